	.target	sm_80

	.elftype	@"ET_EXEC"


//--------------------- .note.nv.tkinfo           --------------------------
	.section	.note.nv.tkinfo,"",@"SHT_NOTE"
	.sectionflags	@"SHF_NOTE_NV_TKINFO"
	.tkinfo
        /*0018*/ 	.word	0x00000002
        /*0030*/ 	.string	""
        /*0030*/ 	.string	"ptxas"
        /*0030*/ 	.string	"Cuda compilation tools, release 13.0, V13.0.88"
        /*0030*/ 	.string	"Build cuda_13.0.r13.0/compiler.36424714_0"
        /*0030*/ 	.string	"-arch sm_80 -m 64 "



//--------------------- .note.nv.cuinfo           --------------------------
	.section	.note.nv.cuinfo,"",@"SHT_NOTE"
	.sectionflags	@"SHF_NOTE_NV_CUINFO"
        /*0018*/ 	.short	0x0002
        /*001a*/ 	.short	0x0050
        /*001c*/ 	.short	0x0082
	.zero		2


//--------------------- .nv.info                  --------------------------
	.section	.nv.info,"",@"SHT_CUDA_INFO"
	.align	4


	//----- nvinfo : EIATTR_REGCOUNT
	.align		4
        /*0000*/ 	.byte	0x04, 0x2f
        /*0002*/ 	.short	(.L_12 - .L_11)
	.align		4
.L_11:
        /*0004*/ 	.word	index@(_ZN5flash16flash_fwd_kernelI23Flash_fwd_kernel_traitsILi128ELi128ELi32ELi4ELb0ELb0EN7cutlass6half_tE19Flash_kernel_traitsILi128ELi128ELi32ELi4ES3_EELb0ELb1ELb0ELb1ELb0ELb0ELb1ELb0EEEvNS_16Flash_fwd_paramsE)
        /*0008*/ 	.word	0x000000ff


	//----- nvinfo : EIATTR_FRAME_SIZE
	.align		4
.L_12:
        /*000c*/ 	.byte	0x04, 0x11
        /*000e*/ 	.short	(.L_14 - .L_13)
	.align		4
.L_13:
        /*0010*/ 	.word	index@(_ZN5flash16flash_fwd_kernelI23Flash_fwd_kernel_traitsILi128ELi128ELi32ELi4ELb0ELb0EN7cutlass6half_tE19Flash_kernel_traitsILi128ELi128ELi32ELi4ES3_EELb0ELb1ELb0ELb1ELb0ELb0ELb1ELb0EEEvNS_16Flash_fwd_paramsE)
        /*0014*/ 	.word	0x00000060


	//----- nvinfo : EIATTR_REGCOUNT
	.align		4
.L_14:
        /*0018*/ 	.byte	0x04, 0x2f
        /*001a*/ 	.short	(.L_16 - .L_15)
	.align		4
.L_15:
        /*001c*/ 	.word	index@(_ZN5flash16flash_fwd_kernelI23Flash_fwd_kernel_traitsILi128ELi128ELi32ELi4ELb0ELb0EN7cutlass6half_tE19Flash_kernel_traitsILi128ELi128ELi32ELi4ES3_EELb1ELb1ELb0ELb1ELb0ELb0ELb0ELb1EEEvNS_16Flash_fwd_paramsE)
        /*0020*/ 	.word	0x000000ff


	//----- nvinfo : EIATTR_FRAME_SIZE
	.align		4
.L_16:
        /*0024*/ 	.byte	0x04, 0x11
        /*0026*/ 	.short	(.L_18 - .L_17)
	.align		4
.L_17:
        /*0028*/ 	.word	index@(_ZN5flash16flash_fwd_kernelI23Flash_fwd_kernel_traitsILi128ELi128ELi32ELi4ELb0ELb0EN7cutlass6half_tE19Flash_kernel_traitsILi128ELi128ELi32ELi4ES3_EELb1ELb1ELb0ELb1ELb0ELb0ELb0ELb1EEEvNS_16Flash_fwd_paramsE)
        /*002c*/ 	.word	0x00000148


	//----- nvinfo : EIATTR_REGCOUNT
	.align		4
.L_18:
        /*0030*/ 	.byte	0x04, 0x2f
        /*0032*/ 	.short	(.L_20 - .L_19)
	.align		4
.L_19:
        /*0034*/ 	.word	index@(_ZN5flash16flash_fwd_kernelI23Flash_fwd_kernel_traitsILi128ELi128ELi32ELi4ELb0ELb0EN7cutlass6half_tE19Flash_kernel_traitsILi128ELi128ELi32ELi4ES3_EELb0ELb1ELb0ELb0ELb0ELb0ELb1ELb0EEEvNS_16Flash_fwd_paramsE)
        /*0038*/ 	.word	0x000000ff


	//----- nvinfo : EIATTR_FRAME_SIZE
	.align		4
.L_20:
        /*003c*/ 	.byte	0x04, 0x11
        /*003e*/ 	.short	(.L_22 - .L_21)
	.align		4
.L_21:
        /*0040*/ 	.word	index@(_ZN5flash16flash_fwd_kernelI23Flash_fwd_kernel_traitsILi128ELi128ELi32ELi4ELb0ELb0EN7cutlass6half_tE19Flash_kernel_traitsILi128ELi128ELi32ELi4ES3_EELb0ELb1ELb0ELb0ELb0ELb0ELb1ELb0EEEvNS_16Flash_fwd_paramsE)
        /*0044*/ 	.word	0x00000050


	//----- nvinfo : EIATTR_REGCOUNT
	.align		4
.L_22:
        /*0048*/ 	.byte	0x04, 0x2f
        /*004a*/ 	.short	(.L_24 - .L_23)
	.align		4
.L_23:
        /*004c*/ 	.word	index@(_ZN5flash16flash_fwd_kernelI23Flash_fwd_kernel_traitsILi128ELi128ELi32ELi4ELb0ELb0EN7cutlass6half_tE19Flash_kernel_traitsILi128ELi128ELi32ELi4ES3_EELb1ELb1ELb0ELb0ELb0ELb0ELb0ELb1EEEvNS_16Flash_fwd_paramsE)
        /*0050*/ 	.word	0x000000ff


	//----- nvinfo : EIATTR_FRAME_SIZE
	.align		4
.L_24:
        /*0054*/ 	.byte	0x04, 0x11
        /*0056*/ 	.short	(.L_26 - .L_25)
	.align		4
.L_25:
        /*0058*/ 	.word	index@(_ZN5flash16flash_fwd_kernelI23Flash_fwd_kernel_traitsILi128ELi128ELi32ELi4ELb0ELb0EN7cutlass6half_tE19Flash_kernel_traitsILi128ELi128ELi32ELi4ES3_EELb1ELb1ELb0ELb0ELb0ELb0ELb0ELb1EEEvNS_16Flash_fwd_paramsE)
        /*005c*/ 	.word	0x00000128


	//----- nvinfo : EIATTR_REGCOUNT
	.align		4
.L_26:
        /*0060*/ 	.byte	0x04, 0x2f
        /*0062*/ 	.short	(.L_28 - .L_27)
	.align		4
.L_27:
        /*0064*/ 	.word	index@(_ZN5flash16flash_fwd_kernelI23Flash_fwd_kernel_traitsILi128ELi128ELi32ELi4ELb0ELb0EN7cutlass6half_tE19Flash_kernel_traitsILi128ELi128ELi32ELi4ES3_EELb1ELb1ELb0ELb1ELb0ELb0ELb0ELb0EEEvNS_16Flash_fwd_paramsE)
        /*0068*/ 	.word	0x000000ff


	//----- nvinfo : EIATTR_FRAME_SIZE
	.align		4
.L_28:
        /*006c*/ 	.byte	0x04, 0x11
        /*006e*/ 	.short	(.L_30 - .L_29)
	.align		4
.L_29:
        /*0070*/ 	.word	index@(_ZN5flash16flash_fwd_kernelI23Flash_fwd_kernel_traitsILi128ELi128ELi32ELi4ELb0ELb0EN7cutlass6half_tE19Flash_kernel_traitsILi128ELi128ELi32ELi4ES3_EELb1ELb1ELb0ELb1ELb0ELb0ELb0ELb0EEEvNS_16Flash_fwd_paramsE)
        /*0074*/ 	.word	0x00000068


	//----- nvinfo : EIATTR_REGCOUNT
	.align		4
.L_30:
        /*0078*/ 	.byte	0x04, 0x2f
        /*007a*/ 	.short	(.L_32 - .L_31)
	.align		4
.L_31:
        /*007c*/ 	.word	index@(_ZN5flash16flash_fwd_kernelI23Flash_fwd_kernel_traitsILi128ELi128ELi32ELi4ELb0ELb0EN7cutlass6half_tE19Flash_kernel_traitsILi128ELi128ELi32ELi4ES3_EELb0ELb1ELb0ELb0ELb0ELb1ELb1ELb0EEEvNS_16Flash_fwd_paramsE)
        /*0080*/ 	.word	0x000000ff


	//----- nvinfo : EIATTR_FRAME_SIZE
	.align		4
.L_32:
        /*0084*/ 	.byte	0x04, 0x11
        /*0086*/ 	.short	(.L_34 - .L_33)
	.align		4
.L_33:
        /*0088*/ 	.word	index@(_ZN5flash16flash_fwd_kernelI23Flash_fwd_kernel_traitsILi128ELi128ELi32ELi4ELb0ELb0EN7cutlass6half_tE19Flash_kernel_traitsILi128ELi128ELi32ELi4ES3_EELb0ELb1ELb0ELb0ELb0ELb1ELb1ELb0EEEvNS_16Flash_fwd_paramsE)
        /*008c*/ 	.word	0x00000060


	//----- nvinfo : EIATTR_REGCOUNT
	.align		4
.L_34:
        /*0090*/ 	.byte	0x04, 0x2f
        /*0092*/ 	.short	(.L_36 - .L_35)
	.align		4
.L_35:
        /*0094*/ 	.word	index@(_ZN5flash16flash_fwd_kernelI23Flash_fwd_kernel_traitsILi128ELi128ELi32ELi4ELb0ELb0EN7cutlass6half_tE19Flash_kernel_traitsILi128ELi128ELi32ELi4ES3_EELb1ELb1ELb0ELb0ELb0ELb1ELb0ELb0EEEvNS_16Flash_fwd_paramsE)
        /*0098*/ 	.word	0x000000ff


	//----- nvinfo : EIATTR_FRAME_SIZE
	.align		4
.L_36:
        /*009c*/ 	.byte	0x04, 0x11
        /*009e*/ 	.short	(.L_38 - .L_37)
	.align		4
.L_37:
        /*00a0*/ 	.word	index@(_ZN5flash16flash_fwd_kernelI23Flash_fwd_kernel_traitsILi128ELi128ELi32ELi4ELb0ELb0EN7cutlass6half_tE19Flash_kernel_traitsILi128ELi128ELi32ELi4ES3_EELb1ELb1ELb0ELb0ELb0ELb1ELb0ELb0EEEvNS_16Flash_fwd_paramsE)
        /*00a4*/ 	.word	0x00000038


	//----- nvinfo : EIATTR_REGCOUNT
	.align		4
.L_38:
        /*00a8*/ 	.byte	0x04, 0x2f
        /*00aa*/ 	.short	(.L_40 - .L_39)
	.align		4
.L_39:
        /*00ac*/ 	.word	index@(_ZN5flash16flash_fwd_kernelI23Flash_fwd_kernel_traitsILi128ELi128ELi32ELi4ELb0ELb0EN7cutlass6half_tE19Flash_kernel_traitsILi128ELi128ELi32ELi4ES3_EELb0ELb1ELb0ELb0ELb1ELb1ELb1ELb0EEEvNS_16Flash_fwd_paramsE)
        /*00b0*/ 	.word	0x000000ff


	//----- nvinfo : EIATTR_FRAME_SIZE
	.align		4
.L_40:
        /*00b4*/ 	.byte	0x04, 0x11
        /*00b6*/ 	.short	(.L_42 - .L_41)
	.align		4
.L_41:
        /*00b8*/ 	.word	index@(_ZN5flash16flash_fwd_kernelI23Flash_fwd_kernel_traitsILi128ELi128ELi32ELi4ELb0ELb0EN7cutlass6half_tE19Flash_kernel_traitsILi128ELi128ELi32ELi4ES3_EELb0ELb1ELb0ELb0ELb1ELb1ELb1ELb0EEEvNS_16Flash_fwd_paramsE)
        /*00bc*/ 	.word	0x00000040


	//----- nvinfo : EIATTR_REGCOUNT
	.align		4
.L_42:
        /*00c0*/ 	.byte	0x04, 0x2f
        /*00c2*/ 	.short	(.L_44 - .L_43)
	.align		4
.L_43:
        /*00c4*/ 	.word	index@(_ZN5flash16flash_fwd_kernelI23Flash_fwd_kernel_traitsILi128ELi128ELi32ELi4ELb0ELb0EN7cutlass6half_tE19Flash_kernel_traitsILi128ELi128ELi32ELi4ES3_EELb1ELb1ELb0ELb0ELb1ELb1ELb0ELb0EEEvNS_16Flash_fwd_paramsE)
        /*00c8*/ 	.word	0x000000ff


	//----- nvinfo : EIATTR_FRAME_SIZE
	.align		4
.L_44:
        /*00cc*/ 	.byte	0x04, 0x11
        /*00ce*/ 	.short	(.L_46 - .L_45)
	.align		4
.L_45:
        /*00d0*/ 	.word	index@(_ZN5flash16flash_fwd_kernelI23Flash_fwd_kernel_traitsILi128ELi128ELi32ELi4ELb0ELb0EN7cutlass6half_tE19Flash_kernel_traitsILi128ELi128ELi32ELi4ES3_EELb1ELb1ELb0ELb0ELb1ELb1ELb0ELb0EEEvNS_16Flash_fwd_paramsE)
        /*00d4*/ 	.word	0x00000020


	//----- nvinfo : EIATTR_REGCOUNT
	.align		4
.L_46:
        /*00d8*/ 	.byte	0x04, 0x2f
        /*00da*/ 	.short	(.L_48 - .L_47)
	.align		4
.L_47:
        /*00dc*/ 	.word	index@(_ZN5flash16flash_fwd_kernelI23Flash_fwd_kernel_traitsILi128ELi128ELi32ELi4ELb0ELb0EN7cutlass6half_tE19Flash_kernel_traitsILi128ELi128ELi32ELi4ES3_EELb1ELb1ELb0ELb0ELb0ELb0ELb0ELb0EEEvNS_16Flash_fwd_paramsE)
        /*00e0*/ 	.word	0x000000ff


	//----- nvinfo : EIATTR_FRAME_SIZE
	.align		4
.L_48:
        /*00e4*/ 	.byte	0x04, 0x11
        /*00e6*/ 	.short	(.L_50 - .L_49)
	.align		4
.L_49:
        /*00e8*/ 	.word	index@(_ZN5flash16flash_fwd_kernelI23Flash_fwd_kernel_traitsILi128ELi128ELi32ELi4ELb0ELb0EN7cutlass6half_tE19Flash_kernel_traitsILi128ELi128ELi32ELi4ES3_EELb1ELb1ELb0ELb0ELb0ELb0ELb0ELb0EEEvNS_16Flash_fwd_paramsE)
        /*00ec*/ 	.word	0x00000068


	//----- nvinfo : EIATTR_REGCOUNT
	.align		4
.L_50:
        /*00f0*/ 	.byte	0x04, 0x2f
        /*00f2*/ 	.short	(.L_52 - .L_51)
	.align		4
.L_51:
        /*00f4*/ 	.word	index@(_ZN5flash16flash_fwd_kernelI23Flash_fwd_kernel_traitsILi128ELi64ELi64ELi4ELb0ELb0EN7cutlass6half_tE19Flash_kernel_traitsILi128ELi64ELi64ELi4ES3_EELb0ELb1ELb0ELb1ELb0ELb0ELb1ELb0EEEvNS_16Flash_fwd_paramsE)
        /*00f8*/ 	.word	0x000000c2


	//----- nvinfo : EIATTR_FRAME_SIZE
	.align		4
.L_52:
        /*00fc*/ 	.byte	0x04, 0x11
        /*00fe*/ 	.short	(.L_54 - .L_53)
	.align		4
.L_53:
        /*0100*/ 	.word	index@(_ZN5flash16flash_fwd_kernelI23Flash_fwd_kernel_traitsILi128ELi64ELi64ELi4ELb0ELb0EN7cutlass6half_tE19Flash_kernel_traitsILi128ELi64ELi64ELi4ES3_EELb0ELb1ELb0ELb1ELb0ELb0ELb1ELb0EEEvNS_16Flash_fwd_paramsE)
        /*0104*/ 	.word	0x00000000


	//----- nvinfo : EIATTR_REGCOUNT
	.align		4
.L_54:
        /*0108*/ 	.byte	0x04, 0x2f
        /*010a*/ 	.short	(.L_56 - .L_55)
	.align		4
.L_55:
        /*010c*/ 	.word	index@(_ZN5flash16flash_fwd_kernelI23Flash_fwd_kernel_traitsILi128ELi64ELi64ELi4ELb0ELb0EN7cutlass6half_tE19Flash_kernel_traitsILi128ELi64ELi64ELi4ES3_EELb0ELb1ELb0ELb1ELb0ELb0ELb0ELb0EEEvNS_16Flash_fwd_paramsE)
        /*0110*/ 	.word	0x000000c3


	//----- nvinfo : EIATTR_FRAME_SIZE
	.align		4
.L_56:
        /*0114*/ 	.byte	0x04, 0x11
        /*0116*/ 	.short	(.L_58 - .L_57)
	.align		4
.L_57:
        /*0118*/ 	.word	index@(_ZN5flash16flash_fwd_kernelI23Flash_fwd_kernel_traitsILi128ELi64ELi64ELi4ELb0ELb0EN7cutlass6half_tE19Flash_kernel_traitsILi128ELi64ELi64ELi4ES3_EELb0ELb1ELb0ELb1ELb0ELb0ELb0ELb0EEEvNS_16Flash_fwd_paramsE)
        /*011c*/ 	.word	0x00000000


	//----- nvinfo : EIATTR_REGCOUNT
	.align		4
.L_58:
        /*0120*/ 	.byte	0x04, 0x2f
        /*0122*/ 	.short	(.L_60 - .L_59)
	.align		4
.L_59:
        /*0124*/ 	.word	index@(_ZN5flash16flash_fwd_kernelI23Flash_fwd_kernel_traitsILi128ELi64ELi64ELi4ELb0ELb0EN7cutlass6half_tE19Flash_kernel_traitsILi128ELi64ELi64ELi4ES3_EELb0ELb1ELb0ELb0ELb0ELb0ELb1ELb0EEEvNS_16Flash_fwd_paramsE)
        /*0128*/ 	.word	0x000000cd


	//----- nvinfo : EIATTR_FRAME_SIZE
	.align		4
.L_60:
        /*012c*/ 	.byte	0x04, 0x11
        /*012e*/ 	.short	(.L_62 - .L_61)
	.align		4
.L_61:
        /*0130*/ 	.word	index@(_ZN5flash16flash_fwd_kernelI23Flash_fwd_kernel_traitsILi128ELi64ELi64ELi4ELb0ELb0EN7cutlass6half_tE19Flash_kernel_traitsILi128ELi64ELi64ELi4ES3_EELb0ELb1ELb0ELb0ELb0ELb0ELb1ELb0EEEvNS_16Flash_fwd_paramsE)
        /*0134*/ 	.word	0x00000000


	//----- nvinfo : EIATTR_REGCOUNT
	.align		4
.L_62:
        /*0138*/ 	.byte	0x04, 0x2f
        /*013a*/ 	.short	(.L_64 - .L_63)
	.align		4
.L_63:
        /*013c*/ 	.word	index@(_ZN5flash16flash_fwd_kernelI23Flash_fwd_kernel_traitsILi128ELi64ELi64ELi4ELb0ELb0EN7cutlass6half_tE19Flash_kernel_traitsILi128ELi64ELi64ELi4ES3_EELb0ELb1ELb0ELb0ELb0ELb0ELb0ELb0EEEvNS_16Flash_fwd_paramsE)
        /*0140*/ 	.word	0x000000be


	//----- nvinfo : EIATTR_FRAME_SIZE
	.align		4
.L_64:
        /*0144*/ 	.byte	0x04, 0x11
        /*0146*/ 	.short	(.L_66 - .L_65)
	.align		4
.L_65:
        /*0148*/ 	.word	index@(_ZN5flash16flash_fwd_kernelI23Flash_fwd_kernel_traitsILi128ELi64ELi64ELi4ELb0ELb0EN7cutlass6half_tE19Flash_kernel_traitsILi128ELi64ELi64ELi4ES3_EELb0ELb1ELb0ELb0ELb0ELb0ELb0ELb0EEEvNS_16Flash_fwd_paramsE)
        /*014c*/ 	.word	0x00000000


	//----- nvinfo : EIATTR_REGCOUNT
	.align		4
.L_66:
        /*0150*/ 	.byte	0x04, 0x2f
        /*0152*/ 	.short	(.L_68 - .L_67)
	.align		4
.L_67:
        /*0154*/ 	.word	index@(_ZN5flash16flash_fwd_kernelI23Flash_fwd_kernel_traitsILi128ELi64ELi64ELi4ELb0ELb0EN7cutlass6half_tE19Flash_kernel_traitsILi128ELi64ELi64ELi4ES3_EELb0ELb1ELb0ELb0ELb0ELb1ELb1ELb0EEEvNS_16Flash_fwd_paramsE)
        /*0158*/ 	.word	0x000000cd


	//----- nvinfo : EIATTR_FRAME_SIZE
	.align		4
.L_68:
        /*015c*/ 	.byte	0x04, 0x11
        /*015e*/ 	.short	(.L_70 - .L_69)
	.align		4
.L_69:
        /*0160*/ 	.word	index@(_ZN5flash16flash_fwd_kernelI23Flash_fwd_kernel_traitsILi128ELi64ELi64ELi4ELb0ELb0EN7cutlass6half_tE19Flash_kernel_traitsILi128ELi64ELi64ELi4ES3_EELb0ELb1ELb0ELb0ELb0ELb1ELb1ELb0EEEvNS_16Flash_fwd_paramsE)
        /*0164*/ 	.word	0x00000000


	//----- nvinfo : EIATTR_REGCOUNT
	.align		4
.L_70:
        /*0168*/ 	.byte	0x04, 0x2f
        /*016a*/ 	.short	(.L_72 - .L_71)
	.align		4
.L_71:
        /*016c*/ 	.word	index@(_ZN5flash16flash_fwd_kernelI23Flash_fwd_kernel_traitsILi128ELi64ELi64ELi4ELb0ELb0EN7cutlass6half_tE19Flash_kernel_traitsILi128ELi64ELi64ELi4ES3_EELb0ELb1ELb0ELb0ELb0ELb1ELb0ELb0EEEvNS_16Flash_fwd_paramsE)
        /*0170*/ 	.word	0x000000bf


	//----- nvinfo : EIATTR_FRAME_SIZE
	.align		4
.L_72:
        /*0174*/ 	.byte	0x04, 0x11
        /*0176*/ 	.short	(.L_74 - .L_73)
	.align		4
.L_73:
        /*0178*/ 	.word	index@(_ZN5flash16flash_fwd_kernelI23Flash_fwd_kernel_traitsILi128ELi64ELi64ELi4ELb0ELb0EN7cutlass6half_tE19Flash_kernel_traitsILi128ELi64ELi64ELi4ES3_EELb0ELb1ELb0ELb0ELb0ELb1ELb0ELb0EEEvNS_16Flash_fwd_paramsE)
        /*017c*/ 	.word	0x00000000


	//----- nvinfo : EIATTR_REGCOUNT
	.align		4
.L_74:
        /*0180*/ 	.byte	0x04, 0x2f
        /*0182*/ 	.short	(.L_76 - .L_75)
	.align		4
.L_75:
        /*0184*/ 	.word	index@(_ZN5flash16flash_fwd_kernelI23Flash_fwd_kernel_traitsILi128ELi64ELi64ELi4ELb0ELb0EN7cutlass6half_tE19Flash_kernel_traitsILi128ELi64ELi64ELi4ES3_EELb0ELb1ELb0ELb0ELb1ELb1ELb1ELb0EEEvNS_16Flash_fwd_paramsE)
        /*0188*/ 	.word	0x000000c8


	//----- nvinfo : EIATTR_FRAME_SIZE
	.align		4
.L_76:
        /*018c*/ 	.byte	0x04, 0x11
        /*018e*/ 	.short	(.L_78 - .L_77)
	.align		4
.L_77:
        /*0190*/ 	.word	index@(_ZN5flash16flash_fwd_kernelI23Flash_fwd_kernel_traitsILi128ELi64ELi64ELi4ELb0ELb0EN7cutlass6half_tE19Flash_kernel_traitsILi128ELi64ELi64ELi4ES3_EELb0ELb1ELb0ELb0ELb1ELb1ELb1ELb0EEEvNS_16Flash_fwd_paramsE)
        /*0194*/ 	.word	0x00000000


	//----- nvinfo : EIATTR_REGCOUNT
	.align		4
.L_78:
        /*0198*/ 	.byte	0x04, 0x2f
        /*019a*/ 	.short	(.L_80 - .L_79)
	.align		4
.L_79:
        /*019c*/ 	.word	index@(_ZN5flash16flash_fwd_kernelI23Flash_fwd_kernel_traitsILi128ELi64ELi64ELi4ELb0ELb0EN7cutlass6half_tE19Flash_kernel_traitsILi128ELi64ELi64ELi4ES3_EELb0ELb1ELb0ELb0ELb1ELb1ELb0ELb0EEEvNS_16Flash_fwd_paramsE)
        /*01a0*/ 	.word	0x000000b8


	//----- nvinfo : EIATTR_FRAME_SIZE
	.align		4
.L_80:
        /*01a4*/ 	.byte	0x04, 0x11
        /*01a6*/ 	.short	(.L_82 - .L_81)
	.align		4
.L_81:
        /*01a8*/ 	.word	index@(_ZN5flash16flash_fwd_kernelI23Flash_fwd_kernel_traitsILi128ELi64ELi64ELi4ELb0ELb0EN7cutlass6half_tE19Flash_kernel_traitsILi128ELi64ELi64ELi4ES3_EELb0ELb1ELb0ELb0ELb1ELb1ELb0ELb0EEEvNS_16Flash_fwd_paramsE)
        /*01ac*/ 	.word	0x00000000


	//----- nvinfo : EIATTR_REGCOUNT
	.align		4
.L_82:
        /*01b0*/ 	.byte	0x04, 0x2f
        /*01b2*/ 	.short	(.L_84 - .L_83)
	.align		4
.L_83:
        /*01b4*/ 	.word	index@(_ZN5flash16flash_fwd_kernelI23Flash_fwd_kernel_traitsILi128ELi128ELi64ELi4ELb0ELb0EN7cutlass6half_tE19Flash_kernel_traitsILi128ELi128ELi64ELi4ES3_EELb0ELb1ELb0ELb1ELb0ELb0ELb1ELb0EEEvNS_16Flash_fwd_paramsE)
        /*01b8*/ 	.word	0x000000ff


	//----- nvinfo : EIATTR_FRAME_SIZE
	.align		4
.L_84:
        /*01bc*/ 	.byte	0x04, 0x11
        /*01be*/ 	.short	(.L_86 - .L_85)
	.align		4
.L_85:
        /*01c0*/ 	.word	index@(_ZN5flash16flash_fwd_kernelI23Flash_fwd_kernel_traitsILi128ELi128ELi64ELi4ELb0ELb0EN7cutlass6half_tE19Flash_kernel_traitsILi128ELi128ELi64ELi4ES3_EELb0ELb1ELb0ELb1ELb0ELb0ELb1ELb0EEEvNS_16Flash_fwd_paramsE)
        /*01c4*/ 	.word	0x000000e8


	//----- nvinfo : EIATTR_REGCOUNT
	.align		4
.L_86:
        /*01c8*/ 	.byte	0x04, 0x2f
        /*01ca*/ 	.short	(.L_88 - .L_87)
	.align		4
.L_87:
        /*01cc*/ 	.word	index@(_ZN5flash16flash_fwd_kernelI23Flash_fwd_kernel_traitsILi128ELi128ELi64ELi4ELb0ELb0EN7cutlass6half_tE19Flash_kernel_traitsILi128ELi128ELi64ELi4ES3_EELb0ELb1ELb0ELb1ELb0ELb0ELb0ELb0EEEvNS_16Flash_fwd_paramsE)
        /*01d0*/ 	.word	0x000000ff


	//----- nvinfo : EIATTR_FRAME_SIZE
	.align		4
.L_88:
        /*01d4*/ 	.byte	0x04, 0x11
        /*01d6*/ 	.short	(.L_90 - .L_89)
	.align		4
.L_89:
        /*01d8*/ 	.word	index@(_ZN5flash16flash_fwd_kernelI23Flash_fwd_kernel_traitsILi128ELi128ELi64ELi4ELb0ELb0EN7cutlass6half_tE19Flash_kernel_traitsILi128ELi128ELi64ELi4ES3_EELb0ELb1ELb0ELb1ELb0ELb0ELb0ELb0EEEvNS_16Flash_fwd_paramsE)
        /*01dc*/ 	.word	0x000000a0


	//----- nvinfo : EIATTR_REGCOUNT
	.align		4
.L_90:
        /*01e0*/ 	.byte	0x04, 0x2f
        /*01e2*/ 	.short	(.L_92 - .L_91)
	.align		4
.L_91:
        /*01e4*/ 	.word	index@(_ZN5flash16flash_fwd_kernelI23Flash_fwd_kernel_traitsILi128ELi128ELi64ELi4ELb0ELb0EN7cutlass6half_tE19Flash_kernel_traitsILi128ELi128ELi64ELi4ES3_EELb0ELb1ELb0ELb0ELb0ELb0ELb1ELb0EEEvNS_16Flash_fwd_paramsE)
        /*01e8*/ 	.word	0x000000ff


	//----- nvinfo : EIATTR_FRAME_SIZE
	.align		4
.L_92:
        /*01ec*/ 	.byte	0x04, 0x11
        /*01ee*/ 	.short	(.L_94 - .L_93)
	.align		4
.L_93:
        /*01f0*/ 	.word	index@(_ZN5flash16flash_fwd_kernelI23Flash_fwd_kernel_traitsILi128ELi128ELi64ELi4ELb0ELb0EN7cutlass6half_tE19Flash_kernel_traitsILi128ELi128ELi64ELi4ES3_EELb0ELb1ELb0ELb0ELb0ELb0ELb1ELb0EEEvNS_16Flash_fwd_paramsE)
        /*01f4*/ 	.word	0x00000120


	//----- nvinfo : EIATTR_REGCOUNT
	.align		4
.L_94:
        /*01f8*/ 	.byte	0x04, 0x2f
        /*01fa*/ 	.short	(.L_96 - .L_95)
	.align		4
.L_95:
        /*01fc*/ 	.word	index@(_ZN5flash16flash_fwd_kernelI23Flash_fwd_kernel_traitsILi128ELi128ELi64ELi4ELb0ELb0EN7cutlass6half_tE19Flash_kernel_traitsILi128ELi128ELi64ELi4ES3_EELb0ELb1ELb0ELb0ELb0ELb0ELb0ELb0EEEvNS_16Flash_fwd_paramsE)
        /*0200*/ 	.word	0x000000ff


	//----- nvinfo : EIATTR_FRAME_SIZE
	.align		4
.L_96:
        /*0204*/ 	.byte	0x04, 0x11
        /*0206*/ 	.short	(.L_98 - .L_97)
	.align		4
.L_97:
        /*0208*/ 	.word	index@(_ZN5flash16flash_fwd_kernelI23Flash_fwd_kernel_traitsILi128ELi128ELi64ELi4ELb0ELb0EN7cutlass6half_tE19Flash_kernel_traitsILi128ELi128ELi64ELi4ES3_EELb0ELb1ELb0ELb0ELb0ELb0ELb0ELb0EEEvNS_16Flash_fwd_paramsE)
        /*020c*/ 	.word	0x000000f8


	//----- nvinfo : EIATTR_REGCOUNT
	.align		4
.L_98:
        /*0210*/ 	.byte	0x04, 0x2f
        /*0212*/ 	.short	(.L_100 - .L_99)
	.align		4
.L_99:
        /*0214*/ 	.word	index@(_ZN5flash16flash_fwd_kernelI23Flash_fwd_kernel_traitsILi128ELi128ELi64ELi4ELb0ELb0EN7cutlass6half_tE19Flash_kernel_traitsILi128ELi128ELi64ELi4ES3_EELb0ELb1ELb0ELb0ELb0ELb1ELb1ELb0EEEvNS_16Flash_fwd_paramsE)
        /*0218*/ 	.word	0x000000ff


	//----- nvinfo : EIATTR_FRAME_SIZE
	.align		4
.L_100:
        /*021c*/ 	.byte	0x04, 0x11
        /*021e*/ 	.short	(.L_102 - .L_101)
	.align		4
.L_101:
        /*0220*/ 	.word	index@(_ZN5flash16flash_fwd_kernelI23Flash_fwd_kernel_traitsILi128ELi128ELi64ELi4ELb0ELb0EN7cutlass6half_tE19Flash_kernel_traitsILi128ELi128ELi64ELi4ES3_EELb0ELb1ELb0ELb0ELb0ELb1ELb1ELb0EEEvNS_16Flash_fwd_paramsE)
        /*0224*/ 	.word	0x00000168


	//----- nvinfo : EIATTR_REGCOUNT
	.align		4
.L_102:
        /*0228*/ 	.byte	0x04, 0x2f
        /*022a*/ 	.short	(.L_104 - .L_103)
	.align		4
.L_103:
        /*022c*/ 	.word	index@(_ZN5flash16flash_fwd_kernelI23Flash_fwd_kernel_traitsILi128ELi128ELi64ELi4ELb0ELb0EN7cutlass6half_tE19Flash_kernel_traitsILi128ELi128ELi64ELi4ES3_EELb0ELb1ELb0ELb0ELb0ELb1ELb0ELb0EEEvNS_16Flash_fwd_paramsE)
        /*0230*/ 	.word	0x000000ff


	//----- nvinfo : EIATTR_FRAME_SIZE
	.align		4
.L_104:
        /*0234*/ 	.byte	0x04, 0x11
        /*0236*/ 	.short	(.L_106 - .L_105)
	.align		4
.L_105:
        /*0238*/ 	.word	index@(_ZN5flash16flash_fwd_kernelI23Flash_fwd_kernel_traitsILi128ELi128ELi64ELi4ELb0ELb0EN7cutlass6half_tE19Flash_kernel_traitsILi128ELi128ELi64ELi4ES3_EELb0ELb1ELb0ELb0ELb0ELb1ELb0ELb0EEEvNS_16Flash_fwd_paramsE)
        /*023c*/ 	.word	0x00000140


	//----- nvinfo : EIATTR_REGCOUNT
	.align		4
.L_106:
        /*0240*/ 	.byte	0x04, 0x2f
        /*0242*/ 	.short	(.L_108 - .L_107)
	.align		4
.L_107:
        /*0244*/ 	.word	index@(_ZN5flash16flash_fwd_kernelI23Flash_fwd_kernel_traitsILi128ELi128ELi64ELi4ELb0ELb0EN7cutlass6half_tE19Flash_kernel_traitsILi128ELi128ELi64ELi4ES3_EELb0ELb1ELb0ELb0ELb1ELb1ELb1ELb0EEEvNS_16Flash_fwd_paramsE)
        /*0248*/ 	.word	0x000000ff


	//----- nvinfo : EIATTR_FRAME_SIZE
	.align		4
.L_108:
        /*024c*/ 	.byte	0x04, 0x11
        /*024e*/ 	.short	(.L_110 - .L_109)
	.align		4
.L_109:
        /*0250*/ 	.word	index@(_ZN5flash16flash_fwd_kernelI23Flash_fwd_kernel_traitsILi128ELi128ELi64ELi4ELb0ELb0EN7cutlass6half_tE19Flash_kernel_traitsILi128ELi128ELi64ELi4ES3_EELb0ELb1ELb0ELb0ELb1ELb1ELb1ELb0EEEvNS_16Flash_fwd_paramsE)
        /*0254*/ 	.word	0x000000b8


	//----- nvinfo : EIATTR_REGCOUNT
	.align		4
.L_110:
        /*0258*/ 	.byte	0x04, 0x2f
        /*025a*/ 	.short	(.L_112 - .L_111)
	.align		4
.L_111:
        /*025c*/ 	.word	index@(_ZN5flash16flash_fwd_kernelI23Flash_fwd_kernel_traitsILi128ELi128ELi64ELi4ELb0ELb0EN7cutlass6half_tE19Flash_kernel_traitsILi128ELi128ELi64ELi4ES3_EELb0ELb1ELb0ELb0ELb1ELb1ELb0ELb0EEEvNS_16Flash_fwd_paramsE)
        /*0260*/ 	.word	0x000000ff


	//----- nvinfo : EIATTR_FRAME_SIZE
	.align		4
.L_112:
        /*0264*/ 	.byte	0x04, 0x11
        /*0266*/ 	.short	(.L_114 - .L_113)
	.align		4
.L_113:
        /*0268*/ 	.word	index@(_ZN5flash16flash_fwd_kernelI23Flash_fwd_kernel_traitsILi128ELi128ELi64ELi4ELb0ELb0EN7cutlass6half_tE19Flash_kernel_traitsILi128ELi128ELi64ELi4ES3_EELb0ELb1ELb0ELb0ELb1ELb1ELb0ELb0EEEvNS_16Flash_fwd_paramsE)
        /*026c*/ 	.word	0x000000b0


	//----- nvinfo : EIATTR_MIN_STACK_SIZE
	.align		4
.L_114:
        /*0270*/ 	.byte	0x04, 0x12
        /*0272*/ 	.short	(.L_116 - .L_115)
	.align		4
.L_115:
        /*0274*/ 	.word	index@(_ZN5flash16flash_fwd_kernelI23Flash_fwd_kernel_traitsILi128ELi128ELi64ELi4ELb0ELb0EN7cutlass6half_tE19Flash_kernel_traitsILi128ELi128ELi64ELi4ES3_EELb0ELb1ELb0ELb0ELb1ELb1ELb0ELb0EEEvNS_16Flash_fwd_paramsE)
        /*0278*/ 	.word	0x000000b0


	//----- nvinfo : EIATTR_MIN_STACK_SIZE
	.align		4
.L_116:
        /*027c*/ 	.byte	0x04, 0x12
        /*027e*/ 	.short	(.L_118 - .L_117)
	.align		4
.L_117:
        /*0280*/ 	.word	index@(_ZN5flash16flash_fwd_kernelI23Flash_fwd_kernel_traitsILi128ELi128ELi64ELi4ELb0ELb0EN7cutlass6half_tE19Flash_kernel_traitsILi128ELi128ELi64ELi4ES3_EELb0ELb1ELb0ELb0ELb1ELb1ELb1ELb0EEEvNS_16Flash_fwd_paramsE)
        /*0284*/ 	.word	0x000000b8


	//----- nvinfo : EIATTR_MIN_STACK_SIZE
	.align		4
.L_118:
        /*0288*/ 	.byte	0x04, 0x12
        /*028a*/ 	.short	(.L_120 - .L_119)
	.align		4
.L_119:
        /*028c*/ 	.word	index@(_ZN5flash16flash_fwd_kernelI23Flash_fwd_kernel_traitsILi128ELi128ELi64ELi4ELb0ELb0EN7cutlass6half_tE19Flash_kernel_traitsILi128ELi128ELi64ELi4ES3_EELb0ELb1ELb0ELb0ELb0ELb1ELb0ELb0EEEvNS_16Flash_fwd_paramsE)
        /*0290*/ 	.word	0x00000140


	//----- nvinfo : EIATTR_MIN_STACK_SIZE
	.align		4
.L_120:
        /*0294*/ 	.byte	0x04, 0x12
        /*0296*/ 	.short	(.L_122 - .L_121)
	.align		4
.L_121:
        /*0298*/ 	.word	index@(_ZN5flash16flash_fwd_kernelI23Flash_fwd_kernel_traitsILi128ELi128ELi64ELi4ELb0ELb0EN7cutlass6half_tE19Flash_kernel_traitsILi128ELi128ELi64ELi4ES3_EELb0ELb1ELb0ELb0ELb0ELb1ELb1ELb0EEEvNS_16Flash_fwd_paramsE)
        /*029c*/ 	.word	0x00000168


	//----- nvinfo : EIATTR_MIN_STACK_SIZE
	.align		4
.L_122:
        /*02a0*/ 	.byte	0x04, 0x12
        /*02a2*/ 	.short	(.L_124 - .L_123)
	.align		4
.L_123:
        /*02a4*/ 	.word	index@(_ZN5flash16flash_fwd_kernelI23Flash_fwd_kernel_traitsILi128ELi128ELi64ELi4ELb0ELb0EN7cutlass6half_tE19Flash_kernel_traitsILi128ELi128ELi64ELi4ES3_EELb0ELb1ELb0ELb0ELb0ELb0ELb0ELb0EEEvNS_16Flash_fwd_paramsE)
        /*02a8*/ 	.word	0x000000f8


	//----- nvinfo : EIATTR_MIN_STACK_SIZE
	.align		4
.L_124:
        /*02ac*/ 	.byte	0x04, 0x12
        /*02ae*/ 	.short	(.L_126 - .L_125)
	.align		4
.L_125:
        /*02b0*/ 	.word	index@(_ZN5flash16flash_fwd_kernelI23Flash_fwd_kernel_traitsILi128ELi128ELi64ELi4ELb0ELb0EN7cutlass6half_tE19Flash_kernel_traitsILi128ELi128ELi64ELi4ES3_EELb0ELb1ELb0ELb0ELb0ELb0ELb1ELb0EEEvNS_16Flash_fwd_paramsE)
        /*02b4*/ 	.word	0x00000120


	//----- nvinfo : EIATTR_MIN_STACK_SIZE
	.align		4
.L_126:
        /*02b8*/ 	.byte	0x04, 0x12
        /*02ba*/ 	.short	(.L_128 - .L_127)
	.align		4
.L_127:
        /*02bc*/ 	.word	index@(_ZN5flash16flash_fwd_kernelI23Flash_fwd_kernel_traitsILi128ELi128ELi64ELi4ELb0ELb0EN7cutlass6half_tE19Flash_kernel_traitsILi128ELi128ELi64ELi4ES3_EELb0ELb1ELb0ELb1ELb0ELb0ELb0ELb0EEEvNS_16Flash_fwd_paramsE)
        /*02c0*/ 	.word	0x000000a0


	//----- nvinfo : EIATTR_MIN_STACK_SIZE
	.align		4
.L_128:
        /*02c4*/ 	.byte	0x04, 0x12
        /*02c6*/ 	.short	(.L_130 - .L_129)
	.align		4
.L_129:
        /*02c8*/ 	.word	index@(_ZN5flash16flash_fwd_kernelI23Flash_fwd_kernel_traitsILi128ELi128ELi64ELi4ELb0ELb0EN7cutlass6half_tE19Flash_kernel_traitsILi128ELi128ELi64ELi4ES3_EELb0ELb1ELb0ELb1ELb0ELb0ELb1ELb0EEEvNS_16Flash_fwd_paramsE)
        /*02cc*/ 	.word	0x000000e8


	//----- nvinfo : EIATTR_MIN_STACK_SIZE
	.align		4
.L_130:
        /*02d0*/ 	.byte	0x04, 0x12
        /*02d2*/ 	.short	(.L_132 - .L_131)
	.align		4
.L_131:
        /*02d4*/ 	.word	index@(_ZN5flash16flash_fwd_kernelI23Flash_fwd_kernel_traitsILi128ELi64ELi64ELi4ELb0ELb0EN7cutlass6half_tE19Flash_kernel_traitsILi128ELi64ELi64ELi4ES3_EELb0ELb1ELb0ELb0ELb1ELb1ELb0ELb0EEEvNS_16Flash_fwd_paramsE)
        /*02d8*/ 	.word	0x00000000


	//----- nvinfo : EIATTR_MIN_STACK_SIZE
	.align		4
.L_132:
        /*02dc*/ 	.byte	0x04, 0x12
        /*02de*/ 	.short	(.L_134 - .L_133)
	.align		4
.L_133:
        /*02e0*/ 	.word	index@(_ZN5flash16flash_fwd_kernelI23Flash_fwd_kernel_traitsILi128ELi64ELi64ELi4ELb0ELb0EN7cutlass6half_tE19Flash_kernel_traitsILi128ELi64ELi64ELi4ES3_EELb0ELb1ELb0ELb0ELb1ELb1ELb1ELb0EEEvNS_16Flash_fwd_paramsE)
        /*02e4*/ 	.word	0x00000000


	//----- nvinfo : EIATTR_MIN_STACK_SIZE
	.align		4
.L_134:
        /*02e8*/ 	.byte	0x04, 0x12
        /*02ea*/ 	.short	(.L_136 - .L_135)
	.align		4
.L_135:
        /*02ec*/ 	.word	index@(_ZN5flash16flash_fwd_kernelI23Flash_fwd_kernel_traitsILi128ELi64ELi64ELi4ELb0ELb0EN7cutlass6half_tE19Flash_kernel_traitsILi128ELi64ELi64ELi4ES3_EELb0ELb1ELb0ELb0ELb0ELb1ELb0ELb0EEEvNS_16Flash_fwd_paramsE)
        /*02f0*/ 	.word	0x00000000


	//----- nvinfo : EIATTR_MIN_STACK_SIZE
	.align		4
.L_136:
        /*02f4*/ 	.byte	0x04, 0x12
        /*02f6*/ 	.short	(.L_138 - .L_137)
	.align		4
.L_137:
        /*02f8*/ 	.word	index@(_ZN5flash16flash_fwd_kernelI23Flash_fwd_kernel_traitsILi128ELi64ELi64ELi4ELb0ELb0EN7cutlass6half_tE19Flash_kernel_traitsILi128ELi64ELi64ELi4ES3_EELb0ELb1ELb0ELb0ELb0ELb1ELb1ELb0EEEvNS_16Flash_fwd_paramsE)
        /*02fc*/ 	.word	0x00000000


	//----- nvinfo : EIATTR_MIN_STACK_SIZE
	.align		4
.L_138:
        /*0300*/ 	.byte	0x04, 0x12
        /*0302*/ 	.short	(.L_140 - .L_139)
	.align		4
.L_139:
        /*0304*/ 	.word	index@(_ZN5flash16flash_fwd_kernelI23Flash_fwd_kernel_traitsILi128ELi64ELi64ELi4ELb0ELb0EN7cutlass6half_tE19Flash_kernel_traitsILi128ELi64ELi64ELi4ES3_EELb0ELb1ELb0ELb0ELb0ELb0ELb0ELb0EEEvNS_16Flash_fwd_paramsE)
        /*0308*/ 	.word	0x00000000


	//----- nvinfo : EIATTR_MIN_STACK_SIZE
	.align		4
.L_140:
        /*030c*/ 	.byte	0x04, 0x12
        /*030e*/ 	.short	(.L_142 - .L_141)
	.align		4
.L_141:
        /*0310*/ 	.word	index@(_ZN5flash16flash_fwd_kernelI23Flash_fwd_kernel_traitsILi128ELi64ELi64ELi4ELb0ELb0EN7cutlass6half_tE19Flash_kernel_traitsILi128ELi64ELi64ELi4ES3_EELb0ELb1ELb0ELb0ELb0ELb0ELb1ELb0EEEvNS_16Flash_fwd_paramsE)
        /*0314*/ 	.word	0x00000000


	//----- nvinfo : EIATTR_MIN_STACK_SIZE
	.align		4
.L_142:
        /*0318*/ 	.byte	0x04, 0x12
        /*031a*/ 	.short	(.L_144 - .L_143)
	.align		4
.L_143:
        /*031c*/ 	.word	index@(_ZN5flash16flash_fwd_kernelI23Flash_fwd_kernel_traitsILi128ELi64ELi64ELi4ELb0ELb0EN7cutlass6half_tE19Flash_kernel_traitsILi128ELi64ELi64ELi4ES3_EELb0ELb1ELb0ELb1ELb0ELb0ELb0ELb0EEEvNS_16Flash_fwd_paramsE)
        /*0320*/ 	.word	0x00000000


	//----- nvinfo : EIATTR_MIN_STACK_SIZE
	.align		4
.L_144:
        /*0324*/ 	.byte	0x04, 0x12
        /*0326*/ 	.short	(.L_146 - .L_145)
	.align		4
.L_145:
        /*0328*/ 	.word	index@(_ZN5flash16flash_fwd_kernelI23Flash_fwd_kernel_traitsILi128ELi64ELi64ELi4ELb0ELb0EN7cutlass6half_tE19Flash_kernel_traitsILi128ELi64ELi64ELi4ES3_EELb0ELb1ELb0ELb1ELb0ELb0ELb1ELb0EEEvNS_16Flash_fwd_paramsE)
        /*032c*/ 	.word	0x00000000


	//----- nvinfo : EIATTR_MIN_STACK_SIZE
	.align		4
.L_146:
        /*0330*/ 	.byte	0x04, 0x12
        /*0332*/ 	.short	(.L_148 - .L_147)
	.align		4
.L_147:
        /*0334*/ 	.word	index@(_ZN5flash16flash_fwd_kernelI23Flash_fwd_kernel_traitsILi128ELi128ELi32ELi4ELb0ELb0EN7cutlass6half_tE19Flash_kernel_traitsILi128ELi128ELi32ELi4ES3_EELb1ELb1ELb0ELb0ELb0ELb0ELb0ELb0EEEvNS_16Flash_fwd_paramsE)
        /*0338*/ 	.word	0x00000068


	//----- nvinfo : EIATTR_MIN_STACK_SIZE
	.align		4
.L_148:
        /*033c*/ 	.byte	0x04, 0x12
        /*033e*/ 	.short	(.L_150 - .L_149)
	.align		4
.L_149:
        /*0340*/ 	.word	index@(_ZN5flash16flash_fwd_kernelI23Flash_fwd_kernel_traitsILi128ELi128ELi32ELi4ELb0ELb0EN7cutlass6half_tE19Flash_kernel_traitsILi128ELi128ELi32ELi4ES3_EELb1ELb1ELb0ELb0ELb1ELb1ELb0ELb0EEEvNS_16Flash_fwd_paramsE)
        /*0344*/ 	.word	0x00000020


	//----- nvinfo : EIATTR_MIN_STACK_SIZE
	.align		4
.L_150:
        /*0348*/ 	.byte	0x04, 0x12
        /*034a*/ 	.short	(.L_152 - .L_151)
	.align		4
.L_151:
        /*034c*/ 	.word	index@(_ZN5flash16flash_fwd_kernelI23Flash_fwd_kernel_traitsILi128ELi128ELi32ELi4ELb0ELb0EN7cutlass6half_tE19Flash_kernel_traitsILi128ELi128ELi32ELi4ES3_EELb0ELb1ELb0ELb0ELb1ELb1ELb1ELb0EEEvNS_16Flash_fwd_paramsE)
        /*0350*/ 	.word	0x00000040


	//----- nvinfo : EIATTR_MIN_STACK_SIZE
	.align		4
.L_152:
        /*0354*/ 	.byte	0x04, 0x12
        /*0356*/ 	.short	(.L_154 - .L_153)
	.align		4
.L_153:
        /*0358*/ 	.word	index@(_ZN5flash16flash_fwd_kernelI23Flash_fwd_kernel_traitsILi128ELi128ELi32ELi4ELb0ELb0EN7cutlass6half_tE19Flash_kernel_traitsILi128ELi128ELi32ELi4ES3_EELb1ELb1ELb0ELb0ELb0ELb1ELb0ELb0EEEvNS_16Flash_fwd_paramsE)
        /*035c*/ 	.word	0x00000038


	//----- nvinfo : EIATTR_MIN_STACK_SIZE
	.align		4
.L_154:
        /*0360*/ 	.byte	0x04, 0x12
        /*0362*/ 	.short	(.L_156 - .L_155)
	.align		4
.L_155:
        /*0364*/ 	.word	index@(_ZN5flash16flash_fwd_kernelI23Flash_fwd_kernel_traitsILi128ELi128ELi32ELi4ELb0ELb0EN7cutlass6half_tE19Flash_kernel_traitsILi128ELi128ELi32ELi4ES3_EELb0ELb1ELb0ELb0ELb0ELb1ELb1ELb0EEEvNS_16Flash_fwd_paramsE)
        /*0368*/ 	.word	0x00000060


	//----- nvinfo : EIATTR_MIN_STACK_SIZE
	.align		4
.L_156:
        /*036c*/ 	.byte	0x04, 0x12
        /*036e*/ 	.short	(.L_158 - .L_157)
	.align		4
.L_157:
        /*0370*/ 	.word	index@(_ZN5flash16flash_fwd_kernelI23Flash_fwd_kernel_traitsILi128ELi128ELi32ELi4ELb0ELb0EN7cutlass6half_tE19Flash_kernel_traitsILi128ELi128ELi32ELi4ES3_EELb1ELb1ELb0ELb1ELb0ELb0ELb0ELb0EEEvNS_16Flash_fwd_paramsE)
        /*0374*/ 	.word	0x00000068


	//----- nvinfo : EIATTR_MIN_STACK_SIZE
	.align		4
.L_158:
        /*0378*/ 	.byte	0x04, 0x12
        /*037a*/ 	.short	(.L_160 - .L_159)
	.align		4
.L_159:
        /*037c*/ 	.word	index@(_ZN5flash16flash_fwd_kernelI23Flash_fwd_kernel_traitsILi128ELi128ELi32ELi4ELb0ELb0EN7cutlass6half_tE19Flash_kernel_traitsILi128ELi128ELi32ELi4ES3_EELb1ELb1ELb0ELb0ELb0ELb0ELb0ELb1EEEvNS_16Flash_fwd_paramsE)
        /*0380*/ 	.word	0x00000128


	//----- nvinfo : EIATTR_MIN_STACK_SIZE
	.align		4
.L_160:
        /*0384*/ 	.byte	0x04, 0x12
        /*0386*/ 	.short	(.L_162 - .L_161)
	.align		4
.L_161:
        /*0388*/ 	.word	index@(_ZN5flash16flash_fwd_kernelI23Flash_fwd_kernel_traitsILi128ELi128ELi32ELi4ELb0ELb0EN7cutlass6half_tE19Flash_kernel_traitsILi128ELi128ELi32ELi4ES3_EELb0ELb1ELb0ELb0ELb0ELb0ELb1ELb0EEEvNS_16Flash_fwd_paramsE)
        /*038c*/ 	.word	0x00000050


	//----- nvinfo : EIATTR_MIN_STACK_SIZE
	.align		4
.L_162:
        /*0390*/ 	.byte	0x04, 0x12
        /*0392*/ 	.short	(.L_164 - .L_163)
	.align		4
.L_163:
        /*0394*/ 	.word	index@(_ZN5flash16flash_fwd_kernelI23Flash_fwd_kernel_traitsILi128ELi128ELi32ELi4ELb0ELb0EN7cutlass6half_tE19Flash_kernel_traitsILi128ELi128ELi32ELi4ES3_EELb1ELb1ELb0ELb1ELb0ELb0ELb0ELb1EEEvNS_16Flash_fwd_paramsE)
        /*0398*/ 	.word	0x00000148


	//----- nvinfo : EIATTR_MIN_STACK_SIZE
	.align		4
.L_164:
        /*039c*/ 	.byte	0x04, 0x12
        /*039e*/ 	.short	(.L_166 - .L_165)
	.align		4
.L_165:
        /*03a0*/ 	.word	index@(_ZN5flash16flash_fwd_kernelI23Flash_fwd_kernel_traitsILi128ELi128ELi32ELi4ELb0ELb0EN7cutlass6half_tE19Flash_kernel_traitsILi128ELi128ELi32ELi4ES3_EELb0ELb1ELb0ELb1ELb0ELb0ELb1ELb0EEEvNS_16Flash_fwd_paramsE)
        /*03a4*/ 	.word	0x00000060
.L_166:


//--------------------- .nv.info._ZN5flash16flash_fwd_kernelI23Flash_fwd_kernel_traitsILi128ELi128ELi64ELi4ELb0ELb0EN7cutlass6half_tE19Flash_kernel_traitsILi128ELi128ELi64ELi4ES3_EELb0ELb1ELb0ELb0ELb1ELb1ELb0ELb0EEEvNS_16Flash_fwd_paramsE --------------------------
	.section	.nv.info._ZN5flash16flash_fwd_kernelI23Flash_fwd_kernel_traitsILi128ELi128ELi64ELi4ELb0ELb0EN7cutlass6half_tE19Flash_kernel_traitsILi128ELi128ELi64ELi4ES3_EELb0ELb1ELb0ELb0ELb1ELb1ELb0ELb0EEEvNS_16Flash_fwd_paramsE,"",@"SHT_CUDA_INFO"
	.sectionflags	@""
	.align	4


	//----- nvinfo : EIATTR_CUDA_API_VERSION
	.align		4
        /*0000*/ 	.byte	0x04, 0x37
        /*0002*/ 	.short	(.L_168 - .L_167)
.L_167:
        /*0004*/ 	.word	0x00000082


	//----- nvinfo : EIATTR_SW2861232_WAR
	.align		4
.L_168:
        /*0008*/ 	.byte	0x01, 0x35
	.zero		2


	//----- nvinfo : EIATTR_PARAM_CBANK
	.align		4
        /*000c*/ 	.byte	0x04, 0x0a
        /*000e*/ 	.short	(.L_170 - .L_169)
	.align		4
.L_169:
        /*0010*/ 	.word	index@(.nv.constant0._ZN5flash16flash_fwd_kernelI23Flash_fwd_kernel_traitsILi128ELi128ELi64ELi4ELb0ELb0EN7cutlass6half_tE19Flash_kernel_traitsILi128ELi128ELi64ELi4ES3_EELb0ELb1ELb0ELb0ELb1ELb1ELb0ELb0EEEvNS_16Flash_fwd_paramsE)
        /*0014*/ 	.short	0x0160
        /*0016*/ 	.short	0x01d0


	//----- nvinfo : EIATTR_CBANK_PARAM_SIZE
	.align		4
.L_170:
        /*0018*/ 	.byte	0x03, 0x19
        /*001a*/ 	.short	0x01d0


	//----- nvinfo : EIATTR_KPARAM_INFO
	.align		4
        /*001c*/ 	.byte	0x04, 0x17
        /*001e*/ 	.short	(.L_172 - .L_171)
.L_171:
        /*0020*/ 	.word	0x00000000
        /*0024*/ 	.short	0x0000
        /*0026*/ 	.short	0x0000
        /*0028*/ 	.byte	0x00, 0xf0, 0x41, 0x07


	//----- nvinfo : EIATTR_MAXREG_COUNT
	.align		4
.L_172:
        /*002c*/ 	.byte	0x03, 0x1b
        /*002e*/ 	.short	0x00ff


	//----- nvinfo : EIATTR_NUM_BARRIERS
	.align		4
        /*0030*/ 	.byte	0x02, 0x4c
        /*0032*/ 	.byte	0x01
	.zero		1


	//----- nvinfo : EIATTR_ANNOTATIONS
	.align		4
        /*0034*/ 	.byte	0x04, 0x55
        /*0036*/ 	.short	(.L_174 - .L_173)


	//   ....[0]....
.L_173:
        /*0038*/ 	.word	0x00000001
        /*003c*/ 	.byte	0x60, 0x02, 0x00, 0x00, 0x01, 0x00, 0x00, 0x00, 0x00, 0x06, 0x00, 0x00, 0x01, 0x00, 0x00, 0x00
        /* <DEDUP_REMOVED lines=49> */
        /*035c*/ 	.byte	0x30, 0x00, 0x01, 0x00, 0x01, 0x00, 0x00, 0x00, 0xb0, 0x02, 0x01, 0x00


	//----- nvinfo : EIATTR_MERCURY_ISA_VERSION
	.align		4
.L_174:
        /*0368*/ 	.byte	0x03, 0x5f
        /*036a*/ 	.short	0x0000


	//----- nvinfo : EIATTR_COOP_GROUP_MASK_REGIDS
	.align		4
        /*036c*/ 	.byte	0x04, 0x29
        /*036e*/ 	.short	(.L_176 - .L_175)


	//   ....[0]....
.L_175:
        /*0370*/ 	.word	0xffffffff


	//   ....[1]....
        /*0374*/ 	.word	0xffffffff


	//   ....[2]....
        /*0378*/ 	.word	0xffffffff


	//   ....[3]....
        /*037c*/ 	.word	0xffffffff


	//   ....[4]....
        /*0380*/ 	.word	0xffffffff


	//   ....[5]....
        /*0384*/ 	.word	0xffffffff


	//   ....[6]....
        /*0388*/ 	.word	0xffffffff


	//   ....[7]....
        /*038c*/ 	.word	0xffffffff


	//   ....[8]....
        /*0390*/ 	.word	0xffffffff


	//   ....[9]....
        /*0394*/ 	.word	0xffffffff


	//   ....[10]....
        /*0398*/ 	.word	0xffffffff


	//   ....[11]....
        /*039c*/ 	.word	0xffffffff


	//   ....[12]....
        /*03a0*/ 	.word	0xffffffff


	//   ....[13]....
        /*03a4*/ 	.word	0xffffffff


	//   ....[14]....
        /*03a8*/ 	.word	0xffffffff


	//   ....[15]....
        /*03ac*/ 	.word	0xffffffff


	//   ....[16]....
        /*03b0*/ 	.word	0xffffffff


	//   ....[17]....
        /*03b4*/ 	.word	0xffffffff


	//   ....[18]....
        /*03b8*/ 	.word	0xffffffff


	//   ....[19]....
        /*03bc*/ 	.word	0xffffffff


	//   ....[20]....
        /*03c0*/ 	.word	0xffffffff


	//   ....[21]....
        /*03c4*/ 	.word	0xffffffff


	//   ....[22]....
        /*03c8*/ 	.word	0xffffffff


	//   ....[23]....
        /*03cc*/ 	.word	0xffffffff


	//   ....[24]....
        /*03d0*/ 	.word	0xffffffff


	//   ....[25]....
        /*03d4*/ 	.word	0xffffffff


	//   ....[26]....
        /*03d8*/ 	.word	0xffffffff


	//   ....[27]....
        /*03dc*/ 	.word	0xffffffff


	//   ....[28]....
        /*03e0*/ 	.word	0xffffffff


	//   ....[29]....
        /*03e4*/ 	.word	0xffffffff


	//   ....[30]....
        /*03e8*/ 	.word	0xffffffff


	//   ....[31]....
        /*03ec*/ 	.word	0xffffffff


	//----- nvinfo : EIATTR_COOP_GROUP_INSTR_OFFSETS
	.align		4
.L_176:
        /*03f0*/ 	.byte	0x04, 0x28
        /*03f2*/ 	.short	(.L_178 - .L_177)


	//   ....[0]....
.L_177:
        /*03f4*/ 	.word	0x00002890


	//   ....[1]....
        /*03f8*/ 	.word	0x000029c0


	//   ....[2]....
        /*03fc*/ 	.word	0x000029f0


	//   ....[3]....
        /*0400*/ 	.word	0x00002a70


	//   ....[4]....
        /*0404*/ 	.word	0x000036c0


	//   ....[5]....
        /*0408*/ 	.word	0x00003810


	//   ....[6]....
        /*040c*/ 	.word	0x00003830


	//   ....[7]....
        /*0410*/ 	.word	0x00003890


	//   ....[8]....
        /*0414*/ 	.word	0x00007f40


	//   ....[9]....
        /*0418*/ 	.word	0x00008040


	//   ....[10]....
        /*041c*/ 	.word	0x00008130


	//   ....[11]....
        /*0420*/ 	.word	0x00008210


	//   ....[12]....
        /*0424*/ 	.word	0x00008230


	//   ....[13]....
        /*0428*/ 	.word	0x00008260


	//   ....[14]....
        /*042c*/ 	.word	0x00008340


	//   ....[15]....
        /*0430*/ 	.word	0x00008480


	//   ....[16]....
        /*0434*/ 	.word	0x0000c020


	//   ....[17]....
        /*0438*/ 	.word	0x0000c1b0


	//   ....[18]....
        /*043c*/ 	.word	0x0000c1f0


	//   ....[19]....
        /*0440*/ 	.word	0x0000c210


	//   ....[20]....
        /*0444*/ 	.word	0x0000c230


	//   ....[21]....
        /*0448*/ 	.word	0x0000c260


	//   ....[22]....
        /*044c*/ 	.word	0x0000c2a0


	//   ....[23]....
        /*0450*/ 	.word	0x0000c2d0


	//   ....[24]....
        /*0454*/ 	.word	0x0000e8d0


	//   ....[25]....
        /*0458*/ 	.word	0x0000e8e0


	//   ....[26]....
        /*045c*/ 	.word	0x0000e8f0


	//   ....[27]....
        /*0460*/ 	.word	0x0000e910


	//   ....[28]....
        /*0464*/ 	.word	0x0000e940


	//   ....[29]....
        /*0468*/ 	.word	0x0000e960


	//   ....[30]....
        /*046c*/ 	.word	0x0000e970


	//   ....[31]....
        /*0470*/ 	.word	0x0000e9d0


	//----- nvinfo : EIATTR_EXIT_INSTR_OFFSETS
	.align		4
.L_178:
        /*0474*/ 	.byte	0x04, 0x1c
        /*0476*/ 	.short	(.L_180 - .L_179)


	//   ....[0]....
.L_179:
        /*0478*/ 	.word	0x00000170


	//   ....[1]....
        /*047c*/ 	.word	0x00010650


	//   ....[2]....
        /*0480*/ 	.word	0x00010fd0


	//   ....[3]....
        /*0484*/ 	.word	0x00011050


	//----- nvinfo : EIATTR_CTAIDZ_USED
	.align		4
.L_180:
        /*0488*/ 	.byte	0x01, 0x04
	.zero		2


	//----- nvinfo : EIATTR_CRS_STACK_SIZE
	.align		4
        /*048c*/ 	.byte	0x04, 0x1e
        /*048e*/ 	.short	(.L_182 - .L_181)
.L_181:
        /*0490*/ 	.word	0x00000000
.L_182:


//--------------------- .nv.info._ZN5flash16flash_fwd_kernelI23Flash_fwd_kernel_traitsILi128ELi128ELi64ELi4ELb0ELb0EN7cutlass6half_tE19Flash_kernel_traitsILi128ELi128ELi64ELi4ES3_EELb0ELb1ELb0ELb0ELb1ELb1ELb1ELb0EEEvNS_16Flash_fwd_paramsE --------------------------
	.section	.nv.info._ZN5flash16flash_fwd_kernelI23Flash_fwd_kernel_traitsILi128ELi128ELi64ELi4ELb0ELb0EN7cutlass6half_tE19Flash_kernel_traitsILi128ELi128ELi64ELi4ES3_EELb0ELb1ELb0ELb0ELb1ELb1ELb1ELb0EEEvNS_16Flash_fwd_paramsE,"",@"SHT_CUDA_INFO"
	.sectionflags	@""
	.align	4


	//----- nvinfo : EIATTR_CUDA_API_VERSION
	.align		4
        /*0000*/ 	.byte	0x04, 0x37
        /*0002*/ 	.short	(.L_184 - .L_183)
.L_183:
        /*0004*/ 	.word	0x00000082


	//----- nvinfo : EIATTR_SW2861232_WAR
	.align		4
.L_184:
        /*0008*/ 	.byte	0x01, 0x35
	.zero		2


	//----- nvinfo : EIATTR_PARAM_CBANK
	.align		4
        /*000c*/ 	.byte	0x04, 0x0a
        /*000e*/ 	.short	(.L_186 - .L_185)
	.align		4
.L_185:
        /*0010*/ 	.word	index@(.nv.constant0._ZN5flash16flash_fwd_kernelI23Flash_fwd_kernel_traitsILi128ELi128ELi64ELi4ELb0ELb0EN7cutlass6half_tE19Flash_kernel_traitsILi128ELi128ELi64ELi4ES3_EELb0ELb1ELb0ELb0ELb1ELb1ELb1ELb0EEEvNS_16Flash_fwd_paramsE)
        /*0014*/ 	.short	0x0160
        /*0016*/ 	.short	0x01d0


	//----- nvinfo : EIATTR_CBANK_PARAM_SIZE
	.align		4
.L_186:
        /*0018*/ 	.byte	0x03, 0x19
        /*001a*/ 	.short	0x01d0


	//----- nvinfo : EIATTR_KPARAM_INFO
	.align		4
        /*001c*/ 	.byte	0x04, 0x17
        /*001e*/ 	.short	(.L_188 - .L_187)
.L_187:
        /*0020*/ 	.word	0x00000000
        /*0024*/ 	.short	0x0000
        /*0026*/ 	.short	0x0000
        /*0028*/ 	.byte	0x00, 0xf0, 0x41, 0x07


	//----- nvinfo : EIATTR_MAXREG_COUNT
	.align		4
.L_188:
        /*002c*/ 	.byte	0x03, 0x1b
        /*002e*/ 	.short	0x00ff


	//----- nvinfo : EIATTR_NUM_BARRIERS
	.align		4
        /*0030*/ 	.byte	0x02, 0x4c
        /*0032*/ 	.byte	0x01
	.zero		1


	//----- nvinfo : EIATTR_ANNOTATIONS
	.align		4
        /*0034*/ 	.byte	0x04, 0x55
        /*0036*/ 	.short	(.L_190 - .L_189)


	//   ....[0]....
.L_189:
        /* <DEDUP_REMOVED lines=72> */
        /*04ac*/ 	.byte	0xa0, 0x2d, 0x01, 0x00


	//----- nvinfo : EIATTR_MERCURY_ISA_VERSION
	.align		4
.L_190:
        /*04b0*/ 	.byte	0x03, 0x5f
        /*04b2*/ 	.short	0x0000


	//----- nvinfo : EIATTR_COOP_GROUP_MASK_REGIDS
	.align		4
        /*04b4*/ 	.byte	0x04, 0x29
        /*04b6*/ 	.short	(.L_192 - .L_191)


	//   ....[0]....
.L_191:
        /*04b8*/ 	.word	0xffffffff


	//   ....[1]....
        /*04bc*/ 	.word	0xffffffff


	//   ....[2]....
        /*04c0*/ 	.word	0xffffffff


	//   ....[3]....
        /*04c4*/ 	.word	0xffffffff


	//   ....[4]....
        /*04c8*/ 	.word	0xffffffff


	//   ....[5]....
        /*04cc*/ 	.word	0xffffffff


	//   ....[6]....
        /*04d0*/ 	.word	0xffffffff


	//   ....[7]....
        /*04d4*/ 	.word	0xffffffff


	//   ....[8]....
        /*04d8*/ 	.word	0xffffffff


	//   ....[9]....
        /*04dc*/ 	.word	0xffffffff


	//   ....[10]....
        /*04e0*/ 	.word	0xffffffff


	//   ....[11]....
        /*04e4*/ 	.word	0xffffffff


	//   ....[12]....
        /*04e8*/ 	.word	0xffffffff


	//   ....[13]....
        /*04ec*/ 	.word	0xffffffff


	//   ....[14]....
        /*04f0*/ 	.word	0xffffffff


	//   ....[15]....
        /*04f4*/ 	.word	0xffffffff


	//   ....[16]....
        /*04f8*/ 	.word	0xffffffff


	//   ....[17]....
        /*04fc*/ 	.word	0xffffffff


	//   ....[18]....
        /*0500*/ 	.word	0xffffffff


	//   ....[19]....
        /*0504*/ 	.word	0xffffffff


	//   ....[20]....
        /*0508*/ 	.word	0xffffffff


	//   ....[21]....
        /*050c*/ 	.word	0xffffffff


	//   ....[22]....
        /*0510*/ 	.word	0xffffffff


	//   ....[23]....
        /*0514*/ 	.word	0xffffffff


	//   ....[24]....
        /*0518*/ 	.word	0xffffffff


	//   ....[25]....
        /*051c*/ 	.word	0xffffffff


	//   ....[26]....
        /*0520*/ 	.word	0xffffffff


	//   ....[27]....
        /*0524*/ 	.word	0xffffffff


	//   ....[28]....
        /*0528*/ 	.word	0xffffffff


	//   ....[29]....
        /*052c*/ 	.word	0xffffffff


	//   ....[30]....
        /*0530*/ 	.word	0xffffffff


	//   ....[31]....
        /*0534*/ 	.word	0xffffffff


	//----- nvinfo : EIATTR_COOP_GROUP_INSTR_OFFSETS
	.align		4
.L_192:
        /*0538*/ 	.byte	0x04, 0x28
        /*053a*/ 	.short	(.L_194 - .L_193)


	//   ....[0]....
.L_193:
        /*053c*/ 	.word	0x00003210


	//   ....[1]....
        /*0540*/ 	.word	0x00003250


	//   ....[2]....
        /*0544*/ 	.word	0x000032a0


	//   ....[3]....
        /*0548*/ 	.word	0x000032c0


	//   ....[4]....
        /*054c*/ 	.word	0x00003e30


	//   ....[5]....
        /*0550*/ 	.word	0x00003fa0


	//   ....[6]....
        /*0554*/ 	.word	0x00003fc0


	//   ....[7]....
        /*0558*/ 	.word	0x00004020


	//   ....[8]....
        /*055c*/ 	.word	0x00008f60


	//   ....[9]....
        /*0560*/ 	.word	0x00009060


	//   ....[10]....
        /*0564*/ 	.word	0x00009150


	//   ....[11]....
        /*0568*/ 	.word	0x00009230


	//   ....[12]....
        /*056c*/ 	.word	0x00009260


	//   ....[13]....
        /*0570*/ 	.word	0x00009310


	//   ....[14]....
        /*0574*/ 	.word	0x00009340


	//   ....[15]....
        /*0578*/ 	.word	0x00009500


	//   ....[16]....
        /*057c*/ 	.word	0x0000e620


	//   ....[17]....
        /*0580*/ 	.word	0x0000e670


	//   ....[18]....
        /*0584*/ 	.word	0x0000e6a0


	//   ....[19]....
        /*0588*/ 	.word	0x0000e6f0


	//   ....[20]....
        /*058c*/ 	.word	0x0000e710


	//   ....[21]....
        /*0590*/ 	.word	0x0000e730


	//   ....[22]....
        /*0594*/ 	.word	0x0000e750


	//   ....[23]....
        /*0598*/ 	.word	0x0000e780


	//   ....[24]....
        /*059c*/ 	.word	0x000113c0


	//   ....[25]....
        /*05a0*/ 	.word	0x000113d0


	//   ....[26]....
        /*05a4*/ 	.word	0x000113e0


	//   ....[27]....
        /*05a8*/ 	.word	0x00011400


	//   ....[28]....
        /*05ac*/ 	.word	0x00011430


	//   ....[29]....
        /*05b0*/ 	.word	0x00011450


	//   ....[30]....
        /*05b4*/ 	.word	0x00011460


	//   ....[31]....
        /*05b8*/ 	.word	0x000114c0


	//----- nvinfo : EIATTR_EXIT_INSTR_OFFSETS
	.align		4
.L_194:
        /*05bc*/ 	.byte	0x04, 0x1c
        /*05be*/ 	.short	(.L_196 - .L_195)


	//   ....[0]....
.L_195:
        /*05c0*/ 	.word	0x00000170


	//   ....[1]....
        /*05c4*/ 	.word	0x00013140


	//   ....[2]....
        /*05c8*/ 	.word	0x00013ac0


	//   ....[3]....
        /*05cc*/ 	.word	0x00013b40


	//----- nvinfo : EIATTR_CTAIDZ_USED
	.align		4
.L_196:
        /*05d0*/ 	.byte	0x01, 0x04
	.zero		2


	//----- nvinfo : EIATTR_CRS_STACK_SIZE
	.align		4
        /*05d4*/ 	.byte	0x04, 0x1e
        /*05d6*/ 	.short	(.L_198 - .L_197)
.L_197:
        /*05d8*/ 	.word	0x00000000
.L_198:


//--------------------- .nv.info._ZN5flash16flash_fwd_kernelI23Flash_fwd_kernel_traitsILi128ELi128ELi64ELi4ELb0ELb0EN7cutlass6half_tE19Flash_kernel_traitsILi128ELi128ELi64ELi4ES3_EELb0ELb1ELb0ELb0ELb0ELb1ELb0ELb0EEEvNS_16Flash_fwd_paramsE --------------------------
	.section	.nv.info._ZN5flash16flash_fwd_kernelI23Flash_fwd_kernel_traitsILi128ELi128ELi64ELi4ELb0ELb0EN7cutlass6half_tE19Flash_kernel_traitsILi128ELi128ELi64ELi4ES3_EELb0ELb1ELb0ELb0ELb0ELb1ELb0ELb0EEEvNS_16Flash_fwd_paramsE,"",@"SHT_CUDA_INFO"
	.sectionflags	@""
	.align	4


	//----- nvinfo : EIATTR_CUDA_API_VERSION
	.align		4
        /*0000*/ 	.byte	0x04, 0x37
        /*0002*/ 	.short	(.L_200 - .L_199)
.L_199:
        /*0004*/ 	.word	0x00000082


	//----- nvinfo : EIATTR_SW2861232_WAR
	.align		4
.L_200:
        /*0008*/ 	.byte	0x01, 0x35
	.zero		2


	//----- nvinfo : EIATTR_PARAM_CBANK
	.align		4
        /*000c*/ 	.byte	0x04, 0x0a
        /*000e*/ 	.short	(.L_202 - .L_201)
	.align		4
.L_201:
        /*0010*/ 	.word	index@(.nv.constant0._ZN5flash16flash_fwd_kernelI23Flash_fwd_kernel_traitsILi128ELi128ELi64ELi4ELb0ELb0EN7cutlass6half_tE19Flash_kernel_traitsILi128ELi128ELi64ELi4ES3_EELb0ELb1ELb0ELb0ELb0ELb1ELb0ELb0EEEvNS_16Flash_fwd_paramsE)
        /*0014*/ 	.short	0x0160
        /*0016*/ 	.short	0x01d0


	//----- nvinfo : EIATTR_CBANK_PARAM_SIZE
	.align		4
.L_202:
        /*0018*/ 	.byte	0x03, 0x19
        /*001a*/ 	.short	0x01d0


	//----- nvinfo : EIATTR_KPARAM_INFO
	.align		4
        /*001c*/ 	.byte	0x04, 0x17
        /*001e*/ 	.short	(.L_204 - .L_203)
.L_203:
        /*0020*/ 	.word	0x00000000
        /*0024*/ 	.short	0x0000
        /*0026*/ 	.short	0x0000
        /*0028*/ 	.byte	0x00, 0xf0, 0x41, 0x07


	//----- nvinfo : EIATTR_MAXREG_COUNT
	.align		4
.L_204:
        /*002c*/ 	.byte	0x03, 0x1b
        /*002e*/ 	.short	0x00ff


	//----- nvinfo : EIATTR_NUM_BARRIERS
	.align		4
        /*0030*/ 	.byte	0x02, 0x4c
        /*0032*/ 	.byte	0x01
	.zero		1


	//----- nvinfo : EIATTR_ANNOTATIONS
	.align		4
        /*0034*/ 	.byte	0x04, 0x55
        /*0036*/ 	.short	(.L_206 - .L_205)


	//   ....[0]....
.L_205:
        /* <DEDUP_REMOVED lines=104> */


	//----- nvinfo : EIATTR_MERCURY_ISA_VERSION
	.align		4
.L_206:
        /*06a0*/ 	.byte	0x03, 0x5f
        /*06a2*/ 	.short	0x0000


	//----- nvinfo : EIATTR_INT_WARP_WIDE_INSTR_OFFSETS
	.align		4
        /*06a4*/ 	.byte	0x04, 0x31
        /*06a6*/ 	.short	(.L_208 - .L_207)


	//   ....[0]....
.L_207:
        /*06a8*/ 	.word	0x00001600


	//----- nvinfo : EIATTR_COOP_GROUP_MASK_REGIDS
	.align		4
.L_208:
        /*06ac*/ 	.byte	0x04, 0x29
        /*06ae*/ 	.short	(.L_210 - .L_209)


	//   ....[0]....
.L_209:
        /*06b0*/ 	.word	0xffffffff


	//   ....[1]....
        /*06b4*/ 	.word	0xffffffff


	//   ....[2]....
        /*06b8*/ 	.word	0xffffffff


	//   ....[3]....
        /*06bc*/ 	.word	0xffffffff


	//   ....[4]....
        /*06c0*/ 	.word	0xffffffff


	//   ....[5]....
        /*06c4*/ 	.word	0xffffffff


	//   ....[6]....
        /*06c8*/ 	.word	0xffffffff


	//   ....[7]....
        /*06cc*/ 	.word	0xffffffff


	//   ....[8]....
        /*06d0*/ 	.word	0xffffffff


	//   ....[9]....
        /*06d4*/ 	.word	0xffffffff


	//   ....[10]....
        /*06d8*/ 	.word	0xffffffff


	//   ....[11]....
        /*06dc*/ 	.word	0xffffffff


	//   ....[12]....
        /*06e0*/ 	.word	0xffffffff


	//   ....[13]....
        /*06e4*/ 	.word	0xffffffff


	//   ....[14]....
        /*06e8*/ 	.word	0xffffffff


	//   ....[15]....
        /*06ec*/ 	.word	0xffffffff


	//   ....[16]....
        /*06f0*/ 	.word	0xffffffff


	//   ....[17]....
        /*06f4*/ 	.word	0xffffffff


	//   ....[18]....
        /*06f8*/ 	.word	0xffffffff


	//   ....[19]....
        /*06fc*/ 	.word	0xffffffff


	//   ....[20]....
        /*0700*/ 	.word	0xffffffff


	//   ....[21]....
        /*0704*/ 	.word	0xffffffff


	//   ....[22]....
        /*0708*/ 	.word	0xffffffff


	//   ....[23]....
        /*070c*/ 	.word	0xffffffff


	//   ....[24]....
        /*0710*/ 	.word	0xffffffff


	//   ....[25]....
        /*0714*/ 	.word	0xffffffff


	//   ....[26]....
        /*0718*/ 	.word	0xffffffff


	//   ....[27]....
        /*071c*/ 	.word	0xffffffff


	//   ....[28]....
        /*0720*/ 	.word	0xffffffff


	//   ....[29]....
        /*0724*/ 	.word	0xffffffff


	//   ....[30]....
        /*0728*/ 	.word	0xffffffff


	//   ....[31]....
        /*072c*/ 	.word	0xffffffff


	//   ....[32]....
        /*0730*/ 	.word	0xffffffff


	//   ....[33]....
        /*0734*/ 	.word	0xffffffff


	//   ....[34]....
        /*0738*/ 	.word	0xffffffff


	//   ....[35]....
        /*073c*/ 	.word	0xffffffff


	//   ....[36]....
        /*0740*/ 	.word	0xffffffff


	//   ....[37]....
        /*0744*/ 	.word	0xffffffff


	//   ....[38]....
        /*0748*/ 	.word	0xffffffff


	//   ....[39]....
        /*074c*/ 	.word	0xffffffff


	//----- nvinfo : EIATTR_COOP_GROUP_INSTR_OFFSETS
	.align		4
.L_210:
        /*0750*/ 	.byte	0x04, 0x28
        /*0752*/ 	.short	(.L_212 - .L_211)


	//   ....[0]....
.L_211:
        /*0754*/ 	.word	0x00003910


	//   ....[1]....
        /*0758*/ 	.word	0x00003980


	//   ....[2]....
        /*075c*/ 	.word	0x000039f0


	//   ....[3]....
        /*0760*/ 	.word	0x00003b00


	//   ....[4]....
        /*0764*/ 	.word	0x00003c00


	//   ....[5]....
        /*0768*/ 	.word	0x00003cd0


	//   ....[6]....
        /*076c*/ 	.word	0x00003e30


	//   ....[7]....
        /*0770*/ 	.word	0x00003e70


	//   ....[8]....
        /*0774*/ 	.word	0x000085e0


	//   ....[9]....
        /*0778*/ 	.word	0x000085f0


	//   ....[10]....
        /*077c*/ 	.word	0x00008620


	//   ....[11]....
        /*0780*/ 	.word	0x00008630


	//   ....[12]....
        /*0784*/ 	.word	0x000089d0


	//   ....[13]....
        /*0788*/ 	.word	0x00008a20


	//   ....[14]....
        /*078c*/ 	.word	0x00008c90


	//   ....[15]....
        /*0790*/ 	.word	0x00008ca0


	//   ....[16]....
        /*0794*/ 	.word	0x0000e400


	//   ....[17]....
        /*0798*/ 	.word	0x0000e5e0


	//   ....[18]....
        /*079c*/ 	.word	0x0000e610


	//   ....[19]....
        /*07a0*/ 	.word	0x0000e6a0


	//   ....[20]....
        /*07a4*/ 	.word	0x0000e6f0


	//   ....[21]....
        /*07a8*/ 	.word	0x0000e7d0


	//   ....[22]....
        /*07ac*/ 	.word	0x0000e950


	//   ....[23]....
        /*07b0*/ 	.word	0x0000e970


	//   ....[24]....
        /*07b4*/ 	.word	0x000126e0


	//   ....[25]....
        /*07b8*/ 	.word	0x00012860


	//   ....[26]....
        /*07bc*/ 	.word	0x000128a0


	//   ....[27]....
        /*07c0*/ 	.word	0x000128c0


	//   ....[28]....
        /*07c4*/ 	.word	0x000128d0


	//   ....[29]....
        /*07c8*/ 	.word	0x00012910


	//   ....[30]....
        /*07cc*/ 	.word	0x00012950


	//   ....[31]....
        /*07d0*/ 	.word	0x00012980


	//   ....[32]....
        /*07d4*/ 	.word	0x00015240


	//   ....[33]....
        /*07d8*/ 	.word	0x00015250


	//   ....[34]....
        /*07dc*/ 	.word	0x00015260


	//   ....[35]....
        /*07e0*/ 	.word	0x00015270


	//   ....[36]....
        /*07e4*/ 	.word	0x000152a0


	//   ....[37]....
        /*07e8*/ 	.word	0x000152c0


	//   ....[38]....
        /*07ec*/ 	.word	0x00015300


	//   ....[39]....
        /*07f0*/ 	.word	0x00015340


	//----- nvinfo : EIATTR_EXIT_INSTR_OFFSETS
	.align		4
.L_212:
        /*07f4*/ 	.byte	0x04, 0x1c
        /*07f6*/ 	.short	(.L_214 - .L_213)


	//   ....[0]....
.L_213:
        /*07f8*/ 	.word	0x000004d0


	//   ....[1]....
        /*07fc*/ 	.word	0x00017300


	//   ....[2]....
        /*0800*/ 	.word	0x000173d0


	//   ....[3]....
        /*0804*/ 	.word	0x00018370


	//   ....[4]....
        /*0808*/ 	.word	0x000183f0


	//----- nvinfo : EIATTR_CTAIDZ_USED
	.align		4
.L_214:
        /*080c*/ 	.byte	0x01, 0x04
	.zero		2


	//----- nvinfo : EIATTR_CRS_STACK_SIZE
	.align		4
        /*0810*/ 	.byte	0x04, 0x1e
        /*0812*/ 	.short	(.L_216 - .L_215)
.L_215:
        /*0814*/ 	.word	0x00000000
.L_216:


//--------------------- .nv.info._ZN5flash16flash_fwd_kernelI23Flash_fwd_kernel_traitsILi128ELi128ELi64ELi4ELb0ELb0EN7cutlass6half_tE19Flash_kernel_traitsILi128ELi128ELi64ELi4ES3_EELb0ELb1ELb0ELb0ELb0ELb1ELb1ELb0EEEvNS_16Flash_fwd_paramsE --------------------------
	.section	.nv.info._ZN5flash16flash_fwd_kernelI23Flash_fwd_kernel_traitsILi128ELi128ELi64ELi4ELb0ELb0EN7cutlass6half_tE19Flash_kernel_traitsILi128ELi128ELi64ELi4ES3_EELb0ELb1ELb0ELb0ELb0ELb1ELb1ELb0EEEvNS_16Flash_fwd_paramsE,"",@"SHT_CUDA_INFO"
	.sectionflags	@""
	.align	4


	//----- nvinfo : EIATTR_CUDA_API_VERSION
	.align		4
        /*0000*/ 	.byte	0x04, 0x37
        /*0002*/ 	.short	(.L_218 - .L_217)
.L_217:
        /*0004*/ 	.word	0x00000082


	//----- nvinfo : EIATTR_SW2861232_WAR
	.align		4
.L_218:
        /*0008*/ 	.byte	0x01, 0x35
	.zero		2


	//----- nvinfo : EIATTR_PARAM_CBANK
	.align		4
        /*000c*/ 	.byte	0x04, 0x0a
        /*000e*/ 	.short	(.L_220 - .L_219)
	.align		4
.L_219:
        /*0010*/ 	.word	index@(.nv.constant0._ZN5flash16flash_fwd_kernelI23Flash_fwd_kernel_traitsILi128ELi128ELi64ELi4ELb0ELb0EN7cutlass6half_tE19Flash_kernel_traitsILi128ELi128ELi64ELi4ES3_EELb0ELb1ELb0ELb0ELb0ELb1ELb1ELb0EEEvNS_16Flash_fwd_paramsE)
        /*0014*/ 	.short	0x0160
        /*0016*/ 	.short	0x01d0


	//----- nvinfo : EIATTR_CBANK_PARAM_SIZE
	.align		4
.L_220:
        /*0018*/ 	.byte	0x03, 0x19
        /*001a*/ 	.short	0x01d0


	//----- nvinfo : EIATTR_KPARAM_INFO
	.align		4
        /*001c*/ 	.byte	0x04, 0x17
        /*001e*/ 	.short	(.L_222 - .L_221)
.L_221:
        /*0020*/ 	.word	0x00000000
        /*0024*/ 	.short	0x0000
        /*0026*/ 	.short	0x0000
        /*0028*/ 	.byte	0x00, 0xf0, 0x41, 0x07


	//----- nvinfo : EIATTR_MAXREG_COUNT
	.align		4
.L_222:
        /*002c*/ 	.byte	0x03, 0x1b
        /*002e*/ 	.short	0x00ff


	//----- nvinfo : EIATTR_NUM_BARRIERS
	.align		4
        /*0030*/ 	.byte	0x02, 0x4c
        /*0032*/ 	.byte	0x01
	.zero		1


	//----- nvinfo : EIATTR_ANNOTATIONS
	.align		4
        /*0034*/ 	.byte	0x04, 0x55
        /*0036*/ 	.short	(.L_224 - .L_223)


	//   ....[0]....
.L_223:
        /* <DEDUP_REMOVED lines=127> */


	//----- nvinfo : EIATTR_MERCURY_ISA_VERSION
	.align		4
.L_224:
        /*0810*/ 	.byte	0x03, 0x5f
        /*0812*/ 	.short	0x0000


	//----- nvinfo : EIATTR_COOP_GROUP_MASK_REGIDS
	.align		4
        /*0814*/ 	.byte	0x04, 0x29
        /*0816*/ 	.short	(.L_226 - .L_225)


	//   ....[0]....
.L_225:
        /*0818*/ 	.word	0xffffffff


	//   ....[1]....
        /*081c*/ 	.word	0xffffffff


	//   ....[2]....
        /*0820*/ 	.word	0xffffffff


	//   ....[3]....
        /*0824*/ 	.word	0xffffffff


	//   ....[4]....
        /*0828*/ 	.word	0xffffffff


	//   ....[5]....
        /*082c*/ 	.word	0xffffffff


	//   ....[6]....
        /*0830*/ 	.word	0xffffffff


	//   ....[7]....
        /*0834*/ 	.word	0xffffffff


	//   ....[8]....
        /*0838*/ 	.word	0xffffffff


	//   ....[9]....
        /*083c*/ 	.word	0xffffffff


	//   ....[10]....
        /*0840*/ 	.word	0xffffffff


	//   ....[11]....
        /*0844*/ 	.word	0xffffffff


	//   ....[12]....
        /*0848*/ 	.word	0xffffffff


	//   ....[13]....
        /*084c*/ 	.word	0xffffffff


	//   ....[14]....
        /*0850*/ 	.word	0xffffffff


	//   ....[15]....
        /*0854*/ 	.word	0xffffffff


	//   ....[16]....
        /*0858*/ 	.word	0xffffffff


	//   ....[17]....
        /*085c*/ 	.word	0xffffffff


	//   ....[18]....
        /*0860*/ 	.word	0xffffffff


	//   ....[19]....
        /*0864*/ 	.word	0xffffffff


	//   ....[20]....
        /*0868*/ 	.word	0xffffffff


	//   ....[21]....
        /*086c*/ 	.word	0xffffffff


	//   ....[22]....
        /*0870*/ 	.word	0xffffffff


	//   ....[23]....
        /*0874*/ 	.word	0xffffffff


	//   ....[24]....
        /*0878*/ 	.word	0xffffffff


	//   ....[25]....
        /*087c*/ 	.word	0xffffffff


	//   ....[26]....
        /*0880*/ 	.word	0xffffffff


	//   ....[27]....
        /*0884*/ 	.word	0xffffffff


	//   ....[28]....
        /*0888*/ 	.word	0xffffffff


	//   ....[29]....
        /*088c*/ 	.word	0xffffffff


	//   ....[30]....
        /*0890*/ 	.word	0xffffffff


	//   ....[31]....
        /*0894*/ 	.word	0xffffffff


	//   ....[32]....
        /*0898*/ 	.word	0xffffffff


	//   ....[33]....
        /*089c*/ 	.word	0xffffffff


	//   ....[34]....
        /*08a0*/ 	.word	0xffffffff


	//   ....[35]....
        /*08a4*/ 	.word	0xffffffff


	//   ....[36]....
        /*08a8*/ 	.word	0xffffffff


	//   ....[37]....
        /*08ac*/ 	.word	0xffffffff


	//   ....[38]....
        /*08b0*/ 	.word	0xffffffff


	//   ....[39]....
        /*08b4*/ 	.word	0xffffffff


	//----- nvinfo : EIATTR_COOP_GROUP_INSTR_OFFSETS
	.align		4
.L_226:
        /*08b8*/ 	.byte	0x04, 0x28
        /*08ba*/ 	.short	(.L_228 - .L_227)


	//   ....[0]....
.L_227:
        /*08bc*/ 	.word	0x000040c0


	//   ....[1]....
        /*08c0*/ 	.word	0x00004130


	//   ....[2]....
        /*08c4*/ 	.word	0x000041a0


	//   ....[3]....
        /*08c8*/ 	.word	0x000042b0


	//   ....[4]....
        /*08cc*/ 	.word	0x000043c0


	//   ....[5]....
        /*08d0*/ 	.word	0x00004470


	//   ....[6]....
        /*08d4*/ 	.word	0x00004590


	//   ....[7]....
        /*08d8*/ 	.word	0x000045d0


	//   ....[8]....
        /*08dc*/ 	.word	0x00009300


	//   ....[9]....
        /*08e0*/ 	.word	0x000093d0


	//   ....[10]....
        /*08e4*/ 	.word	0x00009400


	//   ....[11]....
        /*08e8*/ 	.word	0x00009410


	//   ....[12]....
        /*08ec*/ 	.word	0x00009850


	//   ....[13]....
        /*08f0*/ 	.word	0x00009a80


	//   ....[14]....
        /*08f4*/ 	.word	0x00009aa0


	//   ....[15]....
        /*08f8*/ 	.word	0x00009ac0


	//   ....[16]....
        /*08fc*/ 	.word	0x0000f4e0


	//   ....[17]....
        /*0900*/ 	.word	0x0000f710


	//   ....[18]....
        /*0904*/ 	.word	0x0000f740


	//   ....[19]....
        /*0908*/ 	.word	0x0000f7c0


	//   ....[20]....
        /*090c*/ 	.word	0x0000f810


	//   ....[21]....
        /*0910*/ 	.word	0x0000f8f0


	//   ....[22]....
        /*0914*/ 	.word	0x0000fa70


	//   ....[23]....
        /*0918*/ 	.word	0x0000fa90


	//   ....[24]....
        /*091c*/ 	.word	0x00014010


	//   ....[25]....
        /*0920*/ 	.word	0x000140a0


	//   ....[26]....
        /*0924*/ 	.word	0x00014120


	//   ....[27]....
        /*0928*/ 	.word	0x00014170


	//   ....[28]....
        /*092c*/ 	.word	0x000141b0


	//   ....[29]....
        /*0930*/ 	.word	0x00014250


	//   ....[30]....
        /*0934*/ 	.word	0x00014350


	//   ....[31]....
        /*0938*/ 	.word	0x00014420


	//   ....[32]....
        /*093c*/ 	.word	0x00016f30


	//   ....[33]....
        /*0940*/ 	.word	0x00016f40


	//   ....[34]....
        /*0944*/ 	.word	0x00016f50


	//   ....[35]....
        /*0948*/ 	.word	0x00016f60


	//   ....[36]....
        /*094c*/ 	.word	0x00016f90


	//   ....[37]....
        /*0950*/ 	.word	0x00016fb0


	//   ....[38]....
        /*0954*/ 	.word	0x00016ff0


	//   ....[39]....
        /*0958*/ 	.word	0x00017030


	//----- nvinfo : EIATTR_EXIT_INSTR_OFFSETS
	.align		4
.L_228:
        /*095c*/ 	.byte	0x04, 0x1c
        /*095e*/ 	.short	(.L_230 - .L_229)


	//   ....[0]....
.L_229:
        /*0960*/ 	.word	0x000004d0


	//   ....[1]....
        /*0964*/ 	.word	0x00018ff0


	//   ....[2]....
        /*0968*/ 	.word	0x000190c0


	//   ....[3]....
        /*096c*/ 	.word	0x0001a060


	//   ....[4]....
        /*0970*/ 	.word	0x0001a0e0


	//----- nvinfo : EIATTR_CTAIDZ_USED
	.align		4
.L_230:
        /*0974*/ 	.byte	0x01, 0x04
	.zero		2


	//----- nvinfo : EIATTR_CRS_STACK_SIZE
	.align		4
        /*0978*/ 	.byte	0x04, 0x1e
        /*097a*/ 	.short	(.L_232 - .L_231)
.L_231:
        /*097c*/ 	.word	0x00000000
.L_232:


//--------------------- .nv.info._ZN5flash16flash_fwd_kernelI23Flash_fwd_kernel_traitsILi128ELi128ELi64ELi4ELb0ELb0EN7cutlass6half_tE19Flash_kernel_traitsILi128ELi128ELi64ELi4ES3_EELb0ELb1ELb0ELb0ELb0ELb0ELb0ELb0EEEvNS_16Flash_fwd_paramsE --------------------------
	.section	.nv.info._ZN5flash16flash_fwd_kernelI23Flash_fwd_kernel_traitsILi128ELi128ELi64ELi4ELb0ELb0EN7cutlass6half_tE19Flash_kernel_traitsILi128ELi128ELi64ELi4ES3_EELb0ELb1ELb0ELb0ELb0ELb0ELb0ELb0EEEvNS_16Flash_fwd_paramsE,"",@"SHT_CUDA_INFO"
	.sectionflags	@""
	.align	4


	//----- nvinfo : EIATTR_CUDA_API_VERSION
	.align		4
        /*0000*/ 	.byte	0x04, 0x37
        /*0002*/ 	.short	(.L_234 - .L_233)
.L_233:
        /*0004*/ 	.word	0x00000082


	//----- nvinfo : EIATTR_SW2861232_WAR
	.align		4
.L_234:
        /*0008*/ 	.byte	0x01, 0x35
	.zero		2


	//----- nvinfo : EIATTR_PARAM_CBANK
	.align		4
        /*000c*/ 	.byte	0x04, 0x0a
        /*000e*/ 	.short	(.L_236 - .L_235)
	.align		4
.L_235:
        /*0010*/ 	.word	index@(.nv.constant0._ZN5flash16flash_fwd_kernelI23Flash_fwd_kernel_traitsILi128ELi128ELi64ELi4ELb0ELb0EN7cutlass6half_tE19Flash_kernel_traitsILi128ELi128ELi64ELi4ES3_EELb0ELb1ELb0ELb0ELb0ELb0ELb0ELb0EEEvNS_16Flash_fwd_paramsE)
        /*0014*/ 	.short	0x0160
        /*0016*/ 	.short	0x01d0


	//----- nvinfo : EIATTR_CBANK_PARAM_SIZE
	.align		4
.L_236:
        /*0018*/ 	.byte	0x03, 0x19
        /*001a*/ 	.short	0x01d0


	//----- nvinfo : EIATTR_KPARAM_INFO
	.align		4
        /*001c*/ 	.byte	0x04, 0x17
        /*001e*/ 	.short	(.L_238 - .L_237)
.L_237:
        /*0020*/ 	.word	0x00000000
        /*0024*/ 	.short	0x0000
        /*0026*/ 	.short	0x0000
        /*0028*/ 	.byte	0x00, 0xf0, 0x41, 0x07


	//----- nvinfo : EIATTR_MAXREG_COUNT
	.align		4
.L_238:
        /*002c*/ 	.byte	0x03, 0x1b
        /*002e*/ 	.short	0x00ff


	//----- nvinfo : EIATTR_NUM_BARRIERS
	.align		4
        /*0030*/ 	.byte	0x02, 0x4c
        /*0032*/ 	.byte	0x01
	.zero		1


	//----- nvinfo : EIATTR_ANNOTATIONS
	.align		4
        /*0034*/ 	.byte	0x04, 0x55
        /*0036*/ 	.short	(.L_240 - .L_239)


	//   ....[0]....
.L_239:
        /* <DEDUP_REMOVED lines=90> */


	//----- nvinfo : EIATTR_MERCURY_ISA_VERSION
	.align		4
.L_240:
        /*05c0*/ 	.byte	0x03, 0x5f
        /*05c2*/ 	.short	0x0000


	//----- nvinfo : EIATTR_COOP_GROUP_MASK_REGIDS
	.align		4
        /*05c4*/ 	.byte	0x04, 0x29
        /*05c6*/ 	.short	(.L_242 - .L_241)


	//   ....[0]....
.L_241:
        /*05c8*/ 	.word	0xffffffff


	//   ....[1]....
        /*05cc*/ 	.word	0xffffffff


	//   ....[2]....
        /*05d0*/ 	.word	0xffffffff


	//   ....[3]....
        /*05d4*/ 	.word	0xffffffff


	//   ....[4]....
        /*05d8*/ 	.word	0xffffffff


	//   ....[5]....
        /*05dc*/ 	.word	0xffffffff


	//   ....[6]....
        /*05e0*/ 	.word	0xffffffff


	//   ....[7]....
        /*05e4*/ 	.word	0xffffffff


	//   ....[8]....
        /*05e8*/ 	.word	0xffffffff


	//   ....[9]....
        /*05ec*/ 	.word	0xffffffff


	//   ....[10]....
        /*05f0*/ 	.word	0xffffffff


	//   ....[11]....
        /*05f4*/ 	.word	0xffffffff


	//   ....[12]....
        /*05f8*/ 	.word	0xffffffff


	//   ....[13]....
        /*05fc*/ 	.word	0xffffffff


	//   ....[14]....
        /*0600*/ 	.word	0xffffffff


	//   ....[15]....
        /*0604*/ 	.word	0xffffffff


	//   ....[16]....
        /*0608*/ 	.word	0xffffffff


	//   ....[17]....
        /*060c*/ 	.word	0xffffffff


	//   ....[18]....
        /*0610*/ 	.word	0xffffffff


	//   ....[19]....
        /*0614*/ 	.word	0xffffffff


	//   ....[20]....
        /*0618*/ 	.word	0xffffffff


	//   ....[21]....
        /*061c*/ 	.word	0xffffffff


	//   ....[22]....
        /*0620*/ 	.word	0xffffffff


	//   ....[23]....
        /*0624*/ 	.word	0xffffffff


	//   ....[24]....
        /*0628*/ 	.word	0xffffffff


	//   ....[25]....
        /*062c*/ 	.word	0xffffffff


	//   ....[26]....
        /*0630*/ 	.word	0xffffffff


	//   ....[27]....
        /*0634*/ 	.word	0xffffffff


	//   ....[28]....
        /*0638*/ 	.word	0xffffffff


	//   ....[29]....
        /*063c*/ 	.word	0xffffffff


	//   ....[30]....
        /*0640*/ 	.word	0xffffffff


	//   ....[31]....
        /*0644*/ 	.word	0xffffffff


	//   ....[32]....
        /*0648*/ 	.word	0xffffffff


	//   ....[33]....
        /*064c*/ 	.word	0xffffffff


	//   ....[34]....
        /*0650*/ 	.word	0xffffffff


	//   ....[35]....
        /*0654*/ 	.word	0xffffffff


	//   ....[36]....
        /*0658*/ 	.word	0xffffffff


	//   ....[37]....
        /*065c*/ 	.word	0xffffffff


	//   ....[38]....
        /*0660*/ 	.word	0xffffffff


	//   ....[39]....
        /*0664*/ 	.word	0xffffffff


	//----- nvinfo : EIATTR_COOP_GROUP_INSTR_OFFSETS
	.align		4
.L_242:
        /*0668*/ 	.byte	0x04, 0x28
        /*066a*/ 	.short	(.L_244 - .L_243)


	//   ....[0]....
.L_243:
        /*066c*/ 	.word	0x00004bf0


	//   ....[1]....
        /*0670*/ 	.word	0x00004cd0


	//   ....[2]....
        /*0674*/ 	.word	0x00004d40


	//   ....[3]....
        /*0678*/ 	.word	0x00004d90


	//   ....[4]....
        /*067c*/ 	.word	0x00005100


	//   ....[5]....
        /*0680*/ 	.word	0x00005200


	//   ....[6]....
        /*0684*/ 	.word	0x000053a0


	//   ....[7]....
        /*0688*/ 	.word	0x00005460


	//   ....[8]....
        /*068c*/ 	.word	0x00009c10


	//   ....[9]....
        /*0690*/ 	.word	0x00009d60


	//   ....[10]....
        /*0694*/ 	.word	0x00009d90


	//   ....[11]....
        /*0698*/ 	.word	0x00009e50


	//   ....[12]....
        /*069c*/ 	.word	0x00009e80


	//   ....[13]....
        /*06a0*/ 	.word	0x00009ef0


	//   ....[14]....
        /*06a4*/ 	.word	0x00009f30


	//   ....[15]....
        /*06a8*/ 	.word	0x0000a040


	//   ....[16]....
        /*06ac*/ 	.word	0x0000f3a0


	//   ....[17]....
        /*06b0*/ 	.word	0x0000f430


	//   ....[18]....
        /*06b4*/ 	.word	0x0000f4d0


	//   ....[19]....
        /*06b8*/ 	.word	0x0000f4f0


	//   ....[20]....
        /*06bc*/ 	.word	0x0000f530


	//   ....[21]....
        /*06c0*/ 	.word	0x0000f560


	//   ....[22]....
        /*06c4*/ 	.word	0x0000f5b0


	//   ....[23]....
        /*06c8*/ 	.word	0x0000f6b0


	//   ....[24]....
        /*06cc*/ 	.word	0x00013210


	//   ....[25]....
        /*06d0*/ 	.word	0x000133a0


	//   ....[26]....
        /*06d4*/ 	.word	0x000133e0


	//   ....[27]....
        /*06d8*/ 	.word	0x00013400


	//   ....[28]....
        /*06dc*/ 	.word	0x00013410


	//   ....[29]....
        /*06e0*/ 	.word	0x00013450


	//   ....[30]....
        /*06e4*/ 	.word	0x00013490


	//   ....[31]....
        /*06e8*/ 	.word	0x000134c0


	//   ....[32]....
        /*06ec*/ 	.word	0x00015d60


	//   ....[33]....
        /*06f0*/ 	.word	0x00015d70


	//   ....[34]....
        /*06f4*/ 	.word	0x00015d80


	//   ....[35]....
        /*06f8*/ 	.word	0x00015da0


	//   ....[36]....
        /*06fc*/ 	.word	0x00015db0


	//   ....[37]....
        /*0700*/ 	.word	0x00015de0


	//   ....[38]....
        /*0704*/ 	.word	0x00015df0


	//   ....[39]....
        /*0708*/ 	.word	0x00015e40


	//----- nvinfo : EIATTR_EXIT_INSTR_OFFSETS
	.align		4
.L_244:
        /*070c*/ 	.byte	0x04, 0x1c
        /*070e*/ 	.short	(.L_246 - .L_245)


	//   ....[0]....
.L_245:
        /*0710*/ 	.word	0x000004d0


	//   ....[1]....
        /*0714*/ 	.word	0x00017fa0


	//   ....[2]....
        /*0718*/ 	.word	0x00018080


	//   ....[3]....
        /*071c*/ 	.word	0x000180a0


	//   ....[4]....
        /*0720*/ 	.word	0x00019150


	//   ....[5]....
        /*0724*/ 	.word	0x000191d0


	//----- nvinfo : EIATTR_CTAIDZ_USED
	.align		4
.L_246:
        /*0728*/ 	.byte	0x01, 0x04
	.zero		2


	//----- nvinfo : EIATTR_CRS_STACK_SIZE
	.align		4
        /*072c*/ 	.byte	0x04, 0x1e
        /*072e*/ 	.short	(.L_248 - .L_247)
.L_247:
        /*0730*/ 	.word	0x00000000
.L_248:


//--------------------- .nv.info._ZN5flash16flash_fwd_kernelI23Flash_fwd_kernel_traitsILi128ELi128ELi64ELi4ELb0ELb0EN7cutlass6half_tE19Flash_kernel_traitsILi128ELi128ELi64ELi4ES3_EELb0ELb1ELb0ELb0ELb0ELb0ELb1ELb0EEEvNS_16Flash_fwd_paramsE --------------------------
	.section	.nv.info._ZN5flash16flash_fwd_kernelI23Flash_fwd_kernel_traitsILi128ELi128ELi64ELi4ELb0ELb0EN7cutlass6half_tE19Flash_kernel_traitsILi128ELi128ELi64ELi4ES3_EELb0ELb1ELb0ELb0ELb0ELb0ELb1ELb0EEEvNS_16Flash_fwd_paramsE,"",@"SHT_CUDA_INFO"
	.sectionflags	@""
	.align	4


	//----- nvinfo : EIATTR_CUDA_API_VERSION
	.align		4
        /*0000*/ 	.byte	0x04, 0x37
        /*0002*/ 	.short	(.L_250 - .L_249)
.L_249:
        /*0004*/ 	.word	0x00000082


	//----- nvinfo : EIATTR_SW2861232_WAR
	.align		4
.L_250:
        /*0008*/ 	.byte	0x01, 0x35
	.zero		2


	//----- nvinfo : EIATTR_PARAM_CBANK
	.align		4
        /*000c*/ 	.byte	0x04, 0x0a
        /*000e*/ 	.short	(.L_252 - .L_251)
	.align		4
.L_251:
        /*0010*/ 	.word	index@(.nv.constant0._ZN5flash16flash_fwd_kernelI23Flash_fwd_kernel_traitsILi128ELi128ELi64ELi4ELb0ELb0EN7cutlass6half_tE19Flash_kernel_traitsILi128ELi128ELi64ELi4ES3_EELb0ELb1ELb0ELb0ELb0ELb0ELb1ELb0EEEvNS_16Flash_fwd_paramsE)
        /*0014*/ 	.short	0x0160
        /*0016*/ 	.short	0x01d0


	//----- nvinfo : EIATTR_CBANK_PARAM_SIZE
	.align		4
.L_252:
        /*0018*/ 	.byte	0x03, 0x19
        /*001a*/ 	.short	0x01d0


	//----- nvinfo : EIATTR_KPARAM_INFO
	.align		4
        /*001c*/ 	.byte	0x04, 0x17
        /*001e*/ 	.short	(.L_254 - .L_253)
.L_253:
        /*0020*/ 	.word	0x00000000
        /*0024*/ 	.short	0x0000
        /*0026*/ 	.short	0x0000
        /*0028*/ 	.byte	0x00, 0xf0, 0x41, 0x07


	//----- nvinfo : EIATTR_MAXREG_COUNT
	.align		4
.L_254:
        /*002c*/ 	.byte	0x03, 0x1b
        /*002e*/ 	.short	0x00ff


	//----- nvinfo : EIATTR_NUM_BARRIERS
	.align		4
        /*0030*/ 	.byte	0x02, 0x4c
        /*0032*/ 	.byte	0x01
	.zero		1


	//----- nvinfo : EIATTR_ANNOTATIONS
	.align		4
        /*0034*/ 	.byte	0x04, 0x55
        /*0036*/ 	.short	(.L_256 - .L_255)


	//   ....[0]....
.L_255:
        /* <DEDUP_REMOVED lines=112> */


	//----- nvinfo : EIATTR_MERCURY_ISA_VERSION
	.align		4
.L_256:
        /*0720*/ 	.byte	0x03, 0x5f
        /*0722*/ 	.short	0x0000


	//----- nvinfo : EIATTR_COOP_GROUP_MASK_REGIDS
	.align		4
        /*0724*/ 	.byte	0x04, 0x29
        /*0726*/ 	.short	(.L_258 - .L_257)


	//   ....[0]....
.L_257:
        /*0728*/ 	.word	0xffffffff


	//   ....[1]....
        /*072c*/ 	.word	0xffffffff


	//   ....[2]....
        /*0730*/ 	.word	0xffffffff


	//   ....[3]....
        /*0734*/ 	.word	0xffffffff


	//   ....[4]....
        /*0738*/ 	.word	0xffffffff


	//   ....[5]....
        /*073c*/ 	.word	0xffffffff


	//   ....[6]....
        /*0740*/ 	.word	0xffffffff


	//   ....[7]....
        /*0744*/ 	.word	0xffffffff


	//   ....[8]....
        /*0748*/ 	.word	0xffffffff


	//   ....[9]....
        /*074c*/ 	.word	0xffffffff


	//   ....[10]....
        /*0750*/ 	.word	0xffffffff


	//   ....[11]....
        /*0754*/ 	.word	0xffffffff


	//   ....[12]....
        /*0758*/ 	.word	0xffffffff


	//   ....[13]....
        /*075c*/ 	.word	0xffffffff


	//   ....[14]....
        /*0760*/ 	.word	0xffffffff


	//   ....[15]....
        /*0764*/ 	.word	0xffffffff


	//   ....[16]....
        /*0768*/ 	.word	0xffffffff


	//   ....[17]....
        /*076c*/ 	.word	0xffffffff


	//   ....[18]....
        /*0770*/ 	.word	0xffffffff


	//   ....[19]....
        /*0774*/ 	.word	0xffffffff


	//   ....[20]....
        /*0778*/ 	.word	0xffffffff


	//   ....[21]....
        /*077c*/ 	.word	0xffffffff


	//   ....[22]....
        /*0780*/ 	.word	0xffffffff


	//   ....[23]....
        /*0784*/ 	.word	0xffffffff


	//   ....[24]....
        /*0788*/ 	.word	0xffffffff


	//   ....[25]....
        /*078c*/ 	.word	0xffffffff


	//   ....[26]....
        /*0790*/ 	.word	0xffffffff


	//   ....[27]....
        /*0794*/ 	.word	0xffffffff


	//   ....[28]....
        /*0798*/ 	.word	0xffffffff


	//   ....[29]....
        /*079c*/ 	.word	0xffffffff


	//   ....[30]....
        /*07a0*/ 	.word	0xffffffff


	//   ....[31]....
        /*07a4*/ 	.word	0xffffffff


	//   ....[32]....
        /*07a8*/ 	.word	0xffffffff


	//   ....[33]....
        /*07ac*/ 	.word	0xffffffff


	//   ....[34]....
        /*07b0*/ 	.word	0xffffffff


	//   ....[35]....
        /*07b4*/ 	.word	0xffffffff


	//   ....[36]....
        /*07b8*/ 	.word	0xffffffff


	//   ....[37]....
        /*07bc*/ 	.word	0xffffffff


	//   ....[38]....
        /*07c0*/ 	.word	0xffffffff


	//   ....[39]....
        /*07c4*/ 	.word	0xffffffff


	//----- nvinfo : EIATTR_COOP_GROUP_INSTR_OFFSETS
	.align		4
.L_258:
        /*07c8*/ 	.byte	0x04, 0x28
        /*07ca*/ 	.short	(.L_260 - .L_259)


	//   ....[0]....
.L_259:
        /*07cc*/ 	.word	0x00005420


	//   ....[1]....
        /*07d0*/ 	.word	0x00005500


	//   ....[2]....
        /*07d4*/ 	.word	0x00005570


	//   ....[3]....
        /*07d8*/ 	.word	0x000055d0


	//   ....[4]....
        /*07dc*/ 	.word	0x00005930


	//   ....[5]....
        /*07e0*/ 	.word	0x00005a50


	//   ....[6]....
        /*07e4*/ 	.word	0x00005bd0


	//   ....[7]....
        /*07e8*/ 	.word	0x00005c80


	//   ....[8]....
        /*07ec*/ 	.word	0x0000ad20


	//   ....[9]....
        /*07f0*/ 	.word	0x0000ae70


	//   ....[10]....
        /*07f4*/ 	.word	0x0000aea0


	//   ....[11]....
        /*07f8*/ 	.word	0x0000af60


	//   ....[12]....
        /*07fc*/ 	.word	0x0000af90


	//   ....[13]....
        /*0800*/ 	.word	0x0000b000


	//   ....[14]....
        /*0804*/ 	.word	0x0000b050


	//   ....[15]....
        /*0808*/ 	.word	0x0000b130


	//   ....[16]....
        /*080c*/ 	.word	0x00010ec0


	//   ....[17]....
        /*0810*/ 	.word	0x00011110


	//   ....[18]....
        /*0814*/ 	.word	0x000111a0


	//   ....[19]....
        /*0818*/ 	.word	0x000111c0


	//   ....[20]....
        /*081c*/ 	.word	0x00011200


	//   ....[21]....
        /*0820*/ 	.word	0x00011230


	//   ....[22]....
        /*0824*/ 	.word	0x00011280


	//   ....[23]....
        /*0828*/ 	.word	0x000113a0


	//   ....[24]....
        /*082c*/ 	.word	0x00015920


	//   ....[25]....
        /*0830*/ 	.word	0x00015ab0


	//   ....[26]....
        /*0834*/ 	.word	0x00015ae0


	//   ....[27]....
        /*0838*/ 	.word	0x00015b00


	//   ....[28]....
        /*083c*/ 	.word	0x00015b20


	//   ....[29]....
        /*0840*/ 	.word	0x00015be0


	//   ....[30]....
        /*0844*/ 	.word	0x00015c20


	//   ....[31]....
        /*0848*/ 	.word	0x00015c70


	//   ....[32]....
        /*084c*/ 	.word	0x00018a10


	//   ....[33]....
        /*0850*/ 	.word	0x00018a20


	//   ....[34]....
        /*0854*/ 	.word	0x00018a30


	//   ....[35]....
        /*0858*/ 	.word	0x00018a50


	//   ....[36]....
        /*085c*/ 	.word	0x00018a60


	//   ....[37]....
        /*0860*/ 	.word	0x00018a90


	//   ....[38]....
        /*0864*/ 	.word	0x00018aa0


	//   ....[39]....
        /*0868*/ 	.word	0x00018af0


	//----- nvinfo : EIATTR_EXIT_INSTR_OFFSETS
	.align		4
.L_260:
        /*086c*/ 	.byte	0x04, 0x1c
        /*086e*/ 	.short	(.L_262 - .L_261)


	//   ....[0]....
.L_261:
        /*0870*/ 	.word	0x000004d0


	//   ....[1]....
        /*0874*/ 	.word	0x0001ac50


	//   ....[2]....
        /*0878*/ 	.word	0x0001ad30


	//   ....[3]....
        /*087c*/ 	.word	0x0001ad50


	//   ....[4]....
        /*0880*/ 	.word	0x0001be00


	//   ....[5]....
        /*0884*/ 	.word	0x0001be80


	//----- nvinfo : EIATTR_CTAIDZ_USED
	.align		4
.L_262:
        /*0888*/ 	.byte	0x01, 0x04
	.zero		2


	//----- nvinfo : EIATTR_CRS_STACK_SIZE
	.align		4
        /*088c*/ 	.byte	0x04, 0x1e
        /*088e*/ 	.short	(.L_264 - .L_263)
.L_263:
        /*0890*/ 	.word	0x00000000
.L_264:


//--------------------- .nv.info._ZN5flash16flash_fwd_kernelI23Flash_fwd_kernel_traitsILi128ELi128ELi64ELi4ELb0ELb0EN7cutlass6half_tE19Flash_kernel_traitsILi128ELi128ELi64ELi4ES3_EELb0ELb1ELb0ELb1ELb0ELb0ELb0ELb0EEEvNS_16Flash_fwd_paramsE --------------------------
	.section	.nv.info._ZN5flash16flash_fwd_kernelI23Flash_fwd_kernel_traitsILi128ELi128ELi64ELi4ELb0ELb0EN7cutlass6half_tE19Flash_kernel_traitsILi128ELi128ELi64ELi4ES3_EELb0ELb1ELb0ELb1ELb0ELb0ELb0ELb0EEEvNS_16Flash_fwd_paramsE,"",@"SHT_CUDA_INFO"
	.sectionflags	@""
	.align	4


	//----- nvinfo : EIATTR_CUDA_API_VERSION
	.align		4
        /*0000*/ 	.byte	0x04, 0x37
        /*0002*/ 	.short	(.L_266 - .L_265)
.L_265:
        /*0004*/ 	.word	0x00000082


	//----- nvinfo : EIATTR_SW2861232_WAR
	.align		4
.L_266:
        /*0008*/ 	.byte	0x01, 0x35
	.zero		2


	//----- nvinfo : EIATTR_PARAM_CBANK
	.align		4
        /*000c*/ 	.byte	0x04, 0x0a
        /*000e*/ 	.short	(.L_268 - .L_267)
	.align		4
.L_267:
        /*0010*/ 	.word	index@(.nv.constant0._ZN5flash16flash_fwd_kernelI23Flash_fwd_kernel_traitsILi128ELi128ELi64ELi4ELb0ELb0EN7cutlass6half_tE19Flash_kernel_traitsILi128ELi128ELi64ELi4ES3_EELb0ELb1ELb0ELb1ELb0ELb0ELb0ELb0EEEvNS_16Flash_fwd_paramsE)
        /*0014*/ 	.short	0x0160
        /*0016*/ 	.short	0x01d0


	//----- nvinfo : EIATTR_CBANK_PARAM_SIZE
	.align		4
.L_268:
        /*0018*/ 	.byte	0x03, 0x19
        /*001a*/ 	.short	0x01d0


	//----- nvinfo : EIATTR_KPARAM_INFO
	.align		4
        /*001c*/ 	.byte	0x04, 0x17
        /*001e*/ 	.short	(.L_270 - .L_269)
.L_269:
        /*0020*/ 	.word	0x00000000
        /*0024*/ 	.short	0x0000
        /*0026*/ 	.short	0x0000
        /*0028*/ 	.byte	0x00, 0xf0, 0x41, 0x07


	//----- nvinfo : EIATTR_MAXREG_COUNT
	.align		4
.L_270:
        /*002c*/ 	.byte	0x03, 0x1b
        /*002e*/ 	.short	0x00ff


	//----- nvinfo : EIATTR_NUM_BARRIERS
	.align		4
        /*0030*/ 	.byte	0x02, 0x4c
        /*0032*/ 	.byte	0x01
	.zero		1


	//----- nvinfo : EIATTR_ANNOTATIONS
	.align		4
        /*0034*/ 	.byte	0x04, 0x55
        /*0036*/ 	.short	(.L_272 - .L_271)


	//   ....[0]....
.L_271:
        /* <DEDUP_REMOVED lines=60> */


	//----- nvinfo : EIATTR_MERCURY_ISA_VERSION
	.align		4
.L_272:
        /*03e0*/ 	.byte	0x03, 0x5f
        /*03e2*/ 	.short	0x0000


	//----- nvinfo : EIATTR_COOP_GROUP_MASK_REGIDS
	.align		4
        /*03e4*/ 	.byte	0x04, 0x29
        /*03e6*/ 	.short	(.L_274 - .L_273)


	//   ....[0]....
.L_273:
        /*03e8*/ 	.word	0xffffffff


	//   ....[1]....
        /*03ec*/ 	.word	0xffffffff


	//   ....[2]....
        /*03f0*/ 	.word	0xffffffff


	//   ....[3]....
        /*03f4*/ 	.word	0xffffffff


	//   ....[4]....
        /*03f8*/ 	.word	0xffffffff


	//   ....[5]....
        /*03fc*/ 	.word	0xffffffff


	//   ....[6]....
        /*0400*/ 	.word	0xffffffff


	//   ....[7]....
        /*0404*/ 	.word	0xffffffff


	//   ....[8]....
        /*0408*/ 	.word	0xffffffff


	//   ....[9]....
        /*040c*/ 	.word	0xffffffff


	//   ....[10]....
        /*0410*/ 	.word	0xffffffff


	//   ....[11]....
        /*0414*/ 	.word	0xffffffff


	//   ....[12]....
        /*0418*/ 	.word	0xffffffff


	//   ....[13]....
        /*041c*/ 	.word	0xffffffff


	//   ....[14]....
        /*0420*/ 	.word	0xffffffff


	//   ....[15]....
        /*0424*/ 	.word	0xffffffff


	//   ....[16]....
        /*0428*/ 	.word	0xffffffff


	//   ....[17]....
        /*042c*/ 	.word	0xffffffff


	//   ....[18]....
        /*0430*/ 	.word	0xffffffff


	//   ....[19]....
        /*0434*/ 	.word	0xffffffff


	//   ....[20]....
        /*0438*/ 	.word	0xffffffff


	//   ....[21]....
        /*043c*/ 	.word	0xffffffff


	//   ....[22]....
        /*0440*/ 	.word	0xffffffff


	//   ....[23]....
        /*0444*/ 	.word	0xffffffff


	//   ....[24]....
        /*0448*/ 	.word	0xffffffff


	//   ....[25]....
        /*044c*/ 	.word	0xffffffff


	//   ....[26]....
        /*0450*/ 	.word	0xffffffff


	//   ....[27]....
        /*0454*/ 	.word	0xffffffff


	//   ....[28]....
        /*0458*/ 	.word	0xffffffff


	//   ....[29]....
        /*045c*/ 	.word	0xffffffff


	//   ....[30]....
        /*0460*/ 	.word	0xffffffff


	//   ....[31]....
        /*0464*/ 	.word	0xffffffff


	//   ....[32]....
        /*0468*/ 	.word	0xffffffff


	//   ....[33]....
        /*046c*/ 	.word	0xffffffff


	//   ....[34]....
        /*0470*/ 	.word	0xffffffff


	//   ....[35]....
        /*0474*/ 	.word	0xffffffff


	//   ....[36]....
        /*0478*/ 	.word	0xffffffff


	//   ....[37]....
        /*047c*/ 	.word	0xffffffff


	//   ....[38]....
        /*0480*/ 	.word	0xffffffff


	//   ....[39]....
        /*0484*/ 	.word	0xffffffff


	//----- nvinfo : EIATTR_COOP_GROUP_INSTR_OFFSETS
	.align		4
.L_274:
        /*0488*/ 	.byte	0x04, 0x28
        /*048a*/ 	.short	(.L_276 - .L_275)


	//   ....[0]....
.L_275:
        /*048c*/ 	.word	0x00005250


	//   ....[1]....
        /*0490*/ 	.word	0x00005330


	//   ....[2]....
        /*0494*/ 	.word	0x000053a0


	//   ....[3]....
        /*0498*/ 	.word	0x000053e0


	//   ....[4]....
        /*049c*/ 	.word	0x00005750


	//   ....[5]....
        /*04a0*/ 	.word	0x00005870


	//   ....[6]....
        /*04a4*/ 	.word	0x00005a20


	//   ....[7]....
        /*04a8*/ 	.word	0x00005af0


	//   ....[8]....
        /*04ac*/ 	.word	0x0000a700


	//   ....[9]....
        /*04b0*/ 	.word	0x0000a720


	//   ....[10]....
        /*04b4*/ 	.word	0x0000a8f0


	//   ....[11]....
        /*04b8*/ 	.word	0x0000a980


	//   ....[12]....
        /*04bc*/ 	.word	0x0000a9d0


	//   ....[13]....
        /*04c0*/ 	.word	0x0000a9e0


	//   ....[14]....
        /*04c4*/ 	.word	0x0000aa30


	//   ....[15]....
        /*04c8*/ 	.word	0x0000aae0


	//   ....[16]....
        /*04cc*/ 	.word	0x0000fea0


	//   ....[17]....
        /*04d0*/ 	.word	0x0000ffa0


	//   ....[18]....
        /*04d4*/ 	.word	0x00010000


	//   ....[19]....
        /*04d8*/ 	.word	0x00010060


	//   ....[20]....
        /*04dc*/ 	.word	0x000100a0


	//   ....[21]....
        /*04e0*/ 	.word	0x00010100


	//   ....[22]....
        /*04e4*/ 	.word	0x00010140


	//   ....[23]....
        /*04e8*/ 	.word	0x00010200


	//   ....[24]....
        /*04ec*/ 	.word	0x00014880


	//   ....[25]....
        /*04f0*/ 	.word	0x000148f0


	//   ....[26]....
        /*04f4*/ 	.word	0x00014990


	//   ....[27]....
        /*04f8*/ 	.word	0x000149c0


	//   ....[28]....
        /*04fc*/ 	.word	0x000149d0


	//   ....[29]....
        /*0500*/ 	.word	0x000149f0


	//   ....[30]....
        /*0504*/ 	.word	0x00014a40


	//   ....[31]....
        /*0508*/ 	.word	0x00014a80


	//   ....[32]....
        /*050c*/ 	.word	0x000172b0


	//   ....[33]....
        /*0510*/ 	.word	0x000172c0


	//   ....[34]....
        /*0514*/ 	.word	0x000172d0


	//   ....[35]....
        /*0518*/ 	.word	0x000172e0


	//   ....[36]....
        /*051c*/ 	.word	0x00017310


	//   ....[37]....
        /*0520*/ 	.word	0x00017330


	//   ....[38]....
        /*0524*/ 	.word	0x00017370


	//   ....[39]....
        /*0528*/ 	.word	0x000173b0


	//----- nvinfo : EIATTR_EXIT_INSTR_OFFSETS
	.align		4
.L_276:
        /*052c*/ 	.byte	0x04, 0x1c
        /*052e*/ 	.short	(.L_278 - .L_277)


	//   ....[0]....
.L_277:
        /*0530*/ 	.word	0x000004d0


	//   ....[1]....
        /*0534*/ 	.word	0x00019530


	//   ....[2]....
        /*0538*/ 	.word	0x00019610


	//   ....[3]....
        /*053c*/ 	.word	0x00019630


	//   ....[4]....
        /*0540*/ 	.word	0x0001a6e0


	//   ....[5]....
        /*0544*/ 	.word	0x0001a760


	//----- nvinfo : EIATTR_CTAIDZ_USED
	.align		4
.L_278:
        /*0548*/ 	.byte	0x01, 0x04
	.zero		2


	//----- nvinfo : EIATTR_CRS_STACK_SIZE
	.align		4
        /*054c*/ 	.byte	0x04, 0x1e
        /*054e*/ 	.short	(.L_280 - .L_279)
.L_279:
        /*0550*/ 	.word	0x00000000
.L_280:


//--------------------- .nv.info._ZN5flash16flash_fwd_kernelI23Flash_fwd_kernel_traitsILi128ELi128ELi64ELi4ELb0ELb0EN7cutlass6half_tE19Flash_kernel_traitsILi128ELi128ELi64ELi4ES3_EELb0ELb1ELb0ELb1ELb0ELb0ELb1ELb0EEEvNS_16Flash_fwd_paramsE --------------------------
	.section	.nv.info._ZN5flash16flash_fwd_kernelI23Flash_fwd_kernel_traitsILi128ELi128ELi64ELi4ELb0ELb0EN7cutlass6half_tE19Flash_kernel_traitsILi128ELi128ELi64ELi4ES3_EELb0ELb1ELb0ELb1ELb0ELb0ELb1ELb0EEEvNS_16Flash_fwd_paramsE,"",@"SHT_CUDA_INFO"
	.sectionflags	@""
	.align	4


	//----- nvinfo : EIATTR_CUDA_API_VERSION
	.align		4
        /*0000*/ 	.byte	0x04, 0x37
        /*0002*/ 	.short	(.L_282 - .L_281)
.L_281:
        /*0004*/ 	.word	0x00000082


	//----- nvinfo : EIATTR_SW2861232_WAR
	.align		4
.L_282:
        /*0008*/ 	.byte	0x01, 0x35
	.zero		2


	//----- nvinfo : EIATTR_PARAM_CBANK
	.align		4
        /*000c*/ 	.byte	0x04, 0x0a
        /*000e*/ 	.short	(.L_284 - .L_283)
	.align		4
.L_283:
        /*0010*/ 	.word	index@(.nv.constant0._ZN5flash16flash_fwd_kernelI23Flash_fwd_kernel_traitsILi128ELi128ELi64ELi4ELb0ELb0EN7cutlass6half_tE19Flash_kernel_traitsILi128ELi128ELi64ELi4ES3_EELb0ELb1ELb0ELb1ELb0ELb0ELb1ELb0EEEvNS_16Flash_fwd_paramsE)
        /*0014*/ 	.short	0x0160
        /*0016*/ 	.short	0x01d0


	//----- nvinfo : EIATTR_CBANK_PARAM_SIZE
	.align		4
.L_284:
        /*0018*/ 	.byte	0x03, 0x19
        /*001a*/ 	.short	0x01d0


	//----- nvinfo : EIATTR_KPARAM_INFO
	.align		4
        /*001c*/ 	.byte	0x04, 0x17
        /*001e*/ 	.short	(.L_286 - .L_285)
.L_285:
        /*0020*/ 	.word	0x00000000
        /*0024*/ 	.short	0x0000
        /*0026*/ 	.short	0x0000
        /*0028*/ 	.byte	0x00, 0xf0, 0x41, 0x07


	//----- nvinfo : EIATTR_MAXREG_COUNT
	.align		4
.L_286:
        /*002c*/ 	.byte	0x03, 0x1b
        /*002e*/ 	.short	0x00ff


	//----- nvinfo : EIATTR_NUM_BARRIERS
	.align		4
        /*0030*/ 	.byte	0x02, 0x4c
        /*0032*/ 	.byte	0x01
	.zero		1


	//----- nvinfo : EIATTR_ANNOTATIONS
	.align		4
        /*0034*/ 	.byte	0x04, 0x55
        /*0036*/ 	.short	(.L_288 - .L_287)


	//   ....[0]....
.L_287:
        /* <DEDUP_REMOVED lines=96> */


	//----- nvinfo : EIATTR_MERCURY_ISA_VERSION
	.align		4
.L_288:
        /*0620*/ 	.byte	0x03, 0x5f
        /*0622*/ 	.short	0x0000


	//----- nvinfo : EIATTR_COOP_GROUP_MASK_REGIDS
	.align		4
        /*0624*/ 	.byte	0x04, 0x29
        /*0626*/ 	.short	(.L_290 - .L_289)


	//   ....[0]....
.L_289:
        /*0628*/ 	.word	0xffffffff


	//   ....[1]....
        /*062c*/ 	.word	0xffffffff


	//   ....[2]....
        /*0630*/ 	.word	0xffffffff


	//   ....[3]....
        /*0634*/ 	.word	0xffffffff


	//   ....[4]....
        /*0638*/ 	.word	0xffffffff


	//   ....[5]....
        /*063c*/ 	.word	0xffffffff


	//   ....[6]....
        /*0640*/ 	.word	0xffffffff


	//   ....[7]....
        /*0644*/ 	.word	0xffffffff


	//   ....[8]....
        /*0648*/ 	.word	0xffffffff


	//   ....[9]....
        /*064c*/ 	.word	0xffffffff


	//   ....[10]....
        /*0650*/ 	.word	0xffffffff


	//   ....[11]....
        /*0654*/ 	.word	0xffffffff


	//   ....[12]....
        /*0658*/ 	.word	0xffffffff


	//   ....[13]....
        /*065c*/ 	.word	0xffffffff


	//   ....[14]....
        /*0660*/ 	.word	0xffffffff


	//   ....[15]....
        /*0664*/ 	.word	0xffffffff


	//   ....[16]....
        /*0668*/ 	.word	0xffffffff


	//   ....[17]....
        /*066c*/ 	.word	0xffffffff


	//   ....[18]....
        /*0670*/ 	.word	0xffffffff


	//   ....[19]....
        /*0674*/ 	.word	0xffffffff


	//   ....[20]....
        /*0678*/ 	.word	0xffffffff


	//   ....[21]....
        /*067c*/ 	.word	0xffffffff


	//   ....[22]....
        /*0680*/ 	.word	0xffffffff


	//   ....[23]....
        /*0684*/ 	.word	0xffffffff


	//   ....[24]....
        /*0688*/ 	.word	0xffffffff


	//   ....[25]....
        /*068c*/ 	.word	0xffffffff


	//   ....[26]....
        /*0690*/ 	.word	0xffffffff


	//   ....[27]....
        /*0694*/ 	.word	0xffffffff


	//   ....[28]....
        /*0698*/ 	.word	0xffffffff


	//   ....[29]....
        /*069c*/ 	.word	0xffffffff


	//   ....[30]....
        /*06a0*/ 	.word	0xffffffff


	//   ....[31]....
        /*06a4*/ 	.word	0xffffffff


	//   ....[32]....
        /*06a8*/ 	.word	0xffffffff


	//   ....[33]....
        /*06ac*/ 	.word	0xffffffff


	//   ....[34]....
        /*06b0*/ 	.word	0xffffffff


	//   ....[35]....
        /*06b4*/ 	.word	0xffffffff


	//   ....[36]....
        /*06b8*/ 	.word	0xffffffff


	//   ....[37]....
        /*06bc*/ 	.word	0xffffffff


	//   ....[38]....
        /*06c0*/ 	.word	0xffffffff


	//   ....[39]....
        /*06c4*/ 	.word	0xffffffff


	//----- nvinfo : EIATTR_COOP_GROUP_INSTR_OFFSETS
	.align		4
.L_290:
        /*06c8*/ 	.byte	0x04, 0x28
        /*06ca*/ 	.short	(.L_292 - .L_291)


	//   ....[0]....
.L_291:
        /*06cc*/ 	.word	0x00005a50


	//   ....[1]....
        /*06d0*/ 	.word	0x00005b30


	//   ....[2]....
        /*06d4*/ 	.word	0x00005ba0


	//   ....[3]....
        /*06d8*/ 	.word	0x00005c00


	//   ....[4]....
        /*06dc*/ 	.word	0x00005f80


	//   ....[5]....
        /*06e0*/ 	.word	0x000060a0


	//   ....[6]....
        /*06e4*/ 	.word	0x00006220


	//   ....[7]....
        /*06e8*/ 	.word	0x000062e0


	//   ....[8]....
        /*06ec*/ 	.word	0x0000bca0


	//   ....[9]....
        /*06f0*/ 	.word	0x0000be00


	//   ....[10]....
        /*06f4*/ 	.word	0x0000be30


	//   ....[11]....
        /*06f8*/ 	.word	0x0000beb0


	//   ....[12]....
        /*06fc*/ 	.word	0x0000bef0


	//   ....[13]....
        /*0700*/ 	.word	0x0000bf10


	//   ....[14]....
        /*0704*/ 	.word	0x0000c040


	//   ....[15]....
        /*0708*/ 	.word	0x0000c0d0


	//   ....[16]....
        /*070c*/ 	.word	0x00012060


	//   ....[17]....
        /*0710*/ 	.word	0x00012170


	//   ....[18]....
        /*0714*/ 	.word	0x000121d0


	//   ....[19]....
        /*0718*/ 	.word	0x00012230


	//   ....[20]....
        /*071c*/ 	.word	0x00012270


	//   ....[21]....
        /*0720*/ 	.word	0x000122d0


	//   ....[22]....
        /*0724*/ 	.word	0x00012310


	//   ....[23]....
        /*0728*/ 	.word	0x00012390


	//   ....[24]....
        /*072c*/ 	.word	0x000176e0


	//   ....[25]....
        /*0730*/ 	.word	0x00017790


	//   ....[26]....
        /*0734*/ 	.word	0x00017810


	//   ....[27]....
        /*0738*/ 	.word	0x00017840


	//   ....[28]....
        /*073c*/ 	.word	0x00017860


	//   ....[29]....
        /*0740*/ 	.word	0x00017880


	//   ....[30]....
        /*0744*/ 	.word	0x000178a0


	//   ....[31]....
        /*0748*/ 	.word	0x00017910


	//   ....[32]....
        /*074c*/ 	.word	0x0001a560


	//   ....[33]....
        /*0750*/ 	.word	0x0001a570


	//   ....[34]....
        /*0754*/ 	.word	0x0001a580


	//   ....[35]....
        /*0758*/ 	.word	0x0001a590


	//   ....[36]....
        /*075c*/ 	.word	0x0001a5c0


	//   ....[37]....
        /*0760*/ 	.word	0x0001a5e0


	//   ....[38]....
        /*0764*/ 	.word	0x0001a620


	//   ....[39]....
        /*0768*/ 	.word	0x0001a660


	//----- nvinfo : EIATTR_EXIT_INSTR_OFFSETS
	.align		4
.L_292:
        /*076c*/ 	.byte	0x04, 0x1c
        /*076e*/ 	.short	(.L_294 - .L_293)


	//   ....[0]....
.L_293:
        /*0770*/ 	.word	0x000004d0


	//   ....[1]....
        /*0774*/ 	.word	0x0001c7e0


	//   ....[2]....
        /*0778*/ 	.word	0x0001c8c0


	//   ....[3]....
        /*077c*/ 	.word	0x0001c8e0


	//   ....[4]....
        /*0780*/ 	.word	0x0001d990


	//   ....[5]....
        /*0784*/ 	.word	0x0001da10


	//----- nvinfo : EIATTR_CTAIDZ_USED
	.align		4
.L_294:
        /*0788*/ 	.byte	0x01, 0x04
	.zero		2


	//----- nvinfo : EIATTR_CRS_STACK_SIZE
	.align		4
        /*078c*/ 	.byte	0x04, 0x1e
        /*078e*/ 	.short	(.L_296 - .L_295)
.L_295:
        /*0790*/ 	.word	0x00000000
.L_296:


//--------------------- .nv.info._ZN5flash16flash_fwd_kernelI23Flash_fwd_kernel_traitsILi128ELi64ELi64ELi4ELb0ELb0EN7cutlass6half_tE19Flash_kernel_traitsILi128ELi64ELi64ELi4ES3_EELb0ELb1ELb0ELb0ELb1ELb1ELb0ELb0EEEvNS_16Flash_fwd_paramsE --------------------------
	.section	.nv.info._ZN5flash16flash_fwd_kernelI23Flash_fwd_kernel_traitsILi128ELi64ELi64ELi4ELb0ELb0EN7cutlass6half_tE19Flash_kernel_traitsILi128ELi64ELi64ELi4ES3_EELb0ELb1ELb0ELb0ELb1ELb1ELb0ELb0EEEvNS_16Flash_fwd_paramsE,"",@"SHT_CUDA_INFO"
	.sectionflags	@""
	.align	4


	//----- nvinfo : EIATTR_CUDA_API_VERSION
	.align		4
        /*0000*/ 	.byte	0x04, 0x37
        /*0002*/ 	.short	(.L_298 - .L_297)
.L_297:
        /*0004*/ 	.word	0x00000082


	//----- nvinfo : EIATTR_SW2861232_WAR
	.align		4
.L_298:
        /*0008*/ 	.byte	0x01, 0x35
	.zero		2


	//----- nvinfo : EIATTR_PARAM_CBANK
	.align		4
        /*000c*/ 	.byte	0x04, 0x0a
        /*000e*/ 	.short	(.L_300 - .L_299)
	.align		4
.L_299:
        /*0010*/ 	.word	index@(.nv.constant0._ZN5flash16flash_fwd_kernelI23Flash_fwd_kernel_traitsILi128ELi64ELi64ELi4ELb0ELb0EN7cutlass6half_tE19Flash_kernel_traitsILi128ELi64ELi64ELi4ES3_EELb0ELb1ELb0ELb0ELb1ELb1ELb0ELb0EEEvNS_16Flash_fwd_paramsE)
        /*0014*/ 	.short	0x0160
        /*0016*/ 	.short	0x01d0


	//----- nvinfo : EIATTR_CBANK_PARAM_SIZE
	.align		4
.L_300:
        /*0018*/ 	.byte	0x03, 0x19
        /*001a*/ 	.short	0x01d0


	//----- nvinfo : EIATTR_KPARAM_INFO
	.align		4
        /*001c*/ 	.byte	0x04, 0x17
        /*001e*/ 	.short	(.L_302 - .L_301)
.L_301:
        /*0020*/ 	.word	0x00000000
        /*0024*/ 	.short	0x0000
        /*0026*/ 	.short	0x0000
        /*0028*/ 	.byte	0x00, 0xf0, 0x41, 0x07


	//----- nvinfo : EIATTR_MAXREG_COUNT
	.align		4
.L_302:
        /*002c*/ 	.byte	0x03, 0x1b
        /*002e*/ 	.short	0x00ff


	//----- nvinfo : EIATTR_NUM_BARRIERS
	.align		4
        /*0030*/ 	.byte	0x02, 0x4c
        /*0032*/ 	.byte	0x01
	.zero		1


	//----- nvinfo : EIATTR_MERCURY_ISA_VERSION
	.align		4
        /*0034*/ 	.byte	0x03, 0x5f
        /*0036*/ 	.short	0x0000


	//----- nvinfo : EIATTR_COOP_GROUP_MASK_REGIDS
	.align		4
        /*0038*/ 	.byte	0x04, 0x29
        /*003a*/ 	.short	(.L_304 - .L_303)


	//   ....[0]....
.L_303:
        /*003c*/ 	.word	0xffffffff


	//   ....[1]....
        /*0040*/ 	.word	0xffffffff


	//   ....[2]....
        /*0044*/ 	.word	0xffffffff


	//   ....[3]....
        /*0048*/ 	.word	0xffffffff


	//   ....[4]....
        /*004c*/ 	.word	0xffffffff


	//   ....[5]....
        /*0050*/ 	.word	0xffffffff


	//   ....[6]....
        /*0054*/ 	.word	0xffffffff


	//   ....[7]....
        /*0058*/ 	.word	0xffffffff


	//   ....[8]....
        /*005c*/ 	.word	0xffffffff


	//   ....[9]....
        /*0060*/ 	.word	0xffffffff


	//   ....[10]....
        /*0064*/ 	.word	0xffffffff


	//   ....[11]....
        /*0068*/ 	.word	0xffffffff


	//----- nvinfo : EIATTR_COOP_GROUP_INSTR_OFFSETS
	.align		4
.L_304:
        /*006c*/ 	.byte	0x04, 0x28
        /*006e*/ 	.short	(.L_306 - .L_305)


	//   ....[0]....
.L_305:
        /*0070*/ 	.word	0x00002090


	//   ....[1]....
        /*0074*/ 	.word	0x000020b0


	//   ....[2]....
        /*0078*/ 	.word	0x00002150


	//   ....[3]....
        /*007c*/ 	.word	0x00002160


	//   ....[4]....
        /*0080*/ 	.word	0x00003b70


	//   ....[5]....
        /*0084*/ 	.word	0x00003b90


	//   ....[6]....
        /*0088*/ 	.word	0x00003bc0


	//   ....[7]....
        /*008c*/ 	.word	0x00003bd0


	//   ....[8]....
        /*0090*/ 	.word	0x00004dc0


	//   ....[9]....
        /*0094*/ 	.word	0x00004e00


	//   ....[10]....
        /*0098*/ 	.word	0x00004e70


	//   ....[11]....
        /*009c*/ 	.word	0x00004e90


	//----- nvinfo : EIATTR_EXIT_INSTR_OFFSETS
	.align		4
.L_306:
        /*00a0*/ 	.byte	0x04, 0x1c
        /*00a2*/ 	.short	(.L_308 - .L_307)


	//   ....[0]....
.L_307:
        /*00a4*/ 	.word	0x00000160


	//   ....[1]....
        /*00a8*/ 	.word	0x00005f40


	//   ....[2]....
        /*00ac*/ 	.word	0x00006590


	//   ....[3]....
        /*00b0*/ 	.word	0x00006610


	//----- nvinfo : EIATTR_CTAIDZ_USED
	.align		4
.L_308:
        /*00b4*/ 	.byte	0x01, 0x04
	.zero		2


	//----- nvinfo : EIATTR_CRS_STACK_SIZE
	.align		4
        /*00b8*/ 	.byte	0x04, 0x1e
        /*00ba*/ 	.short	(.L_310 - .L_309)
.L_309:
        /*00bc*/ 	.word	0x00000000
.L_310:


//--------------------- .nv.info._ZN5flash16flash_fwd_kernelI23Flash_fwd_kernel_traitsILi128ELi64ELi64ELi4ELb0ELb0EN7cutlass6half_tE19Flash_kernel_traitsILi128ELi64ELi64ELi4ES3_EELb0ELb1ELb0ELb0ELb1ELb1ELb1ELb0EEEvNS_16Flash_fwd_paramsE --------------------------
	.section	.nv.info._ZN5flash16flash_fwd_kernelI23Flash_fwd_kernel_traitsILi128ELi64ELi64ELi4ELb0ELb0EN7cutlass6half_tE19Flash_kernel_traitsILi128ELi64ELi64ELi4ES3_EELb0ELb1ELb0ELb0ELb1ELb1ELb1ELb0EEEvNS_16Flash_fwd_paramsE,"",@"SHT_CUDA_INFO"
	.sectionflags	@""
	.align	4


	//----- nvinfo : EIATTR_CUDA_API_VERSION
	.align		4
        /*0000*/ 	.byte	0x04, 0x37
        /*0002*/ 	.short	(.L_312 - .L_311)
.L_311:
        /*0004*/ 	.word	0x00000082


	//----- nvinfo : EIATTR_SW2861232_WAR
	.align		4
.L_312:
        /*0008*/ 	.byte	0x01, 0x35
	.zero		2


	//----- nvinfo : EIATTR_PARAM_CBANK
	.align		4
        /*000c*/ 	.byte	0x04, 0x0a
        /*000e*/ 	.short	(.L_314 - .L_313)
	.align		4
.L_313:
        /*0010*/ 	.word	index@(.nv.constant0._ZN5flash16flash_fwd_kernelI23Flash_fwd_kernel_traitsILi128ELi64ELi64ELi4ELb0ELb0EN7cutlass6half_tE19Flash_kernel_traitsILi128ELi64ELi64ELi4ES3_EELb0ELb1ELb0ELb0ELb1ELb1ELb1ELb0EEEvNS_16Flash_fwd_paramsE)
        /*0014*/ 	.short	0x0160
        /*0016*/ 	.short	0x01d0


	//----- nvinfo : EIATTR_CBANK_PARAM_SIZE
	.align		4
.L_314:
        /*0018*/ 	.byte	0x03, 0x19
        /*001a*/ 	.short	0x01d0


	//----- nvinfo : EIATTR_KPARAM_INFO
	.align		4
        /*001c*/ 	.byte	0x04, 0x17
        /*001e*/ 	.short	(.L_316 - .L_315)
.L_315:
        /*0020*/ 	.word	0x00000000
        /*0024*/ 	.short	0x0000
        /*0026*/ 	.short	0x0000
        /*0028*/ 	.byte	0x00, 0xf0, 0x41, 0x07


	//----- nvinfo : EIATTR_MAXREG_COUNT
	.align		4
.L_316:
        /*002c*/ 	.byte	0x03, 0x1b
        /*002e*/ 	.short	0x00ff


	//----- nvinfo : EIATTR_NUM_BARRIERS
	.align		4
        /*0030*/ 	.byte	0x02, 0x4c
        /*0032*/ 	.byte	0x01
	.zero		1


	//----- nvinfo : EIATTR_MERCURY_ISA_VERSION
	.align		4
        /*0034*/ 	.byte	0x03, 0x5f
        /*0036*/ 	.short	0x0000


	//----- nvinfo : EIATTR_COOP_GROUP_MASK_REGIDS
	.align		4
        /*0038*/ 	.byte	0x04, 0x29
        /*003a*/ 	.short	(.L_318 - .L_317)


	//   ....[0]....
.L_317:
        /*003c*/ 	.word	0xffffffff


	//   ....[1]....
        /*0040*/ 	.word	0xffffffff


	//   ....[2]....
        /*0044*/ 	.word	0xffffffff


	//   ....[3]....
        /*0048*/ 	.word	0xffffffff


	//   ....[4]....
        /*004c*/ 	.word	0xffffffff


	//   ....[5]....
        /*0050*/ 	.word	0xffffffff


	//   ....[6]....
        /*0054*/ 	.word	0xffffffff


	//   ....[7]....
        /*0058*/ 	.word	0xffffffff


	//   ....[8]....
        /*005c*/ 	.word	0xffffffff


	//   ....[9]....
        /*0060*/ 	.word	0xffffffff


	//   ....[10]....
        /*0064*/ 	.word	0xffffffff


	//   ....[11]....
        /*0068*/ 	.word	0xffffffff


	//----- nvinfo : EIATTR_COOP_GROUP_INSTR_OFFSETS
	.align		4
.L_318:
        /*006c*/ 	.byte	0x04, 0x28
        /*006e*/ 	.short	(.L_320 - .L_319)


	//   ....[0]....
.L_319:
        /*0070*/ 	.word	0x00002490


	//   ....[1]....
        /*0074*/ 	.word	0x000024b0


	//   ....[2]....
        /*0078*/ 	.word	0x00002550


	//   ....[3]....
        /*007c*/ 	.word	0x00002560


	//   ....[4]....
        /*0080*/ 	.word	0x000043c0


	//   ....[5]....
        /*0084*/ 	.word	0x000043d0


	//   ....[6]....
        /*0088*/ 	.word	0x00004400


	//   ....[7]....
        /*008c*/ 	.word	0x00004410


	//   ....[8]....
        /*0090*/ 	.word	0x000055d0


	//   ....[9]....
        /*0094*/ 	.word	0x00005610


	//   ....[10]....
        /*0098*/ 	.word	0x00005680


	//   ....[11]....
        /*009c*/ 	.word	0x000056a0


	//----- nvinfo : EIATTR_EXIT_INSTR_OFFSETS
	.align		4
.L_320:
        /*00a0*/ 	.byte	0x04, 0x1c
        /*00a2*/ 	.short	(.L_322 - .L_321)


	//   ....[0]....
.L_321:
        /*00a4*/ 	.word	0x00000160


	//   ....[1]....
        /*00a8*/ 	.word	0x00006750


	//   ....[2]....
        /*00ac*/ 	.word	0x00006da0


	//   ....[3]....
        /*00b0*/ 	.word	0x00006e20


	//----- nvinfo : EIATTR_CTAIDZ_USED
	.align		4
.L_322:
        /*00b4*/ 	.byte	0x01, 0x04
	.zero		2


	//----- nvinfo : EIATTR_CRS_STACK_SIZE
	.align		4
        /*00b8*/ 	.byte	0x04, 0x1e
        /*00ba*/ 	.short	(.L_324 - .L_323)
.L_323:
        /*00bc*/ 	.word	0x00000000
.L_324:


//--------------------- .nv.info._ZN5flash16flash_fwd_kernelI23Flash_fwd_kernel_traitsILi128ELi64ELi64ELi4ELb0ELb0EN7cutlass6half_tE19Flash_kernel_traitsILi128ELi64ELi64ELi4ES3_EELb0ELb1ELb0ELb0ELb0ELb1ELb0ELb0EEEvNS_16Flash_fwd_paramsE --------------------------
	.section	.nv.info._ZN5flash16flash_fwd_kernelI23Flash_fwd_kernel_traitsILi128ELi64ELi64ELi4ELb0ELb0EN7cutlass6half_tE19Flash_kernel_traitsILi128ELi64ELi64ELi4ES3_EELb0ELb1ELb0ELb0ELb0ELb1ELb0ELb0EEEvNS_16Flash_fwd_paramsE,"",@"SHT_CUDA_INFO"
	.sectionflags	@""
	.align	4


	//----- nvinfo : EIATTR_CUDA_API_VERSION
	.align		4
        /*0000*/ 	.byte	0x04, 0x37
        /*0002*/ 	.short	(.L_326 - .L_325)
.L_325:
        /*0004*/ 	.word	0x00000082


	//----- nvinfo : EIATTR_SW2861232_WAR
	.align		4
.L_326:
        /*0008*/ 	.byte	0x01, 0x35
	.zero		2


	//----- nvinfo : EIATTR_PARAM_CBANK
	.align		4
        /*000c*/ 	.byte	0x04, 0x0a
        /*000e*/ 	.short	(.L_328 - .L_327)
	.align		4
.L_327:
        /*0010*/ 	.word	index@(.nv.constant0._ZN5flash16flash_fwd_kernelI23Flash_fwd_kernel_traitsILi128ELi64ELi64ELi4ELb0ELb0EN7cutlass6half_tE19Flash_kernel_traitsILi128ELi64ELi64ELi4ES3_EELb0ELb1ELb0ELb0ELb0ELb1ELb0ELb0EEEvNS_16Flash_fwd_paramsE)
        /*0014*/ 	.short	0x0160
        /*0016*/ 	.short	0x01d0


	//----- nvinfo : EIATTR_CBANK_PARAM_SIZE
	.align		4
.L_328:
        /*0018*/ 	.byte	0x03, 0x19
        /*001a*/ 	.short	0x01d0


	//----- nvinfo : EIATTR_KPARAM_INFO
	.align		4
        /*001c*/ 	.byte	0x04, 0x17
        /*001e*/ 	.short	(.L_330 - .L_329)
.L_329:
        /*0020*/ 	.word	0x00000000
        /*0024*/ 	.short	0x0000
        /*0026*/ 	.short	0x0000
        /*0028*/ 	.byte	0x00, 0xf0, 0x41, 0x07


	//----- nvinfo : EIATTR_MAXREG_COUNT
	.align		4
.L_330:
        /*002c*/ 	.byte	0x03, 0x1b
        /*002e*/ 	.short	0x00ff


	//----- nvinfo : EIATTR_NUM_BARRIERS
	.align		4
        /*0030*/ 	.byte	0x02, 0x4c
        /*0032*/ 	.byte	0x01
	.zero		1


	//----- nvinfo : EIATTR_MERCURY_ISA_VERSION
	.align		4
        /*0034*/ 	.byte	0x03, 0x5f
        /*0036*/ 	.short	0x0000


	//----- nvinfo : EIATTR_COOP_GROUP_MASK_REGIDS
	.align		4
        /*0038*/ 	.byte	0x04, 0x29
        /*003a*/ 	.short	(.L_332 - .L_331)


	//   ....[0]....
.L_331:
        /*003c*/ 	.word	0xffffffff


	//   ....[1]....
        /*0040*/ 	.word	0xffffffff


	//   ....[2]....
        /*0044*/ 	.word	0xffffffff


	//   ....[3]....
        /*0048*/ 	.word	0xffffffff


	//   ....[4]....
        /*004c*/ 	.word	0xffffffff


	//   ....[5]....
        /*0050*/ 	.word	0xffffffff


	//   ....[6]....
        /*0054*/ 	.word	0xffffffff


	//   ....[7]....
        /*0058*/ 	.word	0xffffffff


	//   ....[8]....
        /*005c*/ 	.word	0xffffffff


	//   ....[9]....
        /*0060*/ 	.word	0xffffffff


	//   ....[10]....
        /*0064*/ 	.word	0xffffffff


	//   ....[11]....
        /*0068*/ 	.word	0xffffffff


	//   ....[12]....
        /*006c*/ 	.word	0xffffffff


	//   ....[13]....
        /*0070*/ 	.word	0xffffffff


	//   ....[14]....
        /*0074*/ 	.word	0xffffffff


	//   ....[15]....
        /*0078*/ 	.word	0xffffffff


	//----- nvinfo : EIATTR_COOP_GROUP_INSTR_OFFSETS
	.align		4
.L_332:
        /*007c*/ 	.byte	0x04, 0x28
        /*007e*/ 	.short	(.L_334 - .L_333)


	//   ....[0]....
.L_333:
        /*0080*/ 	.word	0x00002830


	//   ....[1]....
        /*0084*/ 	.word	0x00002870


	//   ....[2]....
        /*0088*/ 	.word	0x000028d0


	//   ....[3]....
        /*008c*/ 	.word	0x000028f0


	//   ....[4]....
        /*0090*/ 	.word	0x00004800


	//   ....[5]....
        /*0094*/ 	.word	0x00004810


	//   ....[6]....
        /*0098*/ 	.word	0x00004840


	//   ....[7]....
        /*009c*/ 	.word	0x00004850


	//   ....[8]....
        /*00a0*/ 	.word	0x000067d0


	//   ....[9]....
        /*00a4*/ 	.word	0x000067f0


	//   ....[10]....
        /*00a8*/ 	.word	0x00006830


	//   ....[11]....
        /*00ac*/ 	.word	0x00006840


	//   ....[12]....
        /*00b0*/ 	.word	0x00007a40


	//   ....[13]....
        /*00b4*/ 	.word	0x00007a80


	//   ....[14]....
        /*00b8*/ 	.word	0x00007ae0


	//   ....[15]....
        /*00bc*/ 	.word	0x00007af0


	//----- nvinfo : EIATTR_EXIT_INSTR_OFFSETS
	.align		4
.L_334:
        /*00c0*/ 	.byte	0x04, 0x1c
        /*00c2*/ 	.short	(.L_336 - .L_335)


	//   ....[0]....
.L_335:
        /*00c4*/ 	.word	0x000002e0


	//   ....[1]....
        /*00c8*/ 	.word	0x00008df0


	//   ....[2]....
        /*00cc*/ 	.word	0x00008eb0


	//   ....[3]....
        /*00d0*/ 	.word	0x00009790


	//   ....[4]....
        /*00d4*/ 	.word	0x00009810


	//----- nvinfo : EIATTR_CTAIDZ_USED
	.align		4
.L_336:
        /*00d8*/ 	.byte	0x01, 0x04
	.zero		2


	//----- nvinfo : EIATTR_CRS_STACK_SIZE
	.align		4
        /*00dc*/ 	.byte	0x04, 0x1e
        /*00de*/ 	.short	(.L_338 - .L_337)
.L_337:
        /*00e0*/ 	.word	0x00000000
.L_338:


//--------------------- .nv.info._ZN5flash16flash_fwd_kernelI23Flash_fwd_kernel_traitsILi128ELi64ELi64ELi4ELb0ELb0EN7cutlass6half_tE19Flash_kernel_traitsILi128ELi64ELi64ELi4ES3_EELb0ELb1ELb0ELb0ELb0ELb1ELb1ELb0EEEvNS_16Flash_fwd_paramsE --------------------------
	.section	.nv.info._ZN5flash16flash_fwd_kernelI23Flash_fwd_kernel_traitsILi128ELi64ELi64ELi4ELb0ELb0EN7cutlass6half_tE19Flash_kernel_traitsILi128ELi64ELi64ELi4ES3_EELb0ELb1ELb0ELb0ELb0ELb1ELb1ELb0EEEvNS_16Flash_fwd_paramsE,"",@"SHT_CUDA_INFO"
	.sectionflags	@""
	.align	4


	//----- nvinfo : EIATTR_CUDA_API_VERSION
	.align		4
        /*0000*/ 	.byte	0x04, 0x37
        /*0002*/ 	.short	(.L_340 - .L_339)
.L_339:
        /*0004*/ 	.word	0x00000082


	//----- nvinfo : EIATTR_SW2861232_WAR
	.align		4
.L_340:
        /*0008*/ 	.byte	0x01, 0x35
	.zero		2


	//----- nvinfo : EIATTR_PARAM_CBANK
	.align		4
        /*000c*/ 	.byte	0x04, 0x0a
        /*000e*/ 	.short	(.L_342 - .L_341)
	.align		4
.L_341:
        /*0010*/ 	.word	index@(.nv.constant0._ZN5flash16flash_fwd_kernelI23Flash_fwd_kernel_traitsILi128ELi64ELi64ELi4ELb0ELb0EN7cutlass6half_tE19Flash_kernel_traitsILi128ELi64ELi64ELi4ES3_EELb0ELb1ELb0ELb0ELb0ELb1ELb1ELb0EEEvNS_16Flash_fwd_paramsE)
        /*0014*/ 	.short	0x0160
        /*0016*/ 	.short	0x01d0


	//----- nvinfo : EIATTR_CBANK_PARAM_SIZE
	.align		4
.L_342:
        /*0018*/ 	.byte	0x03, 0x19
        /*001a*/ 	.short	0x01d0


	//----- nvinfo : EIATTR_KPARAM_INFO
	.align		4
        /*001c*/ 	.byte	0x04, 0x17
        /*001e*/ 	.short	(.L_344 - .L_343)
.L_343:
        /*0020*/ 	.word	0x00000000
        /*0024*/ 	.short	0x0000
        /*0026*/ 	.short	0x0000
        /*0028*/ 	.byte	0x00, 0xf0, 0x41, 0x07


	//----- nvinfo : EIATTR_MAXREG_COUNT
	.align		4
.L_344:
        /*002c*/ 	.byte	0x03, 0x1b
        /*002e*/ 	.short	0x00ff


	//----- nvinfo : EIATTR_NUM_BARRIERS
	.align		4
        /*0030*/ 	.byte	0x02, 0x4c
        /*0032*/ 	.byte	0x01
	.zero		1


	//----- nvinfo : EIATTR_MERCURY_ISA_VERSION
	.align		4
        /*0034*/ 	.byte	0x03, 0x5f
        /*0036*/ 	.short	0x0000


	//----- nvinfo : EIATTR_COOP_GROUP_MASK_REGIDS
	.align		4
        /*0038*/ 	.byte	0x04, 0x29
        /*003a*/ 	.short	(.L_346 - .L_345)


	//   ....[0]....
.L_345:
        /*003c*/ 	.word	0xffffffff


	//   ....[1]....
        /*0040*/ 	.word	0xffffffff


	//   ....[2]....
        /*0044*/ 	.word	0xffffffff


	//   ....[3]....
        /*0048*/ 	.word	0xffffffff


	//   ....[4]....
        /*004c*/ 	.word	0xffffffff


	//   ....[5]....
        /*0050*/ 	.word	0xffffffff


	//   ....[6]....
        /*0054*/ 	.word	0xffffffff


	//   ....[7]....
        /*0058*/ 	.word	0xffffffff


	//   ....[8]....
        /*005c*/ 	.word	0xffffffff


	//   ....[9]....
        /*0060*/ 	.word	0xffffffff


	//   ....[10]....
        /*0064*/ 	.word	0xffffffff


	//   ....[11]....
        /*0068*/ 	.word	0xffffffff


	//   ....[12]....
        /*006c*/ 	.word	0xffffffff


	//   ....[13]....
        /*0070*/ 	.word	0xffffffff


	//   ....[14]....
        /*0074*/ 	.word	0xffffffff


	//   ....[15]....
        /*0078*/ 	.word	0xffffffff


	//----- nvinfo : EIATTR_COOP_GROUP_INSTR_OFFSETS
	.align		4
.L_346:
        /*007c*/ 	.byte	0x04, 0x28
        /*007e*/ 	.short	(.L_348 - .L_347)


	//   ....[0]....
.L_347:
        /*0080*/ 	.word	0x00002c20


	//   ....[1]....
        /*0084*/ 	.word	0x00002c70


	//   ....[2]....
        /*0088*/ 	.word	0x00002cc0


	//   ....[3]....
        /*008c*/ 	.word	0x00002ce0


	//   ....[4]....
        /*0090*/ 	.word	0x00005000


	//   ....[5]....
        /*0094*/ 	.word	0x00005010


	//   ....[6]....
        /*0098*/ 	.word	0x00005040


	//   ....[7]....
        /*009c*/ 	.word	0x00005050


	//   ....[8]....
        /*00a0*/ 	.word	0x00007400


	//   ....[9]....
        /*00a4*/ 	.word	0x00007410


	//   ....[10]....
        /*00a8*/ 	.word	0x00007440


	//   ....[11]....
        /*00ac*/ 	.word	0x00007450


	//   ....[12]....
        /*00b0*/ 	.word	0x00008640


	//   ....[13]....
        /*00b4*/ 	.word	0x00008680


	//   ....[14]....
        /*00b8*/ 	.word	0x000086e0


	//   ....[15]....
        /*00bc*/ 	.word	0x000086f0


	//----- nvinfo : EIATTR_EXIT_INSTR_OFFSETS
	.align		4
.L_348:
        /*00c0*/ 	.byte	0x04, 0x1c
        /*00c2*/ 	.short	(.L_350 - .L_349)


	//   ....[0]....
.L_349:
        /*00c4*/ 	.word	0x000002e0


	//   ....[1]....
        /*00c8*/ 	.word	0x000099f0


	//   ....[2]....
        /*00cc*/ 	.word	0x00009ab0


	//   ....[3]....
        /*00d0*/ 	.word	0x0000a390


	//   ....[4]....
        /*00d4*/ 	.word	0x0000a410


	//----- nvinfo : EIATTR_CTAIDZ_USED
	.align		4
.L_350:
        /*00d8*/ 	.byte	0x01, 0x04
	.zero		2


	//----- nvinfo : EIATTR_CRS_STACK_SIZE
	.align		4
        /*00dc*/ 	.byte	0x04, 0x1e
        /*00de*/ 	.short	(.L_352 - .L_351)
.L_351:
        /*00e0*/ 	.word	0x00000000
.L_352:


//--------------------- .nv.info._ZN5flash16flash_fwd_kernelI23Flash_fwd_kernel_traitsILi128ELi64ELi64ELi4ELb0ELb0EN7cutlass6half_tE19Flash_kernel_traitsILi128ELi64ELi64ELi4ES3_EELb0ELb1ELb0ELb0ELb0ELb0ELb0ELb0EEEvNS_16Flash_fwd_paramsE --------------------------
	.section	.nv.info._ZN5flash16flash_fwd_kernelI23Flash_fwd_kernel_traitsILi128ELi64ELi64ELi4ELb0ELb0EN7cutlass6half_tE19Flash_kernel_traitsILi128ELi64ELi64ELi4ES3_EELb0ELb1ELb0ELb0ELb0ELb0ELb0ELb0EEEvNS_16Flash_fwd_paramsE,"",@"SHT_CUDA_INFO"
	.sectionflags	@""
	.align	4


	//----- nvinfo : EIATTR_CUDA_API_VERSION
	.align		4
        /*0000*/ 	.byte	0x04, 0x37
        /*0002*/ 	.short	(.L_354 - .L_353)
.L_353:
        /*0004*/ 	.word	0x00000082


	//----- nvinfo : EIATTR_SW2861232_WAR
	.align		4
.L_354:
        /*0008*/ 	.byte	0x01, 0x35
	.zero		2


	//----- nvinfo : EIATTR_PARAM_CBANK
	.align		4
        /*000c*/ 	.byte	0x04, 0x0a
        /*000e*/ 	.short	(.L_356 - .L_355)
	.align		4
.L_355:
        /*0010*/ 	.word	index@(.nv.constant0._ZN5flash16flash_fwd_kernelI23Flash_fwd_kernel_traitsILi128ELi64ELi64ELi4ELb0ELb0EN7cutlass6half_tE19Flash_kernel_traitsILi128ELi64ELi64ELi4ES3_EELb0ELb1ELb0ELb0ELb0ELb0ELb0ELb0EEEvNS_16Flash_fwd_paramsE)
        /*0014*/ 	.short	0x0160
        /*0016*/ 	.short	0x01d0


	//----- nvinfo : EIATTR_CBANK_PARAM_SIZE
	.align		4
.L_356:
        /*0018*/ 	.byte	0x03, 0x19
        /*001a*/ 	.short	0x01d0


	//----- nvinfo : EIATTR_KPARAM_INFO
	.align		4
        /*001c*/ 	.byte	0x04, 0x17
        /*001e*/ 	.short	(.L_358 - .L_357)
.L_357:
        /*0020*/ 	.word	0x00000000
        /*0024*/ 	.short	0x0000
        /*0026*/ 	.short	0x0000
        /*0028*/ 	.byte	0x00, 0xf0, 0x41, 0x07


	//----- nvinfo : EIATTR_MAXREG_COUNT
	.align		4
.L_358:
        /*002c*/ 	.byte	0x03, 0x1b
        /*002e*/ 	.short	0x00ff


	//----- nvinfo : EIATTR_NUM_BARRIERS
	.align		4
        /*0030*/ 	.byte	0x02, 0x4c
        /*0032*/ 	.byte	0x01
	.zero		1


	//----- nvinfo : EIATTR_MERCURY_ISA_VERSION
	.align		4
        /*0034*/ 	.byte	0x03, 0x5f
        /*0036*/ 	.short	0x0000


	//----- nvinfo : EIATTR_COOP_GROUP_MASK_REGIDS
	.align		4
        /*0038*/ 	.byte	0x04, 0x29
        /*003a*/ 	.short	(.L_360 - .L_359)


	//   ....[0]....
.L_359:
        /*003c*/ 	.word	0xffffffff


	//   ....[1]....
        /*0040*/ 	.word	0xffffffff


	//   ....[2]....
        /*0044*/ 	.word	0xffffffff


	//   ....[3]....
        /*0048*/ 	.word	0xffffffff


	//   ....[4]....
        /*004c*/ 	.word	0xffffffff


	//   ....[5]....
        /*0050*/ 	.word	0xffffffff


	//   ....[6]....
        /*0054*/ 	.word	0xffffffff


	//   ....[7]....
        /*0058*/ 	.word	0xffffffff


	//   ....[8]....
        /*005c*/ 	.word	0xffffffff


	//   ....[9]....
        /*0060*/ 	.word	0xffffffff


	//   ....[10]....
        /*0064*/ 	.word	0xffffffff


	//   ....[11]....
        /*0068*/ 	.word	0xffffffff


	//   ....[12]....
        /*006c*/ 	.word	0xffffffff


	//   ....[13]....
        /*0070*/ 	.word	0xffffffff


	//   ....[14]....
        /*0074*/ 	.word	0xffffffff


	//   ....[15]....
        /*0078*/ 	.word	0xffffffff


	//----- nvinfo : EIATTR_COOP_GROUP_INSTR_OFFSETS
	.align		4
.L_360:
        /*007c*/ 	.byte	0x04, 0x28
        /*007e*/ 	.short	(.L_362 - .L_361)


	//   ....[0]....
.L_361:
        /*0080*/ 	.word	0x00003630


	//   ....[1]....
        /*0084*/ 	.word	0x00003650


	//   ....[2]....
        /*0088*/ 	.word	0x000036f0


	//   ....[3]....
        /*008c*/ 	.word	0x00003700


	//   ....[4]....
        /*0090*/ 	.word	0x00005bb0


	//   ....[5]....
        /*0094*/ 	.word	0x00005bd0


	//   ....[6]....
        /*0098*/ 	.word	0x00005bf0


	//   ....[7]....
        /*009c*/ 	.word	0x00005c10


	//   ....[8]....
        /*00a0*/ 	.word	0x000080c0


	//   ....[9]....
        /*00a4*/ 	.word	0x000080e0


	//   ....[10]....
        /*00a8*/ 	.word	0x00008110


	//   ....[11]....
        /*00ac*/ 	.word	0x00008120


	//   ....[12]....
        /*00b0*/ 	.word	0x00009320


	//   ....[13]....
        /*00b4*/ 	.word	0x00009360


	//   ....[14]....
        /*00b8*/ 	.word	0x000093f0


	//   ....[15]....
        /*00bc*/ 	.word	0x00009410


	//----- nvinfo : EIATTR_EXIT_INSTR_OFFSETS
	.align		4
.L_362:
        /*00c0*/ 	.byte	0x04, 0x1c
        /*00c2*/ 	.short	(.L_364 - .L_363)


	//   ....[0]....
.L_363:
        /*00c4*/ 	.word	0x000002d0


	//   ....[1]....
        /*00c8*/ 	.word	0x0000a730


	//   ....[2]....
        /*00cc*/ 	.word	0x0000a800


	//   ....[3]....
        /*00d0*/ 	.word	0x0000a820


	//   ....[4]....
        /*00d4*/ 	.word	0x0000b190


	//   ....[5]....
        /*00d8*/ 	.word	0x0000b210


	//----- nvinfo : EIATTR_CTAIDZ_USED
	.align		4
.L_364:
        /*00dc*/ 	.byte	0x01, 0x04
	.zero		2


	//----- nvinfo : EIATTR_CRS_STACK_SIZE
	.align		4
        /*00e0*/ 	.byte	0x04, 0x1e
        /*00e2*/ 	.short	(.L_366 - .L_365)
.L_365:
        /*00e4*/ 	.word	0x00000000
.L_366:


//--------------------- .nv.info._ZN5flash16flash_fwd_kernelI23Flash_fwd_kernel_traitsILi128ELi64ELi64ELi4ELb0ELb0EN7cutlass6half_tE19Flash_kernel_traitsILi128ELi64ELi64ELi4ES3_EELb0ELb1ELb0ELb0ELb0ELb0ELb1ELb0EEEvNS_16Flash_fwd_paramsE --------------------------
	.section	.nv.info._ZN5flash16flash_fwd_kernelI23Flash_fwd_kernel_traitsILi128ELi64ELi64ELi4ELb0ELb0EN7cutlass6half_tE19Flash_kernel_traitsILi128ELi64ELi64ELi4ES3_EELb0ELb1ELb0ELb0ELb0ELb0ELb1ELb0EEEvNS_16Flash_fwd_paramsE,"",@"SHT_CUDA_INFO"
	.sectionflags	@""
	.align	4


	//----- nvinfo : EIATTR_CUDA_API_VERSION
	.align		4
        /*0000*/ 	.byte	0x04, 0x37
        /*0002*/ 	.short	(.L_368 - .L_367)
.L_367:
        /*0004*/ 	.word	0x00000082


	//----- nvinfo : EIATTR_SW2861232_WAR
	.align		4
.L_368:
        /*0008*/ 	.byte	0x01, 0x35
	.zero		2


	//----- nvinfo : EIATTR_PARAM_CBANK
	.align		4
        /*000c*/ 	.byte	0x04, 0x0a
        /*000e*/ 	.short	(.L_370 - .L_369)
	.align		4
.L_369:
        /*0010*/ 	.word	index@(.nv.constant0._ZN5flash16flash_fwd_kernelI23Flash_fwd_kernel_traitsILi128ELi64ELi64ELi4ELb0ELb0EN7cutlass6half_tE19Flash_kernel_traitsILi128ELi64ELi64ELi4ES3_EELb0ELb1ELb0ELb0ELb0ELb0ELb1ELb0EEEvNS_16Flash_fwd_paramsE)
        /*0014*/ 	.short	0x0160
        /*0016*/ 	.short	0x01d0


	//----- nvinfo : EIATTR_CBANK_PARAM_SIZE
	.align		4
.L_370:
        /*0018*/ 	.byte	0x03, 0x19
        /*001a*/ 	.short	0x01d0


	//----- nvinfo : EIATTR_KPARAM_INFO
	.align		4
        /*001c*/ 	.byte	0x04, 0x17
        /*001e*/ 	.short	(.L_372 - .L_371)
.L_371:
        /*0020*/ 	.word	0x00000000
        /*0024*/ 	.short	0x0000
        /*0026*/ 	.short	0x0000
        /*0028*/ 	.byte	0x00, 0xf0, 0x41, 0x07


	//----- nvinfo : EIATTR_MAXREG_COUNT
	.align		4
.L_372:
        /*002c*/ 	.byte	0x03, 0x1b
        /*002e*/ 	.short	0x00ff


	//----- nvinfo : EIATTR_NUM_BARRIERS
	.align		4
        /*0030*/ 	.byte	0x02, 0x4c
        /*0032*/ 	.byte	0x01
	.zero		1


	//----- nvinfo : EIATTR_MERCURY_ISA_VERSION
	.align		4
        /*0034*/ 	.byte	0x03, 0x5f
        /*0036*/ 	.short	0x0000


	//----- nvinfo : EIATTR_COOP_GROUP_MASK_REGIDS
	.align		4
        /*0038*/ 	.byte	0x04, 0x29
        /*003a*/ 	.short	(.L_374 - .L_373)


	//   ....[0]....
.L_373:
        /*003c*/ 	.word	0xffffffff


	//   ....[1]....
        /*0040*/ 	.word	0xffffffff


	//   ....[2]....
        /*0044*/ 	.word	0xffffffff


	//   ....[3]....
        /*0048*/ 	.word	0xffffffff


	//   ....[4]....
        /*004c*/ 	.word	0xffffffff


	//   ....[5]....
        /*0050*/ 	.word	0xffffffff


	//   ....[6]....
        /*0054*/ 	.word	0xffffffff


	//   ....[7]....
        /*0058*/ 	.word	0xffffffff


	//   ....[8]....
        /*005c*/ 	.word	0xffffffff


	//   ....[9]....
        /*0060*/ 	.word	0xffffffff


	//   ....[10]....
        /*0064*/ 	.word	0xffffffff


	//   ....[11]....
        /*0068*/ 	.word	0xffffffff


	//   ....[12]....
        /*006c*/ 	.word	0xffffffff


	//   ....[13]....
        /*0070*/ 	.word	0xffffffff


	//   ....[14]....
        /*0074*/ 	.word	0xffffffff


	//   ....[15]....
        /*0078*/ 	.word	0xffffffff


	//----- nvinfo : EIATTR_COOP_GROUP_INSTR_OFFSETS
	.align		4
.L_374:
        /*007c*/ 	.byte	0x04, 0x28
        /*007e*/ 	.short	(.L_376 - .L_375)


	//   ....[0]....
.L_375:
        /*0080*/ 	.word	0x00003a30


	//   ....[1]....
        /*0084*/ 	.word	0x00003a50


	//   ....[2]....
        /*0088*/ 	.word	0x00003af0


	//   ....[3]....
        /*008c*/ 	.word	0x00003b00


	//   ....[4]....
        /*0090*/ 	.word	0x00006370


	//   ....[5]....
        /*0094*/ 	.word	0x000063a0


	//   ....[6]....
        /*0098*/ 	.word	0x000063c0


	//   ....[7]....
        /*009c*/ 	.word	0x000063e0


	//   ....[8]....
        /*00a0*/ 	.word	0x00008d00


	//   ....[9]....
        /*00a4*/ 	.word	0x00008d10


	//   ....[10]....
        /*00a8*/ 	.word	0x00008d40


	//   ....[11]....
        /*00ac*/ 	.word	0x00008d50


	//   ....[12]....
        /*00b0*/ 	.word	0x00009f30


	//   ....[13]....
        /*00b4*/ 	.word	0x00009f70


	//   ....[14]....
        /*00b8*/ 	.word	0x0000a000


	//   ....[15]....
        /*00bc*/ 	.word	0x0000a020


	//----- nvinfo : EIATTR_EXIT_INSTR_OFFSETS
	.align		4
.L_376:
        /*00c0*/ 	.byte	0x04, 0x1c
        /*00c2*/ 	.short	(.L_378 - .L_377)


	//   ....[0]....
.L_377:
        /*00c4*/ 	.word	0x000002d0


	//   ....[1]....
        /*00c8*/ 	.word	0x0000b340


	//   ....[2]....
        /*00cc*/ 	.word	0x0000b410


	//   ....[3]....
        /*00d0*/ 	.word	0x0000b430


	//   ....[4]....
        /*00d4*/ 	.word	0x0000bda0


	//   ....[5]....
        /*00d8*/ 	.word	0x0000be20


	//----- nvinfo : EIATTR_CTAIDZ_USED
	.align		4
.L_378:
        /*00dc*/ 	.byte	0x01, 0x04
	.zero		2


	//----- nvinfo : EIATTR_CRS_STACK_SIZE
	.align		4
        /*00e0*/ 	.byte	0x04, 0x1e
        /*00e2*/ 	.short	(.L_380 - .L_379)
.L_379:
        /*00e4*/ 	.word	0x00000000
.L_380:


//--------------------- .nv.info._ZN5flash16flash_fwd_kernelI23Flash_fwd_kernel_traitsILi128ELi64ELi64ELi4ELb0ELb0EN7cutlass6half_tE19Flash_kernel_traitsILi128ELi64ELi64ELi4ES3_EELb0ELb1ELb0ELb1ELb0ELb0ELb0ELb0EEEvNS_16Flash_fwd_paramsE --------------------------
	.section	.nv.info._ZN5flash16flash_fwd_kernelI23Flash_fwd_kernel_traitsILi128ELi64ELi64ELi4ELb0ELb0EN7cutlass6half_tE19Flash_kernel_traitsILi128ELi64ELi64ELi4ES3_EELb0ELb1ELb0ELb1ELb0ELb0ELb0ELb0EEEvNS_16Flash_fwd_paramsE,"",@"SHT_CUDA_INFO"
	.sectionflags	@""
	.align	4


	//----- nvinfo : EIATTR_CUDA_API_VERSION
	.align		4
        /*0000*/ 	.byte	0x04, 0x37
        /*0002*/ 	.short	(.L_382 - .L_381)
.L_381:
        /*0004*/ 	.word	0x00000082


	//----- nvinfo : EIATTR_SW2861232_WAR
	.align		4
.L_382:
        /*0008*/ 	.byte	0x01, 0x35
	.zero		2


	//----- nvinfo : EIATTR_PARAM_CBANK
	.align		4
        /*000c*/ 	.byte	0x04, 0x0a
        /*000e*/ 	.short	(.L_384 - .L_383)
	.align		4
.L_383:
        /*0010*/ 	.word	index@(.nv.constant0._ZN5flash16flash_fwd_kernelI23Flash_fwd_kernel_traitsILi128ELi64ELi64ELi4ELb0ELb0EN7cutlass6half_tE19Flash_kernel_traitsILi128ELi64ELi64ELi4ES3_EELb0ELb1ELb0ELb1ELb0ELb0ELb0ELb0EEEvNS_16Flash_fwd_paramsE)
        /*0014*/ 	.short	0x0160
        /*0016*/ 	.short	0x01d0


	//----- nvinfo : EIATTR_CBANK_PARAM_SIZE
	.align		4
.L_384:
        /*0018*/ 	.byte	0x03, 0x19
        /*001a*/ 	.short	0x01d0


	//----- nvinfo : EIATTR_KPARAM_INFO
	.align		4
        /*001c*/ 	.byte	0x04, 0x17
        /*001e*/ 	.short	(.L_386 - .L_385)
.L_385:
        /*0020*/ 	.word	0x00000000
        /*0024*/ 	.short	0x0000
        /*0026*/ 	.short	0x0000
        /*0028*/ 	.byte	0x00, 0xf0, 0x41, 0x07


	//----- nvinfo : EIATTR_MAXREG_COUNT
	.align		4
.L_386:
        /*002c*/ 	.byte	0x03, 0x1b
        /*002e*/ 	.short	0x00ff


	//----- nvinfo : EIATTR_NUM_BARRIERS
	.align		4
        /*0030*/ 	.byte	0x02, 0x4c
        /*0032*/ 	.byte	0x01
	.zero		1


	//----- nvinfo : EIATTR_MERCURY_ISA_VERSION
	.align		4
        /*0034*/ 	.byte	0x03, 0x5f
        /*0036*/ 	.short	0x0000


	//----- nvinfo : EIATTR_COOP_GROUP_MASK_REGIDS
	.align		4
        /*0038*/ 	.byte	0x04, 0x29
        /*003a*/ 	.short	(.L_388 - .L_387)


	//   ....[0]....
.L_387:
        /*003c*/ 	.word	0xffffffff


	//   ....[1]....
        /*0040*/ 	.word	0xffffffff


	//   ....[2]....
        /*0044*/ 	.word	0xffffffff


	//   ....[3]....
        /*0048*/ 	.word	0xffffffff


	//   ....[4]....
        /*004c*/ 	.word	0xffffffff


	//   ....[5]....
        /*0050*/ 	.word	0xffffffff


	//   ....[6]....
        /*0054*/ 	.word	0xffffffff


	//   ....[7]....
        /*0058*/ 	.word	0xffffffff


	//   ....[8]....
        /*005c*/ 	.word	0xffffffff


	//   ....[9]....
        /*0060*/ 	.word	0xffffffff


	//   ....[10]....
        /*0064*/ 	.word	0xffffffff


	//   ....[11]....
        /*0068*/ 	.word	0xffffffff


	//   ....[12]....
        /*006c*/ 	.word	0xffffffff


	//   ....[13]....
        /*0070*/ 	.word	0xffffffff


	//   ....[14]....
        /*0074*/ 	.word	0xffffffff


	//   ....[15]....
        /*0078*/ 	.word	0xffffffff


	//----- nvinfo : EIATTR_COOP_GROUP_INSTR_OFFSETS
	.align		4
.L_388:
        /*007c*/ 	.byte	0x04, 0x28
        /*007e*/ 	.short	(.L_390 - .L_389)


	//   ....[0]....
.L_389:
        /*0080*/ 	.word	0x00003a60


	//   ....[1]....
        /*0084*/ 	.word	0x00003ab0


	//   ....[2]....
        /*0088*/ 	.word	0x00003ae0


	//   ....[3]....
        /*008c*/ 	.word	0x00003b00


	//   ....[4]....
        /*0090*/ 	.word	0x00006260


	//   ....[5]....
        /*0094*/ 	.word	0x00006270


	//   ....[6]....
        /*0098*/ 	.word	0x000062a0


	//   ....[7]....
        /*009c*/ 	.word	0x000062b0


	//   ....[8]....
        /*00a0*/ 	.word	0x00008b50


	//   ....[9]....
        /*00a4*/ 	.word	0x00008b70


	//   ....[10]....
        /*00a8*/ 	.word	0x00008b90


	//   ....[11]....
        /*00ac*/ 	.word	0x00008bb0


	//   ....[12]....
        /*00b0*/ 	.word	0x00009dc0


	//   ....[13]....
        /*00b4*/ 	.word	0x00009e00


	//   ....[14]....
        /*00b8*/ 	.word	0x00009e70


	//   ....[15]....
        /*00bc*/ 	.word	0x00009e80


	//----- nvinfo : EIATTR_EXIT_INSTR_OFFSETS
	.align		4
.L_390:
        /*00c0*/ 	.byte	0x04, 0x1c
        /*00c2*/ 	.short	(.L_392 - .L_391)


	//   ....[0]....
.L_391:
        /*00c4*/ 	.word	0x000002d0


	//   ....[1]....
        /*00c8*/ 	.word	0x0000b210


	//   ....[2]....
        /*00cc*/ 	.word	0x0000b2e0


	//   ....[3]....
        /*00d0*/ 	.word	0x0000b300


	//   ....[4]....
        /*00d4*/ 	.word	0x0000bc60


	//   ....[5]....
        /*00d8*/ 	.word	0x0000bce0


	//----- nvinfo : EIATTR_CTAIDZ_USED
	.align		4
.L_392:
        /*00dc*/ 	.byte	0x01, 0x04
	.zero		2


	//----- nvinfo : EIATTR_CRS_STACK_SIZE
	.align		4
        /*00e0*/ 	.byte	0x04, 0x1e
        /*00e2*/ 	.short	(.L_394 - .L_393)
.L_393:
        /*00e4*/ 	.word	0x00000000
.L_394:


//--------------------- .nv.info._ZN5flash16flash_fwd_kernelI23Flash_fwd_kernel_traitsILi128ELi64ELi64ELi4ELb0ELb0EN7cutlass6half_tE19Flash_kernel_traitsILi128ELi64ELi64ELi4ES3_EELb0ELb1ELb0ELb1ELb0ELb0ELb1ELb0EEEvNS_16Flash_fwd_paramsE --------------------------
	.section	.nv.info._ZN5flash16flash_fwd_kernelI23Flash_fwd_kernel_traitsILi128ELi64ELi64ELi4ELb0ELb0EN7cutlass6half_tE19Flash_kernel_traitsILi128ELi64ELi64ELi4ES3_EELb0ELb1ELb0ELb1ELb0ELb0ELb1ELb0EEEvNS_16Flash_fwd_paramsE,"",@"SHT_CUDA_INFO"
	.sectionflags	@""
	.align	4


	//----- nvinfo : EIATTR_CUDA_API_VERSION
	.align		4
        /*0000*/ 	.byte	0x04, 0x37
        /*0002*/ 	.short	(.L_396 - .L_395)
.L_395:
        /*0004*/ 	.word	0x00000082


	//----- nvinfo : EIATTR_SW2861232_WAR
	.align		4
.L_396:
        /*0008*/ 	.byte	0x01, 0x35
	.zero		2


	//----- nvinfo : EIATTR_PARAM_CBANK
	.align		4
        /*000c*/ 	.byte	0x04, 0x0a
        /*000e*/ 	.short	(.L_398 - .L_397)
	.align		4
.L_397:
        /*0010*/ 	.word	index@(.nv.constant0._ZN5flash16flash_fwd_kernelI23Flash_fwd_kernel_traitsILi128ELi64ELi64ELi4ELb0ELb0EN7cutlass6half_tE19Flash_kernel_traitsILi128ELi64ELi64ELi4ES3_EELb0ELb1ELb0ELb1ELb0ELb0ELb1ELb0EEEvNS_16Flash_fwd_paramsE)
        /*0014*/ 	.short	0x0160
        /*0016*/ 	.short	0x01d0


	//----- nvinfo : EIATTR_CBANK_PARAM_SIZE
	.align		4
.L_398:
        /*0018*/ 	.byte	0x03, 0x19
        /*001a*/ 	.short	0x01d0


	//----- nvinfo : EIATTR_KPARAM_INFO
	.align		4
        /*001c*/ 	.byte	0x04, 0x17
        /*001e*/ 	.short	(.L_400 - .L_399)
.L_399:
        /*0020*/ 	.word	0x00000000
        /*0024*/ 	.short	0x0000
        /*0026*/ 	.short	0x0000
        /*0028*/ 	.byte	0x00, 0xf0, 0x41, 0x07


	//----- nvinfo : EIATTR_MAXREG_COUNT
	.align		4
.L_400:
        /*002c*/ 	.byte	0x03, 0x1b
        /*002e*/ 	.short	0x00ff


	//----- nvinfo : EIATTR_NUM_BARRIERS
	.align		4
        /*0030*/ 	.byte	0x02, 0x4c
        /*0032*/ 	.byte	0x01
	.zero		1


	//----- nvinfo : EIATTR_MERCURY_ISA_VERSION
	.align		4
        /*0034*/ 	.byte	0x03, 0x5f
        /*0036*/ 	.short	0x0000


	//----- nvinfo : EIATTR_COOP_GROUP_MASK_REGIDS
	.align		4
        /*0038*/ 	.byte	0x04, 0x29
        /*003a*/ 	.short	(.L_402 - .L_401)


	//   ....[0]....
.L_401:
        /*003c*/ 	.word	0xffffffff


	//   ....[1]....
        /*0040*/ 	.word	0xffffffff


	//   ....[2]....
        /*0044*/ 	.word	0xffffffff


	//   ....[3]....
        /*0048*/ 	.word	0xffffffff


	//   ....[4]....
        /*004c*/ 	.word	0xffffffff


	//   ....[5]....
        /*0050*/ 	.word	0xffffffff


	//   ....[6]....
        /*0054*/ 	.word	0xffffffff


	//   ....[7]....
        /*0058*/ 	.word	0xffffffff


	//   ....[8]....
        /*005c*/ 	.word	0xffffffff


	//   ....[9]....
        /*0060*/ 	.word	0xffffffff


	//   ....[10]....
        /*0064*/ 	.word	0xffffffff


	//   ....[11]....
        /*0068*/ 	.word	0xffffffff


	//   ....[12]....
        /*006c*/ 	.word	0xffffffff


	//   ....[13]....
        /*0070*/ 	.word	0xffffffff


	//   ....[14]....
        /*0074*/ 	.word	0xffffffff


	//   ....[15]....
        /*0078*/ 	.word	0xffffffff


	//----- nvinfo : EIATTR_COOP_GROUP_INSTR_OFFSETS
	.align		4
.L_402:
        /*007c*/ 	.byte	0x04, 0x28
        /*007e*/ 	.short	(.L_404 - .L_403)


	//   ....[0]....
.L_403:
        /*0080*/ 	.word	0x00003e50


	//   ....[1]....
        /*0084*/ 	.word	0x00003e90


	//   ....[2]....
        /*0088*/ 	.word	0x00003ee0


	//   ....[3]....
        /*008c*/ 	.word	0x00003f00


	//   ....[4]....
        /*0090*/ 	.word	0x00006a60


	//   ....[5]....
        /*0094*/ 	.word	0x00006a70


	//   ....[6]....
        /*0098*/ 	.word	0x00006aa0


	//   ....[7]....
        /*009c*/ 	.word	0x00006ab0


	//   ....[8]....
        /*00a0*/ 	.word	0x00009790


	//   ....[9]....
        /*00a4*/ 	.word	0x000097a0


	//   ....[10]....
        /*00a8*/ 	.word	0x000097c0


	//   ....[11]....
        /*00ac*/ 	.word	0x000097e0


	//   ....[12]....
        /*00b0*/ 	.word	0x0000a9d0


	//   ....[13]....
        /*00b4*/ 	.word	0x0000aa10


	//   ....[14]....
        /*00b8*/ 	.word	0x0000aa80


	//   ....[15]....
        /*00bc*/ 	.word	0x0000aa90


	//----- nvinfo : EIATTR_EXIT_INSTR_OFFSETS
	.align		4
.L_404:
        /*00c0*/ 	.byte	0x04, 0x1c
        /*00c2*/ 	.short	(.L_406 - .L_405)


	//   ....[0]....
.L_405:
        /*00c4*/ 	.word	0x000002d0


	//   ....[1]....
        /*00c8*/ 	.word	0x0000be20


	//   ....[2]....
        /*00cc*/ 	.word	0x0000bef0


	//   ....[3]....
        /*00d0*/ 	.word	0x0000bf10


	//   ....[4]....
        /*00d4*/ 	.word	0x0000c870


	//   ....[5]....
        /*00d8*/ 	.word	0x0000c8f0


	//----- nvinfo : EIATTR_CTAIDZ_USED
	.align		4
.L_406:
        /*00dc*/ 	.byte	0x01, 0x04
	.zero		2


	//----- nvinfo : EIATTR_CRS_STACK_SIZE
	.align		4
        /*00e0*/ 	.byte	0x04, 0x1e
        /*00e2*/ 	.short	(.L_408 - .L_407)
.L_407:
        /*00e4*/ 	.word	0x00000000
.L_408:


//--------------------- .nv.info._ZN5flash16flash_fwd_kernelI23Flash_fwd_kernel_traitsILi128ELi128ELi32ELi4ELb0ELb0EN7cutlass6half_tE19Flash_kernel_traitsILi128ELi128ELi32ELi4ES3_EELb1ELb1ELb0ELb0ELb0ELb0ELb0ELb0EEEvNS_16Flash_fwd_paramsE --------------------------
	.section	.nv.info._ZN5flash16flash_fwd_kernelI23Flash_fwd_kernel_traitsILi128ELi128ELi32ELi4ELb0ELb0EN7cutlass6half_tE19Flash_kernel_traitsILi128ELi128ELi32ELi4ES3_EELb1ELb1ELb0ELb0ELb0ELb0ELb0ELb0EEEvNS_16Flash_fwd_paramsE,"",@"SHT_CUDA_INFO"
	.sectionflags	@""
	.align	4


	//----- nvinfo : EIATTR_CUDA_API_VERSION
	.align		4
        /*0000*/ 	.byte	0x04, 0x37
        /*0002*/ 	.short	(.L_410 - .L_409)
.L_409:
        /*0004*/ 	.word	0x00000082


	//----- nvinfo : EIATTR_SW2861232_WAR
	.align		4
.L_410:
        /*0008*/ 	.byte	0x01, 0x35
	.zero		2


	//----- nvinfo : EIATTR_PARAM_CBANK
	.align		4
        /*000c*/ 	.byte	0x04, 0x0a
        /*000e*/ 	.short	(.L_412 - .L_411)
	.align		4
.L_411:
        /*0010*/ 	.word	index@(.nv.constant0._ZN5flash16flash_fwd_kernelI23Flash_fwd_kernel_traitsILi128ELi128ELi32ELi4ELb0ELb0EN7cutlass6half_tE19Flash_kernel_traitsILi128ELi128ELi32ELi4ES3_EELb1ELb1ELb0ELb0ELb0ELb0ELb0ELb0EEEvNS_16Flash_fwd_paramsE)
        /*0014*/ 	.short	0x0160
        /*0016*/ 	.short	0x01d0


	//----- nvinfo : EIATTR_CBANK_PARAM_SIZE
	.align		4
.L_412:
        /*0018*/ 	.byte	0x03, 0x19
        /*001a*/ 	.short	0x01d0


	//----- nvinfo : EIATTR_KPARAM_INFO
	.align		4
        /*001c*/ 	.byte	0x04, 0x17
        /*001e*/ 	.short	(.L_414 - .L_413)
.L_413:
        /*0020*/ 	.word	0x00000000
        /*0024*/ 	.short	0x0000
        /*0026*/ 	.short	0x0000
        /*0028*/ 	.byte	0x00, 0xf0, 0x41, 0x07


	//----- nvinfo : EIATTR_MAXREG_COUNT
	.align		4
.L_414:
        /*002c*/ 	.byte	0x03, 0x1b
        /*002e*/ 	.short	0x00ff


	//----- nvinfo : EIATTR_NUM_BARRIERS
	.align		4
        /*0030*/ 	.byte	0x02, 0x4c
        /*0032*/ 	.byte	0x01
	.zero		1


	//----- nvinfo : EIATTR_ANNOTATIONS
	.align		4
        /*0034*/ 	.byte	0x04, 0x55
        /*0036*/ 	.short	(.L_416 - .L_415)


	//   ....[0]....
.L_415:
        /* <DEDUP_REMOVED lines=32> */


	//----- nvinfo : EIATTR_MERCURY_ISA_VERSION
	.align		4
.L_416:
        /*0228*/ 	.byte	0x03, 0x5f
        /*022a*/ 	.short	0x0000


	//----- nvinfo : EIATTR_COOP_GROUP_MASK_REGIDS
	.align		4
        /*022c*/ 	.byte	0x04, 0x29
        /*022e*/ 	.short	(.L_418 - .L_417)


	//   ....[0]....
.L_417:
        /*0230*/ 	.word	0xffffffff


	//   ....[1]....
        /*0234*/ 	.word	0xffffffff


	//   ....[2]....
        /*0238*/ 	.word	0xffffffff


	//   ....[3]....
        /*023c*/ 	.word	0xffffffff


	//   ....[4]....
        /*0240*/ 	.word	0xffffffff


	//   ....[5]....
        /*0244*/ 	.word	0xffffffff


	//   ....[6]....
        /*0248*/ 	.word	0xffffffff


	//   ....[7]....
        /*024c*/ 	.word	0xffffffff


	//   ....[8]....
        /*0250*/ 	.word	0xffffffff


	//   ....[9]....
        /*0254*/ 	.word	0xffffffff


	//   ....[10]....
        /*0258*/ 	.word	0xffffffff


	//   ....[11]....
        /*025c*/ 	.word	0xffffffff


	//   ....[12]....
        /*0260*/ 	.word	0xffffffff


	//   ....[13]....
        /*0264*/ 	.word	0xffffffff


	//   ....[14]....
        /*0268*/ 	.word	0xffffffff


	//   ....[15]....
        /*026c*/ 	.word	0xffffffff


	//   ....[16]....
        /*0270*/ 	.word	0xffffffff


	//   ....[17]....
        /*0274*/ 	.word	0xffffffff


	//   ....[18]....
        /*0278*/ 	.word	0xffffffff


	//   ....[19]....
        /*027c*/ 	.word	0xffffffff


	//   ....[20]....
        /*0280*/ 	.word	0xffffffff


	//   ....[21]....
        /*0284*/ 	.word	0xffffffff


	//   ....[22]....
        /*0288*/ 	.word	0xffffffff


	//   ....[23]....
        /*028c*/ 	.word	0xffffffff


	//   ....[24]....
        /*0290*/ 	.word	0xffffffff


	//   ....[25]....
        /*0294*/ 	.word	0xffffffff


	//   ....[26]....
        /*0298*/ 	.word	0xffffffff


	//   ....[27]....
        /*029c*/ 	.word	0xffffffff


	//   ....[28]....
        /*02a0*/ 	.word	0xffffffff


	//   ....[29]....
        /*02a4*/ 	.word	0xffffffff


	//   ....[30]....
        /*02a8*/ 	.word	0xffffffff


	//   ....[31]....
        /*02ac*/ 	.word	0xffffffff


	//   ....[32]....
        /*02b0*/ 	.word	0xffffffff


	//   ....[33]....
        /*02b4*/ 	.word	0xffffffff


	//   ....[34]....
        /*02b8*/ 	.word	0xffffffff


	//   ....[35]....
        /*02bc*/ 	.word	0xffffffff


	//   ....[36]....
        /*02c0*/ 	.word	0xffffffff


	//   ....[37]....
        /*02c4*/ 	.word	0xffffffff


	//   ....[38]....
        /*02c8*/ 	.word	0xffffffff


	//   ....[39]....
        /*02cc*/ 	.word	0xffffffff


	//   ....[40]....
        /*02d0*/ 	.word	0xffffffff


	//   ....[41]....
        /*02d4*/ 	.word	0xffffffff


	//   ....[42]....
        /*02d8*/ 	.word	0xffffffff


	//   ....[43]....
        /*02dc*/ 	.word	0xffffffff


	//   ....[44]....
        /*02e0*/ 	.word	0xffffffff


	//   ....[45]....
        /*02e4*/ 	.word	0xffffffff


	//   ....[46]....
        /*02e8*/ 	.word	0xffffffff


	//   ....[47]....
        /*02ec*/ 	.word	0xffffffff


	//   ....[48]....
        /*02f0*/ 	.word	0xffffffff


	//   ....[49]....
        /*02f4*/ 	.word	0xffffffff


	//   ....[50]....
        /*02f8*/ 	.word	0xffffffff


	//   ....[51]....
        /*02fc*/ 	.word	0xffffffff


	//   ....[52]....
        /*0300*/ 	.word	0xffffffff


	//   ....[53]....
        /*0304*/ 	.word	0xffffffff


	//   ....[54]....
        /*0308*/ 	.word	0xffffffff


	//   ....[55]....
        /*030c*/ 	.word	0xffffffff


	//----- nvinfo : EIATTR_COOP_GROUP_INSTR_OFFSETS
	.align		4
.L_418:
        /*0310*/ 	.byte	0x04, 0x28
        /*0312*/ 	.short	(.L_420 - .L_419)


	//   ....[0]....
.L_419:
        /*0314*/ 	.word	0x00003bc0


	//   ....[1]....
        /*0318*/ 	.word	0x00003c00


	//   ....[2]....
        /*031c*/ 	.word	0x00003d60


	//   ....[3]....
        /*0320*/ 	.word	0x00003e10


	//   ....[4]....
        /*0324*/ 	.word	0x00004010


	//   ....[5]....
        /*0328*/ 	.word	0x00004040


	//   ....[6]....
        /*032c*/ 	.word	0x00004180


	//   ....[7]....
        /*0330*/ 	.word	0x000041b0


	//   ....[8]....
        /*0334*/ 	.word	0x00006600


	//   ....[9]....
        /*0338*/ 	.word	0x000068c0


	//   ....[10]....
        /*033c*/ 	.word	0x00006970


	//   ....[11]....
        /*0340*/ 	.word	0x00006a80


	//   ....[12]....
        /*0344*/ 	.word	0x00006ac0


	//   ....[13]....
        /*0348*/ 	.word	0x00006c10


	//   ....[14]....
        /*034c*/ 	.word	0x00006c30


	//   ....[15]....
        /*0350*/ 	.word	0x00006cc0


	//   ....[16]....
        /*0354*/ 	.word	0x00009d80


	//   ....[17]....
        /*0358*/ 	.word	0x00009ea0


	//   ....[18]....
        /*035c*/ 	.word	0x00009f60


	//   ....[19]....
        /*0360*/ 	.word	0x00009fe0


	//   ....[20]....
        /*0364*/ 	.word	0x0000a050


	//   ....[21]....
        /*0368*/ 	.word	0x0000a0f0


	//   ....[22]....
        /*036c*/ 	.word	0x0000a130


	//   ....[23]....
        /*0370*/ 	.word	0x0000a1e0


	//   ....[24]....
        /*0374*/ 	.word	0x0000d440


	//   ....[25]....
        /*0378*/ 	.word	0x0000d610


	//   ....[26]....
        /*037c*/ 	.word	0x0000d640


	//   ....[27]....
        /*0380*/ 	.word	0x0000d7c0


	//   ....[28]....
        /*0384*/ 	.word	0x0000d820


	//   ....[29]....
        /*0388*/ 	.word	0x0000d920


	//   ....[30]....
        /*038c*/ 	.word	0x0000d950


	//   ....[31]....
        /*0390*/ 	.word	0x0000da00


	//   ....[32]....
        /*0394*/ 	.word	0x00010b70


	//   ....[33]....
        /*0398*/ 	.word	0x00010bf0


	//   ....[34]....
        /*039c*/ 	.word	0x00010c00


	//   ....[35]....
        /*03a0*/ 	.word	0x00010c30


	//   ....[36]....
        /*03a4*/ 	.word	0x00010ca0


	//   ....[37]....
        /*03a8*/ 	.word	0x00010cc0


	//   ....[38]....
        /*03ac*/ 	.word	0x00010d20


	//   ....[39]....
        /*03b0*/ 	.word	0x00010f30


	//   ....[40]....
        /*03b4*/ 	.word	0x00013e00


	//   ....[41]....
        /*03b8*/ 	.word	0x00013e80


	//   ....[42]....
        /*03bc*/ 	.word	0x00013ea0


	//   ....[43]....
        /*03c0*/ 	.word	0x00013ee0


	//   ....[44]....
        /*03c4*/ 	.word	0x00013ef0


	//   ....[45]....
        /*03c8*/ 	.word	0x00013f00


	//   ....[46]....
        /*03cc*/ 	.word	0x00014350


	//   ....[47]....
        /*03d0*/ 	.word	0x00014470


	//   ....[48]....
        /*03d4*/ 	.word	0x00015ed0


	//   ....[49]....
        /*03d8*/ 	.word	0x00015f10


	//   ....[50]....
        /*03dc*/ 	.word	0x00015f50


	//   ....[51]....
        /*03e0*/ 	.word	0x00015f90


	//   ....[52]....
        /*03e4*/ 	.word	0x00016010


	//   ....[53]....
        /*03e8*/ 	.word	0x00016040


	//   ....[54]....
        /*03ec*/ 	.word	0x00016070


	//   ....[55]....
        /*03f0*/ 	.word	0x000161a0


	//----- nvinfo : EIATTR_EXIT_INSTR_OFFSETS
	.align		4
.L_420:
        /*03f4*/ 	.byte	0x04, 0x1c
        /*03f6*/ 	.short	(.L_422 - .L_421)


	//   ....[0]....
.L_421:
        /*03f8*/ 	.word	0x00000730


	//   ....[1]....
        /*03fc*/ 	.word	0x00018370


	//   ....[2]....
        /*0400*/ 	.word	0x00018450


	//   ....[3]....
        /*0404*/ 	.word	0x00018470


	//   ....[4]....
        /*0408*/ 	.word	0x00019530


	//   ....[5]....
        /*040c*/ 	.word	0x000195b0


	//----- nvinfo : EIATTR_CTAIDZ_USED
	.align		4
.L_422:
        /*0410*/ 	.byte	0x01, 0x04
	.zero		2


	//----- nvinfo : EIATTR_CRS_STACK_SIZE
	.align		4
        /*0414*/ 	.byte	0x04, 0x1e
        /*0416*/ 	.short	(.L_424 - .L_423)
.L_423:
        /*0418*/ 	.word	0x00000000
.L_424:


//--------------------- .nv.info._ZN5flash16flash_fwd_kernelI23Flash_fwd_kernel_traitsILi128ELi128ELi32ELi4ELb0ELb0EN7cutlass6half_tE19Flash_kernel_traitsILi128ELi128ELi32ELi4ES3_EELb1ELb1ELb0ELb0ELb1ELb1ELb0ELb0EEEvNS_16Flash_fwd_paramsE --------------------------
	.section	.nv.info._ZN5flash16flash_fwd_kernelI23Flash_fwd_kernel_traitsILi128ELi128ELi32ELi4ELb0ELb0EN7cutlass6half_tE19Flash_kernel_traitsILi128ELi128ELi32ELi4ES3_EELb1ELb1ELb0ELb0ELb1ELb1ELb0ELb0EEEvNS_16Flash_fwd_paramsE,"",@"SHT_CUDA_INFO"
	.sectionflags	@""
	.align	4


	//----- nvinfo : EIATTR_CUDA_API_VERSION
	.align		4
        /*0000*/ 	.byte	0x04, 0x37
        /*0002*/ 	.short	(.L_426 - .L_425)
.L_425:
        /*0004*/ 	.word	0x00000082


	//----- nvinfo : EIATTR_SW2861232_WAR
	.align		4
.L_426:
        /*0008*/ 	.byte	0x01, 0x35
	.zero		2


	//----- nvinfo : EIATTR_PARAM_CBANK
	.align		4
        /*000c*/ 	.byte	0x04, 0x0a
        /*000e*/ 	.short	(.L_428 - .L_427)
	.align		4
.L_427:
        /*0010*/ 	.word	index@(.nv.constant0._ZN5flash16flash_fwd_kernelI23Flash_fwd_kernel_traitsILi128ELi128ELi32ELi4ELb0ELb0EN7cutlass6half_tE19Flash_kernel_traitsILi128ELi128ELi32ELi4ES3_EELb1ELb1ELb0ELb0ELb1ELb1ELb0ELb0EEEvNS_16Flash_fwd_paramsE)
        /*0014*/ 	.short	0x0160
        /*0016*/ 	.short	0x01d0


	//----- nvinfo : EIATTR_CBANK_PARAM_SIZE
	.align		4
.L_428:
        /*0018*/ 	.byte	0x03, 0x19
        /*001a*/ 	.short	0x01d0


	//----- nvinfo : EIATTR_KPARAM_INFO
	.align		4
        /*001c*/ 	.byte	0x04, 0x17
        /*001e*/ 	.short	(.L_430 - .L_429)
.L_429:
        /*0020*/ 	.word	0x00000000
        /*0024*/ 	.short	0x0000
        /*0026*/ 	.short	0x0000
        /*0028*/ 	.byte	0x00, 0xf0, 0x41, 0x07


	//----- nvinfo : EIATTR_MAXREG_COUNT
	.align		4
.L_430:
        /*002c*/ 	.byte	0x03, 0x1b
        /*002e*/ 	.short	0x00ff


	//----- nvinfo : EIATTR_NUM_BARRIERS
	.align		4
        /*0030*/ 	.byte	0x02, 0x4c
        /*0032*/ 	.byte	0x01
	.zero		1


	//----- nvinfo : EIATTR_ANNOTATIONS
	.align		4
        /*0034*/ 	.byte	0x04, 0x55
        /*0036*/ 	.short	(.L_432 - .L_431)


	//   ....[0]....
.L_431:
        /* <DEDUP_REMOVED lines=11> */


	//----- nvinfo : EIATTR_MERCURY_ISA_VERSION
	.align		4
.L_432:
        /*00d8*/ 	.byte	0x03, 0x5f
        /*00da*/ 	.short	0x0000


	//----- nvinfo : EIATTR_COOP_GROUP_MASK_REGIDS
	.align		4
        /*00dc*/ 	.byte	0x04, 0x29
        /*00de*/ 	.short	(.L_434 - .L_433)


	//   ....[0]....
.L_433:
        /*00e0*/ 	.word	0xffffffff


	//   ....[1]....
        /*00e4*/ 	.word	0xffffffff


	//   ....[2]....
        /*00e8*/ 	.word	0xffffffff


	//   ....[3]....
        /*00ec*/ 	.word	0xffffffff


	//   ....[4]....
        /*00f0*/ 	.word	0xffffffff


	//   ....[5]....
        /*00f4*/ 	.word	0xffffffff


	//   ....[6]....
        /*00f8*/ 	.word	0xffffffff


	//   ....[7]....
        /*00fc*/ 	.word	0xffffffff


	//   ....[8]....
        /*0100*/ 	.word	0xffffffff


	//   ....[9]....
        /*0104*/ 	.word	0xffffffff


	//   ....[10]....
        /*0108*/ 	.word	0xffffffff


	//   ....[11]....
        /*010c*/ 	.word	0xffffffff


	//   ....[12]....
        /*0110*/ 	.word	0xffffffff


	//   ....[13]....
        /*0114*/ 	.word	0xffffffff


	//   ....[14]....
        /*0118*/ 	.word	0xffffffff


	//   ....[15]....
        /*011c*/ 	.word	0xffffffff


	//   ....[16]....
        /*0120*/ 	.word	0xffffffff


	//   ....[17]....
        /*0124*/ 	.word	0xffffffff


	//   ....[18]....
        /*0128*/ 	.word	0xffffffff


	//   ....[19]....
        /*012c*/ 	.word	0xffffffff


	//   ....[20]....
        /*0130*/ 	.word	0xffffffff


	//   ....[21]....
        /*0134*/ 	.word	0xffffffff


	//   ....[22]....
        /*0138*/ 	.word	0xffffffff


	//   ....[23]....
        /*013c*/ 	.word	0xffffffff


	//   ....[24]....
        /*0140*/ 	.word	0xffffffff


	//   ....[25]....
        /*0144*/ 	.word	0xffffffff


	//   ....[26]....
        /*0148*/ 	.word	0xffffffff


	//   ....[27]....
        /*014c*/ 	.word	0xffffffff


	//   ....[28]....
        /*0150*/ 	.word	0xffffffff


	//   ....[29]....
        /*0154*/ 	.word	0xffffffff


	//   ....[30]....
        /*0158*/ 	.word	0xffffffff


	//   ....[31]....
        /*015c*/ 	.word	0xffffffff


	//   ....[32]....
        /*0160*/ 	.word	0xffffffff


	//   ....[33]....
        /*0164*/ 	.word	0xffffffff


	//   ....[34]....
        /*0168*/ 	.word	0xffffffff


	//   ....[35]....
        /*016c*/ 	.word	0xffffffff


	//   ....[36]....
        /*0170*/ 	.word	0xffffffff


	//   ....[37]....
        /*0174*/ 	.word	0xffffffff


	//   ....[38]....
        /*0178*/ 	.word	0xffffffff


	//   ....[39]....
        /*017c*/ 	.word	0xffffffff


	//   ....[40]....
        /*0180*/ 	.word	0xffffffff


	//   ....[41]....
        /*0184*/ 	.word	0xffffffff


	//   ....[42]....
        /*0188*/ 	.word	0xffffffff


	//   ....[43]....
        /*018c*/ 	.word	0xffffffff


	//   ....[44]....
        /*0190*/ 	.word	0xffffffff


	//   ....[45]....
        /*0194*/ 	.word	0xffffffff


	//   ....[46]....
        /*0198*/ 	.word	0xffffffff


	//   ....[47]....
        /*019c*/ 	.word	0xffffffff


	//----- nvinfo : EIATTR_COOP_GROUP_INSTR_OFFSETS
	.align		4
.L_434:
        /*01a0*/ 	.byte	0x04, 0x28
        /*01a2*/ 	.short	(.L_436 - .L_435)


	//   ....[0]....
.L_435:
        /*01a4*/ 	.word	0x00002300


	//   ....[1]....
        /*01a8*/ 	.word	0x00002380


	//   ....[2]....
        /*01ac*/ 	.word	0x00002410


	//   ....[3]....
        /*01b0*/ 	.word	0x00002550


	//   ....[4]....
        /*01b4*/ 	.word	0x000026b0


	//   ....[5]....
        /*01b8*/ 	.word	0x000026f0


	//   ....[6]....
        /*01bc*/ 	.word	0x00002860


	//   ....[7]....
        /*01c0*/ 	.word	0x000028a0


	//   ....[8]....
        /*01c4*/ 	.word	0x00004ad0


	//   ....[9]....
        /*01c8*/ 	.word	0x00004b00


	//   ....[10]....
        /*01cc*/ 	.word	0x00004bd0


	//   ....[11]....
        /*01d0*/ 	.word	0x00004c20


	//   ....[12]....
        /*01d4*/ 	.word	0x00004c40


	//   ....[13]....
        /*01d8*/ 	.word	0x00004dd0


	//   ....[14]....
        /*01dc*/ 	.word	0x00004ef0


	//   ....[15]....
        /*01e0*/ 	.word	0x00004f50


	//   ....[16]....
        /*01e4*/ 	.word	0x00007c20


	//   ....[17]....
        /*01e8*/ 	.word	0x00007e90


	//   ....[18]....
        /*01ec*/ 	.word	0x00007f10


	//   ....[19]....
        /*01f0*/ 	.word	0x00007fd0


	//   ....[20]....
        /*01f4*/ 	.word	0x000080d0


	//   ....[21]....
        /*01f8*/ 	.word	0x00008120


	//   ....[22]....
        /*01fc*/ 	.word	0x00008180


	//   ....[23]....
        /*0200*/ 	.word	0x00008310


	//   ....[24]....
        /*0204*/ 	.word	0x0000ad80


	//   ....[25]....
        /*0208*/ 	.word	0x0000adb0


	//   ....[26]....
        /*020c*/ 	.word	0x0000ae60


	//   ....[27]....
        /*0210*/ 	.word	0x0000ae90


	//   ....[28]....
        /*0214*/ 	.word	0x0000aff0


	//   ....[29]....
        /*0218*/ 	.word	0x0000b0a0


	//   ....[30]....
        /*021c*/ 	.word	0x0000b1a0


	//   ....[31]....
        /*0220*/ 	.word	0x0000b240


	//   ....[32]....
        /*0224*/ 	.word	0x0000dbf0


	//   ....[33]....
        /*0228*/ 	.word	0x0000dc40


	//   ....[34]....
        /*022c*/ 	.word	0x0000dc70


	//   ....[35]....
        /*0230*/ 	.word	0x0000dcc0


	//   ....[36]....
        /*0234*/ 	.word	0x0000dcd0


	//   ....[37]....
        /*0238*/ 	.word	0x0000dce0


	//   ....[38]....
        /*023c*/ 	.word	0x0000df50


	//   ....[39]....
        /*0240*/ 	.word	0x0000e090


	//   ....[40]....
        /*0244*/ 	.word	0x0000fd30


	//   ....[41]....
        /*0248*/ 	.word	0x0000fd70


	//   ....[42]....
        /*024c*/ 	.word	0x0000fdb0


	//   ....[43]....
        /*0250*/ 	.word	0x0000fde0


	//   ....[44]....
        /*0254*/ 	.word	0x0000fe40


	//   ....[45]....
        /*0258*/ 	.word	0x0000fe60


	//   ....[46]....
        /*025c*/ 	.word	0x0000fe80


	//   ....[47]....
        /*0260*/ 	.word	0x0000fec0


	//----- nvinfo : EIATTR_EXIT_INSTR_OFFSETS
	.align		4
.L_436:
        /*0264*/ 	.byte	0x04, 0x1c
        /*0266*/ 	.short	(.L_438 - .L_437)


	//   ....[0]....
.L_437:
        /*0268*/ 	.word	0x00000490


	//   ....[1]....
        /*026c*/ 	.word	0x00011b10


	//   ....[2]....
        /*0270*/ 	.word	0x00012510


	//   ....[3]....
        /*0274*/ 	.word	0x00012590


	//----- nvinfo : EIATTR_CTAIDZ_USED
	.align		4
.L_438:
        /*0278*/ 	.byte	0x01, 0x04
	.zero		2


	//----- nvinfo : EIATTR_CRS_STACK_SIZE
	.align		4
        /*027c*/ 	.byte	0x04, 0x1e
        /*027e*/ 	.short	(.L_440 - .L_439)
.L_439:
        /*0280*/ 	.word	0x00000000
.L_440:


//--------------------- .nv.info._ZN5flash16flash_fwd_kernelI23Flash_fwd_kernel_traitsILi128ELi128ELi32ELi4ELb0ELb0EN7cutlass6half_tE19Flash_kernel_traitsILi128ELi128ELi32ELi4ES3_EELb0ELb1ELb0ELb0ELb1ELb1ELb1ELb0EEEvNS_16Flash_fwd_paramsE --------------------------
	.section	.nv.info._ZN5flash16flash_fwd_kernelI23Flash_fwd_kernel_traitsILi128ELi128ELi32ELi4ELb0ELb0EN7cutlass6half_tE19Flash_kernel_traitsILi128ELi128ELi32ELi4ES3_EELb0ELb1ELb0ELb0ELb1ELb1ELb1ELb0EEEvNS_16Flash_fwd_paramsE,"",@"SHT_CUDA_INFO"
	.sectionflags	@""
	.align	4


	//----- nvinfo : EIATTR_CUDA_API_VERSION
	.align		4
        /*0000*/ 	.byte	0x04, 0x37
        /*0002*/ 	.short	(.L_442 - .L_441)
.L_441:
        /*0004*/ 	.word	0x00000082


	//----- nvinfo : EIATTR_SW2861232_WAR
	.align		4
.L_442:
        /*0008*/ 	.byte	0x01, 0x35
	.zero		2


	//----- nvinfo : EIATTR_PARAM_CBANK
	.align		4
        /*000c*/ 	.byte	0x04, 0x0a
        /*000e*/ 	.short	(.L_444 - .L_443)
	.align		4
.L_443:
        /*0010*/ 	.word	index@(.nv.constant0._ZN5flash16flash_fwd_kernelI23Flash_fwd_kernel_traitsILi128ELi128ELi32ELi4ELb0ELb0EN7cutlass6half_tE19Flash_kernel_traitsILi128ELi128ELi32ELi4ES3_EELb0ELb1ELb0ELb0ELb1ELb1ELb1ELb0EEEvNS_16Flash_fwd_paramsE)
        /*0014*/ 	.short	0x0160
        /*0016*/ 	.short	0x01d0


	//----- nvinfo : EIATTR_CBANK_PARAM_SIZE
	.align		4
.L_444:
        /*0018*/ 	.byte	0x03, 0x19
        /*001a*/ 	.short	0x01d0


	//----- nvinfo : EIATTR_KPARAM_INFO
	.align		4
        /*001c*/ 	.byte	0x04, 0x17
        /*001e*/ 	.short	(.L_446 - .L_445)
.L_445:
        /*0020*/ 	.word	0x00000000
        /*0024*/ 	.short	0x0000
        /*0026*/ 	.short	0x0000
        /*0028*/ 	.byte	0x00, 0xf0, 0x41, 0x07


	//----- nvinfo : EIATTR_MAXREG_COUNT
	.align		4
.L_446:
        /*002c*/ 	.byte	0x03, 0x1b
        /*002e*/ 	.short	0x00ff


	//----- nvinfo : EIATTR_NUM_BARRIERS
	.align		4
        /*0030*/ 	.byte	0x02, 0x4c
        /*0032*/ 	.byte	0x01
	.zero		1


	//----- nvinfo : EIATTR_ANNOTATIONS
	.align		4
        /*0034*/ 	.byte	0x04, 0x55
        /*0036*/ 	.short	(.L_448 - .L_447)


	//   ....[0]....
.L_447:
        /* <DEDUP_REMOVED lines=15> */


	//----- nvinfo : EIATTR_MERCURY_ISA_VERSION
	.align		4
.L_448:
        /*0118*/ 	.byte	0x03, 0x5f
        /*011a*/ 	.short	0x0000


	//----- nvinfo : EIATTR_COOP_GROUP_MASK_REGIDS
	.align		4
        /*011c*/ 	.byte	0x04, 0x29
        /*011e*/ 	.short	(.L_450 - .L_449)


	//   ....[0]....
.L_449:
        /*0120*/ 	.word	0xffffffff


	//   ....[1]....
        /*0124*/ 	.word	0xffffffff


	//   ....[2]....
        /*0128*/ 	.word	0xffffffff


	//   ....[3]....
        /*012c*/ 	.word	0xffffffff


	//   ....[4]....
        /*0130*/ 	.word	0xffffffff


	//   ....[5]....
        /*0134*/ 	.word	0xffffffff


	//   ....[6]....
        /*0138*/ 	.word	0xffffffff


	//   ....[7]....
        /*013c*/ 	.word	0xffffffff


	//   ....[8]....
        /*0140*/ 	.word	0xffffffff


	//   ....[9]....
        /*0144*/ 	.word	0xffffffff


	//   ....[10]....
        /*0148*/ 	.word	0xffffffff


	//   ....[11]....
        /*014c*/ 	.word	0xffffffff


	//   ....[12]....
        /*0150*/ 	.word	0xffffffff


	//   ....[13]....
        /*0154*/ 	.word	0xffffffff


	//   ....[14]....
        /*0158*/ 	.word	0xffffffff


	//   ....[15]....
        /*015c*/ 	.word	0xffffffff


	//   ....[16]....
        /*0160*/ 	.word	0xffffffff


	//   ....[17]....
        /*0164*/ 	.word	0xffffffff


	//   ....[18]....
        /*0168*/ 	.word	0xffffffff


	//   ....[19]....
        /*016c*/ 	.word	0xffffffff


	//   ....[20]....
        /*0170*/ 	.word	0xffffffff


	//   ....[21]....
        /*0174*/ 	.word	0xffffffff


	//   ....[22]....
        /*0178*/ 	.word	0xffffffff


	//   ....[23]....
        /*017c*/ 	.word	0xffffffff


	//   ....[24]....
        /*0180*/ 	.word	0xffffffff


	//   ....[25]....
        /*0184*/ 	.word	0xffffffff


	//   ....[26]....
        /*0188*/ 	.word	0xffffffff


	//   ....[27]....
        /*018c*/ 	.word	0xffffffff


	//   ....[28]....
        /*0190*/ 	.word	0xffffffff


	//   ....[29]....
        /*0194*/ 	.word	0xffffffff


	//   ....[30]....
        /*0198*/ 	.word	0xffffffff


	//   ....[31]....
        /*019c*/ 	.word	0xffffffff


	//   ....[32]....
        /*01a0*/ 	.word	0xffffffff


	//   ....[33]....
        /*01a4*/ 	.word	0xffffffff


	//   ....[34]....
        /*01a8*/ 	.word	0xffffffff


	//   ....[35]....
        /*01ac*/ 	.word	0xffffffff


	//   ....[36]....
        /*01b0*/ 	.word	0xffffffff


	//   ....[37]....
        /*01b4*/ 	.word	0xffffffff


	//   ....[38]....
        /*01b8*/ 	.word	0xffffffff


	//   ....[39]....
        /*01bc*/ 	.word	0xffffffff


	//   ....[40]....
        /*01c0*/ 	.word	0xffffffff


	//   ....[41]....
        /*01c4*/ 	.word	0xffffffff


	//   ....[42]....
        /*01c8*/ 	.word	0xffffffff


	//   ....[43]....
        /*01cc*/ 	.word	0xffffffff


	//   ....[44]....
        /*01d0*/ 	.word	0xffffffff


	//   ....[45]....
        /*01d4*/ 	.word	0xffffffff


	//   ....[46]....
        /*01d8*/ 	.word	0xffffffff


	//   ....[47]....
        /*01dc*/ 	.word	0xffffffff


	//----- nvinfo : EIATTR_COOP_GROUP_INSTR_OFFSETS
	.align		4
.L_450:
        /*01e0*/ 	.byte	0x04, 0x28
        /*01e2*/ 	.short	(.L_452 - .L_451)


	//   ....[0]....
.L_451:
        /*01e4*/ 	.word	0x00002140


	//   ....[1]....
        /*01e8*/ 	.word	0x00002220


	//   ....[2]....
        /*01ec*/ 	.word	0x00002250


	//   ....[3]....
        /*01f0*/ 	.word	0x000022a0


	//   ....[4]....
        /*01f4*/ 	.word	0x00002730


	//   ....[5]....
        /*01f8*/ 	.word	0x000027c0


	//   ....[6]....
        /*01fc*/ 	.word	0x00002840


	//   ....[7]....
        /*0200*/ 	.word	0x000028c0


	//   ....[8]....
        /*0204*/ 	.word	0x000043e0


	//   ....[9]....
        /*0208*/ 	.word	0x00004430


	//   ....[10]....
        /*020c*/ 	.word	0x00004450


	//   ....[11]....
        /*0210*/ 	.word	0x00004470


	//   ....[12]....
        /*0214*/ 	.word	0x00004890


	//   ....[13]....
        /*0218*/ 	.word	0x000049e0


	//   ....[14]....
        /*021c*/ 	.word	0x00004a20


	//   ....[15]....
        /*0220*/ 	.word	0x00004db0


	//   ....[16]....
        /*0224*/ 	.word	0x00006e80


	//   ....[17]....
        /*0228*/ 	.word	0x00006ed0


	//   ....[18]....
        /*022c*/ 	.word	0x00006f10


	//   ....[19]....
        /*0230*/ 	.word	0x00006f30


	//   ....[20]....
        /*0234*/ 	.word	0x00007470


	//   ....[21]....
        /*0238*/ 	.word	0x000077d0


	//   ....[22]....
        /*023c*/ 	.word	0x00007810


	//   ....[23]....
        /*0240*/ 	.word	0x00007ac0


	//   ....[24]....
        /*0244*/ 	.word	0x00009df0


	//   ....[25]....
        /*0248*/ 	.word	0x00009e40


	//   ....[26]....
        /*024c*/ 	.word	0x00009e60


	//   ....[27]....
        /*0250*/ 	.word	0x00009e80


	//   ....[28]....
        /*0254*/ 	.word	0x0000a190


	//   ....[29]....
        /*0258*/ 	.word	0x0000a280


	//   ....[30]....
        /*025c*/ 	.word	0x0000a2f0


	//   ....[31]....
        /*0260*/ 	.word	0x0000a830


	//   ....[32]....
        /*0264*/ 	.word	0x0000c5b0


	//   ....[33]....
        /*0268*/ 	.word	0x0000c6a0


	//   ....[34]....
        /*026c*/ 	.word	0x0000c6e0


	//   ....[35]....
        /*0270*/ 	.word	0x0000c6f0


	//   ....[36]....
        /*0274*/ 	.word	0x0000c700


	//   ....[37]....
        /*0278*/ 	.word	0x0000c730


	//   ....[38]....
        /*027c*/ 	.word	0x0000c780


	//   ....[39]....
        /*0280*/ 	.word	0x0000c7b0


	//   ....[40]....
        /*0284*/ 	.word	0x0000ddc0


	//   ....[41]....
        /*0288*/ 	.word	0x0000ddf0


	//   ....[42]....
        /*028c*/ 	.word	0x0000de50


	//   ....[43]....
        /*0290*/ 	.word	0x0000de70


	//   ....[44]....
        /*0294*/ 	.word	0x0000df50


	//   ....[45]....
        /*0298*/ 	.word	0x0000df70


	//   ....[46]....
        /*029c*/ 	.word	0x0000df80


	//   ....[47]....
        /*02a0*/ 	.word	0x0000dfd0


	//----- nvinfo : EIATTR_EXIT_INSTR_OFFSETS
	.align		4
.L_452:
        /*02a4*/ 	.byte	0x04, 0x1c
        /*02a6*/ 	.short	(.L_454 - .L_453)


	//   ....[0]....
.L_453:
        /*02a8*/ 	.word	0x00000170


	//   ....[1]....
        /*02ac*/ 	.word	0x0000fb70


	//   ....[2]....
        /*02b0*/ 	.word	0x00010500


	//   ....[3]....
        /*02b4*/ 	.word	0x00010580


	//----- nvinfo : EIATTR_CTAIDZ_USED
	.align		4
.L_454:
        /*02b8*/ 	.byte	0x01, 0x04
	.zero		2


	//----- nvinfo : EIATTR_CRS_STACK_SIZE
	.align		4
        /*02bc*/ 	.byte	0x04, 0x1e
        /*02be*/ 	.short	(.L_456 - .L_455)
.L_455:
        /*02c0*/ 	.word	0x00000000
.L_456:


//--------------------- .nv.info._ZN5flash16flash_fwd_kernelI23Flash_fwd_kernel_traitsILi128ELi128ELi32ELi4ELb0ELb0EN7cutlass6half_tE19Flash_kernel_traitsILi128ELi128ELi32ELi4ES3_EELb1ELb1ELb0ELb0ELb0ELb1ELb0ELb0EEEvNS_16Flash_fwd_paramsE --------------------------
	.section	.nv.info._ZN5flash16flash_fwd_kernelI23Flash_fwd_kernel_traitsILi128ELi128ELi32ELi4ELb0ELb0EN7cutlass6half_tE19Flash_kernel_traitsILi128ELi128ELi32ELi4ES3_EELb1ELb1ELb0ELb0ELb0ELb1ELb0ELb0EEEvNS_16Flash_fwd_paramsE,"",@"SHT_CUDA_INFO"
	.sectionflags	@""
	.align	4


	//----- nvinfo : EIATTR_CUDA_API_VERSION
	.align		4
        /*0000*/ 	.byte	0x04, 0x37
        /*0002*/ 	.short	(.L_458 - .L_457)
.L_457:
        /*0004*/ 	.word	0x00000082


	//----- nvinfo : EIATTR_SW2861232_WAR
	.align		4
.L_458:
        /*0008*/ 	.byte	0x01, 0x35
	.zero		2


	//----- nvinfo : EIATTR_PARAM_CBANK
	.align		4
        /*000c*/ 	.byte	0x04, 0x0a
        /*000e*/ 	.short	(.L_460 - .L_459)
	.align		4
.L_459:
        /*0010*/ 	.word	index@(.nv.constant0._ZN5flash16flash_fwd_kernelI23Flash_fwd_kernel_traitsILi128ELi128ELi32ELi4ELb0ELb0EN7cutlass6half_tE19Flash_kernel_traitsILi128ELi128ELi32ELi4ES3_EELb1ELb1ELb0ELb0ELb0ELb1ELb0ELb0EEEvNS_16Flash_fwd_paramsE)
        /*0014*/ 	.short	0x0160
        /*0016*/ 	.short	0x01d0


	//----- nvinfo : EIATTR_CBANK_PARAM_SIZE
	.align		4
.L_460:
        /*0018*/ 	.byte	0x03, 0x19
        /*001a*/ 	.short	0x01d0


	//----- nvinfo : EIATTR_KPARAM_INFO
	.align		4
        /*001c*/ 	.byte	0x04, 0x17
        /*001e*/ 	.short	(.L_462 - .L_461)
.L_461:
        /*0020*/ 	.word	0x00000000
        /*0024*/ 	.short	0x0000
        /*0026*/ 	.short	0x0000
        /*0028*/ 	.byte	0x00, 0xf0, 0x41, 0x07


	//----- nvinfo : EIATTR_MAXREG_COUNT
	.align		4
.L_462:
        /*002c*/ 	.byte	0x03, 0x1b
        /*002e*/ 	.short	0x00ff


	//----- nvinfo : EIATTR_NUM_BARRIERS
	.align		4
        /*0030*/ 	.byte	0x02, 0x4c
        /*0032*/ 	.byte	0x01
	.zero		1


	//----- nvinfo : EIATTR_ANNOTATIONS
	.align		4
        /*0034*/ 	.byte	0x04, 0x55
        /*0036*/ 	.short	(.L_464 - .L_463)


	//   ....[0]....
.L_463:
        /* <DEDUP_REMOVED lines=22> */


	//----- nvinfo : EIATTR_MERCURY_ISA_VERSION
	.align		4
.L_464:
        /*0180*/ 	.byte	0x03, 0x5f
        /*0182*/ 	.short	0x0000


	//----- nvinfo : EIATTR_COOP_GROUP_MASK_REGIDS
	.align		4
        /*0184*/ 	.byte	0x04, 0x29
        /*0186*/ 	.short	(.L_466 - .L_465)


	//   ....[0]....
.L_465:
        /*0188*/ 	.word	0xffffffff


	//   ....[1]....
        /*018c*/ 	.word	0xffffffff


	//   ....[2]....
        /*0190*/ 	.word	0xffffffff


	//   ....[3]....
        /*0194*/ 	.word	0xffffffff


	//   ....[4]....
        /*0198*/ 	.word	0xffffffff


	//   ....[5]....
        /*019c*/ 	.word	0xffffffff


	//   ....[6]....
        /*01a0*/ 	.word	0xffffffff


	//   ....[7]....
        /*01a4*/ 	.word	0xffffffff


	//   ....[8]....
        /*01a8*/ 	.word	0xffffffff


	//   ....[9]....
        /*01ac*/ 	.word	0xffffffff


	//   ....[10]....
        /*01b0*/ 	.word	0xffffffff


	//   ....[11]....
        /*01b4*/ 	.word	0xffffffff


	//   ....[12]....
        /*01b8*/ 	.word	0xffffffff


	//   ....[13]....
        /*01bc*/ 	.word	0xffffffff


	//   ....[14]....
        /*01c0*/ 	.word	0xffffffff


	//   ....[15]....
        /*01c4*/ 	.word	0xffffffff


	//   ....[16]....
        /*01c8*/ 	.word	0xffffffff


	//   ....[17]....
        /*01cc*/ 	.word	0xffffffff


	//   ....[18]....
        /*01d0*/ 	.word	0xffffffff


	//   ....[19]....
        /*01d4*/ 	.word	0xffffffff


	//   ....[20]....
        /*01d8*/ 	.word	0xffffffff


	//   ....[21]....
        /*01dc*/ 	.word	0xffffffff


	//   ....[22]....
        /*01e0*/ 	.word	0xffffffff


	//   ....[23]....
        /*01e4*/ 	.word	0xffffffff


	//   ....[24]....
        /*01e8*/ 	.word	0xffffffff


	//   ....[25]....
        /*01ec*/ 	.word	0xffffffff


	//   ....[26]....
        /*01f0*/ 	.word	0xffffffff


	//   ....[27]....
        /*01f4*/ 	.word	0xffffffff


	//   ....[28]....
        /*01f8*/ 	.word	0xffffffff


	//   ....[29]....
        /*01fc*/ 	.word	0xffffffff


	//   ....[30]....
        /*0200*/ 	.word	0xffffffff


	//   ....[31]....
        /*0204*/ 	.word	0xffffffff


	//   ....[32]....
        /*0208*/ 	.word	0xffffffff


	//   ....[33]....
        /*020c*/ 	.word	0xffffffff


	//   ....[34]....
        /*0210*/ 	.word	0xffffffff


	//   ....[35]....
        /*0214*/ 	.word	0xffffffff


	//   ....[36]....
        /*0218*/ 	.word	0xffffffff


	//   ....[37]....
        /*021c*/ 	.word	0xffffffff


	//   ....[38]....
        /*0220*/ 	.word	0xffffffff


	//   ....[39]....
        /*0224*/ 	.word	0xffffffff


	//   ....[40]....
        /*0228*/ 	.word	0xffffffff


	//   ....[41]....
        /*022c*/ 	.word	0xffffffff


	//   ....[42]....
        /*0230*/ 	.word	0xffffffff


	//   ....[43]....
        /*0234*/ 	.word	0xffffffff


	//   ....[44]....
        /*0238*/ 	.word	0xffffffff


	//   ....[45]....
        /*023c*/ 	.word	0xffffffff


	//   ....[46]....
        /*0240*/ 	.word	0xffffffff


	//   ....[47]....
        /*0244*/ 	.word	0xffffffff


	//   ....[48]....
        /*0248*/ 	.word	0xffffffff


	//   ....[49]....
        /*024c*/ 	.word	0xffffffff


	//   ....[50]....
        /*0250*/ 	.word	0xffffffff


	//   ....[51]....
        /*0254*/ 	.word	0xffffffff


	//   ....[52]....
        /*0258*/ 	.word	0xffffffff


	//   ....[53]....
        /*025c*/ 	.word	0xffffffff


	//   ....[54]....
        /*0260*/ 	.word	0xffffffff


	//   ....[55]....
        /*0264*/ 	.word	0xffffffff


	//----- nvinfo : EIATTR_COOP_GROUP_INSTR_OFFSETS
	.align		4
.L_466:
        /*0268*/ 	.byte	0x04, 0x28
        /*026a*/ 	.short	(.L_468 - .L_467)


	//   ....[0]....
.L_467:
        /*026c*/ 	.word	0x00002cd0


	//   ....[1]....
        /*0270*/ 	.word	0x00002d50


	//   ....[2]....
        /*0274*/ 	.word	0x00002e60


	//   ....[3]....
        /*0278*/ 	.word	0x00002ea0


	//   ....[4]....
        /*027c*/ 	.word	0x000032c0


	//   ....[5]....
        /*0280*/ 	.word	0x00003470


	//   ....[6]....
        /*0284*/ 	.word	0x000034f0


	//   ....[7]....
        /*0288*/ 	.word	0x00003710


	//   ....[8]....
        /*028c*/ 	.word	0x00005720


	//   ....[9]....
        /*0290*/ 	.word	0x00005800


	//   ....[10]....
        /*0294*/ 	.word	0x00005830


	//   ....[11]....
        /*0298*/ 	.word	0x00005910


	//   ....[12]....
        /*029c*/ 	.word	0x00005960


	//   ....[13]....
        /*02a0*/ 	.word	0x00005a60


	//   ....[14]....
        /*02a4*/ 	.word	0x00005af0


	//   ....[15]....
        /*02a8*/ 	.word	0x00005b70


	//   ....[16]....
        /*02ac*/ 	.word	0x00008780


	//   ....[17]....
        /*02b0*/ 	.word	0x000087d0


	//   ....[18]....
        /*02b4*/ 	.word	0x000088f0


	//   ....[19]....
        /*02b8*/ 	.word	0x00008980


	//   ....[20]....
        /*02bc*/ 	.word	0x000089b0


	//   ....[21]....
        /*02c0*/ 	.word	0x00008a00


	//   ....[22]....
        /*02c4*/ 	.word	0x00008a80


	//   ....[23]....
        /*02c8*/ 	.word	0x00008b40


	//   ....[24]....
        /*02cc*/ 	.word	0x0000b6a0


	//   ....[25]....
        /*02d0*/ 	.word	0x0000b950


	//   ....[26]....
        /*02d4*/ 	.word	0x0000b9c0


	//   ....[27]....
        /*02d8*/ 	.word	0x0000b9f0


	//   ....[28]....
        /*02dc*/ 	.word	0x0000ba30


	//   ....[29]....
        /*02e0*/ 	.word	0x0000bb20


	//   ....[30]....
        /*02e4*/ 	.word	0x0000bb50


	//   ....[31]....
        /*02e8*/ 	.word	0x0000bb80


	//   ....[32]....
        /*02ec*/ 	.word	0x0000e820


	//   ....[33]....
        /*02f0*/ 	.word	0x0000e890


	//   ....[34]....
        /*02f4*/ 	.word	0x0000e8d0


	//   ....[35]....
        /*02f8*/ 	.word	0x0000e960


	//   ....[36]....
        /*02fc*/ 	.word	0x0000e9b0


	//   ....[37]....
        /*0300*/ 	.word	0x0000ea00


	//   ....[38]....
        /*0304*/ 	.word	0x0000eaa0


	//   ....[39]....
        /*0308*/ 	.word	0x0000eb80


	//   ....[40]....
        /*030c*/ 	.word	0x00011570


	//   ....[41]....
        /*0310*/ 	.word	0x000115b0


	//   ....[42]....
        /*0314*/ 	.word	0x000115c0


	//   ....[43]....
        /*0318*/ 	.word	0x00011620


	//   ....[44]....
        /*031c*/ 	.word	0x00011650


	//   ....[45]....
        /*0320*/ 	.word	0x00011660


	//   ....[46]....
        /*0324*/ 	.word	0x000118e0


	//   ....[47]....
        /*0328*/ 	.word	0x00011980


	//   ....[48]....
        /*032c*/ 	.word	0x00013630


	//   ....[49]....
        /*0330*/ 	.word	0x00013670


	//   ....[50]....
        /*0334*/ 	.word	0x000136b0


	//   ....[51]....
        /*0338*/ 	.word	0x000136f0


	//   ....[52]....
        /*033c*/ 	.word	0x00013780


	//   ....[53]....
        /*0340*/ 	.word	0x000137b0


	//   ....[54]....
        /*0344*/ 	.word	0x000137e0


	//   ....[55]....
        /*0348*/ 	.word	0x00013810


	//----- nvinfo : EIATTR_EXIT_INSTR_OFFSETS
	.align		4
.L_468:
        /*034c*/ 	.byte	0x04, 0x1c
        /*034e*/ 	.short	(.L_470 - .L_469)


	//   ....[0]....
.L_469:
        /*0350*/ 	.word	0x000006e0


	//   ....[1]....
        /*0354*/ 	.word	0x00015930


	//   ....[2]....
        /*0358*/ 	.word	0x000159f0


	//   ....[3]....
        /*035c*/ 	.word	0x00016990


	//   ....[4]....
        /*0360*/ 	.word	0x00016a10


	//----- nvinfo : EIATTR_CTAIDZ_USED
	.align		4
.L_470:
        /*0364*/ 	.byte	0x01, 0x04
	.zero		2


	//----- nvinfo : EIATTR_CRS_STACK_SIZE
	.align		4
        /*0368*/ 	.byte	0x04, 0x1e
        /*036a*/ 	.short	(.L_472 - .L_471)
.L_471:
        /*036c*/ 	.word	0x00000000
.L_472:


//--------------------- .nv.info._ZN5flash16flash_fwd_kernelI23Flash_fwd_kernel_traitsILi128ELi128ELi32ELi4ELb0ELb0EN7cutlass6half_tE19Flash_kernel_traitsILi128ELi128ELi32ELi4ES3_EELb0ELb1ELb0ELb0ELb0ELb1ELb1ELb0EEEvNS_16Flash_fwd_paramsE --------------------------
	.section	.nv.info._ZN5flash16flash_fwd_kernelI23Flash_fwd_kernel_traitsILi128ELi128ELi32ELi4ELb0ELb0EN7cutlass6half_tE19Flash_kernel_traitsILi128ELi128ELi32ELi4ES3_EELb0ELb1ELb0ELb0ELb0ELb1ELb1ELb0EEEvNS_16Flash_fwd_paramsE,"",@"SHT_CUDA_INFO"
	.sectionflags	@""
	.align	4


	//----- nvinfo : EIATTR_CUDA_API_VERSION
	.align		4
        /*0000*/ 	.byte	0x04, 0x37
        /*0002*/ 	.short	(.L_474 - .L_473)
.L_473:
        /*0004*/ 	.word	0x00000082


	//----- nvinfo : EIATTR_SW2861232_WAR
	.align		4
.L_474:
        /*0008*/ 	.byte	0x01, 0x35
	.zero		2


	//----- nvinfo : EIATTR_PARAM_CBANK
	.align		4
        /*000c*/ 	.byte	0x04, 0x0a
        /*000e*/ 	.short	(.L_476 - .L_475)
	.align		4
.L_475:
        /*0010*/ 	.word	index@(.nv.constant0._ZN5flash16flash_fwd_kernelI23Flash_fwd_kernel_traitsILi128ELi128ELi32ELi4ELb0ELb0EN7cutlass6half_tE19Flash_kernel_traitsILi128ELi128ELi32ELi4ES3_EELb0ELb1ELb0ELb0ELb0ELb1ELb1ELb0EEEvNS_16Flash_fwd_paramsE)
        /*0014*/ 	.short	0x0160
        /*0016*/ 	.short	0x01d0


	//----- nvinfo : EIATTR_CBANK_PARAM_SIZE
	.align		4
.L_476:
        /*0018*/ 	.byte	0x03, 0x19
        /*001a*/ 	.short	0x01d0


	//----- nvinfo : EIATTR_KPARAM_INFO
	.align		4
        /*001c*/ 	.byte	0x04, 0x17
        /*001e*/ 	.short	(.L_478 - .L_477)
.L_477:
        /*0020*/ 	.word	0x00000000
        /*0024*/ 	.short	0x0000
        /*0026*/ 	.short	0x0000
        /*0028*/ 	.byte	0x00, 0xf0, 0x41, 0x07


	//----- nvinfo : EIATTR_MAXREG_COUNT
	.align		4
.L_478:
        /*002c*/ 	.byte	0x03, 0x1b
        /*002e*/ 	.short	0x00ff


	//----- nvinfo : EIATTR_NUM_BARRIERS
	.align		4
        /*0030*/ 	.byte	0x02, 0x4c
        /*0032*/ 	.byte	0x01
	.zero		1


	//----- nvinfo : EIATTR_ANNOTATIONS
	.align		4
        /*0034*/ 	.byte	0x04, 0x55
        /*0036*/ 	.short	(.L_480 - .L_479)


	//   ....[0]....
.L_479:
        /* <DEDUP_REMOVED lines=23> */


	//----- nvinfo : EIATTR_MERCURY_ISA_VERSION
	.align		4
.L_480:
        /*0190*/ 	.byte	0x03, 0x5f
        /*0192*/ 	.short	0x0000


	//----- nvinfo : EIATTR_COOP_GROUP_MASK_REGIDS
	.align		4
        /*0194*/ 	.byte	0x04, 0x29
        /*0196*/ 	.short	(.L_482 - .L_481)


	//   ....[0]....
.L_481:
        /*0198*/ 	.word	0xffffffff


	//   ....[1]....
        /*019c*/ 	.word	0xffffffff


	//   ....[2]....
        /*01a0*/ 	.word	0xffffffff


	//   ....[3]....
        /*01a4*/ 	.word	0xffffffff


	//   ....[4]....
        /*01a8*/ 	.word	0xffffffff


	//   ....[5]....
        /*01ac*/ 	.word	0xffffffff


	//   ....[6]....
        /*01b0*/ 	.word	0xffffffff


	//   ....[7]....
        /*01b4*/ 	.word	0xffffffff


	//   ....[8]....
        /*01b8*/ 	.word	0xffffffff


	//   ....[9]....
        /*01bc*/ 	.word	0xffffffff


	//   ....[10]....
        /*01c0*/ 	.word	0xffffffff


	//   ....[11]....
        /*01c4*/ 	.word	0xffffffff


	//   ....[12]....
        /*01c8*/ 	.word	0xffffffff


	//   ....[13]....
        /*01cc*/ 	.word	0xffffffff


	//   ....[14]....
        /*01d0*/ 	.word	0xffffffff


	//   ....[15]....
        /*01d4*/ 	.word	0xffffffff


	//   ....[16]....
        /*01d8*/ 	.word	0xffffffff


	//   ....[17]....
        /*01dc*/ 	.word	0xffffffff


	//   ....[18]....
        /*01e0*/ 	.word	0xffffffff


	//   ....[19]....
        /*01e4*/ 	.word	0xffffffff


	//   ....[20]....
        /*01e8*/ 	.word	0xffffffff


	//   ....[21]....
        /*01ec*/ 	.word	0xffffffff


	//   ....[22]....
        /*01f0*/ 	.word	0xffffffff


	//   ....[23]....
        /*01f4*/ 	.word	0xffffffff


	//   ....[24]....
        /*01f8*/ 	.word	0xffffffff


	//   ....[25]....
        /*01fc*/ 	.word	0xffffffff


	//   ....[26]....
        /*0200*/ 	.word	0xffffffff


	//   ....[27]....
        /*0204*/ 	.word	0xffffffff


	//   ....[28]....
        /*0208*/ 	.word	0xffffffff


	//   ....[29]....
        /*020c*/ 	.word	0xffffffff


	//   ....[30]....
        /*0210*/ 	.word	0xffffffff


	//   ....[31]....
        /*0214*/ 	.word	0xffffffff


	//   ....[32]....
        /*0218*/ 	.word	0xffffffff


	//   ....[33]....
        /*021c*/ 	.word	0xffffffff


	//   ....[34]....
        /*0220*/ 	.word	0xffffffff


	//   ....[35]....
        /*0224*/ 	.word	0xffffffff


	//   ....[36]....
        /*0228*/ 	.word	0xffffffff


	//   ....[37]....
        /*022c*/ 	.word	0xffffffff


	//   ....[38]....
        /*0230*/ 	.word	0xffffffff


	//   ....[39]....
        /*0234*/ 	.word	0xffffffff


	//   ....[40]....
        /*0238*/ 	.word	0xffffffff


	//   ....[41]....
        /*023c*/ 	.word	0xffffffff


	//   ....[42]....
        /*0240*/ 	.word	0xffffffff


	//   ....[43]....
        /*0244*/ 	.word	0xffffffff


	//   ....[44]....
        /*0248*/ 	.word	0xffffffff


	//   ....[45]....
        /*024c*/ 	.word	0xffffffff


	//   ....[46]....
        /*0250*/ 	.word	0xffffffff


	//   ....[47]....
        /*0254*/ 	.word	0xffffffff


	//   ....[48]....
        /*0258*/ 	.word	0xffffffff


	//   ....[49]....
        /*025c*/ 	.word	0xffffffff


	//   ....[50]....
        /*0260*/ 	.word	0xffffffff


	//   ....[51]....
        /*0264*/ 	.word	0xffffffff


	//   ....[52]....
        /*0268*/ 	.word	0xffffffff


	//   ....[53]....
        /*026c*/ 	.word	0xffffffff


	//   ....[54]....
        /*0270*/ 	.word	0xffffffff


	//   ....[55]....
        /*0274*/ 	.word	0xffffffff


	//----- nvinfo : EIATTR_COOP_GROUP_INSTR_OFFSETS
	.align		4
.L_482:
        /*0278*/ 	.byte	0x04, 0x28
        /*027a*/ 	.short	(.L_484 - .L_483)


	//   ....[0]....
.L_483:
        /*027c*/ 	.word	0x00002e30


	//   ....[1]....
        /*0280*/ 	.word	0x00002ee0


	//   ....[2]....
        /*0284*/ 	.word	0x00002ef0


	//   ....[3]....
        /*0288*/ 	.word	0x00002f70


	//   ....[4]....
        /*028c*/ 	.word	0x000032e0


	//   ....[5]....
        /*0290*/ 	.word	0x000033a0


	//   ....[6]....
        /*0294*/ 	.word	0x000033d0


	//   ....[7]....
        /*0298*/ 	.word	0x00003480


	//   ....[8]....
        /*029c*/ 	.word	0x00005000


	//   ....[9]....
        /*02a0*/ 	.word	0x000050d0


	//   ....[10]....
        /*02a4*/ 	.word	0x000050e0


	//   ....[11]....
        /*02a8*/ 	.word	0x000050f0


	//   ....[12]....
        /*02ac*/ 	.word	0x00005160


	//   ....[13]....
        /*02b0*/ 	.word	0x000051c0


	//   ....[14]....
        /*02b4*/ 	.word	0x00005200


	//   ....[15]....
        /*02b8*/ 	.word	0x000052b0


	//   ....[16]....
        /*02bc*/ 	.word	0x00007a60


	//   ....[17]....
        /*02c0*/ 	.word	0x00007b20


	//   ....[18]....
        /*02c4*/ 	.word	0x00007c20


	//   ....[19]....
        /*02c8*/ 	.word	0x00007ce0


	//   ....[20]....
        /*02cc*/ 	.word	0x00007db0


	//   ....[21]....
        /*02d0*/ 	.word	0x00007de0


	//   ....[22]....
        /*02d4*/ 	.word	0x00007f10


	//   ....[23]....
        /*02d8*/ 	.word	0x00007f30


	//   ....[24]....
        /*02dc*/ 	.word	0x0000a6e0


	//   ....[25]....
        /*02e0*/ 	.word	0x0000a8d0


	//   ....[26]....
        /*02e4*/ 	.word	0x0000a930


	//   ....[27]....
        /*02e8*/ 	.word	0x0000ab50


	//   ....[28]....
        /*02ec*/ 	.word	0x0000abb0


	//   ....[29]....
        /*02f0*/ 	.word	0x0000abd0


	//   ....[30]....
        /*02f4*/ 	.word	0x0000ac60


	//   ....[31]....
        /*02f8*/ 	.word	0x0000ac90


	//   ....[32]....
        /*02fc*/ 	.word	0x0000d830


	//   ....[33]....
        /*0300*/ 	.word	0x0000d880


	//   ....[34]....
        /*0304*/ 	.word	0x0000d8a0


	//   ....[35]....
        /*0308*/ 	.word	0x0000d8c0


	//   ....[36]....
        /*030c*/ 	.word	0x0000dd00


	//   ....[37]....
        /*0310*/ 	.word	0x0000de50


	//   ....[38]....
        /*0314*/ 	.word	0x0000de90


	//   ....[39]....
        /*0318*/ 	.word	0x0000e1e0


	//   ....[40]....
        /*031c*/ 	.word	0x0000ff90


	//   ....[41]....
        /*0320*/ 	.word	0x00010080


	//   ....[42]....
        /*0324*/ 	.word	0x000100c0


	//   ....[43]....
        /*0328*/ 	.word	0x000100d0


	//   ....[44]....
        /*032c*/ 	.word	0x000100e0


	//   ....[45]....
        /*0330*/ 	.word	0x00010110


	//   ....[46]....
        /*0334*/ 	.word	0x00010160


	//   ....[47]....
        /*0338*/ 	.word	0x00010190


	//   ....[48]....
        /*033c*/ 	.word	0x00011740


	//   ....[49]....
        /*0340*/ 	.word	0x00011780


	//   ....[50]....
        /*0344*/ 	.word	0x000117b0


	//   ....[51]....
        /*0348*/ 	.word	0x000117e0


	//   ....[52]....
        /*034c*/ 	.word	0x00011880


	//   ....[53]....
        /*0350*/ 	.word	0x000118b0


	//   ....[54]....
        /*0354*/ 	.word	0x000118f0


	//   ....[55]....
        /*0358*/ 	.word	0x00011920


	//----- nvinfo : EIATTR_EXIT_INSTR_OFFSETS
	.align		4
.L_484:
        /*035c*/ 	.byte	0x04, 0x1c
        /*035e*/ 	.short	(.L_486 - .L_485)


	//   ....[0]....
.L_485:
        /*0360*/ 	.word	0x000004d0


	//   ....[1]....
        /*0364*/ 	.word	0x00013aa0


	//   ....[2]....
        /*0368*/ 	.word	0x00013b70


	//   ....[3]....
        /*036c*/ 	.word	0x00014b10


	//   ....[4]....
        /*0370*/ 	.word	0x00014b90


	//----- nvinfo : EIATTR_CTAIDZ_USED
	.align		4
.L_486:
        /*0374*/ 	.byte	0x01, 0x04
	.zero		2


	//----- nvinfo : EIATTR_CRS_STACK_SIZE
	.align		4
        /*0378*/ 	.byte	0x04, 0x1e
        /*037a*/ 	.short	(.L_488 - .L_487)
.L_487:
        /*037c*/ 	.word	0x00000000
.L_488:


//--------------------- .nv.info._ZN5flash16flash_fwd_kernelI23Flash_fwd_kernel_traitsILi128ELi128ELi32ELi4ELb0ELb0EN7cutlass6half_tE19Flash_kernel_traitsILi128ELi128ELi32ELi4ES3_EELb1ELb1ELb0ELb1ELb0ELb0ELb0ELb0EEEvNS_16Flash_fwd_paramsE --------------------------
	.section	.nv.info._ZN5flash16flash_fwd_kernelI23Flash_fwd_kernel_traitsILi128ELi128ELi32ELi4ELb0ELb0EN7cutlass6half_tE19Flash_kernel_traitsILi128ELi128ELi32ELi4ES3_EELb1ELb1ELb0ELb1ELb0ELb0ELb0ELb0EEEvNS_16Flash_fwd_paramsE,"",@"SHT_CUDA_INFO"
	.sectionflags	@""
	.align	4


	//----- nvinfo : EIATTR_CUDA_API_VERSION
	.align		4
        /*0000*/ 	.byte	0x04, 0x37
        /*0002*/ 	.short	(.L_490 - .L_489)
.L_489:
        /*0004*/ 	.word	0x00000082


	//----- nvinfo : EIATTR_SW2861232_WAR
	.align		4
.L_490:
        /*0008*/ 	.byte	0x01, 0x35
	.zero		2


	//----- nvinfo : EIATTR_PARAM_CBANK
	.align		4
        /*000c*/ 	.byte	0x04, 0x0a
        /*000e*/ 	.short	(.L_492 - .L_491)
	.align		4
.L_491:
        /*0010*/ 	.word	index@(.nv.constant0._ZN5flash16flash_fwd_kernelI23Flash_fwd_kernel_traitsILi128ELi128ELi32ELi4ELb0ELb0EN7cutlass6half_tE19Flash_kernel_traitsILi128ELi128ELi32ELi4ES3_EELb1ELb1ELb0ELb1ELb0ELb0ELb0ELb0EEEvNS_16Flash_fwd_paramsE)
        /*0014*/ 	.short	0x0160
        /*0016*/ 	.short	0x01d0


	//----- nvinfo : EIATTR_CBANK_PARAM_SIZE
	.align		4
.L_492:
        /*0018*/ 	.byte	0x03, 0x19
        /*001a*/ 	.short	0x01d0


	//----- nvinfo : EIATTR_KPARAM_INFO
	.align		4
        /*001c*/ 	.byte	0x04, 0x17
        /*001e*/ 	.short	(.L_494 - .L_493)
.L_493:
        /*0020*/ 	.word	0x00000000
        /*0024*/ 	.short	0x0000
        /*0026*/ 	.short	0x0000
        /*0028*/ 	.byte	0x00, 0xf0, 0x41, 0x07


	//----- nvinfo : EIATTR_MAXREG_COUNT
	.align		4
.L_494:
        /*002c*/ 	.byte	0x03, 0x1b
        /*002e*/ 	.short	0x00ff


	//----- nvinfo : EIATTR_NUM_BARRIERS
	.align		4
        /*0030*/ 	.byte	0x02, 0x4c
        /*0032*/ 	.byte	0x01
	.zero		1


	//----- nvinfo : EIATTR_ANNOTATIONS
	.align		4
        /*0034*/ 	.byte	0x04, 0x55
        /*0036*/ 	.short	(.L_496 - .L_495)


	//   ....[0]....
.L_495:
        /* <DEDUP_REMOVED lines=36> */


	//----- nvinfo : EIATTR_MERCURY_ISA_VERSION
	.align		4
.L_496:
        /*0268*/ 	.byte	0x03, 0x5f
        /*026a*/ 	.short	0x0000


	//----- nvinfo : EIATTR_COOP_GROUP_MASK_REGIDS
	.align		4
        /*026c*/ 	.byte	0x04, 0x29
        /*026e*/ 	.short	(.L_498 - .L_497)


	//   ....[0]....
.L_497:
        /*0270*/ 	.word	0xffffffff


	//   ....[1]....
        /*0274*/ 	.word	0xffffffff


	//   ....[2]....
        /*0278*/ 	.word	0xffffffff


	//   ....[3]....
        /*027c*/ 	.word	0xffffffff


	//   ....[4]....
        /*0280*/ 	.word	0xffffffff


	//   ....[5]....
        /*0284*/ 	.word	0xffffffff


	//   ....[6]....
        /*0288*/ 	.word	0xffffffff


	//   ....[7]....
        /*028c*/ 	.word	0xffffffff


	//   ....[8]....
        /*0290*/ 	.word	0xffffffff


	//   ....[9]....
        /*0294*/ 	.word	0xffffffff


	//   ....[10]....
        /*0298*/ 	.word	0xffffffff


	//   ....[11]....
        /*029c*/ 	.word	0xffffffff


	//   ....[12]....
        /*02a0*/ 	.word	0xffffffff


	//   ....[13]....
        /*02a4*/ 	.word	0xffffffff


	//   ....[14]....
        /*02a8*/ 	.word	0xffffffff


	//   ....[15]....
        /*02ac*/ 	.word	0xffffffff


	//   ....[16]....
        /*02b0*/ 	.word	0xffffffff


	//   ....[17]....
        /*02b4*/ 	.word	0xffffffff


	//   ....[18]....
        /*02b8*/ 	.word	0xffffffff


	//   ....[19]....
        /*02bc*/ 	.word	0xffffffff


	//   ....[20]....
        /*02c0*/ 	.word	0xffffffff


	//   ....[21]....
        /*02c4*/ 	.word	0xffffffff


	//   ....[22]....
        /*02c8*/ 	.word	0xffffffff


	//   ....[23]....
        /*02cc*/ 	.word	0xffffffff


	//   ....[24]....
        /*02d0*/ 	.word	0xffffffff


	//   ....[25]....
        /*02d4*/ 	.word	0xffffffff


	//   ....[26]....
        /*02d8*/ 	.word	0xffffffff


	//   ....[27]....
        /*02dc*/ 	.word	0xffffffff


	//   ....[28]....
        /*02e0*/ 	.word	0xffffffff


	//   ....[29]....
        /*02e4*/ 	.word	0xffffffff


	//   ....[30]....
        /*02e8*/ 	.word	0xffffffff


	//   ....[31]....
        /*02ec*/ 	.word	0xffffffff


	//   ....[32]....
        /*02f0*/ 	.word	0xffffffff


	//   ....[33]....
        /*02f4*/ 	.word	0xffffffff


	//   ....[34]....
        /*02f8*/ 	.word	0xffffffff


	//   ....[35]....
        /*02fc*/ 	.word	0xffffffff


	//   ....[36]....
        /*0300*/ 	.word	0xffffffff


	//   ....[37]....
        /*0304*/ 	.word	0xffffffff


	//   ....[38]....
        /*0308*/ 	.word	0xffffffff


	//   ....[39]....
        /*030c*/ 	.word	0xffffffff


	//   ....[40]....
        /*0310*/ 	.word	0xffffffff


	//   ....[41]....
        /*0314*/ 	.word	0xffffffff


	//   ....[42]....
        /*0318*/ 	.word	0xffffffff


	//   ....[43]....
        /*031c*/ 	.word	0xffffffff


	//   ....[44]....
        /*0320*/ 	.word	0xffffffff


	//   ....[45]....
        /*0324*/ 	.word	0xffffffff


	//   ....[46]....
        /*0328*/ 	.word	0xffffffff


	//   ....[47]....
        /*032c*/ 	.word	0xffffffff


	//   ....[48]....
        /*0330*/ 	.word	0xffffffff


	//   ....[49]....
        /*0334*/ 	.word	0xffffffff


	//   ....[50]....
        /*0338*/ 	.word	0xffffffff


	//   ....[51]....
        /*033c*/ 	.word	0xffffffff


	//   ....[52]....
        /*0340*/ 	.word	0xffffffff


	//   ....[53]....
        /*0344*/ 	.word	0xffffffff


	//   ....[54]....
        /*0348*/ 	.word	0xffffffff


	//   ....[55]....
        /*034c*/ 	.word	0xffffffff


	//----- nvinfo : EIATTR_COOP_GROUP_INSTR_OFFSETS
	.align		4
.L_498:
        /*0350*/ 	.byte	0x04, 0x28
        /*0352*/ 	.short	(.L_500 - .L_499)


	//   ....[0]....
.L_499:
        /*0354*/ 	.word	0x00003f80


	//   ....[1]....
        /*0358*/ 	.word	0x00003fc0


	//   ....[2]....
        /*035c*/ 	.word	0x00004080


	//   ....[3]....
        /*0360*/ 	.word	0x000040b0


	//   ....[4]....
        /*0364*/ 	.word	0x00004720


	//   ....[5]....
        /*0368*/ 	.word	0x00004900


	//   ....[6]....
        /*036c*/ 	.word	0x00004b80


	//   ....[7]....
        /*0370*/ 	.word	0x00004c30


	//   ....[8]....
        /*0374*/ 	.word	0x00006c00


	//   ....[9]....
        /*0378*/ 	.word	0x00006c40


	//   ....[10]....
        /*037c*/ 	.word	0x00006c60


	//   ....[11]....
        /*0380*/ 	.word	0x00007020


	//   ....[12]....
        /*0384*/ 	.word	0x00007090


	//   ....[13]....
        /*0388*/ 	.word	0x00007140


	//   ....[14]....
        /*038c*/ 	.word	0x000071f0


	//   ....[15]....
        /*0390*/ 	.word	0x00007340


	//   ....[16]....
        /*0394*/ 	.word	0x0000a4b0


	//   ....[17]....
        /*0398*/ 	.word	0x0000a4d0


	//   ....[18]....
        /*039c*/ 	.word	0x0000a9a0


	//   ....[19]....
        /*03a0*/ 	.word	0x0000aa10


	//   ....[20]....
        /*03a4*/ 	.word	0x0000aa70


	//   ....[21]....
        /*03a8*/ 	.word	0x0000aa90


	//   ....[22]....
        /*03ac*/ 	.word	0x0000ab00


	//   ....[23]....
        /*03b0*/ 	.word	0x0000abb0


	//   ....[24]....
        /*03b4*/ 	.word	0x0000dd70


	//   ....[25]....
        /*03b8*/ 	.word	0x0000e040


	//   ....[26]....
        /*03bc*/ 	.word	0x0000e130


	//   ....[27]....
        /*03c0*/ 	.word	0x0000e210


	//   ....[28]....
        /*03c4*/ 	.word	0x0000e230


	//   ....[29]....
        /*03c8*/ 	.word	0x0000e2a0


	//   ....[30]....
        /*03cc*/ 	.word	0x0000e380


	//   ....[31]....
        /*03d0*/ 	.word	0x0000e430


	//   ....[32]....
        /*03d4*/ 	.word	0x00011590


	//   ....[33]....
        /*03d8*/ 	.word	0x000115d0


	//   ....[34]....
        /*03dc*/ 	.word	0x00011640


	//   ....[35]....
        /*03e0*/ 	.word	0x00011710


	//   ....[36]....
        /*03e4*/ 	.word	0x00011740


	//   ....[37]....
        /*03e8*/ 	.word	0x00011750


	//   ....[38]....
        /*03ec*/ 	.word	0x000117b0


	//   ....[39]....
        /*03f0*/ 	.word	0x00011920


	//   ....[40]....
        /*03f4*/ 	.word	0x00014b40


	//   ....[41]....
        /*03f8*/ 	.word	0x00014b50


	//   ....[42]....
        /*03fc*/ 	.word	0x00014b60


	//   ....[43]....
        /*0400*/ 	.word	0x00014b80


	//   ....[44]....
        /*0404*/ 	.word	0x00014ba0


	//   ....[45]....
        /*0408*/ 	.word	0x00014bc0


	//   ....[46]....
        /*040c*/ 	.word	0x00015020


	//   ....[47]....
        /*0410*/ 	.word	0x00015130


	//   ....[48]....
        /*0414*/ 	.word	0x00016b90


	//   ....[49]....
        /*0418*/ 	.word	0x00016bd0


	//   ....[50]....
        /*041c*/ 	.word	0x00016c00


	//   ....[51]....
        /*0420*/ 	.word	0x00016c40


	//   ....[52]....
        /*0424*/ 	.word	0x00016cd0


	//   ....[53]....
        /*0428*/ 	.word	0x00016cf0


	//   ....[54]....
        /*042c*/ 	.word	0x00016e40


	//   ....[55]....
        /*0430*/ 	.word	0x00016e80


	//----- nvinfo : EIATTR_EXIT_INSTR_OFFSETS
	.align		4
.L_500:
        /*0434*/ 	.byte	0x04, 0x1c
        /*0436*/ 	.short	(.L_502 - .L_501)


	//   ....[0]....
.L_501:
        /*0438*/ 	.word	0x00000730


	//   ....[1]....
        /*043c*/ 	.word	0x00019060


	//   ....[2]....
        /*0440*/ 	.word	0x00019140


	//   ....[3]....
        /*0444*/ 	.word	0x00019160


	//   ....[4]....
        /*0448*/ 	.word	0x0001a220


	//   ....[5]....
        /*044c*/ 	.word	0x0001a2a0


	//----- nvinfo : EIATTR_CTAIDZ_USED
	.align		4
.L_502:
        /*0450*/ 	.byte	0x01, 0x04
	.zero		2


	//----- nvinfo : EIATTR_CRS_STACK_SIZE
	.align		4
        /*0454*/ 	.byte	0x04, 0x1e
        /*0456*/ 	.short	(.L_504 - .L_503)
.L_503:
        /*0458*/ 	.word	0x00000000
.L_504:


//--------------------- .nv.info._ZN5flash16flash_fwd_kernelI23Flash_fwd_kernel_traitsILi128ELi128ELi32ELi4ELb0ELb0EN7cutlass6half_tE19Flash_kernel_traitsILi128ELi128ELi32ELi4ES3_EELb1ELb1ELb0ELb0ELb0ELb0ELb0ELb1EEEvNS_16Flash_fwd_paramsE --------------------------
	.section	.nv.info._ZN5flash16flash_fwd_kernelI23Flash_fwd_kernel_traitsILi128ELi128ELi32ELi4ELb0ELb0EN7cutlass6half_tE19Flash_kernel_traitsILi128ELi128ELi32ELi4ES3_EELb1ELb1ELb0ELb0ELb0ELb0ELb0ELb1EEEvNS_16Flash_fwd_paramsE,"",@"SHT_CUDA_INFO"
	.sectionflags	@""
	.align	4


	//----- nvinfo : EIATTR_CUDA_API_VERSION
	.align		4
        /*0000*/ 	.byte	0x04, 0x37
        /*0002*/ 	.short	(.L_506 - .L_505)
.L_505:
        /*0004*/ 	.word	0x00000082


	//----- nvinfo : EIATTR_SW2861232_WAR
	.align		4
.L_506:
        /*0008*/ 	.byte	0x01, 0x35
	.zero		2


	//----- nvinfo : EIATTR_PARAM_CBANK
	.align		4
        /*000c*/ 	.byte	0x04, 0x0a
        /*000e*/ 	.short	(.L_508 - .L_507)
	.align		4
.L_507:
        /*0010*/ 	.word	index@(.nv.constant0._ZN5flash16flash_fwd_kernelI23Flash_fwd_kernel_traitsILi128ELi128ELi32ELi4ELb0ELb0EN7cutlass6half_tE19Flash_kernel_traitsILi128ELi128ELi32ELi4ES3_EELb1ELb1ELb0ELb0ELb0ELb0ELb0ELb1EEEvNS_16Flash_fwd_paramsE)
        /*0014*/ 	.short	0x0160
        /*0016*/ 	.short	0x01d0


	//----- nvinfo : EIATTR_CBANK_PARAM_SIZE
	.align		4
.L_508:
        /*0018*/ 	.byte	0x03, 0x19
        /*001a*/ 	.short	0x01d0


	//----- nvinfo : EIATTR_KPARAM_INFO
	.align		4
        /*001c*/ 	.byte	0x04, 0x17
        /*001e*/ 	.short	(.L_510 - .L_509)
.L_509:
        /*0020*/ 	.word	0x00000000
        /*0024*/ 	.short	0x0000
        /*0026*/ 	.short	0x0000
        /*0028*/ 	.byte	0x00, 0xf0, 0x41, 0x07


	//----- nvinfo : EIATTR_MAXREG_COUNT
	.align		4
.L_510:
        /*002c*/ 	.byte	0x03, 0x1b
        /*002e*/ 	.short	0x00ff


	//----- nvinfo : EIATTR_NUM_BARRIERS
	.align		4
        /*0030*/ 	.byte	0x02, 0x4c
        /*0032*/ 	.byte	0x01
	.zero		1


	//----- nvinfo : EIATTR_ANNOTATIONS
	.align		4
        /*0034*/ 	.byte	0x04, 0x55
        /*0036*/ 	.short	(.L_512 - .L_511)


	//   ....[0]....
.L_511:
        /* <DEDUP_REMOVED lines=136> */


	//----- nvinfo : EIATTR_MERCURY_ISA_VERSION
	.align		4
.L_512:
        /*08a8*/ 	.byte	0x03, 0x5f
        /*08aa*/ 	.short	0x0000


	//----- nvinfo : EIATTR_COOP_GROUP_MASK_REGIDS
	.align		4
        /*08ac*/ 	.byte	0x04, 0x29
        /*08ae*/ 	.short	(.L_514 - .L_513)


	//   ....[0]....
.L_513:
        /*08b0*/ 	.word	0xffffffff


	//   ....[1]....
        /*08b4*/ 	.word	0xffffffff


	//   ....[2]....
        /*08b8*/ 	.word	0xffffffff


	//   ....[3]....
        /*08bc*/ 	.word	0xffffffff


	//   ....[4]....
        /*08c0*/ 	.word	0xffffffff


	//   ....[5]....
        /*08c4*/ 	.word	0xffffffff


	//   ....[6]....
        /*08c8*/ 	.word	0xffffffff


	//   ....[7]....
        /*08cc*/ 	.word	0xffffffff


	//   ....[8]....
        /*08d0*/ 	.word	0xffffffff


	//   ....[9]....
        /*08d4*/ 	.word	0xffffffff


	//   ....[10]....
        /*08d8*/ 	.word	0xffffffff


	//   ....[11]....
        /*08dc*/ 	.word	0xffffffff


	//   ....[12]....
        /*08e0*/ 	.word	0xffffffff


	//   ....[13]....
        /*08e4*/ 	.word	0xffffffff


	//   ....[14]....
        /*08e8*/ 	.word	0xffffffff


	//   ....[15]....
        /*08ec*/ 	.word	0xffffffff


	//   ....[16]....
        /*08f0*/ 	.word	0xffffffff


	//   ....[17]....
        /*08f4*/ 	.word	0xffffffff


	//   ....[18]....
        /*08f8*/ 	.word	0xffffffff


	//   ....[19]....
        /*08fc*/ 	.word	0xffffffff


	//   ....[20]....
        /*0900*/ 	.word	0xffffffff


	//   ....[21]....
        /*0904*/ 	.word	0xffffffff


	//   ....[22]....
        /*0908*/ 	.word	0xffffffff


	//   ....[23]....
        /*090c*/ 	.word	0xffffffff


	//   ....[24]....
        /*0910*/ 	.word	0xffffffff


	//   ....[25]....
        /*0914*/ 	.word	0xffffffff


	//   ....[26]....
        /*0918*/ 	.word	0xffffffff


	//   ....[27]....
        /*091c*/ 	.word	0xffffffff


	//   ....[28]....
        /*0920*/ 	.word	0xffffffff


	//   ....[29]....
        /*0924*/ 	.word	0xffffffff


	//   ....[30]....
        /*0928*/ 	.word	0xffffffff


	//   ....[31]....
        /*092c*/ 	.word	0xffffffff


	//   ....[32]....
        /*0930*/ 	.word	0xffffffff


	//   ....[33]....
        /*0934*/ 	.word	0xffffffff


	//   ....[34]....
        /*0938*/ 	.word	0xffffffff


	//   ....[35]....
        /*093c*/ 	.word	0xffffffff


	//   ....[36]....
        /*0940*/ 	.word	0xffffffff


	//   ....[37]....
        /*0944*/ 	.word	0xffffffff


	//   ....[38]....
        /*0948*/ 	.word	0xffffffff


	//   ....[39]....
        /*094c*/ 	.word	0xffffffff


	//   ....[40]....
        /*0950*/ 	.word	0xffffffff


	//   ....[41]....
        /*0954*/ 	.word	0xffffffff


	//   ....[42]....
        /*0958*/ 	.word	0xffffffff


	//   ....[43]....
        /*095c*/ 	.word	0xffffffff


	//   ....[44]....
        /*0960*/ 	.word	0xffffffff


	//   ....[45]....
        /*0964*/ 	.word	0xffffffff


	//   ....[46]....
        /*0968*/ 	.word	0xffffffff


	//   ....[47]....
        /*096c*/ 	.word	0xffffffff


	//   ....[48]....
        /*0970*/ 	.word	0xffffffff


	//   ....[49]....
        /*0974*/ 	.word	0xffffffff


	//   ....[50]....
        /*0978*/ 	.word	0xffffffff


	//   ....[51]....
        /*097c*/ 	.word	0xffffffff


	//   ....[52]....
        /*0980*/ 	.word	0xffffffff


	//   ....[53]....
        /*0984*/ 	.word	0xffffffff


	//   ....[54]....
        /*0988*/ 	.word	0xffffffff


	//   ....[55]....
        /*098c*/ 	.word	0xffffffff


	//----- nvinfo : EIATTR_COOP_GROUP_INSTR_OFFSETS
	.align		4
.L_514:
        /*0990*/ 	.byte	0x04, 0x28
        /*0992*/ 	.short	(.L_516 - .L_515)


	//   ....[0]....
.L_515:
        /*0994*/ 	.word	0x00003b80


	//   ....[1]....
        /*0998*/ 	.word	0x00003d40


	//   ....[2]....
        /*099c*/ 	.word	0x00003d80


	//   ....[3]....
        /*09a0*/ 	.word	0x00003ed0


	//   ....[4]....
        /*09a4*/ 	.word	0x00003fd0


	//   ....[5]....
        /*09a8*/ 	.word	0x00004280


	//   ....[6]....
        /*09ac*/ 	.word	0x000042f0


	//   ....[7]....
        /*09b0*/ 	.word	0x00004490


	//   ....[8]....
        /*09b4*/ 	.word	0x00007580


	//   ....[9]....
        /*09b8*/ 	.word	0x000075a0


	//   ....[10]....
        /*09bc*/ 	.word	0x00007aa0


	//   ....[11]....
        /*09c0*/ 	.word	0x00007ac0


	//   ....[12]....
        /*09c4*/ 	.word	0x00008150


	//   ....[13]....
        /*09c8*/ 	.word	0x000081b0


	//   ....[14]....
        /*09cc*/ 	.word	0x000081d0


	//   ....[15]....
        /*09d0*/ 	.word	0x000081f0


	//   ....[16]....
        /*09d4*/ 	.word	0x0000c690


	//   ....[17]....
        /*09d8*/ 	.word	0x0000c6b0


	//   ....[18]....
        /*09dc*/ 	.word	0x0000ccb0


	//   ....[19]....
        /*09e0*/ 	.word	0x0000ccd0


	//   ....[20]....
        /*09e4*/ 	.word	0x0000d2f0


	//   ....[21]....
        /*09e8*/ 	.word	0x0000d3c0


	//   ....[22]....
        /*09ec*/ 	.word	0x0000d3d0


	//   ....[23]....
        /*09f0*/ 	.word	0x0000d3f0


	//   ....[24]....
        /*09f4*/ 	.word	0x00011a30


	//   ....[25]....
        /*09f8*/ 	.word	0x00011a70


	//   ....[26]....
        /*09fc*/ 	.word	0x00011fc0


	//   ....[27]....
        /*0a00*/ 	.word	0x00011fe0


	//   ....[28]....
        /*0a04*/ 	.word	0x00012570


	//   ....[29]....
        /*0a08*/ 	.word	0x00012640


	//   ....[30]....
        /*0a0c*/ 	.word	0x00012670


	//   ....[31]....
        /*0a10*/ 	.word	0x00012690


	//   ....[32]....
        /*0a14*/ 	.word	0x00016da0


	//   ....[33]....
        /*0a18*/ 	.word	0x00016ec0


	//   ....[34]....
        /*0a1c*/ 	.word	0x00016ef0


	//   ....[35]....
        /*0a20*/ 	.word	0x00016f00


	//   ....[36]....
        /*0a24*/ 	.word	0x00016fa0


	//   ....[37]....
        /*0a28*/ 	.word	0x00016fc0


	//   ....[38]....
        /*0a2c*/ 	.word	0x00017240


	//   ....[39]....
        /*0a30*/ 	.word	0x00017350


	//   ....[40]....
        /*0a34*/ 	.word	0x0001be20


	//   ....[41]....
        /*0a38*/ 	.word	0x0001be70


	//   ....[42]....
        /*0a3c*/ 	.word	0x0001beb0


	//   ....[43]....
        /*0a40*/ 	.word	0x0001bee0


	//   ....[44]....
        /*0a44*/ 	.word	0x0001bf00


	//   ....[45]....
        /*0a48*/ 	.word	0x0001c070


	//   ....[46]....
        /*0a4c*/ 	.word	0x0001c0b0


	//   ....[47]....
        /*0a50*/ 	.word	0x0001c100


	//   ....[48]....
        /*0a54*/ 	.word	0x0001f1e0


	//   ....[49]....
        /*0a58*/ 	.word	0x0001f220


	//   ....[50]....
        /*0a5c*/ 	.word	0x0001f250


	//   ....[51]....
        /*0a60*/ 	.word	0x0001f320


	//   ....[52]....
        /*0a64*/ 	.word	0x0001f350


	//   ....[53]....
        /*0a68*/ 	.word	0x0001f380


	//   ....[54]....
        /*0a6c*/ 	.word	0x0001f3b0


	//   ....[55]....
        /*0a70*/ 	.word	0x0001f4b0


	//----- nvinfo : EIATTR_EXIT_INSTR_OFFSETS
	.align		4
.L_516:
        /*0a74*/ 	.byte	0x04, 0x1c
        /*0a76*/ 	.short	(.L_518 - .L_517)


	//   ....[0]....
.L_517:
        /*0a78*/ 	.word	0x000006c0


	//   ....[1]....
        /*0a7c*/ 	.word	0x00021780


	//   ....[2]....
        /*0a80*/ 	.word	0x00021860


	//   ....[3]....
        /*0a84*/ 	.word	0x00021880


	//   ....[4]....
        /*0a88*/ 	.word	0x00022940


	//   ....[5]....
        /*0a8c*/ 	.word	0x000229c0


	//----- nvinfo : EIATTR_CTAIDZ_USED
	.align		4
.L_518:
        /*0a90*/ 	.byte	0x01, 0x04
	.zero		2


	//----- nvinfo : EIATTR_CRS_STACK_SIZE
	.align		4
        /*0a94*/ 	.byte	0x04, 0x1e
        /*0a96*/ 	.short	(.L_520 - .L_519)
.L_519:
        /*0a98*/ 	.word	0x00000000
.L_520:


//--------------------- .nv.info._ZN5flash16flash_fwd_kernelI23Flash_fwd_kernel_traitsILi128ELi128ELi32ELi4ELb0ELb0EN7cutlass6half_tE19Flash_kernel_traitsILi128ELi128ELi32ELi4ES3_EELb0ELb1ELb0ELb0ELb0ELb0ELb1ELb0EEEvNS_16Flash_fwd_paramsE --------------------------
	.section	.nv.info._ZN5flash16flash_fwd_kernelI23Flash_fwd_kernel_traitsILi128ELi128ELi32ELi4ELb0ELb0EN7cutlass6half_tE19Flash_kernel_traitsILi128ELi128ELi32ELi4ES3_EELb0ELb1ELb0ELb0ELb0ELb0ELb1ELb0EEEvNS_16Flash_fwd_paramsE,"",@"SHT_CUDA_INFO"
	.sectionflags	@""
	.align	4


	//----- nvinfo : EIATTR_CUDA_API_VERSION
	.align		4
        /*0000*/ 	.byte	0x04, 0x37
        /*0002*/ 	.short	(.L_522 - .L_521)
.L_521:
        /*0004*/ 	.word	0x00000082


	//----- nvinfo : EIATTR_SW2861232_WAR
	.align		4
.L_522:
        /*0008*/ 	.byte	0x01, 0x35
	.zero		2


	//----- nvinfo : EIATTR_PARAM_CBANK
	.align		4
        /*000c*/ 	.byte	0x04, 0x0a
        /*000e*/ 	.short	(.L_524 - .L_523)
	.align		4
.L_523:
        /*0010*/ 	.word	index@(.nv.constant0._ZN5flash16flash_fwd_kernelI23Flash_fwd_kernel_traitsILi128ELi128ELi32ELi4ELb0ELb0EN7cutlass6half_tE19Flash_kernel_traitsILi128ELi128ELi32ELi4ES3_EELb0ELb1ELb0ELb0ELb0ELb0ELb1ELb0EEEvNS_16Flash_fwd_paramsE)
        /*0014*/ 	.short	0x0160
        /*0016*/ 	.short	0x01d0


	//----- nvinfo : EIATTR_CBANK_PARAM_SIZE
	.align		4
.L_524:
        /*0018*/ 	.byte	0x03, 0x19
        /*001a*/ 	.short	0x01d0


	//----- nvinfo : EIATTR_KPARAM_INFO
	.align		4
        /*001c*/ 	.byte	0x04, 0x17
        /*001e*/ 	.short	(.L_526 - .L_525)
.L_525:
        /*0020*/ 	.word	0x00000000
        /*0024*/ 	.short	0x0000
        /*0026*/ 	.short	0x0000
        /*0028*/ 	.byte	0x00, 0xf0, 0x41, 0x07


	//----- nvinfo : EIATTR_MAXREG_COUNT
	.align		4
.L_526:
        /*002c*/ 	.byte	0x03, 0x1b
        /*002e*/ 	.short	0x00ff


	//----- nvinfo : EIATTR_NUM_BARRIERS
	.align		4
        /*0030*/ 	.byte	0x02, 0x4c
        /*0032*/ 	.byte	0x01
	.zero		1


	//----- nvinfo : EIATTR_ANNOTATIONS
	.align		4
        /*0034*/ 	.byte	0x04, 0x55
        /*0036*/ 	.short	(.L_528 - .L_527)


	//   ....[0]....
.L_527:
        /* <DEDUP_REMOVED lines=24> */


	//----- nvinfo : EIATTR_MERCURY_ISA_VERSION
	.align		4
.L_528:
        /*01a8*/ 	.byte	0x03, 0x5f
        /*01aa*/ 	.short	0x0000


	//----- nvinfo : EIATTR_COOP_GROUP_MASK_REGIDS
	.align		4
        /*01ac*/ 	.byte	0x04, 0x29
        /*01ae*/ 	.short	(.L_530 - .L_529)


	//   ....[0]....
.L_529:
        /*01b0*/ 	.word	0xffffffff


	//   ....[1]....
        /*01b4*/ 	.word	0xffffffff


	//   ....[2]....
        /*01b8*/ 	.word	0xffffffff


	//   ....[3]....
        /*01bc*/ 	.word	0xffffffff


	//   ....[4]....
        /*01c0*/ 	.word	0xffffffff


	//   ....[5]....
        /*01c4*/ 	.word	0xffffffff


	//   ....[6]....
        /*01c8*/ 	.word	0xffffffff


	//   ....[7]....
        /*01cc*/ 	.word	0xffffffff


	//   ....[8]....
        /*01d0*/ 	.word	0xffffffff


	//   ....[9]....
        /*01d4*/ 	.word	0xffffffff


	//   ....[10]....
        /*01d8*/ 	.word	0xffffffff


	//   ....[11]....
        /*01dc*/ 	.word	0xffffffff


	//   ....[12]....
        /*01e0*/ 	.word	0xffffffff


	//   ....[13]....
        /*01e4*/ 	.word	0xffffffff


	//   ....[14]....
        /*01e8*/ 	.word	0xffffffff


	//   ....[15]....
        /*01ec*/ 	.word	0xffffffff


	//   ....[16]....
        /*01f0*/ 	.word	0xffffffff


	//   ....[17]....
        /*01f4*/ 	.word	0xffffffff


	//   ....[18]....
        /*01f8*/ 	.word	0xffffffff


	//   ....[19]....
        /*01fc*/ 	.word	0xffffffff


	//   ....[20]....
        /*0200*/ 	.word	0xffffffff


	//   ....[21]....
        /*0204*/ 	.word	0xffffffff


	//   ....[22]....
        /*0208*/ 	.word	0xffffffff


	//   ....[23]....
        /*020c*/ 	.word	0xffffffff


	//   ....[24]....
        /*0210*/ 	.word	0xffffffff


	//   ....[25]....
        /*0214*/ 	.word	0xffffffff


	//   ....[26]....
        /*0218*/ 	.word	0xffffffff


	//   ....[27]....
        /*021c*/ 	.word	0xffffffff


	//   ....[28]....
        /*0220*/ 	.word	0xffffffff


	//   ....[29]....
        /*0224*/ 	.word	0xffffffff


	//   ....[30]....
        /*0228*/ 	.word	0xffffffff


	//   ....[31]....
        /*022c*/ 	.word	0xffffffff


	//   ....[32]....
        /*0230*/ 	.word	0xffffffff


	//   ....[33]....
        /*0234*/ 	.word	0xffffffff


	//   ....[34]....
        /*0238*/ 	.word	0xffffffff


	//   ....[35]....
        /*023c*/ 	.word	0xffffffff


	//   ....[36]....
        /*0240*/ 	.word	0xffffffff


	//   ....[37]....
        /*0244*/ 	.word	0xffffffff


	//   ....[38]....
        /*0248*/ 	.word	0xffffffff


	//   ....[39]....
        /*024c*/ 	.word	0xffffffff


	//   ....[40]....
        /*0250*/ 	.word	0xffffffff


	//   ....[41]....
        /*0254*/ 	.word	0xffffffff


	//   ....[42]....
        /*0258*/ 	.word	0xffffffff


	//   ....[43]....
        /*025c*/ 	.word	0xffffffff


	//   ....[44]....
        /*0260*/ 	.word	0xffffffff


	//   ....[45]....
        /*0264*/ 	.word	0xffffffff


	//   ....[46]....
        /*0268*/ 	.word	0xffffffff


	//   ....[47]....
        /*026c*/ 	.word	0xffffffff


	//   ....[48]....
        /*0270*/ 	.word	0xffffffff


	//   ....[49]....
        /*0274*/ 	.word	0xffffffff


	//   ....[50]....
        /*0278*/ 	.word	0xffffffff


	//   ....[51]....
        /*027c*/ 	.word	0xffffffff


	//   ....[52]....
        /*0280*/ 	.word	0xffffffff


	//   ....[53]....
        /*0284*/ 	.word	0xffffffff


	//   ....[54]....
        /*0288*/ 	.word	0xffffffff


	//   ....[55]....
        /*028c*/ 	.word	0xffffffff


	//----- nvinfo : EIATTR_COOP_GROUP_INSTR_OFFSETS
	.align		4
.L_530:
        /*0290*/ 	.byte	0x04, 0x28
        /*0292*/ 	.short	(.L_532 - .L_531)


	//   ....[0]....
.L_531:
        /*0294*/ 	.word	0x00003910


	//   ....[1]....
        /*0298*/ 	.word	0x000039c0


	//   ....[2]....
        /*029c*/ 	.word	0x000039d0


	//   ....[3]....
        /*02a0*/ 	.word	0x00003a50


	//   ....[4]....
        /*02a4*/ 	.word	0x00003db0


	//   ....[5]....
        /*02a8*/ 	.word	0x00003e70


	//   ....[6]....
        /*02ac*/ 	.word	0x00003ea0


	//   ....[7]....
        /*02b0*/ 	.word	0x00003f60


	//   ....[8]....
        /*02b4*/ 	.word	0x00005d10


	//   ....[9]....
        /*02b8*/ 	.word	0x00005de0


	//   ....[10]....
        /*02bc*/ 	.word	0x00005df0


	//   ....[11]....
        /*02c0*/ 	.word	0x00005e00


	//   ....[12]....
        /*02c4*/ 	.word	0x00005e70


	//   ....[13]....
        /*02c8*/ 	.word	0x00005ed0


	//   ....[14]....
        /*02cc*/ 	.word	0x00005f10


	//   ....[15]....
        /*02d0*/ 	.word	0x00005fb0


	//   ....[16]....
        /*02d4*/ 	.word	0x000087c0


	//   ....[17]....
        /*02d8*/ 	.word	0x00008960


	//   ....[18]....
        /*02dc*/ 	.word	0x00008990


	//   ....[19]....
        /*02e0*/ 	.word	0x00008b60


	//   ....[20]....
        /*02e4*/ 	.word	0x00008c20


	//   ....[21]....
        /*02e8*/ 	.word	0x00008c80


	//   ....[22]....
        /*02ec*/ 	.word	0x00008d50


	//   ....[23]....
        /*02f0*/ 	.word	0x00008df0


	//   ....[24]....
        /*02f4*/ 	.word	0x0000b720


	//   ....[25]....
        /*02f8*/ 	.word	0x0000b8c0


	//   ....[26]....
        /*02fc*/ 	.word	0x0000b9f0


	//   ....[27]....
        /*0300*/ 	.word	0x0000bbb0


	//   ....[28]....
        /*0304*/ 	.word	0x0000bbf0


	//   ....[29]....
        /*0308*/ 	.word	0x0000bc40


	//   ....[30]....
        /*030c*/ 	.word	0x0000bce0


	//   ....[31]....
        /*0310*/ 	.word	0x0000bd30


	//   ....[32]....
        /*0314*/ 	.word	0x0000e970


	//   ....[33]....
        /*0318*/ 	.word	0x0000e9c0


	//   ....[34]....
        /*031c*/ 	.word	0x0000e9e0


	//   ....[35]....
        /*0320*/ 	.word	0x0000ea00


	//   ....[36]....
        /*0324*/ 	.word	0x0000ee20


	//   ....[37]....
        /*0328*/ 	.word	0x0000ef60


	//   ....[38]....
        /*032c*/ 	.word	0x0000efb0


	//   ....[39]....
        /*0330*/ 	.word	0x0000f330


	//   ....[40]....
        /*0334*/ 	.word	0x000113b0


	//   ....[41]....
        /*0338*/ 	.word	0x000114a0


	//   ....[42]....
        /*033c*/ 	.word	0x000114e0


	//   ....[43]....
        /*0340*/ 	.word	0x000114f0


	//   ....[44]....
        /*0344*/ 	.word	0x00011500


	//   ....[45]....
        /*0348*/ 	.word	0x00011530


	//   ....[46]....
        /*034c*/ 	.word	0x00011580


	//   ....[47]....
        /*0350*/ 	.word	0x000115b0


	//   ....[48]....
        /*0354*/ 	.word	0x00012b80


	//   ....[49]....
        /*0358*/ 	.word	0x00012b90


	//   ....[50]....
        /*035c*/ 	.word	0x00012ba0


	//   ....[51]....
        /*0360*/ 	.word	0x00012bd0


	//   ....[52]....
        /*0364*/ 	.word	0x00012bf0


	//   ....[53]....
        /*0368*/ 	.word	0x00012c10


	//   ....[54]....
        /*036c*/ 	.word	0x00012c30


	//   ....[55]....
        /*0370*/ 	.word	0x00012c90


	//----- nvinfo : EIATTR_EXIT_INSTR_OFFSETS
	.align		4
.L_532:
        /*0374*/ 	.byte	0x04, 0x1c
        /*0376*/ 	.short	(.L_534 - .L_533)


	//   ....[0]....
.L_533:
        /*0378*/ 	.word	0x000002f0


	//   ....[1]....
        /*037c*/ 	.word	0x00014f60


	//   ....[2]....
        /*0380*/ 	.word	0x00015040


	//   ....[3]....
        /*0384*/ 	.word	0x00015060


	//   ....[4]....
        /*0388*/ 	.word	0x000160c0


	//   ....[5]....
        /*038c*/ 	.word	0x00016140


	//----- nvinfo : EIATTR_CTAIDZ_USED
	.align		4
.L_534:
        /*0390*/ 	.byte	0x01, 0x04
	.zero		2


	//----- nvinfo : EIATTR_CRS_STACK_SIZE
	.align		4
        /*0394*/ 	.byte	0x04, 0x1e
        /*0396*/ 	.short	(.L_536 - .L_535)
.L_535:
        /*0398*/ 	.word	0x00000000
.L_536:


//--------------------- .nv.info._ZN5flash16flash_fwd_kernelI23Flash_fwd_kernel_traitsILi128ELi128ELi32ELi4ELb0ELb0EN7cutlass6half_tE19Flash_kernel_traitsILi128ELi128ELi32ELi4ES3_EELb1ELb1ELb0ELb1ELb0ELb0ELb0ELb1EEEvNS_16Flash_fwd_paramsE --------------------------
	.section	.nv.info._ZN5flash16flash_fwd_kernelI23Flash_fwd_kernel_traitsILi128ELi128ELi32ELi4ELb0ELb0EN7cutlass6half_tE19Flash_kernel_traitsILi128ELi128ELi32ELi4ES3_EELb1ELb1ELb0ELb1ELb0ELb0ELb0ELb1EEEvNS_16Flash_fwd_paramsE,"",@"SHT_CUDA_INFO"
	.sectionflags	@""
	.align	4


	//----- nvinfo : EIATTR_CUDA_API_VERSION
	.align		4
        /*0000*/ 	.byte	0x04, 0x37
        /*0002*/ 	.short	(.L_538 - .L_537)
.L_537:
        /*0004*/ 	.word	0x00000082


	//----- nvinfo : EIATTR_SW2861232_WAR
	.align		4
.L_538:
        /*0008*/ 	.byte	0x01, 0x35
	.zero		2


	//----- nvinfo : EIATTR_PARAM_CBANK
	.align		4
        /*000c*/ 	.byte	0x04, 0x0a
        /*000e*/ 	.short	(.L_540 - .L_539)
	.align		4
.L_539:
        /*0010*/ 	.word	index@(.nv.constant0._ZN5flash16flash_fwd_kernelI23Flash_fwd_kernel_traitsILi128ELi128ELi32ELi4ELb0ELb0EN7cutlass6half_tE19Flash_kernel_traitsILi128ELi128ELi32ELi4ES3_EELb1ELb1ELb0ELb1ELb0ELb0ELb0ELb1EEEvNS_16Flash_fwd_paramsE)
        /*0014*/ 	.short	0x0160
        /*0016*/ 	.short	0x01d0


	//----- nvinfo : EIATTR_CBANK_PARAM_SIZE
	.align		4
.L_540:
        /*0018*/ 	.byte	0x03, 0x19
        /*001a*/ 	.short	0x01d0


	//----- nvinfo : EIATTR_KPARAM_INFO
	.align		4
        /*001c*/ 	.byte	0x04, 0x17
        /*001e*/ 	.short	(.L_542 - .L_541)
.L_541:
        /*0020*/ 	.word	0x00000000
        /*0024*/ 	.short	0x0000
        /*0026*/ 	.short	0x0000
        /*0028*/ 	.byte	0x00, 0xf0, 0x41, 0x07


	//----- nvinfo : EIATTR_MAXREG_COUNT
	.align		4
.L_542:
        /*002c*/ 	.byte	0x03, 0x1b
        /*002e*/ 	.short	0x00ff


	//----- nvinfo : EIATTR_NUM_BARRIERS
	.align		4
        /*0030*/ 	.byte	0x02, 0x4c
        /*0032*/ 	.byte	0x01
	.zero		1


	//----- nvinfo : EIATTR_ANNOTATIONS
	.align		4
        /*0034*/ 	.byte	0x04, 0x55
        /*0036*/ 	.short	(.L_544 - .L_543)


	//   ....[0]....
.L_543:
        /* <DEDUP_REMOVED lines=132> */


	//----- nvinfo : EIATTR_MERCURY_ISA_VERSION
	.align		4
.L_544:
        /*0868*/ 	.byte	0x03, 0x5f
        /*086a*/ 	.short	0x0000


	//----- nvinfo : EIATTR_COOP_GROUP_MASK_REGIDS
	.align		4
        /*086c*/ 	.byte	0x04, 0x29
        /*086e*/ 	.short	(.L_546 - .L_545)


	//   ....[0]....
.L_545:
        /*0870*/ 	.word	0xffffffff


	//   ....[1]....
        /*0874*/ 	.word	0xffffffff


	//   ....[2]....
        /*0878*/ 	.word	0xffffffff


	//   ....[3]....
        /*087c*/ 	.word	0xffffffff


	//   ....[4]....
        /*0880*/ 	.word	0xffffffff


	//   ....[5]....
        /*0884*/ 	.word	0xffffffff


	//   ....[6]....
        /*0888*/ 	.word	0xffffffff


	//   ....[7]....
        /*088c*/ 	.word	0xffffffff


	//   ....[8]....
        /*0890*/ 	.word	0xffffffff


	//   ....[9]....
        /*0894*/ 	.word	0xffffffff


	//   ....[10]....
        /*0898*/ 	.word	0xffffffff


	//   ....[11]....
        /*089c*/ 	.word	0xffffffff


	//   ....[12]....
        /*08a0*/ 	.word	0xffffffff


	//   ....[13]....
        /*08a4*/ 	.word	0xffffffff


	//   ....[14]....
        /*08a8*/ 	.word	0xffffffff


	//   ....[15]....
        /*08ac*/ 	.word	0xffffffff


	//   ....[16]....
        /*08b0*/ 	.word	0xffffffff


	//   ....[17]....
        /*08b4*/ 	.word	0xffffffff


	//   ....[18]....
        /*08b8*/ 	.word	0xffffffff


	//   ....[19]....
        /*08bc*/ 	.word	0xffffffff


	//   ....[20]....
        /*08c0*/ 	.word	0xffffffff


	//   ....[21]....
        /*08c4*/ 	.word	0xffffffff


	//   ....[22]....
        /*08c8*/ 	.word	0xffffffff


	//   ....[23]....
        /*08cc*/ 	.word	0xffffffff


	//   ....[24]....
        /*08d0*/ 	.word	0xffffffff


	//   ....[25]....
        /*08d4*/ 	.word	0xffffffff


	//   ....[26]....
        /*08d8*/ 	.word	0xffffffff


	//   ....[27]....
        /*08dc*/ 	.word	0xffffffff


	//   ....[28]....
        /*08e0*/ 	.word	0xffffffff


	//   ....[29]....
        /*08e4*/ 	.word	0xffffffff


	//   ....[30]....
        /*08e8*/ 	.word	0xffffffff


	//   ....[31]....
        /*08ec*/ 	.word	0xffffffff


	//   ....[32]....
        /*08f0*/ 	.word	0xffffffff


	//   ....[33]....
        /*08f4*/ 	.word	0xffffffff


	//   ....[34]....
        /*08f8*/ 	.word	0xffffffff


	//   ....[35]....
        /*08fc*/ 	.word	0xffffffff


	//   ....[36]....
        /*0900*/ 	.word	0xffffffff


	//   ....[37]....
        /*0904*/ 	.word	0xffffffff


	//   ....[38]....
        /*0908*/ 	.word	0xffffffff


	//   ....[39]....
        /*090c*/ 	.word	0xffffffff


	//   ....[40]....
        /*0910*/ 	.word	0xffffffff


	//   ....[41]....
        /*0914*/ 	.word	0xffffffff


	//   ....[42]....
        /*0918*/ 	.word	0xffffffff


	//   ....[43]....
        /*091c*/ 	.word	0xffffffff


	//   ....[44]....
        /*0920*/ 	.word	0xffffffff


	//   ....[45]....
        /*0924*/ 	.word	0xffffffff


	//   ....[46]....
        /*0928*/ 	.word	0xffffffff


	//   ....[47]....
        /*092c*/ 	.word	0xffffffff


	//   ....[48]....
        /*0930*/ 	.word	0xffffffff


	//   ....[49]....
        /*0934*/ 	.word	0xffffffff


	//   ....[50]....
        /*0938*/ 	.word	0xffffffff


	//   ....[51]....
        /*093c*/ 	.word	0xffffffff


	//   ....[52]....
        /*0940*/ 	.word	0xffffffff


	//   ....[53]....
        /*0944*/ 	.word	0xffffffff


	//   ....[54]....
        /*0948*/ 	.word	0xffffffff


	//   ....[55]....
        /*094c*/ 	.word	0xffffffff


	//----- nvinfo : EIATTR_COOP_GROUP_INSTR_OFFSETS
	.align		4
.L_546:
        /*0950*/ 	.byte	0x04, 0x28
        /*0952*/ 	.short	(.L_548 - .L_547)


	//   ....[0]....
.L_547:
        /*0954*/ 	.word	0x00003f30


	//   ....[1]....
        /*0958*/ 	.word	0x00003f70


	//   ....[2]....
        /*095c*/ 	.word	0x00004090


	//   ....[3]....
        /*0960*/ 	.word	0x000040b0


	//   ....[4]....
        /*0964*/ 	.word	0x00004190


	//   ....[5]....
        /*0968*/ 	.word	0x000041c0


	//   ....[6]....
        /*096c*/ 	.word	0x000042a0


	//   ....[7]....
        /*0970*/ 	.word	0x00004590


	//   ....[8]....
        /*0974*/ 	.word	0x00007f60


	//   ....[9]....
        /*0978*/ 	.word	0x00007fa0


	//   ....[10]....
        /*097c*/ 	.word	0x00008050


	//   ....[11]....
        /*0980*/ 	.word	0x00008090


	//   ....[12]....
        /*0984*/ 	.word	0x000080a0


	//   ....[13]....
        /*0988*/ 	.word	0x000080b0


	//   ....[14]....
        /*098c*/ 	.word	0x000080d0


	//   ....[15]....
        /*0990*/ 	.word	0x000080f0


	//   ....[16]....
        /*0994*/ 	.word	0x0000d150


	//   ....[17]....
        /*0998*/ 	.word	0x0000d250


	//   ....[18]....
        /*099c*/ 	.word	0x0000d290


	//   ....[19]....
        /*09a0*/ 	.word	0x0000d2a0


	//   ....[20]....
        /*09a4*/ 	.word	0x0000d2b0


	//   ....[21]....
        /*09a8*/ 	.word	0x0000d2d0


	//   ....[22]....
        /*09ac*/ 	.word	0x0000d2f0


	//   ....[23]....
        /*09b0*/ 	.word	0x0000d320


	//   ....[24]....
        /*09b4*/ 	.word	0x00012400


	//   ....[25]....
        /*09b8*/ 	.word	0x00012550


	//   ....[26]....
        /*09bc*/ 	.word	0x000125a0


	//   ....[27]....
        /*09c0*/ 	.word	0x000125b0


	//   ....[28]....
        /*09c4*/ 	.word	0x000125c0


	//   ....[29]....
        /*09c8*/ 	.word	0x00012600


	//   ....[30]....
        /*09cc*/ 	.word	0x00012660


	//   ....[31]....
        /*09d0*/ 	.word	0x00012670


	//   ....[32]....
        /*09d4*/ 	.word	0x000175a0


	//   ....[33]....
        /*09d8*/ 	.word	0x000175c0


	//   ....[34]....
        /*09dc*/ 	.word	0x00017630


	//   ....[35]....
        /*09e0*/ 	.word	0x000176f0


	//   ....[36]....
        /*09e4*/ 	.word	0x000177f0


	//   ....[37]....
        /*09e8*/ 	.word	0x00017850


	//   ....[38]....
        /*09ec*/ 	.word	0x00017940


	//   ....[39]....
        /*09f0*/ 	.word	0x00017a00


	//   ....[40]....
        /*09f4*/ 	.word	0x0001c820


	//   ....[41]....
        /*09f8*/ 	.word	0x0001c8a0


	//   ....[42]....
        /*09fc*/ 	.word	0x0001c9a0


	//   ....[43]....
        /*0a00*/ 	.word	0x0001ca00


	//   ....[44]....
        /*0a04*/ 	.word	0x0001ca50


	//   ....[45]....
        /*0a08*/ 	.word	0x0001cab0


	//   ....[46]....
        /*0a0c*/ 	.word	0x0001cb20


	//   ....[47]....
        /*0a10*/ 	.word	0x0001cd70


	//   ....[48]....
        /*0a14*/ 	.word	0x0001fc10


	//   ....[49]....
        /*0a18*/ 	.word	0x0001fc50


	//   ....[50]....
        /*0a1c*/ 	.word	0x0001fc80


	//   ....[51]....
        /*0a20*/ 	.word	0x0001fd30


	//   ....[52]....
        /*0a24*/ 	.word	0x0001fd70


	//   ....[53]....
        /*0a28*/ 	.word	0x0001fda0


	//   ....[54]....
        /*0a2c*/ 	.word	0x0001fde0


	//   ....[55]....
        /*0a30*/ 	.word	0x0001fea0


	//----- nvinfo : EIATTR_EXIT_INSTR_OFFSETS
	.align		4
.L_548:
        /*0a34*/ 	.byte	0x04, 0x1c
        /*0a36*/ 	.short	(.L_550 - .L_549)


	//   ....[0]....
.L_549:
        /*0a38*/ 	.word	0x000006c0


	//   ....[1]....
        /*0a3c*/ 	.word	0x000221b0


	//   ....[2]....
        /*0a40*/ 	.word	0x00022290


	//   ....[3]....
        /*0a44*/ 	.word	0x000222b0


	//   ....[4]....
        /*0a48*/ 	.word	0x00023370


	//   ....[5]....
        /*0a4c*/ 	.word	0x000233f0


	//----- nvinfo : EIATTR_CTAIDZ_USED
	.align		4
.L_550:
        /*0a50*/ 	.byte	0x01, 0x04
	.zero		2


	//----- nvinfo : EIATTR_CRS_STACK_SIZE
	.align		4
        /*0a54*/ 	.byte	0x04, 0x1e
        /*0a56*/ 	.short	(.L_552 - .L_551)
.L_551:
        /*0a58*/ 	.word	0x00000000
.L_552:


//--------------------- .nv.info._ZN5flash16flash_fwd_kernelI23Flash_fwd_kernel_traitsILi128ELi128ELi32ELi4ELb0ELb0EN7cutlass6half_tE19Flash_kernel_traitsILi128ELi128ELi32ELi4ES3_EELb0ELb1ELb0ELb1ELb0ELb0ELb1ELb0EEEvNS_16Flash_fwd_paramsE --------------------------
	.section	.nv.info._ZN5flash16flash_fwd_kernelI23Flash_fwd_kernel_traitsILi128ELi128ELi32ELi4ELb0ELb0EN7cutlass6half_tE19Flash_kernel_traitsILi128ELi128ELi32ELi4ES3_EELb0ELb1ELb0ELb1ELb0ELb0ELb1ELb0EEEvNS_16Flash_fwd_paramsE,"",@"SHT_CUDA_INFO"
	.sectionflags	@""
	.align	4


	//----- nvinfo : EIATTR_CUDA_API_VERSION
	.align		4
        /*0000*/ 	.byte	0x04, 0x37
        /*0002*/ 	.short	(.L_554 - .L_553)
.L_553:
        /*0004*/ 	.word	0x00000082


	//----- nvinfo : EIATTR_SW2861232_WAR
	.align		4
.L_554:
        /*0008*/ 	.byte	0x01, 0x35
	.zero		2


	//----- nvinfo : EIATTR_PARAM_CBANK
	.align		4
        /*000c*/ 	.byte	0x04, 0x0a
        /*000e*/ 	.short	(.L_556 - .L_555)
	.align		4
.L_555:
        /*0010*/ 	.word	index@(.nv.constant0._ZN5flash16flash_fwd_kernelI23Flash_fwd_kernel_traitsILi128ELi128ELi32ELi4ELb0ELb0EN7cutlass6half_tE19Flash_kernel_traitsILi128ELi128ELi32ELi4ES3_EELb0ELb1ELb0ELb1ELb0ELb0ELb1ELb0EEEvNS_16Flash_fwd_paramsE)
        /*0014*/ 	.short	0x0160
        /*0016*/ 	.short	0x01d0


	//----- nvinfo : EIATTR_CBANK_PARAM_SIZE
	.align		4
.L_556:
        /*0018*/ 	.byte	0x03, 0x19
        /*001a*/ 	.short	0x01d0


	//----- nvinfo : EIATTR_KPARAM_INFO
	.align		4
        /*001c*/ 	.byte	0x04, 0x17
        /*001e*/ 	.short	(.L_558 - .L_557)
.L_557:
        /*0020*/ 	.word	0x00000000
        /*0024*/ 	.short	0x0000
        /*0026*/ 	.short	0x0000
        /*0028*/ 	.byte	0x00, 0xf0, 0x41, 0x07


	//----- nvinfo : EIATTR_MAXREG_COUNT
	.align		4
.L_558:
        /*002c*/ 	.byte	0x03, 0x1b
        /*002e*/ 	.short	0x00ff


	//----- nvinfo : EIATTR_NUM_BARRIERS
	.align		4
        /*0030*/ 	.byte	0x02, 0x4c
        /*0032*/ 	.byte	0x01
	.zero		1


	//----- nvinfo : EIATTR_ANNOTATIONS
	.align		4
        /*0034*/ 	.byte	0x04, 0x55
        /*0036*/ 	.short	(.L_560 - .L_559)


	//   ....[0]....
.L_559:
        /* <DEDUP_REMOVED lines=29> */


	//----- nvinfo : EIATTR_MERCURY_ISA_VERSION
	.align		4
.L_560:
        /*01f0*/ 	.byte	0x03, 0x5f
        /*01f2*/ 	.short	0x0000


	//----- nvinfo : EIATTR_COOP_GROUP_MASK_REGIDS
	.align		4
        /*01f4*/ 	.byte	0x04, 0x29
        /*01f6*/ 	.short	(.L_562 - .L_561)


	//   ....[0]....
.L_561:
        /*01f8*/ 	.word	0xffffffff


	//   ....[1]....
        /*01fc*/ 	.word	0xffffffff


	//   ....[2]....
        /*0200*/ 	.word	0xffffffff


	//   ....[3]....
        /*0204*/ 	.word	0xffffffff


	//   ....[4]....
        /*0208*/ 	.word	0xffffffff


	//   ....[5]....
        /*020c*/ 	.word	0xffffffff


	//   ....[6]....
        /*0210*/ 	.word	0xffffffff


	//   ....[7]....
        /*0214*/ 	.word	0xffffffff


	//   ....[8]....
        /*0218*/ 	.word	0xffffffff


	//   ....[9]....
        /*021c*/ 	.word	0xffffffff


	//   ....[10]....
        /*0220*/ 	.word	0xffffffff


	//   ....[11]....
        /*0224*/ 	.word	0xffffffff


	//   ....[12]....
        /*0228*/ 	.word	0xffffffff


	//   ....[13]....
        /*022c*/ 	.word	0xffffffff


	//   ....[14]....
        /*0230*/ 	.word	0xffffffff


	//   ....[15]....
        /*0234*/ 	.word	0xffffffff


	//   ....[16]....
        /*0238*/ 	.word	0xffffffff


	//   ....[17]....
        /*023c*/ 	.word	0xffffffff


	//   ....[18]....
        /*0240*/ 	.word	0xffffffff


	//   ....[19]....
        /*0244*/ 	.word	0xffffffff


	//   ....[20]....
        /*0248*/ 	.word	0xffffffff


	//   ....[21]....
        /*024c*/ 	.word	0xffffffff


	//   ....[22]....
        /*0250*/ 	.word	0xffffffff


	//   ....[23]....
        /*0254*/ 	.word	0xffffffff


	//   ....[24]....
        /*0258*/ 	.word	0xffffffff


	//   ....[25]....
        /*025c*/ 	.word	0xffffffff


	//   ....[26]....
        /*0260*/ 	.word	0xffffffff


	//   ....[27]....
        /*0264*/ 	.word	0xffffffff


	//   ....[28]....
        /*0268*/ 	.word	0xffffffff


	//   ....[29]....
        /*026c*/ 	.word	0xffffffff


	//   ....[30]....
        /*0270*/ 	.word	0xffffffff


	//   ....[31]....
        /*0274*/ 	.word	0xffffffff


	//   ....[32]....
        /*0278*/ 	.word	0xffffffff


	//   ....[33]....
        /*027c*/ 	.word	0xffffffff


	//   ....[34]....
        /*0280*/ 	.word	0xffffffff


	//   ....[35]....
        /*0284*/ 	.word	0xffffffff


	//   ....[36]....
        /*0288*/ 	.word	0xffffffff


	//   ....[37]....
        /*028c*/ 	.word	0xffffffff


	//   ....[38]....
        /*0290*/ 	.word	0xffffffff


	//   ....[39]....
        /*0294*/ 	.word	0xffffffff


	//   ....[40]....
        /*0298*/ 	.word	0xffffffff


	//   ....[41]....
        /*029c*/ 	.word	0xffffffff


	//   ....[42]....
        /*02a0*/ 	.word	0xffffffff


	//   ....[43]....
        /*02a4*/ 	.word	0xffffffff


	//   ....[44]....
        /*02a8*/ 	.word	0xffffffff


	//   ....[45]....
        /*02ac*/ 	.word	0xffffffff


	//   ....[46]....
        /*02b0*/ 	.word	0xffffffff


	//   ....[47]....
        /*02b4*/ 	.word	0xffffffff


	//   ....[48]....
        /*02b8*/ 	.word	0xffffffff


	//   ....[49]....
        /*02bc*/ 	.word	0xffffffff


	//   ....[50]....
        /*02c0*/ 	.word	0xffffffff


	//   ....[51]....
        /*02c4*/ 	.word	0xffffffff


	//   ....[52]....
        /*02c8*/ 	.word	0xffffffff


	//   ....[53]....
        /*02cc*/ 	.word	0xffffffff


	//   ....[54]....
        /*02d0*/ 	.word	0xffffffff


	//   ....[55]....
        /*02d4*/ 	.word	0xffffffff


	//----- nvinfo : EIATTR_COOP_GROUP_INSTR_OFFSETS
	.align		4
.L_562:
        /*02d8*/ 	.byte	0x04, 0x28
        /*02da*/ 	.short	(.L_564 - .L_563)


	//   ....[0]....
.L_563:
        /*02dc*/ 	.word	0x00003c20


	//   ....[1]....
        /*02e0*/ 	.word	0x00003c40


	//   ....[2]....
        /*02e4*/ 	.word	0x00003ce0


	//   ....[3]....
        /*02e8*/ 	.word	0x00003cf0


	//   ....[4]....
        /*02ec*/ 	.word	0x000040c0


	//   ....[5]....
        /*02f0*/ 	.word	0x00004180


	//   ....[6]....
        /*02f4*/ 	.word	0x000041b0


	//   ....[7]....
        /*02f8*/ 	.word	0x000042a0


	//   ....[8]....
        /*02fc*/ 	.word	0x00006330


	//   ....[9]....
        /*0300*/ 	.word	0x00006370


	//   ....[10]....
        /*0304*/ 	.word	0x00006400


	//   ....[11]....
        /*0308*/ 	.word	0x00006430


	//   ....[12]....
        /*030c*/ 	.word	0x00006440


	//   ....[13]....
        /*0310*/ 	.word	0x00006500


	//   ....[14]....
        /*0314*/ 	.word	0x00006540


	//   ....[15]....
        /*0318*/ 	.word	0x000065e0


	//   ....[16]....
        /*031c*/ 	.word	0x00009440


	//   ....[17]....
        /*0320*/ 	.word	0x00009480


	//   ....[18]....
        /*0324*/ 	.word	0x00009500


	//   ....[19]....
        /*0328*/ 	.word	0x00009540


	//   ....[20]....
        /*032c*/ 	.word	0x00009560


	//   ....[21]....
        /*0330*/ 	.word	0x000095f0


	//   ....[22]....
        /*0334*/ 	.word	0x00009610


	//   ....[23]....
        /*0338*/ 	.word	0x000096e0


	//   ....[24]....
        /*033c*/ 	.word	0x0000c5a0


	//   ....[25]....
        /*0340*/ 	.word	0x0000c5e0


	//   ....[26]....
        /*0344*/ 	.word	0x0000c670


	//   ....[27]....
        /*0348*/ 	.word	0x0000c6a0


	//   ....[28]....
        /*034c*/ 	.word	0x0000c6b0


	//   ....[29]....
        /*0350*/ 	.word	0x0000c770


	//   ....[30]....
        /*0354*/ 	.word	0x0000c7b0


	//   ....[31]....
        /*0358*/ 	.word	0x0000c850


	//   ....[32]....
        /*035c*/ 	.word	0x0000f6a0


	//   ....[33]....
        /*0360*/ 	.word	0x0000f6e0


	//   ....[34]....
        /*0364*/ 	.word	0x0000f760


	//   ....[35]....
        /*0368*/ 	.word	0x0000f7a0


	//   ....[36]....
        /*036c*/ 	.word	0x0000f7c0


	//   ....[37]....
        /*0370*/ 	.word	0x0000f810


	//   ....[38]....
        /*0374*/ 	.word	0x0000f8e0


	//   ....[39]....
        /*0378*/ 	.word	0x0000f8f0


	//   ....[40]....
        /*037c*/ 	.word	0x00012420


	//   ....[41]....
        /*0380*/ 	.word	0x000124a0


	//   ....[42]....
        /*0384*/ 	.word	0x000124d0


	//   ....[43]....
        /*0388*/ 	.word	0x00012500


	//   ....[44]....
        /*038c*/ 	.word	0x00012550


	//   ....[45]....
        /*0390*/ 	.word	0x00012580


	//   ....[46]....
        /*0394*/ 	.word	0x000125c0


	//   ....[47]....
        /*0398*/ 	.word	0x00012620


	//   ....[48]....
        /*039c*/ 	.word	0x00013bd0


	//   ....[49]....
        /*03a0*/ 	.word	0x00013be0


	//   ....[50]....
        /*03a4*/ 	.word	0x00013bf0


	//   ....[51]....
        /*03a8*/ 	.word	0x00013c10


	//   ....[52]....
        /*03ac*/ 	.word	0x00013c30


	//   ....[53]....
        /*03b0*/ 	.word	0x00013c60


	//   ....[54]....
        /*03b4*/ 	.word	0x00013ca0


	//   ....[55]....
        /*03b8*/ 	.word	0x00013cd0


	//----- nvinfo : EIATTR_EXIT_INSTR_OFFSETS
	.align		4
.L_564:
        /*03bc*/ 	.byte	0x04, 0x1c
        /*03be*/ 	.short	(.L_566 - .L_565)


	//   ....[0]....
.L_565:
        /*03c0*/ 	.word	0x000002f0


	//   ....[1]....
        /*03c4*/ 	.word	0x00016000


	//   ....[2]....
        /*03c8*/ 	.word	0x000160e0


	//   ....[3]....
        /*03cc*/ 	.word	0x00016100


	//   ....[4]....
        /*03d0*/ 	.word	0x00017160


	//   ....[5]....
        /*03d4*/ 	.word	0x000171e0


	//----- nvinfo : EIATTR_CTAIDZ_USED
	.align		4
.L_566:
        /*03d8*/ 	.byte	0x01, 0x04
	.zero		2


	//----- nvinfo : EIATTR_CRS_STACK_SIZE
	.align		4
        /*03dc*/ 	.byte	0x04, 0x1e
        /*03de*/ 	.short	(.L_568 - .L_567)
.L_567:
        /*03e0*/ 	.word	0x00000000
.L_568:


//--------------------- .nv.callgraph             --------------------------
	.section	.nv.callgraph,"",@"SHT_CUDA_CALLGRAPH"
	.align	4
	.sectionentsize	8
	.align		4
        /*0000*/ 	.word	0x00000000
	.align		4
        /*0004*/ 	.word	0xffffffff
	.align		4
        /*0008*/ 	.word	0x00000000
	.align		4
        /*000c*/ 	.word	0xfffffffe
	.align		4
        /*0010*/ 	.word	0x00000000
	.align		4
        /*0014*/ 	.word	0xfffffffd
	.align		4
        /*0018*/ 	.word	0x00000000
	.align		4
        /*001c*/ 	.word	0xfffffffc


//--------------------- .nv.rel.action            --------------------------
	.section	.nv.rel.action,"",@"SHT_CUDA_RELOCINFO"
	.align	8
	.sectionentsize	8
        /*0000*/ 	.byte	0x73, 0x00, 0x00, 0x00, 0x00, 0x00, 0x00, 0x00, 0x00, 0x00, 0x00, 0x11, 0x25, 0x00, 0x05, 0x36


//--------------------- .nv.constant4             --------------------------
	.section	.nv.constant4,"a",@progbits
	.align	8
	.align		8
.nv.constant4:
        /*0000*/ 	.dword	_ZN73_INTERNAL_4b58f01e_37_flash_fwd_hdim128_fp16_causal_sm80_cu_a6473388_30964cuda3std3__45__cpo5beginE
	.align		8
        /*0008*/ 	.dword	_ZN73_INTERNAL_4b58f01e_37_flash_fwd_hdim128_fp16_causal_sm80_cu_a6473388_30964cuda3std3__45__cpo3endE
	.align		8
        /*0010*/ 	.dword	_ZN73_INTERNAL_4b58f01e_37_flash_fwd_hdim128_fp16_causal_sm80_cu_a6473388_30964cuda3std3__45__cpo6cbeginE
	.align		8
        /*0018*/ 	.dword	_ZN73_INTERNAL_4b58f01e_37_flash_fwd_hdim128_fp16_causal_sm80_cu_a6473388_30964cuda3std3__45__cpo4cendE
	.align		8
        /*0020*/ 	.dword	_ZN73_INTERNAL_4b58f01e_37_flash_fwd_hdim128_fp16_causal_sm80_cu_a6473388_30964cuda3std3__475_GLOBAL__N__4b58f01e_37_flash_fwd_hdim128_fp16_causal_sm80_cu_a6473388_30966ignoreE
	.align		8
        /*0028*/ 	.dword	_ZN73_INTERNAL_4b58f01e_37_flash_fwd_hdim128_fp16_causal_sm80_cu_a6473388_30964cuda3std3__419piecewise_constructE
	.align		8
        /*0030*/ 	.dword	_ZN73_INTERNAL_4b58f01e_37_flash_fwd_hdim128_fp16_causal_sm80_cu_a6473388_30964cuda3std3__48in_placeE
	.align		8
        /*0038*/ 	.dword	_ZN73_INTERNAL_4b58f01e_37_flash_fwd_hdim128_fp16_causal_sm80_cu_a6473388_30964cuda3std6ranges3__45__cpo4swapE
	.align		8
        /*0040*/ 	.dword	_ZN73_INTERNAL_4b58f01e_37_flash_fwd_hdim128_fp16_causal_sm80_cu_a6473388_30964cuda3std6ranges3__45__cpo9iter_moveE
	.align		8
        /*0048*/ 	.dword	_ZN73_INTERNAL_4b58f01e_37_flash_fwd_hdim128_fp16_causal_sm80_cu_a6473388_30964cute7productE
	.align		8
        /*0050*/ 	.dword	_ZN73_INTERNAL_4b58f01e_37_flash_fwd_hdim128_fp16_causal_sm80_cu_a6473388_30964cute1_E


//--------------------- .nv.constant0._ZN5flash16flash_fwd_kernelI23Flash_fwd_kernel_traitsILi128ELi128ELi64ELi4ELb0ELb0EN7cutlass6half_tE19Flash_kernel_traitsILi128ELi128ELi64ELi4ES3_EELb0ELb1ELb0ELb0ELb1ELb1ELb0ELb0EEEvNS_16Flash_fwd_paramsE --------------------------
	.section	.nv.constant0._ZN5flash16flash_fwd_kernelI23Flash_fwd_kernel_traitsILi128ELi128ELi64ELi4ELb0ELb0EN7cutlass6half_tE19Flash_kernel_traitsILi128ELi128ELi64ELi4ES3_EELb0ELb1ELb0ELb0ELb1ELb1ELb0ELb0EEEvNS_16Flash_fwd_paramsE,"a",@progbits
	.sectionflags	@""
	.align	4
.nv.constant0._ZN5flash16flash_fwd_kernelI23Flash_fwd_kernel_traitsILi128ELi128ELi64ELi4ELb0ELb0EN7cutlass6half_tE19Flash_kernel_traitsILi128ELi128ELi64ELi4ES3_EELb0ELb1ELb0ELb0ELb1ELb1ELb0ELb0EEEvNS_16Flash_fwd_paramsE:
	.zero		816


//--------------------- .nv.constant0._ZN5flash16flash_fwd_kernelI23Flash_fwd_kernel_traitsILi128ELi128ELi64ELi4ELb0ELb0EN7cutlass6half_tE19Flash_kernel_traitsILi128ELi128ELi64ELi4ES3_EELb0ELb1ELb0ELb0ELb1ELb1ELb1ELb0EEEvNS_16Flash_fwd_paramsE --------------------------
	.section	.nv.constant0._ZN5flash16flash_fwd_kernelI23Flash_fwd_kernel_traitsILi128ELi128ELi64ELi4ELb0ELb0EN7cutlass6half_tE19Flash_kernel_traitsILi128ELi128ELi64ELi4ES3_EELb0ELb1ELb0ELb0ELb1ELb1ELb1ELb0EEEvNS_16Flash_fwd_paramsE,"a",@progbits
	.sectionflags	@""
	.align	4
.nv.constant0._ZN5flash16flash_fwd_kernelI23Flash_fwd_kernel_traitsILi128ELi128ELi64ELi4ELb0ELb0EN7cutlass6half_tE19Flash_kernel_traitsILi128ELi128ELi64ELi4ES3_EELb0ELb1ELb0ELb0ELb1ELb1ELb1ELb0EEEvNS_16Flash_fwd_paramsE:
	.zero		816


//--------------------- .nv.constant0._ZN5flash16flash_fwd_kernelI23Flash_fwd_kernel_traitsILi128ELi128ELi64ELi4ELb0ELb0EN7cutlass6half_tE19Flash_kernel_traitsILi128ELi128ELi64ELi4ES3_EELb0ELb1ELb0ELb0ELb0ELb1ELb0ELb0EEEvNS_16Flash_fwd_paramsE --------------------------
	.section	.nv.constant0._ZN5flash16flash_fwd_kernelI23Flash_fwd_kernel_traitsILi128ELi128ELi64ELi4ELb0ELb0EN7cutlass6half_tE19Flash_kernel_traitsILi128ELi128ELi64ELi4ES3_EELb0ELb1ELb0ELb0ELb0ELb1ELb0ELb0EEEvNS_16Flash_fwd_paramsE,"a",@progbits
	.sectionflags	@""
	.align	4
.nv.constant0._ZN5flash16flash_fwd_kernelI23Flash_fwd_kernel_traitsILi128ELi128ELi64ELi4ELb0ELb0EN7cutlass6half_tE19Flash_kernel_traitsILi128ELi128ELi64ELi4ES3_EELb0ELb1ELb0ELb0ELb0ELb1ELb0ELb0EEEvNS_16Flash_fwd_paramsE:
	.zero		816


//--------------------- .nv.constant0._ZN5flash16flash_fwd_kernelI23Flash_fwd_kernel_traitsILi128ELi128ELi64ELi4ELb0ELb0EN7cutlass6half_tE19Flash_kernel_traitsILi128ELi128ELi64ELi4ES3_EELb0ELb1ELb0ELb0ELb0ELb1ELb1ELb0EEEvNS_16Flash_fwd_paramsE --------------------------
	.section	.nv.constant0._ZN5flash16flash_fwd_kernelI23Flash_fwd_kernel_traitsILi128ELi128ELi64ELi4ELb0ELb0EN7cutlass6half_tE19Flash_kernel_traitsILi128ELi128ELi64ELi4ES3_EELb0ELb1ELb0ELb0ELb0ELb1ELb1ELb0EEEvNS_16Flash_fwd_paramsE,"a",@progbits
	.sectionflags	@""
	.align	4
.nv.constant0._ZN5flash16flash_fwd_kernelI23Flash_fwd_kernel_traitsILi128ELi128ELi64ELi4ELb0ELb0EN7cutlass6half_tE19Flash_kernel_traitsILi128ELi128ELi64ELi4ES3_EELb0ELb1ELb0ELb0ELb0ELb1ELb1ELb0EEEvNS_16Flash_fwd_paramsE:
	.zero		816


//--------------------- .nv.constant0._ZN5flash16flash_fwd_kernelI23Flash_fwd_kernel_traitsILi128ELi128ELi64ELi4ELb0ELb0EN7cutlass6half_tE19Flash_kernel_traitsILi128ELi128ELi64ELi4ES3_EELb0ELb1ELb0ELb0ELb0ELb0ELb0ELb0EEEvNS_16Flash_fwd_paramsE --------------------------
	.section	.nv.constant0._ZN5flash16flash_fwd_kernelI23Flash_fwd_kernel_traitsILi128ELi128ELi64ELi4ELb0ELb0EN7cutlass6half_tE19Flash_kernel_traitsILi128ELi128ELi64ELi4ES3_EELb0ELb1ELb0ELb0ELb0ELb0ELb0ELb0EEEvNS_16Flash_fwd_paramsE,"a",@progbits
	.sectionflags	@""
	.align	4
.nv.constant0._ZN5flash16flash_fwd_kernelI23Flash_fwd_kernel_traitsILi128ELi128ELi64ELi4ELb0ELb0EN7cutlass6half_tE19Flash_kernel_traitsILi128ELi128ELi64ELi4ES3_EELb0ELb1ELb0ELb0ELb0ELb0ELb0ELb0EEEvNS_16Flash_fwd_paramsE:
	.zero		816


//--------------------- .nv.constant0._ZN5flash16flash_fwd_kernelI23Flash_fwd_kernel_traitsILi128ELi128ELi64ELi4ELb0ELb0EN7cutlass6half_tE19Flash_kernel_traitsILi128ELi128ELi64ELi4ES3_EELb0ELb1ELb0ELb0ELb0ELb0ELb1ELb0EEEvNS_16Flash_fwd_paramsE --------------------------
	.section	.nv.constant0._ZN5flash16flash_fwd_kernelI23Flash_fwd_kernel_traitsILi128ELi128ELi64ELi4ELb0ELb0EN7cutlass6half_tE19Flash_kernel_traitsILi128ELi128ELi64ELi4ES3_EELb0ELb1ELb0ELb0ELb0ELb0ELb1ELb0EEEvNS_16Flash_fwd_paramsE,"a",@progbits
	.sectionflags	@""
	.align	4
.nv.constant0._ZN5flash16flash_fwd_kernelI23Flash_fwd_kernel_traitsILi128ELi128ELi64ELi4ELb0ELb0EN7cutlass6half_tE19Flash_kernel_traitsILi128ELi128ELi64ELi4ES3_EELb0ELb1ELb0ELb0ELb0ELb0ELb1ELb0EEEvNS_16Flash_fwd_paramsE:
	.zero		816


//--------------------- .nv.constant0._ZN5flash16flash_fwd_kernelI23Flash_fwd_kernel_traitsILi128ELi128ELi64ELi4ELb0ELb0EN7cutlass6half_tE19Flash_kernel_traitsILi128ELi128ELi64ELi4ES3_EELb0ELb1ELb0ELb1ELb0ELb0ELb0ELb0EEEvNS_16Flash_fwd_paramsE --------------------------
	.section	.nv.constant0._ZN5flash16flash_fwd_kernelI23Flash_fwd_kernel_traitsILi128ELi128ELi64ELi4ELb0ELb0EN7cutlass6half_tE19Flash_kernel_traitsILi128ELi128ELi64ELi4ES3_EELb0ELb1ELb0ELb1ELb0ELb0ELb0ELb0EEEvNS_16Flash_fwd_paramsE,"a",@progbits
	.sectionflags	@""
	.align	4
.nv.constant0._ZN5flash16flash_fwd_kernelI23Flash_fwd_kernel_traitsILi128ELi128ELi64ELi4ELb0ELb0EN7cutlass6half_tE19Flash_kernel_traitsILi128ELi128ELi64ELi4ES3_EELb0ELb1ELb0ELb1ELb0ELb0ELb0ELb0EEEvNS_16Flash_fwd_paramsE:
	.zero		816


//--------------------- .nv.constant0._ZN5flash16flash_fwd_kernelI23Flash_fwd_kernel_traitsILi128ELi128ELi64ELi4ELb0ELb0EN7cutlass6half_tE19Flash_kernel_traitsILi128ELi128ELi64ELi4ES3_EELb0ELb1ELb0ELb1ELb0ELb0ELb1ELb0EEEvNS_16Flash_fwd_paramsE --------------------------
	.section	.nv.constant0._ZN5flash16flash_fwd_kernelI23Flash_fwd_kernel_traitsILi128ELi128ELi64ELi4ELb0ELb0EN7cutlass6half_tE19Flash_kernel_traitsILi128ELi128ELi64ELi4ES3_EELb0ELb1ELb0ELb1ELb0ELb0ELb1ELb0EEEvNS_16Flash_fwd_paramsE,"a",@progbits
	.sectionflags	@""
	.align	4
.nv.constant0._ZN5flash16flash_fwd_kernelI23Flash_fwd_kernel_traitsILi128ELi128ELi64ELi4ELb0ELb0EN7cutlass6half_tE19Flash_kernel_traitsILi128ELi128ELi64ELi4ES3_EELb0ELb1ELb0ELb1ELb0ELb0ELb1ELb0EEEvNS_16Flash_fwd_paramsE:
	.zero		816


//--------------------- .nv.constant0._ZN5flash16flash_fwd_kernelI23Flash_fwd_kernel_traitsILi128ELi64ELi64ELi4ELb0ELb0EN7cutlass6half_tE19Flash_kernel_traitsILi128ELi64ELi64ELi4ES3_EELb0ELb1ELb0ELb0ELb1ELb1ELb0ELb0EEEvNS_16Flash_fwd_paramsE --------------------------
	.section	.nv.constant0._ZN5flash16flash_fwd_kernelI23Flash_fwd_kernel_traitsILi128ELi64ELi64ELi4ELb0ELb0EN7cutlass6half_tE19Flash_kernel_traitsILi128ELi64ELi64ELi4ES3_EELb0ELb1ELb0ELb0ELb1ELb1ELb0ELb0EEEvNS_16Flash_fwd_paramsE,"a",@progbits
	.sectionflags	@""
	.align	4
.nv.constant0._ZN5flash16flash_fwd_kernelI23Flash_fwd_kernel_traitsILi128ELi64ELi64ELi4ELb0ELb0EN7cutlass6half_tE19Flash_kernel_traitsILi128ELi64ELi64ELi4ES3_EELb0ELb1ELb0ELb0ELb1ELb1ELb0ELb0EEEvNS_16Flash_fwd_paramsE:
	.zero		816


//--------------------- .nv.constant0._ZN5flash16flash_fwd_kernelI23Flash_fwd_kernel_traitsILi128ELi64ELi64ELi4ELb0ELb0EN7cutlass6half_tE19Flash_kernel_traitsILi128ELi64ELi64ELi4ES3_EELb0ELb1ELb0ELb0ELb1ELb1ELb1ELb0EEEvNS_16Flash_fwd_paramsE --------------------------
	.section	.nv.constant0._ZN5flash16flash_fwd_kernelI23Flash_fwd_kernel_traitsILi128ELi64ELi64ELi4ELb0ELb0EN7cutlass6half_tE19Flash_kernel_traitsILi128ELi64ELi64ELi4ES3_EELb0ELb1ELb0ELb0ELb1ELb1ELb1ELb0EEEvNS_16Flash_fwd_paramsE,"a",@progbits
	.sectionflags	@""
	.align	4
.nv.constant0._ZN5flash16flash_fwd_kernelI23Flash_fwd_kernel_traitsILi128ELi64ELi64ELi4ELb0ELb0EN7cutlass6half_tE19Flash_kernel_traitsILi128ELi64ELi64ELi4ES3_EELb0ELb1ELb0ELb0ELb1ELb1ELb1ELb0EEEvNS_16Flash_fwd_paramsE:
	.zero		816


//--------------------- .nv.constant0._ZN5flash16flash_fwd_kernelI23Flash_fwd_kernel_traitsILi128ELi64ELi64ELi4ELb0ELb0EN7cutlass6half_tE19Flash_kernel_traitsILi128ELi64ELi64ELi4ES3_EELb0ELb1ELb0ELb0ELb0ELb1ELb0ELb0EEEvNS_16Flash_fwd_paramsE --------------------------
	.section	.nv.constant0._ZN5flash16flash_fwd_kernelI23Flash_fwd_kernel_traitsILi128ELi64ELi64ELi4ELb0ELb0EN7cutlass6half_tE19Flash_kernel_traitsILi128ELi64ELi64ELi4ES3_EELb0ELb1ELb0ELb0ELb0ELb1ELb0ELb0EEEvNS_16Flash_fwd_paramsE,"a",@progbits
	.sectionflags	@""
	.align	4
.nv.constant0._ZN5flash16flash_fwd_kernelI23Flash_fwd_kernel_traitsILi128ELi64ELi64ELi4ELb0ELb0EN7cutlass6half_tE19Flash_kernel_traitsILi128ELi64ELi64ELi4ES3_EELb0ELb1ELb0ELb0ELb0ELb1ELb0ELb0EEEvNS_16Flash_fwd_paramsE:
	.zero		816


//--------------------- .nv.constant0._ZN5flash16flash_fwd_kernelI23Flash_fwd_kernel_traitsILi128ELi64ELi64ELi4ELb0ELb0EN7cutlass6half_tE19Flash_kernel_traitsILi128ELi64ELi64ELi4ES3_EELb0ELb1ELb0ELb0ELb0ELb1ELb1ELb0EEEvNS_16Flash_fwd_paramsE --------------------------
	.section	.nv.constant0._ZN5flash16flash_fwd_kernelI23Flash_fwd_kernel_traitsILi128ELi64ELi64ELi4ELb0ELb0EN7cutlass6half_tE19Flash_kernel_traitsILi128ELi64ELi64ELi4ES3_EELb0ELb1ELb0ELb0ELb0ELb1ELb1ELb0EEEvNS_16Flash_fwd_paramsE,"a",@progbits
	.sectionflags	@""
	.align	4
.nv.constant0._ZN5flash16flash_fwd_kernelI23Flash_fwd_kernel_traitsILi128ELi64ELi64ELi4ELb0ELb0EN7cutlass6half_tE19Flash_kernel_traitsILi128ELi64ELi64ELi4ES3_EELb0ELb1ELb0ELb0ELb0ELb1ELb1ELb0EEEvNS_16Flash_fwd_paramsE:
	.zero		816


//--------------------- .nv.constant0._ZN5flash16flash_fwd_kernelI23Flash_fwd_kernel_traitsILi128ELi64ELi64ELi4ELb0ELb0EN7cutlass6half_tE19Flash_kernel_traitsILi128ELi64ELi64ELi4ES3_EELb0ELb1ELb0ELb0ELb0ELb0ELb0ELb0EEEvNS_16Flash_fwd_paramsE --------------------------
	.section	.nv.constant0._ZN5flash16flash_fwd_kernelI23Flash_fwd_kernel_traitsILi128ELi64ELi64ELi4ELb0ELb0EN7cutlass6half_tE19Flash_kernel_traitsILi128ELi64ELi64ELi4ES3_EELb0ELb1ELb0ELb0ELb0ELb0ELb0ELb0EEEvNS_16Flash_fwd_paramsE,"a",@progbits
	.sectionflags	@""
	.align	4
.nv.constant0._ZN5flash16flash_fwd_kernelI23Flash_fwd_kernel_traitsILi128ELi64ELi64ELi4ELb0ELb0EN7cutlass6half_tE19Flash_kernel_traitsILi128ELi64ELi64ELi4ES3_EELb0ELb1ELb0ELb0ELb0ELb0ELb0ELb0EEEvNS_16Flash_fwd_paramsE:
	.zero		816


//--------------------- .nv.constant0._ZN5flash16flash_fwd_kernelI23Flash_fwd_kernel_traitsILi128ELi64ELi64ELi4ELb0ELb0EN7cutlass6half_tE19Flash_kernel_traitsILi128ELi64ELi64ELi4ES3_EELb0ELb1ELb0ELb0ELb0ELb0ELb1ELb0EEEvNS_16Flash_fwd_paramsE --------------------------
	.section	.nv.constant0._ZN5flash16flash_fwd_kernelI23Flash_fwd_kernel_traitsILi128ELi64ELi64ELi4ELb0ELb0EN7cutlass6half_tE19Flash_kernel_traitsILi128ELi64ELi64ELi4ES3_EELb0ELb1ELb0ELb0ELb0ELb0ELb1ELb0EEEvNS_16Flash_fwd_paramsE,"a",@progbits
	.sectionflags	@""
	.align	4
.nv.constant0._ZN5flash16flash_fwd_kernelI23Flash_fwd_kernel_traitsILi128ELi64ELi64ELi4ELb0ELb0EN7cutlass6half_tE19Flash_kernel_traitsILi128ELi64ELi64ELi4ES3_EELb0ELb1ELb0ELb0ELb0ELb0ELb1ELb0EEEvNS_16Flash_fwd_paramsE:
	.zero		816


//--------------------- .nv.constant0._ZN5flash16flash_fwd_kernelI23Flash_fwd_kernel_traitsILi128ELi64ELi64ELi4ELb0ELb0EN7cutlass6half_tE19Flash_kernel_traitsILi128ELi64ELi64ELi4ES3_EELb0ELb1ELb0ELb1ELb0ELb0ELb0ELb0EEEvNS_16Flash_fwd_paramsE --------------------------
	.section	.nv.constant0._ZN5flash16flash_fwd_kernelI23Flash_fwd_kernel_traitsILi128ELi64ELi64ELi4ELb0ELb0EN7cutlass6half_tE19Flash_kernel_traitsILi128ELi64ELi64ELi4ES3_EELb0ELb1ELb0ELb1ELb0ELb0ELb0ELb0EEEvNS_16Flash_fwd_paramsE,"a",@progbits
	.sectionflags	@""
	.align	4
.nv.constant0._ZN5flash16flash_fwd_kernelI23Flash_fwd_kernel_traitsILi128ELi64ELi64ELi4ELb0ELb0EN7cutlass6half_tE19Flash_kernel_traitsILi128ELi64ELi64ELi4ES3_EELb0ELb1ELb0ELb1ELb0ELb0ELb0ELb0EEEvNS_16Flash_fwd_paramsE:
	.zero		816


//--------------------- .nv.constant0._ZN5flash16flash_fwd_kernelI23Flash_fwd_kernel_traitsILi128ELi64ELi64ELi4ELb0ELb0EN7cutlass6half_tE19Flash_kernel_traitsILi128ELi64ELi64ELi4ES3_EELb0ELb1ELb0ELb1ELb0ELb0ELb1ELb0EEEvNS_16Flash_fwd_paramsE --------------------------
	.section	.nv.constant0._ZN5flash16flash_fwd_kernelI23Flash_fwd_kernel_traitsILi128ELi64ELi64ELi4ELb0ELb0EN7cutlass6half_tE19Flash_kernel_traitsILi128ELi64ELi64ELi4ES3_EELb0ELb1ELb0ELb1ELb0ELb0ELb1ELb0EEEvNS_16Flash_fwd_paramsE,"a",@progbits
	.sectionflags	@""
	.align	4
.nv.constant0._ZN5flash16flash_fwd_kernelI23Flash_fwd_kernel_traitsILi128ELi64ELi64ELi4ELb0ELb0EN7cutlass6half_tE19Flash_kernel_traitsILi128ELi64ELi64ELi4ES3_EELb0ELb1ELb0ELb1ELb0ELb0ELb1ELb0EEEvNS_16Flash_fwd_paramsE:
	.zero		816


//--------------------- .nv.constant0._ZN5flash16flash_fwd_kernelI23Flash_fwd_kernel_traitsILi128ELi128ELi32ELi4ELb0ELb0EN7cutlass6half_tE19Flash_kernel_traitsILi128ELi128ELi32ELi4ES3_EELb1ELb1ELb0ELb0ELb0ELb0ELb0ELb0EEEvNS_16Flash_fwd_paramsE --------------------------
	.section	.nv.constant0._ZN5flash16flash_fwd_kernelI23Flash_fwd_kernel_traitsILi128ELi128ELi32ELi4ELb0ELb0EN7cutlass6half_tE19Flash_kernel_traitsILi128ELi128ELi32ELi4ES3_EELb1ELb1ELb0ELb0ELb0ELb0ELb0ELb0EEEvNS_16Flash_fwd_paramsE,"a",@progbits
	.sectionflags	@""
	.align	4
.nv.constant0._ZN5flash16flash_fwd_kernelI23Flash_fwd_kernel_traitsILi128ELi128ELi32ELi4ELb0ELb0EN7cutlass6half_tE19Flash_kernel_traitsILi128ELi128ELi32ELi4ES3_EELb1ELb1ELb0ELb0ELb0ELb0ELb0ELb0EEEvNS_16Flash_fwd_paramsE:
	.zero		816


//--------------------- .nv.constant0._ZN5flash16flash_fwd_kernelI23Flash_fwd_kernel_traitsILi128ELi128ELi32ELi4ELb0ELb0EN7cutlass6half_tE19Flash_kernel_traitsILi128ELi128ELi32ELi4ES3_EELb1ELb1ELb0ELb0ELb1ELb1ELb0ELb0EEEvNS_16Flash_fwd_paramsE --------------------------
	.section	.nv.constant0._ZN5flash16flash_fwd_kernelI23Flash_fwd_kernel_traitsILi128ELi128ELi32ELi4ELb0ELb0EN7cutlass6half_tE19Flash_kernel_traitsILi128ELi128ELi32ELi4ES3_EELb1ELb1ELb0ELb0ELb1ELb1ELb0ELb0EEEvNS_16Flash_fwd_paramsE,"a",@progbits
	.sectionflags	@""
	.align	4
.nv.constant0._ZN5flash16flash_fwd_kernelI23Flash_fwd_kernel_traitsILi128ELi128ELi32ELi4ELb0ELb0EN7cutlass6half_tE19Flash_kernel_traitsILi128ELi128ELi32ELi4ES3_EELb1ELb1ELb0ELb0ELb1ELb1ELb0ELb0EEEvNS_16Flash_fwd_paramsE:
	.zero		816


//--------------------- .nv.constant0._ZN5flash16flash_fwd_kernelI23Flash_fwd_kernel_traitsILi128ELi128ELi32ELi4ELb0ELb0EN7cutlass6half_tE19Flash_kernel_traitsILi128ELi128ELi32ELi4ES3_EELb0ELb1ELb0ELb0ELb1ELb1ELb1ELb0EEEvNS_16Flash_fwd_paramsE --------------------------
	.section	.nv.constant0._ZN5flash16flash_fwd_kernelI23Flash_fwd_kernel_traitsILi128ELi128ELi32ELi4ELb0ELb0EN7cutlass6half_tE19Flash_kernel_traitsILi128ELi128ELi32ELi4ES3_EELb0ELb1ELb0ELb0ELb1ELb1ELb1ELb0EEEvNS_16Flash_fwd_paramsE,"a",@progbits
	.sectionflags	@""
	.align	4
.nv.constant0._ZN5flash16flash_fwd_kernelI23Flash_fwd_kernel_traitsILi128ELi128ELi32ELi4ELb0ELb0EN7cutlass6half_tE19Flash_kernel_traitsILi128ELi128ELi32ELi4ES3_EELb0ELb1ELb0ELb0ELb1ELb1ELb1ELb0EEEvNS_16Flash_fwd_paramsE:
	.zero		816


//--------------------- .nv.constant0._ZN5flash16flash_fwd_kernelI23Flash_fwd_kernel_traitsILi128ELi128ELi32ELi4ELb0ELb0EN7cutlass6half_tE19Flash_kernel_traitsILi128ELi128ELi32ELi4ES3_EELb1ELb1ELb0ELb0ELb0ELb1ELb0ELb0EEEvNS_16Flash_fwd_paramsE --------------------------
	.section	.nv.constant0._ZN5flash16flash_fwd_kernelI23Flash_fwd_kernel_traitsILi128ELi128ELi32ELi4ELb0ELb0EN7cutlass6half_tE19Flash_kernel_traitsILi128ELi128ELi32ELi4ES3_EELb1ELb1ELb0ELb0ELb0ELb1ELb0ELb0EEEvNS_16Flash_fwd_paramsE,"a",@progbits
	.sectionflags	@""
	.align	4
.nv.constant0._ZN5flash16flash_fwd_kernelI23Flash_fwd_kernel_traitsILi128ELi128ELi32ELi4ELb0ELb0EN7cutlass6half_tE19Flash_kernel_traitsILi128ELi128ELi32ELi4ES3_EELb1ELb1ELb0ELb0ELb0ELb1ELb0ELb0EEEvNS_16Flash_fwd_paramsE:
	.zero		816


//--------------------- .nv.constant0._ZN5flash16flash_fwd_kernelI23Flash_fwd_kernel_traitsILi128ELi128ELi32ELi4ELb0ELb0EN7cutlass6half_tE19Flash_kernel_traitsILi128ELi128ELi32ELi4ES3_EELb0ELb1ELb0ELb0ELb0ELb1ELb1ELb0EEEvNS_16Flash_fwd_paramsE --------------------------
	.section	.nv.constant0._ZN5flash16flash_fwd_kernelI23Flash_fwd_kernel_traitsILi128ELi128ELi32ELi4ELb0ELb0EN7cutlass6half_tE19Flash_kernel_traitsILi128ELi128ELi32ELi4ES3_EELb0ELb1ELb0ELb0ELb0ELb1ELb1ELb0EEEvNS_16Flash_fwd_paramsE,"a",@progbits
	.sectionflags	@""
	.align	4
.nv.constant0._ZN5flash16flash_fwd_kernelI23Flash_fwd_kernel_traitsILi128ELi128ELi32ELi4ELb0ELb0EN7cutlass6half_tE19Flash_kernel_traitsILi128ELi128ELi32ELi4ES3_EELb0ELb1ELb0ELb0ELb0ELb1ELb1ELb0EEEvNS_16Flash_fwd_paramsE:
	.zero		816


//--------------------- .nv.constant0._ZN5flash16flash_fwd_kernelI23Flash_fwd_kernel_traitsILi128ELi128ELi32ELi4ELb0ELb0EN7cutlass6half_tE19Flash_kernel_traitsILi128ELi128ELi32ELi4ES3_EELb1ELb1ELb0ELb1ELb0ELb0ELb0ELb0EEEvNS_16Flash_fwd_paramsE --------------------------
	.section	.nv.constant0._ZN5flash16flash_fwd_kernelI23Flash_fwd_kernel_traitsILi128ELi128ELi32ELi4ELb0ELb0EN7cutlass6half_tE19Flash_kernel_traitsILi128ELi128ELi32ELi4ES3_EELb1ELb1ELb0ELb1ELb0ELb0ELb0ELb0EEEvNS_16Flash_fwd_paramsE,"a",@progbits
	.sectionflags	@""
	.align	4
.nv.constant0._ZN5flash16flash_fwd_kernelI23Flash_fwd_kernel_traitsILi128ELi128ELi32ELi4ELb0ELb0EN7cutlass6half_tE19Flash_kernel_traitsILi128ELi128ELi32ELi4ES3_EELb1ELb1ELb0ELb1ELb0ELb0ELb0ELb0EEEvNS_16Flash_fwd_paramsE:
	.zero		816


//--------------------- .nv.constant0._ZN5flash16flash_fwd_kernelI23Flash_fwd_kernel_traitsILi128ELi128ELi32ELi4ELb0ELb0EN7cutlass6half_tE19Flash_kernel_traitsILi128ELi128ELi32ELi4ES3_EELb1ELb1ELb0ELb0ELb0ELb0ELb0ELb1EEEvNS_16Flash_fwd_paramsE --------------------------
	.section	.nv.constant0._ZN5flash16flash_fwd_kernelI23Flash_fwd_kernel_traitsILi128ELi128ELi32ELi4ELb0ELb0EN7cutlass6half_tE19Flash_kernel_traitsILi128ELi128ELi32ELi4ES3_EELb1ELb1ELb0ELb0ELb0ELb0ELb0ELb1EEEvNS_16Flash_fwd_paramsE,"a",@progbits
	.sectionflags	@""
	.align	4
.nv.constant0._ZN5flash16flash_fwd_kernelI23Flash_fwd_kernel_traitsILi128ELi128ELi32ELi4ELb0ELb0EN7cutlass6half_tE19Flash_kernel_traitsILi128ELi128ELi32ELi4ES3_EELb1ELb1ELb0ELb0ELb0ELb0ELb0ELb1EEEvNS_16Flash_fwd_paramsE:
	.zero		816


//--------------------- .nv.constant0._ZN5flash16flash_fwd_kernelI23Flash_fwd_kernel_traitsILi128ELi128ELi32ELi4ELb0ELb0EN7cutlass6half_tE19Flash_kernel_traitsILi128ELi128ELi32ELi4ES3_EELb0ELb1ELb0ELb0ELb0ELb0ELb1ELb0EEEvNS_16Flash_fwd_paramsE --------------------------
	.section	.nv.constant0._ZN5flash16flash_fwd_kernelI23Flash_fwd_kernel_traitsILi128ELi128ELi32ELi4ELb0ELb0EN7cutlass6half_tE19Flash_kernel_traitsILi128ELi128ELi32ELi4ES3_EELb0ELb1ELb0ELb0ELb0ELb0ELb1ELb0EEEvNS_16Flash_fwd_paramsE,"a",@progbits
	.sectionflags	@""
	.align	4
.nv.constant0._ZN5flash16flash_fwd_kernelI23Flash_fwd_kernel_traitsILi128ELi128ELi32ELi4ELb0ELb0EN7cutlass6half_tE19Flash_kernel_traitsILi128ELi128ELi32ELi4ES3_EELb0ELb1ELb0ELb0ELb0ELb0ELb1ELb0EEEvNS_16Flash_fwd_paramsE:
	.zero		816


//--------------------- .nv.constant0._ZN5flash16flash_fwd_kernelI23Flash_fwd_kernel_traitsILi128ELi128ELi32ELi4ELb0ELb0EN7cutlass6half_tE19Flash_kernel_traitsILi128ELi128ELi32ELi4ES3_EELb1ELb1ELb0ELb1ELb0ELb0ELb0ELb1EEEvNS_16Flash_fwd_paramsE --------------------------
	.section	.nv.constant0._ZN5flash16flash_fwd_kernelI23Flash_fwd_kernel_traitsILi128ELi128ELi32ELi4ELb0ELb0EN7cutlass6half_tE19Flash_kernel_traitsILi128ELi128ELi32ELi4ES3_EELb1ELb1ELb0ELb1ELb0ELb0ELb0ELb1EEEvNS_16Flash_fwd_paramsE,"a",@progbits
	.sectionflags	@""
	.align	4
.nv.constant0._ZN5flash16flash_fwd_kernelI23Flash_fwd_kernel_traitsILi128ELi128ELi32ELi4ELb0ELb0EN7cutlass6half_tE19Flash_kernel_traitsILi128ELi128ELi32ELi4ES3_EELb1ELb1ELb0ELb1ELb0ELb0ELb0ELb1EEEvNS_16Flash_fwd_paramsE:
	.zero		816


//--------------------- .nv.constant0._ZN5flash16flash_fwd_kernelI23Flash_fwd_kernel_traitsILi128ELi128ELi32ELi4ELb0ELb0EN7cutlass6half_tE19Flash_kernel_traitsILi128ELi128ELi32ELi4ES3_EELb0ELb1ELb0ELb1ELb0ELb0ELb1ELb0EEEvNS_16Flash_fwd_paramsE --------------------------
	.section	.nv.constant0._ZN5flash16flash_fwd_kernelI23Flash_fwd_kernel_traitsILi128ELi128ELi32ELi4ELb0ELb0EN7cutlass6half_tE19Flash_kernel_traitsILi128ELi128ELi32ELi4ES3_EELb0ELb1ELb0ELb1ELb0ELb0ELb1ELb0EEEvNS_16Flash_fwd_paramsE,"a",@progbits
	.sectionflags	@""
	.align	4
.nv.constant0._ZN5flash16flash_fwd_kernelI23Flash_fwd_kernel_traitsILi128ELi128ELi32ELi4ELb0ELb0EN7cutlass6half_tE19Flash_kernel_traitsILi128ELi128ELi32ELi4ES3_EELb0ELb1ELb0ELb1ELb0ELb0ELb1ELb0EEEvNS_16Flash_fwd_paramsE:
	.zero		816


//--------------------- .text._ZN5flash16flash_fwd_kernelI23Flash_fwd_kernel_traitsILi128ELi128ELi64ELi4ELb0ELb0EN7cutlass6half_tE19Flash_kernel_traitsILi128ELi128ELi64ELi4ES3_EELb0ELb1ELb0ELb0ELb1ELb1ELb0ELb0EEEvNS_16Flash_fwd_paramsE --------------------------
	.section	.text._ZN5flash16flash_fwd_kernelI23Flash_fwd_kernel_traitsILi128ELi128ELi64ELi4ELb0ELb0EN7cutlass6half_tE19Flash_kernel_traitsILi128ELi128ELi64ELi4ES3_EELb0ELb1ELb0ELb0ELb1ELb1ELb0ELb0EEEvNS_16Flash_fwd_paramsE,"ax",@progbits
	.sectioninfo	@"SHI_REGISTERS=255"
	.align	128
        .global         _ZN5flash16flash_fwd_kernelI23Flash_fwd_kernel_traitsILi128ELi128ELi64ELi4ELb0ELb0EN7cutlass6half_tE19Flash_kernel_traitsILi128ELi128ELi64ELi4ES3_EELb0ELb1ELb0ELb0ELb1ELb1ELb0ELb0EEEvNS_16Flash_fwd_paramsE
        .type           _ZN5flash16flash_fwd_kernelI23Flash_fwd_kernel_traitsILi128ELi128ELi64ELi4ELb0ELb0EN7cutlass6half_tE19Flash_kernel_traitsILi128ELi128ELi64ELi4ES3_EELb0ELb1ELb0ELb0ELb1ELb1ELb0ELb0EEEvNS_16Flash_fwd_paramsE,@function
        .size           _ZN5flash16flash_fwd_kernelI23Flash_fwd_kernel_traitsILi128ELi128ELi64ELi4ELb0ELb0EN7cutlass6half_tE19Flash_kernel_traitsILi128ELi128ELi64ELi4ES3_EELb0ELb1ELb0ELb0ELb1ELb1ELb0ELb0EEEvNS_16Flash_fwd_paramsE,(.L_x_1392 - _ZN5flash16flash_fwd_kernelI23Flash_fwd_kernel_traitsILi128ELi128ELi64ELi4ELb0ELb0EN7cutlass6half_tE19Flash_kernel_traitsILi128ELi128ELi64ELi4ES3_EELb0ELb1ELb0ELb0ELb1ELb1ELb0ELb0EEEvNS_16Flash_fwd_paramsE)
        .other          _ZN5flash16flash_fwd_kernelI23Flash_fwd_kernel_traitsILi128ELi128ELi64ELi4ELb0ELb0EN7cutlass6half_tE19Flash_kernel_traitsILi128ELi128ELi64ELi4ES3_EELb0ELb1ELb0ELb0ELb1ELb1ELb0ELb0EEEvNS_16Flash_fwd_paramsE,@"STO_CUDA_ENTRY STV_DEFAULT"
_ZN5flash16flash_fwd_kernelI23Flash_fwd_kernel_traitsILi128ELi128ELi64ELi4ELb0ELb0EN7cutlass6half_tE19Flash_kernel_traitsILi128ELi128ELi64ELi4ES3_EELb0ELb1ELb0ELb0ELb1ELb1ELb0ELb0EEEvNS_16Flash_fwd_paramsE:
.text._ZN5flash16flash_fwd_kernelI23Flash_fwd_kernel_traitsILi128ELi128ELi64ELi4ELb0ELb0EN7cutlass6half_tE19Flash_kernel_traitsILi128ELi128ELi64ELi4ES3_EELb0ELb1ELb0ELb0ELb1ELb1ELb0ELb0EEEvNS_16Flash_fwd_paramsE:
[----:B------:R-:W-:Y:S02]  /*0000*/  MOV R1, c[0x0][0x28] ;  /* 0x00000a0000017a02 */ /* 0x000fe40000000f00 */
[----:B------:R-:W1:Y:S01]  /*0010*/  S2R R23, SR_CTAID.Y ;  /* 0x0000000000177919 */ /* 0x000e620000002600 */
[----:B------:R-:W-:Y:S01]  /*0020*/  ISETP.NE.U32.AND P2, PT, RZ, c[0x0][0x258], PT ;  /* 0x00009600ff007a0c */ /* 0x000fe20003f45070 */
[----:B------:R-:W-:Y:S01]  /*0030*/  IMAD.MOV.U32 R9, RZ, RZ, RZ ;  /* 0x000000ffff097224 */ /* 0x000fe200078e00ff */
[----:B------:R-:W-:Y:S01]  /*0040*/  ISETP.NE.U32.AND P0, PT, RZ, c[0x0][0x250], PT ;  /* 0x00009400ff007a0c */ /* 0x000fe20003f05070 */
[----:B------:R-:W-:Y:S01]  /*0050*/  ULDC.64 UR16, c[0x0][0x118] ;  /* 0x0000460000107ab9 */ /* 0x000fe20000000a00 */
[----:B------:R-:W-:Y:S02]  /*0060*/  ISETP.NE.AND.EX P2, PT, RZ, c[0x0][0x25c], PT, P2 ;  /* 0x00009700ff007a0c */ /* 0x000fe40003f45320 */
[----:B------:R-:W-:Y:S02]  /*0070*/  ISETP.NE.AND.EX P0, PT, RZ, c[0x0][0x254], PT, P0 ;  /* 0x00009500ff007a0c */ /* 0x000fe40003f05300 */
[----:B------:R-:W-:-:S09]  /*0080*/  IADD3 R1, R1, -0xb0, RZ ;  /* 0xffffff5001017810 */ /* 0x000fd20007ffe0ff */
[----:B------:R-:W-:Y:S02]  /*0090*/  @P2 IMAD.MOV.U32 R2, RZ, RZ, 0x4 ;  /* 0x00000004ff022424 */ /* 0x000fe400078e00ff */
[----:B------:R-:W-:Y:S02]  /*00a0*/  @P0 IMAD.MOV.U32 R0, RZ, RZ, 0x4 ;  /* 0x00000004ff000424 */ /* 0x000fe400078e00ff */
[----:B-1----:R-:W-:-:S04]  /*00b0*/  @P2 IMAD.WIDE R2, R23, R2, c[0x0][0x258] ;  /* 0x0000960017022625 */ /* 0x002fc800078e0202 */
[----:B------:R-:W-:Y:S02]  /*00c0*/  @P0 IMAD.WIDE R4, R23, R0, c[0x0][0x250] ;  /* 0x0000940017040625 */ /* 0x000fe400078e0200 */
[----:B------:R-:W2:Y:S04]  /*00d0*/  @P2 LDG.E R2, [R2.64] ;  /* 0x0000001002022981 */ /* 0x000ea8000c1e1900 */
[----:B------:R-:W2:Y:S04]  /*00e0*/  @P0 LDG.E R9, [R4.64] ;  /* 0x0000001004090981 */ /* 0x000ea8000c1e1900 */
[----:B------:R-:W1:Y:S01]  /*00f0*/  S2R R13, SR_CTAID.X ;  /* 0x00000000000d7919 */ /* 0x000e620000002500 */
[----:B------:R-:W-:-:S04]  /*0100*/  @!P2 ISETP.NE.U32.AND P1, PT, RZ, c[0x0][0x268], PT ;  /* 0x00009a00ff00aa0c */ /* 0x000fc80003f25070 */
[----:B------:R-:W-:Y:S01]  /*0110*/  @!P2 ISETP.NE.AND.EX P1, PT, RZ, c[0x0][0x26c], PT, P1 ;  /* 0x00009b00ff00aa0c */ /* 0x000fe20003f25310 */
[----:B-1----:R-:W-:-:S05]  /*0120*/  IMAD.SHL.U32 R163, R13, 0x80, RZ ;  /* 0x000000800da37824 */ /* 0x002fca00078e00ff */
[----:B------:R-:W-:Y:S02]  /*0130*/  ISETP.GE.AND P0, PT, R163, c[0x0][0x214], PT ;  /* 0x00008500a3007a0c */ /* 0x000fe40003f06270 */
[----:B------:R-:W-:Y:S01]  /*0140*/  @!P2 SEL R0, RZ, c[0x0][0x21c], !P1 ;  /* 0x00008700ff00aa07 */ /* 0x000fe20004800000 */
[----:B--2---:R-:W-:-:S03]  /*0150*/  @P2 IMAD.IADD R116, R2, 0x1, -R9 ;  /* 0x0000000102742824 */ /* 0x004fc600078e0a09 */
[----:B------:R-:W-:-:S07]  /*0160*/  @!P2 IADD3 R116, R0, c[0x0][0x218], -R9 ;  /* 0x000086000074aa10 */ /* 0x000fce0007ffe809 */
[----:B------:R-:W-:Y:S05]  /*0170*/  @P0 EXIT ;  /* 0x000000000000094d */ /* 0x000fea0003800000 */
[----:B------:R-:W-:Y:S01]  /*0180*/  IADD3 R0, R163, 0xbf, RZ ;  /* 0x000000bfa3007810 */ /* 0x000fe20007ffe0ff */
[----:B------:R-:W1:Y:S01]  /*0190*/  S2R R24, SR_CTAID.Z ;  /* 0x0000000000187919 */ /* 0x000e620000002700 */
[C---:B------:R-:W-:Y:S02]  /*01a0*/  IADD3 R2, R116.reuse, 0x3f, RZ ;  /* 0x0000003f74027810 */ /* 0x040fe40007ffe0ff */
[----:B------:R-:W-:Y:S01]  /*01b0*/  IADD3 R0, R116, -c[0x0][0x214], R0 ;  /* 0x8000850074007a10 */ /* 0x000fe20007ffe000 */
[----:B------:R-:W2:Y:S03]  /*01c0*/  S2R R161, SR_TID.X ;  /* 0x0000000000a17919 */ /* 0x000ea60000002100 */
[----:B------:R-:W-:Y:S02]  /*01d0*/  IADD3 R3, R0, c[0x0][0x2e8], RZ ;  /* 0x0000ba0000037a10 */ /* 0x000fe40007ffe0ff */
[----:B------:R-:W-:-:S02]  /*01e0*/  SHF.R.S32.HI R0, RZ, 0x1f, R2 ;  /* 0x0000001fff007819 */ /* 0x000fc40000011402 */
[----:B------:R-:W-:Y:S02]  /*01f0*/  SHF.R.S32.HI R4, RZ, 0x1f, R3 ;  /* 0x0000001fff047819 */ /* 0x000fe40000011403 */
[----:B------:R-:W-:Y:S02]  /*0200*/  LEA.HI R0, R0, R2, RZ, 0x6 ;  /* 0x0000000200007211 */ /* 0x000fe400078f30ff */
[----:B------:R-:W-:Y:S02]  /*0210*/  LEA.HI R2, R4, R3, RZ, 0x6 ;  /* 0x0000000304027211 */ /* 0x000fe400078f30ff */
[----:B------:R-:W-:Y:S02]  /*0220*/  SHF.R.S32.HI R0, RZ, 0x6, R0 ;  /* 0x00000006ff007819 */ /* 0x000fe40000011400 */
[----:B------:R-:W-:-:S04]  /*0230*/  SHF.R.S32.HI R2, RZ, 0x6, R2 ;  /* 0x00000006ff027819 */ /* 0x000fc80000011402 */
[----:B------:R-:W-:-:S04]  /*0240*/  IMNMX R166, R0, R2, PT ;  /* 0x0000000200a67217 */ /* 0x000fc80003800200 */
[----:B------:R-:W-:Y:S01]  /*0250*/  ISETP.GE.AND P0, PT, R166, 0x1, PT ;  /* 0x00000001a600780c */ /* 0x000fe20003f06270 */
[----:B------:R3:W-:-:S12]  /*0260*/  STL [R1+0x4], R166 ;  /* 0x000004a601007387 */ /* 0x0007d80000100800 */
[----:B------:R-:W-:Y:S05]  /*0270*/  @!P0 BRA `(.L_x_0) ;  /* 0x000103e000008947 */ /* 0x000fea0003800000 */
[----:B-12---:R-:W-:Y:S01]  /*0280*/  IABS R0, c[0x0][0x1c8] ;  /* 0x0000720000007a13 */ /* 0x006fe20000000000 */
[----:B------:R-:W-:Y:S01]  /*0290*/  UMOV UR14, 0x6 ;  /* 0x00000006000e7882 */ /* 0x000fe20000000000 */
[----:B------:R-:W-:Y:S01]  /*02a0*/  IADD3 R119, R166, -0x1, RZ ;  /* 0xffffffffa6777810 */ /* 0x000fe20007ffe0ff */
[----:B------:R-:W-:Y:S01]  /*02b0*/  ULDC.64 UR6, c[0x0][0x198] ;  /* 0x0000660000067ab9 */ /* 0x000fe20000000a00 */
[----:B------:R-:W-:Y:S01]  /*02c0*/  SHF.R.S32.HI R20, RZ, 0x1f, R161 ;  /* 0x0000001fff147819 */ /* 0x000fe200000114a1 */
[----:B------:R-:W-:Y:S01]  /*02d0*/  IMAD.MOV.U32 R21, RZ, RZ, R0 ;  /* 0x000000ffff157224 */ /* 0x000fe200078e0000 */
[----:B------:R-:W-:Y:S01]  /*02e0*/  ULDC.64 UR4, c[0x0][0x1a0] ;  /* 0x0000680000047ab9 */ /* 0x000fe20000000a00 */
[----:B------:R-:W-:Y:S01]  /*02f0*/  LOP3.LUT R0, R24, c[0x0][0x1c8], RZ, 0x3c, !PT ;  /* 0x0000720018007a12 */ /* 0x000fe200078e3cff */
[----:B------:R-:W-:Y:S01]  /*0300*/  USHF.L.U64.HI UR12, UR6, UR14, UR7 ;  /* 0x0000000e060c7299 */ /* 0x000fe20008010207 */
[----:B------:R-:W1:Y:S01]  /*0310*/  I2F.RP R6, R21 ;  /* 0x0000001500067306 */ /* 0x000e620000209400 */
[----:B------:R-:W-:Y:S01]  /*0320*/  USHF.L.U64.HI UR14, UR4, UR14, UR5 ;  /* 0x0000000e040e7299 */ /* 0x000fe20008010205 */
[----:B------:R-:W-:Y:S01]  /*0330*/  ISETP.GE.AND P1, PT, R0, RZ, PT ;  /* 0x000000ff0000720c */ /* 0x000fe20003f26270 */
[----:B------:R-:W-:Y:S01]  /*0340*/  USHF.L.U32 UR13, UR6, 0x6, URZ ;  /* 0x00000006060d7899 */ /* 0x000fe2000800063f */
[----:B------:R-:W-:Y:S01]  /*0350*/  SHF.R.S32.HI R0, RZ, 0x1f, R119 ;  /* 0x0000001fff007819 */ /* 0x000fe20000011477 */
[----:B------:R-:W-:Y:S01]  /*0360*/  USHF.L.U32 UR15, UR4, 0x6, URZ ;  /* 0x00000006040f7899 */ /* 0x000fe2000800063f */
[C---:B------:R-:W-:Y:S01]  /*0370*/  IMAD R3, R119.reuse, UR12, RZ ;  /* 0x0000000c77037c24 */ /* 0x040fe2000f8e02ff */
[CC--:B------:R-:W-:Y:S01]  /*0380*/  LEA.HI R17, R20.reuse, R161.reuse, RZ, 0x3 ;  /* 0x000000a114117211 */ /* 0x0c0fe200078f18ff */
[----:B------:R-:W-:Y:S01]  /*0390*/  IMAD R2, R119, UR14, RZ ;  /* 0x0000000e77027c24 */ /* 0x000fe2000f8e02ff */
[----:B------:R-:W-:Y:S01]  /*03a0*/  LEA.HI R12, R20, R161, RZ, 0x4 ;  /* 0x000000a1140c7211 */ /* 0x000fe200078f20ff */
[C---:B------:R-:W-:Y:S01]  /*03b0*/  IMAD R18, R0.reuse, UR13, R3 ;  /* 0x0000000d00127c24 */ /* 0x040fe2000f8e0203 */
[----:B------:R-:W-:Y:S01]  /*03c0*/  SHF.R.S32.HI R4, RZ, 0x3, R17 ;  /* 0x00000003ff047819 */ /* 0x000fe20000011411 */
[----:B------:R-:W-:Y:S01]  /*03d0*/  IMAD R19, R0, UR15, R2 ;  /* 0x0000000f00137c24 */ /* 0x000fe2000f8e0202 */
[----:B------:R-:W-:Y:S01]  /*03e0*/  LOP3.LUT R0, R17, 0xfffffff8, RZ, 0xc0, !PT ;  /* 0xfffffff811007812 */ /* 0x000fe200078ec0ff */
[----:B------:R-:W-:Y:S01]  /*03f0*/  ULDC.64 UR8, c[0x0][0x190] ;  /* 0x0000640000087ab9 */ /* 0x000fe20000000a00 */
[----:B------:R-:W-:Y:S01]  /*0400*/  LOP3.LUT R11, R12, 0xfffffff0, RZ, 0xc0, !PT ;  /* 0xfffffff00c0b7812 */ /* 0x000fe200078ec0ff */
[----:B-1----:R-:W1:Y:S01]  /*0410*/  MUFU.RCP R6, R6 ;  /* 0x0000000600067308 */ /* 0x002e620000001000 */
[----:B------:R-:W-:Y:S01]  /*0420*/  SHF.R.S32.HI R5, RZ, 0x1f, R4 ;  /* 0x0000001fff057819 */ /* 0x000fe20000011404 */
[C---:B------:R-:W-:Y:S01]  /*0430*/  IMAD.IADD R68, R161.reuse, 0x1, -R0 ;  /* 0x00000001a1447824 */ /* 0x040fe200078e0a00 */
[C---:B------:R-:W-:Y:S01]  /*0440*/  IADD3 R8, P0, R4.reuse, R9, RZ ;  /* 0x0000000904087210 */ /* 0x040fe20007f1e0ff */
[----:B------:R-:W-:Y:S01]  /*0450*/  IMAD.SHL.U32 R3, R4, 0x40, RZ ;  /* 0x0000004004037824 */ /* 0x000fe200078e00ff */
[----:B------:R-:W-:Y:S01]  /*0460*/  SHF.R.S32.HI R10, RZ, 0x4, R12 ;  /* 0x00000004ff0a7819 */ /* 0x000fe2000001140c */
[----:B------:R-:W-:Y:S01]  /*0470*/  IMAD.IADD R0, R161, 0x1, -R11 ;  /* 0x00000001a1007824 */ /* 0x000fe200078e0a0b */
[----:B------:R-:W-:Y:S01]  /*0480*/  LEA.HI.X.SX32 R9, R9, R5, 0x1, P0 ;  /* 0x0000000509097211 */ /* 0x000fe200000f0eff */
[----:B------:R-:W-:Y:S01]  /*0490*/  IMAD.WIDE R26, R13, 0x80, R4 ;  /* 0x000000800d1a7825 */ /* 0x000fe200078e0204 */
[----:B------:R-:W-:Y:S01]  /*04a0*/  LOP3.LUT R3, R3, 0x1c0, RZ, 0xc0, !PT ;  /* 0x000001c003037812 */ /* 0x000fe200078ec0ff */
[----:B------:R-:W-:Y:S01]  /*04b0*/  USHF.L.U32 UR11, UR8, 0x5, URZ ;  /* 0x00000005080b7899 */ /* 0x000fe2000800063f */
[----:B------:R-:W-:Y:S01]  /*04c0*/  SHF.R.S32.HI R4, RZ, 0x1f, R0 ;  /* 0x0000001fff047819 */ /* 0x000fe20000011400 */
[----:B------:R-:W-:Y:S01]  /*04d0*/  IMAD.SHL.U32 R2, R68, 0x8, RZ ;  /* 0x0000000844027824 */ /* 0x000fe200078e00ff */
[----:B------:R-:W-:Y:S01]  /*04e0*/  SHF.R.U32.HI R11, RZ, 0x3, R3 ;  /* 0x00000003ff0b7819 */ /* 0x000fe20000011603 */
[----:B------:R-:W-:Y:S01]  /*04f0*/  UMOV UR10, 0x5 ;  /* 0x00000005000a7882 */ /* 0x000fe20000000000 */
[----:B------:R-:W-:Y:S01]  /*0500*/  LEA.HI R16, R4, R0, RZ, 0x3 ;  /* 0x0000000004107211 */ /* 0x000fe200078f18ff */
[----:B------:R-:W-:Y:S01]  /*0510*/  USHF.L.U64.HI UR9, UR8, UR10, UR9 ;  /* 0x0000000a08097299 */ /* 0x000fe20008010209 */
[----:B-1----:R-:W-:Y:S01]  /*0520*/  IADD3 R6, R6, 0xffffffe, RZ ;  /* 0x0ffffffe06067810 */ /* 0x002fe20007ffe0ff */
[----:B------:R-:W-:Y:S01]  /*0530*/  USHF.L.U32 UR8, UR6, 0x5, URZ ;  /* 0x0000000506087899 */ /* 0x000fe2000800063f */
[----:B------:R-:W-:Y:S01]  /*0540*/  LOP3.LUT R3, R3, 0x38, R2, 0xf8, !PT ;  /* 0x0000003803037812 */ /* 0x000fe200078ef802 */
[----:B------:R-:W-:Y:S01]  /*0550*/  USHF.L.U64.HI UR6, UR6, UR10, UR7 ;  /* 0x0000000a06067299 */ /* 0x000fe20008010207 */
[----:B------:R-:W1:Y:S01]  /*0560*/  F2I.FTZ.U32.TRUNC.NTZ R7, R6 ;  /* 0x0000000600077305 */ /* 0x000e62000021f000 */
[----:B------:R-:W-:Y:S01]  /*0570*/  LOP3.LUT R4, R16, 0xfffffff8, RZ, 0xc0, !PT ;  /* 0xfffffff810047812 */ /* 0x000fe200078ec0ff */
[----:B------:R-:W-:Y:S01]  /*0580*/  USHF.L.U32 UR7, UR4, 0x5, URZ ;  /* 0x0000000504077899 */ /* 0x000fe2000800063f */
[----:B------:R-:W-:Y:S01]  /*0590*/  LOP3.LUT R11, R3, R11, RZ, 0x3c, !PT ;  /* 0x0000000b030b7212 */ /* 0x000fe200078e3cff */
[----:B------:R-:W-:Y:S01]  /*05a0*/  USHF.L.U64.HI UR4, UR4, UR10, UR5 ;  /* 0x0000000a04047299 */ /* 0x000fe20008010205 */
[----:B------:R-:W-:Y:S01]  /*05b0*/  LEA.HI R3, R12, R10, RZ, 0x1 ;  /* 0x0000000a0c037211 */ /* 0x000fe200078f08ff */
[----:B------:R-:W-:Y:S01]  /*05c0*/  IMAD.IADD R69, R0, 0x1, -R4 ;  /* 0x0000000100457824 */ /* 0x000fe200078e0a04 */
[----:B------:R-:W-:Y:S01]  /*05d0*/  LEA.HI R5, R20, R161, RZ, 0x6 ;  /* 0x000000a114057211 */ /* 0x000fe200078f30ff */
[----:B------:R-:W-:Y:S01]  /*05e0*/  IMAD R4, R9, c[0x0][0x198], RZ ;  /* 0x0000660009047a24 */ /* 0x000fe200078e02ff */
[----:B------:R-:W-:Y:S01]  /*05f0*/  LOP3.LUT R3, R3, 0xfffffffe, RZ, 0xc0, !PT ;  /* 0xfffffffe03037812 */ /* 0x000fe200078ec0ff */
[----:B------:R-:W-:Y:S01]  /*0600*/  STL.64 [R1+0x40], R26 ;  /* 0x0000401a01007387 */ /* 0x000fe20000100a00 */
[----:B------:R-:W-:Y:S01]  /*0610*/  SHF.R.S32.HI R22, RZ, 0x1f, R23 ;  /* 0x0000001fff167819 */ /* 0x000fe20000011417 */
[----:B------:R-:W-:Y:S01]  /*0620*/  IMAD.SHL.U32 R5, R5, 0x8, RZ ;  /* 0x0000000805057824 */ /* 0x000fe200078e00ff */
[----:B------:R-:W-:Y:S01]  /*0630*/  SHF.R.S32.HI R25, RZ, 0x1f, R24 ;  /* 0x0000001fff197819 */ /* 0x000fe20000011418 */
[----:B------:R-:W-:Y:S01]  /*0640*/  IMAD.IADD R15, R10, 0x1, -R3 ;  /* 0x000000010a0f7824 */ /* 0x000fe200078e0a03 */
[----:B------:R-:W-:Y:S01]  /*0650*/  IABS R10, R24 ;  /* 0x00000018000a7213 */ /* 0x000fe20000000000 */
[----:B-1----:R-:W-:Y:S01]  /*0660*/  IMAD.MOV R6, RZ, RZ, -R7 ;  /* 0x000000ffff067224 */ /* 0x002fe200078e0a07 */
[----:B------:R-:W-:Y:S01]  /*0670*/  LOP3.LUT R243, R11, 0x7ffffe00, R5, 0xf8, !PT ;  /* 0x7ffffe000bf37812 */ /* 0x000fe200078ef805 */
[----:B------:R-:W-:Y:S01]  /*0680*/  IMAD.SHL.U32 R5, R68, 0x40, RZ ;  /* 0x0000004044057824 */ /* 0x000fe200078e00ff */
[----:B------:R-:W-:Y:S01]  /*0690*/  SHF.R.S32.HI R3, RZ, 0x1f, R2 ;  /* 0x0000001fff037819 */ /* 0x000fe20000011402 */
[----:B------:R-:W-:Y:S01]  /*06a0*/  IMAD R0, R6, R21, RZ ;  /* 0x0000001506007224 */ /* 0x000fe200078e02ff */
[----:B------:R-:W-:Y:S01]  /*06b0*/  ISETP.NE.AND P2, PT, RZ, c[0x0][0x1c8], PT ;  /* 0x00007200ff007a0c */ /* 0x000fe20003f45270 */
[----:B------:R-:W-:Y:S01]  /*06c0*/  IMAD.MOV.U32 R6, RZ, RZ, RZ ;  /* 0x000000ffff067224 */ /* 0x000fe200078e00ff */
[----:B------:R-:W-:Y:S01]  /*06d0*/  LEA.HI R162, R20, R161, RZ, 0x5 ;  /* 0x000000a114a27211 */ /* 0x000fe200078f28ff */
[----:B------:R-:W-:-:S02]  /*06e0*/  IMAD R14, R22, c[0x0][0x178], RZ ;  /* 0x00005e00160e7a24 */ /* 0x000fc400078e02ff */
[----:B------:R-:W-:Y:S01]  /*06f0*/  IMAD.HI.U32 R6, R7, R0, R6 ;  /* 0x0000000007067227 */ /* 0x000fe200078e0006 */
[----:B------:R-:W-:-:S03]  /*0700*/  SHF.R.S32.HI R160, RZ, 0x5, R162 ;  /* 0x00000005ffa07819 */ /* 0x000fc600000114a2 */
[----:B------:R-:W-:Y:S02]  /*0710*/  IMAD R0, R9, c[0x0][0x1a0], RZ ;  /* 0x0000680009007a24 */ /* 0x000fe400078e02ff */
[----:B------:R-:W-:Y:S01]  /*0720*/  IMAD.HI.U32 R12, R6, R10, RZ ;  /* 0x0000000a060c7227 */ /* 0x000fe200078e00ff */
[----:B------:R-:W-:-:S03]  /*0730*/  LOP3.LUT R6, R5, 0x1c0, RZ, 0xc0, !PT ;  /* 0x000001c005067812 */ /* 0x000fc600078ec0ff */
[----:B------:R-:W-:Y:S02]  /*0740*/  IMAD.MOV R7, RZ, RZ, -R12 ;  /* 0x000000ffff077224 */ /* 0x000fe400078e0a0c */
[----:B------:R-:W-:Y:S02]  /*0750*/  IMAD R13, R8, c[0x0][0x1a4], R0 ;  /* 0x00006900080d7a24 */ /* 0x000fe400078e0200 */
[C---:B------:R-:W-:Y:S01]  /*0760*/  IMAD R0, R21.reuse, R7, R10 ;  /* 0x0000000715007224 */ /* 0x040fe200078e020a */
[----:B------:R-:W-:Y:S01]  /*0770*/  LOP3.LUT R10, R6, 0x8, R17, 0xf8, !PT ;  /* 0x00000008060a7812 */ /* 0x000fe200078ef811 */
[C---:B------:R-:W-:Y:S01]  /*0780*/  IMAD R11, R8.reuse, c[0x0][0x19c], R4 ;  /* 0x00006700080b7a24 */ /* 0x040fe200078e0204 */
[----:B------:R-:W-:Y:S01]  /*0790*/  SHF.R.U32.HI R6, RZ, 0x3, R6 ;  /* 0x00000003ff067819 */ /* 0x000fe20000011606 */
[----:B------:R-:W-:Y:S01]  /*07a0*/  IMAD.WIDE.U32 R4, R8, c[0x0][0x198], R2 ;  /* 0x0000660008047a25 */ /* 0x000fe200078e0002 */
[----:B------:R-:W-:-:S03]  /*07b0*/  ISETP.GT.U32.AND P0, PT, R21, R0, PT ;  /* 0x000000001500720c */ /* 0x000fc60003f04070 */
[----:B------:R-:W-:-:S04]  /*07c0*/  IMAD.WIDE.U32 R8, R8, c[0x0][0x1a0], R2 ;  /* 0x0000680008087a25 */ /* 0x000fc800078e0002 */
[C---:B------:R-:W-:Y:S02]  /*07d0*/  IMAD R14, R23.reuse, c[0x0][0x17c], R14 ;  /* 0x00005f00170e7a24 */ /* 0x040fe400078e020e */
[----:B------:R-:W-:-:S04]  /*07e0*/  IMAD.WIDE.U32 R2, R23, c[0x0][0x178], R2 ;  /* 0x00005e0017027a25 */ /* 0x000fc800078e0002 */
[----:B------:R-:W-:Y:S01]  /*07f0*/  IMAD.IADD R7, R3, 0x1, R14 ;  /* 0x0000000103077824 */ /* 0x000fe200078e020e */
[----:B------:R-:W-:Y:S01]  /*0800*/  LOP3.LUT R14, R10, R6, RZ, 0x3c, !PT ;  /* 0x000000060a0e7212 */ /* 0x000fe200078e3cff */
[----:B------:R-:W-:Y:S01]  /*0810*/  IMAD.IADD R5, R5, 0x1, R11 ;  /* 0x0000000105057824 */ /* 0x000fe200078e020b */
[----:B------:R-:W-:Y:S01]  /*0820*/  @!P0 IADD3 R12, R12, 0x1, RZ ;  /* 0x000000010c0c8810 */ /* 0x000fe20007ffe0ff */
[----:B------:R-:W-:Y:S02]  /*0830*/  @!P0 IMAD.IADD R0, R0, 0x1, -R21 ;  /* 0x0000000100008824 */ /* 0x000fe400078e0a15 */
[----:B------:R-:W-:Y:S02]  /*0840*/  IMAD.MOV.U32 R6, RZ, RZ, R2 ;  /* 0x000000ffff067224 */ /* 0x000fe400078e0002 */
[----:B------:R-:W-:Y:S01]  /*0850*/  IMAD R11, R25, c[0x0][0x1a8], RZ ;  /* 0x00006a00190b7a24 */ /* 0x000fe200078e02ff */
[----:B------:R-:W-:Y:S01]  /*0860*/  ISETP.GE.U32.AND P3, PT, R0, R21, PT ;  /* 0x000000150000720c */ /* 0x000fe20003f66070 */
[----:B------:R-:W-:-:S02]  /*0870*/  IMAD.IADD R3, R9, 0x1, R13 ;  /* 0x0000000109037824 */ /* 0x000fc400078e020d */
[----:B------:R-:W-:Y:S02]  /*0880*/  IMAD.MOV.U32 R2, RZ, RZ, R8 ;  /* 0x000000ffff027224 */ /* 0x000fe400078e0008 */
[C---:B------:R-:W-:Y:S02]  /*0890*/  IMAD R11, R24.reuse, c[0x0][0x1ac], R11 ;  /* 0x00006b00180b7a24 */ /* 0x040fe400078e020b */
[----:B------:R-:W-:-:S04]  /*08a0*/  IMAD.WIDE.U32 R8, R24, c[0x0][0x1a8], R6 ;  /* 0x00006a0018087a25 */ /* 0x000fc800078e0006 */
[C---:B------:R-:W-:Y:S02]  /*08b0*/  IMAD.WIDE.U32 R6, R23.reuse, c[0x0][0x180], R4 ;  /* 0x0000600017067a25 */ /* 0x040fe400078e0004 */
[----:B------:R-:W-:Y:S02]  /*08c0*/  @P3 IADD3 R12, R12, 0x1, RZ ;  /* 0x000000010c0c3810 */ /* 0x000fe40007ffe0ff */
[----:B------:R-:W-:Y:S02]  /*08d0*/  IMAD R10, R22, c[0x0][0x180], RZ ;  /* 0x00006000160a7a24 */ /* 0x000fe400078e02ff */
[----:B------:R-:W-:-:S04]  /*08e0*/  IMAD.WIDE.U32 R4, R23, c[0x0][0x188], R2 ;  /* 0x0000620017047a25 */ /* 0x000fc800078e0002 */
[----:B------:R-:W-:Y:S02]  /*08f0*/  IMAD.IADD R3, R9, 0x1, R11 ;  /* 0x0000000109037824 */ /* 0x000fe400078e020b */
[----:B------:R-:W-:Y:S02]  /*0900*/  IMAD R0, R27, c[0x0][0x190], RZ ;  /* 0x000064001b007a24 */ /* 0x000fe400078e02ff */
[----:B------:R-:W-:Y:S02]  /*0910*/  IMAD.MOV.U32 R2, RZ, RZ, R8 ;  /* 0x000000ffff027224 */ /* 0x000fe400078e0008 */
[----:B------:R-:W-:Y:S02]  /*0920*/  IMAD R10, R23, c[0x0][0x184], R10 ;  /* 0x00006100170a7a24 */ /* 0x000fe400078e020a */
[C---:B------:R-:W-:Y:S02]  /*0930*/  IMAD R0, R26.reuse, c[0x0][0x194], R0 ;  /* 0x000065001a007a24 */ /* 0x040fe400078e0200 */
[----:B------:R-:W-:-:S04]  /*0940*/  IMAD.WIDE.U32 R2, R26, c[0x0][0x190], R2 ;  /* 0x000064001a027a25 */ /* 0x000fc800078e0002 */
[----:B------:R-:W-:Y:S02]  /*0950*/  IMAD.IADD R11, R7, 0x1, R10 ;  /* 0x00000001070b7824 */ /* 0x000fe400078e020a */
[----:B------:R-:W-:Y:S01]  /*0960*/  IMAD.MOV.U32 R10, RZ, RZ, R6 ;  /* 0x000000ffff0a7224 */ /* 0x000fe200078e0006 */
[----:B------:R-:W-:Y:S01]  /*0970*/  LEA R6, P0, R2, c[0x0][0x160], 0x1 ;  /* 0x0000580002067a11 */ /* 0x000fe200078008ff */
[----:B------:R-:W-:Y:S02]  /*0980*/  IMAD.IADD R0, R3, 0x1, R0 ;  /* 0x0000000103007824 */ /* 0x000fe400078e0200 */
[----:B------:R-:W-:Y:S02]  /*0990*/  IMAD R13, R22, c[0x0][0x188], RZ ;  /* 0x00006200160d7a24 */ /* 0x000fe400078e02ff */
[----:B------:R-:W-:Y:S01]  /*09a0*/  IMAD.MOV.U32 R8, RZ, RZ, R4 ;  /* 0x000000ffff087224 */ /* 0x000fe200078e0004 */
[----:B------:R-:W-:Y:S01]  /*09b0*/  LEA.HI.X R7, R2, c[0x0][0x164], R0, 0x1, P0 ;  /* 0x0000590002077a11 */ /* 0x000fe200000f0c00 */
[----:B------:R-:W-:Y:S01]  /*09c0*/  IMAD.MOV.U32 R0, RZ, RZ, R12 ;  /* 0x000000ffff007224 */ /* 0x000fe200078e000c */
[----:B------:R-:W-:Y:S01]  /*09d0*/  IADD3 R4, P0, R6, UR11, RZ ;  /* 0x0000000b06047c10 */ /* 0x000fe2000ff1e0ff */
[----:B------:R-:W-:-:S02]  /*09e0*/  IMAD R13, R23, c[0x0][0x18c], R13 ;  /* 0x00006300170d7a24 */ /* 0x000fc400078e020d */
[----:B------:R-:W-:Y:S01]  /*09f0*/  @!P1 IMAD.MOV R0, RZ, RZ, -R0 ;  /* 0x000000ffff009224 */ /* 0x000fe200078e0a00 */
[----:B------:R-:W-:Y:S01]  /*0a00*/  @!P2 LOP3.LUT R0, RZ, c[0x0][0x1c8], RZ, 0x33, !PT ;  /* 0x00007200ff00aa12 */ /* 0x000fe200078e33ff */
[----:B------:R-:W-:Y:S02]  /*0a10*/  IMAD.SHL.U32 R243, R243, 0x2, RZ ;  /* 0x00000002f3f37824 */ /* 0x000fe400078e00ff */
[----:B------:R-:W-:Y:S01]  /*0a20*/  IMAD.IADD R9, R5, 0x1, R13 ;  /* 0x0000000105097824 */ /* 0x000fe200078e020d */
[----:B------:R-:W-:Y:S01]  /*0a30*/  IADD3.X R5, R7, UR9, RZ, P0, !PT ;  /* 0x0000000907057c10 */ /* 0x000fe200087fe4ff */
[----:B------:R-:W-:Y:S01]  /*0a40*/  IMAD.WIDE.U32 R24, R0, c[0x0][0x1b0], R10 ;  /* 0x00006c0000187a25 */ /* 0x000fe200078e000a */
[----:B------:R-:W-:Y:S01]  /*0a50*/  IADD3 R2, P0, R4, UR11, RZ ;  /* 0x0000000b04027c10 */ /* 0x000fe2000ff1e0ff */
[----:B------:R1:W-:Y:S01]  /*0a60*/  LDGSTS.E.BYPASS.LTC128B.128 [R243], [R6.64] ;  /* 0x0000000006f37fae */ /* 0x0003e2000b901d50 */
[----:B------:R-:W-:Y:S01]  /*0a70*/  SHF.R.S32.HI R12, RZ, 0x1f, R0 ;  /* 0x0000001fff0c7819 */ /* 0x000fe20000011400 */
[----:B------:R-:W-:Y:S01]  /*0a80*/  IMAD.MOV.U32 R164, RZ, RZ, R24 ;  /* 0x000000ffffa47224 */ /* 0x000fe200078e0018 */
[----:B------:R-:W-:Y:S01]  /*0a90*/  IADD3.X R3, R5, UR9, RZ, P0, !PT ;  /* 0x0000000905037c10 */ /* 0x000fe200087fe4ff */
[----:B------:R1:W-:Y:S01]  /*0aa0*/  LDGSTS.E.BYPASS.LTC128B.128 [R243+0x4000], [R6.64+0x80] ;  /* 0x0400008006f37fae */ /* 0x0003e2000b901d50 */
[----:B------:R-:W-:-:S03]  /*0ab0*/  IMAD.WIDE.U32 R22, R0, c[0x0][0x1b8], R8 ;  /* 0x00006e0000167a25 */ /* 0x000fc600078e0008 */
[----:B------:R2:W-:Y:S04]  /*0ac0*/  LDGSTS.E.BYPASS.LTC128B.128 [R243+0x800], [R4.64] ;  /* 0x0080000004f37fae */ /* 0x0005e8000b901d50 */
[----:B------:R2:W-:Y:S04]  /*0ad0*/  LDGSTS.E.BYPASS.LTC128B.128 [R243+0x4800], [R4.64+0x80] ;  /* 0x0480008004f37fae */ /* 0x0005e8000b901d50 */
[----:B------:R4:W-:Y:S04]  /*0ae0*/  LDGSTS.E.BYPASS.LTC128B.128 [R243+0x1000], [R2.64] ;  /* 0x0100000002f37fae */ /* 0x0009e8000b901d50 */
[----:B------:R4:W-:Y:S04]  /*0af0*/  LDGSTS.E.BYPASS.LTC128B.128 [R243+0x5000], [R2.64+0x80] ;  /* 0x0500008002f37fae */ /* 0x0009e8000b901d50 */
[----:B------:R-:W-:Y:S04]  /*0b00*/  STL.64 [R1+0x28], R24 ;  /* 0x0000281801007387 */ /* 0x000fe80000100a00 */
[----:B------:R-:W-:Y:S01]  /*0b10*/  STL.64 [R1+0x48], R22 ;  /* 0x0000481601007387 */ /* 0x000fe20000100a00 */
[----:B-1----:R-:W-:-:S04]  /*0b20*/  IADD3 R6, P0, R2, UR11, RZ ;  /* 0x0000000b02067c10 */ /* 0x002fc8000ff1e0ff */
[----:B------:R-:W-:Y:S01]  /*0b30*/  IADD3.X R7, R3, UR9, RZ, P0, !PT ;  /* 0x0000000903077c10 */ /* 0x000fe200087fe4ff */
[----:B--2---:R-:W-:-:S04]  /*0b40*/  IMAD R4, R12, c[0x0][0x1b0], RZ ;  /* 0x00006c000c047a24 */ /* 0x004fc800078e02ff */
[----:B------:R1:W-:Y:S01]  /*0b50*/  LDGSTS.E.BYPASS.LTC128B.128 [R243+0x1800], [R6.64] ;  /* 0x0180000006f37fae */ /* 0x0003e2000b901d50 */
[----:B------:R-:W-:-:S03]  /*0b60*/  IMAD R4, R0, c[0x0][0x1b4], R4 ;  /* 0x00006d0000047a24 */ /* 0x000fc600078e0204 */
[----:B------:R1:W-:Y:S01]  /*0b70*/  LDGSTS.E.BYPASS.LTC128B.128 [R243+0x5800], [R6.64+0x80] ;  /* 0x0580008006f37fae */ /* 0x0003e2000b901d50 */
[----:B----4-:R-:W-:Y:S01]  /*0b80*/  IMAD R3, R12, c[0x0][0x1b8], RZ ;  /* 0x00006e000c037a24 */ /* 0x010fe200078e02ff */
[----:B------:R-:W-:Y:S01]  /*0b90*/  IADD3 R2, P0, R6, UR11, RZ ;  /* 0x0000000b06027c10 */ /* 0x000fe2000ff1e0ff */
[----:B------:R-:W-:Y:S02]  /*0ba0*/  IMAD.IADD R165, R25, 0x1, R4 ;  /* 0x0000000119a57824 */ /* 0x000fe400078e0204 */
[----:B------:R-:W-:Y:S01]  /*0bb0*/  IMAD R10, R0, c[0x0][0x1bc], R3 ;  /* 0x00006f00000a7a24 */ /* 0x000fe200078e0203 */
[----:B------:R-:W-:Y:S01]  /*0bc0*/  IADD3.X R3, R7, UR9, RZ, P0, !PT ;  /* 0x0000000907037c10 */ /* 0x000fe200087fe4ff */
[----:B------:R-:W-:Y:S01]  /*0bd0*/  IMAD.WIDE.U32 R8, R119, UR13, R164 ;  /* 0x0000000d77087c25 */ /* 0x000fe2000f8e00a4 */
[----:B------:R-:W-:Y:S01]  /*0be0*/  IADD3 R4, P0, R2, UR11, RZ ;  /* 0x0000000b02047c10 */ /* 0x000fe2000ff1e0ff */
[----:B------:R-:W-:Y:S02]  /*0bf0*/  STL.64 [R1+0x20], R164 ;  /* 0x000020a401007387 */ /* 0x000fe40000100a00 */
[----:B------:R-:W-:Y:S01]  /*0c00*/  IMAD.IADD R0, R9, 0x1, R18 ;  /* 0x0000000109007824 */ /* 0x000fe200078e0212 */
[----:B------:R-:W-:Y:S01]  /*0c10*/  IADD3.X R5, R3, UR9, RZ, P0, !PT ;  /* 0x0000000903057c10 */ /* 0x000fe200087fe4ff */
[----:B------:R2:W-:Y:S01]  /*0c20*/  LDGSTS.E.BYPASS.LTC128B.128 [R243+0x2000], [R2.64] ;  /* 0x0200000002f37fae */ /* 0x0005e2000b901d50 */
[----:B------:R-:W-:-:S02]  /*0c30*/  IMAD.IADD R11, R23, 0x1, R10 ;  /* 0x00000001170b7824 */ /* 0x000fc400078e020a */
[----:B------:R-:W-:Y:S01]  /*0c40*/  IMAD.MOV.U32 R10, RZ, RZ, R22 ;  /* 0x000000ffff0a7224 */ /* 0x000fe200078e0016 */
[----:B------:R2:W-:Y:S04]  /*0c50*/  LDGSTS.E.BYPASS.LTC128B.128 [R243+0x6000], [R2.64+0x80] ;  /* 0x0600008002f37fae */ /* 0x0005e8000b901d50 */
[----:B------:R4:W-:Y:S01]  /*0c60*/  LDGSTS.E.BYPASS.LTC128B.128 [R243+0x2800], [R4.64] ;  /* 0x0280000004f37fae */ /* 0x0009e2000b901d50 */
[----:B-1----:R-:W-:-:S03]  /*0c70*/  LEA R6, P0, R8, c[0x0][0x168], 0x1 ;  /* 0x00005a0008067a11 */ /* 0x002fc600078008ff */
[----:B------:R4:W-:Y:S01]  /*0c80*/  LDGSTS.E.BYPASS.LTC128B.128 [R243+0x6800], [R4.64+0x80] ;  /* 0x0680008004f37fae */ /* 0x0009e2000b901d50 */
[----:B------:R-:W-:Y:S01]  /*0c90*/  LEA.HI.X R7, R8, c[0x0][0x16c], R0, 0x1, P0 ;  /* 0x00005b0008077a11 */ /* 0x000fe200000f0c00 */
[----:B------:R-:W-:Y:S02]  /*0ca0*/  IMAD.SHL.U32 R0, R69, 0x40, RZ ;  /* 0x0000004045007824 */ /* 0x000fe400078e00ff */
[----:B------:R-:W-:Y:S01]  /*0cb0*/  STL.64 [R1+0x38], R10 ;  /* 0x0000380a01007387 */ /* 0x000fe20000100a00 */
[----:B--2---:R-:W-:-:S04]  /*0cc0*/  IADD3 R2, P1, R4, UR11, RZ ;  /* 0x0000000b04027c10 */ /* 0x004fc8000ff3e0ff */
[----:B------:R-:W-:Y:S02]  /*0cd0*/  IADD3.X R3, R5, UR9, RZ, P1, !PT ;  /* 0x0000000905037c10 */ /* 0x000fe40008ffe4ff */
[----:B------:R-:W-:Y:S02]  /*0ce0*/  IADD3 R8, P0, R2, UR11, RZ ;  /* 0x0000000b02087c10 */ /* 0x000fe4000ff1e0ff */
[----:B------:R-:W-:Y:S01]  /*0cf0*/  LOP3.LUT P1, RZ, R69, 0x2, RZ, 0xc0, !PT ;  /* 0x0000000245ff7812 */ /* 0x000fe2000782c0ff */
[----:B------:R1:W-:Y:S01]  /*0d00*/  LDGSTS.E.BYPASS.LTC128B.128 [R243+0x3000], [R2.64] ;  /* 0x0300000002f37fae */ /* 0x0003e2000b901d50 */
[----:B------:R-:W-:Y:S02]  /*0d10*/  IADD3.X R9, R3, UR9, RZ, P0, !PT ;  /* 0x0000000903097c10 */ /* 0x000fe400087fe4ff */
[----:B----4-:R-:W-:Y:S01]  /*0d20*/  IADD3 R4, P0, R6, UR8, RZ ;  /* 0x0000000806047c10 */ /* 0x010fe2000ff1e0ff */
[----:B------:R1:W-:Y:S03]  /*0d30*/  LDGSTS.E.BYPASS.LTC128B.128 [R243+0x7000], [R2.64+0x80] ;  /* 0x0700008002f37fae */ /* 0x0003e6000b901d50 */
[----:B------:R-:W-:Y:S01]  /*0d40*/  IADD3.X R5, R7, UR6, RZ, P0, !PT ;  /* 0x0000000607057c10 */ /* 0x000fe200087fe4ff */
[----:B------:R2:W-:Y:S04]  /*0d50*/  LDGSTS.E.BYPASS.LTC128B.128 [R243+0x3800], [R8.64] ;  /* 0x0380000008f37fae */ /* 0x0005e8000b901d50 */
[----:B------:R2:W-:Y:S04]  /*0d60*/  LDGSTS.E.BYPASS.LTC128B.128 [R243+0x7800], [R8.64+0x80] ;  /* 0x0780008008f37fae */ /* 0x0005e8000b901d50 */
[----:B------:R4:W-:Y:S04]  /*0d70*/  LDGSTS.E.BYPASS.LTC128B.128 [R243+0x8000], [R6.64] ;  /* 0x0800000006f37fae */ /* 0x0009e8000b901d50 */
[----:B------:R4:W-:Y:S04]  /*0d80*/  LDGSTS.E.BYPASS.LTC128B.128 [R243+0xa000], [R6.64+0x80] ;  /* 0x0a00008006f37fae */ /* 0x0009e8000b901d50 */
[----:B------:R5:W-:Y:S04]  /*0d90*/  LDGSTS.E.BYPASS.LTC128B.128 [R243+0x8800], [R4.64] ;  /* 0x0880000004f37fae */ /* 0x000be8000b901d50 */
[----:B------:R5:W-:Y:S01]  /*0da0*/  LDGSTS.E.BYPASS.LTC128B.128 [R243+0xa800], [R4.64+0x80] ;  /* 0x0a80008004f37fae */ /* 0x000be2000b901d50 */
[----:B-1----:R-:W-:-:S04]  /*0db0*/  IADD3 R2, P0, R4, UR8, RZ ;  /* 0x0000000804027c10 */ /* 0x002fc8000ff1e0ff */
[----:B------:R-:W-:-:S05]  /*0dc0*/  IADD3.X R3, R5, UR6, RZ, P0, !PT ;  /* 0x0000000605037c10 */ /* 0x000fca00087fe4ff */
[----:B------:R1:W-:Y:S04]  /*0dd0*/  LDGSTS.E.BYPASS.LTC128B.128 [R243+0x9000], [R2.64] ;  /* 0x0900000002f37fae */ /* 0x0003e8000b901d50 */
[----:B------:R1:W-:Y:S01]  /*0de0*/  LDGSTS.E.BYPASS.LTC128B.128 [R243+0xb000], [R2.64+0x80] ;  /* 0x0b00008002f37fae */ /* 0x0003e2000b901d50 */
[----:B----4-:R-:W-:-:S04]  /*0df0*/  IADD3 R6, P0, R2, UR8, RZ ;  /* 0x0000000802067c10 */ /* 0x010fc8000ff1e0ff */
[----:B------:R-:W-:-:S05]  /*0e00*/  IADD3.X R7, R3, UR6, RZ, P0, !PT ;  /* 0x0000000603077c10 */ /* 0x000fca00087fe4ff */
[----:B------:R4:W-:Y:S04]  /*0e10*/  LDGSTS.E.BYPASS.LTC128B.128 [R243+0x9800], [R6.64] ;  /* 0x0980000006f37fae */ /* 0x0009e8000b901d50 */
[----:B------:R4:W-:Y:S04]  /*0e20*/  LDGSTS.E.BYPASS.LTC128B.128 [R243+0xb800], [R6.64+0x80] ;  /* 0x0b80008006f37fae */ /* 0x0009e8000b901d50 */
[----:B------:R-:W0:Y:S01]  /*0e30*/  LDGDEPBAR ;  /* 0x00000000000079af */ /* 0x000e220000000000 */
[----:B-1----:R-:W-:-:S04]  /*0e40*/  IMAD.WIDE.U32 R2, R119, UR15, R10 ;  /* 0x0000000f77027c25 */ /* 0x002fc8000f8e000a */
[----:B-----5:R-:W-:Y:S01]  /*0e50*/  IMAD.IADD R5, R3, 0x1, R19 ;  /* 0x0000000103057824 */ /* 0x020fe200078e0213 */
[----:B------:R-:W-:Y:S02]  /*0e60*/  LEA R4, P0, R2, c[0x0][0x170], 0x1 ;  /* 0x00005c0002047a11 */ /* 0x000fe400078008ff */
[----:B------:R-:W-:Y:S01]  /*0e70*/  LOP3.LUT R3, R0, 0x1c0, RZ, 0xc0, !PT ;  /* 0x000001c000037812 */ /* 0x000fe200078ec0ff */
[C---:B------:R-:W-:Y:S01]  /*0e80*/  IMAD R0, R15.reuse, 0x200, R14 ;  /* 0x000002000f007824 */ /* 0x040fe200078e020e */
[----:B------:R-:W-:Y:S02]  /*0e90*/  LEA.HI.X R5, R2, c[0x0][0x174], R5, 0x1, P0 ;  /* 0x00005d0002057a11 */ /* 0x000fe400000f0c05 */
[----:B------:R-:W-:Y:S02]  /*0ea0*/  SHF.R.U32.HI R2, RZ, 0x3, R3 ;  /* 0x00000003ff027819 */ /* 0x000fe40000011603 */
[----:B------:R-:W-:Y:S01]  /*0eb0*/  LEA R229, R0, 0x8000, 0x1 ;  /* 0x0000800000e57811 */ /* 0x000fe200078e08ff */
[----:B----4-:R-:W-:Y:S01]  /*0ec0*/  IMAD.SHL.U32 R6, R15, 0x8, RZ ;  /* 0x000000080f067824 */ /* 0x010fe200078e00ff */
[----:B------:R-:W-:-:S04]  /*0ed0*/  DEPBAR.LE SB0, 0x0 ;  /* 0x000080000000791a */ /* 0x000fc80000000000 */
[----:B------:R-:W-:Y:S01]  /*0ee0*/  BAR.SYNC.DEFER_BLOCKING 0x0 ;  /* 0x0000000000007b1d */ /* 0x000fe20000010000 */
[----:B------:R-:W-:Y:S01]  /*0ef0*/  LOP3.LUT R6, R3, 0x8, R6, 0xf8, !PT ;  /* 0x0000000803067812 */ /* 0x000fe200078ef806 */
[----:B------:R-:W-:Y:S01]  /*0f00*/  IMAD.SHL.U32 R3, R16, 0x40, RZ ;  /* 0x0000004010037824 */ /* 0x000fe200078e00ff */
[----:B------:R-:W-:Y:S02]  /*0f10*/  IADD3 R234, R229, 0x20, RZ ;  /* 0x00000020e5ea7810 */ /* 0x000fe40007ffe0ff */
[----:B------:R-:W-:Y:S02]  /*0f20*/  LOP3.LUT R118, R6, R2, RZ, 0x3c, !PT ;  /* 0x0000000206767212 */ /* 0x000fe400078e3cff */
[----:B------:R-:W-:Y:S02]  /*0f30*/  IADD3 R2, P0, R4, UR7, RZ ;  /* 0x0000000704027c10 */ /* 0x000fe4000ff1e0ff */
[----:B------:R-:W-:Y:S02]  /*0f40*/  LOP3.LUT R117, R3, 0xfffffe00, RZ, 0xc0, !PT ;  /* 0xfffffe0003757812 */ /* 0x000fe400078ec0ff */
[----:B------:R-:W-:-:S02]  /*0f50*/  IADD3.X R3, R5, UR4, RZ, P0, !PT ;  /* 0x0000000405037c10 */ /* 0x000fc400087fe4ff */
[----:B------:R-:W-:-:S04]  /*0f60*/  IADD3 R6, P0, R2, UR7, RZ ;  /* 0x0000000702067c10 */ /* 0x000fc8000ff1e0ff */
[----:B------:R-:W-:Y:S01]  /*0f70*/  IADD3.X R7, R3, UR4, RZ, P0, !PT ;  /* 0x0000000403077c10 */ /* 0x000fe200087fe4ff */
[----:B------:R-:W-:Y:S01]  /*0f80*/  @!PT LDS RZ, [RZ] ;  /* 0x00000000fffff984 */ /* 0x000fe20000000800 */
[----:B------:R-:W-:Y:S01]  /*0f90*/  @!PT LDS RZ, [RZ] ;  /* 0x00000000fffff984 */ /* 0x000fe20000000800 */
[----:B------:R-:W-:Y:S01]  /*0fa0*/  @!PT LDS RZ, [RZ] ;  /* 0x00000000fffff984 */ /* 0x000fe20000000800 */
[----:B------:R1:W-:Y:S04]  /*0fb0*/  LDGSTS.E.BYPASS.LTC128B.128 [R243+0xc000], [R4.64] ;  /* 0x0c00000004f37fae */ /* 0x0003e8000b901d50 */
[----:B------:R1:W-:Y:S04]  /*0fc0*/  LDGSTS.E.BYPASS.LTC128B.128 [R243+0xe000], [R4.64+0x80] ;  /* 0x0e00008004f37fae */ /* 0x0003e8000b901d50 */
[----:B------:R4:W-:Y:S04]  /*0fd0*/  LDGSTS.E.BYPASS.LTC128B.128 [R243+0xc800], [R2.64] ;  /* 0x0c80000002f37fae */ /* 0x0009e8000b901d50 */
[----:B------:R4:W-:Y:S04]  /*0fe0*/  LDGSTS.E.BYPASS.LTC128B.128 [R243+0xe800], [R2.64+0x80] ;  /* 0x0e80008002f37fae */ /* 0x0009e8000b901d50 */
[----:B------:R5:W-:Y:S04]  /*0ff0*/  LDGSTS.E.BYPASS.LTC128B.128 [R243+0xd000], [R6.64] ;  /* 0x0d00000006f37fae */ /* 0x000be8000b901d50 */
[----:B------:R5:W-:Y:S01]  /*1000*/  LDGSTS.E.BYPASS.LTC128B.128 [R243+0xf000], [R6.64+0x80] ;  /* 0x0f00008006f37fae */ /* 0x000be2000b901d50 */
[----:B-1----:R-:W-:Y:S01]  /*1010*/  IMAD R5, R160, 0x400, R117 ;  /* 0x00000400a0057824 */ /* 0x002fe200078e0275 */
[----:B------:R-:W-:-:S03]  /*1020*/  IADD3 R4, P0, R6, UR7, RZ ;  /* 0x0000000706047c10 */ /* 0x000fc6000ff1e0ff */
[----:B----4-:R-:W-:Y:S01]  /*1030*/  IMAD.IADD R2, R5, 0x1, R118 ;  /* 0x0000000105027824 */ /* 0x010fe200078e0276 */
[----:B------:R-:W-:Y:S01]  /*1040*/  IADD3.X R5, R7, UR4, RZ, P0, !PT ;  /* 0x0000000407057c10 */ /* 0x000fe200087fe4ff */
[----:B------:R-:W-:Y:S01]  /*1050*/  IMAD.SHL.U32 R3, R0, 0x2, RZ ;  /* 0x0000000200037824 */ /* 0x000fe200078e00ff */
[----:B------:R-:W-:Y:S01]  /*1060*/  LOP3.LUT P0, RZ, R68, 0x2, RZ, 0xc0, !PT ;  /* 0x0000000244ff7812 */ /* 0x000fe2000780c0ff */
[----:B------:R-:W-:Y:S02]  /*1070*/  IMAD.SHL.U32 R230, R2, 0x2, RZ ;  /* 0x0000000202e67824 */ /* 0x000fe400078e00ff */
[----:B------:R1:W-:Y:S01]  /*1080*/  LDGSTS.E.BYPASS.LTC128B.128 [R243+0xd800], [R4.64] ;  /* 0x0d80000004f37fae */ /* 0x0003e2000b901d50 */
[----:B------:R-:W-:-:S03]  /*1090*/  IMAD.MOV.U32 R2, RZ, RZ, 0x40 ;  /* 0x00000040ff027424 */ /* 0x000fc600078e00ff */
[----:B------:R1:W-:Y:S04]  /*10a0*/  LDGSTS.E.BYPASS.LTC128B.128 [R243+0xf800], [R4.64+0x80] ;  /* 0x0f80008004f37fae */ /* 0x0003e8000b901d50 */
[----:B------:R-:W-:Y:S02]  /*10b0*/  LDSM.16.M88.4 R24, [R3+0x8000] ;  /* 0x008000000318783b */ /* 0x000fe40000000200 */
[----:B------:R-:W-:Y:S02]  /*10c0*/  @P0 IADD3 R234, R229, -0x20, RZ ;  /* 0xffffffe0e5ea0810 */ /* 0x000fe40007ffe0ff */
[----:B------:R-:W4:Y:S01]  /*10d0*/  LDSM.16.M88.4 R12, [R230+0x2000] ;  /* 0x00200000e60c783b */ /* 0x000f220000000200 */
[----:B------:R-:W-:Y:S02]  /*10e0*/  LOP3.LUT P0, RZ, R68, 0x4, RZ, 0xc0, !PT ;  /* 0x0000000444ff7812 */ /* 0x000fe4000780c0ff */
[C---:B------:R-:W-:Y:S01]  /*10f0*/  IADD3 R241, R234.reuse, 0x800, RZ ;  /* 0x00000800eaf17810 */ /* 0x040fe20007ffe0ff */
[----:B------:R-:W3:Y:S01]  /*1100*/  LDSM.16.M88.4 R36, [R3+0x8800] ;  /* 0x008800000324783b */ /* 0x000ee20000000200 */
[----:B------:R-:W-:-:S02]  /*1110*/  IADD3 R240, R234, 0x1000, RZ ;  /* 0x00001000eaf07810 */ /* 0x000fc40007ffe0ff */
[C---:B------:R-:W-:Y:S01]  /*1120*/  IADD3 R239, R234.reuse, 0x1800, RZ ;  /* 0x00001800eaef7810 */ /* 0x040fe20007ffe0ff */
[----:B------:R-:W3:Y:S01]  /*1130*/  LDSM.16.M88.4 R32, [R3+0x9000] ;  /* 0x009000000320783b */ /* 0x000ee20000000200 */
[C---:B------:R-:W-:Y:S02]  /*1140*/  IADD3 R238, R234.reuse, 0x2000, RZ ;  /* 0x00002000eaee7810 */ /* 0x040fe40007ffe0ff */
[C---:B------:R-:W-:Y:S01]  /*1150*/  IADD3 R237, R234.reuse, 0x2800, RZ ;  /* 0x00002800eaed7810 */ /* 0x040fe20007ffe0ff */
[----:B------:R-:W3:Y:S01]  /*1160*/  LDSM.16.M88.4 R28, [R3+0x9800] ;  /* 0x00980000031c783b */ /* 0x000ee20000000200 */
[C---:B------:R-:W-:Y:S02]  /*1170*/  IADD3 R236, R234.reuse, 0x3000, RZ ;  /* 0x00003000eaec7810 */ /* 0x040fe40007ffe0ff */
[----:B------:R-:W-:Y:S01]  /*1180*/  IADD3 R235, R234, 0x3800, RZ ;  /* 0x00003800eaeb7810 */ /* 0x000fe20007ffe0ff */
[----:B------:R-:W3:Y:S01]  /*1190*/  LDSM.16.M88.4 R16, [R230] ;  /* 0x00000000e610783b */ /* 0x000ee20000000200 */
[----:B-1----:R-:W-:-:S03]  /*11a0*/  IMAD.MOV.U32 R4, RZ, RZ, 0x20 ;  /* 0x00000020ff047424 */ /* 0x002fc600078e00ff */
[----:B------:R-:W-:Y:S02]  /*11b0*/  LDSM.16.M88.4 R48, [R234+0x800] ;  /* 0x00080000ea30783b */ /* 0x000fe40000000200 */
[----:B------:R-:W-:Y:S02]  /*11c0*/  SEL R4, R4, 0xffffffe0, !P1 ;  /* 0xffffffe004047807 */ /* 0x000fe40004800000 */
[----:B------:R-:W-:Y:S01]  /*11d0*/  LDSM.16.M88.4 R56, [R234+0x1800] ;  /* 0x00180000ea38783b */ /* 0x000fe20000000200 */
[----:B------:R-:W-:Y:S02]  /*11e0*/  LOP3.LUT P1, RZ, R69, 0x4, RZ, 0xc0, !PT ;  /* 0x0000000445ff7812 */ /* 0x000fe4000782c0ff */
[----:B------:R-:W-:Y:S01]  /*11f0*/  IMAD.IADD R231, R230, 0x1, R4 ;  /* 0x00000001e6e77824 */ /* 0x000fe200078e0204 */
[----:B------:R-:W-:Y:S01]  /*1200*/  LDSM.16.M88.4 R44, [R234] ;  /* 0x00000000ea2c783b */ /* 0x000fe20000000200 */
[C---:B------:R-:W-:Y:S02]  /*1210*/  SEL R0, R2.reuse, 0xffffffc0, !P1 ;  /* 0xffffffc002007807 */ /* 0x040fe40004800000 */
[----:B------:R-:W-:Y:S01]  /*1220*/  SEL R2, R2, 0xffffffc0, !P0 ;  /* 0xffffffc002027807 */ /* 0x000fe20004000000 */
[----:B------:R-:W1:Y:S01]  /*1230*/  LDSM.16.M88.4 R20, [R231] ;  /* 0x00000000e714783b */ /* 0x000e620000000200 */
[----:B------:R-:W-:Y:S01]  /*1240*/  ISETP.NE.AND P0, PT, R166, 0x1, PT ;  /* 0x00000001a600780c */ /* 0x000fe20003f05270 */
[----:B------:R-:W-:-:S02]  /*1250*/  IMAD.IADD R233, R230, 0x1, R0 ;  /* 0x00000001e6e97824 */ /* 0x000fc400078e0200 */
[----:B--2---:R-:W2:Y:S01]  /*1260*/  LDSM.16.M88.4 R8, [R231+0x2000] ;  /* 0x00200000e708783b */ /* 0x004ea20000000200 */
[----:B------:R-:W-:Y:S01]  /*1270*/  IMAD.IADD R228, R229, 0x1, R2 ;  /* 0x00000001e5e47824 */ /* 0x000fe200078e0202 */
[C---:B----4-:R-:W-:Y:S01]  /*1280*/  HMMA.16816.F32 R92, R12.reuse, R24, RZ ;  /* 0x000000180c5c723c */ /* 0x050fe200000018ff */
[----:B------:R-:W-:Y:S01]  /*1290*/  IMAD.IADD R232, R231, 0x1, R0 ;  /* 0x00000001e7e87824 */ /* 0x000fe200078e0200 */
[----:B------:R-:W4:Y:S01]  /*12a0*/  LDSM.16.M88.4 R52, [R234+0x1000] ;  /* 0x00100000ea34783b */ /* 0x000f220000000200 */
[----:B------:R-:W-:Y:S01]  /*12b0*/  IMAD.IADD R227, R2, 0x1, R234 ;  /* 0x0000000102e37824 */ /* 0x000fe200078e02ea */
[----:B------:R-:W-:Y:S02]  /*12c0*/  LOP3.LUT R2, R162, 0xffffffe0, RZ, 0xc0, !PT ;  /* 0xffffffe0a2027812 */ /* 0x000fe400078ec0ff */
[----:B------:R-:W0:Y:S02]  /*12d0*/  LDGDEPBAR ;  /* 0x00000000000079af */ /* 0x000e240000000000 */
[----:B------:R-:W-:Y:S01]  /*12e0*/  HMMA.16816.F32 R88, R12, R26, RZ ;  /* 0x0000001a0c58723c */ /* 0x000fe200000018ff */
[----:B------:R-:W-:-:S07]  /*12f0*/  IMAD.IADD R2, R161, 0x1, -R2 ;  /* 0x00000001a1027824 */ /* 0x000fce00078e0a02 */
[C---:B---3--:R-:W-:Y:S08]  /*1300*/  HMMA.16816.F32 R84, R12.reuse, R36, RZ ;  /* 0x000000240c54723c */ /* 0x048ff000000018ff */
[C---:B------:R-:W-:Y:S08]  /*1310*/  HMMA.16816.F32 R76, R12.reuse, R32, RZ ;  /* 0x000000200c4c723c */ /* 0x040ff000000018ff */
[C---:B------:R-:W-:Y:S08]  /*1320*/  HMMA.16816.F32 R64, R12.reuse, R28, RZ ;  /* 0x0000001c0c40723c */ /* 0x040ff000000018ff */
[C---:B------:R-:W-:Y:S08]  /*1330*/  HMMA.16816.F32 R80, R12.reuse, R38, RZ ;  /* 0x000000260c50723c */ /* 0x040ff000000018ff */
[C---:B------:R-:W-:Y:S08]  /*1340*/  HMMA.16816.F32 R72, R12.reuse, R34, RZ ;  /* 0x000000220c48723c */ /* 0x040ff000000018ff */
[----:B------:R-:W-:Y:S08]  /*1350*/  HMMA.16816.F32 R60, R12, R30, RZ ;  /* 0x0000001e0c3c723c */ /* 0x000ff000000018ff */
[C---:B------:R-:W-:Y:S08]  /*1360*/  HMMA.16816.F32 R40, R16.reuse, R36, RZ ;  /* 0x000000241028723c */ /* 0x040ff000000018ff */
[C---:B------:R-:W-:Y:S08]  /*1370*/  HMMA.16816.F32 R12, R16.reuse, R28, RZ ;  /* 0x0000001c100c723c */ /* 0x040ff000000018ff */
[C---:B------:R-:W-:Y:S08]  /*1380*/  HMMA.16816.F32 R96, R16.reuse, R24, RZ ;  /* 0x000000181060723c */ /* 0x040ff000000018ff */
[C---:B------:R-:W-:Y:S08]  /*1390*/  HMMA.16816.F32 R104, R16.reuse, R26, RZ ;  /* 0x0000001a1068723c */ /* 0x040ff000000018ff */
[C---:B------:R-:W-:Y:S01]  /*13a0*/  HMMA.16816.F32 R100, R16.reuse, R38, RZ ;  /* 0x000000261064723c */ /* 0x040fe200000018ff */
[----:B------:R-:W-:Y:S07]  /*13b0*/  LDSM.16.M88.4 R36, [R228+0x800] ;  /* 0x00080000e424783b */ /* 0x000fee0000000200 */
[C---:B------:R-:W-:Y:S08]  /*13c0*/  HMMA.16816.F32 R24, R16.reuse, R32, RZ ;  /* 0x000000201018723c */ /* 0x040ff000000018ff */
[C---:B------:R-:W-:Y:S01]  /*13d0*/  HMMA.16816.F32 R112, R16.reuse, R34, RZ ;  /* 0x000000221070723c */ /* 0x040fe200000018ff */
[----:B------:R-:W-:Y:S07]  /*13e0*/  LDSM.16.M88.4 R32, [R228+0x1000] ;  /* 0x00100000e420783b */ /* 0x000fee0000000200 */
[----:B------:R-:W-:Y:S01]  /*13f0*/  HMMA.16816.F32 R108, R16, R30, RZ ;  /* 0x0000001e106c723c */ /* 0x000fe200000018ff */
[----:B------:R-:W-:Y:S04]  /*1400*/  LDSM.16.M88.4 R28, [R228+0x1800] ;  /* 0x00180000e41c783b */ /* 0x000fe80000000200 */
[----:B------:R-:W-:Y:S03]  /*1410*/  LDSM.16.M88.4 R16, [R233] ;  /* 0x00000000e910783b */ /* 0x000fe60000000200 */
[C---:B-1----:R-:W-:Y:S01]  /*1420*/  HMMA.16816.F32 R132, R20.reuse, R48, R40 ;  /* 0x000000301484723c */ /* 0x042fe20000001828 */
[----:B------:R-:W-:Y:S07]  /*1430*/  LDSM.16.M88.4 R40, [R228] ;  /* 0x00000000e428783b */ /* 0x000fee0000000200 */
[----:B------:R-:W-:Y:S01]  /*1440*/  HMMA.16816.F32 R136, R20, R56, R12 ;  /* 0x000000381488723c */ /* 0x000fe2000000180c */
[----:B------:R-:W1:Y:S07]  /*1450*/  LDSM.16.M88.4 R12, [R233+0x2000] ;  /* 0x00200000e90c783b */ /* 0x000e6e0000000200 */
[C---:B--2---:R-:W-:Y:S08]  /*1460*/  HMMA.16816.F32 R92, R8.reuse, R44, R92 ;  /* 0x0000002c085c723c */ /* 0x044ff0000000185c */
[C---:B------:R-:W-:Y:S08]  /*1470*/  HMMA.16816.F32 R128, R8.reuse, R48, R84 ;  /* 0x000000300880723c */ /* 0x040ff00000001854 */
[C---:B----4-:R-:W-:Y:S08]  /*1480*/  HMMA.16816.F32 R148, R8.reuse, R52, R76 ;  /* 0x000000340894723c */ /* 0x050ff0000000184c */
[C---:B------:R-:W-:Y:S01]  /*1490*/  HMMA.16816.F32 R140, R8.reuse, R56, R64 ;  /* 0x00000038088c723c */ /* 0x040fe20000001840 */
[----:B------:R-:W-:Y:S07]  /*14a0*/  LDSM.16.M88.4 R64, [R227+0x1800] ;  /* 0x00180000e340783b */ /* 0x000fee0000000200 */
[C---:B------:R-:W-:Y:S08]  /*14b0*/  HMMA.16816.F32 R156, R8.reuse, R46, R88 ;  /* 0x0000002e089c723c */ /* 0x040ff00000001858 */
[C---:B------:R-:W-:Y:S08]  /*14c0*/  HMMA.16816.F32 R152, R8.reuse, R50, R80 ;  /* 0x000000320898723c */ /* 0x040ff00000001850 */
[C---:B------:R-:W-:Y:S08]  /*14d0*/  HMMA.16816.F32 R144, R8.reuse, R54, R72 ;  /* 0x000000360890723c */ /* 0x040ff00000001848 */
[----:B------:R-:W-:Y:S01]  /*14e0*/  HMMA.16816.F32 R120, R8, R58, R60 ;  /* 0x0000003a0878723c */ /* 0x000fe2000000183c */
[----:B------:R-:W-:Y:S07]  /*14f0*/  LDSM.16.M88.4 R8, [R232+0x2000] ;  /* 0x00200000e808783b */ /* 0x000fee0000000200 */
[C---:B------:R-:W-:Y:S08]  /*1500*/  HMMA.16816.F32 R96, R20.reuse, R44, R96 ;  /* 0x0000002c1460723c */ /* 0x040ff00000001860 */
[C---:B------:R-:W-:Y:S01]  /*1510*/  HMMA.16816.F32 R104, R20.reuse, R46, R104 ;  /* 0x0000002e1468723c */ /* 0x040fe20000001868 */
[----:B------:R-:W-:Y:S07]  /*1520*/  LDSM.16.M88.4 R44, [R227+0x800] ;  /* 0x00080000e32c783b */ /* 0x000fee0000000200 */
[C---:B------:R-:W-:Y:S01]  /*1530*/  HMMA.16816.F32 R124, R20.reuse, R52, R24 ;  /* 0x00000034147c723c */ /* 0x040fe20000001818 */
[----:B------:R-:W-:Y:S07]  /*1540*/  LDSM.16.M88.4 R24, [R227] ;  /* 0x00000000e318783b */ /* 0x000fee0000000200 */
[C---:B------:R-:W-:Y:S01]  /*1550*/  HMMA.16816.F32 R100, R20.reuse, R50, R100 ;  /* 0x000000321464723c */ /* 0x040fe20000001864 */
[----:B------:R-:W-:Y:S07]  /*1560*/  LDSM.16.M88.4 R48, [R227+0x1000] ;  /* 0x00100000e330783b */ /* 0x000fee0000000200 */
[C---:B------:R-:W-:Y:S08]  /*1570*/  HMMA.16816.F32 R112, R20.reuse, R54, R112 ;  /* 0x000000361470723c */ /* 0x040ff00000001870 */
[----:B------:R-:W-:Y:S01]  /*1580*/  HMMA.16816.F32 R88, R20, R58, R108 ;  /* 0x0000003a1458723c */ /* 0x000fe2000000186c */
[----:B------:R-:W2:Y:S07]  /*1590*/  LDSM.16.M88.4 R20, [R232] ;  /* 0x00000000e814783b */ /* 0x000eae0000000200 */
[C---:B-1----:R-:W-:Y:S08]  /*15a0*/  HMMA.16816.F32 R84, R12.reuse, R40, R92 ;  /* 0x000000280c54723c */ /* 0x042ff0000000185c */
[C---:B------:R-:W-:Y:S08]  /*15b0*/  HMMA.16816.F32 R76, R12.reuse, R36, R128 ;  /* 0x000000240c4c723c */ /* 0x040ff00000001880 */
[C---:B------:R-:W-:Y:S08]  /*15c0*/  HMMA.16816.F32 R68, R12.reuse, R32, R148 ;  /* 0x000000200c44723c */ /* 0x040ff00000001894 */
[C---:B------:R-:W-:Y:S08]  /*15d0*/  HMMA.16816.F32 R56, R12.reuse, R28, R140 ;  /* 0x0000001c0c38723c */ /* 0x040ff0000000188c */
[C---:B------:R-:W-:Y:S08]  /*15e0*/  HMMA.16816.F32 R80, R12.reuse, R42, R156 ;  /* 0x0000002a0c50723c */ /* 0x040ff0000000189c */
[C---:B------:R-:W-:Y:S08]  /*15f0*/  HMMA.16816.F32 R72, R12.reuse, R38, R152 ;  /* 0x000000260c48723c */ /* 0x040ff00000001898 */
[C---:B------:R-:W-:Y:S08]  /*1600*/  HMMA.16816.F32 R60, R12.reuse, R34, R144 ;  /* 0x000000220c3c723c */ /* 0x040ff00000001890 */
[----:B------:R-:W-:Y:S08]  /*1610*/  HMMA.16816.F32 R52, R12, R30, R120 ;  /* 0x0000001e0c34723c */ /* 0x000ff00000001878 */
[C---:B------:R-:W-:Y:S08]  /*1620*/  HMMA.16816.F32 R12, R16.reuse, R40, R96 ;  /* 0x00000028100c723c */ /* 0x040ff00000001860 */
[C---:B------:R-:W-:Y:S08]  /*1630*/  HMMA.16816.F32 R40, R16.reuse, R42, R104 ;  /* 0x0000002a1028723c */ /* 0x040ff00000001868 */
[C---:B------:R-:W-:Y:S08]  /*1640*/  HMMA.16816.F32 R92, R16.reuse, R32, R124 ;  /* 0x00000020105c723c */ /* 0x040ff0000000187c */
[C---:B------:R-:W-:Y:S01]  /*1650*/  HMMA.16816.F32 R104, R16.reuse, R34, R112 ;  /* 0x000000221068723c */ /* 0x040fe20000001870 */
[----:B------:R-:W-:Y:S07]  /*1660*/  LDSM.16.M88.4 R32, [R3+0xa800] ;  /* 0x00a800000320783b */ /* 0x000fee0000000200 */
[C---:B------:R-:W-:Y:S08]  /*1670*/  HMMA.16816.F32 R156, R16.reuse, R28, R136 ;  /* 0x0000001c109c723c */ /* 0x040ff00000001888 */
[----:B------:R-:W-:Y:S01]  /*1680*/  HMMA.16816.F32 R152, R16, R30, R88 ;  /* 0x0000001e1098723c */ /* 0x000fe20000001858 */
[----:B------:R-:W-:Y:S07]  /*1690*/  LDSM.16.M88.4 R28, [R3+0xb000] ;  /* 0x00b00000031c783b */ /* 0x000fee0000000200 */
[----:B--2---:R-:W-:Y:S01]  /*16a0*/  HMMA.16816.F32 R124, R20, R24, R12 ;  /* 0x00000018147c723c */ /* 0x004fe2000000180c */
[----:B------:R-:W1:Y:S07]  /*16b0*/  LDSM.16.M88.4 R12, [R230+0x6000] ;  /* 0x00600000e60c783b */ /* 0x000e6e0000000200 */
[C---:B------:R-:W-:Y:S08]  /*16c0*/  HMMA.16816.F32 R96, R16.reuse, R36, R132 ;  /* 0x000000241060723c */ /* 0x040ff00000001884 */
[----:B------:R-:W-:Y:S01]  /*16d0*/  HMMA.16816.F32 R100, R16, R38, R100 ;  /* 0x000000261064723c */ /* 0x000fe20000001864 */
[----:B------:R-:W2:Y:S04]  /*16e0*/  LDSM.16.M88.4 R36, [R3+0xa000] ;  /* 0x00a000000324783b */ /* 0x000ea80000000200 */
[----:B------:R-:W-:Y:S03]  /*16f0*/  LDSM.16.M88.4 R16, [R230+0x4000] ;  /* 0x00400000e610783b */ /* 0x000fe60000000200 */
[C---:B------:R-:W-:Y:S01]  /*1700*/  HMMA.16816.F32 R148, R8.reuse, R24, R84 ;  /* 0x000000180894723c */ /* 0x040fe20000001854 */
[----:B------:R-:W-:Y:S07]  /*1710*/  LDSM.16.M88.4 R84, [R234+0x3800] ;  /* 0x00380000ea54783b */ /* 0x000fee0000000200 */
[-C--:B------:R-:W-:Y:S08]  /*1720*/  HMMA.16816.F32 R144, R8, R26.reuse, R80 ;  /* 0x0000001a0890723c */ /* 0x080ff00000001850 */
[----:B------:R-:W-:Y:S01]  /*1730*/  HMMA.16816.F32 R112, R20, R26, R40 ;  /* 0x0000001a1470723c */ /* 0x000fe20000001828 */
[----:B------:R3:W4:Y:S07]  /*1740*/  LDSM.16.M88.4 R24, [R3+0xb800] ;  /* 0x00b800000318783b */ /* 0x00072e0000000200 */
[C---:B------:R-:W-:Y:S08]  /*1750*/  HMMA.16816.F32 R140, R8.reuse, R44, R76 ;  /* 0x0000002c088c723c */ /* 0x040ff0000000184c */
[C---:B------:R-:W-:Y:S08]  /*1760*/  HMMA.16816.F32 R128, R8.reuse, R50, R60 ;  /* 0x000000320880723c */ /* 0x040ff0000000183c */
[----:B------:R-:W-:Y:S01]  /*1770*/  HMMA.16816.F32 R136, R8, R46, R72 ;  /* 0x0000002e0888723c */ /* 0x000fe20000001848 */
[----:B---3--:R-:W-:-:S04]  /*1780*/  SHF.R.S32.HI R3, RZ, 0x1f, R2 ;  /* 0x0000001fff037819 */ /* 0x008fc80000011402 */
[----:B------:R-:W-:Y:S01]  /*1790*/  LEA.HI R3, R3, R2, RZ, 0x2 ;  /* 0x0000000203037211 */ /* 0x000fe200078f10ff */
[----:B------:R-:W-:Y:S02]  /*17a0*/  IMAD R2, R160, 0x10, R163 ;  /* 0x00000010a0027824 */ /* 0x000fe400078e02a3 */
[----:B------:R-:W-:Y:S01]  /*17b0*/  HMMA.16816.F32 R132, R8, R48, R68 ;  /* 0x000000300884723c */ /* 0x000fe20000001844 */
[----:B------:R-:W-:-:S04]  /*17c0*/  SHF.R.S32.HI R167, RZ, 0x2, R3 ;  /* 0x00000002ffa77819 */ /* 0x000fc80000011403 */
[----:B------:R-:W-:Y:S01]  /*17d0*/  IADD3 R2, R2, 0x1, R167 ;  /* 0x0000000102027810 */ /* 0x000fe20007ffe0a7 */
[----:B------:R-:W-:Y:S02]  /*17e0*/  STL [R1+0x50], R167 ;  /* 0x000050a701007387 */ /* 0x000fe40000100800 */
[----:B------:R-:W-:Y:S01]  /*17f0*/  HMMA.16816.F32 R76, R8, R64, R56 ;  /* 0x00000040084c723c */ /* 0x000fe20000001838 */
[----:B------:R-:W-:Y:S01]  /*1800*/  IADD3 R2, R116, -c[0x0][0x214], R2 ;  /* 0x8000850074027a10 */ /* 0x000fe20007ffe002 */
[----:B------:R-:W-:Y:S03]  /*1810*/  LDSM.16.M88.4 R56, [R234+0x2000] ;  /* 0x00200000ea38783b */ /* 0x000fe60000000200 */
[----:B------:R-:W-:-:S03]  /*1820*/  IADD3 R2, R2, c[0x0][0x2e8], RZ ;  /* 0x0000ba0002027a10 */ /* 0x000fc60007ffe0ff */
[----:B------:R-:W-:Y:S01]  /*1830*/  HMMA.16816.F32 R120, R8, R66, R52 ;  /* 0x000000420878723c */ /* 0x000fe20000001834 */
[----:B------:R-:W-:Y:S01]  /*1840*/  LDSM.16.M88.4 R8, [R231+0x6000] ;  /* 0x00600000e708783b */ /* 0x000fe20000000200 */
[C---:B------:R-:W-:Y:S02]  /*1850*/  IADD3 R3, R2.reuse, 0x8, RZ ;  /* 0x0000000802037810 */ /* 0x040fe40007ffe0ff */
[C---:B------:R-:W-:Y:S01]  /*1860*/  IADD3 R5, R2.reuse, 0x40, RZ ;  /* 0x0000004002057810 */ /* 0x040fe20007ffe0ff */
[----:B------:R-:W-:Y:S01]  /*1870*/  LDSM.16.M88.4 R52, [R234+0x2800] ;  /* 0x00280000ea34783b */ /* 0x000fe20000000200 */
[----:B-----5:R-:W-:Y:S02]  /*1880*/  IADD3 R6, R2, 0x48, RZ ;  /* 0x0000004802067810 */ /* 0x020fe40007ffe0ff */
[C---:B------:R-:W-:Y:S08]  /*1890*/  HMMA.16816.F32 R92, R20.reuse, R48, R92 ;  /* 0x00000030145c723c */ /* 0x040ff0000000185c */
[C---:B------:R-:W-:Y:S01]  /*18a0*/  HMMA.16816.F32 R88, R20.reuse, R50, R104 ;  /* 0x000000321458723c */ /* 0x040fe20000001868 */
[----:B------:R-:W3:Y:S07]  /*18b0*/  LDSM.16.M88.4 R48, [R234+0x3000] ;  /* 0x00300000ea30783b */ /* 0x000eee0000000200 */
[C---:B------:R-:W-:Y:S08]  /*18c0*/  HMMA.16816.F32 R108, R20.reuse, R44, R96 ;  /* 0x0000002c146c723c */ /* 0x040ff00000001860 */
[C---:B------:R-:W-:Y:S08]  /*18d0*/  HMMA.16816.F32 R100, R20.reuse, R46, R100 ;  /* 0x0000002e1464723c */ /* 0x040ff00000001864 */
[C---:B------:R-:W-:Y:S08]  /*18e0*/  HMMA.16816.F32 R80, R20.reuse, R64, R156 ;  /* 0x000000401450723c */ /* 0x040ff0000000189c */
[----:B------:R-:W-:Y:S08]  /*18f0*/  HMMA.16816.F32 R72, R20, R66, R152 ;  /* 0x000000421448723c */ /* 0x000ff00000001898 */
[C---:B-1----:R-:W-:Y:S08]  /*1900*/  HMMA.16816.F32 R20, R12.reuse, R30, R128 ;  /* 0x0000001e0c14723c */ /* 0x042ff00000001880 */
[C---:B--2---:R-:W-:Y:S08]  /*1910*/  HMMA.16816.F32 R68, R12.reuse, R36, R148 ;  /* 0x000000240c44723c */ /* 0x044ff00000001894 */
[C---:B------:R-:W-:Y:S08]  /*1920*/  HMMA.16816.F32 R64, R12.reuse, R38, R144 ;  /* 0x000000260c40723c */ /* 0x040ff00000001890 */
[C---:B------:R-:W-:Y:S08]  /*1930*/  HMMA.16816.F32 R60, R12.reuse, R32, R140 ;  /* 0x000000200c3c723c */ /* 0x040ff0000000188c */
[C---:B------:R-:W-:Y:S08]  /*1940*/  HMMA.16816.F32 R44, R12.reuse, R34, R136 ;  /* 0x000000220c2c723c */ /* 0x040ff00000001888 */
[C---:B------:R-:W-:Y:S08]  /*1950*/  HMMA.16816.F32 R40, R12.reuse, R28, R132 ;  /* 0x0000001c0c28723c */ /* 0x040ff00000001884 */
[C---:B----4-:R-:W-:Y:S08]  /*1960*/  HMMA.16816.F32 R76, R12.reuse, R24, R76 ;  /* 0x000000180c4c723c */ /* 0x050ff0000000184c */
[----:B------:R-:W-:Y:S01]  /*1970*/  HMMA.16816.F32 R96, R12, R26, R120 ;  /* 0x0000001a0c60723c */ /* 0x000fe20000001878 */
[----:B------:R-:W1:Y:S07]  /*1980*/  LDSM.16.M88.4 R12, [R231+0x4000] ;  /* 0x00400000e70c783b */ /* 0x000e6e0000000200 */
[C---:B------:R-:W-:Y:S08]  /*1990*/  HMMA.16816.F32 R124, R16.reuse, R36, R124 ;  /* 0x00000024107c723c */ /* 0x040ff0000000187c */
[C---:B------:R-:W-:Y:S01]  /*19a0*/  HMMA.16816.F32 R112, R16.reuse, R38, R112 ;  /* 0x000000261070723c */ /* 0x040fe20000001870 */
[----:B------:R-:W-:Y:S07]  /*19b0*/  LDSM.16.M88.4 R36, [R228+0x3000] ;  /* 0x00300000e424783b */ /* 0x000fee0000000200 */
[C---:B------:R-:W-:Y:S08]  /*19c0*/  HMMA.16816.F32 R108, R16.reuse, R32, R108 ;  /* 0x00000020106c723c */ /* 0x040ff0000000186c */
[C---:B------:R-:W-:Y:S08]  /*19d0*/  HMMA.16816.F32 R92, R16.reuse, R28, R92 ;  /* 0x0000001c105c723c */ /* 0x040ff0000000185c */
[C---:B------:R-:W-:Y:S01]  /*19e0*/  HMMA.16816.F32 R100, R16.reuse, R34, R100 ;  /* 0x000000221064723c */ /* 0x040fe20000001864 */
[----:B------:R-:W-:Y:S07]  /*19f0*/  LDSM.16.M88.4 R32, [R228+0x3800] ;  /* 0x00380000e420783b */ /* 0x000fee0000000200 */
[----:B------:R-:W-:Y:S08]  /*1a00*/  HMMA.16816.F32 R28, R16, R30, R88 ;  /* 0x0000001e101c723c */ /* 0x000ff00000001858 */
[----:B---3--:R-:W-:Y:S01]  /*1a10*/  HMMA.16816.F32 R128, R8, R50, R20 ;  /* 0x000000320880723c */ /* 0x008fe20000001814 */
[----:B------:R-:W2:Y:S07]  /*1a20*/  LDSM.16.M88.4 R20, [R233+0x6000] ;  /* 0x00600000e914783b */ /* 0x000eae0000000200 */
[C---:B------:R-:W-:Y:S08]  /*1a30*/  HMMA.16816.F32 R88, R16.reuse, R24, R80 ;  /* 0x000000181058723c */ /* 0x040ff00000001850 */
[----:B------:R-:W-:Y:S01]  /*1a40*/  HMMA.16816.F32 R104, R16, R26, R72 ;  /* 0x0000001a1068723c */ /* 0x000fe20000001848 */
[----:B------:R-:W-:Y:S04]  /*1a50*/  LDSM.16.M88.4 R16, [R233+0x4000] ;  /* 0x00400000e910783b */ /* 0x000fe80000000200 */
[----:B------:R-:W-:Y:S03]  /*1a60*/  LDSM.16.M88.4 R24, [R227+0x2800] ;  /* 0x00280000e318783b */ /* 0x000fe60000000200 */
[C---:B------:R-:W-:Y:S01]  /*1a70*/  HMMA.16816.F32 R136, R8.reuse, R54, R44 ;  /* 0x000000360888723c */ /* 0x040fe2000000182c */
[----:B------:R-:W3:Y:S07]  /*1a80*/  LDSM.16.M88.4 R44, [R228+0x2000] ;  /* 0x00200000e42c783b */ /* 0x000eee0000000200 */
[C---:B------:R-:W-:Y:S01]  /*1a90*/  HMMA.16816.F32 R132, R8.reuse, R48, R40 ;  /* 0x000000300884723c */ /* 0x040fe20000001828 */
[----:B------:R-:W4:Y:S07]  /*1aa0*/  LDSM.16.M88.4 R40, [R228+0x2800] ;  /* 0x00280000e428783b */ /* 0x000f2e0000000200 */
[C---:B------:R-:W-:Y:S08]  /*1ab0*/  HMMA.16816.F32 R144, R8.reuse, R58, R64 ;  /* 0x0000003a0890723c */ /* 0x040ff00000001840 */
[C---:B------:R-:W-:Y:S08]  /*1ac0*/  HMMA.16816.F32 R140, R8.reuse, R52, R60 ;  /* 0x00000034088c723c */ /* 0x040ff0000000183c */
[C---:B------:R-:W-:Y:S08]  /*1ad0*/  HMMA.16816.F32 R64, R8.reuse, R86, R96 ;  /* 0x000000560840723c */ /* 0x040ff00000001860 */
[-C--:B------:R-:W-:Y:S08]  /*1ae0*/  HMMA.16816.F32 R148, R8, R56.reuse, R68 ;  /* 0x000000380894723c */ /* 0x080ff00000001844 */
[C---:B-1----:R-:W-:Y:S08]  /*1af0*/  HMMA.16816.F32 R60, R12.reuse, R56, R124 ;  /* 0x000000380c3c723c */ /* 0x042ff0000000187c */
[C---:B------:R-:W-:Y:S08]  /*1b00*/  HMMA.16816.F32 R56, R12.reuse, R58, R112 ;  /* 0x0000003a0c38723c */ /* 0x040ff00000001870 */
[----:B------:R-:W-:Y:S08]  /*1b10*/  HMMA.16816.F32 R68, R12, R52, R108 ;  /* 0x000000340c44723c */ /* 0x000ff0000000186c */
[-C--:B------:R-:W-:Y:S01]  /*1b20*/  HMMA.16816.F32 R120, R8, R84.reuse, R76 ;  /* 0x000000540878723c */ /* 0x080fe2000000184c */
[----:B------:R-:W1:Y:S07]  /*1b30*/  LDSM.16.M88.4 R8, [R232+0x6000] ;  /* 0x00600000e808783b */ /* 0x000e6e0000000200 */
[C---:B------:R-:W-:Y:S08]  /*1b40*/  HMMA.16816.F32 R88, R12.reuse, R84, R88 ;  /* 0x000000540c58723c */ /* 0x040ff00000001858 */
[C---:B------:R-:W-:Y:S01]  /*1b50*/  HMMA.16816.F32 R72, R12.reuse, R54, R100 ;  /* 0x000000360c48723c */ /* 0x040fe20000001864 */
[----:B------:R-:W-:Y:S07]  /*1b60*/  LDSM.16.M88.4 R52, [R227+0x3800] ;  /* 0x00380000e334783b */ /* 0x000fee0000000200 */
[C---:B------:R-:W-:Y:S08]  /*1b70*/  HMMA.16816.F32 R76, R12.reuse, R48, R92 ;  /* 0x000000300c4c723c */ /* 0x040ff0000000185c */
[C---:B------:R-:W-:Y:S01]  /*1b80*/  HMMA.16816.F32 R80, R12.reuse, R50, R28 ;  /* 0x000000320c50723c */ /* 0x040fe2000000181c */
[----:B------:R-:W-:Y:S04]  /*1b90*/  LDSM.16.M88.4 R28, [R227+0x2000] ;  /* 0x00200000e31c783b */ /* 0x000fe80000000200 */
[----:B------:R-:W-:Y:S03]  /*1ba0*/  LDSM.16.M88.4 R48, [R227+0x3000] ;  /* 0x00300000e330783b */ /* 0x000fe60000000200 */
[----:B------:R-:W-:Y:S01]  /*1bb0*/  HMMA.16816.F32 R84, R12, R86, R104 ;  /* 0x000000560c54723c */ /* 0x000fe20000001868 */
[----:B------:R-:W5:Y:S01]  /*1bc0*/  LDSM.16.M88.4 R12, [R232+0x4000] ;  /* 0x00400000e80c783b */ /* 0x000f620000000200 */
[----:B------:R-:W-:-:S06]  /*1bd0*/  DEPBAR.LE SB0, 0x0 ;  /* 0x000080000000791a */ /* 0x000fcc0000000000 */
[----:B--2---:R-:W-:Y:S08]  /*1be0*/  HMMA.16816.F32 R104, R20, R34, R64 ;  /* 0x000000221468723c */ /* 0x004ff00000001840 */
[C---:B---3--:R-:W-:Y:S08]  /*1bf0*/  HMMA.16816.F32 R64, R16.reuse, R44, R60 ;  /* 0x0000002c1040723c */ /* 0x048ff0000000183c */
[----:B------:R-:W-:Y:S08]  /*1c00*/  HMMA.16816.F32 R60, R16, R46, R56 ;  /* 0x0000002e103c723c */ /* 0x000ff00000001838 */
[-C--:B----4-:R-:W-:Y:S08]  /*1c10*/  HMMA.16816.F32 R100, R20, R40.reuse, R140 ;  /* 0x000000281464723c */ /* 0x090ff0000000188c */
[----:B------:R-:W-:Y:S08]  /*1c20*/  HMMA.16816.F32 R56, R16, R40, R68 ;  /* 0x000000281038723c */ /* 0x000ff00000001844 */
[C---:B------:R-:W-:Y:S08]  /*1c30*/  HMMA.16816.F32 R92, R20.reuse, R44, R148 ;  /* 0x0000002c145c723c */ /* 0x040ff00000001894 */
[C---:B------:R-:W-:Y:S08]  /*1c40*/  HMMA.16816.F32 R96, R20.reuse, R46, R144 ;  /* 0x0000002e1460723c */ /* 0x040ff00000001890 */
[-C--:B------:R-:W-:Y:S08]  /*1c50*/  HMMA.16816.F32 R108, R20, R42.reuse, R136 ;  /* 0x0000002a146c723c */ /* 0x080ff00000001888 */
[----:B------:R-:W-:Y:S08]  /*1c60*/  HMMA.16816.F32 R44, R16, R42, R72 ;  /* 0x0000002a102c723c */ /* 0x000ff00000001848 */
[C---:B------:R-:W-:Y:S08]  /*1c70*/  HMMA.16816.F32 R112, R20.reuse, R36, R132 ;  /* 0x000000241470723c */ /* 0x040ff00000001884 */
[C---:B------:R-:W-:Y:S08]  /*1c80*/  HMMA.16816.F32 R124, R20.reuse, R38, R128 ;  /* 0x00000026147c723c */ /* 0x040ff00000001880 */
[----:B------:R-:W-:Y:S08]  /*1c90*/  HMMA.16816.F32 R120, R20, R32, R120 ;  /* 0x000000201478723c */ /* 0x000ff00000001878 */
[C---:B------:R-:W-:Y:S08]  /*1ca0*/  HMMA.16816.F32 R40, R16.reuse, R36, R76 ;  /* 0x000000241028723c */ /* 0x040ff0000000184c */
[C---:B------:R-:W-:Y:S08]  /*1cb0*/  HMMA.16816.F32 R36, R16.reuse, R38, R80 ;  /* 0x000000261024723c */ /* 0x040ff00000001850 */
[C---:B------:R-:W-:Y:S08]  /*1cc0*/  HMMA.16816.F32 R20, R16.reuse, R32, R88 ;  /* 0x000000201014723c */ /* 0x040ff00000001858 */
[----:B------:R-:W-:Y:S08]  /*1cd0*/  HMMA.16816.F32 R16, R16, R34, R84 ;  /* 0x000000221010723c */ /* 0x000ff00000001854 */
[-C--:B-1----:R-:W-:Y:S08]  /*1ce0*/  HMMA.16816.F32 R72, R8, R24.reuse, R100 ;  /* 0x000000180848723c */ /* 0x082ff00000001864 */
[C---:B-----5:R-:W-:Y:S07]  /*1cf0*/  HMMA.16816.F32 R144, R12.reuse, R24, R56 ;  /* 0x000000180c90723c */ /* 0x060fee0000001838 */
[----:B------:R-:W-:Y:S01]  /*1d00*/  IMAD.MOV.U32 R24, RZ, RZ, R119 ;  /* 0x000000ffff187224 */ /* 0x000fe200078e0077 */
[C---:B------:R-:W-:Y:S04]  /*1d10*/  HMMA.16816.F32 R184, R12.reuse, R28, R64 ;  /* 0x0000001c0cb8723c */ /* 0x040fe80000001840 */
[----:B------:R1:W-:Y:S04]  /*1d20*/  STL [R1+0x30], R24 ;  /* 0x0000301801007387 */ /* 0x0003e80000100800 */
[C---:B------:R-:W-:Y:S08]  /*1d30*/  HMMA.16816.F32 R152, R12.reuse, R30, R60 ;  /* 0x0000001e0c98723c */ /* 0x040ff0000000183c */
[C---:B------:R-:W-:Y:S08]  /*1d40*/  HMMA.16816.F32 R140, R12.reuse, R26, R44 ;  /* 0x0000001a0c8c723c */ /* 0x040ff0000000182c */
[C---:B------:R-:W-:Y:S08]  /*1d50*/  HMMA.16816.F32 R180, R12.reuse, R48, R40 ;  /* 0x000000300cb4723c */ /* 0x040ff00000001828 */
[C---:B------:R-:W-:Y:S08]  /*1d60*/  HMMA.16816.F32 R172, R12.reuse, R50, R36 ;  /* 0x000000320cac723c */ /* 0x040ff00000001824 */
[C---:B------:R-:W-:Y:S08]  /*1d70*/  HMMA.16816.F32 R156, R12.reuse, R52, R20 ;  /* 0x000000340c9c723c */ /* 0x040ff00000001814 */
[----:B------:R-:W-:Y:S07]  /*1d80*/  HMMA.16816.F32 R148, R12, R54, R16 ;  /* 0x000000360c94723c */ /* 0x000fee0000001810 */
[----:B------:R-:W-:Y:S01]  /*1d90*/  IMAD.SHL.U32 R14, R161, 0x2, RZ ;  /* 0x00000002a10e7824 */ /* 0x000fe200078e00ff */
[----:B------:R-:W-:Y:S01]  /*1da0*/  HMMA.16816.F32 R32, R8, R28, R92 ;  /* 0x0000001c0820723c */ /* 0x000fe2000000185c */
[----:B------:R-:W-:-:S02]  /*1db0*/  IMNMX R17, R2, R116, PT ;  /* 0x0000007402117217 */ /* 0x000fc40003800200 */
[-C--:B------:R-:W-:Y:S02]  /*1dc0*/  IMNMX R18, R3, R116.reuse, PT ;  /* 0x0000007403127217 */ /* 0x080fe40003800200 */
[-C--:B------:R-:W-:Y:S02]  /*1dd0*/  IMNMX R15, R5, R116.reuse, PT ;  /* 0x00000074050f7217 */ /* 0x080fe40003800200 */
[----:B------:R-:W-:Y:S01]  /*1de0*/  IMNMX R16, R6, R116, PT ;  /* 0x0000007406107217 */ /* 0x000fe20003800200 */
[----:B------:R-:W-:Y:S01]  /*1df0*/  HMMA.16816.F32 R68, R8, R30, R96 ;  /* 0x0000001e0844723c */ /* 0x000fe20000001860 */
[----:B------:R-:W-:Y:S02]  /*1e00*/  LOP3.LUT R2, R118, R117, RZ, 0xfc, !PT ;  /* 0x0000007576027212 */ /* 0x000fe400078efcff */
[----:B------:R-:W-:-:S05]  /*1e10*/  LOP3.LUT R14, R14, 0x6, RZ, 0xc0, !PT ;  /* 0x000000060e0e7812 */ /* 0x000fca00078ec0ff */
[C---:B------:R-:W-:Y:S08]  /*1e20*/  HMMA.16816.F32 R76, R8.reuse, R26, R108 ;  /* 0x0000001a084c723c */ /* 0x040ff0000000186c */
[C---:B------:R-:W-:Y:S08]  /*1e30*/  HMMA.16816.F32 R80, R8.reuse, R48, R112 ;  /* 0x000000300850723c */ /* 0x040ff00000001870 */
[C---:B------:R-:W-:Y:S08]  /*1e40*/  HMMA.16816.F32 R124, R8.reuse, R50, R124 ;  /* 0x00000032087c723c */ /* 0x040ff0000000187c */
[C---:B------:R-:W-:Y:S08]  /*1e50*/  HMMA.16816.F32 R120, R8.reuse, R52, R120 ;  /* 0x000000340878723c */ /* 0x040ff00000001878 */
[----:B------:R-:W-:Y:S01]  /*1e60*/  HMMA.16816.F32 R104, R8, R54, R104 ;  /* 0x000000360868723c */ /* 0x000fe20000001868 */
[----:B------:R-:W-:Y:S06]  /*1e70*/  BAR.SYNC.DEFER_BLOCKING 0x0 ;  /* 0x0000000000007b1d */ /* 0x000fec0000010000 */
[----:B------:R-:W-:Y:S05]  /*1e80*/  @!P0 BRA `(.L_x_1) ;  /* 0x000001a000008947 */ /* 0x000fea0003800000 */
[----:B-1----:R-:W-:-:S04]  /*1e90*/  IADD3 R3, R166, -0x2, RZ ;  /* 0xfffffffea6037810 */ /* 0x002fc80007ffe0ff */
[----:B------:R-:W-:Y:S01]  /*1ea0*/  SHF.R.S32.HI R8, RZ, 0x1f, R3 ;  /* 0x0000001fff087819 */ /* 0x000fe20000011403 */
[C---:B------:R-:W-:Y:S02]  /*1eb0*/  IMAD R5, R3.reuse, UR12, RZ ;  /* 0x0000000c03057c24 */ /* 0x040fe4000f8e02ff */
[----:B------:R-:W-:-:S04]  /*1ec0*/  IMAD.WIDE.U32 R6, R3, UR13, R164 ;  /* 0x0000000d03067c25 */ /* 0x000fc8000f8e00a4 */
[----:B------:R-:W-:Y:S01]  /*1ed0*/  IMAD R3, R8, UR13, R5 ;  /* 0x0000000d08037c24 */ /* 0x000fe2000f8e0205 */
[----:B------:R-:W-:-:S03]  /*1ee0*/  LEA R10, P1, R6, c[0x0][0x168], 0x1 ;  /* 0x00005a00060a7a11 */ /* 0x000fc600078208ff */
[----:B------:R-:W-:Y:S01]  /*1ef0*/  IMAD.IADD R3, R7, 0x1, R3 ;  /* 0x0000000107037824 */ /* 0x000fe200078e0203 */
[----:B------:R-:W-:-:S04]  /*1f00*/  IADD3 R8, P0, R10, UR8, RZ ;  /* 0x000000080a087c10 */ /* 0x000fc8000ff1e0ff */
[----:B------:R-:W-:Y:S02]  /*1f10*/  LEA.HI.X R11, R6, c[0x0][0x16c], R3, 0x1, P1 ;  /* 0x00005b00060b7a11 */ /* 0x000fe400008f0c03 */
[----:B------:R-:W-:Y:S02]  /*1f20*/  IADD3 R6, P1, R8, UR8, RZ ;  /* 0x0000000808067c10 */ /* 0x000fe4000ff3e0ff */
[----:B------:R-:W-:Y:S01]  /*1f30*/  IADD3.X R9, R11, UR6, RZ, P0, !PT ;  /* 0x000000060b097c10 */ /* 0x000fe200087fe4ff */
[----:B------:R-:W-:Y:S01]  /*1f40*/  @!PT LDS RZ, [RZ] ;  /* 0x00000000fffff984 */ /* 0x000fe20000000800 */
[----:B------:R-:W-:Y:S01]  /*1f50*/  @!PT LDS RZ, [RZ] ;  /* 0x00000000fffff984 */ /* 0x000fe20000000800 */
[----:B------:R-:W-:Y:S01]  /*1f60*/  @!PT LDS RZ, [RZ] ;  /* 0x00000000fffff984 */ /* 0x000fe20000000800 */
[----:B------:R1:W-:Y:S01]  /*1f70*/  LDGSTS.E.BYPASS.LTC128B.128 [R243+0x8000], [R10.64] ;  /* 0x080000000af37fae */ /* 0x0003e2000b901d50 */
[----:B------:R-:W-:Y:S02]  /*1f80*/  IADD3 R12, P0, R6, UR8, RZ ;  /* 0x00000008060c7c10 */ /* 0x000fe4000ff1e0ff */
[----:B------:R-:W-:Y:S01]  /*1f90*/  IADD3.X R7, R9, UR6, RZ, P1, !PT ;  /* 0x0000000609077c10 */ /* 0x000fe20008ffe4ff */
[----:B------:R1:W-:Y:S03]  /*1fa0*/  LDGSTS.E.BYPASS.LTC128B.128 [R243+0xa000], [R10.64+0x80] ;  /* 0x0a0000800af37fae */ /* 0x0003e6000b901d50 */
[----:B------:R-:W-:Y:S01]  /*1fb0*/  IADD3.X R13, R7, UR6, RZ, P0, !PT ;  /* 0x00000006070d7c10 */ /* 0x000fe200087fe4ff */
[----:B------:R1:W-:Y:S04]  /*1fc0*/  LDGSTS.E.BYPASS.LTC128B.128 [R243+0x8800], [R8.64] ;  /* 0x0880000008f37fae */ /* 0x0003e8000b901d50 */
[----:B------:R1:W-:Y:S04]  /*1fd0*/  LDGSTS.E.BYPASS.LTC128B.128 [R243+0xa800], [R8.64+0x80] ;  /* 0x0a80008008f37fae */ /* 0x0003e8000b901d50 */
[----:B------:R1:W-:Y:S04]  /*1fe0*/  LDGSTS.E.BYPASS.LTC128B.128 [R243+0x9000], [R6.64] ;  /* 0x0900000006f37fae */ /* 0x0003e8000b901d50 */
[----:B------:R1:W-:Y:S04]  /*1ff0*/  LDGSTS.E.BYPASS.LTC128B.128 [R243+0xb000], [R6.64+0x80] ;  /* 0x0b00008006f37fae */ /* 0x0003e8000b901d50 */
[----:B------:R1:W-:Y:S04]  /*2000*/  LDGSTS.E.BYPASS.LTC128B.128 [R243+0x9800], [R12.64] ;  /* 0x098000000cf37fae */ /* 0x0003e8000b901d50 */
[----:B------:R1:W-:Y:S04]  /*2010*/  LDGSTS.E.BYPASS.LTC128B.128 [R243+0xb800], [R12.64+0x80] ;  /* 0x0b8000800cf37fae */ /* 0x0003e8000b901d50 */
[----:B------:R-:W0:Y:S02]  /*2020*/  LDGDEPBAR ;  /* 0x00000000000079af */ /* 0x000e240000000000 */
.L_x_1:
[----:B-1----:R-:W-:Y:S01]  /*2030*/  IMAD R14, R24, 0x40, R14 ;  /* 0x00000040180e7824 */ /* 0x002fe200078e020e */
[----:B------:R-:W-:Y:S01]  /*2040*/  STL [R1+0x90], R243 ;  /* 0x000090f301007387 */ /* 0x000fe20000100800 */
[----:B------:R-:W-:-:S03]  /*2050*/  IMAD.SHL.U32 R167, R2, 0x2, RZ ;  /* 0x0000000202a77824 */ /* 0x000fc600078e00ff */
[C---:B------:R-:W-:Y:S01]  /*2060*/  IADD3 R110, R14.reuse, 0x1, RZ ;  /* 0x000000010e6e7810 */ /* 0x040fe20007ffe0ff */
[----:B------:R-:W-:Y:S01]  /*2070*/  STL [R1+0x8c], R241 ;  /* 0x00008cf101007387 */ /* 0x000fe20000100800 */
[-C--:B------:R-:W-:Y:S01]  /*2080*/  ISETP.GE.AND P3, PT, R14, R15.reuse, PT ;  /* 0x0000000f0e00720c */ /* 0x080fe20003f66270 */
[--C-:B------:R-:W-:Y:S01]  /*2090*/  IMAD.IADD R224, R4, 0x1, R167.reuse ;  /* 0x0000000104e07824 */ /* 0x100fe200078e02a7 */
[----:B------:R-:W-:Y:S01]  /*20a0*/  IADD3 R109, R14, 0x8, RZ ;  /* 0x000000080e6d7810 */ /* 0x000fe20007ffe0ff */
[----:B------:R-:W-:Y:S01]  /*20b0*/  STL [R1+0x88], R240 ;  /* 0x000088f001007387 */ /* 0x000fe20000100800 */
[----:B------:R-:W-:Y:S01]  /*20c0*/  ISETP.GE.AND P2, PT, R110, R15, PT ;  /* 0x0000000f6e00720c */ /* 0x000fe20003f46270 */
[----:B------:R-:W-:Y:S01]  /*20d0*/  IMAD.IADD R226, R0, 0x1, R167 ;  /* 0x0000000100e27824 */ /* 0x000fe200078e02a7 */
[----:B------:R-:W-:Y:S01]  /*20e0*/  FSEL R8, R32, -INF , !P3 ;  /* 0xff80000020087808 */ /* 0x000fe20005800000 */
[----:B------:R-:W-:Y:S01]  /*20f0*/  STL [R1+0x84], R239 ;  /* 0x000084ef01007387 */ /* 0x000fe20000100800 */
[----:B------:R-:W-:-:S02]  /*2100*/  FSEL R9, R33, -INF , !P2 ;  /* 0xff80000021097808 */ /* 0x000fc40005000000 */
[C---:B------:R-:W-:Y:S01]  /*2110*/  IADD3 R65, R14.reuse, 0x9, RZ ;  /* 0x000000090e417810 */ /* 0x040fe20007ffe0ff */
[----:B------:R-:W-:Y:S01]  /*2120*/  STL [R1+0x80], R238 ;  /* 0x000080ee01007387 */ /* 0x000fe20000100800 */
[-C--:B------:R-:W-:Y:S02]  /*2130*/  ISETP.GE.AND P3, PT, R109, R15.reuse, PT ;  /* 0x0000000f6d00720c */ /* 0x080fe40003f66270 */
[----:B------:R-:W-:Y:S01]  /*2140*/  IADD3 R108, R14, 0x10, RZ ;  /* 0x000000100e6c7810 */ /* 0x000fe20007ffe0ff */
[----:B------:R-:W-:Y:S01]  /*2150*/  STL [R1+0x7c], R237 ;  /* 0x00007ced01007387 */ /* 0x000fe20000100800 */
[----:B------:R-:W-:Y:S02]  /*2160*/  ISETP.GE.AND P2, PT, R65, R15, PT ;  /* 0x0000000f4100720c */ /* 0x000fe40003f46270 */
[----:B------:R-:W-:Y:S01]  /*2170*/  FSEL R10, R68, -INF , !P3 ;  /* 0xff800000440a7808 */ /* 0x000fe20005800000 */
[----:B------:R1:W-:Y:S01]  /*2180*/  STL [R1+0x78], R236 ;  /* 0x000078ec01007387 */ /* 0x0003e20000100800 */
[----:B------:R-:W-:-:S02]  /*2190*/  FMNMX.FTZ R3, R8, R9, !PT ;  /* 0x0000000908037209 */ /* 0x000fc40007810000 */
[----:B------:R-:W-:Y:S01]  /*21a0*/  FSEL R11, R69, -INF , !P2 ;  /* 0xff800000450b7808 */ /* 0x000fe20005000000 */
[----:B------:R2:W-:Y:S01]  /*21b0*/  STL [R1+0x74], R235 ;  /* 0x000074eb01007387 */ /* 0x0005e20000100800 */
[----:B------:R-:W-:Y:S02]  /*21c0*/  IADD3 R64, R14, 0x11, RZ ;  /* 0x000000110e407810 */ /* 0x000fe40007ffe0ff */
[----:B------:R-:W-:Y:S01]  /*21d0*/  ISETP.GE.AND P3, PT, R108, R15, PT ;  /* 0x0000000f6c00720c */ /* 0x000fe20003f66270 */
[----:B------:R-:W-:Y:S01]  /*21e0*/  STL [R1+0x70], R234 ;  /* 0x000070ea01007387 */ /* 0x000fe20000100800 */
[----:B------:R-:W-:Y:S02]  /*21f0*/  FMNMX.FTZ R3, R10, R3, !PT ;  /* 0x000000030a037209 */ /* 0x000fe40007810000 */
[----:B------:R-:W-:Y:S01]  /*2200*/  IADD3 R67, R14, 0x18, RZ ;  /* 0x000000180e437810 */ /* 0x000fe20007ffe0ff */
[----:B------:R3:W-:Y:S01]  /*2210*/  STL [R1+0x6c], R233 ;  /* 0x00006ce901007387 */ /* 0x0007e20000100800 */
[----:B------:R-:W-:-:S02]  /*2220*/  ISETP.GE.AND P2, PT, R64, R15, PT ;  /* 0x0000000f4000720c */ /* 0x000fc40003f46270 */
[----:B------:R-:W-:Y:S01]  /*2230*/  FSEL R23, R72, -INF , !P3 ;  /* 0xff80000048177808 */ /* 0x000fe20005800000 */
[----:B------:R-:W-:Y:S01]  /*2240*/  STL [R1+0x68], R232 ;  /* 0x000068e801007387 */ /* 0x000fe20000100800 */
[----:B------:R-:W-:Y:S02]  /*2250*/  FMNMX.FTZ R3, R11, R3, !PT ;  /* 0x000000030b037209 */ /* 0x000fe40007810000 */
[-C--:B------:R-:W-:Y:S01]  /*2260*/  ISETP.GE.AND P1, PT, R14, R16.reuse, PT ;  /* 0x000000100e00720c */ /* 0x080fe20003f26270 */
[----:B------:R4:W-:Y:S01]  /*2270*/  STL [R1+0x64], R231 ;  /* 0x000064e701007387 */ /* 0x0009e20000100800 */
[----:B------:R-:W-:Y:S02]  /*2280*/  ISETP.GE.AND P0, PT, R110, R16, PT ;  /* 0x000000106e00720c */ /* 0x000fe40003f06270 */
[----:B------:R-:W-:Y:S01]  /*2290*/  FSEL R24, R73, -INF , !P2 ;  /* 0xff80000049187808 */ /* 0x000fe20005000000 */
[----:B------:R-:W-:Y:S01]  /*22a0*/  STL [R1+0x60], R230 ;  /* 0x000060e601007387 */ /* 0x000fe20000100800 */
[----:B------:R-:W-:-:S02]  /*22b0*/  IADD3 R63, R14, 0x19, RZ ;  /* 0x000000190e3f7810 */ /* 0x000fc40007ffe0ff */
[----:B------:R-:W-:Y:S01]  /*22c0*/  ISETP.GE.AND P3, PT, R67, R15, PT ;  /* 0x0000000f4300720c */ /* 0x000fe20003f66270 */
[----:B------:R1:W-:Y:S01]  /*22d0*/  STL [R1+0x5c], R229 ;  /* 0x00005ce501007387 */ /* 0x0003e20000100800 */
[----:B------:R-:W-:Y:S02]  /*22e0*/  FMNMX.FTZ R3, R23, R3, !PT ;  /* 0x0000000317037209 */ /* 0x000fe40007810000 */
[----:B------:R-:W-:Y:S01]  /*22f0*/  FSEL R19, R34, -INF , !P1 ;  /* 0xff80000022137808 */ /* 0x000fe20004800000 */
[----:B------:R1:W-:Y:S01]  /*2300*/  STL [R1+0x58], R228 ;  /* 0x000058e401007387 */ /* 0x0003e20000100800 */
[----:B------:R-:W-:Y:S02]  /*2310*/  FSEL R20, R35, -INF , !P0 ;  /* 0xff80000023147808 */ /* 0x000fe40004000000 */
[----:B------:R-:W-:Y:S01]  /*2320*/  ISETP.GE.AND P1, PT, R109, R16, PT ;  /* 0x000000106d00720c */ /* 0x000fe20003f26270 */
[----:B------:R-:W-:Y:S01]  /*2330*/  LDSM.16.MT88.4 R92, [R226+0xc000] ;  /* 0x00c00000e25c783b */ /* 0x000fe20000004200 */
[----:B------:R-:W-:-:S02]  /*2340*/  IADD3 R66, R14, 0x20, RZ ;  /* 0x000000200e427810 */ /* 0x000fc40007ffe0ff */
[----:B------:R-:W-:Y:S01]  /*2350*/  ISETP.GE.AND P2, PT, R63, R15, PT ;  /* 0x0000000f3f00720c */ /* 0x000fe20003f46270 */
[----:B------:R-:W-:Y:S01]  /*2360*/  STL [R1+0x54], R227 ;  /* 0x000054e301007387 */ /* 0x000fe20000100800 */
[----:B------:R-:W-:Y:S02]  /*2370*/  FSEL R25, R76, -INF , !P3 ;  /* 0xff8000004c197808 */ /* 0x000fe40005800000 */
[----:B------:R-:W-:Y:S01]  /*2380*/  FMNMX.FTZ R5, R24, R3, !PT ;  /* 0x0000000318057209 */ /* 0x000fe20007810000 */
[----:B------:R-:W-:Y:S01]  /*2390*/  LDSM.16.MT88.4 R84, [R226+0xc800] ;  /* 0x00c80000e254783b */ /* 0x000fe20000004200 */
[----:B------:R-:W-:Y:S02]  /*23a0*/  ISETP.GE.AND P0, PT, R65, R16, PT ;  /* 0x000000104100720c */ /* 0x000fe40003f06270 */
[----:B------:R-:W-:Y:S01]  /*23b0*/  FSEL R21, R70, -INF , !P1 ;  /* 0xff80000046157808 */ /* 0x000fe20004800000 */
[----:B------:R-:W-:Y:S01]  /*23c0*/  LDSM.16.MT88.4 R112, [R167+0xe000] ;  /* 0x00e00000a770783b */ /* 0x000fe20000004200 */
[----:B------:R-:W-:-:S02]  /*23d0*/  FMNMX.FTZ R3, R19, R20, !PT ;  /* 0x0000001413037209 */ /* 0x000fc40007810000 */
[----:B------:R-:W-:Y:S01]  /*23e0*/  FSEL R36, R77, -INF , !P2 ;  /* 0xff8000004d247808 */ /* 0x000fe20005000000 */
[----:B------:R-:W-:Y:S01]  /*23f0*/  LDSM.16.MT88.4 R100, [R167+0xe800] ;  /* 0x00e80000a764783b */ /* 0x000fe20000004200 */
[----:B------:R-:W-:Y:S02]  /*2400*/  IADD3 R62, R14, 0x21, RZ ;  /* 0x000000210e3e7810 */ /* 0x000fe40007ffe0ff */
[----:B------:R-:W-:Y:S01]  /*2410*/  ISETP.GE.AND P3, PT, R66, R15, PT ;  /* 0x0000000f4200720c */ /* 0x000fe20003f66270 */
[----:B------:R-:W-:Y:S01]  /*2420*/  LDSM.16.MT88.4 R132, [R226+0xe000] ;  /* 0x00e00000e284783b */ /* 0x000fe20000004200 */
[----:B------:R-:W-:Y:S02]  /*2430*/  FMNMX.FTZ R5, R25, R5, !PT ;  /* 0x0000000519057209 */ /* 0x000fe40007810000 */
[----:B------:R-:W-:Y:S01]  /*2440*/  FSEL R22, R71, -INF , !P0 ;  /* 0xff80000047167808 */ /* 0x000fe20004000000 */
[----:B------:R-:W-:Y:S01]  /*2450*/  LDSM.16.MT88.4 R116, [R226+0xe800] ;  /* 0x00e80000e274783b */ /* 0x000fe20000004200 */
[----:B------:R-:W-:-:S02]  /*2460*/  ISETP.GE.AND P1, PT, R108, R16, PT ;  /* 0x000000106c00720c */ /* 0x000fc40003f26270 */
[----:B------:R-:W-:Y:S01]  /*2470*/  FMNMX.FTZ R3, R21, R3, !PT ;  /* 0x0000000315037209 */ /* 0x000fe20007810000 */
[----:B------:R-:W-:Y:S01]  /*2480*/  LDSM.16.MT88.4 R68, [R167+0xc800] ;  /* 0x00c80000a744783b */ /* 0x000fe20000004200 */
[----:B------:R-:W-:Y:S02]  /*2490*/  ISETP.GE.AND P2, PT, R62, R15, PT ;  /* 0x0000000f3e00720c */ /* 0x000fe40003f46270 */
[----:B------:R-:W-:Y:S02]  /*24a0*/  FSEL R176, R80, -INF , !P3 ;  /* 0xff80000050b07808 */ /* 0x000fe40005800000 */
[----:B------:R-:W-:Y:S02]  /*24b0*/  IADD3 R60, R14, 0x28, RZ ;  /* 0x000000280e3c7810 */ /* 0x000fe40007ffe0ff */
[----:B------:R-:W-:Y:S02]  /*24c0*/  FMNMX.FTZ R6, R36, R5, !PT ;  /* 0x0000000524067209 */ /* 0x000fe40007810000 */
[----:B------:R-:W-:-:S02]  /*24d0*/  ISETP.GE.AND P0, PT, R64, R16, PT ;  /* 0x000000104000720c */ /* 0x000fc40003f06270 */
[----:B------:R-:W-:Y:S02]  /*24e0*/  FSEL R37, R74, -INF , !P1 ;  /* 0xff8000004a257808 */ /* 0x000fe40004800000 */
[----:B------:R-:W-:Y:S02]  /*24f0*/  FMNMX.FTZ R3, R22, R3, !PT ;  /* 0x0000000316037209 */ /* 0x000fe40007810000 */
[----:B------:R-:W-:Y:S02]  /*2500*/  FSEL R171, R81, -INF , !P2 ;  /* 0xff80000051ab7808 */ /* 0x000fe40005000000 */
[----:B------:R-:W-:Y:S02]  /*2510*/  IADD3 R61, R14, 0x29, RZ ;  /* 0x000000290e3d7810 */ /* 0x000fe40007ffe0ff */
[----:B------:R-:W-:Y:S02]  /*2520*/  ISETP.GE.AND P3, PT, R60, R15, PT ;  /* 0x0000000f3c00720c */ /* 0x000fe40003f66270 */
[----:B------:R-:W-:-:S02]  /*2530*/  FMNMX.FTZ R6, R176, R6, !PT ;  /* 0x00000006b0067209 */ /* 0x000fc40007810000 */
[----:B------:R-:W-:Y:S02]  /*2540*/  FSEL R38, R75, -INF , !P0 ;  /* 0xff8000004b267808 */ /* 0x000fe40004000000 */
[----:B------:R-:W-:Y:S01]  /*2550*/  ISETP.GE.AND P1, PT, R67, R16, PT ;  /* 0x000000104300720c */ /* 0x000fe20003f26270 */
[----:B------:R-:W-:Y:S01]  /*2560*/  LDSM.16.MT88.4 R72, [R224+0xc800] ;  /* 0x00c80000e048783b */ /* 0x000fe20000004200 */
[----:B------:R-:W-:Y:S02]  /*2570*/  FMNMX.FTZ R3, R37, R3, !PT ;  /* 0x0000000325037209 */ /* 0x000fe40007810000 */
[----:B------:R-:W-:Y:S02]  /*2580*/  IADD3 R111, R14, 0x30, RZ ;  /* 0x000000300e6f7810 */ /* 0x000fe40007ffe0ff */
[----:B------:R-:W-:Y:S02]  /*2590*/  ISETP.GE.AND P2, PT, R61, R15, PT ;  /* 0x0000000f3d00720c */ /* 0x000fe40003f46270 */
[----:B------:R-:W-:-:S02]  /*25a0*/  FSEL R170, R124, -INF , !P3 ;  /* 0xff8000007caa7808 */ /* 0x000fc40005800000 */
[----:B------:R-:W-:Y:S02]  /*25b0*/  FMNMX.FTZ R6, R171, R6, !PT ;  /* 0x00000006ab067209 */ /* 0x000fe40007810000 */
[----:B------:R-:W-:Y:S02]  /*25c0*/  ISETP.GE.AND P0, PT, R63, R16, PT ;  /* 0x000000103f00720c */ /* 0x000fe40003f06270 */
[----:B------:R-:W-:Y:S02]  /*25d0*/  FSEL R39, R78, -INF , !P1 ;  /* 0xff8000004e277808 */ /* 0x000fe40004800000 */
[----:B------:R-:W-:Y:S02]  /*25e0*/  FMNMX.FTZ R3, R38, R3, !PT ;  /* 0x0000000326037209 */ /* 0x000fe40007810000 */
[----:B------:R-:W-:Y:S02]  /*25f0*/  IADD3 R128, R14, 0x31, RZ ;  /* 0x000000310e807810 */ /* 0x000fe40007ffe0ff */
[----:B------:R-:W-:-:S02]  /*2600*/  ISETP.GE.AND P3, PT, R111, R15, PT ;  /* 0x0000000f6f00720c */ /* 0x000fc40003f66270 */
[----:B------:R-:W-:Y:S02]  /*2610*/  FSEL R161, R125, -INF , !P2 ;  /* 0xff8000007da17808 */ /* 0x000fe40005000000 */
[----:B------:R-:W-:Y:S02]  /*2620*/  FMNMX.FTZ R6, R170, R6, !PT ;  /* 0x00000006aa067209 */ /* 0x000fe40007810000 */
[----:B------:R-:W-:Y:S02]  /*2630*/  FSEL R40, R79, -INF , !P0 ;  /* 0xff8000004f287808 */ /* 0x000fe40004000000 */
[----:B------:R-:W-:Y:S01]  /*2640*/  ISETP.GE.AND P1, PT, R66, R16, PT ;  /* 0x000000104200720c */ /* 0x000fe20003f26270 */
[----:B------:R-:W-:Y:S01]  /*2650*/  LDSM.16.MT88.4 R76, [R167+0xc000] ;  /* 0x00c00000a74c783b */ /* 0x000fe20000004200 */
[----:B------:R-:W-:Y:S02]  /*2660*/  FMNMX.FTZ R3, R39, R3, !PT ;  /* 0x0000000327037209 */ /* 0x000fe40007810000 */
[----:B------:R-:W-:-:S02]  /*2670*/  IADD3 R129, R14, 0x38, RZ ;  /* 0x000000380e817810 */ /* 0x000fc40007ffe0ff */
[----:B------:R-:W-:Y:S02]  /*2680*/  ISETP.GE.AND P2, PT, R128, R15, PT ;  /* 0x0000000f8000720c */ /* 0x000fe40003f46270 */
[----:B-1----:R-:W-:Y:S02]  /*2690*/  FSEL R236, R120, -INF , !P3 ;  /* 0xff80000078ec7808 */ /* 0x002fe40005800000 */
[----:B------:R-:W-:Y:S02]  /*26a0*/  FMNMX.FTZ R6, R161, R6, !PT ;  /* 0x00000006a1067209 */ /* 0x000fe40007810000 */
[----:B------:R-:W-:Y:S01]  /*26b0*/  ISETP.GE.AND P0, PT, R62, R16, PT ;  /* 0x000000103e00720c */ /* 0x000fe20003f06270 */
[----:B------:R-:W-:Y:S01]  /*26c0*/  STL [R1+0x94], R236 ;  /* 0x000094ec01007387 */ /* 0x000fe20000100800 */
[----:B------:R-:W-:Y:S02]  /*26d0*/  FSEL R178, R82, -INF , !P1 ;  /* 0xff80000052b27808 */ /* 0x000fe40004800000 */
[----:B------:R-:W-:Y:S01]  /*26e0*/  FMNMX.FTZ R3, R40, R3, !PT ;  /* 0x0000000328037209 */ /* 0x000fe20007810000 */
[----:B------:R-:W-:Y:S01]  /*26f0*/  STL [R1+0x98], R15 ;  /* 0x0000980f01007387 */ /* 0x000fe20000100800 */
[----:B------:R-:W-:-:S02]  /*2700*/  IADD3 R130, R14, 0x39, RZ ;  /* 0x000000390e827810 */ /* 0x000fc40007ffe0ff */
[----:B------:R-:W-:Y:S02]  /*2710*/  ISETP.GE.AND P3, PT, R129, R15, PT ;  /* 0x0000000f8100720c */ /* 0x000fe40003f66270 */
[----:B--2---:R-:W-:Y:S02]  /*2720*/  FSEL R235, R121, -INF , !P2 ;  /* 0xff80000079eb7808 */ /* 0x004fe40005000000 */
[----:B------:R-:W-:Y:S02]  /*2730*/  FMNMX.FTZ R6, R236, R6, !PT ;  /* 0x00000006ec067209 */ /* 0x000fe40007810000 */
[----:B------:R-:W-:Y:S01]  /*2740*/  FSEL R177, R83, -INF , !P0 ;  /* 0xff80000053b17808 */ /* 0x000fe20004000000 */
[----:B------:R-:W-:Y:S01]  /*2750*/  STL [R1+0x9c], R235 ;  /* 0x00009ceb01007387 */ /* 0x000fe20000100800 */
[----:B------:R-:W-:Y:S02]  /*2760*/  ISETP.GE.AND P1, PT, R60, R16, PT ;  /* 0x000000103c00720c */ /* 0x000fe40003f26270 */
[----:B------:R-:W-:Y:S01]  /*2770*/  FMNMX.FTZ R3, R178, R3, !PT ;  /* 0x00000003b2037209 */ /* 0x000fe20007810000 */
[----:B------:R-:W-:Y:S01]  /*2780*/  LDSM.16.MT88.4 R80, [R224+0xc000] ;  /* 0x00c00000e050783b */ /* 0x000fe20000004200 */
[----:B------:R-:W-:-:S02]  /*2790*/  ISETP.GE.AND P2, PT, R130, R15, PT ;  /* 0x0000000f8200720c */ /* 0x000fc40003f46270 */
[----:B---3--:R-:W-:Y:S02]  /*27a0*/  FSEL R233, R104, -INF , !P3 ;  /* 0xff80000068e97808 */ /* 0x008fe40005800000 */
[----:B------:R-:W-:Y:S02]  /*27b0*/  FMNMX.FTZ R6, R235, R6, !PT ;  /* 0x00000006eb067209 */ /* 0x000fe40007810000 */
[----:B------:R-:W-:Y:S01]  /*27c0*/  FSEL R169, R126, -INF , !P1 ;  /* 0xff8000007ea97808 */ /* 0x000fe20004800000 */
[----:B------:R-:W-:Y:S01]  /*27d0*/  STL [R1+0xa0], R233 ;  /* 0x0000a0e901007387 */ /* 0x000fe20000100800 */
[----:B------:R-:W-:Y:S02]  /*27e0*/  FMNMX.FTZ R3, R177, R3, !PT ;  /* 0x00000003b1037209 */ /* 0x000fe40007810000 */
[----:B------:R-:W-:Y:S02]  /*27f0*/  ISETP.GE.AND P0, PT, R61, R16, PT ;  /* 0x000000103d00720c */ /* 0x000fe40003f06270 */
[----:B----4-:R-:W-:-:S02]  /*2800*/  FSEL R231, R105, -INF , !P2 ;  /* 0xff80000069e77808 */ /* 0x010fc40005000000 */
[----:B------:R-:W-:Y:S02]  /*2810*/  FMNMX.FTZ R6, R233, R6, !PT ;  /* 0x00000006e9067209 */ /* 0x000fe40007810000 */
[----:B------:R-:W-:Y:S01]  /*2820*/  FMNMX.FTZ R5, R169, R3, !PT ;  /* 0x00000003a9057209 */ /* 0x000fe20007810000 */
[----:B------:R-:W-:Y:S01]  /*2830*/  STL [R1+0xa4], R231 ;  /* 0x0000a4e701007387 */ /* 0x000fe20000100800 */
[----:B------:R-:W-:Y:S02]  /*2840*/  FSEL R168, R127, -INF , !P0 ;  /* 0xff8000007fa87808 */ /* 0x000fe40004000000 */
[----:B------:R-:W-:Y:S02]  /*2850*/  ISETP.GE.AND P1, PT, R111, R16, PT ;  /* 0x000000106f00720c */ /* 0x000fe40003f26270 */
[----:B------:R-:W-:Y:S02]  /*2860*/  FMNMX.FTZ R3, R231, R6, !PT ;  /* 0x00000006e7037209 */ /* 0x000fe40007810000 */
[----:B------:R-:W-:-:S02]  /*2870*/  ISETP.GE.AND P0, PT, R128, R16, PT ;  /* 0x000000108000720c */ /* 0x000fc40003f06270 */
[----:B------:R-:W-:Y:S01]  /*2880*/  FSEL R229, R122, -INF , !P1 ;  /* 0xff8000007ae57808 */ /* 0x000fe20004800000 */
[----:B------:R-:W1:Y:S01]  /*2890*/  SHFL.BFLY PT, R7, R3, 0x2, 0x1f ;  /* 0x0c401f0003077f89 */ /* 0x000e6200000e0000 */
[----:B------:R-:W-:Y:S02]  /*28a0*/  FMNMX.FTZ R5, R168, R5, !PT ;  /* 0x00000005a8057209 */ /* 0x000fe40007810000 */
[----:B------:R-:W-:Y:S01]  /*28b0*/  FSEL R228, R123, -INF , !P0 ;  /* 0xff8000007be47808 */ /* 0x000fe20004000000 */
[----:B------:R-:W-:Y:S01]  /*28c0*/  STL [R1+0xa8], R229 ;  /* 0x0000a8e501007387 */ /* 0x000fe20000100800 */
[-C--:B------:R-:W-:Y:S02]  /*28d0*/  ISETP.GE.AND P1, PT, R129, R16.reuse, PT ;  /* 0x000000108100720c */ /* 0x080fe40003f26270 */
[----:B------:R-:W-:Y:S01]  /*28e0*/  FMNMX.FTZ R5, R229, R5, !PT ;  /* 0x00000005e5057209 */ /* 0x000fe20007810000 */
[----:B------:R-:W-:Y:S01]  /*28f0*/  LDSM.16.MT88.4 R120, [R224+0xe000] ;  /* 0x00e00000e078783b */ /* 0x000fe20000004200 */
[----:B------:R-:W-:-:S02]  /*2900*/  ISETP.GE.AND P0, PT, R130, R16, PT ;  /* 0x000000108200720c */ /* 0x000fc40003f06270 */
[----:B------:R-:W-:Y:S02]  /*2910*/  FSEL R203, R106, -INF , !P1 ;  /* 0xff8000006acb7808 */ /* 0x000fe40004800000 */
[----:B------:R-:W-:Y:S02]  /*2920*/  FMNMX.FTZ R5, R228, R5, !PT ;  /* 0x00000005e4057209 */ /* 0x000fe40007810000 */
[----:B------:R-:W-:Y:S02]  /*2930*/  FSEL R202, R107, -INF , !P0 ;  /* 0xff8000006bca7808 */ /* 0x000fe40004000000 */
[----:B------:R-:W-:Y:S01]  /*2940*/  FMNMX.FTZ R5, R203, R5, !PT ;  /* 0x00000005cb057209 */ /* 0x000fe20007810000 */
[----:B------:R-:W-:Y:S01]  /*2950*/  LDSM.16.MT88.4 R104, [R224+0xe800] ;  /* 0x00e80000e068783b */ /* 0x000fe20000004200 */
[----:B------:R-:W-:Y:S02]  /*2960*/  IADD3 R225, R0, R224, RZ ;  /* 0x000000e000e17210 */ /* 0x000fe40007ffe0ff */
[----:B------:R-:W-:-:S02]  /*2970*/  FMNMX.FTZ R5, R202, R5, !PT ;  /* 0x00000005ca057209 */ /* 0x000fc40007810000 */
[----:B------:R-:W-:Y:S01]  /*2980*/  ISETP.GE.AND P5, PT, R14, R17, PT ;  /* 0x000000110e00720c */ /* 0x000fe20003fa6270 */
[----:B------:R-:W-:Y:S01]  /*2990*/  LDSM.16.MT88.4 R96, [R225+0xc000] ;  /* 0x00c00000e160783b */ /* 0x000fe20000004200 */
[----:B-1----:R-:W-:Y:S02]  /*29a0*/  FMNMX.FTZ R3, R3, R7, !PT ;  /* 0x0000000703037209 */ /* 0x002fe40007810000 */
[-C--:B------:R-:W-:Y:S01]  /*29b0*/  ISETP.GE.AND P6, PT, R110, R17.reuse, PT ;  /* 0x000000116e00720c */ /* 0x080fe20003fc6270 */
[----:B------:R-:W1:Y:S01]  /*29c0*/  SHFL.BFLY PT, R6, R5, 0x2, 0x1f ;  /* 0x0c401f0005067f89 */ /* 0x000e6200000e0000 */
[-C--:B------:R-:W-:Y:S02]  /*29d0*/  ISETP.GE.AND P3, PT, R109, R17.reuse, PT ;  /* 0x000000116d00720c */ /* 0x080fe40003f66270 */
[----:B------:R-:W-:Y:S01]  /*29e0*/  ISETP.GE.AND P4, PT, R65, R17, PT ;  /* 0x000000114100720c */ /* 0x000fe20003f86270 */
[----:B------:R-:W2:Y:S01]  /*29f0*/  SHFL.BFLY PT, R7, R3, 0x1, 0x1f ;  /* 0x0c201f0003077f89 */ /* 0x000ea200000e0000 */
[----:B------:R-:W-:-:S02]  /*2a00*/  ISETP.GE.AND P1, PT, R14, R18, PT ;  /* 0x000000120e00720c */ /* 0x000fc40003f26270 */
[----:B------:R-:W-:Y:S01]  /*2a10*/  ISETP.GE.AND P2, PT, R110, R18, PT ;  /* 0x000000126e00720c */ /* 0x000fe20003f46270 */
[----:B------:R-:W-:Y:S04]  /*2a20*/  LDSM.16.MT88.4 R88, [R225+0xc800] ;  /* 0x00c80000e158783b */ /* 0x000fe80000004200 */
[----:B------:R-:W-:Y:S04]  /*2a30*/  LDSM.16.MT88.4 R136, [R225+0xe000] ;  /* 0x00e00000e188783b */ /* 0x000fe80000004200 */
[----:B------:R-:W-:Y:S01]  /*2a40*/  LDSM.16.MT88.4 R124, [R225+0xe800] ;  /* 0x00e80000e17c783b */ /* 0x000fe20000004200 */
[----:B-1----:R-:W-:-:S02]  /*2a50*/  FMNMX.FTZ R5, R5, R6, !PT ;  /* 0x0000000605057209 */ /* 0x002fc40007810000 */
[----:B--2---:R-:W-:-:S03]  /*2a60*/  FMNMX.FTZ R162, R3, R7, !PT ;  /* 0x0000000703a27209 */ /* 0x004fc60007810000 */
[----:B------:R-:W1:Y:S01]  /*2a70*/  SHFL.BFLY PT, R6, R5, 0x1, 0x1f ;  /* 0x0c201f0005067f89 */ /* 0x000e6200000e0000 */
[C---:B------:R-:W-:Y:S01]  /*2a80*/  FSETP.NEU.FTZ.AND P0, PT, R162.reuse, -INF , PT ;  /* 0xff800000a200780b */ /* 0x040fe20003f1d000 */
[----:B------:R-:W-:-:S05]  /*2a90*/  FMUL.FTZ R3, R162, c[0x0][0x23c] ;  /* 0x00008f00a2037a20 */ /* 0x000fca0000410000 */
[----:B------:R-:W-:-:S05]  /*2aa0*/  FSEL R13, R3, RZ, P0 ;  /* 0x000000ff030d7208 */ /* 0x000fca0000000000 */
[----:B------:R-:W-:-:S04]  /*2ab0*/  FFMA.FTZ R3, R8, c[0x0][0x23c], -R13 ;  /* 0x00008f0008037a23 */ /* 0x000fc8000001080d */
[----:B------:R1:W-:Y:S02]  /*2ac0*/  MUFU.EX2 R201, R3 ;  /* 0x0000000300c97308 */ /* 0x0003e40000000800 */
[----:B-1----:R-:W-:Y:S01]  /*2ad0*/  FMNMX.FTZ R3, R5, R6, !PT ;  /* 0x0000000605037209 */ /* 0x002fe20007810000 */
[--C-:B------:R-:W-:Y:S02]  /*2ae0*/  FFMA.FTZ R5, R9, c[0x0][0x23c], -R13.reuse ;  /* 0x00008f0009057a23 */ /* 0x100fe4000001080d */
[----:B------:R-:W-:Y:S01]  /*2af0*/  FFMA.FTZ R6, R10, c[0x0][0x23c], -R13 ;  /* 0x00008f000a067a23 */ /* 0x000fe2000001080d */
[C---:B------:R-:W-:Y:S02]  /*2b00*/  FSETP.NEU.FTZ.AND P0, PT, R3.reuse, -INF , PT ;  /* 0xff8000000300780b */ /* 0x040fe40003f1d000 */
[----:B------:R1:W2:Y:S08]  /*2b10*/  MUFU.EX2 R199, R5 ;  /* 0x0000000500c77308 */ /* 0x0002b00000000800 */
[----:B------:R-:W-:Y:S01]  /*2b20*/  MUFU.EX2 R200, R6 ;  /* 0x0000000600c87308 */ /* 0x000fe20000000800 */
[----:B-1----:R-:W-:Y:S01]  /*2b30*/  FMUL.FTZ R5, R3, c[0x0][0x23c] ;  /* 0x00008f0003057a20 */ /* 0x002fe20000410000 */
[----:B--2---:R-:W-:-:S04]  /*2b40*/  F2FP.PACK_AB R8, R199, R201 ;  /* 0x000000c9c708723e */ /* 0x004fc800000000ff */
[----:B------:R-:W-:Y:S01]  /*2b50*/  FSEL R12, R5, RZ, P0 ;  /* 0x000000ff050c7208 */ /* 0x000fe20000000000 */
[----:B------:R-:W-:Y:S01]  /*2b60*/  FFMA.FTZ R5, R11, c[0x0][0x23c], -R13 ;  /* 0x00008f000b057a23 */ /* 0x000fe2000001080d */
[----:B------:R-:W-:-:S03]  /*2b70*/  ISETP.GE.AND P0, PT, R109, R18, PT ;  /* 0x000000126d00720c */ /* 0x000fc60003f06270 */
[--C-:B------:R-:W-:Y:S01]  /*2b80*/  FFMA.FTZ R0, R22, c[0x0][0x23c], -R12.reuse ;  /* 0x00008f0016007a23 */ /* 0x100fe2000001080c */
[----:B------:R1:W2:Y:S01]  /*2b90*/  MUFU.EX2 R237, R5 ;  /* 0x0000000500ed7308 */ /* 0x0002a20000000800 */
[----:B------:R-:W-:-:S07]  /*2ba0*/  FFMA.FTZ R2, R20, c[0x0][0x23c], -R12 ;  /* 0x00008f0014027a23 */ /* 0x000fce000001080c */
[----:B------:R3:W-:Y:S08]  /*2bb0*/  MUFU.EX2 R238, R0 ;  /* 0x0000000000ee7308 */ /* 0x0007f00000000800 */
[----:B------:R4:W-:Y:S01]  /*2bc0*/  MUFU.EX2 R196, R2 ;  /* 0x0000000200c47308 */ /* 0x0009e20000000800 */
[----:B-1----:R-:W-:Y:S01]  /*2bd0*/  FFMA.FTZ R5, R19, c[0x0][0x23c], -R12 ;  /* 0x00008f0013057a23 */ /* 0x002fe2000001080c */
[----:B--2---:R-:W-:Y:S01]  /*2be0*/  F2FP.PACK_AB R10, R237, R200 ;  /* 0x000000c8ed0a723e */ /* 0x004fe200000000ff */
[----:B---3--:R-:W-:-:S05]  /*2bf0*/  FFMA.FTZ R0, R23, c[0x0][0x23c], -R13 ;  /* 0x00008f0017007a23 */ /* 0x008fca000001080d */
[----:B------:R-:W1:Y:S01]  /*2c00*/  MUFU.EX2 R197, R5 ;  /* 0x0000000500c57308 */ /* 0x000e620000000800 */
[----:B----4-:R-:W-:-:S07]  /*2c10*/  FFMA.FTZ R2, R21, c[0x0][0x23c], -R12 ;  /* 0x00008f0015027a23 */ /* 0x010fce000001080c */
[----:B------:R2:W-:Y:S08]  /*2c20*/  MUFU.EX2 R227, R0 ;  /* 0x0000000000e37308 */ /* 0x0005f00000000800 */
[----:B------:R-:W3:Y:S01]  /*2c30*/  MUFU.EX2 R198, R2 ;  /* 0x0000000200c67308 */ /* 0x000ee20000000800 */
[----:B-1----:R-:W-:Y:S01]  /*2c40*/  F2FP.PACK_AB R9, R196, R197 ;  /* 0x000000c5c409723e */ /* 0x002fe200000000ff */
[----:B--2---:R-:W-:-:S06]  /*2c50*/  FFMA.FTZ R0, R24, c[0x0][0x23c], -R13 ;  /* 0x00008f0018007a23 */ /* 0x004fcc000001080d */
[----:B------:R1:W2:Y:S01]  /*2c60*/  MUFU.EX2 R232, R0 ;  /* 0x0000000000e87308 */ /* 0x0002a20000000800 */
[----:B---3--:R-:W-:-:S07]  /*2c70*/  F2FP.PACK_AB R11, R238, R198 ;  /* 0x000000c6ee0b723e */ /* 0x008fce00000000ff */
[----:B------:R-:W-:Y:S01]  /*2c80*/  HMMA.16816.F32 R20, R8, R96, RZ ;  /* 0x000000600814723c */ /* 0x000fe200000018ff */
[----:B-1----:R-:W-:Y:S01]  /*2c90*/  FFMA.FTZ R0, R25, c[0x0][0x23c], -R13 ;  /* 0x00008f0019007a23 */ /* 0x002fe2000001080d */
[----:B--2---:R-:W-:-:S06]  /*2ca0*/  F2FP.PACK_AB R4, R232, R227 ;  /* 0x000000e3e804723e */ /* 0x004fcc00000000ff */
[C---:B------:R-:W-:Y:S01]  /*2cb0*/  HMMA.16816.F32 R24, R8.reuse, R92, RZ ;  /* 0x0000005c0818723c */ /* 0x040fe200000018ff */
[----:B------:R1:W-:Y:S07]  /*2cc0*/  MUFU.EX2 R163, R0 ;  /* 0x0000000000a37308 */ /* 0x0003ee0000000800 */
[C---:B------:R-:W-:Y:S08]  /*2cd0*/  HMMA.16816.F32 R56, R8.reuse, R112, RZ ;  /* 0x000000700838723c */ /* 0x040ff000000018ff */
[----:B------:R-:W-:Y:S01]  /*2ce0*/  HMMA.16816.F32 R32, R8, R76, RZ ;  /* 0x0000004c0820723c */ /* 0x000fe200000018ff */
[----:B-1----:R-:W-:-:S04]  /*2cf0*/  FFMA.FTZ R0, R36, c[0x0][0x23c], -R13 ;  /* 0x00008f0024007a23 */ /* 0x002fc8000001080d */
[----:B------:R1:W2:Y:S03]  /*2d00*/  MUFU.EX2 R240, R0 ;  /* 0x0000000000f07308 */ /* 0x0002a60000000800 */
[C---:B------:R-:W-:Y:S08]  /*2d10*/  HMMA.16816.F32 R28, R8.reuse, R80, RZ ;  /* 0x00000050081c723c */ /* 0x040ff000000018ff */
[----:B------:R-:W-:Y:S01]  /*2d20*/  HMMA.16816.F32 R52, R8, R120, RZ ;  /* 0x000000780834723c */ /* 0x000fe200000018ff */
[----:B-1----:R-:W-:Y:S01]  /*2d30*/  FFMA.FTZ R0, R37, c[0x0][0x23c], -R12 ;  /* 0x00008f0025007a23 */ /* 0x002fe2000001080c */
[----:B--2---:R-:W-:-:S06]  /*2d40*/  F2FP.PACK_AB R6, R240, R163 ;  /* 0x000000a3f006723e */ /* 0x004fcc00000000ff */
[C---:B------:R-:W-:Y:S01]  /*2d50*/  HMMA.16816.F32 R48, R8.reuse, R132, RZ ;  /* 0x000000840830723c */ /* 0x040fe200000018ff */
[----:B------:R1:W-:Y:S07]  /*2d60*/  MUFU.EX2 R230, R0 ;  /* 0x0000000000e67308 */ /* 0x0003ee0000000800 */
[----:B------:R-:W-:Y:S01]  /*2d70*/  HMMA.16816.F32 R44, R8, R136, RZ ;  /* 0x00000088082c723c */ /* 0x000fe200000018ff */
[----:B-1----:R-:W-:-:S04]  /*2d80*/  FFMA.FTZ R0, R38, c[0x0][0x23c], -R12 ;  /* 0x00008f0026007a23 */ /* 0x002fc8000001080c */
[----:B------:R1:W2:Y:S02]  /*2d90*/  MUFU.EX2 R234, R0 ;  /* 0x0000000000ea7308 */ /* 0x0002a40000000800 */
[--C-:B-1----:R-:W-:Y:S01]  /*2da0*/  FFMA.FTZ R0, R39, c[0x0][0x23c], -R12.reuse ;  /* 0x00008f0027007a23 */ /* 0x102fe2000001080c */
[----:B--2---:R-:W-:Y:S01]  /*2db0*/  F2FP.PACK_AB R5, R234, R230 ;  /* 0x000000e6ea05723e */ /* 0x004fe200000000ff */
[----:B------:R-:W-:Y:S04]  /*2dc0*/  HMMA.16816.F32 R36, R8, R82, RZ ;  /* 0x000000520824723c */ /* 0x000fe800000018ff */
[----:B------:R1:W-:Y:S02]  /*2dd0*/  MUFU.EX2 R131, R0 ;  /* 0x0000000000837308 */ /* 0x0003e40000000800 */
[----:B-1----:R-:W-:-:S02]  /*2de0*/  FFMA.FTZ R0, R40, c[0x0][0x23c], -R12 ;  /* 0x00008f0028007a23 */ /* 0x002fc4000001080c */
[----:B------:R-:W-:Y:S04]  /*2df0*/  HMMA.16816.F32 R40, R8, R78, RZ ;  /* 0x0000004e0828723c */ /* 0x000fe800000018ff */
[----:B------:R-:W1:Y:S02]  /*2e00*/  MUFU.EX2 R239, R0 ;  /* 0x0000000000ef7308 */ /* 0x000e640000000800 */
[----:B-1----:R-:W-:-:S07]  /*2e10*/  F2FP.PACK_AB R7, R239, R131 ;  /* 0x00000083ef07723e */ /* 0x002fce00000000ff */
[C---:B------:R-:W-:Y:S08]  /*2e20*/  HMMA.16816.F32 R188, R4.reuse, R84, R24 ;  /* 0x0000005404bc723c */ /* 0x040ff00000001818 */
[C---:B------:R-:W-:Y:S08]  /*2e30*/  HMMA.16816.F32 R20, R4.reuse, R88, R20 ;  /* 0x000000580414723c */ /* 0x040ff00000001814 */
[----:B------:R-:W-:Y:S07]  /*2e40*/  HMMA.16816.F32 R192, R4, R100, R56 ;  /* 0x0000006404c0723c */ /* 0x000fee0000001838 */
[----:B------:R-:W-:Y:S01]  /*2e50*/  IMAD.MOV.U32 R59, RZ, RZ, R163 ;  /* 0x000000ffff3b7224 */ /* 0x000fe200078e00a3 */
[----:B------:R-:W-:Y:S01]  /*2e60*/  HMMA.16816.F32 R24, R8, R114, RZ ;  /* 0x000000720818723c */ /* 0x000fe200000018ff */
[----:B------:R-:W-:-:S02]  /*2e70*/  IMAD.MOV.U32 R179, RZ, RZ, R188 ;  /* 0x000000ffffb37224 */ /* 0x000fc400078e00bc */
[----:B------:R-:W-:Y:S02]  /*2e80*/  IMAD.MOV.U32 R166, RZ, RZ, R189 ;  /* 0x000000ffffa67224 */ /* 0x000fe400078e00bd */
[----:B------:R-:W-:Y:S02]  /*2e90*/  IMAD.MOV.U32 R165, RZ, RZ, R190 ;  /* 0x000000ffffa57224 */ /* 0x000fe400078e00be */
[----:B------:R-:W-:Y:S01]  /*2ea0*/  IMAD.MOV.U32 R160, RZ, RZ, R191 ;  /* 0x000000ffffa07224 */ /* 0x000fe200078e00bf */
[----:B------:R-:W-:Y:S01]  /*2eb0*/  MOV R191, R21 ;  /* 0x0000001500bf7202 */ /* 0x000fe20000000f00 */
[----:B------:R-:W-:Y:S01]  /*2ec0*/  IMAD.MOV.U32 R190, RZ, RZ, R22 ;  /* 0x000000ffffbe7224 */ /* 0x000fe200078e0016 */
[----:B------:R-:W-:Y:S01]  /*2ed0*/  HMMA.16816.F32 R212, R4, R68, R32 ;  /* 0x0000004404d4723c */ /* 0x000fe20000001820 */
[----:B------:R-:W-:Y:S02]  /*2ee0*/  IMAD.MOV.U32 R189, RZ, RZ, R23 ;  /* 0x000000ffffbd7224 */ /* 0x000fe400078e0017 */
[----:B------:R-:W-:-:S03]  /*2ef0*/  IMAD.MOV.U32 R188, RZ, RZ, R20 ;  /* 0x000000ffffbc7224 */ /* 0x000fc600078e0014 */
[----:B------:R-:W-:Y:S01]  /*2f00*/  IMAD.MOV.U32 R0, RZ, RZ, R193 ;  /* 0x000000ffff007224 */ /* 0x000fe200078e00c1 */
[----:B------:R-:W-:Y:S01]  /*2f10*/  MOV R58, R194 ;  /* 0x000000c2003a7202 */ /* 0x000fe20000000f00 */
[----:B------:R-:W-:Y:S01]  /*2f20*/  HMMA.16816.F32 R20, R8, R122, RZ ;  /* 0x0000007a0814723c */ /* 0x000fe200000018ff */
[----:B------:R-:W-:Y:S02]  /*2f30*/  IMAD.MOV.U32 R57, RZ, RZ, R195 ;  /* 0x000000ffff397224 */ /* 0x000fe400078e00c3 */
[----:B------:R-:W-:-:S05]  /*2f40*/  IMAD.MOV.U32 R56, RZ, RZ, R192 ;  /* 0x000000ffff387224 */ /* 0x000fca00078e00c0 */
[----:B------:R-:W-:Y:S08]  /*2f50*/  HMMA.16816.F32 R220, R4, R72, R28 ;  /* 0x0000004804dc723c */ /* 0x000ff0000000181c */
[----:B------:R-:W-:Y:S08]  /*2f60*/  HMMA.16816.F32 R32, R8, R94, RZ ;  /* 0x0000005e0820723c */ /* 0x000ff000000018ff */
[----:B------:R-:W-:Y:S08]  /*2f70*/  HMMA.16816.F32 R20, R4, R106, R20 ;  /* 0x0000006a0414723c */ /* 0x000ff00000001814 */
[----:B------:R-:W-:Y:S08]  /*2f80*/  HMMA.16816.F32 R28, R8, R98, RZ ;  /* 0x00000062081c723c */ /* 0x000ff000000018ff */
[C---:B------:R-:W-:Y:S07]  /*2f90*/  HMMA.16816.F32 R192, R4.reuse, R70, R40 ;  /* 0x0000004604c0723c */ /* 0x040fee0000001828 */
[----:B------:R-:W-:Y:S01]  /*2fa0*/  MOV R42, R58 ;  /* 0x0000003a002a7202 */ /* 0x000fe20000000f00 */
[----:B------:R-:W-:Y:S01]  /*2fb0*/  HMMA.16816.F32 R208, R4, R74, R36 ;  /* 0x0000004a04d0723c */ /* 0x000fe20000001824 */
[----:B------:R-:W-:-:S02]  /*2fc0*/  IMAD.MOV.U32 R40, RZ, RZ, R22 ;  /* 0x000000ffff287224 */ /* 0x000fc400078e0016 */
[----:B------:R-:W-:-:S04]  /*2fd0*/  IMAD.MOV.U32 R43, RZ, RZ, R57 ;  /* 0x000000ffff2b7224 */ /* 0x000fc800078e0039 */
[----:B------:R-:W-:Y:S01]  /*2fe0*/  MOV R39, R23 ;  /* 0x0000001700277202 */ /* 0x000fe20000000f00 */
[----:B------:R-:W-:Y:S01]  /*2ff0*/  HMMA.16816.F32 R24, R4, R102, R24 ;  /* 0x000000660418723c */ /* 0x000fe20000001818 */
[----:B------:R-:W-:Y:S02]  /*3000*/  IMAD.MOV.U32 R38, RZ, RZ, R21 ;  /* 0x000000ffff267224 */ /* 0x000fe400078e0015 */
[----:B------:R-:W-:-:S05]  /*3010*/  IMAD.MOV.U32 R37, RZ, RZ, R20 ;  /* 0x000000ffff257224 */ /* 0x000fca00078e0014 */
[C---:B------:R-:W-:Y:S08]  /*3020*/  HMMA.16816.F32 R20, R8.reuse, R134, RZ ;  /* 0x000000860814723c */ /* 0x040ff000000018ff */
[----:B------:R-:W-:Y:S08]  /*3030*/  HMMA.16816.F32 R8, R8, R138, RZ ;  /* 0x0000008a0808723c */ /* 0x000ff000000018ff */
[C---:B------:R-:W-:Y:S07]  /*3040*/  HMMA.16816.F32 R216, R4.reuse, R86, R32 ;  /* 0x0000005604d8723c */ /* 0x040fee0000001820 */
[----:B------:R-:W-:Y:S01]  /*3050*/  MOV R32, R25 ;  /* 0x0000001900207202 */ /* 0x000fe20000000f00 */
[C---:B------:R-:W-:Y:S07]  /*3060*/  HMMA.16816.F32 R244, R4.reuse, R90, R28 ;  /* 0x0000005a04f4723c */ /* 0x040fee000000181c */
[----:B------:R-:W-:Y:S01]  /*3070*/  IMAD.MOV.U32 R31, RZ, RZ, R26 ;  /* 0x000000ffff1f7224 */ /* 0x000fe200078e001a */
[----:B------:R-:W-:Y:S01]  /*3080*/  HMMA.16816.F32 R52, R4, R104, R52 ;  /* 0x000000680434723c */ /* 0x000fe20000001834 */
[----:B------:R-:W-:-:S02]  /*3090*/  IMAD.MOV.U32 R30, RZ, RZ, R27 ;  /* 0x000000ffff1e7224 */ /* 0x000fc400078e001b */
[----:B------:R-:W-:-:S05]  /*30a0*/  IMAD.MOV.U32 R29, RZ, RZ, R24 ;  /* 0x000000ffff1d7224 */ /* 0x000fca00078e0018 */
[C---:B------:R-:W-:Y:S08]  /*30b0*/  HMMA.16816.F32 R48, R4.reuse, R116, R48 ;  /* 0x000000740430723c */ /* 0x040ff00000001830 */
[C---:B------:R-:W-:Y:S08]  /*30c0*/  HMMA.16816.F32 R44, R4.reuse, R124, R44 ;  /* 0x0000007c042c723c */ /* 0x040ff0000000182c */
[----:B------:R-:W-:Y:S01]  /*30d0*/  HMMA.16816.F32 R24, R4, R118, R20 ;  /* 0x000000760418723c */ /* 0x000fe20000001814 */
[----:B------:R-:W-:Y:S01]  /*30e0*/  MOV R233, R54 ;  /* 0x0000003600e97202 */ /* 0x000fe20000000f00 */
[----:B------:R-:W-:-:S02]  /*30f0*/  IMAD.MOV.U32 R235, RZ, RZ, R55 ;  /* 0x000000ffffeb7224 */ /* 0x000fc400078e0037 */
[----:B------:R-:W-:Y:S02]  /*3100*/  IMAD.MOV.U32 R229, RZ, RZ, R52 ;  /* 0x000000ffffe57224 */ /* 0x000fe400078e0034 */
[----:B------:R-:W-:Y:S01]  /*3110*/  IMAD.MOV.U32 R231, RZ, RZ, R53 ;  /* 0x000000ffffe77224 */ /* 0x000fe200078e0035 */
[----:B------:R-:W-:Y:S01]  /*3120*/  FSEL R23, R154, -INF , !P0 ;  /* 0xff8000009a177808 */ /* 0x000fe20004000000 */
[----:B------:R-:W-:Y:S01]  /*3130*/  HMMA.16816.F32 R4, R4, R126, R8 ;  /* 0x0000007e0404723c */ /* 0x000fe20000001808 */
[-C--:B------:R-:W-:Y:S01]  /*3140*/  ISETP.GE.AND P0, PT, R108, R17.reuse, PT ;  /* 0x000000116c00720c */ /* 0x080fe20003f06270 */
[----:B------:R-:W-:Y:S01]  /*3150*/  IMAD.MOV.U32 R206, RZ, RZ, R51 ;  /* 0x000000ffffce7224 */ /* 0x000fe200078e0033 */
[----:B------:R-:W-:Y:S01]  /*3160*/  FSEL R22, R187, -INF , !P2 ;  /* 0xff800000bb167808 */ /* 0x000fe20005000000 */
[----:B------:R-:W-:Y:S01]  /*3170*/  IMAD.MOV.U32 R207, RZ, RZ, R50 ;  /* 0x000000ffffcf7224 */ /* 0x000fe200078e0032 */
[----:B------:R-:W-:Y:S01]  /*3180*/  FSEL R14, R144, -INF , !P0 ;  /* 0xff800000900e7808 */ /* 0x000fe20004000000 */
[----:B------:R-:W-:Y:S01]  /*3190*/  IMAD.MOV.U32 R205, RZ, RZ, R48 ;  /* 0x000000ffffcd7224 */ /* 0x000fe200078e0030 */
[----:B------:R-:W-:Y:S01]  /*31a0*/  FSEL R8, R185, -INF , !P6 ;  /* 0xff800000b9087808 */ /* 0x000fe20007000000 */
[----:B------:R-:W-:Y:S01]  /*31b0*/  IMAD.MOV.U32 R54, RZ, RZ, R47 ;  /* 0x000000ffff367224 */ /* 0x000fe200078e002f */
[----:B------:R-:W-:Y:S01]  /*31c0*/  FSEL R10, R152, -INF , !P3 ;  /* 0xff800000980a7808 */ /* 0x000fe20005800000 */
[----:B------:R-:W-:Y:S01]  /*31d0*/  IMAD.MOV.U32 R47, RZ, RZ, R0 ;  /* 0x000000ffff2f7224 */ /* 0x000fe200078e0000 */
[-C--:B------:R-:W-:Y:S01]  /*31e0*/  ISETP.GE.AND P3, PT, R65, R18.reuse, PT ;  /* 0x000000124100720c */ /* 0x080fe20003f66270 */
[----:B------:R-:W-:Y:S01]  /*31f0*/  IMAD.MOV.U32 R55, RZ, RZ, R46 ;  /* 0x000000ffff377224 */ /* 0x000fe200078e002e */
[----:B------:R-:W-:Y:S01]  /*3200*/  FSEL R11, R153, -INF , !P4 ;  /* 0xff800000990b7808 */ /* 0x000fe20006000000 */
[----:B------:R-:W-:Y:S01]  /*3210*/  IMAD.MOV.U32 R46, RZ, RZ, R131 ;  /* 0x000000ffff2e7224 */ /* 0x000fe200078e0083 */
[-C--:B------:R-:W-:Y:S01]  /*3220*/  ISETP.GE.AND P4, PT, R108, R18.reuse, PT ;  /* 0x000000126c00720c */ /* 0x080fe20003f86270 */
[----:B------:R-:W-:Y:S01]  /*3230*/  IMAD.MOV.U32 R33, RZ, RZ, R24 ;  /* 0x000000ffff217224 */ /* 0x000fe200078e0018 */
[----:B------:R-:W-:Y:S01]  /*3240*/  FSEL R24, R155, -INF , !P3 ;  /* 0xff8000009b187808 */ /* 0x000fe20005800000 */
[----:B------:R-:W-:Y:S01]  /*3250*/  IMAD.MOV.U32 R36, RZ, RZ, R26 ;  /* 0x000000ffff247224 */ /* 0x000fe200078e001a */
[C---:B------:R-:W-:Y:S01]  /*3260*/  ISETP.GE.AND P3, PT, R64.reuse, R17, PT ;  /* 0x000000114000720c */ /* 0x040fe20003f66270 */
[----:B------:R-:W-:Y:S01]  /*3270*/  IMAD.MOV.U32 R35, RZ, RZ, R27 ;  /* 0x000000ffff237224 */ /* 0x000fe200078e001b */
[----:B------:R-:W-:Y:S01]  /*3280*/  MOV R34, R25 ;  /* 0x0000001900227202 */ /* 0x000fe20000000f00 */
[----:B------:R-:W-:Y:S01]  /*3290*/  IMAD.MOV.U32 R41, RZ, RZ, R47 ;  /* 0x000000ffff297224 */ /* 0x000fe200078e002f */
[----:B------:R-:W-:Y:S01]  /*32a0*/  ISETP.GE.AND P0, PT, R64, R18, PT ;  /* 0x000000124000720c */ /* 0x000fe20003f06270 */
[----:B------:R-:W-:Y:S01]  /*32b0*/  IMAD.MOV.U32 R15, RZ, RZ, R4 ;  /* 0x000000ffff0f7224 */ /* 0x000fe200078e0004 */
[----:B------:R-:W-:Y:S01]  /*32c0*/  MOV R241, R7 ;  /* 0x0000000700f17202 */ /* 0x000fe20000000f00 */
[----:B------:R-:W-:Y:S01]  /*32d0*/  IMAD.MOV.U32 R236, RZ, RZ, R5 ;  /* 0x000000ffffec7224 */ /* 0x000fe200078e0005 */
[----:B------:R-:W-:Y:S01]  /*32e0*/  FSEL R7, R184, -INF , !P5 ;  /* 0xff800000b8077808 */ /* 0x000fe20006800000 */
[----:B------:R-:W-:Y:S01]  /*32f0*/  IMAD.MOV.U32 R243, RZ, RZ, R6 ;  /* 0x000000fffff37224 */ /* 0x000fe200078e0006 */
[----:B------:R-:W-:Y:S01]  /*3300*/  FSEL R25, R146, -INF , !P4 ;  /* 0xff80000092197808 */ /* 0x000fe20006000000 */
[----:B------:R-:W-:Y:S01]  /*3310*/  IMAD.MOV.U32 R47, RZ, RZ, R191 ;  /* 0x000000ffff2f7224 */ /* 0x000fe200078e00bf */
[----:B------:R-:W-:Y:S01]  /*3320*/  FMNMX.FTZ R0, R7, R8, !PT ;  /* 0x0000000807007209 */ /* 0x000fe20007810000 */
[----:B------:R-:W-:Y:S01]  /*3330*/  IMAD.MOV.U32 R53, RZ, RZ, R45 ;  /* 0x000000ffff357224 */ /* 0x000fe200078e002d */
[----:B------:R-:W-:Y:S01]  /*3340*/  ISETP.GE.AND P4, PT, R67, R17, PT ;  /* 0x000000114300720c */ /* 0x000fe20003f86270 */
[----:B------:R-:W-:Y:S01]  /*3350*/  IMAD.MOV.U32 R52, RZ, RZ, R44 ;  /* 0x000000ffff347224 */ /* 0x000fe200078e002c */
[----:B------:R-:W-:Y:S01]  /*3360*/  FMNMX.FTZ R0, R10, R0, !PT ;  /* 0x000000000a007209 */ /* 0x000fe20007810000 */
[----:B------:R-:W-:Y:S01]  /*3370*/  IMAD.MOV.U32 R45, RZ, RZ, R59 ;  /* 0x000000ffff2d7224 */ /* 0x000fe200078e003b */
[----:B------:R-:W-:Y:S01]  /*3380*/  FSEL R19, R145, -INF , !P3 ;  /* 0xff80000091137808 */ /* 0x000fe20005800000 */
[----:B------:R-:W-:Y:S01]  /*3390*/  IMAD.MOV.U32 R44, RZ, RZ, R56 ;  /* 0x000000ffff2c7224 */ /* 0x000fe200078e0038 */
[----:B------:R-:W-:-:S02]  /*33a0*/  FMNMX.FTZ R0, R11, R0, !PT ;  /* 0x000000000b007209 */ /* 0x000fc40007810000 */
[----:B------:R-:W-:Y:S02]  /*33b0*/  ISETP.GE.AND P3, PT, R67, R18, PT ;  /* 0x000000124300720c */ /* 0x000fe40003f66270 */
[----:B------:R-:W-:Y:S02]  /*33c0*/  FMNMX.FTZ R0, R14, R0, !PT ;  /* 0x000000000e007209 */ /* 0x000fe40007810000 */
[----:B------:R-:W-:Y:S02]  /*33d0*/  FSEL R26, R147, -INF , !P0 ;  /* 0xff800000931a7808 */ /* 0x000fe40004000000 */
[----:B------:R-:W-:Y:S02]  /*33e0*/  ISETP.GE.AND P0, PT, R63, R17, PT ;  /* 0x000000113f00720c */ /* 0x000fe40003f06270 */
[----:B------:R-:W-:Y:S02]  /*33f0*/  FSEL R20, R140, -INF , !P4 ;  /* 0xff8000008c147808 */ /* 0x000fe40006000000 */
[----:B------:R-:W-:-:S02]  /*3400*/  FMNMX.FTZ R0, R19, R0, !PT ;  /* 0x0000000013007209 */ /* 0x000fc40007810000 */
[----:B------:R-:W-:Y:S02]  /*3410*/  ISETP.GE.AND P4, PT, R63, R18, PT ;  /* 0x000000123f00720c */ /* 0x000fe40003f86270 */
[----:B------:R-:W-:Y:S02]  /*3420*/  FSEL R27, R142, -INF , !P3 ;  /* 0xff8000008e1b7808 */ /* 0x000fe40005800000 */
[----:B------:R-:W-:Y:S02]  /*3430*/  ISETP.GE.AND P3, PT, R66, R17, PT ;  /* 0x000000114200720c */ /* 0x000fe40003f66270 */
[----:B------:R-:W-:Y:S02]  /*3440*/  FSEL R21, R141, -INF , !P0 ;  /* 0xff8000008d157808 */ /* 0x000fe40004000000 */
[----:B------:R-:W-:Y:S02]  /*3450*/  FMNMX.FTZ R0, R20, R0, !PT ;  /* 0x0000000014007209 */ /* 0x000fe40007810000 */
[----:B------:R-:W-:-:S02]  /*3460*/  FSEL R28, R143, -INF , !P4 ;  /* 0xff8000008f1c7808 */ /* 0x000fc40006000000 */
[-C--:B------:R-:W-:Y:S02]  /*3470*/  ISETP.GE.AND P4, PT, R62, R17.reuse, PT ;  /* 0x000000113e00720c */ /* 0x080fe40003f86270 */
[----:B------:R-:W-:Y:S02]  /*3480*/  FSEL R63, R180, -INF , !P3 ;  /* 0xff800000b43f7808 */ /* 0x000fe40005800000 */
[----:B------:R-:W-:Y:S02]  /*3490*/  FMNMX.FTZ R0, R21, R0, !PT ;  /* 0x0000000015007209 */ /* 0x000fe40007810000 */
[----:B------:R-:W-:Y:S02]  /*34a0*/  ISETP.GE.AND P6, PT, R62, R18, PT ;  /* 0x000000123e00720c */ /* 0x000fe40003fc6270 */
[----:B------:R-:W-:Y:S02]  /*34b0*/  ISETP.GE.AND P2, PT, R60, R17, PT ;  /* 0x000000113c00720c */ /* 0x000fe40003f46270 */
[----:B------:R-:W-:-:S02]  /*34c0*/  FSEL R62, R181, -INF , !P4 ;  /* 0xff800000b53e7808 */ /* 0x000fc40006000000 */
[----:B------:R-:W-:Y:S02]  /*34d0*/  FMNMX.FTZ R0, R63, R0, !PT ;  /* 0x000000003f007209 */ /* 0x000fe40007810000 */
[C---:B------:R-:W-:Y:S02]  /*34e0*/  ISETP.GE.AND P3, PT, R61.reuse, R17, PT ;  /* 0x000000113d00720c */ /* 0x040fe40003f66270 */
[----:B------:R-:W-:Y:S02]  /*34f0*/  ISETP.GE.AND P4, PT, R61, R18, PT ;  /* 0x000000123d00720c */ /* 0x000fe40003f86270 */
[----:B------:R-:W-:Y:S02]  /*3500*/  FSEL R61, R172, -INF , !P2 ;  /* 0xff800000ac3d7808 */ /* 0x000fe40005000000 */
[----:B------:R-:W-:Y:S02]  /*3510*/  FMNMX.FTZ R0, R62, R0, !PT ;  /* 0x000000003e007209 */ /* 0x000fe40007810000 */
[----:B------:R-:W-:-:S02]  /*3520*/  ISETP.GE.AND P5, PT, R60, R18, PT ;  /* 0x000000123c00720c */ /* 0x000fc40003fa6270 */
[----:B------:R-:W-:Y:S02]  /*3530*/  ISETP.GE.AND P2, PT, R111, R17, PT ;  /* 0x000000116f00720c */ /* 0x000fe40003f46270 */
[----:B------:R-:W-:Y:S02]  /*3540*/  FSEL R60, R173, -INF , !P3 ;  /* 0xff800000ad3c7808 */ /* 0x000fe40005800000 */
[----:B------:R-:W-:Y:S02]  /*3550*/  FMNMX.FTZ R0, R61, R0, !PT ;  /* 0x000000003d007209 */ /* 0x000fe40007810000 */
[----:B------:R-:W-:Y:S02]  /*3560*/  FSEL R145, R156, -INF , !P2 ;  /* 0xff8000009c917808 */ /* 0x000fe40005000000 */
[----:B------:R-:W-:Y:S02]  /*3570*/  FMNMX.FTZ R0, R60, R0, !PT ;  /* 0x000000003c007209 */ /* 0x000fe40007810000 */
[----:B------:R-:W-:-:S02]  /*3580*/  FSEL R9, R186, -INF , !P1 ;  /* 0xff800000ba097808 */ /* 0x000fc40004800000 */
[-C--:B------:R-:W-:Y:S02]  /*3590*/  ISETP.GE.AND P2, PT, R128, R17.reuse, PT ;  /* 0x000000118000720c */ /* 0x080fe40003f46270 */
[----:B------:R-:W-:Y:S02]  /*35a0*/  FMNMX.FTZ R2, R145, R0, !PT ;  /* 0x0000000091027209 */ /* 0x000fe40007810000 */
[----:B------:R-:W-:Y:S02]  /*35b0*/  FMNMX.FTZ R0, R9, R22, !PT ;  /* 0x0000001609007209 */ /* 0x000fe40007810000 */
[----:B------:R-:W-:Y:S02]  /*35c0*/  FSEL R144, R157, -INF , !P2 ;  /* 0xff8000009d907808 */ /* 0x000fe40005000000 */
[----:B------:R-:W-:Y:S02]  /*35d0*/  ISETP.GE.AND P2, PT, R129, R17, PT ;  /* 0x000000118100720c */ /* 0x000fe40003f46270 */
[----:B------:R-:W-:-:S02]  /*35e0*/  FMNMX.FTZ R0, R23, R0, !PT ;  /* 0x0000000017007209 */ /* 0x000fc40007810000 */
[----:B------:R-:W-:Y:S02]  /*35f0*/  FSEL R146, R148, -INF , !P2 ;  /* 0xff80000094927808 */ /* 0x000fe40005000000 */
[----:B------:R-:W-:Y:S02]  /*3600*/  FMNMX.FTZ R2, R144, R2, !PT ;  /* 0x0000000290027209 */ /* 0x000fe40007810000 */
[----:B------:R-:W-:Y:S02]  /*3610*/  FMNMX.FTZ R0, R24, R0, !PT ;  /* 0x0000000018007209 */ /* 0x000fe40007810000 */
[----:B------:R-:W-:Y:S02]  /*3620*/  FMNMX.FTZ R4, R146, R2, !PT ;  /* 0x0000000292047209 */ /* 0x000fe40007810000 */
[----:B------:R-:W-:Y:S02]  /*3630*/  FMNMX.FTZ R2, R25, R0, !PT ;  /* 0x0000000019027209 */ /* 0x000fe40007810000 */
[----:B------:R-:W-:-:S02]  /*3640*/  ISETP.GE.AND P1, PT, R130, R17, PT ;  /* 0x000000118200720c */ /* 0x000fc40003f26270 */
[----:B------:R-:W-:Y:S02]  /*3650*/  FMNMX.FTZ R2, R26, R2, !PT ;  /* 0x000000021a027209 */ /* 0x000fe40007810000 */
[----:B------:R-:W-:Y:S02]  /*3660*/  FSEL R143, R149, -INF , !P1 ;  /* 0xff800000958f7808 */ /* 0x000fe40004800000 */
[----:B------:R-:W-:Y:S02]  /*3670*/  ISETP.GE.AND P0, PT, R66, R18, PT ;  /* 0x000000124200720c */ /* 0x000fe40003f06270 */
[----:B------:R-:W-:Y:S02]  /*3680*/  FMNMX.FTZ R2, R27, R2, !PT ;  /* 0x000000021b027209 */ /* 0x000fe40007810000 */
[----:B------:R-:W-:Y:S02]  /*3690*/  FMNMX.FTZ R0, R143, R4, !PT ;  /* 0x000000048f007209 */ /* 0x000fe40007810000 */
[----:B------:R-:W-:-:S02]  /*36a0*/  FSEL R51, R182, -INF , !P0 ;  /* 0xff800000b6337808 */ /* 0x000fc40004000000 */
[----:B------:R-:W-:Y:S01]  /*36b0*/  FMNMX.FTZ R2, R28, R2, !PT ;  /* 0x000000021c027209 */ /* 0x000fe20007810000 */
[----:B------:R-:W1:Y:S01]  /*36c0*/  SHFL.BFLY PT, R4, R0, 0x2, 0x1f ;  /* 0x0c401f0000047f89 */ /* 0x000e6200000e0000 */
[----:B------:R-:W-:Y:S02]  /*36d0*/  FSEL R50, R183, -INF , !P6 ;  /* 0xff800000b7327808 */ /* 0x000fe40007000000 */
[----:B------:R-:W-:Y:S02]  /*36e0*/  FMNMX.FTZ R2, R51, R2, !PT ;  /* 0x0000000233027209 */ /* 0x000fe40007810000 */
[----:B------:R-:W-:Y:S02]  /*36f0*/  MOV R204, R49 ;  /* 0x0000003100cc7202 */ /* 0x000fe40000000f00 */
[----:B------:R-:W-:Y:S02]  /*3700*/  FSEL R49, R174, -INF , !P5 ;  /* 0xff800000ae317808 */ /* 0x000fe40006800000 */
[----:B------:R-:W-:-:S02]  /*3710*/  FMNMX.FTZ R2, R50, R2, !PT ;  /* 0x0000000232027209 */ /* 0x000fc40007810000 */
[----:B------:R-:W-:Y:S02]  /*3720*/  ISETP.GE.AND P3, PT, R111, R18, PT ;  /* 0x000000126f00720c */ /* 0x000fe40003f66270 */
[----:B------:R-:W-:Y:S02]  /*3730*/  FSEL R48, R175, -INF , !P4 ;  /* 0xff800000af307808 */ /* 0x000fe40006000000 */
[----:B------:R-:W-:Y:S02]  /*3740*/  FMNMX.FTZ R2, R49, R2, !PT ;  /* 0x0000000231027209 */ /* 0x000fe40007810000 */
[-C--:B------:R-:W-:Y:S02]  /*3750*/  ISETP.GE.AND P1, PT, R129, R18.reuse, PT ;  /* 0x000000128100720c */ /* 0x080fe40003f26270 */
[----:B------:R-:W-:Y:S02]  /*3760*/  ISETP.GE.AND P2, PT, R128, R18, PT ;  /* 0x000000128000720c */ /* 0x000fe40003f46270 */
[----:B------:R-:W-:-:S02]  /*3770*/  FSEL R129, R158, -INF , !P3 ;  /* 0xff8000009e817808 */ /* 0x000fc40005800000 */
[----:B------:R-:W-:Y:S02]  /*3780*/  FMNMX.FTZ R2, R48, R2, !PT ;  /* 0x0000000230027209 */ /* 0x000fe40007810000 */
[----:B------:R-:W-:Y:S02]  /*3790*/  FSEL R67, R159, -INF , !P2 ;  /* 0xff8000009f437808 */ /* 0x000fe40005000000 */
[----:B------:R-:W-:Y:S02]  /*37a0*/  FMNMX.FTZ R2, R129, R2, !PT ;  /* 0x0000000281027209 */ /* 0x000fe40007810000 */
[----:B------:R-:W-:Y:S02]  /*37b0*/  ISETP.GE.AND P0, PT, R130, R18, PT ;  /* 0x000000128200720c */ /* 0x000fe40003f06270 */
[----:B------:R-:W-:Y:S02]  /*37c0*/  FSEL R128, R150, -INF , !P1 ;  /* 0xff80000096807808 */ /* 0x000fe40004800000 */
[----:B------:R-:W-:-:S02]  /*37d0*/  FMNMX.FTZ R2, R67, R2, !PT ;  /* 0x0000000243027209 */ /* 0x000fc40007810000 */
[----:B-1----:R-:W-:Y:S02]  /*37e0*/  FMNMX.FTZ R0, R0, R4, !PT ;  /* 0x0000000400007209 */ /* 0x002fe40007810000 */
[----:B------:R-:W-:Y:S02]  /*37f0*/  FSEL R130, R151, -INF , !P0 ;  /* 0xff80000097827808 */ /* 0x000fe40004000000 */
[----:B------:R-:W-:Y:S01]  /*3800*/  FMNMX.FTZ R2, R128, R2, !PT ;  /* 0x0000000280027209 */ /* 0x000fe20007810000 */
[----:B------:R-:W1:Y:S03]  /*3810*/  SHFL.BFLY PT, R5, R0, 0x1, 0x1f ;  /* 0x0c201f0000057f89 */ /* 0x000e6600000e0000 */
[----:B------:R-:W-:-:S05]  /*3820*/  FMNMX.FTZ R4, R130, R2, !PT ;  /* 0x0000000282047209 */ /* 0x000fca0007810000 */
[----:B------:R-:W2:Y:S01]  /*3830*/  SHFL.BFLY PT, R6, R4, 0x2, 0x1f ;  /* 0x0c401f0004067f89 */ /* 0x000ea200000e0000 */
[----:B-1----:R-:W-:-:S04]  /*3840*/  FMNMX.FTZ R164, R0, R5, !PT ;  /* 0x0000000500a47209 */ /* 0x002fc80007810000 */
[C---:B------:R-:W-:Y:S01]  /*3850*/  FSETP.NEU.FTZ.AND P0, PT, R164.reuse, -INF , PT ;  /* 0xff800000a400780b */ /* 0x040fe20003f1d000 */
[----:B------:R-:W-:Y:S01]  /*3860*/  FMUL.FTZ R2, R164, c[0x0][0x23c] ;  /* 0x00008f00a4027a20 */ /* 0x000fe20000410000 */
[----:B--2---:R-:W-:-:S04]  /*3870*/  FMNMX.FTZ R0, R4, R6, !PT ;  /* 0x0000000604007209 */ /* 0x004fc80007810000 */
[----:B------:R-:W-:Y:S01]  /*3880*/  FSEL R2, R2, RZ, P0 ;  /* 0x000000ff02027208 */ /* 0x000fe20000000000 */
[----:B------:R-:W1:Y:S04]  /*3890*/  SHFL.BFLY PT, R5, R0, 0x1, 0x1f ;  /* 0x0c201f0000057f89 */ /* 0x000e6800000e0000 */
[----:B------:R-:W-:-:S04]  /*38a0*/  FFMA.FTZ R4, R7, c[0x0][0x23c], -R2 ;  /* 0x00008f0007047a23 */ /* 0x000fc80000010802 */
[----:B------:R2:W-:Y:S02]  /*38b0*/  MUFU.EX2 R141, R4 ;  /* 0x00000004008d7308 */ /* 0x0005e40000000800 */
[--C-:B--2---:R-:W-:Y:S01]  /*38c0*/  FFMA.FTZ R4, R8, c[0x0][0x23c], -R2.reuse ;  /* 0x00008f0008047a23 */ /* 0x104fe20000010802 */
[----:B-1----:R-:W-:Y:S01]  /*38d0*/  FMNMX.FTZ R163, R0, R5, !PT ;  /* 0x0000000500a37209 */ /* 0x002fe20007810000 */
[----:B------:R-:W-:-:S04]  /*38e0*/  FFMA.FTZ R0, R19, c[0x0][0x23c], -R2 ;  /* 0x00008f0013007a23 */ /* 0x000fc80000010802 */
[----:B------:R1:W2:Y:S01]  /*38f0*/  MUFU.EX2 R140, R4 ;  /* 0x00000004008c7308 */ /* 0x0002a20000000800 */
[----:B------:R-:W-:-:S07]  /*3900*/  FSETP.NEU.FTZ.AND P0, PT, R163, -INF , PT ;  /* 0xff800000a300780b */ /* 0x000fce0003f1d000 */
[----:B------:R3:W-:Y:S01]  /*3910*/  MUFU.EX2 R252, R0 ;  /* 0x0000000000fc7308 */ /* 0x0007e20000000800 */
[----:B-1----:R-:W-:Y:S01]  /*3920*/  FFMA.FTZ R4, R10, c[0x0][0x23c], -R2 ;  /* 0x00008f000a047a23 */ /* 0x002fe20000010802 */
[----:B--2---:R-:W-:-:S06]  /*3930*/  F2FP.PACK_AB R8, R140, R141 ;  /* 0x0000008d8c08723e */ /* 0x004fcc00000000ff */
[----:B------:R1:W-:Y:S01]  /*3940*/  MUFU.EX2 R142, R4 ;  /* 0x00000004008e7308 */ /* 0x0003e20000000800 */
[----:B---3--:R-:W-:-:S05]  /*3950*/  FMUL.FTZ R0, R163, c[0x0][0x23c] ;  /* 0x00008f00a3007a20 */ /* 0x008fca0000410000 */
[----:B------:R-:W-:Y:S01]  /*3960*/  FSEL R0, R0, RZ, P0 ;  /* 0x000000ff00007208 */ /* 0x000fe20000000000 */
[----:B-1----:R-:W-:-:S04]  /*3970*/  FFMA.FTZ R4, R11, c[0x0][0x23c], -R2 ;  /* 0x00008f000b047a23 */ /* 0x002fc80000010802 */
[----:B------:R1:W2:Y:S02]  /*3980*/  MUFU.EX2 R147, R4 ;  /* 0x0000000400937308 */ /* 0x0002a40000000800 */
[----:B-1----:R-:W-:Y:S01]  /*3990*/  FFMA.FTZ R4, R14, c[0x0][0x23c], -R2 ;  /* 0x00008f000e047a23 */ /* 0x002fe20000010802 */
[----:B--2---:R-:W-:-:S05]  /*39a0*/  F2FP.PACK_AB R10, R147, R142 ;  /* 0x0000008e930a723e */ /* 0x004fca00000000ff */
[----:B------:R1:W-:Y:S02]  /*39b0*/  MUFU.EX2 R251, R4 ;  /* 0x0000000400fb7308 */ /* 0x0003e40000000800 */
[----:B-1----:R-:W-:-:S06]  /*39c0*/  FFMA.FTZ R4, R20, c[0x0][0x23c], -R2 ;  /* 0x00008f0014047a23 */ /* 0x002fcc0000010802 */
[----:B------:R1:W-:Y:S02]  /*39d0*/  MUFU.EX2 R19, R4 ;  /* 0x0000000400137308 */ /* 0x0003e40000000800 */
[----:B-1----:R-:W-:-:S06]  /*39e0*/  FFMA.FTZ R4, R21, c[0x0][0x23c], -R2 ;  /* 0x00008f0015047a23 */ /* 0x002fcc0000010802 */
[----:B------:R1:W2:Y:S02]  /*39f0*/  MUFU.EX2 R14, R4 ;  /* 0x00000004000e7308 */ /* 0x0002a40000000800 */
[----:B-1----:R-:W-:Y:S01]  /*3a00*/  FFMA.FTZ R4, R9, c[0x0][0x23c], -R0 ;  /* 0x00008f0009047a23 */ /* 0x002fe20000010800 */
[----:B--2---:R-:W-:-:S05]  /*3a10*/  F2FP.PACK_AB R6, R14, R19 ;  /* 0x000000130e06723e */ /* 0x004fca00000000ff */
        /* <DEDUP_REMOVED lines=11> */
[----:B------:R-:W-:Y:S07]  /*3ad0*/  HMMA.16816.F32 R20, R8, R80, RZ ;  /* 0x000000500814723c */ /* 0x000fee00000018ff */
[----:B------:R-:W-:Y:S02]  /*3ae0*/  IMAD.MOV.U32 R81, RZ, RZ, R45 ;  /* 0x000000ffff517224 */ /* 0x000fe400078e002d */
[----:B------:R-:W-:-:S02]  /*3af0*/  IMAD.MOV.U32 R80, RZ, RZ, R46 ;  /* 0x000000ffff507224 */ /* 0x000fc400078e002e */
[----:B-1----:R-:W-:-:S04]  /*3b00*/  FFMA.FTZ R4, R26, c[0x0][0x23c], -R0 ;  /* 0x00008f001a047a23 */ /* 0x002fc80000010800 */
[----:B------:R1:W2:Y:S02]  /*3b10*/  MUFU.EX2 R248, R4 ;  /* 0x0000000400f87308 */ /* 0x0002a40000000800 */
[--C-:B-1----:R-:W-:Y:S01]  /*3b20*/  FFMA.FTZ R4, R27, c[0x0][0x23c], -R0.reuse ;  /* 0x00008f001b047a23 */ /* 0x102fe20000010800 */
[----:B--2---:R-:W-:Y:S01]  /*3b30*/  F2FP.PACK_AB R5, R248, R242 ;  /* 0x000000f2f805723e */ /* 0x004fe200000000ff */
[----:B------:R-:W-:Y:S04]  /*3b40*/  HMMA.16816.F32 R24, R8, R76, RZ ;  /* 0x0000004c0818723c */ /* 0x000fe800000018ff */
[----:B------:R1:W-:Y:S02]  /*3b50*/  MUFU.EX2 R250, R4 ;  /* 0x0000000400fa7308 */ /* 0x0003e40000000800 */
[----:B-1----:R-:W-:-:S06]  /*3b60*/  FFMA.FTZ R4, R28, c[0x0][0x23c], -R0 ;  /* 0x00008f001c047a23 */ /* 0x002fcc0000010800 */
[----:B------:R1:W2:Y:S02]  /*3b70*/  MUFU.EX2 R249, R4 ;  /* 0x0000000400f97308 */ /* 0x0002a40000000800 */
[----:B-1----:R-:W-:Y:S02]  /*3b80*/  F2FP.PACK_AB R4, R252, R251 ;  /* 0x000000fbfc04723e */ /* 0x002fe400000000ff */
[----:B--2---:R-:W-:-:S08]  /*3b90*/  F2FP.PACK_AB R7, R249, R250 ;  /* 0x000000faf907723e */ /* 0x004fd000000000ff */
[C---:B------:R-:W-:Y:S08]  /*3ba0*/  HMMA.16816.F32 R172, R4.reuse, R68, R24 ;  /* 0x0000004404ac723c */ /* 0x040ff00000001818 */
[----:B------:R-:W-:Y:S08]  /*3bb0*/  HMMA.16816.F32 R108, R4, R72, R20 ;  /* 0x00000048046c723c */ /* 0x000ff00000001814 */
[C---:B------:R-:W-:Y:S07]  /*3bc0*/  HMMA.16816.F32 R24, R8.reuse, R92, RZ ;  /* 0x0000005c0818723c */ /* 0x040fee00000018ff */
[----:B------:R-:W-:Y:S01]  /*3bd0*/  MOV R93, R39 ;  /* 0x00000027005d7202 */ /* 0x000fe20000000f00 */
[----:B------:R-:W-:Y:S01]  /*3be0*/  HMMA.16816.F32 R20, R8, R96, RZ ;  /* 0x000000600814723c */ /* 0x000fe200000018ff */
[----:B------:R-:W-:-:S02]  /*3bf0*/  IMAD.MOV.U32 R39, RZ, RZ, R188 ;  /* 0x000000ffff277224 */ /* 0x000fc400078e00bc */
[----:B------:R-:W-:-:S04]  /*3c00*/  IMAD.MOV.U32 R92, RZ, RZ, R40 ;  /* 0x000000ffff5c7224 */ /* 0x000fc800078e0028 */
[----:B------:R-:W-:Y:S01]  /*3c10*/  MOV R97, R206 ;  /* 0x000000ce00617202 */ /* 0x000fe20000000f00 */
[----:B------:R-:W-:-:S08]  /*3c20*/  IMAD.MOV.U32 R96, RZ, RZ, R207 ;  /* 0x000000ffff607224 */ /* 0x000fd000078e00cf */
[C---:B------:R-:W-:Y:S08]  /*3c30*/  HMMA.16816.F32 R148, R4.reuse, R84, R24 ;  /* 0x000000540494723c */ /* 0x040ff00000001818 */
[----:B------:R-:W-:Y:S07]  /*3c40*/  HMMA.16816.F32 R180, R4, R88, R20 ;  /* 0x0000005804b4723c */ /* 0x000fee0000001814 */
[----:B------:R-:W-:Y:S01]  /*3c50*/  IMAD.MOV.U32 R89, RZ, RZ, R166 ;  /* 0x000000ffff597224 */ /* 0x000fe200078e00a6 */
[----:B------:R-:W-:Y:S01]  /*3c60*/  HMMA.16816.F32 R24, R8, R112, RZ ;  /* 0x000000700818723c */ /* 0x000fe200000018ff */
[----:B------:R-:W-:-:S06]  /*3c70*/  IMAD.MOV.U32 R88, RZ, RZ, R179 ;  /* 0x000000ffff587224 */ /* 0x000fcc00078e00b3 */
[----:B------:R-:W-:Y:S01]  /*3c80*/  IMAD.MOV.U32 R113, RZ, RZ, R204 ;  /* 0x000000ffff717224 */ /* 0x000fe200078e00cc */
[----:B------:R-:W-:Y:S01]  /*3c90*/  HMMA.16816.F32 R20, R8, R120, RZ ;  /* 0x000000780814723c */ /* 0x000fe200000018ff */
[----:B------:R-:W-:-:S06]  /*3ca0*/  IMAD.MOV.U32 R112, RZ, RZ, R205 ;  /* 0x000000ffff707224 */ /* 0x000fcc00078e00cd */
[----:B------:R-:W-:Y:S02]  /*3cb0*/  IMAD.MOV.U32 R121, RZ, RZ, R41 ;  /* 0x000000ffff797224 */ /* 0x000fe400078e0029 */
[----:B------:R-:W-:-:S07]  /*3cc0*/  IMAD.MOV.U32 R120, RZ, RZ, R44 ;  /* 0x000000ffff787224 */ /* 0x000fce00078e002c */
[C---:B------:R-:W-:Y:S07]  /*3cd0*/  HMMA.16816.F32 R152, R4.reuse, R100, R24 ;  /* 0x000000640498723c */ /* 0x040fee0000001818 */
[----:B------:R-:W-:Y:S01]  /*3ce0*/  IMAD.MOV.U32 R101, RZ, RZ, R38 ;  /* 0x000000ffff657224 */ /* 0x000fe200078e0026 */
[----:B------:R-:W-:Y:S01]  /*3cf0*/  HMMA.16816.F32 R156, R4, R104, R20 ;  /* 0x00000068049c723c */ /* 0x000fe20000001814 */
[----:B------:R-:W-:Y:S01]  /*3d00*/  IMAD.MOV.U32 R100, RZ, RZ, R37 ;  /* 0x000000ffff647224 */ /* 0x000fe200078e0025 */
[----:B------:R-:W-:Y:S01]  /*3d10*/  MOV R38, R189 ;  /* 0x000000bd00267202 */ /* 0x000fe20000000f00 */
[----:B------:R-:W-:-:S04]  /*3d20*/  IMAD.MOV.U32 R37, RZ, RZ, R190 ;  /* 0x000000ffff257224 */ /* 0x000fc800078e00be */
[----:B------:R-:W-:Y:S01]  /*3d30*/  MOV R105, R47 ;  /* 0x0000002f00697202 */ /* 0x000fe20000000f00 */
[----:B------:R-:W-:Y:S01]  /*3d40*/  HMMA.16816.F32 R24, R8, R132, RZ ;  /* 0x000000840818723c */ /* 0x000fe200000018ff */
[----:B------:R-:W-:-:S06]  /*3d50*/  IMAD.MOV.U32 R104, RZ, RZ, R39 ;  /* 0x000000ffff687224 */ /* 0x000fcc00078e0027 */
[----:B------:R-:W-:Y:S01]  /*3d60*/  IMAD.MOV.U32 R133, RZ, RZ, R35 ;  /* 0x000000ffff857224 */ /* 0x000fe200078e0023 */
[----:B------:R-:W-:Y:S01]  /*3d70*/  HMMA.16816.F32 R20, R8, R136, RZ ;  /* 0x000000880814723c */ /* 0x000fe200000018ff */
[----:B------:R-:W-:-:S06]  /*3d80*/  IMAD.MOV.U32 R132, RZ, RZ, R36 ;  /* 0x000000ffff847224 */ /* 0x000fcc00078e0024 */
[----:B------:R-:W-:Y:S01]  /*3d90*/  IMAD.MOV.U32 R137, RZ, RZ, R34 ;  /* 0x000000ffff897224 */ /* 0x000fe200078e0022 */
[----:B------:R-:W-:-:S08]  /*3da0*/  MOV R136, R33 ;  /* 0x0000002100887202 */ /* 0x000fd00000000f00 */
[C---:B------:R-:W-:Y:S07]  /*3db0*/  HMMA.16816.F32 R188, R4.reuse, R116, R24 ;  /* 0x0000007404bc723c */ /* 0x040fee0000001818 */
[----:B------:R-:W-:Y:S01]  /*3dc0*/  IMAD.MOV.U32 R116, RZ, RZ, R55 ;  /* 0x000000ffff747224 */ /* 0x000fe200078e0037 */
[----:B------:R-:W-:Y:S01]  /*3dd0*/  HMMA.16816.F32 R184, R4, R124, R20 ;  /* 0x0000007c04b8723c */ /* 0x000fe20000001814 */
[----:B------:R-:W-:-:S06]  /*3de0*/  IMAD.MOV.U32 R117, RZ, RZ, R54 ;  /* 0x000000ffff757224 */ /* 0x000fcc00078e0036 */
[----:B------:R-:W-:Y:S01]  /*3df0*/  IMAD.MOV.U32 R124, RZ, RZ, R29 ;  /* 0x000000ffff7c7224 */ /* 0x000fe200078e001d */
[----:B------:R-:W-:Y:S01]  /*3e00*/  HMMA.16816.F32 R24, R8, R78, RZ ;  /* 0x0000004e0818723c */ /* 0x000fe200000018ff */
[----:B------:R-:W-:-:S07]  /*3e10*/  MOV R125, R32 ;  /* 0x00000020007d7202 */ /* 0x000fce0000000f00 */
[----:B------:R-:W-:Y:S07]  /*3e20*/  HMMA.16816.F32 R20, R8, R82, RZ ;  /* 0x000000520814723c */ /* 0x000fee00000018ff */
[----:B------:R-:W-:Y:S02]  /*3e30*/  IMAD.MOV.U32 R83, RZ, RZ, R53 ;  /* 0x000000ffff537224 */ /* 0x000fe400078e0035 */
[----:B------:R-:W-:-:S07]  /*3e40*/  IMAD.MOV.U32 R82, RZ, RZ, R52 ;  /* 0x000000ffff527224 */ /* 0x000fce00078e0034 */
[C---:B------:R-:W-:Y:S08]  /*3e50*/  HMMA.16816.F32 R56, R4.reuse, R70, R24 ;  /* 0x000000460438723c */ /* 0x040ff00000001818 */
[----:B------:R-:W-:Y:S08]  /*3e60*/  HMMA.16816.F32 R52, R4, R74, R20 ;  /* 0x0000004a0434723c */ /* 0x000ff00000001814 */
[C---:B------:R-:W-:Y:S07]  /*3e70*/  HMMA.16816.F32 R24, R8.reuse, R94, RZ ;  /* 0x0000005e0818723c */ /* 0x040fee00000018ff */
[----:B------:R-:W-:Y:S01]  /*3e80*/  IMAD.MOV.U32 R94, RZ, RZ, R31 ;  /* 0x000000ffff5e7224 */ /* 0x000fe200078e001f */
[----:B------:R-:W-:Y:S01]  /*3e90*/  HMMA.16816.F32 R20, R8, R98, RZ ;  /* 0x000000620814723c */ /* 0x000fe200000018ff */
[----:B------:R-:W-:-:S06]  /*3ea0*/  IMAD.MOV.U32 R95, RZ, RZ, R30 ;  /* 0x000000ffff5f7224 */ /* 0x000fcc00078e001e */
[----:B------:R-:W-:Y:S01]  /*3eb0*/  MOV R98, R42 ;  /* 0x0000002a00627202 */ /* 0x000fe20000000f00 */
[----:B------:R-:W-:Y:S01]  /*3ec0*/  IMAD.MOV.U32 R99, RZ, RZ, R43 ;  /* 0x000000ffff637224 */ /* 0x000fe200078e002b */
[----:B------:R-:W-:Y:S07]  /*3ed0*/  HMMA.16816.F32 R28, R8, R114, RZ ;  /* 0x00000072081c723c */ /* 0x000fee00000018ff */
[----:B------:R-:W-:Y:S01]  /*3ee0*/  IMAD.MOV.U32 R114, RZ, RZ, R37 ;  /* 0x000000ffff727224 */ /* 0x000fe200078e0025 */
[----:B------:R-:W-:Y:S01]  /*3ef0*/  HMMA.16816.F32 R44, R4, R86, R24 ;  /* 0x00000056042c723c */ /* 0x000fe20000001818 */
[----:B------:R-:W-:-:S07]  /*3f00*/  IMAD.MOV.U32 R115, RZ, RZ, R38 ;  /* 0x000000ffff737224 */ /* 0x000fce00078e0026 */
[----:B------:R-:W-:Y:S07]  /*3f10*/  HMMA.16816.F32 R40, R4, R90, R20 ;  /* 0x0000005a0428723c */ /* 0x000fee0000001814 */
[----:B------:R-:W-:Y:S01]  /*3f20*/  IMAD.MOV.U32 R91, RZ, RZ, R160 ;  /* 0x000000ffff5b7224 */ /* 0x000fe200078e00a0 */
[----:B------:R-:W-:Y:S01]  /*3f30*/  HMMA.16816.F32 R24, R8, R122, RZ ;  /* 0x0000007a0818723c */ /* 0x000fe200000018ff */
[----:B------:R-:W-:-:S06]  /*3f40*/  MOV R90, R165 ;  /* 0x000000a5005a7202 */ /* 0x000fcc0000000f00 */
[----:B------:R-:W-:Y:S01]  /*3f50*/  IMAD.MOV.U32 R122, RZ, RZ, R98 ;  /* 0x000000ffff7a7224 */ /* 0x000fe200078e0062 */
[----:B------:R-:W-:Y:S01]  /*3f60*/  HMMA.16816.F32 R20, R8, R134, RZ ;  /* 0x000000860814723c */ /* 0x000fe200000018ff */
[----:B------:R-:W-:Y:S01]  /*3f70*/  IMAD.MOV.U32 R98, RZ, RZ, R132 ;  /* 0x000000ffff627224 */ /* 0x000fe200078e0084 */
[----:B------:R-:W-:-:S05]  /*3f80*/  MOV R123, R99 ;  /* 0x00000063007b7202 */ /* 0x000fca0000000f00 */
[----:B------:R-:W-:Y:S01]  /*3f90*/  IMAD.MOV.U32 R134, RZ, RZ, R116 ;  /* 0x000000ffff867224 */ /* 0x000fe200078e0074 */
[----:B------:R-:W-:Y:S01]  /*3fa0*/  HMMA.16816.F32 R8, R8, R138, RZ ;  /* 0x0000008a0808723c */ /* 0x000fe200000018ff */
[----:B------:R-:W-:-:S07]  /*3fb0*/  IMAD.MOV.U32 R135, RZ, RZ, R117 ;  /* 0x000000ffff877224 */ /* 0x000fce00078e0075 */
[C---:B------:R-:W-:Y:S08]  /*3fc0*/  HMMA.16816.F32 R32, R4.reuse, R102, R28 ;  /* 0x000000660420723c */ /* 0x040ff0000000181c */
[C---:B------:R-:W-:Y:S08]  /*3fd0*/  HMMA.16816.F32 R24, R4.reuse, R106, R24 ;  /* 0x0000006a0418723c */ /* 0x040ff00000001818 */
[----:B------:R-:W-:Y:S01]  /*3fe0*/  HMMA.16816.F32 R36, R4, R118, R20 ;  /* 0x000000760424723c */ /* 0x000fe20000001814 */
[----:B------:R-:W1:Y:S01]  /*3ff0*/  LDSM.16.MT88.4 R20, [R167+0xd000] ;  /* 0x00d00000a714783b */ /* 0x000e620000004200 */
[----:B------:R-:W-:Y:S01]  /*4000*/  IMAD.MOV.U32 R106, RZ, RZ, R114 ;  /* 0x000000ffff6a7224 */ /* 0x000fe200078e0072 */
[----:B------:R-:W-:Y:S01]  /*4010*/  MOV R139, R83 ;  /* 0x00000053008b7202 */ /* 0x000fe20000000f00 */
[----:B------:R-:W-:Y:S01]  /*4020*/  IMAD.MOV.U32 R107, RZ, RZ, R115 ;  /* 0x000000ffff6b7224 */ /* 0x000fe200078e0073 */
[----:B------:R-:W-:Y:S01]  /*4030*/  MOV R115, R137 ;  /* 0x0000008900737202 */ /* 0x000fe20000000f00 */
[----:B------:R-:W-:-:S02]  /*4040*/  IMAD.MOV.U32 R114, RZ, RZ, R136 ;  /* 0x000000ffff727224 */ /* 0x000fc400078e0088 */
[----:B------:R-:W-:Y:S01]  /*4050*/  HMMA.16816.F32 R28, R4, R126, R8 ;  /* 0x0000007e041c723c */ /* 0x000fe20000001808 */
[----:B------:R-:W-:Y:S01]  /*4060*/  IMAD.MOV.U32 R136, RZ, RZ, R229 ;  /* 0x000000ffff887224 */ /* 0x000fe200078e00e5 */
[----:B------:R-:W-:Y:S01]  /*4070*/  MOV R137, R231 ;  /* 0x000000e700897202 */ /* 0x000fe20000000f00 */
[----:B------:R-:W2:Y:S01]  /*4080*/  LDL.LU R229, [R1+0xa8] ;  /* 0x0000a80001e57983 */ /* 0x000ea20000300800 */
[----:B------:R-:W-:Y:S01]  /*4090*/  IMAD.MOV.U32 R132, RZ, RZ, R233 ;  /* 0x000000ffff847224 */ /* 0x000fe200078e00e9 */
[----:B------:R-:W-:Y:S01]  /*40a0*/  MOV R83, R101 ;  /* 0x0000006500537202 */ /* 0x000fe20000000f00 */
[----:B------:R-:W-:Y:S01]  /*40b0*/  IMAD.MOV.U32 R138, RZ, RZ, R82 ;  /* 0x000000ffff8a7224 */ /* 0x000fe200078e0052 */
[----:B------:R-:W3:Y:S01]  /*40c0*/  LDL.LU R231, [R1+0xa4] ;  /* 0x0000a40001e77983 */ /* 0x000ee20000300800 */
[----:B------:R-:W-:Y:S02]  /*40d0*/  FFMA.FTZ R4, R63, c[0x0][0x23c], -R2 ;  /* 0x00008f003f047a23 */ /* 0x000fe40000010802 */
[----:B------:R-:W-:Y:S01]  /*40e0*/  IMAD.MOV.U32 R82, RZ, RZ, R100 ;  /* 0x000000ffff527224 */ /* 0x000fe200078e0064 */
[----:B------:R-:W4:Y:S01]  /*40f0*/  LDL.LU R233, [R1+0xa0] ;  /* 0x0000a00001e97983 */ /* 0x000f220000300800 */
[----:B------:R1:W-:Y:S01]  /*4100*/  MUFU.EX2 R204, R4 ;  /* 0x0000000400cc7308 */ /* 0x0003e20000000800 */
[----:B------:R-:W-:-:S02]  /*4110*/  IMAD.MOV.U32 R99, RZ, RZ, R133 ;  /* 0x000000ffff637224 */ /* 0x000fc400078e0085 */
[----:B------:R-:W-:Y:S02]  /*4120*/  IMAD.MOV.U32 R118, RZ, RZ, R94 ;  /* 0x000000ffff767224 */ /* 0x000fe400078e005e */
[----:B------:R-:W-:Y:S02]  /*4130*/  IMAD.MOV.U32 R119, RZ, RZ, R95 ;  /* 0x000000ffff777224 */ /* 0x000fe400078e005f */
[----:B------:R-:W-:Y:S02]  /*4140*/  IMAD.MOV.U32 R116, RZ, RZ, R92 ;  /* 0x000000ffff747224 */ /* 0x000fe400078e005c */
[----:B------:R-:W-:Y:S02]  /*4150*/  IMAD.MOV.U32 R117, RZ, RZ, R93 ;  /* 0x000000ffff757224 */ /* 0x000fe400078e005d */
[----:B-1----:R-:W-:-:S04]  /*4160*/  FFMA.FTZ R4, R62, c[0x0][0x23c], -R2 ;  /* 0x00008f003e047a23 */ /* 0x002fc80000010802 */
[----:B------:R1:W1:Y:S02]  /*4170*/  MUFU.EX2 R205, R4 ;  /* 0x0000000400cd7308 */ /* 0x0002640000000800 */
[----:B-1----:R-:W-:Y:S01]  /*4180*/  FFMA.FTZ R4, R61, c[0x0][0x23c], -R2 ;  /* 0x00008f003d047a23 */ /* 0x002fe20000010802 */
[----:B------:R-:W-:-:S05]  /*4190*/  F2FP.PACK_AB R8, R205, R204 ;  /* 0x000000cccd08723e */ /* 0x000fca00000000ff */
[----:B------:R1:W-:Y:S02]  /*41a0*/  MUFU.EX2 R206, R4 ;  /* 0x0000000400ce7308 */ /* 0x0003e40000000800 */
[----:B-1----:R-:W-:-:S06]  /*41b0*/  FFMA.FTZ R4, R60, c[0x0][0x23c], -R2 ;  /* 0x00008f003c047a23 */ /* 0x002fcc0000010802 */
        /* <DEDUP_REMOVED lines=13> */
[----:B------:R1:W-:Y:S01]  /*4290*/  MUFU.EX2 R50, R4 ;  /* 0x0000000400327308 */ /* 0x0003e20000000800 */
[----:B------:R-:W-:Y:S02]  /*42a0*/  IMAD.MOV.U32 R133, RZ, RZ, R235 ;  /* 0x000000ffff857224 */ /* 0x000fe400078e00eb */
[----:B------:R-:W2:Y:S01]  /*42b0*/  LDL.LU R235, [R1+0x9c] ;  /* 0x00009c0001eb7983 */ /* 0x000ea20000300800 */
[C---:B------:R-:W-:Y:S08]  /*42c0*/  HMMA.16816.F32 R172, R8.reuse, R20, R172 ;  /* 0x0000001408ac723c */ /* 0x040ff000000018ac */
[----:B------:R-:W-:Y:S01]  /*42d0*/  HMMA.16816.F32 R56, R8, R22, R56 ;  /* 0x000000160838723c */ /* 0x000fe20000001838 */
[----:B-1----:R-:W-:-:S04]  /*42e0*/  FFMA.FTZ R4, R171, c[0x0][0x23c], -R13 ;  /* 0x00008f00ab047a23 */ /* 0x002fc8000001080d */
[----:B------:R1:W-:Y:S02]  /*42f0*/  MUFU.EX2 R60, R4 ;  /* 0x00000004003c7308 */ /* 0x0003e40000000800 */
[----:B-1----:R-:W-:-:S06]  /*4300*/  FFMA.FTZ R4, R170, c[0x0][0x23c], -R13 ;  /* 0x00008f00aa047a23 */ /* 0x002fcc000001080d */
        /* <DEDUP_REMOVED lines=13> */
[----:B-1----:R-:W-:Y:S02]  /*43e0*/  F2FP.PACK_AB R4, R60, R50 ;  /* 0x000000323c04723e */ /* 0x002fe400000000ff */
[----:B------:R-:W-:-:S07]  /*43f0*/  F2FP.PACK_AB R7, R61, R51 ;  /* 0x000000333d07723e */ /* 0x000fce00000000ff */
[C---:B------:R-:W-:Y:S07]  /*4400*/  HMMA.16816.F32 R168, R4.reuse, R20, R212 ;  /* 0x0000001404a8723c */ /* 0x040fee00000018d4 */
[----:B------:R-:W-:Y:S01]  /*4410*/  IMAD.MOV.U32 R212, RZ, RZ, R134 ;  /* 0x000000ffffd47224 */ /* 0x000fe200078e0086 */
[----:B------:R-:W-:Y:S01]  /*4420*/  MOV R213, R135 ;  /* 0x0000008700d57202 */ /* 0x000fe20000000f00 */
[----:B------:R-:W-:Y:S01]  /*4430*/  IMAD.MOV.U32 R134, RZ, RZ, R82 ;  /* 0x000000ffff867224 */ /* 0x000fe200078e0052 */
[----:B------:R-:W-:Y:S01]  /*4440*/  HMMA.16816.F32 R176, R4, R22, R192 ;  /* 0x0000001604b0723c */ /* 0x000fe200000018c0 */
[----:B------:R-:W-:Y:S01]  /*4450*/  IMAD.MOV.U32 R135, RZ, RZ, R83 ;  /* 0x000000ffff877224 */ /* 0x000fe200078e0053 */
[----:B------:R-:W-:Y:S01]  /*4460*/  MOV R83, R113 ;  /* 0x0000007100537202 */ /* 0x000fe20000000f00 */
[----:B------:R-:W-:Y:S01]  /*4470*/  IMAD.MOV.U32 R82, RZ, RZ, R112 ;  /* 0x000000ffff527224 */ /* 0x000fe200078e0070 */
[----:B------:R-:W-:Y:S01]  /*4480*/  MOV R113, R236 ;  /* 0x000000ec00717202 */ /* 0x000fe20000000f00 */
[----:B------:R-:W-:Y:S01]  /*4490*/  IMAD.MOV.U32 R112, RZ, RZ, R15 ;  /* 0x000000ffff707224 */ /* 0x000fe200078e000f */
[----:B------:R-:W1:Y:S04]  /*44a0*/  LDSM.16.MT88.4 R20, [R224+0xd000] ;  /* 0x00d00000e014783b */ /* 0x000e680000004200 */
[----:B------:R1:W5:Y:S04]  /*44b0*/  LDL.LU R15, [R1+0x98] ;  /* 0x00009800010f7983 */ /* 0x0003680000300800 */
[----:B------:R-:W2:Y:S01]  /*44c0*/  LDL.LU R236, [R1+0x94] ;  /* 0x0000940001ec7983 */ /* 0x000ea20000300800 */
[----:B------:R-:W-:-:S02]  /*44d0*/  IMAD.MOV.U32 R195, RZ, RZ, R139 ;  /* 0x000000ffffc37224 */ /* 0x000fc400078e008b */
[----:B------:R-:W-:Y:S01]  /*44e0*/  IMAD.MOV.U32 R194, RZ, RZ, R138 ;  /* 0x000000ffffc27224 */ /* 0x000fe200078e008a */
[----:B------:R-:W-:Y:S01]  /*44f0*/  MOV R139, R99 ;  /* 0x00000063008b7202 */ /* 0x000fe20000000f00 */
[----:B------:R-:W-:Y:S01]  /*4500*/  IMAD.MOV.U32 R138, RZ, RZ, R98 ;  /* 0x000000ffff8a7224 */ /* 0x000fe200078e0062 */
[----:B------:R-:W-:Y:S01]  /*4510*/  MOV R193, R195 ;  /* 0x000000c300c17202 */ /* 0x000fe20000000f00 */
[----:B------:R-:W-:Y:S02]  /*4520*/  IMAD.MOV.U32 R98, RZ, RZ, R132 ;  /* 0x000000ffff627224 */ /* 0x000fe400078e0084 */
[----:B------:R-:W-:Y:S02]  /*4530*/  IMAD.MOV.U32 R99, RZ, RZ, R133 ;  /* 0x000000ffff637224 */ /* 0x000fe400078e0085 */
[----:B------:R-:W-:Y:S02]  /*4540*/  IMAD.MOV.U32 R133, RZ, RZ, R97 ;  /* 0x000000ffff857224 */ /* 0x000fe400078e0061 */
[----:B------:R-:W-:-:S02]  /*4550*/  IMAD.MOV.U32 R195, RZ, RZ, R213 ;  /* 0x000000ffffc37224 */ /* 0x000fc400078e00d5 */
[----:B------:R-:W-:Y:S02]  /*4560*/  IMAD.MOV.U32 R97, RZ, RZ, R241 ;  /* 0x000000ffff617224 */ /* 0x000fe400078e00f1 */
[----:B------:R-:W-:Y:S01]  /*4570*/  IMAD.MOV.U32 R213, RZ, RZ, R138 ;  /* 0x000000ffffd57224 */ /* 0x000fe200078e008a */
[----:B------:R-:W-:Y:S01]  /*4580*/  MOV R138, R135 ;  /* 0x00000087008a7202 */ /* 0x000fe20000000f00 */
[----:B------:R-:W-:Y:S02]  /*4590*/  IMAD.MOV.U32 R132, RZ, RZ, R96 ;  /* 0x000000ffff847224 */ /* 0x000fe400078e0060 */
[----:B------:R-:W-:Y:S02]  /*45a0*/  IMAD.MOV.U32 R135, RZ, RZ, R98 ;  /* 0x000000ffff877224 */ /* 0x000fe400078e0062 */
[----:B------:R-:W-:Y:S02]  /*45b0*/  IMAD.MOV.U32 R96, RZ, RZ, R243 ;  /* 0x000000ffff607224 */ /* 0x000fe400078e00f3 */
[----:B------:R-:W-:Y:S01]  /*45c0*/  IMAD.MOV.U32 R98, RZ, RZ, R83 ;  /* 0x000000ffff627224 */ /* 0x000fe200078e0053 */
[----:B------:R2:W5:Y:S01]  /*45d0*/  LDL.LU R243, [R1+0x90] ;  /* 0x0000900001f37983 */ /* 0x0005620000300800 */
[----:B------:R-:W-:Y:S01]  /*45e0*/  IMAD.MOV.U32 R83, RZ, RZ, R112 ;  /* 0x000000ffff537224 */ /* 0x000fe200078e0070 */
[----:B------:R-:W-:-:S02]  /*45f0*/  MOV R112, R97 ;  /* 0x0000006100707202 */ /* 0x000fc40000000f00 */
[----:B------:R2:W5:Y:S01]  /*4600*/  LDL.LU R241, [R1+0x8c] ;  /* 0x00008c0001f17983 */ /* 0x0005620000300800 */
[-C--:B-1----:R-:W-:Y:S03]  /*4610*/  HMMA.16816.F32 R68, R8, R20.reuse, R108 ;  /* 0x000000140844723c */ /* 0x082fe6000000186c */
[----:B------:R-:W2:Y:S05]  /*4620*/  LDL R97, [R1+0x4] ;  /* 0x0000040001617983 */ /* 0x000eaa0000100800 */
[C---:B------:R-:W-:Y:S08]  /*4630*/  HMMA.16816.F32 R72, R4.reuse, R20, R220 ;  /* 0x000000140448723c */ /* 0x040ff000000018dc */
[-C--:B------:R-:W-:Y:S08]  /*4640*/  HMMA.16816.F32 R76, R4, R22.reuse, R208 ;  /* 0x00000016044c723c */ /* 0x080ff000000018d0 */
[C---:B------:R-:W-:Y:S01]  /*4650*/  HMMA.16816.F32 R52, R8.reuse, R22, R52 ;  /* 0x000000160834723c */ /* 0x040fe20000001834 */
[----:B------:R-:W1:Y:S07]  /*4660*/  LDSM.16.MT88.4 R20, [R226+0xd000] ;  /* 0x00d00000e214783b */ /* 0x000e6e0000004200 */
[-C--:B-1----:R-:W-:Y:S08]  /*4670*/  HMMA.16816.F32 R84, R8, R20.reuse, R148 ;  /* 0x000000140854723c */ /* 0x082ff00000001894 */
[C---:B------:R-:W-:Y:S08]  /*4680*/  HMMA.16816.F32 R88, R4.reuse, R20, R88 ;  /* 0x000000140458723c */ /* 0x040ff00000001858 */
[-C--:B------:R-:W-:Y:S08]  /*4690*/  HMMA.16816.F32 R92, R4, R22.reuse, R216 ;  /* 0x00000016045c723c */ /* 0x080ff000000018d8 */
[----:B------:R-:W-:Y:S01]  /*46a0*/  HMMA.16816.F32 R44, R8, R22, R44 ;  /* 0x00000016082c723c */ /* 0x000fe2000000182c */
[----:B------:R-:W1:Y:S01]  /*46b0*/  LDSM.16.MT88.4 R20, [R225+0xd000] ;  /* 0x00d00000e114783b */ /* 0x000e620000004200 */
[----:B------:R-:W-:Y:S01]  /*46c0*/  IMAD.MOV.U32 R214, RZ, RZ, R114 ;  /* 0x000000ffffd67224 */ /* 0x000fe200078e0072 */
[----:B------:R-:W-:Y:S01]  /*46d0*/  MOV R127, R119 ;  /* 0x00000077007f7202 */ /* 0x000fe20000000f00 */
[----:B------:R-:W-:-:S04]  /*46e0*/  IMAD.MOV.U32 R126, RZ, RZ, R118 ;  /* 0x000000ffff7e7224 */ /* 0x000fc800078e0076 */
[----:B-1----:R-:W-:Y:S08]  /*46f0*/  HMMA.16816.F32 R108, R4, R22, R244 ;  /* 0x00000016046c723c */ /* 0x002ff000000018f4 */
[-C--:B------:R-:W-:Y:S08]  /*4700*/  HMMA.16816.F32 R100, R8, R20.reuse, R180 ;  /* 0x000000140864723c */ /* 0x080ff000000018b4 */
[----:B------:R-:W-:Y:S08]  /*4710*/  HMMA.16816.F32 R104, R4, R20, R104 ;  /* 0x000000140468723c */ /* 0x000ff00000001868 */
[----:B------:R-:W-:Y:S01]  /*4720*/  HMMA.16816.F32 R244, R8, R22, R40 ;  /* 0x0000001608f4723c */ /* 0x000fe20000001828 */
[----:B------:R-:W1:Y:S01]  /*4730*/  LDSM.16.MT88.4 R20, [R167+0xf000] ;  /* 0x00f00000a714783b */ /* 0x000e620000004200 */
[----:B------:R-:W-:-:S02]  /*4740*/  IMAD.MOV.U32 R223, RZ, RZ, R214 ;  /* 0x000000ffffdf7224 */ /* 0x000fc400078e00d6 */
[----:B------:R-:W-:Y:S01]  /*4750*/  IMAD.MOV.U32 R215, RZ, RZ, R115 ;  /* 0x000000ffffd77224 */ /* 0x000fe200078e0073 */
[----:B------:R-:W-:Y:S01]  /*4760*/  MOV R115, R117 ;  /* 0x0000007500737202 */ /* 0x000fe20000000f00 */
[----:B------:R-:W-:Y:S01]  /*4770*/  IMAD.MOV.U32 R114, RZ, RZ, R116 ;  /* 0x000000ffff727224 */ /* 0x000fe200078e0074 */
[----:B------:R-:W-:Y:S01]  /*4780*/  MOV R40, R223 ;  /* 0x000000df00287202 */ /* 0x000fe20000000f00 */
[----:B------:R-:W-:Y:S02]  /*4790*/  IMAD.MOV.U32 R192, RZ, RZ, R194 ;  /* 0x000000ffffc07224 */ /* 0x000fe400078e00c2 */
[----:B------:R-:W-:Y:S01]  /*47a0*/  IMAD.MOV.U32 R194, RZ, RZ, R212 ;  /* 0x000000ffffc27224 */ /* 0x000fe200078e00d4 */
[----:B------:R-:W-:Y:S01]  /*47b0*/  MOV R212, R215 ;  /* 0x000000d700d47202 */ /* 0x000fe20000000f00 */
[----:B------:R-:W-:Y:S01]  /*47c0*/  IMAD.MOV.U32 R214, RZ, RZ, R139 ;  /* 0x000000ffffd67224 */ /* 0x000fe200078e008b */
[-C--:B-1----:R-:W-:Y:S08]  /*47d0*/  HMMA.16816.F32 R116, R8, R20.reuse, R152 ;  /* 0x000000140874723c */ /* 0x082ff00000001898 */
[C---:B------:R-:W-:Y:S08]  /*47e0*/  HMMA.16816.F32 R120, R4.reuse, R20, R120 ;  /* 0x000000140478723c */ /* 0x040ff00000001878 */
[-C--:B------:R-:W-:Y:S08]  /*47f0*/  HMMA.16816.F32 R124, R4, R22.reuse, R124 ;  /* 0x00000016047c723c */ /* 0x080ff0000000187c */
        /* <DEDUP_REMOVED lines=8> */
[----:B------:R-:W-:Y:S02]  /*4880*/  IMAD.MOV.U32 R218, RZ, RZ, R139 ;  /* 0x000000ffffda7224 */ /* 0x000fe400078e008b */
[----:B------:R-:W-:Y:S01]  /*4890*/  IMAD.MOV.U32 R219, RZ, RZ, R134 ;  /* 0x000000ffffdb7224 */ /* 0x000fe200078e0086 */
[----:B------:R-:W-:Y:S01]  /*48a0*/  MOV R138, R135 ;  /* 0x00000087008a7202 */ /* 0x000fe20000000f00 */
[----:B------:R-:W-:Y:S01]  /*48b0*/  IMAD.MOV.U32 R115, RZ, RZ, R82 ;  /* 0x000000ffff737224 */ /* 0x000fe200078e0052 */
[----:B------:R-:W-:Y:S01]  /*48c0*/  MOV R82, R133 ;  /* 0x0000008500527202 */ /* 0x000fe20000000f00 */
[----:B------:R-:W-:-:S02]  /*48d0*/  IMAD.MOV.U32 R139, RZ, RZ, R114 ;  /* 0x000000ffff8b7224 */ /* 0x000fc400078e0072 */
[----:B------:R-:W-:Y:S02]  /*48e0*/  IMAD.MOV.U32 R99, RZ, RZ, R132 ;  /* 0x000000ffff637224 */ /* 0x000fe400078e0084 */
[----:B------:R-:W-:Y:S02]  /*48f0*/  IMAD.MOV.U32 R133, RZ, RZ, R96 ;  /* 0x000000ffff857224 */ /* 0x000fe400078e0060 */
[----:B------:R-:W-:-:S03]  /*4900*/  IMAD.MOV.U32 R132, RZ, RZ, R113 ;  /* 0x000000ffff847224 */ /* 0x000fc600078e0071 */
[----:B------:R-:W-:Y:S01]  /*4910*/  MOV R182, R133 ;  /* 0x0000008500b67202 */ /* 0x000fe20000000f00 */
[----:B------:R-:W-:Y:S01]  /*4920*/  IMAD.MOV.U32 R181, RZ, RZ, R132 ;  /* 0x000000ffffb57224 */ /* 0x000fe200078e0084 */
[-C--:B-1----:R-:W-:Y:S08]  /*4930*/  HMMA.16816.F32 R32, R4, R22.reuse, R216 ;  /* 0x000000160420723c */ /* 0x082ff000000018d8 */
[C---:B------:R-:W-:Y:S01]  /*4940*/  HMMA.16816.F32 R216, R8.reuse, R22, R24 ;  /* 0x0000001608d8723c */ /* 0x040fe20000001818 */
[----:B------:R-:W1:Y:S07]  /*4950*/  LDSM.16.MT88.4 R24, [R226+0xf000] ;  /* 0x00f00000e218783b */ /* 0x000e6e0000004200 */
[-C--:B------:R-:W-:Y:S08]  /*4960*/  HMMA.16816.F32 R132, R8, R20.reuse, R156 ;  /* 0x000000140884723c */ /* 0x080ff0000000189c */
[----:B------:R-:W-:Y:S01]  /*4970*/  HMMA.16816.F32 R136, R4, R20, R136 ;  /* 0x000000140488723c */ /* 0x000fe20000001888 */
[----:B------:R-:W4:Y:S01]  /*4980*/  LDSM.16.MT88.4 R20, [R225+0xf000] ;  /* 0x00f00000e114783b */ /* 0x000f220000004200 */
[----:B------:R-:W-:Y:S01]  /*4990*/  IMAD.MOV.U32 R41, RZ, RZ, R212 ;  /* 0x000000ffff297224 */ /* 0x000fe200078e00d4 */
[----:B------:R-:W-:Y:S01]  /*49a0*/  MOV R150, R99 ;  /* 0x0000006300967202 */ /* 0x000fe20000000f00 */
[----:B------:R-:W-:-:S02]  /*49b0*/  IMAD.MOV.U32 R42, RZ, RZ, R213 ;  /* 0x000000ffff2a7224 */ /* 0x000fc400078e00d5 */
[----:B------:R-:W-:Y:S02]  /*49c0*/  IMAD.MOV.U32 R43, RZ, RZ, R214 ;  /* 0x000000ffff2b7224 */ /* 0x000fe400078e00d6 */
[----:B------:R-:W-:Y:S02]  /*49d0*/  IMAD.MOV.U32 R148, RZ, RZ, R115 ;  /* 0x000000ffff947224 */ /* 0x000fe400078e0073 */
[----:B------:R-:W-:Y:S02]  /*49e0*/  IMAD.MOV.U32 R149, RZ, RZ, R98 ;  /* 0x000000ffff957224 */ /* 0x000fe400078e0062 */
[----:B------:R-:W-:Y:S02]  /*49f0*/  IMAD.MOV.U32 R151, RZ, RZ, R82 ;  /* 0x000000ffff977224 */ /* 0x000fe400078e0052 */
[----:B------:R-:W-:Y:S02]  /*4a00*/  IMAD.MOV.U32 R180, RZ, RZ, R83 ;  /* 0x000000ffffb47224 */ /* 0x000fe400078e0053 */
[----:B------:R-:W-:-:S02]  /*4a10*/  IMAD.MOV.U32 R183, RZ, RZ, R112 ;  /* 0x000000ffffb77224 */ /* 0x000fc400078e0070 */
[----:B------:R-:W-:Y:S01]  /*4a20*/  IMAD.MOV.U32 R211, RZ, RZ, R19 ;  /* 0x000000ffffd37224 */ /* 0x000fe200078e0013 */
[----:B---3--:R-:W-:Y:S01]  /*4a30*/  MOV R213, R231 ;  /* 0x000000e700d57202 */ /* 0x008fe20000000f00 */
[----:B--2---:R-:W-:Y:S01]  /*4a40*/  IMAD.MOV.U32 R214, RZ, RZ, R229 ;  /* 0x000000ffffd67224 */ /* 0x004fe200078e00e5 */
[----:B-1----:R-:W-:Y:S01]  /*4a50*/  HMMA.16816.F32 R152, R4, R26, R40 ;  /* 0x0000001a0498723c */ /* 0x002fe20000001828 */
[----:B----4-:R-:W-:Y:S02]  /*4a60*/  IMAD.MOV.U32 R212, RZ, RZ, R233 ;  /* 0x000000ffffd47224 */ /* 0x010fe400078e00e9 */
[----:B------:R-:W-:-:S05]  /*4a70*/  IMAD.MOV.U32 R215, RZ, RZ, R228 ;  /* 0x000000ffffd77224 */ /* 0x000fca00078e00e4 */
[C---:B------:R-:W-:Y:S08]  /*4a80*/  HMMA.16816.F32 R148, R4.reuse, R24, R148 ;  /* 0x000000180494723c */ /* 0x040ff00000001894 */
[C---:B------:R-:W-:Y:S08]  /*4a90*/  HMMA.16816.F32 R192, R4.reuse, R20, R192 ;  /* 0x0000001404c0723c */ /* 0x040ff000000018c0 */
[----:B------:R-:W-:Y:S07]  /*4aa0*/  HMMA.16816.F32 R40, R4, R22, R180 ;  /* 0x000000160428723c */ /* 0x000fee00000018b4 */
[----:B------:R-:W-:-:S02]  /*4ab0*/  FFMA.FTZ R4, R145, c[0x0][0x23c], -R2 ;  /* 0x00008f0091047a23 */ /* 0x000fc40000010802 */
[----:B------:R-:W-:Y:S02]  /*4ac0*/  IMAD.MOV.U32 R183, RZ, RZ, R211 ;  /* 0x000000ffffb77224 */ /* 0x000fe400078e00d3 */
[----:B------:R-:W-:Y:S01]  /*4ad0*/  HMMA.16816.F32 R208, R8, R26, R36 ;  /* 0x0000001a08d0723c */ /* 0x000fe20000001824 */
[----:B------:R-:W-:Y:S01]  /*4ae0*/  IMAD.MOV.U32 R159, RZ, RZ, R212 ;  /* 0x000000ffff9f7224 */ /* 0x000fe200078e00d4 */
[----:B------:R-:W-:Y:S01]  /*4af0*/  MOV R181, R214 ;  /* 0x000000d600b57202 */ /* 0x000fe20000000f00 */
[----:B------:R-:W-:-:S05]  /*4b00*/  IMAD.MOV.U32 R180, RZ, RZ, R213 ;  /* 0x000000ffffb47224 */ /* 0x000fca00078e00d5 */
[----:B------:R-:W-:Y:S01]  /*4b10*/  HMMA.16816.F32 R36, R8, R22, R28 ;  /* 0x000000160824723c */ /* 0x000fe2000000181c */
[----:B------:R1:W-:Y:S01]  /*4b20*/  MUFU.EX2 R23, R4 ;  /* 0x0000000400177308 */ /* 0x0003e20000000800 */
[----:B------:R-:W-:-:S06]  /*4b30*/  IMAD.MOV.U32 R182, RZ, RZ, R215 ;  /* 0x000000ffffb67224 */ /* 0x000fcc00078e00d7 */
[----:B------:R-:W-:Y:S01]  /*4b40*/  HMMA.16816.F32 R212, R8, R24, R188 ;  /* 0x0000001808d4723c */ /* 0x000fe200000018bc */
[----:B-1----:R-:W-:-:S04]  /*4b50*/  FFMA.FTZ R4, R144, c[0x0][0x23c], -R2 ;  /* 0x00008f0090047a23 */ /* 0x002fc80000010802 */
[----:B------:R1:W-:Y:S03]  /*4b60*/  MUFU.EX2 R25, R4 ;  /* 0x0000000400197308 */ /* 0x0003e60000000800 */
[----:B------:R-:W-:Y:S01]  /*4b70*/  HMMA.16816.F32 R188, R8, R20, R184 ;  /* 0x0000001408bc723c */ /* 0x000fe200000018b8 */
[----:B------:R-:W-:Y:S02]  /*4b80*/  IMAD.MOV.U32 R96, RZ, RZ, R14 ;  /* 0x000000ffff607224 */ /* 0x000fe400078e000e */
[--C-:B-1----:R-:W-:Y:S02]  /*4b90*/  FFMA.FTZ R4, R146, c[0x0][0x23c], -R2.reuse ;  /* 0x00008f0092047a23 */ /* 0x102fe40000010802 */
[----:B------:R-:W-:-:S04]  /*4ba0*/  FFMA.FTZ R2, R143, c[0x0][0x23c], -R2 ;  /* 0x00008f008f027a23 */ /* 0x000fc80000010802 */
[----:B------:R1:W-:Y:S01]  /*4bb0*/  MUFU.EX2 R28, R2 ;  /* 0x00000002001c7308 */ /* 0x0003e20000000800 */
[----:B------:R-:W-:-:S04]  /*4bc0*/  IMAD.MOV.U32 R14, RZ, RZ, R239 ;  /* 0x000000ffff0e7224 */ /* 0x000fc800078e00ef */
[----:B------:R-:W-:Y:S02]  /*4bd0*/  IMAD.MOV.U32 R82, RZ, RZ, R14 ;  /* 0x000000ffff527224 */ /* 0x000fe400078e000e */
[----:B-1----:R-:W-:-:S04]  /*4be0*/  FFMA.FTZ R2, R129, c[0x0][0x23c], -R0 ;  /* 0x00008f0081027a23 */ /* 0x002fc80000010800 */
[----:B------:R1:W-:Y:S01]  /*4bf0*/  MUFU.EX2 R20, R2 ;  /* 0x0000000200147308 */ /* 0x0003e20000000800 */
[----:B------:R-:W-:Y:S01]  /*4c00*/  IMAD.MOV.U32 R14, RZ, RZ, R236 ;  /* 0x000000ffff0e7224 */ /* 0x000fe200078e00ec */
[----:B------:R-:W-:Y:S01]  /*4c10*/  MOV R19, R235 ;  /* 0x000000eb00137202 */ /* 0x000fe20000000f00 */
[----:B-1----:R-:W-:-:S05]  /*4c20*/  FFMA.FTZ R2, R67, c[0x0][0x23c], -R0 ;  /* 0x00008f0043027a23 */ /* 0x002fca0000010800 */
[----:B------:R1:W2:Y:S02]  /*4c30*/  MUFU.EX2 R22, R2 ;  /* 0x0000000200167308 */ /* 0x0002a40000000800 */
[--C-:B-1----:R-:W-:Y:S02]  /*4c40*/  FFMA.FTZ R2, R128, c[0x0][0x23c], -R0.reuse ;  /* 0x00008f0080027a23 */ /* 0x102fe40000010800 */
[----:B------:R-:W-:-:S04]  /*4c50*/  FFMA.FTZ R0, R130, c[0x0][0x23c], -R0 ;  /* 0x00008f0082007a23 */ /* 0x000fc80000010800 */
[----:B------:R1:W-:Y:S01]  /*4c60*/  MUFU.EX2 R26, R0 ;  /* 0x00000000001a7308 */ /* 0x0003e20000000800 */
[----:B------:R-:W-:Y:S02]  /*4c70*/  IMAD.MOV.U32 R113, RZ, RZ, R240 ;  /* 0x000000ffff717224 */ /* 0x000fe400078e00f0 */
[----:B------:R-:W-:Y:S02]  /*4c80*/  FFMA.FTZ R6, R182, c[0x0][0x23c], -R12 ;  /* 0x00008f00b6067a23 */ /* 0x000fe4000001080c */
[----:B------:R-:W-:Y:S02]  /*4c90*/  IMAD.MOV.U32 R157, RZ, RZ, R80 ;  /* 0x000000ffff9d7224 */ /* 0x000fe400078e0050 */
[----:B------:R-:W-:Y:S02]  /*4ca0*/  IMAD.MOV.U32 R158, RZ, RZ, R81 ;  /* 0x000000ffff9e7224 */ /* 0x000fe400078e0051 */
[----:B------:R-:W-:Y:S02]  /*4cb0*/  IMAD.MOV.U32 R185, RZ, RZ, R82 ;  /* 0x000000ffffb97224 */ /* 0x000fe400078e0052 */
[----:B------:R-:W-:-:S02]  /*4cc0*/  FFMA.FTZ R8, R203, c[0x0][0x23c], -R12 ;  /* 0x00008f00cb087a23 */ /* 0x000fc4000001080c */
[----:B------:R-:W-:Y:S01]  /*4cd0*/  FFMA.FTZ R7, R202, c[0x0][0x23c], -R12 ;  /* 0x00008f00ca077a23 */ /* 0x000fe2000001080c */
[----:B------:R-:W3:Y:S01]  /*4ce0*/  MUFU.EX2 R27, R4 ;  /* 0x00000004001b7308 */ /* 0x000ee20000000800 */
[----:B-1----:R-:W-:Y:S01]  /*4cf0*/  FFMA.FTZ R0, R14, c[0x0][0x23c], -R13 ;  /* 0x00008f000e007a23 */ /* 0x002fe2000001080d */
[----:B------:R-:W-:Y:S01]  /*4d00*/  MOV R99, R238 ;  /* 0x000000ee00637202 */ /* 0x000fe20000000f00 */
[----:B------:R-:W-:Y:S01]  /*4d10*/  FADD.FTZ R5, R201, R199 ;  /* 0x000000c7c9057221 */ /* 0x000fe20000010000 */
[----:B------:R-:W-:Y:S01]  /*4d20*/  MOV R156, R97 ;  /* 0x00000061009c7202 */ /* 0x000fe20000000f00 */
[----:B------:R-:W-:Y:S01]  /*4d30*/  IMAD.MOV.U32 R98, RZ, RZ, R237 ;  /* 0x000000ffff627224 */ /* 0x000fe200078e00ed */
[----:B------:R1:W5:Y:S02]  /*4d40*/  LDL.LU R240, [R1+0x88] ;  /* 0x0000880001f07983 */ /* 0x0003640000300800 */
[----:B------:R4:W-:Y:S01]  /*4d50*/  MUFU.EX2 R14, R0 ;  /* 0x00000000000e7308 */ /* 0x0009e20000000800 */
[----:B------:R-:W-:-:S07]  /*4d60*/  IMAD.MOV.U32 R83, RZ, RZ, R113 ;  /* 0x000000ffff537224 */ /* 0x000fce00078e0071 */
[----:B------:R-:W1:Y:S08]  /*4d70*/  MUFU.EX2 R24, R2 ;  /* 0x0000000200187308 */ /* 0x000e700000000800 */
[----:B------:R-:W-:Y:S01]  /*4d80*/  MUFU.EX2 R10, R8 ;  /* 0x00000008000a7308 */ /* 0x000fe20000000800 */
[----:B----4-:R-:W-:-:S07]  /*4d90*/  FFMA.FTZ R0, R19, c[0x0][0x23c], -R13 ;  /* 0x00008f0013007a23 */ /* 0x010fce000001080d */
[----:B------:R-:W-:Y:S01]  /*4da0*/  MUFU.EX2 R11, R7 ;  /* 0x00000007000b7308 */ /* 0x000fe20000000800 */
[----:B------:R-:W-:Y:S01]  /*4db0*/  FADD.FTZ R4, R197, R196 ;  /* 0x000000c4c5047221 */ /* 0x000fe20000010000 */
[----:B------:R-:W-:Y:S01]  /*4dc0*/  MOV R184, R99 ;  /* 0x0000006300b87202 */ /* 0x000fe20000000f00 */
[----:B------:R-:W-:Y:S01]  /*4dd0*/  FADD.FTZ R5, R200, R5 ;  /* 0x00000005c8057221 */ /* 0x000fe20000010000 */
[----:B--2---:R-:W-:Y:S01]  /*4de0*/  F2FP.PACK_AB R201, R22, R20 ;  /* 0x0000001416c9723e */ /* 0x004fe200000000ff */
[----:B------:R-:W-:Y:S01]  /*4df0*/  IMAD.MOV.U32 R31, RZ, RZ, R98 ;  /* 0x000000ffff1f7224 */ /* 0x000fe200078e0062 */
[----:B---3--:R-:W-:Y:S01]  /*4e00*/  F2FP.PACK_AB R202, R28, R27 ;  /* 0x0000001b1cca723e */ /* 0x008fe200000000ff */
[----:B------:R-:W-:Y:S01]  /*4e10*/  IMAD.MOV.U32 R114, RZ, RZ, R234 ;  /* 0x000000ffff727224 */ /* 0x000fe200078e00ea */
[----:B------:R2:W3:Y:S01]  /*4e20*/  MUFU.EX2 R19, R0 ;  /* 0x0000000000137308 */ /* 0x0004e20000000800 */
[----:B------:R-:W-:Y:S01]  /*4e30*/  IMAD.MOV.U32 R186, RZ, RZ, R83 ;  /* 0x000000ffffba7224 */ /* 0x000fe200078e0053 */
[----:B------:R4:W5:Y:S04]  /*4e40*/  LDL.LU R239, [R1+0x84] ;  /* 0x0000840001ef7983 */ /* 0x0009680000300800 */
[----:B------:R-:W4:Y:S01]  /*4e50*/  LDSM.16.MT88.4 R80, [R224+0xd800] ;  /* 0x00d80000e050783b */ /* 0x000f220000004200 */
[----:B--2---:R-:W-:Y:S01]  /*4e60*/  FFMA.FTZ R0, R159, c[0x0][0x23c], -R13 ;  /* 0x00008f009f007a23 */ /* 0x004fe2000001080d */
[----:B------:R-:W-:Y:S01]  /*4e70*/  F2FP.PACK_AB R200, R25, R23 ;  /* 0x0000001719c8723e */ /* 0x000fe200000000ff */
[----:B------:R-:W-:Y:S01]  /*4e80*/  FADD.FTZ R4, R198, R4 ;  /* 0x00000004c6047221 */ /* 0x000fe20000010000 */
[----:B-1----:R-:W-:Y:S01]  /*4e90*/  F2FP.PACK_AB R203, R26, R24 ;  /* 0x000000181acb723e */ /* 0x002fe200000000ff */
[----:B------:R1:W-:Y:S01]  /*4ea0*/  MUFU.EX2 R21, R0 ;  /* 0x0000000000157308 */ /* 0x0003e20000000800 */
[----:B------:R-:W-:Y:S01]  /*4eb0*/  IMAD.MOV.U32 R159, RZ, RZ, R183 ;  /* 0x000000ffff9f7224 */ /* 0x000fe200078e00b7 */
[----:B---3--:R-:W-:Y:S01]  /*4ec0*/  F2FP.PACK_AB R196, R19, R14 ;  /* 0x0000000e13c4723e */ /* 0x008fe200000000ff */
[----:B------:R-:W-:Y:S01]  /*4ed0*/  FADD.FTZ R2, R141, R140 ;  /* 0x0000008c8d027221 */ /* 0x000fe20000010000 */
[----:B------:R-:W-:Y:S01]  /*4ee0*/  F2FP.PACK_AB R199, R11, R10 ;  /* 0x0000000a0bc7723e */ /* 0x000fe200000000ff */
[----:B------:R-:W-:Y:S01]  /*4ef0*/  IMAD.MOV.U32 R115, RZ, RZ, R232 ;  /* 0x000000ffff737224 */ /* 0x000fe200078e00e8 */
[----:B------:R-:W-:Y:S01]  /*4f00*/  MOV R113, R227 ;  /* 0x000000e300717202 */ /* 0x000fe20000000f00 */
[----:B------:R-:W-:-:S02]  /*4f10*/  IMAD.MOV.U32 R112, RZ, RZ, R230 ;  /* 0x000000ffff707224 */ /* 0x000fc400078e00e6 */
[----:B------:R-:W-:Y:S02]  /*4f20*/  FADD.FTZ R29, R31, R5 ;  /* 0x000000051f1d7221 */ /* 0x000fe40000010000 */
[----:B------:R-:W-:Y:S01]  /*4f30*/  IMAD.MOV.U32 R187, RZ, RZ, R96 ;  /* 0x000000ffffbb7224 */ /* 0x000fe200078e0060 */
[----:B------:R-:W-:Y:S01]  /*4f40*/  MOV R67, R186 ;  /* 0x000000ba00437202 */ /* 0x000fe20000000f00 */
[----:B------:R2:W5:Y:S01]  /*4f50*/  LDL.LU R238, [R1+0x80] ;  /* 0x0000800001ee7983 */ /* 0x0005620000300800 */
[----:B-1----:R-:W-:-:S03]  /*4f60*/  FFMA.FTZ R0, R180, c[0x0][0x23c], -R13 ;  /* 0x00008f00b4007a23 */ /* 0x002fc6000001080d */
[----:B------:R-:W1:Y:S01]  /*4f70*/  LDSM.16.MT88.4 R96, [R226+0xd800] ;  /* 0x00d80000e260783b */ /* 0x000e620000004200 */
[----:B------:R3:W2:Y:S01]  /*4f80*/  MUFU.EX2 R13, R0 ;  /* 0x00000000000d7308 */ /* 0x0006a20000000800 */
[----:B------:R-:W-:Y:S02]  /*4f90*/  FADD.FTZ R2, R142, R2 ;  /* 0x000000028e027221 */ /* 0x000fe40000010000 */
[----:B------:R1:W5:Y:S01]  /*4fa0*/  LDL.LU R237, [R1+0x7c] ;  /* 0x00007c0001ed7983 */ /* 0x0003620000300800 */
[----:B---3--:R-:W-:Y:S01]  /*4fb0*/  FFMA.FTZ R0, R181, c[0x0][0x23c], -R12 ;  /* 0x00008f00b5007a23 */ /* 0x008fe2000001080c */
[----:B--2---:R-:W-:Y:S02]  /*4fc0*/  F2FP.PACK_AB R198, R13, R21 ;  /* 0x000000150dc6723e */ /* 0x004fe400000000ff */
[----:B------:R-:W2:Y:S01]  /*4fd0*/  LDSM.16.MT88.4 R180, [R167+0xd800] ;  /* 0x00d80000a7b4783b */ /* 0x000ea20000004200 */
[----:B------:R3:W-:Y:S01]  /*4fe0*/  MUFU.EX2 R12, R6 ;  /* 0x00000006000c7308 */ /* 0x0007e20000000800 */
[----:B------:R-:W-:Y:S01]  /*4ff0*/  FADD.FTZ R8, R184, R4 ;  /* 0x00000004b8087221 */ /* 0x000fe20000010000 */
[----:B----4-:R-:W-:Y:S01]  /*5000*/  HMMA.16816.F32 R68, R200, R80, R68 ;  /* 0x00000050c844723c */ /* 0x010fe20000001844 */
[----:B------:R-:W-:Y:S01]  /*5010*/  FADD.FTZ R30, R147, R2 ;  /* 0x00000002931e7221 */ /* 0x000fe20000010000 */
[----:B------:R4:W5:Y:S04]  /*5020*/  LDL.LU R236, [R1+0x78] ;  /* 0x0000780001ec7983 */ /* 0x0009680000300800 */
[----:B------:R-:W4:Y:S01]  /*5030*/  MUFU.EX2 R9, R0 ;  /* 0x0000000000097308 */ /* 0x000f220000000800 */
[----:B------:R-:W-:Y:S01]  /*5040*/  LDSM.16.MT88.4 R144, [R224+0xf800] ;  /* 0x00f80000e090783b */ /* 0x000fe20000004200 */
[----:B------:R-:W-:-:S03]  /*5050*/  IMAD.MOV.U32 R31, RZ, RZ, R185 ;  /* 0x000000ffff1f7224 */ /* 0x000fc600078e00b9 */
[----:B------:R2:W5:Y:S04]  /*5060*/  LDL.LU R235, [R1+0x74] ;  /* 0x0000740001eb7983 */ /* 0x0005680000300800 */
[----:B---3--:R-:W3:Y:S01]  /*5070*/  LDSM.16.MT88.4 R4, [R225+0xf800] ;  /* 0x00f80000e104783b */ /* 0x008ee20000004200 */
[----:B-1----:R-:W-:Y:S03]  /*5080*/  HMMA.16816.F32 R84, R200, R96, R84 ;  /* 0x00000060c854723c */ /* 0x002fe60000001854 */
[----:B------:R1:W5:Y:S01]  /*5090*/  LDL.LU R234, [R1+0x70] ;  /* 0x0000700001ea7983 */ /* 0x0003620000300800 */
[----:B----4-:R-:W-:Y:S01]  /*50a0*/  F2FP.PACK_AB R197, R12, R9 ;  /* 0x000000090cc5723e */ /* 0x010fe200000000ff */
[----:B------:R-:W-:-:S02]  /*50b0*/  FADD.FTZ R0, R65, R64 ;  /* 0x0000004041007221 */ /* 0x000fc40000010000 */
[----:B------:R1:W5:Y:S02]  /*50c0*/  LDL.LU R233, [R1+0x6c] ;  /* 0x00006c0001e97983 */ /* 0x0003640000300800 */
[----:B------:R-:W-:Y:S02]  /*50d0*/  FADD.FTZ R0, R66, R0 ;  /* 0x0000000042007221 */ /* 0x000fe40000010000 */
[----:B------:R1:W5:Y:S01]  /*50e0*/  LDL.LU R232, [R1+0x68] ;  /* 0x0000680001e87983 */ /* 0x0003620000300800 */
[----:B------:R-:W-:Y:S01]  /*50f0*/  HMMA.16816.F32 R72, R196, R80, R72 ;  /* 0x00000050c448723c */ /* 0x000fe20000001848 */
[----:B------:R-:W-:Y:S02]  /*5100*/  IMAD.MOV.U32 R65, RZ, RZ, R156 ;  /* 0x000000ffff417224 */ /* 0x000fe400078e009c */
[----:B------:R-:W-:Y:S01]  /*5110*/  FADD.FTZ R2, R131, R0 ;  /* 0x0000000083027221 */ /* 0x000fe20000010000 */
[----:B------:R1:W5:Y:S01]  /*5120*/  LDL.LU R231, [R1+0x64] ;  /* 0x0000640001e77983 */ /* 0x0003620000300800 */
[----:B------:R-:W-:-:S03]  /*5130*/  IMAD.MOV.U32 R66, RZ, RZ, R157 ;  /* 0x000000ffff427224 */ /* 0x000fc600078e009d */
[-C--:B--2---:R-:W-:Y:S01]  /*5140*/  HMMA.16816.F32 R172, R200, R180.reuse, R172 ;  /* 0x000000b4c8ac723c */ /* 0x084fe200000018ac */
[----:B------:R-:W2:Y:S07]  /*5150*/  LDSM.16.MT88.4 R128, [R167+0xf800] ;  /* 0x00f80000a780783b */ /* 0x000eae0000004200 */
[C---:B------:R-:W-:Y:S08]  /*5160*/  HMMA.16816.F32 R168, R196.reuse, R180, R168 ;  /* 0x000000b4c4a8723c */ /* 0x040ff000000018a8 */
[C---:B------:R-:W-:Y:S08]  /*5170*/  HMMA.16816.F32 R176, R196.reuse, R182, R176 ;  /* 0x000000b6c4b0723c */ /* 0x040ff000000018b0 */
[----:B------:R-:W-:Y:S01]  /*5180*/  HMMA.16816.F32 R76, R196, R82, R76 ;  /* 0x00000052c44c723c */ /* 0x000fe2000000184c */
[----:B------:R-:W-:Y:S01]  /*5190*/  FADD.FTZ R0, R251, R30 ;  /* 0x0000001efb007221 */ /* 0x000fe20000010000 */
[----:B------:R1:W5:Y:S01]  /*51a0*/  LDL.LU R230, [R1+0x60] ;  /* 0x0000600001e67983 */ /* 0x0003620000300800 */
[----:B------:R-:W-:-:S02]  /*51b0*/  FADD.FTZ R2, R242, R2 ;  /* 0x00000002f2027221 */ /* 0x000fc40000010000 */
[----:B------:R-:W-:Y:S01]  /*51c0*/  IMAD.MOV.U32 R64, RZ, RZ, R187 ;  /* 0x000000ffff407224 */ /* 0x000fe200078e00bb */
[----:B------:R1:W5:Y:S02]  /*51d0*/  LDL.LU R229, [R1+0x5c] ;  /* 0x00005c0001e57983 */ /* 0x0003640000300800 */
[C---:B------:R-:W-:Y:S08]  /*51e0*/  HMMA.16816.F32 R180, R200.reuse, R182, R56 ;  /* 0x000000b6c8b4723c */ /* 0x040ff00000001838 */
[----:B------:R-:W-:Y:S01]  /*51f0*/  HMMA.16816.F32 R80, R200, R82, R52 ;  /* 0x00000052c850723c */ /* 0x000fe20000001834 */
[----:B------:R-:W-:Y:S01]  /*5200*/  MOV R59, R158 ;  /* 0x0000009e003b7202 */ /* 0x000fe20000000f00 */
[----:B------:R-:W-:Y:S01]  /*5210*/  IMAD.MOV.U32 R58, RZ, RZ, R159 ;  /* 0x000000ffff3a7224 */ /* 0x000fe200078e009f */
[----:B------:R1:W5:Y:S01]  /*5220*/  LDL.LU R228, [R1+0x58] ;  /* 0x0000580001e47983 */ /* 0x0003620000300800 */
[----:B------:R-:W-:-:S02]  /*5230*/  IMAD.MOV.U32 R57, RZ, RZ, R114 ;  /* 0x000000ffff397224 */ /* 0x000fc400078e0072 */
[----:B------:R-:W-:Y:S01]  /*5240*/  IMAD.MOV.U32 R56, RZ, RZ, R115 ;  /* 0x000000ffff387224 */ /* 0x000fe200078e0073 */
[----:B------:R-:W-:Y:S01]  /*5250*/  MOV R55, R112 ;  /* 0x0000007000377202 */ /* 0x000fe20000000f00 */
[----:B------:R-:W-:Y:S01]  /*5260*/  IMAD.MOV.U32 R54, RZ, RZ, R113 ;  /* 0x000000ffff367224 */ /* 0x000fe200078e0071 */
[----:B------:R-:W-:Y:S04]  /*5270*/  LDSM.16.MT88.4 R156, [R226+0xf800] ;  /* 0x00f80000e29c783b */ /* 0x000fe80000004200 */
[----:B------:R-:W4:Y:S01]  /*5280*/  LDSM.16.MT88.4 R112, [R225+0xd800] ;  /* 0x00d80000e170783b */ /* 0x000f220000004200 */
[-C--:B---3--:R-:W-:Y:S01]  /*5290*/  HMMA.16816.F32 R192, R196, R4.reuse, R192 ;  /* 0x00000004c4c0723c */ /* 0x088fe200000018c0 */
[----:B------:R-:W-:Y:S02]  /*52a0*/  FADD.FTZ R8, R55, R8 ;  /* 0x0000000837087221 */ /* 0x000fe40000010000 */
[----:B------:R-:W-:Y:S01]  /*52b0*/  FADD.FTZ R2, R248, R2 ;  /* 0x00000002f8027221 */ /* 0x000fe20000010000 */
[----:B------:R1:W5:Y:S04]  /*52c0*/  LDL.LU R227, [R1+0x54] ;  /* 0x0000540001e37983 */ /* 0x0003680000300800 */
[----:B------:R-:W-:Y:S07]  /*52d0*/  HMMA.16816.F32 R188, R200, R4, R188 ;  /* 0x00000004c8bc723c */ /* 0x000fee00000018bc */
[----:B------:R-:W-:Y:S01]  /*52e0*/  FADD.FTZ R5, R54, R29 ;  /* 0x0000001d36057221 */ /* 0x000fe20000010000 */
[----:B------:R-:W-:Y:S01]  /*52f0*/  HMMA.16816.F32 R88, R196, R96, R88 ;  /* 0x00000060c458723c */ /* 0x000fe20000001858 */
[----:B------:R-:W-:-:S02]  /*5300*/  FADD.FTZ R4, R252, R0 ;  /* 0x00000000fc047221 */ /* 0x000fc40000010000 */
[----:B------:R-:W-:Y:S02]  /*5310*/  FADD.FTZ R0, R56, R5 ;  /* 0x0000000538007221 */ /* 0x000fe40000010000 */
[----:B------:R-:W-:-:S03]  /*5320*/  FADD.FTZ R5, R57, R8 ;  /* 0x0000000839057221 */ /* 0x000fc60000010000 */
[C---:B------:R-:W-:Y:S08]  /*5330*/  HMMA.16816.F32 R92, R196.reuse, R98, R92 ;  /* 0x00000062c45c723c */ /* 0x040ff0000000185c */
[C---:B--2---:R-:W-:Y:S08]  /*5340*/  HMMA.16816.F32 R120, R196.reuse, R128, R120 ;  /* 0x00000080c478723c */ /* 0x044ff00000001878 */
[C---:B----4-:R-:W-:Y:S08]  /*5350*/  HMMA.16816.F32 R104, R196.reuse, R112, R104 ;  /* 0x00000070c468723c */ /* 0x050ff00000001868 */
        /* <DEDUP_REMOVED lines=9> */
[C---:B------:R-:W-:Y:S08]  /*53f0*/  HMMA.16816.F32 R184, R200.reuse, R156, R212 ;  /* 0x0000009cc8b8723c */ /* 0x040ff000000018d4 */
[C---:B------:R-:W-:Y:S08]  /*5400*/  HMMA.16816.F32 R96, R200.reuse, R98, R44 ;  /* 0x00000062c860723c */ /* 0x040ff0000000182c */
[C---:B------:R-:W-:Y:S08]  /*5410*/  HMMA.16816.F32 R112, R200.reuse, R114, R244 ;  /* 0x00000072c870723c */ /* 0x040ff000000018f4 */
[C---:B------:R-:W-:Y:S08]  /*5420*/  HMMA.16816.F32 R128, R200.reuse, R130, R220 ;  /* 0x00000082c880723c */ /* 0x040ff000000018dc */
[C---:B------:R-:W-:Y:S08]  /*5430*/  HMMA.16816.F32 R144, R200.reuse, R146, R216 ;  /* 0x00000092c890723c */ /* 0x040ff000000018d8 */
[----:B------:R-:W-:Y:S08]  /*5440*/  HMMA.16816.F32 R156, R200, R158, R208 ;  /* 0x0000009ec89c723c */ /* 0x000ff000000018d0 */
[-C--:B------:R-:W-:Y:S08]  /*5450*/  HMMA.16816.F32 R196, R196, R6.reuse, R40 ;  /* 0x00000006c4c4723c */ /* 0x080ff00000001828 */
[----:B------:R-:W-:Y:S07]  /*5460*/  HMMA.16816.F32 R200, R200, R6, R36 ;  /* 0x00000006c8c8723c */ /* 0x000fee0000001824 */
[----:B------:R-:W-:-:S02]  /*5470*/  FADD.FTZ R6, R58, R4 ;  /* 0x000000043a067221 */ /* 0x000fc40000010000 */
[----:B------:R-:W-:Y:S02]  /*5480*/  FADD.FTZ R4, R250, R2 ;  /* 0x00000002fa047221 */ /* 0x000fe40000010000 */
[----:B------:R-:W-:Y:S02]  /*5490*/  FADD.FTZ R2, R59, R0 ;  /* 0x000000003b027221 */ /* 0x000fe40000010000 */
[----:B------:R-:W-:Y:S02]  /*54a0*/  FADD.FTZ R0, R66, R5 ;  /* 0x0000000542007221 */ /* 0x000fe40000010000 */
[----:B------:R-:W-:Y:S02]  /*54b0*/  FADD.FTZ R5, R64, R6 ;  /* 0x0000000640057221 */ /* 0x000fe40000010000 */
[----:B------:R-:W-:Y:S02]  /*54c0*/  FADD.FTZ R4, R249, R4 ;  /* 0x00000004f9047221 */ /* 0x000fe40000010000 */
        /* <DEDUP_REMOVED lines=33> */
[----:B------:R-:W-:Y:S01]  /*56e0*/  FADD.FTZ R2, R13, R2 ;  /* 0x000000020d027221 */ /* 0x000fe20000010000 */
[----:B------:R1:W-:Y:S01]  /*56f0*/  STL [R1], R5 ;  /* 0x0000000501007387 */ /* 0x0003e20000100800 */
[----:B------:R-:W-:-:S03]  /*5700*/  IMAD.MOV.U32 R252, RZ, RZ, R65 ;  /* 0x000000fffffc7224 */ /* 0x000fc600078e0041 */
[----:B------:R1:W-:Y:S04]  /*5710*/  STL [R1+0xc], R4 ;  /* 0x00000c0401007387 */ /* 0x0003e80000100800 */
[----:B------:R1:W-:Y:S04]  /*5720*/  STL [R1+0x14], R0 ;  /* 0x0000140001007387 */ /* 0x0003e80000100800 */
[----:B------:R1:W-:Y:S01]  /*5730*/  STL [R1+0x10], R2 ;  /* 0x0000100201007387 */ /* 0x0003e20000100800 */
[----:B------:R-:W-:Y:S11]  /*5740*/  ISETP.GE.AND P0, PT, R252, 0x2, PT ;  /* 0x00000002fc00780c */ /* 0x000ff60003f06270 */
[----:B------:R-:W-:Y:S02]  /*5750*/  @!UPT UIADD3 URZ, URZ, URZ, URZ ;  /* 0x0000003f3f3ff290 */ /* 0x000fe4000fffe03f */
[----:B------:R-:W-:Y:S05]  /*5760*/  @!P0 BRA `(.L_x_2) ;  /* 0x0000568000008947 */ /* 0x000fea0003800000 */
[----:B------:R-:W2:Y:S01]  /*5770*/  LDL.64 R64, [R1+0x38] ;  /* 0x0000380001407983 */ /* 0x000ea20000100a00 */
[----:B-1----:R-:W-:Y:S01]  /*5780*/  IADD3 R4, R252, -0x2, RZ ;  /* 0xfffffffefc047810 */ /* 0x002fe20007ffe0ff */
[----:B------:R-:W-:-:S04]  /*5790*/  DEPBAR.LE SB0, 0x0 ;  /* 0x000080000000791a */ /* 0x000fc80000000000 */
[----:B------:R-:W-:Y:S01]  /*57a0*/  SHF.R.S32.HI R0, RZ, 0x1f, R4 ;  /* 0x0000001fff007819 */ /* 0x000fe20000011404 */
[----:B------:R-:W-:Y:S01]  /*57b0*/  IMAD R2, R4, UR14, RZ ;  /* 0x0000000e04027c24 */ /* 0x000fe2000f8e02ff */
[----:B------:R2:W-:Y:S03]  /*57c0*/  STL [R1+0x30], R4 ;  /* 0x0000300401007387 */ /* 0x0005e60000100800 */
[----:B------:R-:W-:Y:S01]  /*57d0*/  IMAD R0, R0, UR15, R2 ;  /* 0x0000000f00007c24 */ /* 0x000fe2000f8e0202 */
[----:B------:R-:W-:Y:S01]  /*57e0*/  BAR.SYNC.DEFER_BLOCKING 0x0 ;  /* 0x0000000000007b1d */ /* 0x000fe20000010000 */
[----:B--2---:R-:W-:-:S04]  /*57f0*/  IMAD.WIDE.U32 R4, R4, UR15, R64 ;  /* 0x0000000f04047c25 */ /* 0x004fc8000f8e0040 */
[----:B------:R-:W-:Y:S01]  /*5800*/  IMAD.IADD R0, R5, 0x1, R0 ;  /* 0x0000000105007824 */ /* 0x000fe200078e0200 */
[----:B------:R-:W-:-:S04]  /*5810*/  LEA R8, P1, R4, c[0x0][0x170], 0x1 ;  /* 0x00005c0004087a11 */ /* 0x000fc800078208ff */
[----:B------:R-:W-:Y:S02]  /*5820*/  IADD3 R6, P0, R8, UR7, RZ ;  /* 0x0000000708067c10 */ /* 0x000fe4000ff1e0ff */
[----:B------:R-:W-:Y:S02]  /*5830*/  LEA.HI.X R9, R4, c[0x0][0x174], R0, 0x1, P1 ;  /* 0x00005d0004097a11 */ /* 0x000fe400008f0c00 */
[----:B------:R-:W-:Y:S02]  /*5840*/  IADD3 R4, P1, R6, UR7, RZ ;  /* 0x0000000706047c10 */ /* 0x000fe4000ff3e0ff */
[----:B------:R-:W-:Y:S01]  /*5850*/  IADD3.X R7, R9, UR4, RZ, P0, !PT ;  /* 0x0000000409077c10 */ /* 0x000fe200087fe4ff */
[----:B------:R-:W-:Y:S01]  /*5860*/  @!PT LDS RZ, [RZ] ;  /* 0x00000000fffff984 */ /* 0x000fe20000000800 */
[----:B------:R-:W-:Y:S01]  /*5870*/  @!PT LDS RZ, [RZ] ;  /* 0x00000000fffff984 */ /* 0x000fe20000000800 */
[----:B------:R-:W-:Y:S01]  /*5880*/  @!PT LDS RZ, [RZ] ;  /* 0x00000000fffff984 */ /* 0x000fe20000000800 */
[----:B-----5:R1:W-:Y:S01]  /*5890*/  LDGSTS.E.BYPASS.LTC128B.128 [R243+0xc000], [R8.64] ;  /* 0x0c00000008f37fae */ /* 0x0203e2000b901d50 */
        /* <DEDUP_REMOVED lines=10> */
[----:B------:R-:W-:Y:S04]  /*5940*/  LDSM.16.M88.4 R20, [R230+0x2000] ;  /* 0x00200000e614783b */ /* 0x000fe80000000200 */
[----:B------:R-:W3:Y:S04]  /*5950*/  LDSM.16.M88.4 R48, [R229+0x800] ;  /* 0x00080000e530783b */ /* 0x000ee80000000200 */
[----:B------:R-:W-:Y:S04]  /*5960*/  LDSM.16.M88.4 R24, [R230] ;  /* 0x00000000e618783b */ /* 0x000fe80000000200 */
[----:B------:R-:W4:Y:S04]  /*5970*/  LDSM.16.M88.4 R44, [R229+0x1000] ;  /* 0x00100000e52c783b */ /* 0x000f280000000200 */
[----:B------:R-:W4:Y:S04]  /*5980*/  LDSM.16.M88.4 R36, [R229] ;  /* 0x00000000e524783b */ /* 0x000f280000000200 */
[----:B--2---:R-:W-:Y:S04]  /*5990*/  LDSM.16.M88.4 R4, [R231+0x2000] ;  /* 0x00200000e704783b */ /* 0x004fe80000000200 */
[----:B------:R-:W2:Y:S04]  /*59a0*/  LDSM.16.M88.4 R56, [R241] ;  /* 0x00000000f138783b */ /* 0x000ea80000000200 */
[----:B-1----:R-:W-:Y:S04]  /*59b0*/  LDSM.16.M88.4 R8, [R231] ;  /* 0x00000000e708783b */ /* 0x002fe80000000200 */
[----:B------:R-:W1:Y:S04]  /*59c0*/  LDSM.16.M88.4 R52, [R240] ;  /* 0x00000000f034783b */ /* 0x000e680000000200 */
[----:B------:R-:W1:Y:S04]  /*59d0*/  LDSM.16.M88.4 R32, [R234] ;  /* 0x00000000ea20783b */ /* 0x000e680000000200 */
[----:B------:R-:W1:Y:S01]  /*59e0*/  LDSM.16.M88.4 R40, [R229+0x1800] ;  /* 0x00180000e528783b */ /* 0x000e620000000200 */
[----:B---3--:R-:W-:Y:S03]  /*59f0*/  HMMA.16816.F32 R204, R20, R48, RZ ;  /* 0x0000003014cc723c */ /* 0x008fe600000018ff */
[----:B------:R-:W0:Y:S05]  /*5a00*/  LDGDEPBAR ;  /* 0x00000000000079af */ /* 0x000e2a0000000000 */
[-C--:B----4-:R-:W-:Y:S08]  /*5a10*/  HMMA.16816.F32 R64, R24, R44.reuse, RZ ;  /* 0x0000002c1840723c */ /* 0x090ff000000018ff */
[C---:B------:R-:W-:Y:S08]  /*5a20*/  HMMA.16816.F32 R60, R20.reuse, R44, RZ ;  /* 0x0000002c143c723c */ /* 0x040ff000000018ff */
[----:B------:R-:W-:Y:S08]  /*5a30*/  HMMA.16816.F32 R28, R20, R36, RZ ;  /* 0x00000024141c723c */ /* 0x000ff000000018ff */
[----:B--2---:R-:W-:Y:S08]  /*5a40*/  HMMA.16816.F32 R204, R4, R56, R204 ;  /* 0x0000003804cc723c */ /* 0x004ff000000018cc */
[----:B------:R-:W-:Y:S08]  /*5a50*/  HMMA.16816.F32 R212, R24, R48, RZ ;  /* 0x0000003018d4723c */ /* 0x000ff000000018ff */
[----:B-1----:R-:W-:Y:S08]  /*5a60*/  HMMA.16816.F32 R64, R8, R52, R64 ;  /* 0x000000340840723c */ /* 0x002ff00000001840 */
[----:B------:R-:W-:Y:S01]  /*5a70*/  HMMA.16816.F32 R208, R24, R36, RZ ;  /* 0x0000002418d0723c */ /* 0x000fe200000018ff */
[----:B------:R-:W-:Y:S01]  /*5a80*/  IMAD.MOV.U32 R48, RZ, RZ, R204 ;  /* 0x000000ffff307224 */ /* 0x000fe200078e00cc */
[----:B------:R-:W-:Y:S01]  /*5a90*/  MOV R44, R206 ;  /* 0x000000ce002c7202 */ /* 0x000fe20000000f00 */
[----:B------:R-:W-:-:S04]  /*5aa0*/  IMAD.MOV.U32 R45, RZ, RZ, R205 ;  /* 0x000000ffff2d7224 */ /* 0x000fc800078e00cd */
[----:B------:R-:W-:Y:S01]  /*5ab0*/  IMAD.MOV.U32 R37, RZ, RZ, R207 ;  /* 0x000000ffff257224 */ /* 0x000fe200078e00cf */
[C---:B------:R-:W-:Y:S08]  /*5ac0*/  HMMA.16816.F32 R60, R4.reuse, R52, R60 ;  /* 0x00000034043c723c */ /* 0x040ff0000000183c */
[----:B------:R-:W-:Y:S01]  /*5ad0*/  HMMA.16816.F32 R216, R4, R32, R28 ;  /* 0x0000002004d8723c */ /* 0x000fe2000000181c */
[----:B------:R-:W1:Y:S01]  /*5ae0*/  LDSM.16.M88.4 R28, [R239] ;  /* 0x00000000ef1c783b */ /* 0x000e620000000200 */
[----:B------:R-:W-:-:S02]  /*5af0*/  IMAD.MOV.U32 R160, RZ, RZ, R64 ;  /* 0x000000ffffa07224 */ /* 0x000fc400078e0040 */
[----:B------:R-:W-:Y:S02]  /*5b00*/  IMAD.MOV.U32 R49, RZ, RZ, R65 ;  /* 0x000000ffff317224 */ /* 0x000fe400078e0041 */
[----:B------:R-:W-:Y:S02]  /*5b10*/  IMAD.MOV.U32 R19, RZ, RZ, R66 ;  /* 0x000000ffff137224 */ /* 0x000fe400078e0042 */
[----:B------:R-:W-:Y:S01]  /*5b20*/  HMMA.16816.F32 R204, R20, R46, RZ ;  /* 0x0000002e14cc723c */ /* 0x000fe200000018ff */
[----:B------:R-:W-:-:S07]  /*5b30*/  IMAD.MOV.U32 R14, RZ, RZ, R67 ;  /* 0x000000ffff0e7224 */ /* 0x000fce00078e0043 */
[----:B------:R-:W-:Y:S01]  /*5b40*/  HMMA.16816.F32 R244, R8, R56, R212 ;  /* 0x0000003808f4723c */ /* 0x000fe200000018d4 */
[----:B------:R-:W-:Y:S01]  /*5b50*/  MOV R36, R60 ;  /* 0x0000003c00247202 */ /* 0x000fe20000000f00 */
[----:B------:R-:W-:Y:S02]  /*5b60*/  IMAD.MOV.U32 R242, RZ, RZ, R61 ;  /* 0x000000fffff27224 */ /* 0x000fe400078e003d */
[----:B------:R-:W-:Y:S02]  /*5b70*/  IMAD.MOV.U32 R166, RZ, RZ, R62 ;  /* 0x000000ffffa67224 */ /* 0x000fe400078e003e */
[----:B------:R-:W-:Y:S02]  /*5b80*/  IMAD.MOV.U32 R165, RZ, RZ, R63 ;  /* 0x000000ffffa57224 */ /* 0x000fe400078e003f */
[----:B------:R-:W-:Y:S08]  /*5b90*/  HMMA.16816.F32 R64, R20, R40, RZ ;  /* 0x000000281440723c */ /* 0x000ff000000018ff */
[----:B------:R-:W-:Y:S08]  /*5ba0*/  HMMA.16816.F32 R220, R8, R32, R208 ;  /* 0x0000002008dc723c */ /* 0x000ff000000018d0 */
[----:B------:R-:W-:Y:S01]  /*5bb0*/  HMMA.16816.F32 R212, R20, R38, RZ ;  /* 0x0000002614d4723c */ /* 0x000fe200000018ff */
[----:B------:R-:W-:-:S02]  /*5bc0*/  IMAD.MOV.U32 R2, RZ, RZ, R245 ;  /* 0x000000ffff027224 */ /* 0x000fc400078e00f5 */
[----:B------:R-:W-:Y:S02]  /*5bd0*/  IMAD.MOV.U32 R0, RZ, RZ, R244 ;  /* 0x000000ffff007224 */ /* 0x000fe400078e00f4 */
[----:B------:R-:W-:Y:S02]  /*5be0*/  IMAD.MOV.U32 R33, RZ, RZ, R246 ;  /* 0x000000ffff217224 */ /* 0x000fe400078e00f6 */
[----:B------:R-:W-:Y:S01]  /*5bf0*/  IMAD.MOV.U32 R32, RZ, RZ, R247 ;  /* 0x000000ffff207224 */ /* 0x000fe200078e00f7 */
[----:B------:R-:W-:Y:S01]  /*5c00*/  HMMA.16816.F32 R208, R20, R50, RZ ;  /* 0x0000003214d0723c */ /* 0x000fe200000018ff */
[----:B------:R-:W-:Y:S02]  /*5c10*/  IMAD.MOV.U32 R57, RZ, RZ, R2 ;  /* 0x000000ffff397224 */ /* 0x000fe400078e0002 */
[----:B------:R-:W-:-:S05]  /*5c20*/  IMAD.MOV.U32 R56, RZ, RZ, R0 ;  /* 0x000000ffff387224 */ /* 0x000fca00078e0000 */
[----:B------:R-:W-:Y:S08]  /*5c30*/  HMMA.16816.F32 R60, R20, R42, RZ ;  /* 0x0000002a143c723c */ /* 0x000ff000000018ff */
[----:B------:R-:W-:Y:S07]  /*5c40*/  HMMA.16816.F32 R20, R24, R40, RZ ;  /* 0x000000281814723c */ /* 0x000fee00000018ff */
[----:B------:R-:W-:Y:S01]  /*5c50*/  IMAD.MOV.U32 R40, RZ, RZ, R56 ;  /* 0x000000ffff287224 */ /* 0x000fe200078e0038 */
[----:B------:R-:W-:Y:S01]  /*5c60*/  HMMA.16816.F32 R204, R4, R54, R204 ;  /* 0x0000003604cc723c */ /* 0x000fe200000018cc */
[----:B------:R-:W-:-:S07]  /*5c70*/  IMAD.MOV.U32 R41, RZ, RZ, R57 ;  /* 0x000000ffff297224 */ /* 0x000fce00078e0039 */
[C---:B-1----:R-:W-:Y:S08]  /*5c80*/  HMMA.16816.F32 R244, R4.reuse, R28, R64 ;  /* 0x0000001c04f4723c */ /* 0x042ff00000001840 */
[----:B------:R-:W-:Y:S07]  /*5c90*/  HMMA.16816.F32 R64, R4, R34, R212 ;  /* 0x000000220440723c */ /* 0x000fee00000018d4 */
[----:B------:R-:W-:Y:S01]  /*5ca0*/  MOV R212, R160 ;  /* 0x000000a000d47202 */ /* 0x000fe20000000f00 */
[----:B------:R-:W-:Y:S01]  /*5cb0*/  IMAD.MOV.U32 R214, RZ, RZ, R19 ;  /* 0x000000ffffd67224 */ /* 0x000fe200078e0013 */
[----:B------:R-:W-:Y:S01]  /*5cc0*/  HMMA.16816.F32 R248, R8, R28, R20 ;  /* 0x0000001c08f8723c */ /* 0x000fe20000001814 */
[----:B------:R-:W-:Y:S01]  /*5cd0*/  IMAD.MOV.U32 R215, RZ, RZ, R14 ;  /* 0x000000ffffd77224 */ /* 0x000fe200078e000e */
[----:B------:R-:W-:Y:S01]  /*5ce0*/  LDSM.16.M88.4 R20, [R228] ;  /* 0x00000000e414783b */ /* 0x000fe20000000200 */
[----:B------:R-:W-:Y:S01]  /*5cf0*/  IMAD.MOV.U32 R161, RZ, RZ, R204 ;  /* 0x000000ffffa17224 */ /* 0x000fe200078e00cc */
[----:B------:R-:W-:Y:S01]  /*5d00*/  MOV R204, R48 ;  /* 0x0000003000cc7202 */ /* 0x000fe20000000f00 */
[----:B------:R-:W-:-:S02]  /*5d10*/  IMAD.MOV.U32 R160, RZ, RZ, R205 ;  /* 0x000000ffffa07224 */ /* 0x000fc400078e00cd */
[----:B------:R-:W-:Y:S01]  /*5d20*/  IMAD.MOV.U32 R19, RZ, RZ, R206 ;  /* 0x000000ffff137224 */ /* 0x000fe200078e00ce */
[----:B------:R-:W-:Y:S01]  /*5d30*/  HMMA.16816.F32 R208, R4, R58, R208 ;  /* 0x0000003a04d0723c */ /* 0x000fe200000018d0 */
[----:B------:R-:W-:Y:S02]  /*5d40*/  IMAD.MOV.U32 R14, RZ, RZ, R207 ;  /* 0x000000ffff0e7224 */ /* 0x000fe400078e00cf */
[----:B------:R-:W-:Y:S02]  /*5d50*/  IMAD.MOV.U32 R213, RZ, RZ, R49 ;  /* 0x000000ffffd57224 */ /* 0x000fe400078e0031 */
[----:B------:R-:W-:Y:S02]  /*5d60*/  IMAD.MOV.U32 R205, RZ, RZ, R45 ;  /* 0x000000ffffcd7224 */ /* 0x000fe400078e002d */
[----:B------:R-:W-:Y:S01]  /*5d70*/  IMAD.MOV.U32 R206, RZ, RZ, R44 ;  /* 0x000000ffffce7224 */ /* 0x000fe200078e002c */
        /* <DEDUP_REMOVED lines=8> */
[C---:B------:R-:W-:Y:S08]  /*5e00*/  HMMA.16816.F32 R44, R24.reuse, R46, RZ ;  /* 0x0000002e182c723c */ /* 0x040ff000000018ff */
[----:B------:R-:W-:Y:S07]  /*5e10*/  HMMA.16816.F32 R24, R24, R42, RZ ;  /* 0x0000002a1818723c */ /* 0x000fee00000018ff */
[----:B------:R-:W-:Y:S01]  /*5e20*/  MOV R42, R33 ;  /* 0x00000021002a7202 */ /* 0x000fe20000000f00 */
[----:B------:R-:W-:Y:S01]  /*5e30*/  HMMA.16816.F32 R244, R4, R30, R60 ;  /* 0x0000001e04f4723c */ /* 0x000fe2000000183c */
[----:B------:R-:W1:Y:S01]  /*5e40*/  LDSM.16.M88.4 R4, [R233+0x2000] ;  /* 0x00200000e904783b */ /* 0x000e620000000200 */
[----:B------:R-:W-:-:S06]  /*5e50*/  IMAD.MOV.U32 R43, RZ, RZ, R32 ;  /* 0x000000ffff2b7224 */ /* 0x000fcc00078e0020 */
[C---:B------:R-:W-:Y:S08]  /*5e60*/  HMMA.16816.F32 R36, R8.reuse, R34, R36 ;  /* 0x000000220824723c */ /* 0x040ff00000001824 */
[C---:B------:R-:W-:Y:S08]  /*5e70*/  HMMA.16816.F32 R60, R8.reuse, R58, R48 ;  /* 0x0000003a083c723c */ /* 0x040ff00000001830 */
[C---:B------:R-:W-:Y:S08]  /*5e80*/  HMMA.16816.F32 R52, R8.reuse, R54, R44 ;  /* 0x000000360834723c */ /* 0x040ff0000000182c */
[----:B------:R-:W-:Y:S01]  /*5e90*/  HMMA.16816.F32 R32, R8, R30, R24 ;  /* 0x0000001e0820723c */ /* 0x000fe20000001818 */
[----:B------:R-:W2:Y:S04]  /*5ea0*/  LDSM.16.M88.4 R8, [R233] ;  /* 0x00000000e908783b */ /* 0x000ea80000000200 */
[----:B------:R-:W3:Y:S03]  /*5eb0*/  LDSM.16.M88.4 R24, [R228+0x1000] ;  /* 0x00100000e418783b */ /* 0x000ee60000000200 */
[C---:B-1----:R-:W-:Y:S07]  /*5ec0*/  HMMA.16816.F32 R56, R4.reuse, R20, R216 ;  /* 0x000000140438723c */ /* 0x042fee00000018d8 */
[----:B------:R-:W-:Y:S01]  /*5ed0*/  IMAD.MOV.U32 R216, RZ, RZ, R29 ;  /* 0x000000ffffd87224 */ /* 0x000fe200078e001d */
[----:B------:R-:W-:Y:S01]  /*5ee0*/  HMMA.16816.F32 R64, R4, R22, R64 ;  /* 0x000000160440723c */ /* 0x000fe20000001840 */
[----:B------:R-:W1:Y:S01]  /*5ef0*/  LDSM.16.M88.4 R28, [R228+0x800] ;  /* 0x00080000e41c783b */ /* 0x000e620000000200 */
[----:B------:R-:W-:-:S02]  /*5f00*/  IMAD.MOV.U32 R217, RZ, RZ, R242 ;  /* 0x000000ffffd97224 */ /* 0x000fc400078e00f2 */
[----:B------:R-:W-:Y:S02]  /*5f10*/  IMAD.MOV.U32 R218, RZ, RZ, R166 ;  /* 0x000000ffffda7224 */ /* 0x000fe400078e00a6 */
[----:B------:R-:W-:Y:S02]  /*5f20*/  IMAD.MOV.U32 R219, RZ, RZ, R165 ;  /* 0x000000ffffdb7224 */ /* 0x000fe400078e00a5 */
[C---:B--2---:R-:W-:Y:S07]  /*5f30*/  HMMA.16816.F32 R48, R8.reuse, R20, R220 ;  /* 0x000000140830723c */ /* 0x044fee00000018dc */
[----:B------:R-:W-:Y:S01]  /*5f40*/  IMAD.MOV.U32 R220, RZ, RZ, R161 ;  /* 0x000000ffffdc7224 */ /* 0x000fe200078e00a1 */
[----:B------:R-:W-:Y:S01]  /*5f50*/  HMMA.16816.F32 R44, R8, R22, R36 ;  /* 0x00000016082c723c */ /* 0x000fe20000001824 */
[----:B------:R-:W2:Y:S01]  /*5f60*/  LDSM.16.M88.4 R20, [R228+0x1800] ;  /* 0x00180000e414783b */ /* 0x000ea20000000200 */
[----:B------:R-:W-:Y:S01]  /*5f70*/  MOV R221, R160 ;  /* 0x000000a000dd7202 */ /* 0x000fe20000000f00 */
[----:B------:R-:W-:-:S02]  /*5f80*/  IMAD.MOV.U32 R222, RZ, RZ, R19 ;  /* 0x000000ffffde7224 */ /* 0x000fc400078e0013 */
[----:B------:R-:W-:-:S03]  /*5f90*/  IMAD.MOV.U32 R223, RZ, RZ, R14 ;  /* 0x000000ffffdf7224 */ /* 0x000fc600078e000e */
[C---:B---3--:R-:W-:Y:S08]  /*5fa0*/  HMMA.16816.F32 R216, R4.reuse, R24, R216 ;  /* 0x0000001804d8723c */ /* 0x048ff000000018d8 */
[----:B-1----:R-:W-:Y:S08]  /*5fb0*/  HMMA.16816.F32 R36, R4, R28, R204 ;  /* 0x0000001c0424723c */ /* 0x002ff000000018cc */
[C---:B------:R-:W-:Y:S07]  /*5fc0*/  HMMA.16816.F32 R204, R8.reuse, R30, R60 ;  /* 0x0000001e08cc723c */ /* 0x040fee000000183c */
[----:B------:R-:W-:Y:S01]  /*5fd0*/  IMAD.MOV.U32 R60, RZ, RZ, R13 ;  /* 0x000000ffff3c7224 */ /* 0x000fe200078e000d */
[----:B------:R-:W-:Y:S01]  /*5fe0*/  HMMA.16816.F32 R40, R8, R28, R40 ;  /* 0x0000001c0828723c */ /* 0x000fe20000001828 */
[----:B------:R-:W-:-:S02]  /*5ff0*/  IMAD.MOV.U32 R61, RZ, RZ, R12 ;  /* 0x000000ffff3d7224 */ /* 0x000fc400078e000c */
[----:B------:R-:W-:Y:S02]  /*6000*/  IMAD.MOV.U32 R62, RZ, RZ, R2 ;  /* 0x000000ffff3e7224 */ /* 0x000fe400078e0002 */
[----:B------:R-:W-:-:S03]  /*6010*/  IMAD.MOV.U32 R63, RZ, RZ, R0 ;  /* 0x000000ffff3f7224 */ /* 0x000fc600078e0000 */
[C---:B------:R-:W-:Y:S08]  /*6020*/  HMMA.16816.F32 R208, R4.reuse, R30, R208 ;  /* 0x0000001e04d0723c */ /* 0x040ff000000018d0 */
[C---:B--2---:R-:W-:Y:S08]  /*6030*/  HMMA.16816.F32 R28, R4.reuse, R20, R60 ;  /* 0x00000014041c723c */ /* 0x044ff0000000183c */
[----:B------:R-:W-:Y:S08]  /*6040*/  HMMA.16816.F32 R244, R4, R22, R244 ;  /* 0x0000001604f4723c */ /* 0x000ff000000018f4 */
[C---:B------:R-:W-:Y:S08]  /*6050*/  HMMA.16816.F32 R248, R8.reuse, R20, R248 ;  /* 0x0000001408f8723c */ /* 0x040ff000000018f8 */
[----:B------:R-:W-:Y:S01]  /*6060*/  MOV R0, R28 ;  /* 0x0000001c00007202 */ /* 0x000fe20000000f00 */
[----:B------:R-:W-:Y:S01]  /*6070*/  IMAD.MOV.U32 R242, RZ, RZ, R29 ;  /* 0x000000fffff27224 */ /* 0x000fe200078e001d */
[----:B------:R-:W-:Y:S01]  /*6080*/  HMMA.16816.F32 R32, R8, R22, R32 ;  /* 0x000000160820723c */ /* 0x000fe20000001820 */
[----:B------:R-:W-:Y:S01]  /*6090*/  IMAD.MOV.U32 R63, RZ, RZ, R30 ;  /* 0x000000ffff3f7224 */ /* 0x000fe200078e001e */
[----:B------:R-:W-:Y:S01]  /*60a0*/  LDSM.16.M88.4 R20, [R227] ;  /* 0x00000000e314783b */ /* 0x000fe20000000200 */
[----:B------:R-:W-:-:S05]  /*60b0*/  IMAD.MOV.U32 R62, RZ, RZ, R31 ;  /* 0x000000ffff3e7224 */ /* 0x000fca00078e001f */
[----:B------:R-:W-:Y:S01]  /*60c0*/  HMMA.16816.F32 R28, R4, R26, R220 ;  /* 0x0000001a041c723c */ /* 0x000fe200000018dc */
[----:B------:R-:W1:Y:S07]  /*60d0*/  LDSM.16.M88.4 R4, [R232+0x2000] ;  /* 0x00200000e804783b */ /* 0x000e6e0000000200 */
[C---:B------:R-:W-:Y:S08]  /*60e0*/  HMMA.16816.F32 R212, R8.reuse, R24, R212 ;  /* 0x0000001808d4723c */ /* 0x040ff000000018d4 */
[----:B------:R-:W-:Y:S01]  /*60f0*/  HMMA.16816.F32 R220, R8, R26, R52 ;  /* 0x0000001a08dc723c */ /* 0x000fe20000001834 */
[----:B------:R-:W2:Y:S06]  /*6100*/  LDSM.16.M88.4 R8, [R232] ;  /* 0x00000000e808783b */ /* 0x000eac0000000200 */
[----:B------:R-:W-:Y:S01]  /*6110*/  IMAD.MOV.U32 R27, RZ, RZ, R0 ;  /* 0x000000ffff1b7224 */ /* 0x000fe200078e0000 */
[----:B------:R-:W-:Y:S01]  /*6120*/  MOV R24, R31 ;  /* 0x0000001f00187202 */ /* 0x000fe20000000f00 */
[----:B------:R-:W-:-:S02]  /*6130*/  IMAD.MOV.U32 R61, RZ, RZ, R28 ;  /* 0x000000ffff3d7224 */ /* 0x000fc400078e001c */
[----:B------:R-:W-:Y:S02]  /*6140*/  IMAD.MOV.U32 R60, RZ, RZ, R29 ;  /* 0x000000ffff3c7224 */ /* 0x000fe400078e001d */
[----:B------:R-:W-:Y:S02]  /*6150*/  IMAD.MOV.U32 R25, RZ, RZ, R30 ;  /* 0x000000ffff197224 */ /* 0x000fe400078e001e */
[----:B-1----:R-:W-:Y:S08]  /*6160*/  HMMA.16816.F32 R28, R4, R20, R56 ;  /* 0x00000014041c723c */ /* 0x002ff00000001838 */
[C---:B--2---:R-:W-:Y:S11]  /*6170*/  HMMA.16816.F32 R44, R8.reuse, R22, R44 ;  /* 0x00000016082c723c */ /* 0x044ff6000000182c */
[----:B------:R-:W-:Y:S05]  /*6180*/  @!UPT UIADD3 URZ, URZ, URZ, URZ ;  /* 0x0000003f3f3ff290 */ /* 0x000fea000fffe03f */
[----:B------:R-:W-:Y:S02]  /*6190*/  IMAD.MOV.U32 R55, RZ, RZ, R28 ;  /* 0x000000ffff377224 */ /* 0x000fe400078e001c */
[----:B------:R-:W-:Y:S02]  /*61a0*/  IMAD.MOV.U32 R54, RZ, RZ, R29 ;  /* 0x000000ffff367224 */ /* 0x000fe400078e001d */
[----:B------:R-:W-:Y:S02]  /*61b0*/  IMAD.MOV.U32 R53, RZ, RZ, R30 ;  /* 0x000000ffff357224 */ /* 0x000fe400078e001e */
[----:B------:R-:W-:Y:S02]  /*61c0*/  IMAD.MOV.U32 R52, RZ, RZ, R31 ;  /* 0x000000ffff347224 */ /* 0x000fe400078e001f */
[----:B------:R-:W-:Y:S08]  /*61d0*/  HMMA.16816.F32 R28, R8, R20, R48 ;  /* 0x00000014081c723c */ /* 0x000ff00000001830 */
[----:B------:R-:W-:Y:S01]  /*61e0*/  HMMA.16816.F32 R48, R4, R22, R64 ;  /* 0x000000160430723c */ /* 0x000fe20000001840 */
[----:B------:R-:W-:Y:S01]  /*61f0*/  MOV R13, R44 ;  /* 0x0000002c000d7202 */ /* 0x000fe20000000f00 */
[----:B------:R-:W-:-:S02]  /*6200*/  IMAD.MOV.U32 R12, RZ, RZ, R45 ;  /* 0x000000ffff0c7224 */ /* 0x000fc400078e002d */
[----:B------:R-:W-:Y:S02]  /*6210*/  IMAD.MOV.U32 R2, RZ, RZ, R46 ;  /* 0x000000ffff027224 */ /* 0x000fe400078e002e */
[----:B------:R-:W-:-:S10]  /*6220*/  IMAD.MOV.U32 R0, RZ, RZ, R47 ;  /* 0x000000ffff007224 */ /* 0x000fd400078e002f */
[----:B------:R-:W-:Y:S01]  /*6230*/  IMAD.MOV.U32 R21, RZ, RZ, R28 ;  /* 0x000000ffff157224 */ /* 0x000fe200078e001c */
[----:B------:R-:W-:Y:S01]  /*6240*/  MOV R20, R29 ;  /* 0x0000001d00147202 */ /* 0x000fe20000000f00 */
[----:B------:R-:W-:Y:S02]  /*6250*/  IMAD.MOV.U32 R19, RZ, RZ, R30 ;  /* 0x000000ffff137224 */ /* 0x000fe400078e001e */
[----:B------:R-:W-:Y:S02]  /*6260*/  IMAD.MOV.U32 R14, RZ, RZ, R31 ;  /* 0x000000ffff0e7224 */ /* 0x000fe400078e001f */
[----:B------:R-:W1:Y:S02]  /*6270*/  LDSM.16.M88.4 R28, [R227+0x800] ;  /* 0x00080000e31c783b */ /* 0x000e640000000200 */
[----:B------:R-:W-:Y:S02]  /*6280*/  IMAD.MOV.U32 R166, RZ, RZ, R48 ;  /* 0x000000ffffa67224 */ /* 0x000fe400078e0030 */
[----:B------:R-:W-:-:S02]  /*6290*/  IMAD.MOV.U32 R165, RZ, RZ, R49 ;  /* 0x000000ffffa57224 */ /* 0x000fc400078e0031 */
[----:B------:R-:W-:Y:S02]  /*62a0*/  IMAD.MOV.U32 R161, RZ, RZ, R50 ;  /* 0x000000ffffa17224 */ /* 0x000fe400078e0032 */
[----:B------:R-:W-:Y:S01]  /*62b0*/  IMAD.MOV.U32 R160, RZ, RZ, R51 ;  /* 0x000000ffffa07224 */ /* 0x000fe200078e0033 */
[-C--:B-1----:R-:W-:Y:S07]  /*62c0*/  HMMA.16816.F32 R64, R8, R28.reuse, R40 ;  /* 0x0000001c0840723c */ /* 0x082fee0000001828 */
[----:B------:R-:W-:Y:S01]  /*62d0*/  IMAD.MOV.U32 R40, RZ, RZ, R27 ;  /* 0x000000ffff287224 */ /* 0x000fe200078e001b */
[----:B------:R-:W-:Y:S01]  /*62e0*/  HMMA.16816.F32 R48, R4, R28, R36 ;  /* 0x0000001c0430723c */ /* 0x000fe20000001824 */
[----:B------:R-:W-:Y:S01]  /*62f0*/  IMAD.MOV.U32 R41, RZ, RZ, R242 ;  /* 0x000000ffff297224 */ /* 0x000fe200078e00f2 */
[----:B------:R-:W-:Y:S01]  /*6300*/  MOV R43, R62 ;  /* 0x0000003e002b7202 */ /* 0x000fe20000000f00 */
[----:B------:R-:W-:-:S04]  /*6310*/  IMAD.MOV.U32 R42, RZ, RZ, R63 ;  /* 0x000000ffff2a7224 */ /* 0x000fc800078e003f */
[----:B------:R-:W-:Y:S01]  /*6320*/  IMAD.MOV.U32 R38, RZ, RZ, R25 ;  /* 0x000000ffff267224 */ /* 0x000fe200078e0019 */
[----:B------:R-:W-:Y:S01]  /*6330*/  HMMA.16816.F32 R56, R8, R30, R204 ;  /* 0x0000001e0838723c */ /* 0x000fe200000018cc */
[----:B------:R-:W-:Y:S02]  /*6340*/  IMAD.MOV.U32 R39, RZ, RZ, R24 ;  /* 0x000000ffff277224 */ /* 0x000fe400078e0018 */
[----:B------:R-:W1:Y:S01]  /*6350*/  LDSM.16.M88.4 R24, [R227+0x1000] ;  /* 0x00100000e318783b */ /* 0x000e620000000200 */
[----:B------:R-:W-:Y:S02]  /*6360*/  IMAD.MOV.U32 R28, RZ, RZ, R21 ;  /* 0x000000ffff1c7224 */ /* 0x000fe400078e0015 */
[----:B------:R-:W-:Y:S02]  /*6370*/  IMAD.MOV.U32 R29, RZ, RZ, R20 ;  /* 0x000000ffff1d7224 */ /* 0x000fe400078e0014 */
[----:B------:R-:W2:Y:S01]  /*6380*/  LDSM.16.M88.4 R20, [R227+0x1800] ;  /* 0x00180000e314783b */ /* 0x000ea20000000200 */
[----:B------:R-:W-:-:S02]  /*6390*/  IMAD.MOV.U32 R36, RZ, RZ, R61 ;  /* 0x000000ffff247224 */ /* 0x000fc400078e003d */
[----:B------:R-:W-:Y:S02]  /*63a0*/  IMAD.MOV.U32 R37, RZ, RZ, R60 ;  /* 0x000000ffff257224 */ /* 0x000fe400078e003c */
[----:B------:R-:W-:Y:S07]  /*63b0*/  HMMA.16816.F32 R60, R4, R30, R208 ;  /* 0x0000001e043c723c */ /* 0x000fee00000018d0 */
[----:B------:R-:W-:Y:S01]  /*63c0*/  IMAD.MOV.U32 R208, RZ, RZ, R55 ;  /* 0x000000ffffd07224 */ /* 0x000fe200078e0037 */
[----:B------:R-:W-:Y:S01]  /*63d0*/  MOV R210, R53 ;  /* 0x0000003500d27202 */ /* 0x000fe20000000f00 */
[----:B------:R-:W-:-:S02]  /*63e0*/  IMAD.MOV.U32 R209, RZ, RZ, R54 ;  /* 0x000000ffffd17224 */ /* 0x000fc400078e0036 */
[----:B------:R-:W-:Y:S02]  /*63f0*/  IMAD.MOV.U32 R211, RZ, RZ, R52 ;  /* 0x000000ffffd37224 */ /* 0x000fe400078e0034 */
[----:B------:R-:W-:Y:S02]  /*6400*/  IMAD.MOV.U32 R30, RZ, RZ, R19 ;  /* 0x000000ffff1e7224 */ /* 0x000fe400078e0013 */
[----:B------:R-:W-:Y:S01]  /*6410*/  IMAD.MOV.U32 R31, RZ, RZ, R14 ;  /* 0x000000ffff1f7224 */ /* 0x000fe200078e000e */
[----:B-1----:R-:W-:Y:S08]  /*6420*/  HMMA.16816.F32 R36, R4, R26, R36 ;  /* 0x0000001a0424723c */ /* 0x002ff00000001824 */
[-C--:B------:R-:W-:Y:S07]  /*6430*/  HMMA.16816.F32 R52, R8, R24.reuse, R212 ;  /* 0x000000180834723c */ /* 0x080fee00000018d4 */
[----:B------:R-:W-:Y:S01]  /*6440*/  IMAD.MOV.U32 R212, RZ, RZ, R13 ;  /* 0x000000ffffd47224 */ /* 0x000fe200078e000d */
[----:B------:R-:W-:Y:S01]  /*6450*/  MOV R213, R12 ;  /* 0x0000000c00d57202 */ /* 0x000fe20000000f00 */
[----:B------:R-:W-:Y:S01]  /*6460*/  IMAD.MOV.U32 R214, RZ, RZ, R2 ;  /* 0x000000ffffd67224 */ /* 0x000fe200078e0002 */
[----:B------:R-:W-:Y:S01]  /*6470*/  HMMA.16816.F32 R44, R4, R24, R216 ;  /* 0x00000018042c723c */ /* 0x000fe200000018d8 */
[----:B------:R-:W-:-:S05]  /*6480*/  IMAD.MOV.U32 R215, RZ, RZ, R0 ;  /* 0x000000ffffd77224 */ /* 0x000fca00078e0000 */
[----:B------:R-:W-:Y:S02]  /*6490*/  IMAD.MOV.U32 R13, RZ, RZ, R36 ;  /* 0x000000ffff0d7224 */ /* 0x000fe400078e0024 */
[----:B------:R-:W-:Y:S01]  /*64a0*/  IMAD.MOV.U32 R12, RZ, RZ, R37 ;  /* 0x000000ffff0c7224 */ /* 0x000fe200078e0025 */
[----:B--2---:R-:W-:Y:S01]  /*64b0*/  HMMA.16816.F32 R204, R8, R20, R248 ;  /* 0x0000001408cc723c */ /* 0x004fe200000018f8 */
[----:B------:R-:W-:Y:S02]  /*64c0*/  IMAD.MOV.U32 R2, RZ, RZ, R38 ;  /* 0x000000ffff027224 */ /* 0x000fe400078e0026 */
[----:B------:R-:W-:-:S05]  /*64d0*/  IMAD.MOV.U32 R0, RZ, RZ, R39 ;  /* 0x000000ffff007224 */ /* 0x000fca00078e0027 */
[C---:B------:R-:W-:Y:S08]  /*64e0*/  HMMA.16816.F32 R36, R4.reuse, R20, R40 ;  /* 0x000000140424723c */ /* 0x040ff00000001828 */
[-C--:B------:R-:W-:Y:S01]  /*64f0*/  HMMA.16816.F32 R40, R4, R22.reuse, R244 ;  /* 0x000000160428723c */ /* 0x080fe200000018f4 */
[----:B------:R-:W-:Y:S06]  /*6500*/  LDSM.16.M88.4 R4, [R230+0x6000] ;  /* 0x00600000e604783b */ /* 0x000fec0000000200 */
[----:B------:R-:W-:Y:S01]  /*6510*/  IMAD.MOV.U32 R244, RZ, RZ, R166 ;  /* 0x000000fffff47224 */ /* 0x000fe200078e00a6 */
[----:B------:R-:W-:Y:S01]  /*6520*/  HMMA.16816.F32 R32, R8, R22, R32 ;  /* 0x000000160820723c */ /* 0x000fe20000001820 */
[----:B------:R-:W1:Y:S01]  /*6530*/  LDSM.16.M88.4 R20, [R229+0x2000] ;  /* 0x00200000e514783b */ /* 0x000e620000000200 */
[----:B------:R-:W-:Y:S01]  /*6540*/  IMAD.MOV.U32 R245, RZ, RZ, R165 ;  /* 0x000000fffff57224 */ /* 0x000fe200078e00a5 */
[----:B------:R-:W-:Y:S01]  /*6550*/  MOV R247, R160 ;  /* 0x000000a000f77202 */ /* 0x000fe20000000f00 */
[----:B------:R-:W-:-:S04]  /*6560*/  IMAD.MOV.U32 R246, RZ, RZ, R161 ;  /* 0x000000fffff67224 */ /* 0x000fc800078e00a1 */
[----:B------:R-:W-:Y:S01]  /*6570*/  MOV R25, R36 ;  /* 0x0000002400197202 */ /* 0x000fe20000000f00 */
[----:B------:R-:W-:Y:S02]  /*6580*/  IMAD.MOV.U32 R24, RZ, RZ, R37 ;  /* 0x000000ffff187224 */ /* 0x000fe400078e0025 */
[----:B------:R-:W-:Y:S02]  /*6590*/  IMAD.MOV.U32 R19, RZ, RZ, R38 ;  /* 0x000000ffff137224 */ /* 0x000fe400078e0026 */
[----:B------:R-:W-:Y:S02]  /*65a0*/  IMAD.MOV.U32 R14, RZ, RZ, R39 ;  /* 0x000000ffff0e7224 */ /* 0x000fe400078e0027 */
[----:B------:R-:W-:Y:S01]  /*65b0*/  HMMA.16816.F32 R36, R8, R26, R220 ;  /* 0x0000001a0824723c */ /* 0x000fe200000018dc */
[----:B------:R-:W2:Y:S07]  /*65c0*/  LDSM.16.M88.4 R8, [R230+0x4000] ;  /* 0x00400000e608783b */ /* 0x000eae0000000200 */
[C---:B-1----:R-:W-:Y:S08]  /*65d0*/  HMMA.16816.F32 R220, R4.reuse, R22, R244 ;  /* 0x0000001604dc723c */ /* 0x042ff000000018f4 */
[-C--:B------:R-:W-:Y:S08]  /*65e0*/  HMMA.16816.F32 R208, R4, R20.reuse, R208 ;  /* 0x0000001404d0723c */ /* 0x080ff000000018d0 */
[----:B--2---:R-:W-:Y:S01]  /*65f0*/  HMMA.16816.F32 R216, R8, R20, R28 ;  /* 0x0000001408d8723c */ /* 0x004fe2000000181c */
[----:B------:R-:W1:Y:S07]  /*6600*/  LDSM.16.M88.4 R28, [R229+0x2800] ;  /* 0x00280000e51c783b */ /* 0x000e6e0000000200 */
[----:B------:R-:W-:-:S02]  /*6610*/  IMAD.MOV.U32 R166, RZ, RZ, R220 ;  /* 0x000000ffffa67224 */ /* 0x000fc400078e00dc */
[----:B------:R-:W-:Y:S02]  /*6620*/  IMAD.MOV.U32 R165, RZ, RZ, R221 ;  /* 0x000000ffffa57224 */ /* 0x000fe400078e00dd */
[----:B------:R-:W-:Y:S02]  /*6630*/  IMAD.MOV.U32 R161, RZ, RZ, R222 ;  /* 0x000000ffffa17224 */ /* 0x000fe400078e00de */
[----:B------:R-:W-:Y:S02]  /*6640*/  IMAD.MOV.U32 R160, RZ, RZ, R223 ;  /* 0x000000ffffa07224 */ /* 0x000fe400078e00df */
[----:B------:R-:W-:Y:S01]  /*6650*/  HMMA.16816.F32 R220, R8, R22, R212 ;  /* 0x0000001608dc723c */ /* 0x000fe200000018d4 */
[----:B------:R-:W2:Y:S07]  /*6660*/  LDSM.16.M88.4 R20, [R229+0x3800] ;  /* 0x00380000e514783b */ /* 0x000eae0000000200 */
[-C--:B-1----:R-:W-:Y:S07]  /*6670*/  HMMA.16816.F32 R212, R4, R28.reuse, R48 ;  /* 0x0000001c04d4723c */ /* 0x082fee0000001830 */
[----:B------:R-:W-:Y:S01]  /*6680*/  IMAD.MOV.U32 R48, RZ, RZ, R25 ;  /* 0x000000ffff307224 */ /* 0x000fe200078e0019 */
[----:B------:R-:W-:Y:S01]  /*6690*/  HMMA.16816.F32 R244, R8, R28, R64 ;  /* 0x0000001c08f4723c */ /* 0x000fe20000001840 */
[----:B------:R-:W-:Y:S01]  /*66a0*/  IMAD.MOV.U32 R49, RZ, RZ, R24 ;  /* 0x000000ffff317224 */ /* 0x000fe200078e0018 */
[----:B------:R-:W-:Y:S01]  /*66b0*/  MOV R50, R19 ;  /* 0x0000001300327202 */ /* 0x000fe20000000f00 */
[----:B------:R-:W1:Y:S01]  /*66c0*/  LDSM.16.M88.4 R24, [R229+0x3000] ;  /* 0x00300000e518783b */ /* 0x000e620000000200 */
[----:B------:R-:W-:-:S03]  /*66d0*/  IMAD.MOV.U32 R51, RZ, RZ, R14 ;  /* 0x000000ffff337224 */ /* 0x000fc600078e000e */
[----:B------:R-:W-:Y:S01]  /*66e0*/  IMAD.MOV.U32 R28, RZ, RZ, R13 ;  /* 0x000000ffff1c7224 */ /* 0x000fe200078e000d */
[----:B------:R-:W-:Y:S01]  /*66f0*/  HMMA.16816.F32 R248, R4, R30, R60 ;  /* 0x0000001e04f8723c */ /* 0x000fe2000000183c */
[----:B------:R-:W-:-:S07]  /*6700*/  IMAD.MOV.U32 R29, RZ, RZ, R12 ;  /* 0x000000ffff1d7224 */ /* 0x000fce00078e000c */
[C---:B------:R-:W-:Y:S07]  /*6710*/  HMMA.16816.F32 R64, R8.reuse, R30, R56 ;  /* 0x0000001e0840723c */ /* 0x040fee0000001838 */
[----:B------:R-:W-:Y:S01]  /*6720*/  IMAD.MOV.U32 R30, RZ, RZ, R2 ;  /* 0x000000ffff1e7224 */ /* 0x000fe200078e0002 */
[----:B--2---:R-:W-:Y:S01]  /*6730*/  HMMA.16816.F32 R32, R8, R22, R32 ;  /* 0x000000160820723c */ /* 0x004fe20000001820 */
[----:B------:R-:W-:-:S07]  /*6740*/  IMAD.MOV.U32 R31, RZ, RZ, R0 ;  /* 0x000000ffff1f7224 */ /* 0x000fce00078e0000 */
[-C--:B-1----:R-:W-:Y:S08]  /*6750*/  HMMA.16816.F32 R60, R8, R24.reuse, R52 ;  /* 0x00000018083c723c */ /* 0x082ff00000001834 */
[C---:B------:R-:W-:Y:S07]  /*6760*/  HMMA.16816.F32 R56, R4.reuse, R24, R44 ;  /* 0x000000180438723c */ /* 0x040fee000000182c */
[----:B------:R-:W-:Y:S01]  /*6770*/  MOV R24, R166 ;  /* 0x000000a600187202 */ /* 0x000fe20000000f00 */
[----:B------:R-:W-:Y:S01]  /*6780*/  HMMA.16816.F32 R28, R4, R26, R28 ;  /* 0x0000001a041c723c */ /* 0x000fe2000000181c */
[----:B------:R-:W-:-:S07]  /*6790*/  IMAD.MOV.U32 R25, RZ, RZ, R165 ;  /* 0x000000ffff197224 */ /* 0x000fce00078e00a5 */
[C---:B------:R-:W-:Y:S08]  /*67a0*/  HMMA.16816.F32 R52, R4.reuse, R22, R40 ;  /* 0x000000160434723c */ /* 0x040ff00000001828 */
[----:B------:R-:W-:Y:S01]  /*67b0*/  HMMA.16816.F32 R44, R4, R20, R48 ;  /* 0x00000014042c723c */ /* 0x000fe20000001830 */
[----:B------:R-:W-:Y:S07]  /*67c0*/  LDSM.16.M88.4 R4, [R231+0x6000] ;  /* 0x00600000e704783b */ /* 0x000fee0000000200 */
[----:B------:R-:W-:Y:S01]  /*67d0*/  HMMA.16816.F32 R40, R8, R26, R36 ;  /* 0x0000001a0828723c */ /* 0x000fe20000001824 */
[----:B------:R-:W-:Y:S01]  /*67e0*/  IMAD.MOV.U32 R13, RZ, RZ, R28 ;  /* 0x000000ffff0d7224 */ /* 0x000fe200078e001c */
[----:B------:R-:W-:Y:S01]  /*67f0*/  MOV R12, R29 ;  /* 0x0000001d000c7202 */ /* 0x000fe20000000f00 */
[----:B------:R-:W-:-:S02]  /*6800*/  IMAD.MOV.U32 R2, RZ, RZ, R30 ;  /* 0x000000ffff027224 */ /* 0x000fc400078e001e */
[----:B------:R-:W-:Y:S02]  /*6810*/  IMAD.MOV.U32 R0, RZ, RZ, R31 ;  /* 0x000000ffff007224 */ /* 0x000fe400078e001f */
[----:B------:R-:W-:Y:S01]  /*6820*/  IMAD.MOV.U32 R26, RZ, RZ, R161 ;  /* 0x000000ffff1a7224 */ /* 0x000fe200078e00a1 */
[----:B------:R-:W-:Y:S01]  /*6830*/  HMMA.16816.F32 R36, R8, R20, R204 ;  /* 0x000000140824723c */ /* 0x000fe200000018cc */
[----:B------:R-:W1:Y:S01]  /*6840*/  LDSM.16.M88.4 R20, [R238] ;  /* 0x00000000ee14783b */ /* 0x000e620000000200 */
[----:B------:R-:W-:-:S03]  /*6850*/  IMAD.MOV.U32 R27, RZ, RZ, R160 ;  /* 0x000000ffff1b7224 */ /* 0x000fc600078e00a0 */
[----:B------:R-:W2:Y:S03]  /*6860*/  LDSM.16.M88.4 R8, [R231+0x4000] ;  /* 0x00400000e708783b */ /* 0x000ea60000000200 */
[----:B------:R-:W-:Y:S02]  /*6870*/  IMAD.MOV.U32 R29, RZ, RZ, R44 ;  /* 0x000000ffff1d7224 */ /* 0x000fe400078e002c */
[----:B------:R-:W-:Y:S02]  /*6880*/  IMAD.MOV.U32 R28, RZ, RZ, R45 ;  /* 0x000000ffff1c7224 */ /* 0x000fe400078e002d */
[----:B------:R-:W-:Y:S02]  /*6890*/  IMAD.MOV.U32 R205, RZ, RZ, R29 ;  /* 0x000000ffffcd7224 */ /* 0x000fe400078e001d */
[----:B------:R-:W-:Y:S02]  /*68a0*/  IMAD.MOV.U32 R206, RZ, RZ, R28 ;  /* 0x000000ffffce7224 */ /* 0x000fe400078e001c */
[----:B------:R-:W3:Y:S01]  /*68b0*/  LDSM.16.M88.4 R28, [R237] ;  /* 0x00000000ed1c783b */ /* 0x000ee20000000200 */
[----:B------:R-:W-:-:S02]  /*68c0*/  IMAD.MOV.U32 R14, RZ, RZ, R46 ;  /* 0x000000ffff0e7224 */ /* 0x000fc400078e002e */
[----:B------:R-:W-:Y:S02]  /*68d0*/  IMAD.MOV.U32 R19, RZ, RZ, R47 ;  /* 0x000000ffff137224 */ /* 0x000fe400078e002f */
[----:B------:R-:W-:Y:S01]  /*68e0*/  IMAD.MOV.U32 R207, RZ, RZ, R14 ;  /* 0x000000ffffcf7224 */ /* 0x000fe200078e000e */
[C---:B-1----:R-:W-:Y:S08]  /*68f0*/  HMMA.16816.F32 R24, R4.reuse, R22, R24 ;  /* 0x000000160418723c */ /* 0x042ff00000001818 */
[-C--:B------:R-:W-:Y:S08]  /*6900*/  HMMA.16816.F32 R48, R4, R20.reuse, R208 ;  /* 0x000000140430723c */ /* 0x080ff000000018d0 */
[C---:B--2---:R-:W-:Y:S08]  /*6910*/  HMMA.16816.F32 R44, R8.reuse, R20, R216 ;  /* 0x00000014082c723c */ /* 0x044ff000000018d8 */
[----:B------:R-:W-:Y:S01]  /*6920*/  MOV R21, R25 ;  /* 0x0000001900157202 */ /* 0x000fe20000000f00 */
[----:B------:R-:W-:Y:S01]  /*6930*/  IMAD.MOV.U32 R20, RZ, RZ, R26 ;  /* 0x000000ffff147224 */ /* 0x000fe200078e001a */
[----:B---3--:R-:W-:Y:S01]  /*6940*/  HMMA.16816.F32 R244, R8, R28, R244 ;  /* 0x0000001c08f4723c */ /* 0x008fe200000018f4 */
[----:B------:R-:W-:-:S02]  /*6950*/  IMAD.MOV.U32 R14, RZ, RZ, R24 ;  /* 0x000000ffff0e7224 */ /* 0x000fc400078e0018 */
[----:B------:R-:W-:Y:S02]  /*6960*/  IMAD.MOV.U32 R242, RZ, RZ, R27 ;  /* 0x000000fffff27224 */ /* 0x000fe400078e001b */
[----:B------:R-:W1:Y:S03]  /*6970*/  LDSM.16.M88.4 R24, [R236] ;  /* 0x00000000ec18783b */ /* 0x000e660000000200 */
[----:B------:R-:W-:Y:S07]  /*6980*/  HMMA.16816.F32 R216, R4, R28, R212 ;  /* 0x0000001c04d8723c */ /* 0x000fee00000018d4 */
[----:B------:R-:W-:Y:S01]  /*6990*/  IMAD.MOV.U32 R28, RZ, RZ, R21 ;  /* 0x000000ffff1c7224 */ /* 0x000fe200078e0015 */
[----:B------:R-:W-:Y:S01]  /*69a0*/  HMMA.16816.F32 R208, R8, R22, R220 ;  /* 0x0000001608d0723c */ /* 0x000fe200000018dc */
[----:B------:R-:W-:-:S07]  /*69b0*/  IMAD.MOV.U32 R29, RZ, RZ, R20 ;  /* 0x000000ffff1d7224 */ /* 0x000fce00078e0014 */
[-C--:B------:R-:W-:Y:S07]  /*69c0*/  HMMA.16816.F32 R20, R4, R30.reuse, R248 ;  /* 0x0000001e0414723c */ /* 0x080fee00000018f8 */
[----:B------:R-:W-:Y:S01]  /*69d0*/  IMAD.MOV.U32 R248, RZ, RZ, R205 ;  /* 0x000000fffff87224 */ /* 0x000fe200078e00cd */
[----:B------:R-:W-:Y:S01]  /*69e0*/  HMMA.16816.F32 R220, R8, R30, R64 ;  /* 0x0000001e08dc723c */ /* 0x000fe20000001840 */
[----:B------:R-:W-:Y:S02]  /*69f0*/  IMAD.MOV.U32 R249, RZ, RZ, R206 ;  /* 0x000000fffff97224 */ /* 0x000fe400078e00ce */
[----:B------:R-:W-:-:S02]  /*6a00*/  IMAD.MOV.U32 R250, RZ, RZ, R207 ;  /* 0x000000fffffa7224 */ /* 0x000fc400078e00cf */
[----:B------:R-:W-:Y:S02]  /*6a10*/  IMAD.MOV.U32 R251, RZ, RZ, R19 ;  /* 0x000000fffffb7224 */ /* 0x000fe400078e0013 */
[----:B------:R-:W-:Y:S01]  /*6a20*/  MOV R67, R14 ;  /* 0x0000000e00437202 */ /* 0x000fe20000000f00 */
[----:B-1----:R-:W-:Y:S08]  /*6a30*/  HMMA.16816.F32 R212, R8, R24, R60 ;  /* 0x0000001808d4723c */ /* 0x002ff0000000183c */
[----:B------:R-:W-:Y:S01]  /*6a40*/  IMAD.MOV.U32 R166, RZ, RZ, R20 ;  /* 0x000000ffffa67224 */ /* 0x000fe200078e0014 */
[----:B------:R-:W-:Y:S01]  /*6a50*/  MOV R165, R21 ;  /* 0x0000001500a57202 */ /* 0x000fe20000000f00 */
[----:B------:R-:W-:-:S02]  /*6a60*/  IMAD.MOV.U32 R161, RZ, RZ, R22 ;  /* 0x000000ffffa17224 */ /* 0x000fc400078e0016 */
[----:B------:R-:W-:Y:S01]  /*6a70*/  IMAD.MOV.U32 R160, RZ, RZ, R23 ;  /* 0x000000ffffa07224 */ /* 0x000fe200078e0017 */
[----:B------:R-:W-:Y:S01]  /*6a80*/  HMMA.16816.F32 R204, R4, R24, R56 ;  /* 0x0000001804cc723c */ /* 0x000fe20000001838 */
[----:B------:R-:W1:Y:S01]  /*6a90*/  LDSM.16.M88.4 R20, [R235] ;  /* 0x00000000eb14783b */ /* 0x000e620000000200 */
[----:B------:R-:W-:Y:S02]  /*6aa0*/  IMAD.MOV.U32 R60, RZ, RZ, R13 ;  /* 0x000000ffff3c7224 */ /* 0x000fe400078e000d */
[----:B------:R-:W-:Y:S02]  /*6ab0*/  IMAD.MOV.U32 R61, RZ, RZ, R12 ;  /* 0x000000ffff3d7224 */ /* 0x000fe400078e000c */
[----:B------:R-:W-:Y:S02]  /*6ac0*/  IMAD.MOV.U32 R62, RZ, RZ, R2 ;  /* 0x000000ffff3e7224 */ /* 0x000fe400078e0002 */
[----:B------:R-:W-:-:S07]  /*6ad0*/  IMAD.MOV.U32 R63, RZ, RZ, R0 ;  /* 0x000000ffff3f7224 */ /* 0x000fce00078e0000 */
[C---:B------:R-:W-:Y:S11]  /*6ae0*/  HMMA.16816.F32 R60, R4.reuse, R26, R60 ;  /* 0x0000001a043c723c */ /* 0x040ff6000000183c */
[----:B------:R-:W-:Y:S11]  /*6af0*/  @!UPT UIADD3 URZ, URZ, URZ, URZ ;  /* 0x0000003f3f3ff290 */ /* 0x000ff6000fffe03f */
[----:B------:R-:W-:Y:S02]  /*6b00*/  @!UPT UIADD3 URZ, URZ, URZ, URZ ;  /* 0x0000003f3f3ff290 */ /* 0x000fe4000fffe03f */
[----:B------:R-:W-:Y:S01]  /*6b10*/  IMAD.MOV.U32 R13, RZ, RZ, R60 ;  /* 0x000000ffff0d7224 */ /* 0x000fe200078e003c */
[----:B------:R-:W-:Y:S01]  /*6b20*/  MOV R2, R62 ;  /* 0x0000003e00027202 */ /* 0x000fe20000000f00 */
[----:B-1----:R-:W-:Y:S01]  /*6b30*/  HMMA.16816.F32 R56, R4, R20, R248 ;  /* 0x000000140438723c */ /* 0x002fe200000018f8 */
[----:B------:R-:W-:Y:S02]  /*6b40*/  IMAD.MOV.U32 R12, RZ, RZ, R61 ;  /* 0x000000ffff0c7224 */ /* 0x000fe400078e003d */
[----:B------:R-:W-:-:S05]  /*6b50*/  IMAD.MOV.U32 R0, RZ, RZ, R63 ;  /* 0x000000ffff007224 */ /* 0x000fca00078e003f */
[----:B------:R-:W-:Y:S01]  /*6b60*/  HMMA.16816.F32 R248, R4, R22, R52 ;  /* 0x0000001604f8723c */ /* 0x000fe20000001834 */
[----:B------:R-:W-:Y:S06]  /*6b70*/  LDSM.16.M88.4 R4, [R233+0x6000] ;  /* 0x00600000e904783b */ /* 0x000fec0000000200 */
[----:B------:R-:W-:Y:S01]  /*6b80*/  IMAD.MOV.U32 R52, RZ, RZ, R67 ;  /* 0x000000ffff347224 */ /* 0x000fe200078e0043 */
[----:B------:R-:W-:Y:S01]  /*6b90*/  HMMA.16816.F32 R60, R8, R20, R36 ;  /* 0x00000014083c723c */ /* 0x000fe20000001824 */
[----:B------:R-:W-:Y:S01]  /*6ba0*/  MOV R53, R28 ;  /* 0x0000001c00357202 */ /* 0x000fe20000000f00 */
[----:B------:R-:W-:-:S02]  /*6bb0*/  IMAD.MOV.U32 R54, RZ, RZ, R29 ;  /* 0x000000ffff367224 */ /* 0x000fc400078e001d */
[----:B------:R-:W-:Y:S01]  /*6bc0*/  LDSM.16.M88.4 R28, [R228+0x2800] ;  /* 0x00280000e41c783b */ /* 0x000fe20000000200 */
[----:B------:R-:W-:-:S03]  /*6bd0*/  IMAD.MOV.U32 R55, RZ, RZ, R242 ;  /* 0x000000ffff377224 */ /* 0x000fc600078e00f2 */
[C---:B------:R-:W-:Y:S01]  /*6be0*/  HMMA.16816.F32 R64, R8.reuse, R26, R40 ;  /* 0x0000001a0840723c */ /* 0x040fe20000001828 */
[----:B------:R-:W-:Y:S02]  /*6bf0*/  IMAD.MOV.U32 R25, RZ, RZ, R56 ;  /* 0x000000ffff197224 */ /* 0x000fe400078e0038 */
[----:B------:R-:W-:Y:S02]  /*6c00*/  IMAD.MOV.U32 R24, RZ, RZ, R57 ;  /* 0x000000ffff187224 */ /* 0x000fe400078e0039 */
[----:B------:R-:W-:Y:S02]  /*6c10*/  IMAD.MOV.U32 R19, RZ, RZ, R58 ;  /* 0x000000ffff137224 */ /* 0x000fe400078e003a */
[----:B------:R-:W-:Y:S01]  /*6c20*/  IMAD.MOV.U32 R14, RZ, RZ, R59 ;  /* 0x000000ffff0e7224 */ /* 0x000fe200078e003b */
[----:B------:R-:W-:Y:S01]  /*6c30*/  HMMA.16816.F32 R32, R8, R22, R32 ;  /* 0x000000160820723c */ /* 0x000fe20000001820 */
[----:B------:R-:W1:Y:S04]  /*6c40*/  LDSM.16.M88.4 R20, [R228+0x2000] ;  /* 0x00200000e414783b */ /* 0x000e680000000200 */
[----:B------:R-:W2:Y:S03]  /*6c50*/  LDSM.16.M88.4 R8, [R233+0x4000] ;  /* 0x00400000e908783b */ /* 0x000ea60000000200 */
[-C--:B-1----:R-:W-:Y:S08]  /*6c60*/  HMMA.16816.F32 R56, R4, R20.reuse, R48 ;  /* 0x000000140438723c */ /* 0x082ff00000001830 */
[----:B--2---:R-:W-:Y:S07]  /*6c70*/  HMMA.16816.F32 R36, R8, R20, R44 ;  /* 0x000000140824723c */ /* 0x004fee000000182c */
[----:B------:R-:W-:Y:S01]  /*6c80*/  IMAD.MOV.U32 R20, RZ, RZ, R166 ;  /* 0x000000ffff147224 */ /* 0x000fe200078e00a6 */
[----:B------:R-:W-:Y:S01]  /*6c90*/  HMMA.16816.F32 R52, R4, R22, R52 ;  /* 0x000000160434723c */ /* 0x000fe20000001834 */
[----:B------:R-:W-:-:S07]  /*6ca0*/  IMAD.MOV.U32 R21, RZ, RZ, R165 ;  /* 0x000000ffff157224 */ /* 0x000fce00078e00a5 */
[C---:B------:R-:W-:Y:S07]  /*6cb0*/  HMMA.16816.F32 R44, R8.reuse, R22, R208 ;  /* 0x00000016082c723c */ /* 0x040fee00000018d0 */
[----:B------:R-:W-:Y:S01]  /*6cc0*/  IMAD.MOV.U32 R22, RZ, RZ, R161 ;  /* 0x000000ffff167224 */ /* 0x000fe200078e00a1 */
[----:B------:R-:W-:Y:S01]  /*6cd0*/  MOV R208, R25 ;  /* 0x0000001900d07202 */ /* 0x000fe20000000f00 */
[----:B------:R-:W-:Y:S01]  /*6ce0*/  IMAD.MOV.U32 R23, RZ, RZ, R160 ;  /* 0x000000ffff177224 */ /* 0x000fe200078e00a0 */
[----:B------:R-:W-:Y:S01]  /*6cf0*/  HMMA.16816.F32 R40, R8, R28, R244 ;  /* 0x0000001c0828723c */ /* 0x000fe200000018f4 */
[----:B------:R-:W-:-:S02]  /*6d00*/  IMAD.MOV.U32 R209, RZ, RZ, R24 ;  /* 0x000000ffffd17224 */ /* 0x000fc400078e0018 */
[----:B------:R-:W1:Y:S01]  /*6d10*/  LDSM.16.M88.4 R24, [R228+0x3000] ;  /* 0x00300000e418783b */ /* 0x000e620000000200 */
[----:B------:R-:W-:Y:S02]  /*6d20*/  IMAD.MOV.U32 R210, RZ, RZ, R19 ;  /* 0x000000ffffd27224 */ /* 0x000fe400078e0013 */
[----:B------:R-:W-:Y:S02]  /*6d30*/  IMAD.MOV.U32 R211, RZ, RZ, R14 ;  /* 0x000000ffffd37224 */ /* 0x000fe400078e000e */
[C---:B------:R-:W-:Y:S01]  /*6d40*/  HMMA.16816.F32 R244, R4.reuse, R30, R20 ;  /* 0x0000001e04f4723c */ /* 0x040fe20000001814 */
[----:B------:R-:W2:Y:S07]  /*6d50*/  LDSM.16.M88.4 R20, [R228+0x3800] ;  /* 0x00380000e414783b */ /* 0x000eae0000000200 */
[----:B------:R-:W-:Y:S08]  /*6d60*/  HMMA.16816.F32 R48, R4, R28, R216 ;  /* 0x0000001c0430723c */ /* 0x000ff000000018d8 */
[----:B------:R-:W-:Y:S07]  /*6d70*/  HMMA.16816.F32 R216, R8, R30, R220 ;  /* 0x0000001e08d8723c */ /* 0x000fee00000018dc */
[----:B------:R-:W-:Y:S01]  /*6d80*/  IMAD.MOV.U32 R220, RZ, RZ, R13 ;  /* 0x000000ffffdc7224 */ /* 0x000fe200078e000d */
[----:B------:R-:W-:Y:S01]  /*6d90*/  MOV R223, R0 ;  /* 0x0000000000df7202 */ /* 0x000fe20000000f00 */
[----:B------:R-:W-:-:S02]  /*6da0*/  IMAD.MOV.U32 R221, RZ, RZ, R12 ;  /* 0x000000ffffdd7224 */ /* 0x000fc400078e000c */
[----:B------:R-:W-:Y:S01]  /*6db0*/  IMAD.MOV.U32 R222, RZ, RZ, R2 ;  /* 0x000000ffffde7224 */ /* 0x000fe200078e0002 */
[C---:B-1----:R-:W-:Y:S08]  /*6dc0*/  HMMA.16816.F32 R28, R4.reuse, R24, R204 ;  /* 0x00000018041c723c */ /* 0x042ff000000018cc */
[C---:B------:R-:W-:Y:S08]  /*6dd0*/  HMMA.16816.F32 R220, R4.reuse, R26, R220 ;  /* 0x0000001a04dc723c */ /* 0x040ff000000018dc */
[C---:B--2---:R-:W-:Y:S08]  /*6de0*/  HMMA.16816.F32 R204, R4.reuse, R20, R208 ;  /* 0x0000001404cc723c */ /* 0x044ff000000018d0 */
[----:B------:R-:W-:Y:S08]  /*6df0*/  HMMA.16816.F32 R4, R4, R22, R248 ;  /* 0x000000160404723c */ /* 0x000ff000000018f8 */
[C---:B------:R-:W-:Y:S08]  /*6e00*/  HMMA.16816.F32 R212, R8.reuse, R24, R212 ;  /* 0x0000001808d4723c */ /* 0x040ff000000018d4 */
[----:B------:R-:W-:Y:S01]  /*6e10*/  HMMA.16816.F32 R248, R8, R20, R60 ;  /* 0x0000001408f8723c */ /* 0x000fe2000000183c */
        /* <DEDUP_REMOVED lines=8> */
[----:B------:R-:W-:-:S05]  /*6ea0*/  IMAD.MOV.U32 R12, RZ, RZ, R4 ;  /* 0x000000ffff0c7224 */ /* 0x000fca00078e0004 */
[----:B------:R-:W-:Y:S01]  /*6eb0*/  HMMA.16816.F32 R4, R8, R22, R32 ;  /* 0x000000160804723c */ /* 0x000fe20000001820 */
[----:B------:R-:W-:Y:S04]  /*6ec0*/  LDSM.16.M88.4 R20, [R227+0x2000] ;  /* 0x00200000e314783b */ /* 0x000fe80000000200 */
[----:B------:R-:W1:Y:S11]  /*6ed0*/  LDSM.16.M88.4 R8, [R232+0x4000] ;  /* 0x00400000e808783b */ /* 0x000e760000000200 */
[----:B------:R-:W-:Y:S08]  /*6ee0*/  @!UPT UIADD3 URZ, URZ, URZ, URZ ;  /* 0x0000003f3f3ff290 */ /* 0x000ff0000fffe03f */
[----:B------:R-:W-:Y:S02]  /*6ef0*/  IMAD.MOV.U32 R24, RZ, RZ, R4 ;  /* 0x000000ffff187224 */ /* 0x000fe400078e0004 */
[----:B------:R-:W-:Y:S02]  /*6f00*/  IMAD.MOV.U32 R242, RZ, RZ, R5 ;  /* 0x000000fffff27224 */ /* 0x000fe400078e0005 */
[----:B------:R-:W-:Y:S02]  /*6f10*/  IMAD.MOV.U32 R2, RZ, RZ, R6 ;  /* 0x000000ffff027224 */ /* 0x000fe400078e0006 */
[----:B------:R-:W-:Y:S02]  /*6f20*/  IMAD.MOV.U32 R0, RZ, RZ, R7 ;  /* 0x000000ffff007224 */ /* 0x000fe400078e0007 */
[----:B------:R-:W2:Y:S01]  /*6f30*/  LDSM.16.M88.4 R4, [R232+0x6000] ;  /* 0x00600000e804783b */ /* 0x000ea20000000200 */
[-C--:B-1----:R-:W-:Y:S08]  /*6f40*/  HMMA.16816.F32 R60, R8, R20.reuse, R36 ;  /* 0x00000014083c723c */ /* 0x082ff00000001824 */
[C---:B--2---:R-:W-:Y:S07]  /*6f50*/  HMMA.16816.F32 R64, R4.reuse, R20, R56 ;  /* 0x000000140440723c */ /* 0x044fee0000001838 */
[----:B------:R-:W-:Y:S01]  /*6f60*/  IMAD.MOV.U32 R59, RZ, RZ, R24 ;  /* 0x000000ffff3b7224 */ /* 0x000fe200078e0018 */
[-C--:B------:R-:W-:Y:S01]  /*6f70*/  HMMA.16816.F32 R204, R4, R22.reuse, R52 ;  /* 0x0000001604cc723c */ /* 0x080fe20000001834 */
[----:B------:R-:W1:Y:S07]  /*6f80*/  LDSM.16.M88.4 R24, [R227+0x2800] ;  /* 0x00280000e318783b */ /* 0x000e6e0000000200 */
[----:B------:R-:W-:Y:S01]  /*6f90*/  HMMA.16816.F32 R52, R8, R22, R44 ;  /* 0x000000160834723c */ /* 0x000fe2000000182c */
[----:B------:R-:W2:Y:S07]  /*6fa0*/  LDSM.16.M88.4 R20, [R227+0x3000] ;  /* 0x00300000e314783b */ /* 0x000eae0000000200 */
[C---:B-1----:R-:W-:Y:S08]  /*6fb0*/  HMMA.16816.F32 R32, R4.reuse, R24, R48 ;  /* 0x000000180420723c */ /* 0x042ff00000001830 */
[----:B------:R-:W-:Y:S07]  /*6fc0*/  HMMA.16816.F32 R48, R4, R26, R244 ;  /* 0x0000001a0430723c */ /* 0x000fee00000018f4 */
[----:B------:R-:W-:Y:S01]  /*6fd0*/  IMAD.MOV.U32 R246, RZ, RZ, R2 ;  /* 0x000000fffff67224 */ /* 0x000fe200078e0002 */
[----:B------:R-:W-:Y:S01]  /*6fe0*/  HMMA.16816.F32 R40, R8, R24, R40 ;  /* 0x000000180828723c */ /* 0x000fe20000001828 */
[----:B------:R-:W1:Y:S01]  /*6ff0*/  S2R R2, SR_TID.X ;  /* 0x0000000000027919 */ /* 0x000e620000002100 */
[----:B------:R-:W-:Y:S01]  /*7000*/  IMAD.MOV.U32 R247, RZ, RZ, R0 ;  /* 0x000000fffff77224 */ /* 0x000fe200078e0000 */
[----:B------:R-:W-:Y:S01]  /*7010*/  IADD3 R0, R252, -0x2, RZ ;  /* 0xfffffffefc007810 */ /* 0x000fe20007ffe0ff */
[----:B------:R-:W-:Y:S01]  /*7020*/  IMAD.MOV.U32 R245, RZ, RZ, R242 ;  /* 0x000000fffff57224 */ /* 0x000fe200078e00f2 */
[----:B------:R-:W-:-:S03]  /*7030*/  MOV R244, R59 ;  /* 0x0000003b00f47202 */ /* 0x000fc60000000f00 */
[C---:B------:R-:W-:Y:S08]  /*7040*/  HMMA.16816.F32 R24, R8.reuse, R26, R216 ;  /* 0x0000001a0818723c */ /* 0x040ff000000018d8 */
[-C--:B--2---:R-:W-:Y:S08]  /*7050*/  HMMA.16816.F32 R36, R8, R20.reuse, R212 ;  /* 0x000000140824723c */ /* 0x084ff000000018d4 */
[----:B------:R-:W-:Y:S01]  /*7060*/  HMMA.16816.F32 R28, R4, R20, R28 ;  /* 0x00000014041c723c */ /* 0x000fe2000000181c */
[----:B-1----:R-:W-:-:S05]  /*7070*/  IMAD.SHL.U32 R2, R2, 0x2, RZ ;  /* 0x0000000202027824 */ /* 0x002fca00078e00ff */
[----:B------:R-:W-:Y:S02]  /*7080*/  LOP3.LUT R2, R2, 0x6, RZ, 0xc0, !PT ;  /* 0x0000000602027812 */ /* 0x000fe400078ec0ff */
[----:B------:R-:W-:Y:S03]  /*7090*/  HMMA.16816.F32 R56, R4, R22, R220 ;  /* 0x000000160438723c */ /* 0x000fe600000018dc */
[----:B------:R-:W-:-:S05]  /*70a0*/  IMAD R0, R0, 0x40, R2 ;  /* 0x0000004000007824 */ /* 0x000fca00078e0202 */
[C---:B------:R-:W-:Y:S01]  /*70b0*/  ISETP.GE.AND P2, PT, R0.reuse, R17, PT ;  /* 0x000000110000720c */ /* 0x040fe20003f46270 */
[----:B------:R-:W-:Y:S01]  /*70c0*/  HMMA.16816.F32 R20, R8, R22, R208 ;  /* 0x000000160814723c */ /* 0x000fe200000018d0 */
[C---:B------:R-:W-:Y:S02]  /*70d0*/  IADD3 R2, R0.reuse, 0x1, RZ ;  /* 0x0000000100027810 */ /* 0x040fe40007ffe0ff */
[----:B------:R-:W-:Y:S02]  /*70e0*/  ISETP.GE.AND P3, PT, R0, R15, PT ;  /* 0x0000000f0000720c */ /* 0x000fe40003f66270 */
[----:B------:R-:W-:Y:S02]  /*70f0*/  FSEL R44, R60, -INF , !P2 ;  /* 0xff8000003c2c7808 */ /* 0x000fe40005000000 */
[C---:B------:R-:W-:Y:S02]  /*7100*/  ISETP.GE.AND P6, PT, R2.reuse, R17, PT ;  /* 0x000000110200720c */ /* 0x040fe40003fc6270 */
[----:B------:R-:W-:-:S02]  /*7110*/  ISETP.GE.AND P5, PT, R2, R18, PT ;  /* 0x000000120200720c */ /* 0x000fc40003fa6270 */
[C---:B------:R-:W-:Y:S02]  /*7120*/  ISETP.GE.AND P1, PT, R2.reuse, R15, PT ;  /* 0x0000000f0200720c */ /* 0x040fe40003f26270 */
[----:B------:R-:W-:Y:S02]  /*7130*/  ISETP.GE.AND P0, PT, R2, R16, PT ;  /* 0x000000100200720c */ /* 0x000fe40003f06270 */
[C---:B------:R-:W-:Y:S02]  /*7140*/  ISETP.GE.AND P4, PT, R0.reuse, R18, PT ;  /* 0x000000120000720c */ /* 0x040fe40003f86270 */
[C---:B------:R-:W-:Y:S02]  /*7150*/  ISETP.GE.AND P2, PT, R0.reuse, R16, PT ;  /* 0x000000100000720c */ /* 0x040fe40003f46270 */
[----:B------:R-:W-:Y:S02]  /*7160*/  IADD3 R2, R0, 0x8, RZ ;  /* 0x0000000800027810 */ /* 0x000fe40007ffe0ff */
[----:B------:R-:W-:-:S02]  /*7170*/  FSEL R60, R64, -INF , !P3 ;  /* 0xff800000403c7808 */ /* 0x000fc40005800000 */
[----:B------:R-:W-:Y:S02]  /*7180*/  FSEL R46, R62, -INF , !P4 ;  /* 0xff8000003e2e7808 */ /* 0x000fe40006000000 */
[----:B------:R-:W-:Y:S02]  /*7190*/  FSEL R64, R66, -INF , !P2 ;  /* 0xff80000042407808 */ /* 0x000fe40005000000 */
[----:B------:R-:W-:Y:S02]  /*71a0*/  FSEL R65, R65, -INF , !P1 ;  /* 0xff80000041417808 */ /* 0x000fe40004800000 */
[C---:B------:R-:W-:Y:S02]  /*71b0*/  ISETP.GE.AND P4, PT, R2.reuse, R17, PT ;  /* 0x000000110200720c */ /* 0x040fe40003f86270 */
[C---:B------:R-:W-:Y:S02]  /*71c0*/  ISETP.GE.AND P3, PT, R2.reuse, R18, PT ;  /* 0x000000120200720c */ /* 0x040fe40003f66270 */
[----:B------:R-:W-:-:S02]  /*71d0*/  ISETP.GE.AND P2, PT, R2, R15, PT ;  /* 0x0000000f0200720c */ /* 0x000fc40003f46270 */
[----:B------:R-:W-:Y:S02]  /*71e0*/  ISETP.GE.AND P1, PT, R2, R16, PT ;  /* 0x000000100200720c */ /* 0x000fe40003f26270 */
[----:B------:R-:W-:Y:S02]  /*71f0*/  IADD3 R2, R0, 0x9, RZ ;  /* 0x0000000900027810 */ /* 0x000fe40007ffe0ff */
[----:B------:R-:W-:Y:S02]  /*7200*/  FSEL R45, R61, -INF , !P6 ;  /* 0xff8000003d2d7808 */ /* 0x000fe40007000000 */
[----:B------:R-:W-:Y:S02]  /*7210*/  FSEL R67, R67, -INF , !P0 ;  /* 0xff80000043437808 */ /* 0x000fe40004000000 */
[----:B------:R-:W-:Y:S02]  /*7220*/  FSEL R61, R63, -INF , !P5 ;  /* 0xff8000003f3d7808 */ /* 0x000fe40006800000 */
[----:B------:R-:W-:-:S02]  /*7230*/  FSEL R52, R52, -INF , !P4 ;  /* 0xff80000034347808 */ /* 0x000fc40006000000 */
[C---:B------:R-:W-:Y:S02]  /*7240*/  ISETP.GE.AND P6, PT, R2.reuse, R17, PT ;  /* 0x000000110200720c */ /* 0x040fe40003fc6270 */
[C---:B------:R-:W-:Y:S02]  /*7250*/  ISETP.GE.AND P5, PT, R2.reuse, R18, PT ;  /* 0x000000120200720c */ /* 0x040fe40003fa6270 */
[C---:B------:R-:W-:Y:S02]  /*7260*/  ISETP.GE.AND P0, PT, R2.reuse, R15, PT ;  /* 0x0000000f0200720c */ /* 0x040fe40003f06270 */
[----:B------:R-:W-:Y:S02]  /*7270*/  ISETP.GE.AND P4, PT, R2, R16, PT ;  /* 0x000000100200720c */ /* 0x000fe40003f86270 */
        /* <DEDUP_REMOVED lines=19> */
[----:B------:R-:W-:Y:S01]  /*73b0*/  FSEL R219, R42, -INF , !P2 ;  /* 0xff8000002adb7808 */ /* 0x000fe20005000000 */
[----:B------:R-:W-:Y:S01]  /*73c0*/  IMAD.MOV.U32 R42, RZ, RZ, R252 ;  /* 0x000000ffff2a7224 */ /* 0x000fe200078e00fc */
[----:B------:R-:W-:-:S02]  /*73d0*/  FSEL R220, R32, -INF , !P1 ;  /* 0xff80000020dc7808 */ /* 0x000fc40004800000 */
[----:B------:R-:W-:Y:S01]  /*73e0*/  FSEL R242, R34, -INF , !P0 ;  /* 0xff80000022f27808 */ /* 0x000fe20004000000 */
[----:B------:R-:W-:Y:S01]  /*73f0*/  IMAD.MOV.U32 R34, RZ, RZ, R13 ;  /* 0x000000ffff227224 */ /* 0x000fe200078e000d */
[----:B------:R-:W-:Y:S02]  /*7400*/  FSEL R211, R41, -INF , !P6 ;  /* 0xff80000029d37808 */ /* 0x000fe40007000000 */
[C---:B------:R-:W-:Y:S02]  /*7410*/  ISETP.GE.AND P2, PT, R2.reuse, R17, PT ;  /* 0x000000110200720c */ /* 0x040fe40003f46270 */
[C---:B------:R-:W-:Y:S02]  /*7420*/  ISETP.GE.AND P1, PT, R2.reuse, R18, PT ;  /* 0x000000120200720c */ /* 0x040fe40003f26270 */
[C---:B------:R-:W-:Y:S02]  /*7430*/  ISETP.GE.AND P0, PT, R2.reuse, R15, PT ;  /* 0x0000000f0200720c */ /* 0x040fe40003f06270 */
[----:B------:R-:W-:-:S02]  /*7440*/  ISETP.GE.AND P6, PT, R2, R16, PT ;  /* 0x000000100200720c */ /* 0x000fc40003fc6270 */
[----:B------:R-:W-:Y:S02]  /*7450*/  IADD3 R2, R0, 0x19, RZ ;  /* 0x0000001900027810 */ /* 0x000fe40007ffe0ff */
[----:B------:R-:W-:Y:S01]  /*7460*/  FSEL R214, R43, -INF , !P5 ;  /* 0xff8000002bd67808 */ /* 0x000fe20006800000 */
[----:B------:R-:W-:Y:S01]  /*7470*/  IMAD.MOV.U32 R43, RZ, RZ, R14 ;  /* 0x000000ffff2b7224 */ /* 0x000fe200078e000e */
[----:B------:R-:W-:Y:S01]  /*7480*/  FSEL R217, R33, -INF , !P4 ;  /* 0xff80000021d97808 */ /* 0x000fe20006000000 */
[----:B------:R-:W-:Y:S01]  /*7490*/  IMAD.MOV.U32 R33, RZ, RZ, R19 ;  /* 0x000000ffff217224 */ /* 0x000fe200078e0013 */
[----:B------:R-:W-:Y:S02]  /*74a0*/  FSEL R223, R35, -INF , !P3 ;  /* 0xff80000023df7808 */ /* 0x000fe40005800000 */
[----:B------:R-:W-:Y:S01]  /*74b0*/  FSEL R205, R24, -INF , !P2 ;  /* 0xff80000018cd7808 */ /* 0x000fe20005000000 */
[----:B------:R-:W-:Y:S01]  /*74c0*/  IMAD.MOV.U32 R24, RZ, RZ, R166 ;  /* 0x000000ffff187224 */ /* 0x000fe200078e00a6 */
[----:B------:R-:W-:-:S02]  /*74d0*/  ISETP.GE.AND P4, PT, R2, R17, PT ;  /* 0x000000110200720c */ /* 0x000fc40003f86270 */
[C---:B------:R-:W-:Y:S02]  /*74e0*/  ISETP.GE.AND P3, PT, R2.reuse, R18, PT ;  /* 0x000000120200720c */ /* 0x040fe40003f66270 */
[C---:B------:R-:W-:Y:S02]  /*74f0*/  ISETP.GE.AND P5, PT, R2.reuse, R15, PT ;  /* 0x0000000f0200720c */ /* 0x040fe40003fa6270 */
[----:B------:R-:W-:Y:S02]  /*7500*/  ISETP.GE.AND P2, PT, R2, R16, PT ;  /* 0x000000100200720c */ /* 0x000fe40003f46270 */
[----:B------:R-:W-:Y:S02]  /*7510*/  IADD3 R2, R0, 0x20, RZ ;  /* 0x0000002000027810 */ /* 0x000fe40007ffe0ff */
[----:B------:R-:W-:Y:S01]  /*7520*/  FSEL R208, R26, -INF , !P1 ;  /* 0xff8000001ad07808 */ /* 0x000fe20004800000 */
[----:B------:R-:W-:Y:S01]  /*7530*/  IMAD.MOV.U32 R26, RZ, RZ, R161 ;  /* 0x000000ffff1a7224 */ /* 0x000fe200078e00a1 */
[----:B------:R-:W-:-:S02]  /*7540*/  FSEL R212, R48, -INF , !P0 ;  /* 0xff80000030d47808 */ /* 0x000fc40004000000 */
[----:B------:R-:W-:Y:S02]  /*7550*/  FSEL R222, R50, -INF , !P6 ;  /* 0xff80000032de7808 */ /* 0x000fe40007000000 */
        /* <DEDUP_REMOVED lines=8> */
[----:B------:R-:W-:Y:S02]  /*75e0*/  FSEL R32, R25, -INF , !P4 ;  /* 0xff80000019207808 */ /* 0x000fe40006000000 */
[----:B------:R-:W-:Y:S01]  /*75f0*/  FSEL R41, R27, -INF , !P3 ;  /* 0xff8000001b297808 */ /* 0x000fe20005800000 */
[----:B------:R-:W-:Y:S01]  /*7600*/  IMAD.MOV.U32 R27, RZ, RZ, R160 ;  /* 0x000000ffff1b7224 */ /* 0x000fe200078e00a0 */
[----:B------:R-:W-:Y:S02]  /*7610*/  FSEL R215, R36, -INF , !P1 ;  /* 0xff80000024d77808 */ /* 0x000fe40004800000 */
[----:B------:R-:W-:-:S02]  /*7620*/  ISETP.GE.AND P4, PT, R2, R17, PT ;  /* 0x000000110200720c */ /* 0x000fc40003f86270 */
[C---:B------:R-:W-:Y:S02]  /*7630*/  ISETP.GE.AND P3, PT, R2.reuse, R18, PT ;  /* 0x000000120200720c */ /* 0x040fe40003f66270 */
[C---:B------:R-:W-:Y:S02]  /*7640*/  ISETP.GE.AND P2, PT, R2.reuse, R15, PT ;  /* 0x0000000f0200720c */ /* 0x040fe40003f46270 */
[----:B------:R-:W-:Y:S02]  /*7650*/  ISETP.GE.AND P1, PT, R2, R16, PT ;  /* 0x000000100200720c */ /* 0x000fe40003f26270 */
[----:B------:R-:W-:Y:S02]  /*7660*/  IADD3 R2, R0, 0x28, RZ ;  /* 0x0000002800027810 */ /* 0x000fe40007ffe0ff */
[----:B------:R-:W-:Y:S02]  /*7670*/  MOV R25, R165 ;  /* 0x000000a500197202 */ /* 0x000fe40000000f00 */
        /* <DEDUP_REMOVED lines=11> */
[C---:B------:R-:W-:Y:S02]  /*7730*/  ISETP.GE.AND P2, PT, R2.reuse, R17, PT ;  /* 0x000000110200720c */ /* 0x040fe40003f46270 */
[----:B------:R-:W-:-:S02]  /*7740*/  ISETP.GE.AND P1, PT, R2, R18, PT ;  /* 0x000000120200720c */ /* 0x000fc40003f26270 */
[----:B------:R-:W-:Y:S02]  /*7750*/  FSEL R213, R39, -INF , !P3 ;  /* 0xff80000027d57808 */ /* 0x000fe40005800000 */
[----:B------:R-:W-:Y:S02]  /*7760*/  FSEL R204, R20, -INF , !P0 ;  /* 0xff80000014cc7808 */ /* 0x000fe40004000000 */
[----:B------:R-:W-:Y:S02]  /*7770*/  FSEL R206, R22, -INF , !P6 ;  /* 0xff80000016ce7808 */ /* 0x000fe40007000000 */
[----:B------:R-:W-:Y:S02]  /*7780*/  FSEL R38, R21, -INF , !P2 ;  /* 0xff80000015267808 */ /* 0x000fe40005000000 */
[----:B------:R-:W-:Y:S02]  /*7790*/  FSEL R39, R23, -INF , !P1 ;  /* 0xff80000017277808 */ /* 0x000fe40004800000 */
[----:B------:R-:W1:Y:S01]  /*77a0*/  LDSM.16.M88.4 R20, [R227+0x3800] ;  /* 0x00380000e314783b */ /* 0x000e620000000200 */
[----:B------:R-:W-:Y:S01]  /*77b0*/  IADD3 R13, R0, 0x30, RZ ;  /* 0x00000030000d7810 */ /* 0x000fe20007ffe0ff */
[----:B------:R-:W-:-:S04]  /*77c0*/  DEPBAR.LE SB0, 0x0 ;  /* 0x000080000000791a */ /* 0x000fc80000000000 */
[----:B------:R-:W-:Y:S02]  /*77d0*/  MOV R35, R12 ;  /* 0x0000000c00237202 */ /* 0x000fe40000000f00 */
[-C--:B------:R-:W-:Y:S02]  /*77e0*/  ISETP.GE.AND P6, PT, R13, R17.reuse, PT ;  /* 0x000000110d00720c */ /* 0x080fe40003fc6270 */
[----:B------:R-:W-:Y:S02]  /*77f0*/  IADD3 R12, R0, 0x31, RZ ;  /* 0x00000031000c7810 */ /* 0x000fe40007ffe0ff */
[----:B------:R-:W-:Y:S02]  /*7800*/  P2R R14, PR, RZ, 0x40 ;  /* 0x00000040ff0e7803 */ /* 0x000fe40000000000 */
[----:B------:R-:W-:Y:S02]  /*7810*/  ISETP.GE.AND P6, PT, R12, R17, PT ;  /* 0x000000110c00720c */ /* 0x000fe40003fc6270 */
[----:B------:R-:W-:-:S02]  /*7820*/  ISETP.GE.AND P3, PT, R2, R15, PT ;  /* 0x0000000f0200720c */ /* 0x000fc40003f66270 */
[----:B------:R-:W-:Y:S02]  /*7830*/  ISETP.GE.AND P0, PT, R2, R16, PT ;  /* 0x000000100200720c */ /* 0x000fe40003f06270 */
[----:B------:R-:W-:Y:S02]  /*7840*/  P2R R19, PR, RZ, 0x40 ;  /* 0x00000040ff137803 */ /* 0x000fe40000000000 */
[----:B------:R-:W-:Y:S02]  /*7850*/  ISETP.NE.AND P6, PT, R14, RZ, PT ;  /* 0x000000ff0e00720c */ /* 0x000fe40003fc5270 */
        /* <DEDUP_REMOVED lines=8> */
[----:B------:R-:W-:Y:S01]  /*78e0*/  BAR.SYNC.DEFER_BLOCKING 0x0 ;  /* 0x0000000000007b1d */ /* 0x000fe20000010000 */
[----:B------:R-:W-:-:S02]  /*78f0*/  ISETP.GE.AND P2, PT, R12, R18, PT ;  /* 0x000000120c00720c */ /* 0x000fc40003f46270 */
[C---:B------:R-:W-:Y:S02]  /*7900*/  IADD3 R2, R0.reuse, 0x38, RZ ;  /* 0x0000003800027810 */ /* 0x040fe40007ffe0ff */
[-C--:B------:R-:W-:Y:S01]  /*7910*/  ISETP.GE.AND P3, PT, R13, R18.reuse, PT ;  /* 0x000000120d00720c */ /* 0x080fe20003f66270 */
[----:B------:R2:W-:Y:S01]  /*7920*/  STL [R1+0x8], R14 ;  /* 0x0000080e01007387 */ /* 0x0005e20000100800 */
[----:B------:R-:W-:Y:S01]  /*7930*/  IADD3 R0, R0, 0x39, RZ ;  /* 0x0000003900007810 */ /* 0x000fe20007ffe0ff */
[----:B-1----:R-:W-:Y:S01]  /*7940*/  HMMA.16816.F32 R28, R8, R20, R248 ;  /* 0x00000014081c723c */ /* 0x002fe200000018f8 */
[-C--:B------:R-:W-:Y:S02]  /*7950*/  ISETP.GE.AND P5, PT, R2, R17.reuse, PT ;  /* 0x000000110200720c */ /* 0x080fe40003fa6270 */
[----:B------:R-:W-:Y:S02]  /*7960*/  ISETP.GE.AND P4, PT, R0, R17, PT ;  /* 0x000000110000720c */ /* 0x000fe40003f86270 */
[----:B------:R-:W-:-:S02]  /*7970*/  ISETP.GE.AND P1, PT, R2, R18, PT ;  /* 0x000000120200720c */ /* 0x000fc40003f26270 */
[----:B------:R-:W-:Y:S01]  /*7980*/  ISETP.GE.AND P0, PT, R0, R18, PT ;  /* 0x000000120000720c */ /* 0x000fe20003f06270 */
[C---:B------:R-:W-:Y:S08]  /*7990*/  HMMA.16816.F32 R24, R4.reuse, R20, R24 ;  /* 0x000000140418723c */ /* 0x040ff00000001818 */
[-C--:B------:R-:W-:Y:S08]  /*79a0*/  HMMA.16816.F32 R4, R4, R22.reuse, R56 ;  /* 0x000000160404723c */ /* 0x080ff00000001838 */
[----:B------:R-:W-:Y:S01]  /*79b0*/  FSEL R35, R31, -INF , !P2 ;  /* 0xff8000001f237808 */ /* 0x000fe20005000000 */
[----:B------:R-:W-:Y:S01]  /*79c0*/  HMMA.16816.F32 R8, R8, R22, R244 ;  /* 0x000000160808723c */ /* 0x000fe200000018f4 */
[----:B------:R-:W-:-:S02]  /*79d0*/  ISETP.GE.AND P2, PT, R2, R15, PT ;  /* 0x0000000f0200720c */ /* 0x000fc40003f46270 */
[----:B------:R-:W-:Y:S02]  /*79e0*/  FSEL R37, R28, -INF , !P6 ;  /* 0xff8000001c257808 */ /* 0x000fe40007000000 */
[----:B------:R-:W-:Y:S02]  /*79f0*/  ISETP.NE.AND P6, PT, R19, RZ, PT ;  /* 0x000000ff1300720c */ /* 0x000fe40003fc5270 */
[----:B------:R-:W-:Y:S02]  /*7a00*/  FSEL R36, R30, -INF , !P3 ;  /* 0xff8000001e247808 */ /* 0x000fe40005800000 */
[----:B------:R-:W-:Y:S02]  /*7a10*/  FSEL R22, R29, -INF , !P6 ;  /* 0xff8000001d167808 */ /* 0x000fe40007000000 */
[-C--:B------:R-:W-:Y:S02]  /*7a20*/  ISETP.GE.AND P6, PT, R13, R15.reuse, PT ;  /* 0x0000000f0d00720c */ /* 0x080fe40003fc6270 */
[----:B------:R-:W-:-:S02]  /*7a30*/  ISETP.GE.AND P3, PT, R12, R15, PT ;  /* 0x0000000f0c00720c */ /* 0x000fc40003f66270 */
[----:B------:R-:W-:Y:S02]  /*7a40*/  FSEL R250, R4, -INF , !P2 ;  /* 0xff80000004fa7808 */ /* 0x000fe40005000000 */
[----:B------:R-:W-:Y:S02]  /*7a50*/  ISETP.GE.AND P2, PT, R12, R16, PT ;  /* 0x000000100c00720c */ /* 0x000fe40003f46270 */
[----:B------:R-:W-:Y:S02]  /*7a60*/  FSEL R245, R24, -INF , !P6 ;  /* 0xff80000018f57808 */ /* 0x000fe40007000000 */
[----:B------:R-:W-:Y:S02]  /*7a70*/  FSEL R248, R27, -INF , !P2 ;  /* 0xff8000001bf87808 */ /* 0x000fe40005000000 */
[----:B------:R-:W-:Y:S02]  /*7a80*/  ISETP.NE.AND P2, PT, R51, 0x2, PT ;  /* 0x000000023300780c */ /* 0x000fe40003f45270 */
[----:B------:R-:W-:-:S02]  /*7a90*/  FSEL R244, R25, -INF , !P3 ;  /* 0xff80000019f47808 */ /* 0x000fc40005800000 */
[----:B------:R-:W-:Y:S02]  /*7aa0*/  ISETP.GE.AND P6, PT, R0, R15, PT ;  /* 0x0000000f0000720c */ /* 0x000fe40003fc6270 */
[-C--:B------:R-:W-:Y:S02]  /*7ab0*/  ISETP.GE.AND P3, PT, R13, R16.reuse, PT ;  /* 0x000000100d00720c */ /* 0x080fe40003f66270 */
[----:B------:R-:W-:Y:S02]  /*7ac0*/  FSEL R249, R5, -INF , !P6 ;  /* 0xff80000005f97808 */ /* 0x000fe40007000000 */
[----:B------:R-:W-:Y:S02]  /*7ad0*/  FSEL R251, R26, -INF , !P3 ;  /* 0xff8000001afb7808 */ /* 0x000fe40005800000 */
[-C--:B------:R-:W-:Y:S02]  /*7ae0*/  ISETP.GE.AND P6, PT, R2, R16.reuse, PT ;  /* 0x000000100200720c */ /* 0x080fe40003fc6270 */
[----:B------:R-:W-:-:S02]  /*7af0*/  ISETP.GE.AND P3, PT, R0, R16, PT ;  /* 0x000000100000720c */ /* 0x000fc40003f66270 */
[----:B------:R-:W-:Y:S02]  /*7b00*/  FSEL R247, R6, -INF , !P6 ;  /* 0xff80000006f77808 */ /* 0x000fe40007000000 */
[----:B------:R-:W-:Y:S02]  /*7b10*/  FSEL R246, R7, -INF , !P3 ;  /* 0xff80000007f67808 */ /* 0x000fe40005800000 */
[----:B------:R-:W-:Y:S02]  /*7b20*/  FSEL R19, R8, -INF , !P5 ;  /* 0xff80000008137808 */ /* 0x000fe40006800000 */
[----:B------:R-:W-:Y:S02]  /*7b30*/  FSEL R18, R9, -INF , !P4 ;  /* 0xff80000009127808 */ /* 0x000fe40006000000 */
[----:B------:R-:W-:Y:S02]  /*7b40*/  FSEL R34, R10, -INF , !P1 ;  /* 0xff8000000a227808 */ /* 0x000fe40004800000 */
[----:B------:R-:W-:Y:S01]  /*7b50*/  FSEL R33, R11, -INF , !P0 ;  /* 0xff8000000b217808 */ /* 0x000fe20004000000 */
[----:B------:R-:W-:Y:S05]  /*7b60*/  @!P2 BRA `(.L_x_3) ;  /* 0x000001e00000a947 */ /* 0x000fea0003800000 */
[----:B--2---:R-:W2:Y:S04]  /*7b70*/  LDL.64 R48, [R1+0x28] ;  /* 0x0000280001307983 */ /* 0x004ea80000100a00 */
[----:B------:R-:W3:Y:S01]  /*7b80*/  LDL.64 R42, [R1+0x20] ;  /* 0x00002000012a7983 */ /* 0x000ee20000100a00 */
[----:B------:R-:W-:-:S04]  /*7b90*/  IADD3 R4, R51, -0x3, RZ ;  /* 0xfffffffd33047810 */ /* 0x000fc80007ffe0ff */
[----:B------:R-:W-:-:S05]  /*7ba0*/  SHF.R.S32.HI R0, RZ, 0x1f, R4 ;  /* 0x0000001fff007819 */ /* 0x000fca0000011404 */
[----:B------:R-:W-:-:S04]  /*7bb0*/  IMAD R0, R0, c[0x0][0x198], RZ ;  /* 0x0000660000007a24 */ /* 0x000fc800078e02ff */
[C---:B------:R-:W-:Y:S02]  /*7bc0*/  IMAD R0, R4.reuse, c[0x0][0x19c], R0 ;  /* 0x0000670004007a24 */ /* 0x040fe400078e0200 */
[----:B------:R-:W-:-:S04]  /*7bd0*/  IMAD.WIDE.U32 R4, R4, c[0x0][0x198], RZ ;  /* 0x0000660004047a25 */ /* 0x000fc800078e00ff */
[----:B------:R-:W-:Y:S01]  /*7be0*/  IMAD.IADD R2, R5, 0x1, R0 ;  /* 0x0000000105027824 */ /* 0x000fe200078e0200 */
[----:B--2---:R-:W-:-:S04]  /*7bf0*/  LEA R0, P0, R4, R48, 0x6 ;  /* 0x0000003004007211 */ /* 0x004fc800078030ff */
[----:B---3--:R-:W-:Y:S02]  /*7c00*/  LEA.HI.X R2, R4, R43, R2, 0x6, P0 ;  /* 0x0000002b04027211 */ /* 0x008fe400000f3402 */
[----:B------:R-:W-:-:S04]  /*7c10*/  LEA R6, P0, R0, c[0x0][0x168], 0x1 ;  /* 0x00005a0000067a11 */ /* 0x000fc800078008ff */
[----:B------:R-:W-:Y:S02]  /*7c20*/  LEA.HI.X R7, R0, c[0x0][0x16c], R2, 0x1, P0 ;  /* 0x00005b0000077a11 */ /* 0x000fe400000f0c02 */
[----:B------:R-:W-:-:S03]  /*7c30*/  IADD3 R4, P0, R6, UR8, RZ ;  /* 0x0000000806047c10 */ /* 0x000fc6000ff1e0ff */
[----:B------:R-:W-:Y:S01]  /*7c40*/  @!PT LDS RZ, [RZ] ;  /* 0x00000000fffff984 */ /* 0x000fe20000000800 */
[----:B------:R-:W-:Y:S01]  /*7c50*/  @!PT LDS RZ, [RZ] ;  /* 0x00000000fffff984 */ /* 0x000fe20000000800 */
[----:B------:R-:W-:Y:S01]  /*7c60*/  @!PT LDS RZ, [RZ] ;  /* 0x00000000fffff984 */ /* 0x000fe20000000800 */
[----:B------:R1:W-:Y:S01]  /*7c70*/  LDGSTS.E.BYPASS.LTC128B.128 [R243+0x8000], [R6.64] ;  /* 0x0800000006f37fae */ /* 0x0003e2000b901d50 */
[----:B------:R-:W-:-:S03]  /*7c80*/  IADD3.X R5, R7, UR6, RZ, P0, !PT ;  /* 0x0000000607057c10 */ /* 0x000fc600087fe4ff */
[----:B------:R1:W-:Y:S04]  /*7c90*/  LDGSTS.E.BYPASS.LTC128B.128 [R243+0xa000], [R6.64+0x80] ;  /* 0x0a00008006f37fae */ /* 0x0003e8000b901d50 */
[----:B------:R2:W-:Y:S04]  /*7ca0*/  LDGSTS.E.BYPASS.LTC128B.128 [R243+0x8800], [R4.64] ;  /* 0x0880000004f37fae */ /* 0x0005e8000b901d50 */
[----:B------:R2:W-:Y:S02]  /*7cb0*/  LDGSTS.E.BYPASS.LTC128B.128 [R243+0xa800], [R4.64+0x80] ;  /* 0x0a80008004f37fae */ /* 0x0005e4000b901d50 */
[----:B--2---:R-:W-:-:S04]  /*7cc0*/  IADD3 R4, P0, R4, UR8, RZ ;  /* 0x0000000804047c10 */ /* 0x004fc8000ff1e0ff */
[----:B------:R-:W-:Y:S02]  /*7cd0*/  IADD3.X R5, R5, UR6, RZ, P0, !PT ;  /* 0x0000000605057c10 */ /* 0x000fe400087fe4ff */
[----:B-1----:R-:W-:-:S03]  /*7ce0*/  IADD3 R6, P0, R4, UR8, RZ ;  /* 0x0000000804067c10 */ /* 0x002fc6000ff1e0ff */
[----:B------:R1:W-:Y:S01]  /*7cf0*/  LDGSTS.E.BYPASS.LTC128B.128 [R243+0x9000], [R4.64] ;  /* 0x0900000004f37fae */ /* 0x0003e2000b901d50 */
[----:B------:R-:W-:-:S03]  /*7d00*/  IADD3.X R7, R5, UR6, RZ, P0, !PT ;  /* 0x0000000605077c10 */ /* 0x000fc600087fe4ff */
[----:B------:R1:W-:Y:S04]  /*7d10*/  LDGSTS.E.BYPASS.LTC128B.128 [R243+0xb000], [R4.64+0x80] ;  /* 0x0b00008004f37fae */ /* 0x0003e8000b901d50 */
[----:B------:R1:W-:Y:S04]  /*7d20*/  LDGSTS.E.BYPASS.LTC128B.128 [R243+0x9800], [R6.64] ;  /* 0x0980000006f37fae */ /* 0x0003e8000b901d50 */
[----:B------:R1:W-:Y:S04]  /*7d30*/  LDGSTS.E.BYPASS.LTC128B.128 [R243+0xb800], [R6.64+0x80] ;  /* 0x0b80008006f37fae */ /* 0x0003e8000b901d50 */
[----:B------:R-:W0:Y:S02]  /*7d40*/  LDGDEPBAR ;  /* 0x00000000000079af */ /* 0x000e240000000000 */
.L_x_3:
[----:B--2---:R-:W-:Y:S01]  /*7d50*/  STL [R1+0x64], R231 ;  /* 0x000064e701007387 */ /* 0x004fe20000100800 */
[----:B------:R-:W-:-:S02]  /*7d60*/  MOV R29, R165 ;  /* 0x000000a5001d7202 */ /* 0x000fc40000000f00 */
[----:B------:R-:W-:Y:S01]  /*7d70*/  MOV R30, R161 ;  /* 0x000000a1001e7202 */ /* 0x000fe20000000f00 */
[----:B------:R2:W-:Y:S01]  /*7d80*/  STL [R1+0x60], R230 ;  /* 0x000060e601007387 */ /* 0x0005e20000100800 */
[----:B------:R-:W-:Y:S02]  /*7d90*/  FMNMX.FTZ R0, R164, R44, !PT ;  /* 0x0000002ca4007209 */ /* 0x000fe40007810000 */
[----:B------:R-:W-:Y:S01]  /*7da0*/  MOV R24, R160 ;  /* 0x000000a000187202 */ /* 0x000fe20000000f00 */
[----:B------:R-:W-:Y:S01]  /*7db0*/  LDSM.16.MT88.4 R12, [R167+0xc000] ;  /* 0x00c00000a70c783b */ /* 0x000fe20000004200 */
[----:B------:R-:W-:-:S03]  /*7dc0*/  MOV R23, R166 ;  /* 0x000000a600177202 */ /* 0x000fc60000000f00 */
[----:B--2---:R-:W2:Y:S01]  /*7dd0*/  LDL.LU R230, [R1+0x8] ;  /* 0x0000080001e67983 */ /* 0x004ea20000300800 */
[----:B------:R-:W-:-:S03]  /*7de0*/  FMNMX.FTZ R0, R45, R0, !PT ;  /* 0x000000002d007209 */ /* 0x000fc60007810000 */
[----:B------:R-:W-:Y:S01]  /*7df0*/  STL [R1+0x5c], R229 ;  /* 0x00005ce501007387 */ /* 0x000fe20000100800 */
[----:B------:R-:W-:-:S03]  /*7e00*/  FMNMX.FTZ R0, R52, R0, !PT ;  /* 0x0000000034007209 */ /* 0x000fc60007810000 */
[----:B------:R-:W-:Y:S01]  /*7e10*/  STL [R1+0x58], R228 ;  /* 0x000058e401007387 */ /* 0x000fe20000100800 */
[----:B------:R-:W-:-:S03]  /*7e20*/  FMNMX.FTZ R0, R47, R0, !PT ;  /* 0x000000002f007209 */ /* 0x000fc60007810000 */
[----:B------:R-:W-:Y:S01]  /*7e30*/  STL [R1+0x54], R227 ;  /* 0x000054e301007387 */ /* 0x000fe20000100800 */
[----:B------:R-:W-:-:S04]  /*7e40*/  FMNMX.FTZ R0, R216, R0, !PT ;  /* 0x00000000d8007209 */ /* 0x000fc80007810000 */
[----:B------:R-:W-:-:S04]  /*7e50*/  FMNMX.FTZ R0, R211, R0, !PT ;  /* 0x00000000d3007209 */ /* 0x000fc80007810000 */
[----:B------:R-:W-:-:S04]  /*7e60*/  FMNMX.FTZ R0, R205, R0, !PT ;  /* 0x00000000cd007209 */ /* 0x000fc80007810000 */
[----:B------:R-:W-:-:S04]  /*7e70*/  FMNMX.FTZ R0, R32, R0, !PT ;  /* 0x0000000020007209 */ /* 0x000fc80007810000 */
[----:B------:R-:W-:-:S04]  /*7e80*/  FMNMX.FTZ R0, R215, R0, !PT ;  /* 0x00000000d7007209 */ /* 0x000fc80007810000 */
[----:B------:R-:W-:-:S04]  /*7e90*/  FMNMX.FTZ R0, R209, R0, !PT ;  /* 0x00000000d1007209 */ /* 0x000fc80007810000 */
[----:B------:R-:W-:-:S04]  /*7ea0*/  FMNMX.FTZ R0, R204, R0, !PT ;  /* 0x00000000cc007209 */ /* 0x000fc80007810000 */
[----:B------:R-:W-:-:S04]  /*7eb0*/  FMNMX.FTZ R0, R38, R0, !PT ;  /* 0x0000000026007209 */ /* 0x000fc80007810000 */
[----:B------:R-:W-:Y:S02]  /*7ec0*/  FMNMX.FTZ R2, R37, R0, !PT ;  /* 0x0000000025027209 */ /* 0x000fe40007810000 */
[----:B------:R-:W-:Y:S02]  /*7ed0*/  FMNMX.FTZ R0, R163, R46, !PT ;  /* 0x0000002ea3007209 */ /* 0x000fe40007810000 */
[----:B------:R-:W-:Y:S02]  /*7ee0*/  FMNMX.FTZ R2, R22, R2, !PT ;  /* 0x0000000216027209 */ /* 0x000fe40007810000 */
[----:B------:R-:W-:Y:S02]  /*7ef0*/  FMNMX.FTZ R0, R61, R0, !PT ;  /* 0x000000003d007209 */ /* 0x000fe40007810000 */
[----:B-1----:R-:W-:Y:S02]  /*7f00*/  FMNMX.FTZ R4, R19, R2, !PT ;  /* 0x0000000213047209 */ /* 0x002fe40007810000 */
[----:B------:R-:W-:-:S02]  /*7f10*/  FMNMX.FTZ R2, R54, R0, !PT ;  /* 0x0000000036027209 */ /* 0x000fc40007810000 */
[----:B------:R-:W-:Y:S02]  /*7f20*/  FMNMX.FTZ R0, R18, R4, !PT ;  /* 0x0000000412007209 */ /* 0x000fe40007810000 */
[----:B------:R-:W-:-:S03]  /*7f30*/  FMNMX.FTZ R2, R55, R2, !PT ;  /* 0x0000000237027209 */ /* 0x000fc60007810000 */
[----:B------:R-:W1:Y:S01]  /*7f40*/  SHFL.BFLY PT, R6, R0, 0x2, 0x1f ;  /* 0x0c401f0000067f89 */ /* 0x000e6200000e0000 */
[----:B------:R-:W-:-:S04]  /*7f50*/  FMNMX.FTZ R2, R219, R2, !PT ;  /* 0x00000002db027209 */ /* 0x000fc80007810000 */
[----:B------:R-:W-:Y:S02]  /*7f60*/  FMNMX.FTZ R4, R214, R2, !PT ;  /* 0x00000002d6047209 */ /* 0x000fe40007810000 */
[----:B------:R-:W-:Y:S02]  /*7f70*/  FMNMX.FTZ R2, R162, R60, !PT ;  /* 0x0000003ca2027209 */ /* 0x000fe40007810000 */
[----:B------:R-:W-:Y:S02]  /*7f80*/  FMNMX.FTZ R4, R208, R4, !PT ;  /* 0x00000004d0047209 */ /* 0x000fe40007810000 */
[----:B------:R-:W-:Y:S02]  /*7f90*/  FMNMX.FTZ R2, R65, R2, !PT ;  /* 0x0000000241027209 */ /* 0x000fe40007810000 */
[----:B------:R-:W-:Y:S02]  /*7fa0*/  FMNMX.FTZ R4, R41, R4, !PT ;  /* 0x0000000429047209 */ /* 0x000fe40007810000 */
[----:B------:R-:W-:-:S02]  /*7fb0*/  FMNMX.FTZ R2, R62, R2, !PT ;  /* 0x000000023e027209 */ /* 0x000fc40007810000 */
[----:B------:R-:W-:Y:S02]  /*7fc0*/  FMNMX.FTZ R4, R218, R4, !PT ;  /* 0x00000004da047209 */ /* 0x000fe40007810000 */
[----:B------:R-:W-:Y:S02]  /*7fd0*/  FMNMX.FTZ R2, R63, R2, !PT ;  /* 0x000000023f027209 */ /* 0x000fe40007810000 */
[----:B------:R-:W-:Y:S02]  /*7fe0*/  FMNMX.FTZ R5, R213, R4, !PT ;  /* 0x00000004d5057209 */ /* 0x000fe40007810000 */
[----:B------:R-:W-:Y:S02]  /*7ff0*/  FMNMX.FTZ R2, R220, R2, !PT ;  /* 0x00000002dc027209 */ /* 0x000fe40007810000 */
[----:B------:R-:W-:Y:S02]  /*8000*/  FMNMX.FTZ R5, R206, R5, !PT ;  /* 0x00000005ce057209 */ /* 0x000fe40007810000 */
[----:B-1----:R-:W-:-:S02]  /*8010*/  FMNMX.FTZ R4, R0, R6, !PT ;  /* 0x0000000600047209 */ /* 0x002fc40007810000 */
[----:B------:R-:W-:Y:S02]  /*8020*/  FMNMX.FTZ R0, R3, R64, !PT ;  /* 0x0000004003007209 */ /* 0x000fe40007810000 */
[----:B------:R-:W-:Y:S01]  /*8030*/  FMNMX.FTZ R6, R39, R5, !PT ;  /* 0x0000000527067209 */ /* 0x000fe20007810000 */
[----:B------:R-:W1:Y:S01]  /*8040*/  SHFL.BFLY PT, R8, R4, 0x1, 0x1f ;  /* 0x0c201f0004087f89 */ /* 0x000e6200000e0000 */
        /* <DEDUP_REMOVED lines=13> */
[----:B------:R-:W-:Y:S01]  /*8120*/  FMNMX.FTZ R2, R223, R2, !PT ;  /* 0x00000002df027209 */ /* 0x000fe20007810000 */
[----:B------:R-:W3:Y:S01]  /*8130*/  SHFL.BFLY PT, R7, R0, 0x2, 0x1f ;  /* 0x0c401f0000077f89 */ /* 0x000ee200000e0000 */
        /* <DEDUP_REMOVED lines=11> */
[----:B-1----:R-:W-:Y:S02]  /*81f0*/  FMNMX.FTZ R166, R4, R8, !PT ;  /* 0x0000000804a67209 */ /* 0x002fe40007810000 */
[----:B---3--:R-:W-:Y:S02]  /*8200*/  FMNMX.FTZ R2, R0, R7, !PT ;  /* 0x0000000700027209 */ /* 0x008fe40007810000 */
[----:B------:R-:W1:Y:S01]  /*8210*/  SHFL.BFLY PT, R7, R5, 0x2, 0x1f ;  /* 0x0c401f0005077f89 */ /* 0x000e6200000e0000 */
[----:B------:R-:W-:-:S03]  /*8220*/  FSETP.NEU.FTZ.AND P3, PT, R166, -INF , PT ;  /* 0xff800000a600780b */ /* 0x000fc60003f7d000 */
[----:B------:R-:W3:Y:S01]  /*8230*/  SHFL.BFLY PT, R9, R2, 0x1, 0x1f ;  /* 0x0c201f0002097f89 */ /* 0x000ee200000e0000 */
[----:B-1----:R-:W-:Y:S02]  /*8240*/  FMNMX.FTZ R5, R5, R7, !PT ;  /* 0x0000000705057209 */ /* 0x002fe40007810000 */
[----:B---3--:R-:W-:-:S03]  /*8250*/  FMNMX.FTZ R165, R2, R9, !PT ;  /* 0x0000000902a57209 */ /* 0x008fc60007810000 */
[----:B------:R-:W1:Y:S01]  /*8260*/  SHFL.BFLY PT, R8, R5, 0x1, 0x1f ;  /* 0x0c201f0005087f89 */ /* 0x000e6200000e0000 */
[----:B------:R-:W-:Y:S02]  /*8270*/  FSETP.NEU.FTZ.AND P2, PT, R165, -INF , PT ;  /* 0xff800000a500780b */ /* 0x000fe40003f5d000 */
[----:B-1----:R-:W-:-:S04]  /*8280*/  FMNMX.FTZ R161, R5, R8, !PT ;  /* 0x0000000805a17209 */ /* 0x002fc80007810000 */
[C---:B------:R-:W-:Y:S01]  /*8290*/  FSETP.NEU.FTZ.AND P1, PT, R161.reuse, -INF , PT ;  /* 0xff800000a100780b */ /* 0x040fe20003f3d000 */
[----:B------:R-:W-:-:S05]  /*82a0*/  FMUL.FTZ R20, R161, c[0x0][0x23c] ;  /* 0x00008f00a1147a20 */ /* 0x000fca0000410000 */
[----:B------:R-:W-:Y:S02]  /*82b0*/  FSEL R20, R20, RZ, P1 ;  /* 0x000000ff14147208 */ /* 0x000fe40000800000 */
[----:B--2---:R-:W-:-:S04]  /*82c0*/  FMNMX.FTZ R0, R230, R6, !PT ;  /* 0x00000006e6007209 */ /* 0x004fc80007810000 */
[----:B------:R-:W-:-:S04]  /*82d0*/  FMNMX.FTZ R0, R251, R0, !PT ;  /* 0x00000000fb007209 */ /* 0x000fc80007810000 */
[----:B------:R-:W-:Y:S01]  /*82e0*/  FMNMX.FTZ R4, R248, R0, !PT ;  /* 0x00000000f8047209 */ /* 0x000fe20007810000 */
[----:B------:R-:W-:-:S03]  /*82f0*/  FMUL.FTZ R0, R166, c[0x0][0x23c] ;  /* 0x00008f00a6007a20 */ /* 0x000fc60000410000 */
[----:B------:R-:W-:Y:S02]  /*8300*/  FMNMX.FTZ R4, R247, R4, !PT ;  /* 0x00000004f7047209 */ /* 0x000fe40007810000 */
[----:B------:R-:W-:Y:S02]  /*8310*/  FSEL R0, R0, RZ, P3 ;  /* 0x000000ff00007208 */ /* 0x000fe40001800000 */
[----:B------:R-:W-:-:S03]  /*8320*/  FMNMX.FTZ R4, R246, R4, !PT ;  /* 0x00000004f6047209 */ /* 0x000fc60007810000 */
[--C-:B------:R-:W-:Y:S02]  /*8330*/  FFMA.FTZ R6, R44, c[0x0][0x23c], -R0.reuse ;  /* 0x00008f002c067a23 */ /* 0x100fe40000010800 */
[----:B------:R-:W1:Y:S01]  /*8340*/  SHFL.BFLY PT, R7, R4, 0x2, 0x1f ;  /* 0x0c401f0004077f89 */ /* 0x000e6200000e0000 */
[--C-:B------:R-:W-:Y:S01]  /*8350*/  FFMA.FTZ R2, R52, c[0x0][0x23c], -R0.reuse ;  /* 0x00008f0034027a23 */ /* 0x100fe20000010800 */
[----:B------:R2:W-:Y:S08]  /*8360*/  MUFU.EX2 R43, R6 ;  /* 0x00000006002b7308 */ /* 0x0005f00000000800 */
[----:B------:R3:W-:Y:S01]  /*8370*/  MUFU.EX2 R27, R2 ;  /* 0x00000002001b7308 */ /* 0x0007e20000000800 */
[----:B--2---:R-:W-:-:S07]  /*8380*/  FFMA.FTZ R6, R45, c[0x0][0x23c], -R0 ;  /* 0x00008f002d067a23 */ /* 0x004fce0000010800 */
[----:B------:R2:W4:Y:S01]  /*8390*/  MUFU.EX2 R228, R6 ;  /* 0x0000000600e47308 */ /* 0x0005220000000800 */
[----:B-1----:R-:W-:Y:S01]  /*83a0*/  FMNMX.FTZ R4, R4, R7, !PT ;  /* 0x0000000704047209 */ /* 0x002fe20007810000 */
[----:B---3--:R-:W-:-:S05]  /*83b0*/  FMUL.FTZ R2, R165, c[0x0][0x23c] ;  /* 0x00008f00a5027a20 */ /* 0x008fca0000410000 */
[----:B------:R-:W-:-:S05]  /*83c0*/  FSEL R2, R2, RZ, P2 ;  /* 0x000000ff02027208 */ /* 0x000fca0001000000 */
[----:B------:R-:W-:Y:S02]  /*83d0*/  FFMA.FTZ R5, R61, c[0x0][0x23c], -R2 ;  /* 0x00008f003d057a23 */ /* 0x000fe40000010802 */
[----:B--2---:R-:W-:Y:S01]  /*83e0*/  FFMA.FTZ R6, R47, c[0x0][0x23c], -R0 ;  /* 0x00008f002f067a23 */ /* 0x004fe20000010800 */
[----:B----4-:R-:W-:Y:S01]  /*83f0*/  F2FP.PACK_AB R8, R228, R43 ;  /* 0x0000002be408723e */ /* 0x010fe200000000ff */
[----:B------:R1:W-:Y:S08]  /*8400*/  MUFU.EX2 R227, R5 ;  /* 0x0000000500e37308 */ /* 0x0003f00000000800 */
[----:B------:R2:W-:Y:S01]  /*8410*/  MUFU.EX2 R49, R6 ;  /* 0x0000000600317308 */ /* 0x0005e20000000800 */
[----:B-1----:R-:W-:-:S07]  /*8420*/  FFMA.FTZ R5, R54, c[0x0][0x23c], -R2 ;  /* 0x00008f0036057a23 */ /* 0x002fce0000010802 */
[----:B------:R1:W-:Y:S01]  /*8430*/  MUFU.EX2 R26, R5 ;  /* 0x00000005001a7308 */ /* 0x0003e20000000800 */
[----:B--2---:R-:W-:-:S07]  /*8440*/  FFMA.FTZ R6, R46, c[0x0][0x23c], -R2 ;  /* 0x00008f002e067a23 */ /* 0x004fce0000010802 */
[----:B------:R2:W3:Y:S01]  /*8450*/  MUFU.EX2 R42, R6 ;  /* 0x00000006002a7308 */ /* 0x0004e20000000800 */
[----:B-1----:R-:W-:-:S07]  /*8460*/  FFMA.FTZ R5, R55, c[0x0][0x23c], -R2 ;  /* 0x00008f0037057a23 */ /* 0x002fce0000010802 */
[----:B------:R1:W4:Y:S01]  /*8470*/  MUFU.EX2 R48, R5 ;  /* 0x0000000500307308 */ /* 0x0003220000000800 */
[----:B--2---:R-:W2:Y:S01]  /*8480*/  SHFL.BFLY PT, R6, R4, 0x1, 0x1f ;  /* 0x0c201f0004067f89 */ /* 0x004ea200000e0000 */
[----:B---3--:R-:W-:Y:S01]  /*8490*/  F2FP.PACK_AB R9, R227, R42 ;  /* 0x0000002ae309723e */ /* 0x008fe200000000ff */
[----:B-1----:R-:W-:Y:S01]  /*84a0*/  FFMA.FTZ R5, R60, c[0x0][0x23c], -R20 ;  /* 0x00008f003c057a23 */ /* 0x002fe20000010814 */
[----:B----4-:R-:W-:-:S04]  /*84b0*/  F2FP.PACK_AB R11, R48, R26 ;  /* 0x0000001a300b723e */ /* 0x010fc800000000ff */
[----:B------:R1:W-:Y:S01]  /*84c0*/  MUFU.EX2 R231, R5 ;  /* 0x0000000500e77308 */ /* 0x0003e20000000800 */
[----:B--2---:R-:W-:Y:S01]  /*84d0*/  FMNMX.FTZ R160, R4, R6, !PT ;  /* 0x0000000604a07209 */ /* 0x004fe20007810000 */
[----:B------:R-:W-:-:S03]  /*84e0*/  FFMA.FTZ R4, R65, c[0x0][0x23c], -R20 ;  /* 0x00008f0041047a23 */ /* 0x000fc60000010814 */
[----:B------:R-:W-:-:S03]  /*84f0*/  FSETP.NEU.FTZ.AND P0, PT, R160, -INF , PT ;  /* 0xff800000a000780b */ /* 0x000fc60003f1d000 */
[----:B------:R2:W-:Y:S01]  /*8500*/  MUFU.EX2 R31, R4 ;  /* 0x00000004001f7308 */ /* 0x0005e20000000800 */
[----:B------:R-:W-:Y:S01]  /*8510*/  FMUL.FTZ R21, R160, c[0x0][0x23c] ;  /* 0x00008f00a0157a20 */ /* 0x000fe20000410000 */
[----:B-1----:R-:W-:-:S04]  /*8520*/  FSEL R5, R166, RZ, P3 ;  /* 0x000000ffa6057208 */ /* 0x002fc80001800000 */
[----:B------:R-:W-:Y:S01]  /*8530*/  FSEL R21, R21, RZ, P0 ;  /* 0x000000ff15157208 */ /* 0x000fe20000000000 */
[----:B------:R-:W-:-:S04]  /*8540*/  FADD.FTZ R5, R164, -R5 ;  /* 0x80000005a4057221 */ /* 0x000fc80000010000 */
[----:B------:R-:W-:Y:S02]  /*8550*/  FMUL.FTZ R17, R5, c[0x0][0x23c] ;  /* 0x00008f0005117a20 */ /* 0x000fe40000410000 */
[----:B--2---:R-:W-:-:S04]  /*8560*/  FFMA.FTZ R4, R62, c[0x0][0x23c], -R20 ;  /* 0x00008f003e047a23 */ /* 0x004fc80000010814 */
[----:B------:R-:W1:Y:S08]  /*8570*/  MUFU.EX2 R17, R17 ;  /* 0x0000001100117308 */ /* 0x000e700000000800 */
[----:B------:R2:W-:Y:S01]  /*8580*/  MUFU.EX2 R25, R4 ;  /* 0x0000000400197308 */ /* 0x0005e20000000800 */
[-C--:B-1----:R-:W-:Y:S02]  /*8590*/  FMUL.FTZ R172, R172, R17.reuse ;  /* 0x00000011acac7220 */ /* 0x082fe40000410000 */
[----:B------:R-:W-:-:S02]  /*85a0*/  FMUL.FTZ R173, R173, R17 ;  /* 0x00000011adad7220 */ /* 0x000fc40000410000 */
[-C--:B------:R-:W-:Y:S02]  /*85b0*/  FMUL.FTZ R180, R180, R17.reuse ;  /* 0x00000011b4b47220 */ /* 0x080fe40000410000 */
[-C--:B------:R-:W-:Y:S02]  /*85c0*/  FMUL.FTZ R181, R181, R17.reuse ;  /* 0x00000011b5b57220 */ /* 0x080fe40000410000 */
[----:B--2---:R-:W-:Y:S02]  /*85d0*/  FFMA.FTZ R4, R63, c[0x0][0x23c], -R20 ;  /* 0x00008f003f047a23 */ /* 0x004fe40000010814 */
[-C--:B------:R-:W-:Y:S02]  /*85e0*/  FMUL.FTZ R68, R68, R17.reuse ;  /* 0x0000001144447220 */ /* 0x080fe40000410000 */
[----:B------:R1:W2:Y:S01]  /*85f0*/  MUFU.EX2 R50, R4 ;  /* 0x0000000400327308 */ /* 0x0002a20000000800 */
[-C--:B------:R-:W-:Y:S02]  /*8600*/  FMUL.FTZ R69, R69, R17.reuse ;  /* 0x0000001145457220 */ /* 0x080fe40000410000 */
[----:B------:R-:W-:-:S02]  /*8610*/  FMUL.FTZ R80, R80, R17 ;  /* 0x0000001150507220 */ /* 0x000fc40000410000 */
[-C--:B------:R-:W-:Y:S02]  /*8620*/  FMUL.FTZ R81, R81, R17.reuse ;  /* 0x0000001151517220 */ /* 0x080fe40000410000 */
[-C--:B------:R-:W-:Y:S02]  /*8630*/  FMUL.FTZ R84, R84, R17.reuse ;  /* 0x0000001154547220 */ /* 0x080fe40000410000 */
[-C--:B------:R-:W-:Y:S02]  /*8640*/  FMUL.FTZ R85, R85, R17.reuse ;  /* 0x0000001155557220 */ /* 0x080fe40000410000 */
[-C--:B------:R-:W-:Y:S02]  /*8650*/  FMUL.FTZ R96, R96, R17.reuse ;  /* 0x0000001160607220 */ /* 0x080fe40000410000 */
[----:B------:R-:W-:Y:S02]  /*8660*/  FMUL.FTZ R97, R97, R17 ;  /* 0x0000001161617220 */ /* 0x000fe40000410000 */
[----:B-1----:R-:W-:Y:S01]  /*8670*/  FFMA.FTZ R4, R64, c[0x0][0x23c], -R21 ;  /* 0x00008f0040047a23 */ /* 0x002fe20000010815 */
[----:B--2---:R-:W-:-:S03]  /*8680*/  F2FP.PACK_AB R6, R50, R25 ;  /* 0x000000193206723e */ /* 0x004fc600000000ff */
[----:B------:R1:W-:Y:S02]  /*8690*/  MUFU.EX2 R229, R4 ;  /* 0x0000000400e57308 */ /* 0x0003e40000000800 */
[----:B-1----:R-:W-:-:S06]  /*86a0*/  FFMA.FTZ R4, R67, c[0x0][0x23c], -R21 ;  /* 0x00008f0043047a23 */ /* 0x002fcc0000010815 */
[----:B------:R1:W-:Y:S02]  /*86b0*/  MUFU.EX2 R10, R4 ;  /* 0x00000004000a7308 */ /* 0x0003e40000000800 */
[----:B-1----:R-:W-:-:S06]  /*86c0*/  FFMA.FTZ R4, R66, c[0x0][0x23c], -R21 ;  /* 0x00008f0042047a23 */ /* 0x002fcc0000010815 */
[----:B------:R1:W-:Y:S02]  /*86d0*/  MUFU.EX2 R164, R4 ;  /* 0x0000000400a47308 */ /* 0x0003e40000000800 */
[----:B-1----:R-:W-:-:S05]  /*86e0*/  FSEL R4, R165, RZ, P2 ;  /* 0x000000ffa5047208 */ /* 0x002fca0001000000 */
[----:B------:R-:W-:Y:S01]  /*86f0*/  FADD.FTZ R5, R163, -R4 ;  /* 0x80000004a3057221 */ /* 0x000fe20000010000 */
[----:B------:R-:W-:Y:S02]  /*8700*/  FSEL R4, R161, RZ, P1 ;  /* 0x000000ffa1047208 */ /* 0x000fe40000800000 */
[----:B------:R-:W-:Y:S01]  /*8710*/  MOV R163, R40 ;  /* 0x0000002800a37202 */ /* 0x000fe20000000f00 */
[----:B------:R-:W-:Y:S02]  /*8720*/  FMUL.FTZ R16, R5, c[0x0][0x23c] ;  /* 0x00008f0005107a20 */ /* 0x000fe40000410000 */
[----:B------:R-:W-:Y:S01]  /*8730*/  FADD.FTZ R5, R162, -R4 ;  /* 0x80000004a2057221 */ /* 0x000fe20000010000 */
[----:B------:R-:W-:-:S03]  /*8740*/  FSEL R4, R160, RZ, P0 ;  /* 0x000000ffa0047208 */ /* 0x000fc60000000000 */
[----:B------:R-:W-:Y:S01]  /*8750*/  FMUL.FTZ R5, R5, c[0x0][0x23c] ;  /* 0x00008f0005057a20 */ /* 0x000fe20000410000 */
[----:B------:R-:W1:Y:S01]  /*8760*/  MUFU.EX2 R16, R16 ;  /* 0x0000001000107308 */ /* 0x000e620000000800 */
[----:B------:R-:W-:Y:S01]  /*8770*/  FADD.FTZ R3, R3, -R4 ;  /* 0x8000000403037221 */ /* 0x000fe20000010000 */
[----:B------:R-:W-:-:S03]  /*8780*/  F2FP.PACK_AB R4, R31, R231 ;  /* 0x000000e71f04723e */ /* 0x000fc600000000ff */
[----:B------:R-:W-:-:S03]  /*8790*/  FMUL.FTZ R3, R3, c[0x0][0x23c] ;  /* 0x00008f0003037a20 */ /* 0x000fc60000410000 */
[----:B------:R-:W2:Y:S08]  /*87a0*/  MUFU.EX2 R28, R5 ;  /* 0x00000005001c7308 */ /* 0x000eb00000000800 */
[----:B------:R3:W4:Y:S01]  /*87b0*/  MUFU.EX2 R40, R3 ;  /* 0x0000000300287308 */ /* 0x0007220000000800 */
[-C--:B-1----:R-:W-:Y:S02]  /*87c0*/  FMUL.FTZ R174, R174, R16.reuse ;  /* 0x00000010aeae7220 */ /* 0x082fe40000410000 */
[----:B------:R-:W-:-:S02]  /*87d0*/  FMUL.FTZ R175, R175, R16 ;  /* 0x00000010afaf7220 */ /* 0x000fc40000410000 */
[-C--:B------:R-:W-:Y:S02]  /*87e0*/  FMUL.FTZ R182, R182, R16.reuse ;  /* 0x00000010b6b67220 */ /* 0x080fe40000410000 */
[----:B------:R-:W-:Y:S02]  /*87f0*/  FMUL.FTZ R183, R183, R16 ;  /* 0x00000010b7b77220 */ /* 0x000fe40000410000 */
[-C--:B--2---:R-:W-:Y:S02]  /*8800*/  FMUL.FTZ R168, R168, R28.reuse ;  /* 0x0000001ca8a87220 */ /* 0x084fe40000410000 */
[-C--:B------:R-:W-:Y:S02]  /*8810*/  FMUL.FTZ R169, R169, R28.reuse ;  /* 0x0000001ca9a97220 */ /* 0x080fe40000410000 */
[-C--:B------:R-:W-:Y:S02]  /*8820*/  FMUL.FTZ R176, R176, R28.reuse ;  /* 0x0000001cb0b07220 */ /* 0x080fe40000410000 */
[----:B------:R-:W-:-:S02]  /*8830*/  FMUL.FTZ R177, R177, R28 ;  /* 0x0000001cb1b17220 */ /* 0x000fc40000410000 */
[----:B---3--:R-:W-:Y:S01]  /*8840*/  FFMA.FTZ R3, R207, c[0x0][0x23c], -R21 ;  /* 0x00008f00cf037a23 */ /* 0x008fe20000010815 */
[----:B------:R-:W-:Y:S01]  /*8850*/  MOV R207, R53 ;  /* 0x0000003500cf7202 */ /* 0x000fe20000000f00 */
[-C--:B----4-:R-:W-:Y:S02]  /*8860*/  FMUL.FTZ R170, R170, R40.reuse ;  /* 0x00000028aaaa7220 */ /* 0x090fe40000410000 */
[----:B------:R1:W2:Y:S01]  /*8870*/  MUFU.EX2 R162, R3 ;  /* 0x0000000300a27308 */ /* 0x0002a20000000800 */
[-C--:B------:R-:W-:Y:S02]  /*8880*/  FMUL.FTZ R171, R171, R40.reuse ;  /* 0x00000028abab7220 */ /* 0x080fe40000410000 */
[-C--:B------:R-:W-:Y:S02]  /*8890*/  FMUL.FTZ R178, R178, R40.reuse ;  /* 0x00000028b2b27220 */ /* 0x080fe40000410000 */
[----:B------:R-:W-:Y:S02]  /*88a0*/  FMUL.FTZ R179, R179, R40 ;  /* 0x00000028b3b37220 */ /* 0x000fe40000410000 */
[----:B------:R-:W-:-:S02]  /*88b0*/  FMUL.FTZ R70, R70, R16 ;  /* 0x0000001046467220 */ /* 0x000fc40000410000 */
[----:B------:R-:W-:Y:S02]  /*88c0*/  FMUL.FTZ R71, R71, R16 ;  /* 0x0000001047477220 */ /* 0x000fe40000410000 */
[-C--:B------:R-:W-:Y:S02]  /*88d0*/  FMUL.FTZ R72, R72, R28.reuse ;  /* 0x0000001c48487220 */ /* 0x080fe40000410000 */
[----:B------:R-:W-:Y:S02]  /*88e0*/  FMUL.FTZ R73, R73, R28 ;  /* 0x0000001c49497220 */ /* 0x000fe40000410000 */
[----:B------:R-:W-:Y:S01]  /*88f0*/  FMUL.FTZ R74, R74, R40 ;  /* 0x000000284a4a7220 */ /* 0x000fe20000410000 */
[----:B-1----:R-:W-:Y:S01]  /*8900*/  MOV R3, R10 ;  /* 0x0000000a00037202 */ /* 0x002fe20000000f00 */
[----:B------:R-:W-:Y:S01]  /*8910*/  FMUL.FTZ R75, R75, R40 ;  /* 0x000000284b4b7220 */ /* 0x000fe20000410000 */
[----:B------:R-:W-:Y:S01]  /*8920*/  F2FP.PACK_AB R10, R49, R27 ;  /* 0x0000001b310a723e */ /* 0x000fe200000000ff */
[-C--:B------:R-:W-:Y:S01]  /*8930*/  FMUL.FTZ R76, R76, R28.reuse ;  /* 0x0000001c4c4c7220 */ /* 0x080fe20000410000 */
[----:B------:R-:W-:Y:S01]  /*8940*/  F2FP.PACK_AB R5, R3, R229 ;  /* 0x000000e50305723e */ /* 0x000fe200000000ff */
[----:B------:R-:W-:Y:S01]  /*8950*/  FMUL.FTZ R77, R77, R28 ;  /* 0x0000001c4d4d7220 */ /* 0x000fe20000410000 */
[----:B--2---:R-:W-:Y:S01]  /*8960*/  F2FP.PACK_AB R7, R162, R164 ;  /* 0x000000a4a207723e */ /* 0x004fe200000000ff */
[----:B------:R-:W-:-:S02]  /*8970*/  FMUL.FTZ R78, R78, R40 ;  /* 0x000000284e4e7220 */ /* 0x000fc40000410000 */
[-C--:B------:R-:W-:Y:S01]  /*8980*/  HMMA.16816.F32 R172, R8, R12.reuse, R172 ;  /* 0x0000000c08ac723c */ /* 0x080fe200000018ac */
[----:B------:R-:W-:Y:S02]  /*8990*/  FMUL.FTZ R79, R79, R40 ;  /* 0x000000284f4f7220 */ /* 0x000fe40000410000 */
[-C--:B------:R-:W-:Y:S02]  /*89a0*/  FMUL.FTZ R82, R82, R16.reuse ;  /* 0x0000001052527220 */ /* 0x080fe40000410000 */
[----:B------:R-:W-:Y:S02]  /*89b0*/  FMUL.FTZ R83, R83, R16 ;  /* 0x0000001053537220 */ /* 0x000fe40000410000 */
[-C--:B------:R-:W-:Y:S01]  /*89c0*/  FMUL.FTZ R88, R88, R28.reuse ;  /* 0x0000001c58587220 */ /* 0x080fe20000410000 */
[----:B------:R-:W-:Y:S01]  /*89d0*/  HMMA.16816.F32 R168, R4, R12, R168 ;  /* 0x0000000c04a8723c */ /* 0x000fe200000018a8 */
[----:B------:R-:W-:Y:S02]  /*89e0*/  FMUL.FTZ R89, R89, R28 ;  /* 0x0000001c59597220 */ /* 0x000fe40000410000 */
[----:B------:R-:W-:-:S02]  /*89f0*/  FMUL.FTZ R90, R90, R40 ;  /* 0x000000285a5a7220 */ /* 0x000fc40000410000 */
[----:B------:R-:W-:Y:S02]  /*8a00*/  FMUL.FTZ R91, R91, R40 ;  /* 0x000000285b5b7220 */ /* 0x000fe40000410000 */
[-C--:B------:R-:W-:Y:S01]  /*8a10*/  FMUL.FTZ R86, R86, R16.reuse ;  /* 0x0000001056567220 */ /* 0x080fe20000410000 */
[-C--:B------:R-:W-:Y:S01]  /*8a20*/  HMMA.16816.F32 R176, R4, R14.reuse, R176 ;  /* 0x0000000e04b0723c */ /* 0x080fe200000018b0 */
[----:B------:R-:W-:Y:S02]  /*8a30*/  FMUL.FTZ R87, R87, R16 ;  /* 0x0000001057577220 */ /* 0x000fe40000410000 */
[-C--:B------:R-:W-:Y:S02]  /*8a40*/  FMUL.FTZ R92, R92, R28.reuse ;  /* 0x0000001c5c5c7220 */ /* 0x080fe40000410000 */
[----:B------:R-:W-:Y:S02]  /*8a50*/  FMUL.FTZ R93, R93, R28 ;  /* 0x0000001c5d5d7220 */ /* 0x000fe40000410000 */
[-C--:B------:R-:W-:Y:S01]  /*8a60*/  FMUL.FTZ R94, R94, R40.reuse ;  /* 0x000000285e5e7220 */ /* 0x080fe20000410000 */
[----:B------:R-:W-:Y:S01]  /*8a70*/  HMMA.16816.F32 R44, R8, R14, R180 ;  /* 0x0000000e082c723c */ /* 0x000fe200000018b4 */
[----:B------:R-:W1:Y:S01]  /*8a80*/  LDSM.16.MT88.4 R12, [R224+0xc000] ;  /* 0x00c00000e00c783b */ /* 0x000e620000004200 */
[----:B------:R-:W-:-:S02]  /*8a90*/  FMUL.FTZ R95, R95, R40 ;  /* 0x000000285f5f7220 */ /* 0x000fc40000410000 */
[-C--:B------:R-:W-:Y:S02]  /*8aa0*/  FMUL.FTZ R98, R98, R16.reuse ;  /* 0x0000001062627220 */ /* 0x080fe40000410000 */
[----:B------:R-:W-:Y:S02]  /*8ab0*/  FMUL.FTZ R99, R99, R16 ;  /* 0x0000001063637220 */ /* 0x000fe40000410000 */
[-C--:B-1----:R-:W-:Y:S08]  /*8ac0*/  HMMA.16816.F32 R180, R8, R12.reuse, R68 ;  /* 0x0000000c08b4723c */ /* 0x082ff00000001844 */
[C---:B------:R-:W-:Y:S07]  /*8ad0*/  HMMA.16816.F32 R64, R4.reuse, R12, R72 ;  /* 0x0000000c0440723c */ /* 0x040fee0000001848 */
[----:B------:R-:W-:Y:S01]  /*8ae0*/  MOV R75, R51 ;  /* 0x00000033004b7202 */ /* 0x000fe20000000f00 */
[----:B------:R-:W-:Y:S01]  /*8af0*/  HMMA.16816.F32 R60, R4, R14, R76 ;  /* 0x0000000e043c723c */ /* 0x000fe2000000184c */
[----:B------:R-:W-:-:S02]  /*8b00*/  MOV R74, R50 ;  /* 0x00000032004a7202 */ /* 0x000fc40000000f00 */
[----:B------:R-:W-:Y:S02]  /*8b10*/  MOV R73, R49 ;  /* 0x0000003100497202 */ /* 0x000fe40000000f00 */
[----:B------:R-:W-:-:S03]  /*8b20*/  MOV R72, R48 ;  /* 0x0000003000487202 */ /* 0x000fc60000000f00 */
[----:B------:R-:W-:Y:S01]  /*8b30*/  HMMA.16816.F32 R56, R8, R14, R80 ;  /* 0x0000000e0838723c */ /* 0x000fe20000001850 */
[----:B------:R-:W1:Y:S07]  /*8b40*/  LDSM.16.MT88.4 R12, [R226+0xc000] ;  /* 0x00c00000e20c783b */ /* 0x000e6e0000004200 */
[-C--:B-1----:R-:W-:Y:S07]  /*8b50*/  HMMA.16816.F32 R48, R4, R12.reuse, R88 ;  /* 0x0000000c0430723c */ /* 0x082fee0000001858 */
[----:B------:R-:W-:Y:S01]  /*8b60*/  MOV R88, R3 ;  /* 0x0000000300587202 */ /* 0x000fe20000000f00 */
[----:B------:R-:W-:Y:S01]  /*8b70*/  HMMA.16816.F32 R52, R8, R12, R84 ;  /* 0x0000000c0834723c */ /* 0x000fe20000001854 */
[----:B------:R-:W2:Y:S01]  /*8b80*/  LDL.LU R3, [R1] ;  /* 0x0000000001037983 */ /* 0x000ea20000300800 */
[----:B------:R-:W-:Y:S01]  /*8b90*/  MOV R89, R207 ;  /* 0x000000cf00597202 */ /* 0x000fe20000000f00 */
[----:B------:R-:W-:Y:S01]  /*8ba0*/  FMUL.FTZ R100, R100, R17 ;  /* 0x0000001164647220 */ /* 0x000fe20000410000 */
[----:B------:R-:W-:Y:S01]  /*8bb0*/  MOV R90, R27 ;  /* 0x0000001b005a7202 */ /* 0x000fe20000000f00 */
[----:B------:R-:W3:Y:S01]  /*8bc0*/  LDL.LU R207, [R1+0xc] ;  /* 0x00000c0001cf7983 */ /* 0x000ee20000300800 */
[----:B------:R-:W-:Y:S01]  /*8bd0*/  FMUL.FTZ R101, R101, R17 ;  /* 0x0000001165657220 */ /* 0x000fe20000410000 */
[----:B------:R-:W-:Y:S01]  /*8be0*/  MOV R91, R26 ;  /* 0x0000001a005b7202 */ /* 0x000fe20000000f00 */
[-C--:B------:R-:W-:Y:S08]  /*8bf0*/  HMMA.16816.F32 R92, R4, R14.reuse, R92 ;  /* 0x0000000e045c723c */ /* 0x080ff0000000185c */
[----:B------:R-:W-:Y:S01]  /*8c00*/  HMMA.16816.F32 R68, R8, R14, R96 ;  /* 0x0000000e0844723c */ /* 0x000fe20000001860 */
[----:B------:R-:W1:Y:S01]  /*8c10*/  LDSM.16.MT88.4 R12, [R225+0xc000] ;  /* 0x00c00000e10c783b */ /* 0x000e620000004200 */
[----:B------:R-:W-:-:S02]  /*8c20*/  FMUL.FTZ R102, R102, R16 ;  /* 0x0000001066667220 */ /* 0x000fc40000410000 */
[----:B------:R-:W-:Y:S02]  /*8c30*/  FMUL.FTZ R103, R103, R16 ;  /* 0x0000001067677220 */ /* 0x000fe40000410000 */
[----:B------:R-:W-:Y:S01]  /*8c40*/  FMUL.FTZ R104, R104, R28 ;  /* 0x0000001c68687220 */ /* 0x000fe20000410000 */
[----:B------:R-:W-:Y:S01]  /*8c50*/  MOV R99, R72 ;  /* 0x0000004800637202 */ /* 0x000fe20000000f00 */
[----:B------:R-:W-:Y:S01]  /*8c60*/  FMUL.FTZ R105, R105, R28 ;  /* 0x0000001c69697220 */ /* 0x000fe20000410000 */
[----:B------:R-:W-:Y:S01]  /*8c70*/  MOV R98, R73 ;  /* 0x0000004900627202 */ /* 0x000fe20000000f00 */
[-C--:B------:R-:W-:Y:S01]  /*8c80*/  FMUL.FTZ R106, R106, R40.reuse ;  /* 0x000000286a6a7220 */ /* 0x080fe20000410000 */
[----:B------:R-:W-:Y:S01]  /*8c90*/  MOV R72, R25 ;  /* 0x0000001900487202 */ /* 0x000fe20000000f00 */
[----:B------:R-:W-:Y:S01]  /*8ca0*/  FMUL.FTZ R107, R107, R40 ;  /* 0x000000286b6b7220 */ /* 0x000fe20000410000 */
[----:B------:R-:W-:Y:S01]  /*8cb0*/  MOV R73, R24 ;  /* 0x0000001800497202 */ /* 0x000fe20000000f00 */
[-C--:B------:R-:W-:Y:S01]  /*8cc0*/  FMUL.FTZ R108, R108, R28.reuse ;  /* 0x0000001c6c6c7220 */ /* 0x080fe20000410000 */
[----:B------:R-:W-:Y:S01]  /*8cd0*/  LDSM.16.MT88.4 R24, [R226+0xe000] ;  /* 0x00e00000e218783b */ /* 0x000fe20000004200 */
[----:B------:R-:W-:-:S02]  /*8ce0*/  FMUL.FTZ R109, R109, R28 ;  /* 0x0000001c6d6d7220 */ /* 0x000fc40000410000 */
[-C--:B------:R-:W-:Y:S02]  /*8cf0*/  FMUL.FTZ R110, R110, R40.reuse ;  /* 0x000000286e6e7220 */ /* 0x080fe40000410000 */
[----:B------:R-:W-:Y:S02]  /*8d00*/  FMUL.FTZ R111, R111, R40 ;  /* 0x000000286f6f7220 */ /* 0x000fe40000410000 */
[-C--:B------:R-:W-:Y:S02]  /*8d10*/  FMUL.FTZ R112, R112, R17.reuse ;  /* 0x0000001170707220 */ /* 0x080fe40000410000 */
[-C--:B------:R-:W-:Y:S02]  /*8d20*/  FMUL.FTZ R113, R113, R17.reuse ;  /* 0x0000001171717220 */ /* 0x080fe40000410000 */
[-C--:B------:R-:W-:Y:S02]  /*8d30*/  FMUL.FTZ R114, R114, R16.reuse ;  /* 0x0000001072727220 */ /* 0x080fe40000410000 */
[----:B------:R-:W-:Y:S01]  /*8d40*/  FMUL.FTZ R115, R115, R16 ;  /* 0x0000001073737220 */ /* 0x000fe20000410000 */
[-C--:B-1----:R-:W-:Y:S08]  /*8d50*/  HMMA.16816.F32 R100, R8, R12.reuse, R100 ;  /* 0x0000000c0864723c */ /* 0x082ff00000001864 */
[C---:B------:R-:W-:Y:S08]  /*8d60*/  HMMA.16816.F32 R104, R4.reuse, R12, R104 ;  /* 0x0000000c0468723c */ /* 0x040ff00000001868 */
[-C--:B------:R-:W-:Y:S08]  /*8d70*/  HMMA.16816.F32 R108, R4, R14.reuse, R108 ;  /* 0x0000000e046c723c */ /* 0x080ff0000000186c */
[----:B------:R-:W-:Y:S01]  /*8d80*/  HMMA.16816.F32 R112, R8, R14, R112 ;  /* 0x0000000e0870723c */ /* 0x000fe20000001870 */
[----:B------:R-:W1:Y:S01]  /*8d90*/  LDSM.16.MT88.4 R12, [R167+0xe000] ;  /* 0x00e00000a70c783b */ /* 0x000e620000004200 */
[----:B------:R-:W-:-:S02]  /*8da0*/  FMUL.FTZ R116, R116, R17 ;  /* 0x0000001174747220 */ /* 0x000fc40000410000 */
[----:B------:R-:W-:Y:S02]  /*8db0*/  FMUL.FTZ R117, R117, R17 ;  /* 0x0000001175757220 */ /* 0x000fe40000410000 */
[-C--:B------:R-:W-:Y:S02]  /*8dc0*/  FMUL.FTZ R118, R118, R16.reuse ;  /* 0x0000001076767220 */ /* 0x080fe40000410000 */
[----:B------:R-:W-:Y:S02]  /*8dd0*/  FMUL.FTZ R119, R119, R16 ;  /* 0x0000001077777220 */ /* 0x000fe40000410000 */
[-C--:B------:R-:W-:Y:S02]  /*8de0*/  FMUL.FTZ R120, R120, R28.reuse ;  /* 0x0000001c78787220 */ /* 0x080fe40000410000 */
[----:B------:R-:W-:Y:S02]  /*8df0*/  FMUL.FTZ R121, R121, R28 ;  /* 0x0000001c79797220 */ /* 0x000fe40000410000 */
[----:B------:R-:W-:-:S02]  /*8e00*/  FMUL.FTZ R122, R122, R40 ;  /* 0x000000287a7a7220 */ /* 0x000fc40000410000 */
[----:B------:R-:W-:Y:S02]  /*8e10*/  FMUL.FTZ R123, R123, R40 ;  /* 0x000000287b7b7220 */ /* 0x000fe40000410000 */
[-C--:B------:R-:W-:Y:S02]  /*8e20*/  FMUL.FTZ R124, R124, R28.reuse ;  /* 0x0000001c7c7c7220 */ /* 0x080fe40000410000 */
[----:B------:R-:W-:Y:S02]  /*8e30*/  FMUL.FTZ R125, R125, R28 ;  /* 0x0000001c7d7d7220 */ /* 0x000fe40000410000 */
[-C--:B------:R-:W-:Y:S02]  /*8e40*/  FMUL.FTZ R126, R126, R40.reuse ;  /* 0x000000287e7e7220 */ /* 0x080fe40000410000 */
[----:B------:R-:W-:Y:S02]  /*8e50*/  FMUL.FTZ R127, R127, R40 ;  /* 0x000000287f7f7220 */ /* 0x000fe40000410000 */
[----:B------:R-:W-:-:S02]  /*8e60*/  FMUL.FTZ R128, R128, R17 ;  /* 0x0000001180807220 */ /* 0x000fc40000410000 */
        /* <DEDUP_REMOVED lines=34> */
[-C--:B------:R-:W-:Y:S02]  /*9090*/  FMUL.FTZ R153, R153, R28.reuse ;  /* 0x0000001c99997220 */ /* 0x080fe40000410000 */
        /* <DEDUP_REMOVED lines=10> */
[C---:B------:R-:W-:Y:S08]  /*9140*/  HMMA.16816.F32 R148, R4.reuse, R24, R148 ;  /* 0x000000180494723c */ /* 0x040ff00000001894 */
[C---:B------:R-:W-:Y:S08]  /*9150*/  HMMA.16816.F32 R152, R4.reuse, R26, R152 ;  /* 0x0000001a0498723c */ /* 0x040ff00000001898 */
[C---:B-1----:R-:W-:Y:S08]  /*9160*/  HMMA.16816.F32 R192, R4.reuse, R12, R192 ;  /* 0x0000000c04c0723c */ /* 0x042ff000000018c0 */
[----:B------:R-:W-:Y:S01]  /*9170*/  HMMA.16816.F32 R196, R4, R14, R196 ;  /* 0x0000000e04c4723c */ /* 0x000fe200000018c4 */
[----:B--2---:R-:W-:-:S02]  /*9180*/  FFMA.FTZ R43, R3, R17, R43 ;  /* 0x00000011032b7223 */ /* 0x004fc4000001002b */
[----:B------:R-:W-:-:S04]  /*9190*/  FFMA.FTZ R3, R216, c[0x0][0x23c], -R0 ;  /* 0x00008f00d8037a23 */ /* 0x000fc80000010800 */
[----:B------:R1:W-:Y:S01]  /*91a0*/  MUFU.EX2 R145, R3 ;  /* 0x0000000300917308 */ /* 0x0003e20000000800 */
[----:B---3--:R-:W-:Y:S02]  /*91b0*/  FFMA.FTZ R42, R207, R16, R42 ;  /* 0x00000010cf2a7223 */ /* 0x008fe4000001002a */
[----:B-1----:R-:W-:-:S05]  /*91c0*/  FFMA.FTZ R3, R211, c[0x0][0x23c], -R0 ;  /* 0x00008f00d3037a23 */ /* 0x002fca0000010800 */
[----:B------:R1:W2:Y:S02]  /*91d0*/  MUFU.EX2 R4, R3 ;  /* 0x0000000300047308 */ /* 0x0002a40000000800 */
[----:B-1----:R-:W-:-:S06]  /*91e0*/  FFMA.FTZ R3, R205, c[0x0][0x23c], -R0 ;  /* 0x00008f00cd037a23 */ /* 0x002fcc0000010800 */
[----:B------:R1:W-:Y:S02]  /*91f0*/  MUFU.EX2 R205, R3 ;  /* 0x0000000300cd7308 */ /* 0x0003e40000000800 */
[----:B-1----:R-:W-:-:S06]  /*9200*/  FFMA.FTZ R3, R32, c[0x0][0x23c], -R0 ;  /* 0x00008f0020037a23 */ /* 0x002fcc0000010800 */
[----:B------:R1:W-:Y:S02]  /*9210*/  MUFU.EX2 R207, R3 ;  /* 0x0000000300cf7308 */ /* 0x0003e40000000800 */
[----:B-1----:R-:W-:-:S06]  /*9220*/  FFMA.FTZ R3, R219, c[0x0][0x23c], -R2 ;  /* 0x00008f00db037a23 */ /* 0x002fcc0000010802 */
[----:B------:R1:W-:Y:S01]  /*9230*/  MUFU.EX2 R144, R3 ;  /* 0x0000000300907308 */ /* 0x0003e20000000800 */
[-C--:B------:R-:W-:Y:S02]  /*9240*/  FMUL.FTZ R184, R184, R17.reuse ;  /* 0x00000011b8b87220 */ /* 0x080fe40000410000 */
[----:B------:R-:W-:Y:S02]  /*9250*/  FMUL.FTZ R185, R185, R17 ;  /* 0x00000011b9b97220 */ /* 0x000fe40000410000 */
[----:B-1----:R-:W-:-:S04]  /*9260*/  FFMA.FTZ R3, R214, c[0x0][0x23c], -R2 ;  /* 0x00008f00d6037a23 */ /* 0x002fc80000010802 */
[----:B------:R1:W-:Y:S01]  /*9270*/  MUFU.EX2 R219, R3 ;  /* 0x0000000300db7308 */ /* 0x0003e20000000800 */
[-C--:B------:R-:W-:Y:S02]  /*9280*/  FMUL.FTZ R186, R186, R16.reuse ;  /* 0x00000010baba7220 */ /* 0x080fe40000410000 */
[----:B------:R-:W-:Y:S02]  /*9290*/  FMUL.FTZ R187, R187, R16 ;  /* 0x00000010bbbb7220 */ /* 0x000fe40000410000 */
[-C--:B------:R-:W-:Y:S02]  /*92a0*/  FMUL.FTZ R156, R156, R17.reuse ;  /* 0x000000119c9c7220 */ /* 0x080fe40000410000 */
[----:B------:R-:W-:Y:S02]  /*92b0*/  FMUL.FTZ R157, R157, R17 ;  /* 0x000000119d9d7220 */ /* 0x000fe40000410000 */
[----:B-1----:R-:W-:-:S04]  /*92c0*/  FFMA.FTZ R3, R208, c[0x0][0x23c], -R2 ;  /* 0x00008f00d0037a23 */ /* 0x002fc80000010802 */
[----:B------:R1:W-:Y:S01]  /*92d0*/  MUFU.EX2 R211, R3 ;  /* 0x0000000300d37308 */ /* 0x0003e20000000800 */
[----:B------:R-:W-:Y:S01]  /*92e0*/  FMUL.FTZ R158, R158, R16 ;  /* 0x000000109e9e7220 */ /* 0x000fe20000410000 */
[----:B--2---:R-:W-:Y:S01]  /*92f0*/  MOV R208, R4 ;  /* 0x0000000400d07202 */ /* 0x004fe20000000f00 */
[-C--:B------:R-:W-:Y:S02]  /*9300*/  FMUL.FTZ R159, R159, R16.reuse ;  /* 0x000000109f9f7220 */ /* 0x080fe40000410000 */
[-C--:B------:R-:W-:Y:S02]  /*9310*/  FMUL.FTZ R188, R188, R17.reuse ;  /* 0x00000011bcbc7220 */ /* 0x080fe40000410000 */
[----:B------:R-:W-:Y:S02]  /*9320*/  FMUL.FTZ R189, R189, R17 ;  /* 0x00000011bdbd7220 */ /* 0x000fe40000410000 */
[-C--:B------:R-:W-:Y:S02]  /*9330*/  FMUL.FTZ R190, R190, R16.reuse ;  /* 0x00000010bebe7220 */ /* 0x080fe40000410000 */
[----:B------:R-:W-:-:S02]  /*9340*/  FMUL.FTZ R191, R191, R16 ;  /* 0x00000010bfbf7220 */ /* 0x000fc40000410000 */
[-C--:B------:R-:W-:Y:S02]  /*9350*/  FMUL.FTZ R200, R200, R17.reuse ;  /* 0x00000011c8c87220 */ /* 0x080fe40000410000 */
[----:B-1----:R-:W-:Y:S02]  /*9360*/  FFMA.FTZ R3, R41, c[0x0][0x23c], -R2 ;  /* 0x00008f0029037a23 */ /* 0x002fe40000010802 */
[----:B------:R-:W-:Y:S02]  /*9370*/  FMUL.FTZ R201, R201, R17 ;  /* 0x00000011c9c97220 */ /* 0x000fe40000410000 */
[-C--:B------:R-:W-:Y:S01]  /*9380*/  FMUL.FTZ R202, R202, R16.reuse ;  /* 0x00000010caca7220 */ /* 0x080fe20000410000 */
[----:B------:R1:W2:Y:S01]  /*9390*/  MUFU.EX2 R4, R3 ;  /* 0x0000000300047308 */ /* 0x0002a20000000800 */
[----:B------:R-:W-:Y:S02]  /*93a0*/  FMUL.FTZ R203, R203, R16 ;  /* 0x00000010cbcb7220 */ /* 0x000fe40000410000 */
[----:B------:R-:W-:-:S02]  /*93b0*/  FFMA.FTZ R97, R19, c[0x0][0x23c], -R0 ;  /* 0x00008f0013617a23 */ /* 0x000fc40000010800 */
[----:B------:R-:W-:Y:S02]  /*93c0*/  FFMA.FTZ R96, R18, c[0x0][0x23c], -R0 ;  /* 0x00008f0012607a23 */ /* 0x000fe40000010800 */
[----:B------:R-:W3:Y:S01]  /*93d0*/  LDSM.16.MT88.4 R16, [R224+0xc800] ;  /* 0x00c80000e010783b */ /* 0x000ee20000004200 */
[----:B------:R-:W-:Y:S01]  /*93e0*/  MOV R146, R163 ;  /* 0x000000a300927202 */ /* 0x000fe20000000f00 */
[----:B-1----:R-:W-:-:S04]  /*93f0*/  FFMA.FTZ R3, R220, c[0x0][0x23c], -R20 ;  /* 0x00008f00dc037a23 */ /* 0x002fc80000010814 */
[----:B------:R1:W-:Y:S02]  /*9400*/  MUFU.EX2 R163, R3 ;  /* 0x0000000300a37308 */ /* 0x0003e40000000800 */
[----:B-1----:R-:W-:-:S06]  /*9410*/  FFMA.FTZ R3, R217, c[0x0][0x23c], -R20 ;  /* 0x00008f00d9037a23 */ /* 0x002fcc0000010814 */
[----:B------:R1:W-:Y:S01]  /*9420*/  MUFU.EX2 R216, R3 ;  /* 0x0000000300d87308 */ /* 0x0003e20000000800 */
[----:B------:R-:W-:Y:S01]  /*9430*/  HMMA.16816.F32 R76, R8, R24, R184 ;  /* 0x00000018084c723c */ /* 0x000fe200000018b8 */
[----:B------:R-:W-:Y:S02]  /*9440*/  MOV R133, R74 ;  /* 0x0000004a00857202 */ /* 0x000fe40000000f00 */
[----:B------:R-:W-:Y:S01]  /*9450*/  MOV R147, R75 ;  /* 0x0000004b00937202 */ /* 0x000fe20000000f00 */
[----:B-1----:R-:W-:-:S04]  /*9460*/  FFMA.FTZ R3, R212, c[0x0][0x23c], -R20 ;  /* 0x00008f00d4037a23 */ /* 0x002fc80000010814 */
[----:B------:R1:W-:Y:S01]  /*9470*/  MUFU.EX2 R132, R3 ;  /* 0x0000000300847308 */ /* 0x0003e20000000800 */
[----:B------:R-:W-:Y:S01]  /*9480*/  MOV R135, R98 ;  /* 0x0000006200877202 */ /* 0x000fe20000000f00 */
[--C-:B------:R-:W-:Y:S01]  /*9490*/  FFMA.FTZ R32, R215, c[0x0][0x23c], -R0.reuse ;  /* 0x00008f00d7207a23 */ /* 0x100fe20000010800 */
[----:B------:R-:W-:Y:S01]  /*94a0*/  MOV R134, R99 ;  /* 0x0000006300867202 */ /* 0x000fe20000000f00 */
[--C-:B------:R-:W-:Y:S01]  /*94b0*/  FFMA.FTZ R99, R37, c[0x0][0x23c], -R0.reuse ;  /* 0x00008f0025637a23 */ /* 0x100fe20000010800 */
[----:B------:R-:W-:Y:S01]  /*94c0*/  MOV R187, R31 ;  /* 0x0000001f00bb7202 */ /* 0x000fe20000000f00 */
[----:B------:R-:W-:Y:S01]  /*94d0*/  FFMA.FTZ R31, R209, c[0x0][0x23c], -R0 ;  /* 0x00008f00d11f7a23 */ /* 0x000fe20000010800 */
[----:B------:R-:W-:Y:S01]  /*94e0*/  MOV R74, R30 ;  /* 0x0000001e004a7202 */ /* 0x000fe20000000f00 */
[----:B-1----:R-:W-:-:S04]  /*94f0*/  FFMA.FTZ R3, R210, c[0x0][0x23c], -R20 ;  /* 0x00008f00d2037a23 */ /* 0x002fc80000010814 */
[----:B------:R1:W-:Y:S01]  /*9500*/  MUFU.EX2 R210, R3 ;  /* 0x0000000300d27308 */ /* 0x0003e20000000800 */
[----:B------:R-:W-:Y:S01]  /*9510*/  MOV R75, R29 ;  /* 0x0000001d004b7202 */ /* 0x000fe20000000f00 */
[--C-:B------:R-:W-:Y:S02]  /*9520*/  FFMA.FTZ R30, R204, c[0x0][0x23c], -R0.reuse ;  /* 0x00008f00cc1e7a23 */ /* 0x100fe40000010800 */
[--C-:B------:R-:W-:Y:S02]  /*9530*/  FFMA.FTZ R29, R38, c[0x0][0x23c], -R0.reuse ;  /* 0x00008f00261d7a23 */ /* 0x100fe40000010800 */
[----:B------:R-:W-:Y:S01]  /*9540*/  FFMA.FTZ R98, R22, c[0x0][0x23c], -R0 ;  /* 0x00008f0016627a23 */ /* 0x000fe20000010800 */
[----:B------:R-:W-:Y:S01]  /*9550*/  MOV R37, R23 ;  /* 0x0000001700257202 */ /* 0x000fe20000000f00 */
[--C-:B------:R-:W-:Y:S01]  /*9560*/  FFMA.FTZ R0, R221, c[0x0][0x23c], -R21.reuse ;  /* 0x00008f00dd007a23 */ /* 0x100fe20000010815 */
[----:B------:R-:W4:Y:S01]  /*9570*/  LDL.LU R38, [R1+0x10] ;  /* 0x0000100001267983 */ /* 0x000f220000300800 */
[----:B-1----:R-:W-:-:S04]  /*9580*/  FFMA.FTZ R3, R242, c[0x0][0x23c], -R21 ;  /* 0x00008f00f2037a23 */ /* 0x002fc80000010815 */
[----:B------:R1:W-:Y:S01]  /*9590*/  MUFU.EX2 R217, R3 ;  /* 0x0000000300d97308 */ /* 0x0003e20000000800 */
[----:B------:R-:W-:Y:S01]  /*95a0*/  FFMA.FTZ R23, R218, c[0x0][0x23c], -R2 ;  /* 0x00008f00da177a23 */ /* 0x000fe20000010802 */
[----:B--2---:R-:W-:Y:S02]  /*95b0*/  MOV R215, R4 ;  /* 0x0000000400d77202 */ /* 0x004fe40000000f00 */
[----:B------:R-:W-:Y:S01]  /*95c0*/  MOV R218, R146 ;  /* 0x0000009200da7202 */ /* 0x000fe20000000f00 */
[----:B------:R-:W-:Y:S01]  /*95d0*/  HMMA.16816.F32 R156, R8, R26, R156 ;  /* 0x0000001a089c723c */ /* 0x000fe2000000189c */
[----:B------:R-:W-:Y:S01]  /*95e0*/  MOV R242, R133 ;  /* 0x0000008500f27202 */ /* 0x000fe20000000f00 */
[----:B------:R-:W-:Y:S01]  /*95f0*/  LDSM.16.MT88.4 R24, [R224+0xe800] ;  /* 0x00e80000e018783b */ /* 0x000fe20000004200 */
[----:B------:R2:W-:Y:S01]  /*9600*/  MUFU.EX2 R146, R0 ;  /* 0x0000000000927308 */ /* 0x0005e20000000800 */
[----:B-1----:R-:W-:-:S04]  /*9610*/  FFMA.FTZ R3, R223, c[0x0][0x23c], -R21 ;  /* 0x00008f00df037a23 */ /* 0x002fc80000010815 */
[----:B------:R-:W-:Y:S03]  /*9620*/  HMMA.16816.F32 R188, R8, R12, R188 ;  /* 0x0000000c08bc723c */ /* 0x000fe600000018bc */
[----:B------:R1:W-:Y:S01]  /*9630*/  MUFU.EX2 R214, R3 ;  /* 0x0000000300d67308 */ /* 0x0003e20000000800 */
[----:B--2---:R-:W-:-:S04]  /*9640*/  FFMA.FTZ R0, R39, c[0x0][0x23c], -R2 ;  /* 0x00008f0027007a23 */ /* 0x004fc80000010802 */
[----:B------:R-:W-:Y:S01]  /*9650*/  HMMA.16816.F32 R200, R8, R14, R200 ;  /* 0x0000000e08c8723c */ /* 0x000fe200000018c8 */
[----:B------:R-:W-:Y:S01]  /*9660*/  MOV R39, R75 ;  /* 0x0000004b00277202 */ /* 0x000fe20000000f00 */
[----:B------:R-:W2:Y:S01]  /*9670*/  LDSM.16.MT88.4 R12, [R167+0xc800] ;  /* 0x00c80000a70c783b */ /* 0x000ea20000004200 */
[----:B------:R3:W-:Y:S04]  /*9680*/  MUFU.EX2 R41, R0 ;  /* 0x0000000000297308 */ /* 0x0007e80000000800 */
[----:B------:R-:W-:Y:S02]  /*9690*/  F2FP.PACK_AB R8, R208, R145 ;  /* 0x00000091d008723e */ /* 0x000fe400000000ff */
[----:B------:R-:W-:Y:S01]  /*96a0*/  F2FP.PACK_AB R9, R219, R144 ;  /* 0x00000090db09723e */ /* 0x000fe200000000ff */
[----:B-1----:R-:W-:Y:S01]  /*96b0*/  FFMA.FTZ R3, R222, c[0x0][0x23c], -R21 ;  /* 0x00008f00de037a23 */ /* 0x002fe20000010815 */
[----:B------:R-:W-:-:S02]  /*96c0*/  F2FP.PACK_AB R10, R207, R205 ;  /* 0x000000cdcf0a723e */ /* 0x000fc400000000ff */
[----:B------:R-:W-:Y:S01]  /*96d0*/  F2FP.PACK_AB R11, R215, R211 ;  /* 0x000000d3d70b723e */ /* 0x000fe200000000ff */
[----:B------:R1:W1:Y:S01]  /*96e0*/  MUFU.EX2 R4, R3 ;  /* 0x0000000300047308 */ /* 0x0002620000000800 */
[----:B------:R-:W-:Y:S01]  /*96f0*/  MOV R133, R72 ;  /* 0x0000004800857202 */ /* 0x000fe20000000f00 */
[----:B---3--:R-:W-:Y:S01]  /*9700*/  FFMA.FTZ R0, R39, c[0x0][0x23c], -R20 ;  /* 0x00008f0027007a23 */ /* 0x008fe20000010814 */
[----:B------:R-:W-:Y:S01]  /*9710*/  MOV R204, R73 ;  /* 0x0000004900cc7202 */ /* 0x000fe20000000f00 */
[----:B-1----:R-:W-:Y:S01]  /*9720*/  FFMA.FTZ R3, R206, c[0x0][0x23c], -R2 ;  /* 0x00008f00ce037a23 */ /* 0x002fe20000010802 */
[----:B------:R-:W-:Y:S02]  /*9730*/  MOV R206, R74 ;  /* 0x0000004a00ce7202 */ /* 0x000fe40000000f00 */
[----:B------:R-:W-:Y:S01]  /*9740*/  HMMA.16816.F32 R72, R8, R16, R180 ;  /* 0x000000100848723c */ /* 0x000fe200000018b4 */
[----:B------:R1:W-:Y:S02]  /*9750*/  MUFU.EX2 R182, R0 ;  /* 0x0000000000b67308 */ /* 0x0003e40000000800 */
[----:B-1----:R-:W-:-:S06]  /*9760*/  FFMA.FTZ R0, R206, c[0x0][0x23c], -R20 ;  /* 0x00008f00ce007a23 */ /* 0x002fcc0000010814 */
[----:B------:R1:W-:Y:S02]  /*9770*/  MUFU.EX2 R180, R0 ;  /* 0x0000000000b47308 */ /* 0x0003e40000000800 */
[----:B-1----:R-:W-:Y:S02]  /*9780*/  FFMA.FTZ R0, R204, c[0x0][0x23c], -R20 ;  /* 0x00008f00cc007a23 */ /* 0x002fe40000010814 */
[----:B------:R-:W3:Y:S01]  /*9790*/  LDL.LU R204, [R1+0x14] ;  /* 0x0000140001cc7983 */ /* 0x000ee20000300800 */
[----:B------:R-:W-:Y:S02]  /*97a0*/  MOV R221, R4 ;  /* 0x0000000400dd7202 */ /* 0x000fe40000000f00 */
[----:B------:R-:W-:Y:S02]  /*97b0*/  F2FP.PACK_AB R4, R216, R163 ;  /* 0x000000a3d804723e */ /* 0x000fe400000000ff */
[----:B------:R-:W-:Y:S02]  /*97c0*/  F2FP.PACK_AB R5, R214, R217 ;  /* 0x000000d9d605723e */ /* 0x000fe400000000ff */
[----:B------:R-:W-:-:S02]  /*97d0*/  F2FP.PACK_AB R6, R210, R132 ;  /* 0x00000084d206723e */ /* 0x000fc400000000ff */
[----:B------:R-:W-:Y:S01]  /*97e0*/  F2FP.PACK_AB R7, R146, R221 ;  /* 0x000000dd9207723e */ /* 0x000fe200000000ff */
[-C--:B--2---:R-:W-:Y:S08]  /*97f0*/  HMMA.16816.F32 R172, R8, R12.reuse, R172 ;  /* 0x0000000c08ac723c */ /* 0x084ff000000018ac */
[C---:B------:R-:W-:Y:S08]  /*9800*/  HMMA.16816.F32 R168, R4.reuse, R12, R168 ;  /* 0x0000000c04a8723c */ /* 0x040ff000000018a8 */
[-C--:B------:R-:W-:Y:S08]  /*9810*/  HMMA.16816.F32 R176, R4, R14.reuse, R176 ;  /* 0x0000000e04b0723c */ /* 0x080ff000000018b0 */
[----:B------:R-:W-:Y:S01]  /*9820*/  HMMA.16816.F32 R44, R8, R14, R44 ;  /* 0x0000000e082c723c */ /* 0x000fe2000000182c */
[----:B------:R-:W1:Y:S07]  /*9830*/  LDSM.16.MT88.4 R12, [R226+0xc800] ;  /* 0x00c80000e20c783b */ /* 0x000e6e0000004200 */
[C---:B------:R-:W-:Y:S08]  /*9840*/  HMMA.16816.F32 R64, R4.reuse, R16, R64 ;  /* 0x000000100440723c */ /* 0x040ff00000001840 */
[-C--:B------:R-:W-:Y:S08]  /*9850*/  HMMA.16816.F32 R60, R4, R18.reuse, R60 ;  /* 0x00000012043c723c */ /* 0x080ff0000000183c */
[C---:B------:R-:W-:Y:S01]  /*9860*/  HMMA.16816.F32 R56, R8.reuse, R18, R56 ;  /* 0x000000120838723c */ /* 0x040fe20000001838 */
[----:B------:R-:W2:Y:S07]  /*9870*/  LDSM.16.MT88.4 R16, [R225+0xc800] ;  /* 0x00c80000e110783b */ /* 0x000eae0000004200 */
[-C--:B-1----:R-:W-:Y:S08]  /*9880*/  HMMA.16816.F32 R52, R8, R12.reuse, R52 ;  /* 0x0000000c0834723c */ /* 0x082ff00000001834 */
[C---:B------:R-:W-:Y:S08]  /*9890*/  HMMA.16816.F32 R48, R4.reuse, R12, R48 ;  /* 0x0000000c0430723c */ /* 0x040ff00000001830 */
[-C--:B------:R-:W-:Y:S08]  /*98a0*/  HMMA.16816.F32 R92, R4, R14.reuse, R92 ;  /* 0x0000000e045c723c */ /* 0x080ff0000000185c */
[C---:B------:R-:W-:Y:S01]  /*98b0*/  HMMA.16816.F32 R68, R8.reuse, R14, R68 ;  /* 0x0000000e0844723c */ /* 0x040fe20000001844 */
[----:B------:R-:W1:Y:S07]  /*98c0*/  LDSM.16.MT88.4 R12, [R167+0xe800] ;  /* 0x00e80000a70c783b */ /* 0x000e6e0000004200 */
[-C--:B--2---:R-:W-:Y:S08]  /*98d0*/  HMMA.16816.F32 R100, R8, R16.reuse, R100 ;  /* 0x000000100864723c */ /* 0x084ff00000001864 */
[C---:B------:R-:W-:Y:S08]  /*98e0*/  HMMA.16816.F32 R104, R4.reuse, R16, R104 ;  /* 0x000000100468723c */ /* 0x040ff00000001868 */
[-C--:B------:R-:W-:Y:S08]  /*98f0*/  HMMA.16816.F32 R108, R4, R18.reuse, R108 ;  /* 0x00000012046c723c */ /* 0x080ff0000000186c */
[C---:B------:R-:W-:Y:S01]  /*9900*/  HMMA.16816.F32 R112, R8.reuse, R18, R112 ;  /* 0x000000120870723c */ /* 0x040fe20000001870 */
[----:B------:R-:W2:Y:S07]  /*9910*/  LDSM.16.MT88.4 R16, [R226+0xe800] ;  /* 0x00e80000e210783b */ /* 0x000eae0000004200 */
[-C--:B-1----:R-:W-:Y:S08]  /*9920*/  HMMA.16816.F32 R116, R8, R12.reuse, R116 ;  /* 0x0000000c0874723c */ /* 0x082ff00000001874 */
[C---:B------:R-:W-:Y:S08]  /*9930*/  HMMA.16816.F32 R120, R4.reuse, R12, R120 ;  /* 0x0000000c0478723c */ /* 0x040ff00000001878 */
[-C--:B------:R-:W-:Y:S08]  /*9940*/  HMMA.16816.F32 R124, R4, R14.reuse, R124 ;  /* 0x0000000e047c723c */ /* 0x080ff0000000187c */
[----:B------:R-:W-:Y:S01]  /*9950*/  HMMA.16816.F32 R128, R8, R14, R128 ;  /* 0x0000000e0880723c */ /* 0x000fe20000001880 */
[----:B------:R-:W1:Y:S07]  /*9960*/  LDSM.16.MT88.4 R12, [R225+0xe800] ;  /* 0x00e80000e10c783b */ /* 0x000e6e0000004200 */
[C---:B--2---:R-:W-:Y:S08]  /*9970*/  HMMA.16816.F32 R148, R4.reuse, R16, R148 ;  /* 0x000000100494723c */ /* 0x044ff00000001894 */
[----:B------:R-:W-:Y:S08]  /*9980*/  HMMA.16816.F32 R152, R4, R18, R152 ;  /* 0x000000120498723c */ /* 0x000ff00000001898 */
[C---:B------:R-:W-:Y:S08]  /*9990*/  HMMA.16816.F32 R76, R8.reuse, R16, R76 ;  /* 0x00000010084c723c */ /* 0x040ff0000000184c */
[----:B------:R-:W-:Y:S01]  /*99a0*/  HMMA.16816.F32 R156, R8, R18, R156 ;  /* 0x00000012089c723c */ /* 0x000fe2000000189c */
[----:B------:R-:W2:Y:S01]  /*99b0*/  LDSM.16.MT88.4 R16, [R224+0xd000] ;  /* 0x00d00000e010783b */ /* 0x000ea20000004200 */
[----:B------:R-:W-:-:S06]  /*99c0*/  FFMA.FTZ R22, R213, c[0x0][0x23c], -R2 ;  /* 0x00008f00d5167a23 */ /* 0x000fcc0000010802 */
[C---:B-1----:R-:W-:Y:S01]  /*99d0*/  HMMA.16816.F32 R192, R4.reuse, R12, R192 ;  /* 0x0000000c04c0723c */ /* 0x042fe200000018c0 */
[----:B------:R1:W-:Y:S07]  /*99e0*/  MUFU.EX2 R181, R0 ;  /* 0x0000000000b57308 */ /* 0x0003ee0000000800 */
[----:B------:R-:W-:Y:S08]  /*99f0*/  HMMA.16816.F32 R196, R4, R14, R196 ;  /* 0x0000000e04c4723c */ /* 0x000ff000000018c4 */
[C---:B------:R-:W-:Y:S08]  /*9a00*/  HMMA.16816.F32 R188, R8.reuse, R12, R188 ;  /* 0x0000000c08bc723c */ /* 0x040ff000000018bc */
[----:B------:R-:W-:Y:S01]  /*9a10*/  HMMA.16816.F32 R200, R8, R14, R200 ;  /* 0x0000000e08c8723c */ /* 0x000fe200000018c8 */
[----:B------:R-:W-:Y:S01]  /*9a20*/  LDSM.16.MT88.4 R12, [R226+0xd000] ;  /* 0x00d00000e20c783b */ /* 0x000fe20000004200 */
[----:B------:R-:W-:Y:S01]  /*9a30*/  MOV R213, R89 ;  /* 0x0000005900d57202 */ /* 0x000fe20000000f00 */
[----:B-1----:R-:W-:-:S05]  /*9a40*/  FFMA.FTZ R0, R252, c[0x0][0x23c], -R20 ;  /* 0x00008f00fc007a23 */ /* 0x002fca0000010814 */
[C---:B------:R-:W-:Y:S08]  /*9a50*/  HMMA.16816.F32 R136, R4.reuse, R24, R136 ;  /* 0x000000180488723c */ /* 0x040ff00000001888 */
[----:B------:R-:W-:Y:S08]  /*9a60*/  HMMA.16816.F32 R140, R4, R26, R140 ;  /* 0x0000001a048c723c */ /* 0x000ff0000000188c */
[C---:B------:R-:W-:Y:S08]  /*9a70*/  HMMA.16816.F32 R84, R8.reuse, R24, R84 ;  /* 0x000000180854723c */ /* 0x040ff00000001854 */
[----:B------:R-:W-:Y:S01]  /*9a80*/  HMMA.16816.F32 R80, R8, R26, R80 ;  /* 0x0000001a0850723c */ /* 0x000fe20000001850 */
[----:B------:R-:W1:Y:S01]  /*9a90*/  LDSM.16.MT88.4 R24, [R167+0xd000] ;  /* 0x00d00000a718783b */ /* 0x000e620000004200 */
[----:B------:R-:W-:Y:S01]  /*9aa0*/  MUFU.EX2 R29, R29 ;  /* 0x0000001d001d7308 */ /* 0x000fe20000000800 */
[----:B------:R-:W-:-:S02]  /*9ab0*/  MOV R212, R187 ;  /* 0x000000bb00d47202 */ /* 0x000fc40000000f00 */
[----:B------:R-:W-:Y:S02]  /*9ac0*/  MOV R220, R147 ;  /* 0x0000009300dc7202 */ /* 0x000fe40000000f00 */
[----:B------:R-:W-:-:S03]  /*9ad0*/  MOV R223, R134 ;  /* 0x0000008600df7202 */ /* 0x000fc60000000f00 */
[----:B------:R-:W-:Y:S01]  /*9ae0*/  MUFU.EX2 R23, R23 ;  /* 0x0000001700177308 */ /* 0x000fe20000000800 */
[----:B------:R-:W-:Y:S01]  /*9af0*/  MOV R222, R135 ;  /* 0x0000008700de7202 */ /* 0x000fe20000000f00 */
[----:B------:R-:W-:Y:S01]  /*9b00*/  FFMA.FTZ R89, R36, c[0x0][0x23c], -R2 ;  /* 0x00008f0024597a23 */ /* 0x000fe20000010802 */
[----:B------:R-:W-:-:S05]  /*9b10*/  MOV R209, R88 ;  /* 0x0000005800d17202 */ /* 0x000fca0000000f00 */
[----:B------:R2:W-:Y:S01]  /*9b20*/  MUFU.EX2 R4, R0 ;  /* 0x0000000000047308 */ /* 0x0005e20000000800 */
[----:B------:R-:W-:Y:S01]  /*9b30*/  MOV R135, R90 ;  /* 0x0000005a00877202 */ /* 0x000fe20000000f00 */
[--C-:B------:R-:W-:Y:S01]  /*9b40*/  FFMA.FTZ R90, R34, c[0x0][0x23c], -R2.reuse ;  /* 0x00008f00225a7a23 */ /* 0x100fe20000010802 */
[----:B------:R-:W-:Y:S01]  /*9b50*/  MOV R134, R91 ;  /* 0x0000005b00867202 */ /* 0x000fe20000000f00 */
[--C-:B------:R-:W-:Y:S02]  /*9b60*/  FFMA.FTZ R91, R35, c[0x0][0x23c], -R2.reuse ;  /* 0x00008f00235b7a23 */ /* 0x100fe40000010802 */
[----:B------:R-:W-:Y:S02]  /*9b70*/  FFMA.FTZ R88, R33, c[0x0][0x23c], -R2 ;  /* 0x00008f0021587a23 */ /* 0x000fe40000010802 */
[----:B------:R-:W-:Y:S01]  /*9b80*/  MUFU.EX2 R147, R32 ;  /* 0x0000002000937308 */ /* 0x000fe20000000800 */
[--C-:B------:R-:W-:Y:S02]  /*9b90*/  FFMA.FTZ R2, R37, c[0x0][0x23c], -R21.reuse ;  /* 0x00008f0025027a23 */ /* 0x100fe40000010815 */
[----:B--2---:R-:W-:-:S05]  /*9ba0*/  FFMA.FTZ R0, R213, c[0x0][0x23c], -R21 ;  /* 0x00008f00d5007a23 */ /* 0x004fca0000010815 */
[----:B------:R-:W2:Y:S01]  /*9bb0*/  MUFU.EX2 R184, R31 ;  /* 0x0000001f00b87308 */ /* 0x000ea20000000800 */
[----:B------:R-:W-:Y:S01]  /*9bc0*/  FFMA.FTZ R35, R248, c[0x0][0x23c], -R21 ;  /* 0x00008f00f8237a23 */ /* 0x000fe20000010815 */
[----:B------:R-:W-:Y:S01]  /*9bd0*/  MOV R248, R41 ;  /* 0x0000002900f87202 */ /* 0x000fe20000000f00 */
[----:B----4-:R-:W-:-:S05]  /*9be0*/  FFMA.FTZ R39, R38, R28, R231 ;  /* 0x0000001c26277223 */ /* 0x010fca00000100e7 */
[----:B------:R-:W-:Y:S01]  /*9bf0*/  MUFU.EX2 R186, R30 ;  /* 0x0000001e00ba7308 */ /* 0x000fe20000000800 */
[----:B------:R-:W-:-:S07]  /*9c00*/  FFMA.FTZ R34, R245, c[0x0][0x23c], -R20 ;  /* 0x00008f00f5227a23 */ /* 0x000fce0000010814 */
[----:B------:R-:W-:Y:S01]  /*9c10*/  MUFU.EX2 R185, R22 ;  /* 0x0000001600b97308 */ /* 0x000fe20000000800 */
[----:B------:R-:W-:-:S07]  /*9c20*/  FFMA.FTZ R38, R249, c[0x0][0x23c], -R20 ;  /* 0x00008f00f9267a23 */ /* 0x000fce0000010814 */
[----:B------:R4:W1:Y:S01]  /*9c30*/  MUFU.EX2 R187, R3 ;  /* 0x0000000300bb7308 */ /* 0x0008620000000800 */
[----:B------:R-:W-:-:S07]  /*9c40*/  FFMA.FTZ R41, R246, c[0x0][0x23c], -R21 ;  /* 0x00008f00f6297a23 */ /* 0x000fce0000010815 */
[----:B------:R1:W-:Y:S01]  /*9c50*/  MUFU.EX2 R252, R0 ;  /* 0x0000000000fc7308 */ /* 0x0003e20000000800 */
[--C-:B------:R-:W-:Y:S02]  /*9c60*/  FFMA.FTZ R33, R244, c[0x0][0x23c], -R20.reuse ;  /* 0x00008f00f4217a23 */ /* 0x100fe40000010814 */
[--C-:B------:R-:W-:Y:S01]  /*9c70*/  FFMA.FTZ R36, R247, c[0x0][0x23c], -R21.reuse ;  /* 0x00008f00f7247a23 */ /* 0x100fe20000010815 */
[----:B--2---:R-:W-:Y:S01]  /*9c80*/  F2FP.PACK_AB R8, R184, R147 ;  /* 0x00000093b808723e */ /* 0x004fe200000000ff */
[--C-:B------:R-:W-:Y:S01]  /*9c90*/  FFMA.FTZ R37, R251, c[0x0][0x23c], -R21.reuse ;  /* 0x00008f00fb257a23 */ /* 0x100fe20000010815 */
[----:B------:R-:W-:Y:S01]  /*9ca0*/  MOV R31, R210 ;  /* 0x000000d2001f7202 */ /* 0x000fe20000000f00 */
[----:B------:R-:W-:Y:S01]  /*9cb0*/  FFMA.FTZ R32, R250, c[0x0][0x23c], -R20 ;  /* 0x00008f00fa207a23 */ /* 0x000fe20000010814 */
[----:B------:R-:W-:Y:S01]  /*9cc0*/  MOV R183, R212 ;  /* 0x000000d400b77202 */ /* 0x000fe20000000f00 */
[--C-:B----4-:R-:W-:Y:S01]  /*9cd0*/  FFMA.FTZ R3, R230, c[0x0][0x23c], -R21.reuse ;  /* 0x00008f00e6037a23 */ /* 0x110fe20000010815 */
[----:B------:R2:W-:Y:S01]  /*9ce0*/  MUFU.EX2 R245, R2 ;  /* 0x0000000200f57308 */ /* 0x0005e20000000800 */
[----:B------:R-:W-:Y:S01]  /*9cf0*/  FADD.FTZ R42, R227, R42 ;  /* 0x0000002ae32a7221 */ /* 0x000fe20000010000 */
[----:B------:R4:W5:Y:S01]  /*9d00*/  LDL.LU R231, [R1+0x64] ;  /* 0x0000640001e77983 */ /* 0x0009620000300800 */
[----:B-1----:R-:W-:Y:S01]  /*9d10*/  FFMA.FTZ R0, R218, c[0x0][0x23c], -R21 ;  /* 0x00008f00da007a23 */ /* 0x002fe20000010815 */
[----:B------:R-:W-:-:S04]  /*9d20*/  MOV R244, R23 ;  /* 0x0000001700f47202 */ /* 0x000fc80000000f00 */
[----:B------:R1:W-:Y:S01]  /*9d30*/  MUFU.EX2 R246, R3 ;  /* 0x0000000300f67308 */ /* 0x0003e20000000800 */
[----:B------:R-:W-:Y:S01]  /*9d40*/  MOV R247, R29 ;  /* 0x0000001d00f77202 */ /* 0x000fe20000000f00 */
[----:B------:R-:W-:Y:S01]  /*9d50*/  LDSM.16.MT88.4 R20, [R167+0xf000] ;  /* 0x00f00000a714783b */ /* 0x000fe20000004200 */
[----:B------:R-:W-:Y:S02]  /*9d60*/  F2FP.PACK_AB R11, R248, R187 ;  /* 0x000000bbf80b723e */ /* 0x000fe400000000ff */
[----:B------:R-:W-:Y:S01]  /*9d70*/  MOV R251, R4 ;  /* 0x0000000400fb7202 */ /* 0x000fe20000000f00 */
[----:B------:R4:W5:Y:S02]  /*9d80*/  LDL.LU R230, [R1+0x60] ;  /* 0x0000600001e67983 */ /* 0x0009640000300800 */
[----:B------:R-:W3:Y:S01]  /*9d90*/  MUFU.EX2 R249, R0 ;  /* 0x0000000000f97308 */ /* 0x000ee20000000800 */
[----:B------:R-:W-:Y:S02]  /*9da0*/  F2FP.PACK_AB R9, R185, R244 ;  /* 0x000000f4b909723e */ /* 0x000fe400000000ff */
[----:B------:R-:W-:Y:S01]  /*9db0*/  F2FP.PACK_AB R10, R247, R186 ;  /* 0x000000baf70a723e */ /* 0x000fe200000000ff */
[----:B--2---:R-:W-:Y:S01]  /*9dc0*/  FADD.FTZ R2, R228, R43 ;  /* 0x0000002be4027221 */ /* 0x004fe20000010000 */
[----:B------:R-:W-:-:S02]  /*9dd0*/  MOV R29, R209 ;  /* 0x000000d1001d7202 */ /* 0x000fc40000000f00 */
[----:B------:R-:W-:Y:S02]  /*9de0*/  MOV R30, R215 ;  /* 0x000000d7001e7202 */ /* 0x000fe40000000f00 */
[----:B------:R-:W-:Y:S02]  /*9df0*/  MOV R250, R217 ;  /* 0x000000d900fa7202 */ /* 0x000fe40000000f00 */
[----:B-1----:R-:W-:Y:S02]  /*9e00*/  MOV R3, R219 ;  /* 0x000000db00037202 */ /* 0x002fe40000000f00 */
[----:B------:R-:W-:Y:S02]  /*9e10*/  MOV R43, R216 ;  /* 0x000000d8002b7202 */ /* 0x000fe40000000f00 */
[----:B------:R-:W-:Y:S01]  /*9e20*/  F2FP.PACK_AB R4, R180, R182 ;  /* 0x000000b6b404723e */ /* 0x000fe200000000ff */
[----:B------:R-:W-:Y:S01]  /*9e30*/  HMMA.16816.F32 R216, R8, R16, R72 ;  /* 0x0000001008d8723c */ /* 0x000fe20000001848 */
[----:B---3--:R-:W-:-:S02]  /*9e40*/  F2FP.PACK_AB R5, R249, R252 ;  /* 0x000000fcf905723e */ /* 0x008fc400000000ff */
[----:B------:R-:W-:Y:S02]  /*9e50*/  F2FP.PACK_AB R6, R251, R181 ;  /* 0x000000b5fb06723e */ /* 0x000fe400000000ff */
[----:B------:R-:W-:Y:S01]  /*9e60*/  F2FP.PACK_AB R7, R246, R245 ;  /* 0x000000f5f607723e */ /* 0x000fe200000000ff */
[----:B------:R-:W-:Y:S01]  /*9e70*/  FFMA.FTZ R0, R204, R40, R229 ;  /* 0x00000028cc007223 */ /* 0x000fe200000100e5 */
[----:B------:R-:W-:Y:S01]  /*9e80*/  MOV R74, R205 ;  /* 0x000000cd004a7202 */ /* 0x000fe20000000f00 */
[----:B------:R-:W-:Y:S01]  /*9e90*/  HMMA.16816.F32 R172, R8, R24, R172 ;  /* 0x0000001808ac723c */ /* 0x000fe200000018ac */
[----:B------:R-:W-:Y:S01]  /*9ea0*/  MOV R72, R207 ;  /* 0x000000cf00487202 */ /* 0x000fe20000000f00 */
[----:B------:R-:W-:Y:S01]  /*9eb0*/  MUFU.EX2 R34, R34 ;  /* 0x0000002200227308 */ /* 0x000fe20000000800 */
[----:B------:R-:W-:Y:S01]  /*9ec0*/  MOV R40, R208 ;  /* 0x000000d000287202 */ /* 0x000fe20000000f00 */
[----:B------:R4:W5:Y:S01]  /*9ed0*/  LDL.LU R229, [R1+0x5c] ;  /* 0x00005c0001e57983 */ /* 0x0009620000300800 */
[----:B------:R-:W-:-:S03]  /*9ee0*/  MOV R75, R214 ;  /* 0x000000d6004b7202 */ /* 0x000fc60000000f00 */
[----:B------:R-:W-:Y:S01]  /*9ef0*/  HMMA.16816.F32 R204, R8, R14, R68 ;  /* 0x0000000e08cc723c */ /* 0x000fe20000001844 */
[----:B------:R-:W-:Y:S01]  /*9f00*/  MOV R73, R211 ;  /* 0x000000d300497202 */ /* 0x000fe20000000f00 */
[----:B------:R-:W-:Y:S01]  /*9f10*/  MUFU.EX2 R33, R33 ;  /* 0x0000002100217308 */ /* 0x000fe20000000800 */
[----:B------:R4:W5:Y:S04]  /*9f20*/  LDL.LU R228, [R1+0x58] ;  /* 0x0000580001e47983 */ /* 0x0009680000300800 */
[----:B------:R-:W-:Y:S02]  /*9f30*/  MOV R68, R29 ;  /* 0x0000001d00447202 */ /* 0x000fe40000000f00 */
[----:B------:R-:W-:Y:S02]  /*9f40*/  MOV R69, R30 ;  /* 0x0000001e00457202 */ /* 0x000fe40000000f00 */
[----:B------:R-:W-:Y:S01]  /*9f50*/  MOV R70, R31 ;  /* 0x0000001f00467202 */ /* 0x000fe20000000f00 */
[C---:B------:R-:W-:Y:S01]  /*9f60*/  HMMA.16816.F32 R168, R4.reuse, R24, R168 ;  /* 0x0000001804a8723c */ /* 0x040fe200000018a8 */
[----:B------:R-:W1:Y:S07]  /*9f70*/  LDSM.16.MT88.4 R28, [R225+0xf000] ;  /* 0x00f00000e11c783b */ /* 0x000e6e0000004200 */
[-C--:B------:R-:W-:Y:S08]  /*9f80*/  HMMA.16816.F32 R176, R4, R26.reuse, R176 ;  /* 0x0000001a04b0723c */ /* 0x080ff000000018b0 */
[----:B------:R-:W-:Y:S01]  /*9f90*/  HMMA.16816.F32 R44, R8, R26, R44 ;  /* 0x0000001a082c723c */ /* 0x000fe2000000182c */
[----:B------:R-:W2:Y:S07]  /*9fa0*/  LDSM.16.MT88.4 R24, [R225+0xd000] ;  /* 0x00d00000e118783b */ /* 0x000eae0000004200 */
[C---:B------:R-:W-:Y:S08]  /*9fb0*/  HMMA.16816.F32 R64, R4.reuse, R16, R64 ;  /* 0x000000100440723c */ /* 0x040ff00000001840 */
[-C--:B------:R-:W-:Y:S08]  /*9fc0*/  HMMA.16816.F32 R60, R4, R18.reuse, R60 ;  /* 0x00000012043c723c */ /* 0x080ff0000000183c */
[----:B------:R-:W-:Y:S01]  /*9fd0*/  HMMA.16816.F32 R212, R8, R18, R56 ;  /* 0x0000001208d4723c */ /* 0x000fe20000001838 */
[----:B------:R-:W3:Y:S07]  /*9fe0*/  LDSM.16.MT88.4 R16, [R224+0xf000] ;  /* 0x00f00000e010783b */ /* 0x000eee0000004200 */
[C---:B------:R-:W-:Y:S08]  /*9ff0*/  HMMA.16816.F32 R48, R4.reuse, R12, R48 ;  /* 0x0000000c0430723c */ /* 0x040ff00000001830 */
[----:B------:R-:W-:Y:S01]  /*a000*/  HMMA.16816.F32 R92, R4, R14, R92 ;  /* 0x0000000e045c723c */ /* 0x000fe2000000185c */
[----:B------:R-:W-:Y:S01]  /*a010*/  MOV R71, R132 ;  /* 0x0000008400477202 */ /* 0x000fe20000000f00 */
[----:B------:R-:W-:Y:S01]  /*a020*/  MUFU.EX2 R32, R32 ;  /* 0x0000002000207308 */ /* 0x000fe20000000800 */
[----:B------:R4:W5:Y:S05]  /*a030*/  LDL.LU R227, [R1+0x54] ;  /* 0x0000540001e37983 */ /* 0x00096a0000300800 */
[----:B------:R-:W-:Y:S01]  /*a040*/  HMMA.16816.F32 R208, R8, R12, R52 ;  /* 0x0000000c08d0723c */ /* 0x000fe20000001834 */
[----:B------:R-:W3:Y:S07]  /*a050*/  LDSM.16.MT88.4 R12, [R226+0xf000] ;  /* 0x00f00000e20c783b */ /* 0x000eee0000004200 */
[C---:B-1----:R-:W-:Y:S07]  /*a060*/  HMMA.16816.F32 R52, R4.reuse, R30, R196 ;  /* 0x0000001e0434723c */ /* 0x042fee00000018c4 */
[----:B------:R-:W-:Y:S01]  /*a070*/  MOV R199, R135 ;  /* 0x0000008700c77202 */ /* 0x000fe20000000f00 */
[----:B--2---:R-:W-:Y:S01]  /*a080*/  HMMA.16816.F32 R104, R4, R24, R104 ;  /* 0x000000180468723c */ /* 0x004fe20000001868 */
[----:B------:R-:W-:-:S02]  /*a090*/  MOV R197, R133 ;  /* 0x0000008500c57202 */ /* 0x000fc40000000f00 */
[----:B------:R-:W-:-:S05]  /*a0a0*/  MOV R198, R134 ;  /* 0x0000008600c67202 */ /* 0x000fca0000000f00 */
[C---:B------:R-:W-:Y:S08]  /*a0b0*/  HMMA.16816.F32 R108, R4.reuse, R26, R108 ;  /* 0x0000001a046c723c */ /* 0x040ff0000000186c */
[C---:B------:R-:W-:Y:S08]  /*a0c0*/  HMMA.16816.F32 R120, R4.reuse, R20, R120 ;  /* 0x000000140478723c */ /* 0x040ff00000001878 */
[C---:B------:R-:W-:Y:S08]  /*a0d0*/  HMMA.16816.F32 R124, R4.reuse, R22, R124 ;  /* 0x00000016047c723c */ /* 0x040ff0000000187c */
[C---:B---3--:R-:W-:Y:S08]  /*a0e0*/  HMMA.16816.F32 R136, R4.reuse, R16, R136 ;  /* 0x000000100488723c */ /* 0x048ff00000001888 */
[C---:B------:R-:W-:Y:S08]  /*a0f0*/  HMMA.16816.F32 R140, R4.reuse, R18, R140 ;  /* 0x00000012048c723c */ /* 0x040ff0000000188c */
[C---:B------:R-:W-:Y:S08]  /*a100*/  HMMA.16816.F32 R148, R4.reuse, R12, R148 ;  /* 0x0000000c0494723c */ /* 0x040ff00000001894 */
[C---:B------:R-:W-:Y:S08]  /*a110*/  HMMA.16816.F32 R152, R4.reuse, R14, R152 ;  /* 0x0000000e0498723c */ /* 0x040ff00000001898 */
[----:B------:R-:W-:Y:S07]  /*a120*/  HMMA.16816.F32 R192, R4, R28, R192 ;  /* 0x0000001c04c0723c */ /* 0x000fee00000018c0 */
[----:B------:R-:W-:Y:S01]  /*a130*/  MOV R4, R68 ;  /* 0x0000004400047202 */ /* 0x000fe20000000f00 */
[----:B------:R-:W-:Y:S01]  /*a140*/  HMMA.16816.F32 R132, R8, R16, R84 ;  /* 0x000000100884723c */ /* 0x000fe20000001854 */
[----:B------:R-:W-:-:S02]  /*a150*/  MOV R7, R74 ;  /* 0x0000004a00077202 */ /* 0x000fc40000000f00 */
[----:B------:R-:W-:-:S04]  /*a160*/  MOV R74, R182 ;  /* 0x000000b6004a7202 */ /* 0x000fc80000000f00 */
[----:B------:R-:W-:Y:S01]  /*a170*/  MOV R85, R199 ;  /* 0x000000c700557202 */ /* 0x000fe20000000f00 */
[----:B------:R-:W-:Y:S01]  /*a180*/  HMMA.16816.F32 R100, R8, R24, R100 ;  /* 0x000000180864723c */ /* 0x000fe20000001864 */
[----:B------:R-:W-:Y:S02]  /*a190*/  MOV R199, R69 ;  /* 0x0000004500c77202 */ /* 0x000fe40000000f00 */
[----:B------:R-:W-:Y:S01]  /*a1a0*/  MOV R69, R3 ;  /* 0x0000000300457202 */ /* 0x000fe20000000f00 */
[----:B------:R-:W-:Y:S01]  /*a1b0*/  FADD.FTZ R4, R4, R0 ;  /* 0x0000000004047221 */ /* 0x000fe20000010000 */
[----:B------:R-:W-:-:S03]  /*a1c0*/  MOV R3, R183 ;  /* 0x000000b700037202 */ /* 0x000fc60000000f00 */
[----:B------:R-:W-:Y:S01]  /*a1d0*/  HMMA.16816.F32 R24, R8, R26, R112 ;  /* 0x0000001a0818723c */ /* 0x000fe20000001870 */
[----:B------:R-:W-:Y:S01]  /*a1e0*/  MOV R6, R75 ;  /* 0x0000004b00067202 */ /* 0x000fe20000000f00 */
[----:B------:R-:W-:Y:S01]  /*a1f0*/  FADD.FTZ R3, R3, R39 ;  /* 0x0000002703037221 */ /* 0x000fe20000010000 */
[----:B------:R-:W-:-:S04]  /*a200*/  MOV R87, R197 ;  /* 0x000000c500577202 */ /* 0x000fc80000000f00 */
[----:B------:R-:W-:Y:S01]  /*a210*/  MOV R114, R180 ;  /* 0x000000b400727202 */ /* 0x000fe20000000f00 */
[----:B------:R-:W-:Y:S01]  /*a220*/  HMMA.16816.F32 R56, R8, R22, R128 ;  /* 0x000000160838723c */ /* 0x000fe20000001880 */
[----:B------:R-:W-:Y:S01]  /*a230*/  MOV R86, R198 ;  /* 0x000000c600567202 */ /* 0x000fe20000000f00 */
[----:B------:R-:W-:Y:S01]  /*a240*/  FADD.FTZ R4, R164, R4 ;  /* 0x00000004a4047221 */ /* 0x000fe20000010000 */
[----:B------:R-:W-:-:S04]  /*a250*/  MOV R75, R244 ;  /* 0x000000f4004b7202 */ /* 0x000fc80000000f00 */
[----:B------:R-:W-:Y:S01]  /*a260*/  MOV R131, R181 ;  /* 0x000000b500837202 */ /* 0x000fe20000000f00 */
[C---:B------:R-:W-:Y:S01]  /*a270*/  HMMA.16816.F32 R116, R8.reuse, R20, R116 ;  /* 0x000000140874723c */ /* 0x040fe20000001874 */
[----:B------:R-:W1:Y:S01]  /*a280*/  LDSM.16.MT88.4 R180, [R167+0xd800] ;  /* 0x00d80000a7b4783b */ /* 0x000e620000004200 */
[----:B------:R-:W-:Y:S01]  /*a290*/  MOV R128, R222 ;  /* 0x000000de00807202 */ /* 0x000fe20000000f00 */
[----:B------:R-:W-:Y:S01]  /*a2a0*/  MUFU.EX2 R244, R96 ;  /* 0x0000006000f47308 */ /* 0x000fe20000000800 */
[----:B------:R-:W-:Y:S02]  /*a2b0*/  MOV R129, R223 ;  /* 0x000000df00817202 */ /* 0x000fe40000000f00 */
[----:B------:R-:W-:Y:S02]  /*a2c0*/  MOV R130, R242 ;  /* 0x000000f200827202 */ /* 0x000fe40000000f00 */
[----:B------:R-:W-:Y:S01]  /*a2d0*/  HMMA.16816.F32 R20, R8, R18, R80 ;  /* 0x000000120814723c */ /* 0x000fe20000001850 */
[----:B------:R-:W2:Y:S01]  /*a2e0*/  LDSM.16.MT88.4 R80, [R224+0xd800] ;  /* 0x00d80000e050783b */ /* 0x000ea20000004200 */
[----:B------:R-:W-:Y:S01]  /*a2f0*/  MOV R5, R184 ;  /* 0x000000b800057202 */ /* 0x000fe20000000f00 */
[----:B------:R-:W-:Y:S01]  /*a300*/  MUFU.EX2 R222, R99 ;  /* 0x0000006300de7308 */ /* 0x000fe20000000800 */
[----:B------:R-:W-:-:S02]  /*a310*/  MOV R112, R187 ;  /* 0x000000bb00707202 */ /* 0x000fc40000000f00 */
[----:B------:R-:W-:Y:S02]  /*a320*/  MOV R113, R186 ;  /* 0x000000ba00717202 */ /* 0x000fe40000000f00 */
[----:B------:R-:W-:-:S03]  /*a330*/  MOV R115, R185 ;  /* 0x000000b900737202 */ /* 0x000fc60000000f00 */
[----:B------:R-:W3:Y:S01]  /*a340*/  MUFU.EX2 R223, R98 ;  /* 0x0000006200df7308 */ /* 0x000ee20000000800 */
[----:B------:R-:W-:Y:S01]  /*a350*/  HMMA.16816.F32 R184, R8, R12, R76 ;  /* 0x0000000c08b8723c */ /* 0x000fe2000000184c */
[----:B------:R-:W-:Y:S01]  /*a360*/  FADD.FTZ R0, R86, R42 ;  /* 0x0000002a56007221 */ /* 0x000fe20000010000 */
[----:B------:R-:W-:Y:S01]  /*a370*/  MOV R86, R7 ;  /* 0x0000000700567202 */ /* 0x000fe20000000f00 */
[----:B------:R-:W-:-:S04]  /*a380*/  FADD.FTZ R3, R87, R3 ;  /* 0x0000000357037221 */ /* 0x000fc80000010000 */
[----:B------:R1:W-:Y:S01]  /*a390*/  MUFU.EX2 R242, R97 ;  /* 0x0000006100f27308 */ /* 0x0003e20000000800 */
[----:B------:R-:W-:Y:S01]  /*a3a0*/  HMMA.16816.F32 R16, R8, R14, R156 ;  /* 0x0000000e0810723c */ /* 0x000fe2000000189c */
[----:B------:R-:W-:Y:S01]  /*a3b0*/  MOV R87, R6 ;  /* 0x0000000600577202 */ /* 0x000fe20000000f00 */
[----:B------:R-:W-:-:S06]  /*a3c0*/  FADD.FTZ R12, R162, R4 ;  /* 0x00000004a20c7221 */ /* 0x000fcc0000010000 */
[C---:B------:R-:W-:Y:S01]  /*a3d0*/  HMMA.16816.F32 R188, R8.reuse, R28, R188 ;  /* 0x0000001c08bc723c */ /* 0x040fe200000018bc */
[----:B------:R-:W-:Y:S02]  /*a3e0*/  MOV R197, R71 ;  /* 0x0000004700c57202 */ /* 0x000fe40000000f00 */
[----:B------:R-:W-:Y:S02]  /*a3f0*/  MOV R198, R70 ;  /* 0x0000004600c67202 */ /* 0x000fe40000000f00 */
[----:B------:R-:W-:Y:S01]  /*a400*/  MOV R196, R73 ;  /* 0x0000004900c47202 */ /* 0x000fe20000000f00 */
[----:B------:R-:W-:Y:S01]  /*a410*/  MUFU.EX2 R38, R38 ;  /* 0x0000002600267308 */ /* 0x000fe20000000800 */
[----:B-1----:R-:W1:Y:S01]  /*a420*/  LDSM.16.MT88.4 R96, [R226+0xd800] ;  /* 0x00d80000e260783b */ /* 0x002e620000004200 */
[----:B------:R-:W-:Y:S01]  /*a430*/  HMMA.16816.F32 R8, R8, R30, R200 ;  /* 0x0000001e0808723c */ /* 0x000fe200000018c8 */
[----:B------:R-:W-:Y:S02]  /*a440*/  MOV R71, R250 ;  /* 0x000000fa00477202 */ /* 0x000fe40000000f00 */
[----:B------:R-:W-:-:S03]  /*a450*/  MOV R68, R43 ;  /* 0x0000002b00447202 */ /* 0x000fc60000000f00 */
[----:B------:R-:W-:Y:S01]  /*a460*/  MUFU.EX2 R37, R37 ;  /* 0x0000002500257308 */ /* 0x000fe20000000800 */
[----:B------:R-:W-:-:S07]  /*a470*/  MOV R30, R5 ;  /* 0x00000005001e7202 */ /* 0x000fce0000000f00 */
[----:B------:R-:W-:Y:S01]  /*a480*/  MUFU.EX2 R35, R35 ;  /* 0x0000002300237308 */ /* 0x000fe20000000800 */
[----:B------:R-:W1:Y:S01]  /*a490*/  LDSM.16.MT88.4 R4, [R225+0xf800] ;  /* 0x00f80000e104783b */ /* 0x000e620000004200 */
[----:B------:R-:W-:Y:S02]  /*a4a0*/  MOV R70, R40 ;  /* 0x0000002800467202 */ /* 0x000fe40000000f00 */
[----:B------:R-:W-:-:S04]  /*a4b0*/  MOV R73, R221 ;  /* 0x000000dd00497202 */ /* 0x000fc80000000f00 */
[----:B------:R-:W-:Y:S01]  /*a4c0*/  MUFU.EX2 R36, R36 ;  /* 0x0000002400247308 */ /* 0x000fe20000000800 */
[----:B------:R-:W-:-:S07]  /*a4d0*/  MOV R250, R220 ;  /* 0x000000dc00fa7202 */ /* 0x000fce0000000f00 */
[----:B------:R-:W-:Y:S01]  /*a4e0*/  MUFU.EX2 R41, R41 ;  /* 0x0000002900297308 */ /* 0x000fe20000000800 */
[----:B------:R-:W-:Y:S01]  /*a4f0*/  FADD.FTZ R2, R85, R2 ;  /* 0x0000000255027221 */ /* 0x000fe20000010000 */
[----:B------:R-:W-:Y:S01]  /*a500*/  MOV R78, R199 ;  /* 0x000000c7004e7202 */ /* 0x000fe20000000f00 */
[----:B------:R-:W-:Y:S01]  /*a510*/  FADD.FTZ R0, R129, R0 ;  /* 0x0000000081007221 */ /* 0x000fe20000010000 */
[----:B------:R-:W-:Y:S01]  /*a520*/  MOV R79, R72 ;  /* 0x00000048004f7202 */ /* 0x000fe20000000f00 */
[----:B------:R-:W-:Y:S01]  /*a530*/  FADD.FTZ R13, R130, R3 ;  /* 0x00000003820d7221 */ /* 0x000fe20000010000 */
[----:B------:R-:W-:Y:S01]  /*a540*/  MOV R42, R114 ;  /* 0x00000072002a7202 */ /* 0x000fe20000000f00 */
[----:B------:R-:W-:Y:S01]  /*a550*/  LDSM.16.MT88.4 R156, [R226+0xf800] ;  /* 0x00f80000e29c783b */ /* 0x000fe20000004200 */
[----:B------:R-:W-:Y:S08]  /*a560*/  MUFU.EX2 R220, R89 ;  /* 0x0000005900dc7308 */ /* 0x000ff00000000800 */
[----:B------:R-:W1:Y:S08]  /*a570*/  MUFU.EX2 R40, R91 ;  /* 0x0000005b00287308 */ /* 0x000e700000000800 */
[----:B------:R-:W-:Y:S08]  /*a580*/  MUFU.EX2 R43, R90 ;  /* 0x0000005a002b7308 */ /* 0x000ff00000000800 */
[----:B------:R-:W2:Y:S01]  /*a590*/  MUFU.EX2 R221, R88 ;  /* 0x0000005800dd7308 */ /* 0x000ea20000000800 */
[----:B------:R-:W-:-:S02]  /*a5a0*/  MOV R85, R196 ;  /* 0x000000c400557202 */ /* 0x000fc40000000f00 */
[----:B------:R-:W-:Y:S02]  /*a5b0*/  MOV R84, R197 ;  /* 0x000000c500547202 */ /* 0x000fe40000000f00 */
[----:B------:R-:W-:Y:S02]  /*a5c0*/  MOV R77, R198 ;  /* 0x000000c6004d7202 */ /* 0x000fe40000000f00 */
[----:B---3--:R-:W-:Y:S02]  /*a5d0*/  F2FP.PACK_AB R200, R223, R222 ;  /* 0x000000dedfc8723e */ /* 0x008fe400000000ff */
[----:B-1----:R-:W-:Y:S02]  /*a5e0*/  F2FP.PACK_AB R201, R40, R220 ;  /* 0x000000dc28c9723e */ /* 0x002fe400000000ff */
[----:B------:R-:W-:Y:S02]  /*a5f0*/  F2FP.PACK_AB R202, R244, R242 ;  /* 0x000000f2f4ca723e */ /* 0x000fe400000000ff */
[----:B------:R-:W-:-:S02]  /*a600*/  F2FP.PACK_AB R196, R33, R34 ;  /* 0x0000002221c4723e */ /* 0x000fc400000000ff */
[----:B------:R-:W-:Y:S02]  /*a610*/  F2FP.PACK_AB R197, R35, R37 ;  /* 0x0000002523c5723e */ /* 0x000fe400000000ff */
[----:B--2---:R-:W-:Y:S02]  /*a620*/  F2FP.PACK_AB R203, R221, R43 ;  /* 0x0000002bddcb723e */ /* 0x004fe400000000ff */
[----:B------:R-:W-:Y:S02]  /*a630*/  F2FP.PACK_AB R198, R38, R32 ;  /* 0x0000002026c6723e */ /* 0x000fe400000000ff */
[----:B------:R-:W-:Y:S01]  /*a640*/  F2FP.PACK_AB R199, R41, R36 ;  /* 0x0000002429c7723e */ /* 0x000fe200000000ff */
[----:B------:R-:W-:Y:S01]  /*a650*/  FADD.FTZ R2, R128, R2 ;  /* 0x0000000280027221 */ /* 0x000fe20000010000 */
[----:B------:R-:W-:Y:S01]  /*a660*/  MOV R89, R73 ;  /* 0x0000004900597202 */ /* 0x000fe20000000f00 */
[----:B------:R-:W-:Y:S01]  /*a670*/  HMMA.16816.F32 R172, R200, R180, R172 ;  /* 0x000000b4c8ac723c */ /* 0x000fe200000018ac */
[----:B------:R-:W-:-:S02]  /*a680*/  FADD.FTZ R14, R144, R0 ;  /* 0x00000000900e7221 */ /* 0x000fc40000010000 */
[----:B------:R-:W-:Y:S01]  /*a690*/  FADD.FTZ R15, R145, R2 ;  /* 0x00000002910f7221 */ /* 0x000fe20000010000 */
[----:B------:R-:W-:-:S04]  /*a6a0*/  MOV R2, R163 ;  /* 0x000000a300027202 */ /* 0x000fc80000000f00 */
[----:B------:R-:W-:Y:S01]  /*a6b0*/  HMMA.16816.F32 R168, R196, R180, R168 ;  /* 0x000000b4c4a8723c */ /* 0x000fe200000018a8 */
[----:B------:R-:W-:-:S07]  /*a6c0*/  MOV R0, R71 ;  /* 0x0000004700007202 */ /* 0x000fce0000000f00 */
[-C--:B------:R-:W-:Y:S08]  /*a6d0*/  HMMA.16816.F32 R176, R196, R182.reuse, R176 ;  /* 0x000000b6c4b0723c */ /* 0x080ff000000018b0 */
[----:B------:R-:W-:Y:S07]  /*a6e0*/  HMMA.16816.F32 R180, R200, R182, R44 ;  /* 0x000000b6c8b4723c */ /* 0x000fee000000182c */
[----:B------:R-:W-:-:S02]  /*a6f0*/  MOV R47, R74 ;  /* 0x0000004a002f7202 */ /* 0x000fc40000000f00 */
[----:B------:R-:W-:Y:S02]  /*a700*/  MOV R46, R75 ;  /* 0x0000004b002e7202 */ /* 0x000fe40000000f00 */
[----:B------:R-:W-:Y:S01]  /*a710*/  HMMA.16816.F32 R72, R196, R80, R64 ;  /* 0x00000050c448723c */ /* 0x000fe20000001840 */
[----:B------:R-:W-:-:S06]  /*a720*/  FADD.FTZ R2, R2, R13 ;  /* 0x0000000d02027221 */ /* 0x000fcc0000010000 */
[----:B------:R-:W-:Y:S02]  /*a730*/  MOV R64, R89 ;  /* 0x0000005900407202 */ /* 0x000fe40000000f00 */
[C---:B------:R-:W-:Y:S01]  /*a740*/  HMMA.16816.F32 R88, R196.reuse, R96, R48 ;  /* 0x00000060c458723c */ /* 0x040fe20000001830 */
[----:B------:R-:W-:Y:S02]  /*a750*/  MOV R67, R77 ;  /* 0x0000004d00437202 */ /* 0x000fe40000000f00 */
[----:B------:R-:W-:Y:S02]  /*a760*/  MOV R66, R78 ;  /* 0x0000004e00427202 */ /* 0x000fe40000000f00 */
[----:B------:R-:W-:Y:S02]  /*a770*/  MOV R65, R79 ;  /* 0x0000004f00417202 */ /* 0x000fe40000000f00 */
[----:B------:R-:W-:Y:S01]  /*a780*/  MOV R49, R70 ;  /* 0x0000004600317202 */ /* 0x000fe20000000f00 */
[----:B------:R-:W-:Y:S01]  /*a790*/  HMMA.16816.F32 R76, R196, R82, R60 ;  /* 0x00000052c44c723c */ /* 0x000fe2000000183c */
[----:B------:R-:W-:-:S02]  /*a7a0*/  MOV R50, R69 ;  /* 0x0000004500327202 */ /* 0x000fc40000000f00 */
[----:B------:R-:W-:Y:S01]  /*a7b0*/  MOV R51, R68 ;  /* 0x0000004400337202 */ /* 0x000fe20000000f00 */
[----:B------:R-:W-:-:S03]  /*a7c0*/  FADD.FTZ R0, R0, R12 ;  /* 0x0000000c00007221 */ /* 0x000fc60000010000 */
[----:B------:R-:W-:Y:S01]  /*a7d0*/  MOV R60, R87 ;  /* 0x00000057003c7202 */ /* 0x000fe20000000f00 */
[----:B------:R-:W-:Y:S01]  /*a7e0*/  HMMA.16816.F32 R192, R196, R4, R192 ;  /* 0x00000004c4c0723c */ /* 0x000fe200000018c0 */
[----:B------:R-:W-:Y:S02]  /*a7f0*/  MOV R61, R86 ;  /* 0x00000056003d7202 */ /* 0x000fe40000000f00 */
[----:B------:R-:W-:Y:S01]  /*a800*/  MOV R62, R85 ;  /* 0x00000055003e7202 */ /* 0x000fe20000000f00 */
[----:B------:R-:W-:Y:S01]  /*a810*/  FADD.FTZ R2, R51, R2 ;  /* 0x0000000233027221 */ /* 0x000fe20000010000 */
[----:B------:R-:W-:-:S03]  /*a820*/  MOV R63, R84 ;  /* 0x00000054003f7202 */ /* 0x000fc60000000f00 */
[----:B------:R-:W-:Y:S01]  /*a830*/  HMMA.16816.F32 R188, R200, R4, R188 ;  /* 0x00000004c8bc723c */ /* 0x000fe200000018bc */
[----:B------:R-:W-:-:S06]  /*a840*/  FADD.FTZ R0, R60, R0 ;  /* 0x000000003c007221 */ /* 0x000fcc0000010000 */
[----:B------:R-:W-:Y:S02]  /*a850*/  FADD.FTZ R5, R49, R15 ;  /* 0x0000000f31057221 */ /* 0x000fe40000010000 */
[----:B------:R-:W-:Y:S02]  /*a860*/  FADD.FTZ R4, R50, R14 ;  /* 0x0000000e32047221 */ /* 0x000fe40000010000 */
[----:B------:R-:W-:Y:S01]  /*a870*/  FADD.FTZ R5, R61, R5 ;  /* 0x000000053d057221 */ /* 0x000fe20000010000 */
[----:B------:R-:W-:Y:S01]  /*a880*/  MOV R44, R146 ;  /* 0x00000092002c7202 */ /* 0x000fe20000000f00 */
        /* <DEDUP_REMOVED lines=11> */
[----:B------:R-:W1:Y:S01]  /*a940*/  LDSM.16.MT88.4 R112, [R225+0xd800] ;  /* 0x00d80000e170783b */ /* 0x000e620000004200 */
[----:B------:R-:W-:-:S02]  /*a950*/  FADD.FTZ R0, R44, R0 ;  /* 0x000000002c007221 */ /* 0x000fc40000010000 */
[----:B------:R-:W-:Y:S01]  /*a960*/  FADD.FTZ R5, R45, R5 ;  /* 0x000000052d057221 */ /* 0x000fe20000010000 */
[----:B------:R-:W2:Y:S01]  /*a970*/  LDSM.16.MT88.4 R128, [R167+0xf800] ;  /* 0x00f80000a780783b */ /* 0x000ea20000004200 */
[----:B------:R-:W-:Y:S02]  /*a980*/  FADD.FTZ R4, R46, R4 ;  /* 0x000000042e047221 */ /* 0x000fe40000010000 */
[----:B------:R-:W-:Y:S01]  /*a990*/  FADD.FTZ R2, R47, R2 ;  /* 0x000000022f027221 */ /* 0x000fe20000010000 */
[----:B------:R-:W3:Y:S01]  /*a9a0*/  LDSM.16.MT88.4 R144, [R224+0xf800] ;  /* 0x00f80000e090783b */ /* 0x000ee20000004200 */
        /* <DEDUP_REMOVED lines=28> */
[----:B------:R-:W-:Y:S01]  /*ab70*/  FADD.FTZ R0, R41, R0 ;  /* 0x0000000029007221 */ /* 0x000fe20000010000 */
[----:B------:R4:W-:Y:S04]  /*ab80*/  STL [R1], R5 ;  /* 0x0000000501007387 */ /* 0x0009e80000100800 */
[----:B------:R4:W-:Y:S04]  /*ab90*/  STL [R1+0xc], R4 ;  /* 0x00000c0401007387 */ /* 0x0009e80000100800 */
[----:B------:R4:W-:Y:S04]  /*aba0*/  STL [R1+0x10], R2 ;  /* 0x0000100201007387 */ /* 0x0009e80000100800 */
[----:B------:R4:W-:Y:S01]  /*abb0*/  STL [R1+0x14], R0 ;  /* 0x0000140001007387 */ /* 0x0009e20000100800 */
[----:B------:R-:W-:Y:S01]  /*abc0*/  ISETP.GE.AND P0, PT, R250, 0x3, PT ;  /* 0x00000003fa00780c */ /* 0x000fe20003f06270 */
[----:B------:R-:W-:Y:S01]  /*abd0*/  HMMA.16816.F32 R92, R196, R98, R92 ;  /* 0x00000062c45c723c */ /* 0x000fe2000000185c */
[----:B------:R-:W-:-:S02]  /*abe0*/  MOV R163, R165 ;  /* 0x000000a500a37202 */ /* 0x000fc40000000f00 */
[----:B------:R-:W-:-:S05]  /*abf0*/  MOV R164, R166 ;  /* 0x000000a600a47202 */ /* 0x000fca0000000f00 */
[----:B-1----:R-:W-:Y:S01]  /*ac00*/  HMMA.16816.F32 R104, R196, R112, R104 ;  /* 0x00000070c468723c */ /* 0x002fe20000001868 */
[----:B------:R-:W-:Y:S02]  /*ac10*/  MOV R3, R160 ;  /* 0x000000a000037202 */ /* 0x000fe40000000f00 */
[----:B------:R-:W-:-:S05]  /*ac20*/  MOV R162, R161 ;  /* 0x000000a100a27202 */ /* 0x000fca0000000f00 */
[----:B------:R-:W-:Y:S01]  /*ac30*/  HMMA.16816.F32 R108, R196, R114, R108 ;  /* 0x00000072c46c723c */ /* 0x000fe2000000186c */
[----:B------:R-:W-:Y:S02]  /*ac40*/  @P0 MOV R163, R165 ;  /* 0x000000a500a30202 */ /* 0x000fe40000000f00 */
[----:B------:R-:W-:-:S05]  /*ac50*/  @P0 MOV R164, R166 ;  /* 0x000000a600a40202 */ /* 0x000fca0000000f00 */
[----:B--2---:R-:W-:Y:S01]  /*ac60*/  HMMA.16816.F32 R120, R196, R128, R120 ;  /* 0x00000080c478723c */ /* 0x004fe20000001878 */
[----:B------:R-:W-:Y:S02]  /*ac70*/  @P0 MOV R3, R160 ;  /* 0x000000a000030202 */ /* 0x000fe40000000f00 */
[----:B------:R-:W-:-:S05]  /*ac80*/  @P0 MOV R162, R161 ;  /* 0x000000a100a20202 */ /* 0x000fca0000000f00 */
[----:B------:R-:W-:Y:S01]  /*ac90*/  HMMA.16816.F32 R124, R196, R130, R124 ;  /* 0x00000082c47c723c */ /* 0x000fe2000000187c */
[----:B------:R-:W-:-:S07]  /*aca0*/  @P0 IADD3 R242, R250, -0x3, RZ ;  /* 0xfffffffdfaf20810 */ /* 0x000fce0007ffe0ff */
[C---:B---3--:R-:W-:Y:S08]  /*acb0*/  HMMA.16816.F32 R136, R196.reuse, R144, R136 ;  /* 0x00000090c488723c */ /* 0x048ff00000001888 */
        /* <DEDUP_REMOVED lines=16> */
[----:B------:R-:W-:Y:S01]  /*adc0*/  HMMA.16816.F32 R200, R200, R6, R8 ;  /* 0x00000006c8c8723c */ /* 0x000fe20000001808 */
[----:B------:R-:W-:Y:S03]  /*add0*/  @!UPT UIADD3 URZ, URZ, URZ, URZ ;  /* 0x0000003f3f3ff290 */ /* 0x000fe6000fffe03f */
[----:B------:R-:W-:Y:S11]  /*ade0*/  @P0 BRA `(.L_x_4) ;  /* 0x0000002000000947 */ /* 0x000ff60003800000 */
.L_x_2:
[----:B-1--4-:R-:W2:Y:S02]  /*adf0*/  LDL.LU R0, [R1+0x30] ;  /* 0x0000300001007983 */ /* 0x012ea40000300800 */
[----:B--2---:R-:W-:-:S07]  /*ae00*/  IADD3 R242, R0, -0x1, RZ ;  /* 0xffffffff00f27810 */ /* 0x004fce0007ffe0ff */
.L_x_4:
[----:B----4-:R-:W-:-:S13]  /*ae10*/  ISETP.GE.AND P0, PT, R242, RZ, PT ;  /* 0x000000fff200720c */ /* 0x010fda0003f06270 */
[----:B------:R-:W-:Y:S05]  /*ae20*/  @!P0 BRA `(.L_x_5) ;  /* 0x000039c000008947 */ /* 0x000fea0003800000 */
[----:B------:R-:W2:Y:S01]  /*ae30*/  LDL.LU.64 R6, [R1+0x38] ;  /* 0x0000380001067983 */ /* 0x000ea20000300a00 */
[----:B------:R-:W-:Y:S01]  /*ae40*/  MOV R166, R3 ;  /* 0x0000000300a67202 */ /* 0x000fe20000000f00 */
[----:B------:R-:W-:Y:S02]  /*ae50*/  IMAD.MOV.U32 R161, RZ, RZ, R163 ;  /* 0x000000ffffa17224 */ /* 0x000fe400078e00a3 */
[----:B------:R-:W3:Y:S01]  /*ae60*/  LDL.LU.64 R4, [R1+0x48] ;  /* 0x0000480001047983 */ /* 0x000ee20000300a00 */
[----:B------:R-:W-:Y:S02]  /*ae70*/  IMAD.MOV.U32 R160, RZ, RZ, R164 ;  /* 0x000000ffffa07224 */ /* 0x000fe400078e00a4 */
[----:B------:R-:W-:Y:S01]  /*ae80*/  IMAD.MOV.U32 R165, RZ, RZ, R162 ;  /* 0x000000ffffa57224 */ /* 0x000fe200078e00a2 */
[----:B--2---:R-:W-:Y:S02]  /*ae90*/  MOV R3, R7 ;  /* 0x0000000700037202 */ /* 0x004fe40000000f00 */
[----:B---3--:R-:W-:-:S05]  /*aea0*/  MOV R2, R4 ;  /* 0x0000000400027202 */ /* 0x008fca0000000f00 */
[----:B------:R1:W-:Y:S01]  /*aeb0*/  STL.64 [R1+0x18], R2 ;  /* 0x0000180201007387 */ /* 0x0003e20000100a00 */
[----:B------:R-:W-:Y:S05]  /*aec0*/  BRA `(.L_x_6) ;  /* 0x000001f000007947 */ /* 0x000fea0003800000 */
.L_x_8:
[----:B------:R-:W2:Y:S01]  /*aed0*/  LDL.64 R246, [R1+0x28] ;  /* 0x0000280001f67983 */ /* 0x000ea20000100a00 */
[----:B------:R-:W-:Y:S03]  /*aee0*/  IADD3 R0, R242, -0x1, RZ ;  /* 0xfffffffff2007810 */ /* 0x000fe60007ffe0ff */
[----:B------:R-:W3:Y:S01]  /*aef0*/  LDL.64 R244, [R1+0x20] ;  /* 0x0000200001f47983 */ /* 0x000ee20000100a00 */
[----:B------:R-:W-:Y:S01]  /*af00*/  SHF.R.S32.HI R162, RZ, 0x1f, R0 ;  /* 0x0000001fffa27819 */ /* 0x000fe20000011400 */
[----:B------:R-:W-:Y:S04]  /*af10*/  IMAD.WIDE.U32 R2, R0, c[0x0][0x198], RZ ;  /* 0x0000660000027a25 */ /* 0x000fe800078e00ff */
[----:B------:R-:W-:Y:S04]  /*af20*/  IMAD R162, R162, c[0x0][0x198], RZ ;  /* 0x00006600a2a27a24 */ /* 0x000fe800078e02ff */
[----:B------:R-:W-:Y:S04]  /*af30*/  IMAD R162, R0, c[0x0][0x19c], R162 ;  /* 0x0000670000a27a24 */ /* 0x000fe800078e02a2 */
[----:B------:R-:W-:Y:S01]  /*af40*/  IMAD.IADD R162, R3, 0x1, R162 ;  /* 0x0000000103a27824 */ /* 0x000fe200078e02a2 */
[----:B--2---:R-:W-:Y:S04]  /*af50*/  LEA R0, P1, R2, R246, 0x6 ;  /* 0x000000f602007211 */ /* 0x004fe800078230ff */
[----:B------:R-:W-:Y:S02]  /*af60*/  LEA R204, P2, R0, c[0x0][0x168], 0x1 ;  /* 0x00005a0000cc7a11 */ /* 0x000fe400078408ff */
[----:B---3--:R-:W-:Y:S02]  /*af70*/  LEA.HI.X R2, R2, R245, R162, 0x6, P1 ;  /* 0x000000f502027211 */ /* 0x008fe400008f34a2 */
[----:B------:R-:W-:Y:S02]  /*af80*/  IADD3 R162, P1, R204, UR8, RZ ;  /* 0x00000008cca27c10 */ /* 0x000fe4000ff3e0ff */
        /* <DEDUP_REMOVED lines=17> */
[----:B------:R-:W0:Y:S01]  /*b0a0*/  LDGDEPBAR ;  /* 0x00000000000079af */ /* 0x000e220000000000 */
[----:B------:R-:W-:-:S05]  /*b0b0*/  BRA `(.L_x_7) ;  /* 0x00000d0000007947 */ /* 0x000fca0003800000 */
.L_x_6:
[----:B-1----:R-:W2:Y:S01]  /*b0c0*/  LDL.64 R2, [R1+0x18] ;  /* 0x0000180001027983 */ /* 0x002ea20000100a00 */
[----:B------:R-:W-:Y:S04]  /*b0d0*/  DEPBAR.LE SB0, 0x0 ;  /* 0x000080000000791a */ /* 0x000fe80000000000 */
[----:B------:R-:W-:Y:S01]  /*b0e0*/  SHF.R.S32.HI R4, RZ, 0x1f, R242 ;  /* 0x0000001fff047819 */ /* 0x000fe200000114f2 */
[----:B------:R-:W-:Y:S01]  /*b0f0*/  BAR.SYNC.DEFER_BLOCKING 0x0 ;  /* 0x0000000000007b1d */ /* 0x000fe20000010000 */
[----:B------:R-:W-:Y:S04]  /*b100*/  IMAD R0, R242, UR14, RZ ;  /* 0x0000000ef2007c24 */ /* 0x000fe8000f8e02ff */
[----:B------:R-:W-:Y:S02]  /*b110*/  IMAD R0, R4, UR15, R0 ;  /* 0x0000000f04007c24 */ /* 0x000fe4000f8e0200 */
[----:B--2---:R-:W-:Y:S04]  /*b120*/  IMAD.WIDE.U32 R2, R242, UR15, R2 ;  /* 0x0000000ff2027c25 */ /* 0x004fe8000f8e0002 */
[----:B------:R-:W-:Y:S01]  /*b130*/  IMAD.IADD R0, R3, 0x1, R0 ;  /* 0x0000000103007824 */ /* 0x000fe200078e0200 */
[C---:B------:R-:W-:Y:S04]  /*b140*/  LEA R6, P1, R2.reuse, c[0x0][0x170], 0x1 ;  /* 0x00005c0002067a11 */ /* 0x040fe800078208ff */
[----:B------:R-:W-:Y:S02]  /*b150*/  LEA.HI.X R7, R2, c[0x0][0x174], R0, 0x1, P1 ;  /* 0x00005d0002077a11 */ /* 0x000fe400008f0c00 */
[----:B------:R-:W-:Y:S03]  /*b160*/  IADD3 R4, P0, R6, UR7, RZ ;  /* 0x0000000706047c10 */ /* 0x000fe6000ff1e0ff */
[----:B------:R-:W-:Y:S01]  /*b170*/  @!PT LDS RZ, [RZ] ;  /* 0x00000000fffff984 */ /* 0x000fe20000000800 */
[----:B------:R-:W-:Y:S01]  /*b180*/  @!PT LDS RZ, [RZ] ;  /* 0x00000000fffff984 */ /* 0x000fe20000000800 */
[----:B------:R-:W-:Y:S01]  /*b190*/  @!PT LDS RZ, [RZ] ;  /* 0x00000000fffff984 */ /* 0x000fe20000000800 */
[----:B-----5:R1:W-:Y:S01]  /*b1a0*/  LDGSTS.E.BYPASS.LTC128B.128 [R243+0xc000], [R6.64] ;  /* 0x0c00000006f37fae */ /* 0x0203e2000b901d50 */
[----:B------:R-:W-:Y:S02]  /*b1b0*/  IADD3.X R5, R7, UR4, RZ, P0, !PT ;  /* 0x0000000407057c10 */ /* 0x000fe400087fe4ff */
[----:B------:R-:W-:Y:S03]  /*b1c0*/  IADD3 R2, P1, R4, UR7, RZ ;  /* 0x0000000704027c10 */ /* 0x000fe6000ff3e0ff */
[----:B------:R1:W-:Y:S01]  /*b1d0*/  LDGSTS.E.BYPASS.LTC128B.128 [R243+0xe000], [R6.64+0x80] ;  /* 0x0e00008006f37fae */ /* 0x0003e2000b901d50 */
[----:B------:R-:W-:Y:S02]  /*b1e0*/  IADD3.X R3, R5, UR4, RZ, P1, !PT ;  /* 0x0000000405037c10 */ /* 0x000fe40008ffe4ff */
[----:B------:R-:W-:Y:S03]  /*b1f0*/  IADD3 R8, P0, R2, UR7, RZ ;  /* 0x0000000702087c10 */ /* 0x000fe6000ff1e0ff */
[----:B------:R1:W-:Y:S01]  /*b200*/  LDGSTS.E.BYPASS.LTC128B.128 [R243+0xc800], [R4.64] ;  /* 0x0c80000004f37fae */ /* 0x0003e2000b901d50 */
[----:B------:R-:W-:Y:S02]  /*b210*/  IADD3.X R9, R3, UR4, RZ, P0, !PT ;  /* 0x0000000403097c10 */ /* 0x000fe400087fe4ff */
[----:B------:R-:W-:Y:S03]  /*b220*/  ISETP.GT.AND P0, PT, R242, RZ, PT ;  /* 0x000000fff200720c */ /* 0x000fe60003f04270 */
[----:B------:R1:W-:Y:S06]  /*b230*/  LDGSTS.E.BYPASS.LTC128B.128 [R243+0xe800], [R4.64+0x80] ;  /* 0x0e80008004f37fae */ /* 0x0003ec000b901d50 */
[----:B------:R2:W-:Y:S06]  /*b240*/  LDGSTS.E.BYPASS.LTC128B.128 [R243+0xd000], [R2.64] ;  /* 0x0d00000002f37fae */ /* 0x0005ec000b901d50 */
[----:B------:R2:W-:Y:S06]  /*b250*/  LDGSTS.E.BYPASS.LTC128B.128 [R243+0xf000], [R2.64+0x80] ;  /* 0x0f00008002f37fae */ /* 0x0005ec000b901d50 */
[----:B------:R3:W-:Y:S06]  /*b260*/  LDGSTS.E.BYPASS.LTC128B.128 [R243+0xd800], [R8.64] ;  /* 0x0d80000008f37fae */ /* 0x0007ec000b901d50 */
[----:B------:R3:W-:Y:S06]  /*b270*/  LDGSTS.E.BYPASS.LTC128B.128 [R243+0xf800], [R8.64+0x80] ;  /* 0x0f80008008f37fae */ /* 0x0007ec000b901d50 */
[----:B------:R-:W-:Y:S06]  /*b280*/  LDSM.16.M88.4 R64, [R230] ;  /* 0x00000000e640783b */ /* 0x000fec0000000200 */
[----:B------:R-:W1:Y:S06]  /*b290*/  LDSM.16.M88.4 R16, [R229] ;  /* 0x00000000e510783b */ /* 0x000e6c0000000200 */
[----:B------:R-:W3:Y:S06]  /*b2a0*/  LDSM.16.M88.4 R60, [R230+0x2000] ;  /* 0x00200000e63c783b */ /* 0x000eec0000000200 */
[----:B------:R-:W4:Y:S06]  /*b2b0*/  LDSM.16.M88.4 R32, [R229+0x800] ;  /* 0x00080000e520783b */ /* 0x000f2c0000000200 */
[----:B------:R-:W0:Y:S06]  /*b2c0*/  LDGDEPBAR ;  /* 0x00000000000079af */ /* 0x000e2c0000000000 */
[----:B------:R-:W2:Y:S06]  /*b2d0*/  LDSM.16.M88.4 R48, [R229+0x1000] ;  /* 0x00100000e530783b */ /* 0x000eac0000000200 */
[----:B------:R-:W2:Y:S06]  /*b2e0*/  LDSM.16.M88.4 R204, [R229+0x1800] ;  /* 0x00180000e5cc783b */ /* 0x000eac0000000200 */
[----:B------:R-:W-:Y:S01]  /*b2f0*/  LDSM.16.M88.4 R208, [R231] ;  /* 0x00000000e7d0783b */ /* 0x000fe20000000200 */
[-C--:B-1----:R-:W-:Y:S05]  /*b300*/  HMMA.16816.F32 R4, R64, R16.reuse, RZ ;  /* 0x000000104004723c */ /* 0x082fea00000018ff */
[----:B------:R-:W1:Y:S03]  /*b310*/  LDSM.16.M88.4 R212, [R234] ;  /* 0x00000000ead4783b */ /* 0x000e660000000200 */
[C---:B---3--:R-:W-:Y:S03]  /*b320*/  HMMA.16816.F32 R8, R60.reuse, R16, RZ ;  /* 0x000000103c08723c */ /* 0x048fe600000018ff */
[----:B------:R-:W3:Y:S06]  /*b330*/  LDSM.16.M88.4 R216, [R231+0x2000] ;  /* 0x00200000e7d8783b */ /* 0x000eec0000000200 */
[----:B------:R-:W-:Y:S01]  /*b340*/  LDSM.16.M88.4 R220, [R240] ;  /* 0x00000000f0dc783b */ /* 0x000fe20000000200 */
[-C--:B------:R-:W-:Y:S08]  /*b350*/  HMMA.16816.F32 R12, R60, R18.reuse, RZ ;  /* 0x000000123c0c723c */ /* 0x080ff000000018ff */
[C---:B------:R-:W-:Y:S08]  /*b360*/  HMMA.16816.F32 R16, R64.reuse, R18, RZ ;  /* 0x000000124010723c */ /* 0x040ff000000018ff */
[-C--:B----4-:R-:W-:Y:S08]  /*b370*/  HMMA.16816.F32 R20, R64, R32.reuse, RZ ;  /* 0x000000204014723c */ /* 0x090ff000000018ff */
[C---:B------:R-:W-:Y:S08]  /*b380*/  HMMA.16816.F32 R24, R60.reuse, R32, RZ ;  /* 0x000000203c18723c */ /* 0x040ff000000018ff */
[-C--:B------:R-:W-:Y:S08]  /*b390*/  HMMA.16816.F32 R28, R60, R34.reuse, RZ ;  /* 0x000000223c1c723c */ /* 0x080ff000000018ff */
[C---:B------:R-:W-:Y:S08]  /*b3a0*/  HMMA.16816.F32 R32, R64.reuse, R34, RZ ;  /* 0x000000224020723c */ /* 0x040ff000000018ff */
[-C--:B--2---:R-:W-:Y:S08]  /*b3b0*/  HMMA.16816.F32 R36, R64, R48.reuse, RZ ;  /* 0x000000304024723c */ /* 0x084ff000000018ff */
[C---:B------:R-:W-:Y:S08]  /*b3c0*/  HMMA.16816.F32 R40, R60.reuse, R48, RZ ;  /* 0x000000303c28723c */ /* 0x040ff000000018ff */
[-C--:B------:R-:W-:Y:S08]  /*b3d0*/  HMMA.16816.F32 R44, R60, R50.reuse, RZ ;  /* 0x000000323c2c723c */ /* 0x080ff000000018ff */
[C---:B------:R-:W-:Y:S08]  /*b3e0*/  HMMA.16816.F32 R48, R64.reuse, R50, RZ ;  /* 0x000000324030723c */ /* 0x040ff000000018ff */
[-C--:B------:R-:W-:Y:S08]  /*b3f0*/  HMMA.16816.F32 R52, R64, R204.reuse, RZ ;  /* 0x000000cc4034723c */ /* 0x080ff000000018ff */
[C---:B------:R-:W-:Y:S08]  /*b400*/  HMMA.16816.F32 R56, R60.reuse, R204, RZ ;  /* 0x000000cc3c38723c */ /* 0x040ff000000018ff */
[-C--:B------:R-:W-:Y:S08]  /*b410*/  HMMA.16816.F32 R60, R60, R206.reuse, RZ ;  /* 0x000000ce3c3c723c */ /* 0x080ff000000018ff */
[----:B------:R-:W-:Y:S01]  /*b420*/  HMMA.16816.F32 R64, R64, R206, RZ ;  /* 0x000000ce4040723c */ /* 0x000fe200000018ff */
[----:B------:R-:W2:Y:S07]  /*b430*/  LDSM.16.M88.4 R204, [R241] ;  /* 0x00000000f1cc783b */ /* 0x000eae0000000200 */
[-C--:B-1----:R-:W-:Y:S08]  /*b440*/  HMMA.16816.F32 R4, R208, R212.reuse, R4 ;  /* 0x000000d4d004723c */ /* 0x082ff00000001804 */
[C---:B---3--:R-:W-:Y:S08]  /*b450*/  HMMA.16816.F32 R8, R216.reuse, R212, R8 ;  /* 0x000000d4d808723c */ /* 0x048ff00000001808 */
[-C--:B------:R-:W-:Y:S08]  /*b460*/  HMMA.16816.F32 R12, R216, R214.reuse, R12 ;  /* 0x000000d6d80c723c */ /* 0x080ff0000000180c */
[C---:B------:R-:W-:Y:S01]  /*b470*/  HMMA.16816.F32 R16, R208.reuse, R214, R16 ;  /* 0x000000d6d010723c */ /* 0x040fe20000001810 */
[----:B------:R-:W1:Y:S07]  /*b480*/  LDSM.16.M88.4 R212, [R239] ;  /* 0x00000000efd4783b */ /* 0x000e6e0000000200 */
[-C--:B--2---:R-:W-:Y:S08]  /*b490*/  HMMA.16816.F32 R20, R208, R204.reuse, R20 ;  /* 0x000000ccd014723c */ /* 0x084ff00000001814 */
[C---:B------:R-:W-:Y:S08]  /*b4a0*/  HMMA.16816.F32 R24, R216.reuse, R204, R24 ;  /* 0x000000ccd818723c */ /* 0x040ff00000001818 */
[-C--:B------:R-:W-:Y:S08]  /*b4b0*/  HMMA.16816.F32 R28, R216, R206.reuse, R28 ;  /* 0x000000ced81c723c */ /* 0x080ff0000000181c */
[C---:B------:R-:W-:Y:S01]  /*b4c0*/  HMMA.16816.F32 R32, R208.reuse, R206, R32 ;  /* 0x000000ced020723c */ /* 0x040fe20000001820 */
[----:B------:R-:W-:Y:S07]  /*b4d0*/  LDSM.16.M88.4 R204, [R233] ;  /* 0x00000000e9cc783b */ /* 0x000fee0000000200 */
[-C--:B------:R-:W-:Y:S08]  /*b4e0*/  HMMA.16816.F32 R36, R208, R220.reuse, R36 ;  /* 0x000000dcd024723c */ /* 0x080ff00000001824 */
[C---:B------:R-:W-:Y:S08]  /*b4f0*/  HMMA.16816.F32 R40, R216.reuse, R220, R40 ;  /* 0x000000dcd828723c */ /* 0x040ff00000001828 */
[-C--:B------:R-:W-:Y:S08]  /*b500*/  HMMA.16816.F32 R44, R216, R222.reuse, R44 ;  /* 0x000000ded82c723c */ /* 0x080ff0000000182c */
[C---:B------:R-:W-:Y:S01]  /*b510*/  HMMA.16816.F32 R48, R208.reuse, R222, R48 ;  /* 0x000000ded030723c */ /* 0x040fe20000001830 */
[----:B------:R-:W2:Y:S07]  /*b520*/  LDSM.16.M88.4 R220, [R228] ;  /* 0x00000000e4dc783b */ /* 0x000eae0000000200 */
[-C--:B-1----:R-:W-:Y:S08]  /*b530*/  HMMA.16816.F32 R52, R208, R212.reuse, R52 ;  /* 0x000000d4d034723c */ /* 0x082ff00000001834 */
[C---:B------:R-:W-:Y:S08]  /*b540*/  HMMA.16816.F32 R56, R216.reuse, R212, R56 ;  /* 0x000000d4d838723c */ /* 0x040ff00000001838 */
[-C--:B------:R-:W-:Y:S01]  /*b550*/  HMMA.16816.F32 R60, R216, R214.reuse, R60 ;  /* 0x000000d6d83c723c */ /* 0x080fe2000000183c */
[----:B------:R-:W1:Y:S07]  /*b560*/  LDSM.16.M88.4 R216, [R233+0x2000] ;  /* 0x00200000e9d8783b */ /* 0x000e6e0000000200 */
[----:B------:R-:W-:Y:S01]  /*b570*/  HMMA.16816.F32 R64, R208, R214, R64 ;  /* 0x000000d6d040723c */ /* 0x000fe20000001840 */
[----:B------:R-:W3:Y:S06]  /*b580*/  LDSM.16.M88.4 R208, [R228+0x800] ;  /* 0x00080000e4d0783b */ /* 0x000eec0000000200 */
[----:B------:R-:W4:Y:S01]  /*b590*/  LDSM.16.M88.4 R212, [R228+0x1000] ;  /* 0x00100000e4d4783b */ /* 0x000f220000000200 */
[-C--:B--2---:R-:W-:Y:S08]  /*b5a0*/  HMMA.16816.F32 R4, R204, R220.reuse, R4 ;  /* 0x000000dccc04723c */ /* 0x084ff00000001804 */
[C---:B-1----:R-:W-:Y:S08]  /*b5b0*/  HMMA.16816.F32 R8, R216.reuse, R220, R8 ;  /* 0x000000dcd808723c */ /* 0x042ff00000001808 */
[-C--:B------:R-:W-:Y:S08]  /*b5c0*/  HMMA.16816.F32 R12, R216, R222.reuse, R12 ;  /* 0x000000ded80c723c */ /* 0x080ff0000000180c */
[C---:B------:R-:W-:Y:S01]  /*b5d0*/  HMMA.16816.F32 R16, R204.reuse, R222, R16 ;  /* 0x000000decc10723c */ /* 0x040fe20000001810 */
[----:B------:R-:W1:Y:S07]  /*b5e0*/  LDSM.16.M88.4 R220, [R228+0x1800] ;  /* 0x00180000e4dc783b */ /* 0x000e6e0000000200 */
[-C--:B---3--:R-:W-:Y:S08]  /*b5f0*/  HMMA.16816.F32 R20, R204, R208.reuse, R20 ;  /* 0x000000d0cc14723c */ /* 0x088ff00000001814 */
[C---:B------:R-:W-:Y:S08]  /*b600*/  HMMA.16816.F32 R24, R216.reuse, R208, R24 ;  /* 0x000000d0d818723c */ /* 0x040ff00000001818 */
[-C--:B------:R-:W-:Y:S08]  /*b610*/  HMMA.16816.F32 R28, R216, R210.reuse, R28 ;  /* 0x000000d2d81c723c */ /* 0x080ff0000000181c */
[C---:B------:R-:W-:Y:S01]  /*b620*/  HMMA.16816.F32 R32, R204.reuse, R210, R32 ;  /* 0x000000d2cc20723c */ /* 0x040fe20000001820 */
[----:B------:R-:W-:Y:S07]  /*b630*/  LDSM.16.M88.4 R208, [R232] ;  /* 0x00000000e8d0783b */ /* 0x000fee0000000200 */
[-C--:B----4-:R-:W-:Y:S08]  /*b640*/  HMMA.16816.F32 R36, R204, R212.reuse, R36 ;  /* 0x000000d4cc24723c */ /* 0x090ff00000001824 */
        /* <DEDUP_REMOVED lines=20> */
[----:B------:R-:W-:Y:S07]  /*b790*/  LDSM.16.M88.4 R204, [R230+0x4000] ;  /* 0x00400000e6cc783b */ /* 0x000fee0000000200 */
[-C--:B----4-:R-:W-:Y:S08]  /*b7a0*/  HMMA.16816.F32 R36, R208, R220.reuse, R36 ;  /* 0x000000dcd024723c */ /* 0x090ff00000001824 */
[C---:B------:R-:W-:Y:S08]  /*b7b0*/  HMMA.16816.F32 R40, R216.reuse, R220, R40 ;  /* 0x000000dcd828723c */ /* 0x040ff00000001828 */
[-C--:B------:R-:W-:Y:S08]  /*b7c0*/  HMMA.16816.F32 R44, R216, R222.reuse, R44 ;  /* 0x000000ded82c723c */ /* 0x080ff0000000182c */
[C---:B------:R-:W-:Y:S01]  /*b7d0*/  HMMA.16816.F32 R48, R208.reuse, R222, R48 ;  /* 0x000000ded030723c */ /* 0x040fe20000001830 */
[----:B------:R-:W2:Y:S07]  /*b7e0*/  LDSM.16.M88.4 R220, [R229+0x2000] ;  /* 0x00200000e5dc783b */ /* 0x000eae0000000200 */
        /* <DEDUP_REMOVED lines=27> */
[----:B------:R-:W3:Y:S06]  /*b9a0*/  LDSM.16.M88.4 R204, [R237] ;  /* 0x00000000edcc783b */ /* 0x000eec0000000200 */
[----:B------:R-:W4:Y:S01]  /*b9b0*/  LDSM.16.M88.4 R220, [R236] ;  /* 0x00000000ecdc783b */ /* 0x000f220000000200 */
[-C--:B--2---:R-:W-:Y:S08]  /*b9c0*/  HMMA.16816.F32 R4, R208, R212.reuse, R4 ;  /* 0x000000d4d004723c */ /* 0x084ff00000001804 */
[C---:B-1----:R-:W-:Y:S08]  /*b9d0*/  HMMA.16816.F32 R8, R216.reuse, R212, R8 ;  /* 0x000000d4d808723c */ /* 0x042ff00000001808 */
[-C--:B------:R-:W-:Y:S08]  /*b9e0*/  HMMA.16816.F32 R12, R216, R214.reuse, R12 ;  /* 0x000000d6d80c723c */ /* 0x080ff0000000180c */
[C---:B------:R-:W-:Y:S01]  /*b9f0*/  HMMA.16816.F32 R16, R208.reuse, R214, R16 ;  /* 0x000000d6d010723c */ /* 0x040fe20000001810 */
[----:B------:R-:W1:Y:S07]  /*ba00*/  LDSM.16.M88.4 R212, [R235] ;  /* 0x00000000ebd4783b */ /* 0x000e6e0000000200 */
        /* <DEDUP_REMOVED lines=43> */
[----:B------:R-:W1:Y:S01]  /*bcc0*/  LDSM.16.M88.4 R212, [R227+0x3800] ;  /* 0x00380000e3d4783b */ /* 0x000e620000000200 */
[----:B------:R-:W-:Y:S05]  /*bcd0*/  DEPBAR.LE SB0, 0x0 ;  /* 0x000080000000791a */ /* 0x000fea0000000000 */
[----:B------:R-:W-:Y:S01]  /*bce0*/  BAR.SYNC.DEFER_BLOCKING 0x0 ;  /* 0x0000000000007b1d */ /* 0x000fe20000010000 */
[-C--:B---3--:R-:W-:Y:S08]  /*bcf0*/  HMMA.16816.F32 R20, R208, R204.reuse, R20 ;  /* 0x000000ccd014723c */ /* 0x088ff00000001814 */
[C---:B------:R-:W-:Y:S08]  /*bd00*/  HMMA.16816.F32 R24, R216.reuse, R204, R24 ;  /* 0x000000ccd818723c */ /* 0x040ff00000001818 */
[-C--:B------:R-:W-:Y:S08]  /*bd10*/  HMMA.16816.F32 R28, R216, R206.reuse, R28 ;  /* 0x000000ced81c723c */ /* 0x080ff0000000181c */
[C---:B------:R-:W-:Y:S08]  /*bd20*/  HMMA.16816.F32 R32, R208.reuse, R206, R32 ;  /* 0x000000ced020723c */ /* 0x040ff00000001820 */
[-C--:B----4-:R-:W-:Y:S08]  /*bd30*/  HMMA.16816.F32 R36, R208, R220.reuse, R36 ;  /* 0x000000dcd024723c */ /* 0x090ff00000001824 */
[C---:B------:R-:W-:Y:S08]  /*bd40*/  HMMA.16816.F32 R40, R216.reuse, R220, R40 ;  /* 0x000000dcd828723c */ /* 0x040ff00000001828 */
[-C--:B------:R-:W-:Y:S08]  /*bd50*/  HMMA.16816.F32 R44, R216, R222.reuse, R44 ;  /* 0x000000ded82c723c */ /* 0x080ff0000000182c */
[C---:B------:R-:W-:Y:S08]  /*bd60*/  HMMA.16816.F32 R48, R208.reuse, R222, R48 ;  /* 0x000000ded030723c */ /* 0x040ff00000001830 */
[-C--:B-1----:R-:W-:Y:S08]  /*bd70*/  HMMA.16816.F32 R52, R208, R212.reuse, R52 ;  /* 0x000000d4d034723c */ /* 0x082ff00000001834 */
[C---:B------:R-:W-:Y:S08]  /*bd80*/  HMMA.16816.F32 R56, R216.reuse, R212, R56 ;  /* 0x000000d4d838723c */ /* 0x040ff00000001838 */
[-C--:B------:R-:W-:Y:S08]  /*bd90*/  HMMA.16816.F32 R60, R216, R214.reuse, R60 ;  /* 0x000000d6d83c723c */ /* 0x080ff0000000183c */
[----:B------:R-:W-:Y:S01]  /*bda0*/  HMMA.16816.F32 R64, R208, R214, R64 ;  /* 0x000000d6d040723c */ /* 0x000fe20000001840 */
[----:B------:R-:W-:-:S07]  /*bdb0*/  @P0 BRA `(.L_x_8) ;  /* 0xfffff11000000947 */ /* 0x000fce000383ffff */
.L_x_7:
[----:B------:R-:W-:Y:S02]  /*bdc0*/  FMNMX.FTZ R0, R4, R160, !PT ;  /* 0x000000a004007209 */ /* 0x000fe40007810000 */
[----:B------:R-:W-:Y:S02]  /*bdd0*/  IADD3 R242, R242, -0x1, RZ ;  /* 0xfffffffff2f27810 */ /* 0x000fe40007ffe0ff */
[----:B-1----:R-:W-:Y:S02]  /*bde0*/  FMNMX.FTZ R2, R5, R0, !PT ;  /* 0x0000000005027209 */ /* 0x002fe40007810000 */
[----:B------:R-:W-:Y:S02]  /*bdf0*/  FMNMX.FTZ R0, R6, R161, !PT ;  /* 0x000000a106007209 */ /* 0x000fe40007810000 */
        /* <DEDUP_REMOVED lines=33> */
[----:B------:R-:W-:Y:S01]  /*c010*/  FMNMX.FTZ R2, R25, R2, !PT ;  /* 0x0000000219027209 */ /* 0x000fe20007810000 */
[----:B------:R-:W1:Y:S01]  /*c020*/  SHFL.BFLY PT, R205, R164, 0x2, 0x1f ;  /* 0x0c401f00a4cd7f89 */ /* 0x000e6200000e0000 */
        /* <DEDUP_REMOVED lines=21> */
[----:B-1----:R-:W-:Y:S02]  /*c180*/  FMNMX.FTZ R164, R164, R205, !PT ;  /* 0x000000cda4a47209 */ /* 0x002fe40007810000 */
[----:B------:R-:W-:Y:S02]  /*c190*/  FMNMX.FTZ R0, R62, R0, !PT ;  /* 0x000000003e007209 */ /* 0x000fe40007810000 */
[----:B------:R-:W-:Y:S01]  /*c1a0*/  FMNMX.FTZ R3, R67, R3, !PT ;  /* 0x0000000343037209 */ /* 0x000fe20007810000 */
[----:B------:R-:W1:Y:S01]  /*c1b0*/  SHFL.BFLY PT, R205, R164, 0x1, 0x1f ;  /* 0x0c201f00a4cd7f89 */ /* 0x000e6200000e0000 */
[----:B------:R-:W-:Y:S02]  /*c1c0*/  FMNMX.FTZ R2, R57, R2, !PT ;  /* 0x0000000239027209 */ /* 0x000fe40007810000 */
[----:B------:R-:W-:Y:S02]  /*c1d0*/  FMNMX.FTZ R0, R63, R0, !PT ;  /* 0x000000003f007209 */ /* 0x000fe40007810000 */
[----:B------:R-:W-:Y:S03]  /*c1e0*/  FMNMX.FTZ R162, R60, R2, !PT ;  /* 0x000000023ca27209 */ /* 0x000fe60007810000 */
[----:B------:R-:W2:Y:S01]  /*c1f0*/  SHFL.BFLY PT, R163, R3, 0x2, 0x1f ;  /* 0x0c401f0003a37f89 */ /* 0x000ea200000e0000 */
[----:B------:R-:W-:Y:S07]  /*c200*/  FMNMX.FTZ R162, R61, R162, !PT ;  /* 0x000000a23da27209 */ /* 0x000fee0007810000 */
[----:B------:R-:W3:Y:S01]  /*c210*/  SHFL.BFLY PT, R2, R0, 0x2, 0x1f ;  /* 0x0c401f0000027f89 */ /* 0x000ee200000e0000 */
[----:B-1----:R-:W-:Y:S07]  /*c220*/  FMNMX.FTZ R164, R164, R205, !PT ;  /* 0x000000cda4a47209 */ /* 0x002fee0007810000 */
[----:B------:R-:W1:Y:S01]  /*c230*/  SHFL.BFLY PT, R204, R162, 0x2, 0x1f ;  /* 0x0c401f00a2cc7f89 */ /* 0x000e6200000e0000 */
[----:B------:R-:W-:Y:S02]  /*c240*/  FSETP.NEU.FTZ.AND P1, PT, R164, -INF , PT ;  /* 0xff800000a400780b */ /* 0x000fe40003f3d000 */
[----:B--2---:R-:W-:Y:S05]  /*c250*/  FMNMX.FTZ R163, R3, R163, !PT ;  /* 0x000000a303a37209 */ /* 0x004fea0007810000 */
[----:B------:R-:W2:Y:S01]  /*c260*/  SHFL.BFLY PT, R206, R163, 0x1, 0x1f ;  /* 0x0c201f00a3ce7f89 */ /* 0x000ea200000e0000 */
[----:B---3--:R-:W-:Y:S01]  /*c270*/  FMNMX.FTZ R2, R0, R2, !PT ;  /* 0x0000000200027209 */ /* 0x008fe20007810000 */
[----:B------:R-:W-:Y:S04]  /*c280*/  FADD.FTZ R0, -R164, R160 ;  /* 0x000000a0a4007221 */ /* 0x000fe80000010100 */
[----:B------:R-:W-:Y:S02]  /*c290*/  FMUL.FTZ R0, R0, c[0x0][0x23c] ;  /* 0x00008f0000007a20 */ /* 0x000fe40000410000 */
[----:B------:R-:W3:Y:S02]  /*c2a0*/  SHFL.BFLY PT, R3, R2, 0x1, 0x1f ;  /* 0x0c201f0002037f89 */ /* 0x000ee400000e0000 */
[----:B------:R4:W5:Y:S01]  /*c2b0*/  MUFU.EX2 R160, R0 ;  /* 0x0000000000a07308 */ /* 0x0009620000000800 */
[----:B-1----:R-:W-:Y:S05]  /*c2c0*/  FMNMX.FTZ R162, R162, R204, !PT ;  /* 0x000000cca2a27209 */ /* 0x002fea0007810000 */
[----:B------:R-:W1:Y:S01]  /*c2d0*/  SHFL.BFLY PT, R204, R162, 0x1, 0x1f ;  /* 0x0c201f00a2cc7f89 */ /* 0x000e6200000e0000 */
[----:B--2---:R-:W-:Y:S02]  /*c2e0*/  FMNMX.FTZ R163, R163, R206, !PT ;  /* 0x000000cea3a37209 */ /* 0x004fe40007810000 */
[----:B---3--:R-:W-:Y:S03]  /*c2f0*/  FMNMX.FTZ R3, R2, R3, !PT ;  /* 0x0000000302037209 */ /* 0x008fe60007810000 */
[----:B----4-:R-:W-:Y:S02]  /*c300*/  FADD.FTZ R0, -R163, R161 ;  /* 0x000000a1a3007221 */ /* 0x010fe40000010100 */
[----:B------:R-:W-:Y:S02]  /*c310*/  FMUL.FTZ R209, R3, c[0x0][0x23c] ;  /* 0x00008f0003d17a20 */ /* 0x000fe40000410000 */
[----:B------:R-:W-:Y:S01]  /*c320*/  FMUL.FTZ R0, R0, c[0x0][0x23c] ;  /* 0x00008f0000007a20 */ /* 0x000fe20000410000 */
[----:B-1----:R-:W-:Y:S01]  /*c330*/  FMNMX.FTZ R162, R162, R204, !PT ;  /* 0x000000cca2a27209 */ /* 0x002fe20007810000 */
[C---:B-----5:R-:W-:Y:S02]  /*c340*/  FMUL.FTZ R68, R160.reuse, R68 ;  /* 0x00000044a0447220 */ /* 0x060fe40000410000 */
[----:B------:R1:W2:Y:S01]  /*c350*/  MUFU.EX2 R161, R0 ;  /* 0x0000000000a17308 */ /* 0x0002a20000000800 */
[----:B------:R-:W3:Y:S01]  /*c360*/  LDSM.16.MT88.4 R204, [R167+0xc000] ;  /* 0x00c00000a7cc783b */ /* 0x000ee20000004200 */
[----:B------:R-:W-:Y:S02]  /*c370*/  FMUL.FTZ R69, R160, R69 ;  /* 0x00000045a0457220 */ /* 0x000fe40000410000 */
[----:B------:R-:W-:Y:S02]  /*c380*/  FMUL.FTZ R208, R162, c[0x0][0x23c] ;  /* 0x00008f00a2d07a20 */ /* 0x000fe40000410000 */
[C---:B------:R-:W-:Y:S02]  /*c390*/  FMUL.FTZ R80, R160.reuse, R80 ;  /* 0x00000050a0507220 */ /* 0x040fe40000410000 */
[C---:B------:R-:W-:Y:S02]  /*c3a0*/  FMUL.FTZ R81, R160.reuse, R81 ;  /* 0x00000051a0517220 */ /* 0x040fe40000410000 */
[C---:B------:R-:W-:Y:S02]  /*c3b0*/  FMUL.FTZ R84, R160.reuse, R84 ;  /* 0x00000054a0547220 */ /* 0x040fe40000410000 */
[C---:B------:R-:W-:Y:S02]  /*c3c0*/  FMUL.FTZ R85, R160.reuse, R85 ;  /* 0x00000055a0557220 */ /* 0x040fe40000410000 */
[C---:B------:R-:W-:Y:S02]  /*c3d0*/  FMUL.FTZ R96, R160.reuse, R96 ;  /* 0x00000060a0607220 */ /* 0x040fe40000410000 */
[C---:B------:R-:W-:Y:S02]  /*c3e0*/  FMUL.FTZ R97, R160.reuse, R97 ;  /* 0x00000061a0617220 */ /* 0x040fe40000410000 */
[C---:B------:R-:W-:Y:S02]  /*c3f0*/  FMUL.FTZ R100, R160.reuse, R100 ;  /* 0x00000064a0647220 */ /* 0x040fe40000410000 */
[C---:B------:R-:W-:Y:S02]  /*c400*/  FMUL.FTZ R101, R160.reuse, R101 ;  /* 0x00000065a0657220 */ /* 0x040fe40000410000 */
[----:B------:R-:W-:Y:S02]  /*c410*/  FMUL.FTZ R112, R160, R112 ;  /* 0x00000070a0707220 */ /* 0x000fe40000410000 */
[----:B-1----:R-:W-:Y:S02]  /*c420*/  FADD.FTZ R0, -R162, R165 ;  /* 0x000000a5a2007221 */ /* 0x002fe40000010100 */
[----:B------:R-:W-:Y:S02]  /*c430*/  FMUL.FTZ R165, R164, c[0x0][0x23c] ;  /* 0x00008f00a4a57a20 */ /* 0x000fe40000410000 */
[----:B------:R-:W-:Y:S02]  /*c440*/  FMUL.FTZ R0, R0, c[0x0][0x23c] ;  /* 0x00008f0000007a20 */ /* 0x000fe40000410000 */
[----:B--2---:R-:W-:Y:S01]  /*c450*/  FMUL.FTZ R70, R161, R70 ;  /* 0x00000046a1467220 */ /* 0x004fe20000410000 */
[----:B------:R-:W-:Y:S01]  /*c460*/  FSEL R165, R165, RZ, P1 ;  /* 0x000000ffa5a57208 */ /* 0x000fe20000800000 */
[----:B------:R1:W2:Y:S01]  /*c470*/  MUFU.EX2 R2, R0 ;  /* 0x0000000000027308 */ /* 0x0002a20000000800 */
[----:B------:R-:W-:Y:S01]  /*c480*/  FSETP.NEU.FTZ.AND P1, PT, R163, -INF , PT ;  /* 0xff800000a300780b */ /* 0x000fe20003f3d000 */
[----:B------:R-:W-:Y:S02]  /*c490*/  FMUL.FTZ R71, R161, R71 ;  /* 0x00000047a1477220 */ /* 0x000fe40000410000 */
[--C-:B------:R-:W-:Y:S02]  /*c4a0*/  FFMA.FTZ R4, R4, c[0x0][0x23c], -R165.reuse ;  /* 0x00008f0004047a23 */ /* 0x100fe400000108a5 */
[--C-:B------:R-:W-:Y:S02]  /*c4b0*/  FFMA.FTZ R5, R5, c[0x0][0x23c], -R165.reuse ;  /* 0x00008f0005057a23 */ /* 0x100fe400000108a5 */
[--C-:B------:R-:W-:Y:S02]  /*c4c0*/  FFMA.FTZ R16, R16, c[0x0][0x23c], -R165.reuse ;  /* 0x00008f0010107a23 */ /* 0x100fe400000108a5 */
[----:B------:R-:W-:Y:S01]  /*c4d0*/  FFMA.FTZ R17, R17, c[0x0][0x23c], -R165 ;  /* 0x00008f0011117a23 */ /* 0x000fe200000108a5 */
[----:B------:R4:W-:Y:S01]  /*c4e0*/  MUFU.EX2 R210, R4 ;  /* 0x0000000400d27308 */ /* 0x0009e20000000800 */
[C---:B------:R-:W-:Y:S02]  /*c4f0*/  FMUL.FTZ R82, R161.reuse, R82 ;  /* 0x00000052a1527220 */ /* 0x040fe40000410000 */
[C---:B------:R-:W-:Y:S02]  /*c500*/  FMUL.FTZ R83, R161.reuse, R83 ;  /* 0x00000053a1537220 */ /* 0x040fe40000410000 */
[C---:B------:R-:W-:Y:S02]  /*c510*/  FMUL.FTZ R86, R161.reuse, R86 ;  /* 0x00000056a1567220 */ /* 0x040fe40000410000 */
[C---:B------:R-:W-:Y:S02]  /*c520*/  FMUL.FTZ R87, R161.reuse, R87 ;  /* 0x00000057a1577220 */ /* 0x040fe40000410000 */
[C---:B------:R-:W-:Y:S01]  /*c530*/  FMUL.FTZ R98, R161.reuse, R98 ;  /* 0x00000062a1627220 */ /* 0x040fe20000410000 */
[----:B------:R-:W-:Y:S01]  /*c540*/  MUFU.EX2 R245, R16 ;  /* 0x0000001000f57308 */ /* 0x000fe20000000800 */
[----:B------:R-:W-:Y:S02]  /*c550*/  FMUL.FTZ R99, R161, R99 ;  /* 0x00000063a1637220 */ /* 0x000fe40000410000 */
[----:B-1----:R-:W-:Y:S02]  /*c560*/  FADD.FTZ R0, -R3, R166 ;  /* 0x000000a603007221 */ /* 0x002fe40000010100 */
[----:B------:R-:W-:Y:S02]  /*c570*/  FMUL.FTZ R166, R163, c[0x0][0x23c] ;  /* 0x00008f00a3a67a20 */ /* 0x000fe40000410000 */
[----:B------:R-:W-:Y:S02]  /*c580*/  FMUL.FTZ R0, R0, c[0x0][0x23c] ;  /* 0x00008f0000007a20 */ /* 0x000fe40000410000 */
[----:B--2---:R-:W-:Y:S01]  /*c590*/  FMUL.FTZ R72, R2, R72 ;  /* 0x0000004802487220 */ /* 0x004fe20000410000 */
[----:B------:R-:W-:Y:S01]  /*c5a0*/  FSEL R166, R166, RZ, P1 ;  /* 0x000000ffa6a67208 */ /* 0x000fe20000800000 */
[----:B------:R-:W1:Y:S01]  /*c5b0*/  MUFU.EX2 R214, R5 ;  /* 0x0000000500d67308 */ /* 0x000e620000000800 */
[----:B------:R-:W-:Y:S01]  /*c5c0*/  FSETP.NEU.FTZ.AND P1, PT, R162, -INF , PT ;  /* 0xff800000a200780b */ /* 0x000fe20003f3d000 */
[----:B------:R-:W-:Y:S02]  /*c5d0*/  FMUL.FTZ R73, R2, R73 ;  /* 0x0000004902497220 */ /* 0x000fe40000410000 */
[--C-:B------:R-:W-:Y:S01]  /*c5e0*/  FFMA.FTZ R18, R18, c[0x0][0x23c], -R166.reuse ;  /* 0x00008f0012127a23 */ /* 0x100fe200000108a6 */
[----:B------:R-:W-:Y:S01]  /*c5f0*/  FSEL R208, R208, RZ, P1 ;  /* 0x000000ffd0d07208 */ /* 0x000fe20000800000 */
[--C-:B------:R-:W-:Y:S01]  /*c600*/  FFMA.FTZ R6, R6, c[0x0][0x23c], -R166.reuse ;  /* 0x00008f0006067a23 */ /* 0x100fe200000108a6 */
[----:B------:R-:W-:Y:S01]  /*c610*/  FSETP.NEU.FTZ.AND P1, PT, R3, -INF , PT ;  /* 0xff8000000300780b */ /* 0x000fe20003f3d000 */
[----:B------:R-:W-:Y:S02]  /*c620*/  FFMA.FTZ R7, R7, c[0x0][0x23c], -R166 ;  /* 0x00008f0007077a23 */ /* 0x000fe400000108a6 */
[--C-:B------:R-:W-:Y:S01]  /*c630*/  FFMA.FTZ R12, R12, c[0x0][0x23c], -R208.reuse ;  /* 0x00008f000c0c7a23 */ /* 0x100fe200000108d0 */
[----:B------:R-:W-:Y:S01]  /*c640*/  FSEL R209, R209, RZ, P1 ;  /* 0x000000ffd1d17208 */ /* 0x000fe20000800000 */
[----:B------:R-:W-:Y:S01]  /*c650*/  FFMA.FTZ R13, R13, c[0x0][0x23c], -R208 ;  /* 0x00008f000d0d7a23 */ /* 0x000fe200000108d0 */
[----:B------:R-:W2:Y:S01]  /*c660*/  MUFU.EX2 R0, R0 ;  /* 0x0000000000007308 */ /* 0x000ea20000000800 */
[----:B------:R-:W-:Y:S02]  /*c670*/  FFMA.FTZ R19, R19, c[0x0][0x23c], -R166 ;  /* 0x00008f0013137a23 */ /* 0x000fe400000108a6 */
[--C-:B------:R-:W-:Y:S02]  /*c680*/  FFMA.FTZ R14, R14, c[0x0][0x23c], -R209.reuse ;  /* 0x00008f000e0e7a23 */ /* 0x100fe400000108d1 */
[--C-:B------:R-:W-:Y:S02]  /*c690*/  FFMA.FTZ R15, R15, c[0x0][0x23c], -R209.reuse ;  /* 0x00008f000f0f7a23 */ /* 0x100fe400000108d1 */
[--C-:B------:R-:W-:Y:S02]  /*c6a0*/  FFMA.FTZ R8, R8, c[0x0][0x23c], -R208.reuse ;  /* 0x00008f0008087a23 */ /* 0x100fe400000108d0 */
[--C-:B------:R-:W-:Y:S01]  /*c6b0*/  FFMA.FTZ R9, R9, c[0x0][0x23c], -R208.reuse ;  /* 0x00008f0009097a23 */ /* 0x100fe200000108d0 */
[----:B------:R5:W-:Y:S01]  /*c6c0*/  MUFU.EX2 R244, R12 ;  /* 0x0000000c00f47308 */ /* 0x000be20000000800 */
[--C-:B------:R-:W-:Y:S02]  /*c6d0*/  FFMA.FTZ R10, R10, c[0x0][0x23c], -R209.reuse ;  /* 0x00008f000a0a7a23 */ /* 0x100fe400000108d1 */
[--C-:B------:R-:W-:Y:S02]  /*c6e0*/  FFMA.FTZ R11, R11, c[0x0][0x23c], -R209.reuse ;  /* 0x00008f000b0b7a23 */ /* 0x100fe400000108d1 */
[----:B----4-:R-:W-:Y:S01]  /*c6f0*/  FMUL.FTZ R4, R160, R172 ;  /* 0x000000aca0047220 */ /* 0x010fe20000410000 */
[----:B-1----:R-:W-:Y:S01]  /*c700*/  F2FP.PACK_AB R172, R214, R210 ;  /* 0x000000d2d6ac723e */ /* 0x002fe200000000ff */
[C---:B------:R-:W-:Y:S02]  /*c710*/  FMUL.FTZ R5, R160.reuse, R173 ;  /* 0x000000ada0057220 */ /* 0x040fe40000410000 */
[----:B------:R-:W-:Y:S01]  /*c720*/  FMUL.FTZ R16, R160, R180 ;  /* 0x000000b4a0107220 */ /* 0x000fe20000410000 */
[----:B------:R1:W-:Y:S01]  /*c730*/  MUFU.EX2 R217, R13 ;  /* 0x0000000d00d97308 */ /* 0x0003e20000000800 */
[C---:B------:R-:W-:Y:S02]  /*c740*/  FMUL.FTZ R76, R2.reuse, R76 ;  /* 0x0000004c024c7220 */ /* 0x040fe40000410000 */
[----:B------:R-:W-:Y:S02]  /*c750*/  FMUL.FTZ R77, R2, R77 ;  /* 0x0000004d024d7220 */ /* 0x000fe40000410000 */
[C---:B--2---:R-:W-:Y:S02]  /*c760*/  FMUL.FTZ R74, R0.reuse, R74 ;  /* 0x0000004a004a7220 */ /* 0x044fe40000410000 */
[C---:B------:R-:W-:Y:S02]  /*c770*/  FMUL.FTZ R75, R0.reuse, R75 ;  /* 0x0000004b004b7220 */ /* 0x040fe40000410000 */
[C---:B------:R-:W-:Y:S01]  /*c780*/  FMUL.FTZ R78, R0.reuse, R78 ;  /* 0x0000004e004e7220 */ /* 0x040fe20000410000 */
[----:B------:R2:W-:Y:S01]  /*c790*/  MUFU.EX2 R220, R14 ;  /* 0x0000000e00dc7308 */ /* 0x0005e20000000800 */
[----:B------:R-:W-:Y:S02]  /*c7a0*/  FMUL.FTZ R79, R0, R79 ;  /* 0x0000004f004f7220 */ /* 0x000fe40000410000 */
[C---:B------:R-:W-:Y:S02]  /*c7b0*/  FMUL.FTZ R88, R2.reuse, R88 ;  /* 0x0000005802587220 */ /* 0x040fe40000410000 */
[C---:B-----5:R-:W-:Y:S02]  /*c7c0*/  FMUL.FTZ R12, R2.reuse, R176 ;  /* 0x000000b0020c7220 */ /* 0x060fe40000410000 */
[----:B------:R-:W-:Y:S02]  /*c7d0*/  FMUL.FTZ R89, R2, R89 ;  /* 0x0000005902597220 */ /* 0x000fe40000410000 */
[C---:B------:R-:W-:Y:S01]  /*c7e0*/  FMUL.FTZ R90, R0.reuse, R90 ;  /* 0x0000005a005a7220 */ /* 0x040fe20000410000 */
[----:B------:R4:W-:Y:S01]  /*c7f0*/  MUFU.EX2 R216, R15 ;  /* 0x0000000f00d87308 */ /* 0x0009e20000000800 */
[----:B------:R-:W-:Y:S02]  /*c800*/  FMUL.FTZ R91, R0, R91 ;  /* 0x0000005b005b7220 */ /* 0x000fe40000410000 */
[C---:B------:R-:W-:Y:S02]  /*c810*/  FMUL.FTZ R92, R2.reuse, R92 ;  /* 0x0000005c025c7220 */ /* 0x040fe40000410000 */
[C---:B-1----:R-:W-:Y:S02]  /*c820*/  FMUL.FTZ R13, R2.reuse, R177 ;  /* 0x000000b1020d7220 */ /* 0x042fe40000410000 */
[----:B------:R-:W-:Y:S02]  /*c830*/  FMUL.FTZ R93, R2, R93 ;  /* 0x0000005d025d7220 */ /* 0x000fe40000410000 */
[C---:B------:R-:W-:Y:S01]  /*c840*/  FMUL.FTZ R94, R0.reuse, R94 ;  /* 0x0000005e005e7220 */ /* 0x040fe20000410000 */
[----:B------:R1:W-:Y:S01]  /*c850*/  MUFU.EX2 R246, R18 ;  /* 0x0000001200f67308 */ /* 0x0003e20000000800 */
[C---:B------:R-:W-:Y:S02]  /*c860*/  FMUL.FTZ R95, R0.reuse, R95 ;  /* 0x0000005f005f7220 */ /* 0x040fe40000410000 */
[C---:B------:R-:W-:Y:S02]  /*c870*/  FMUL.FTZ R102, R161.reuse, R102 ;  /* 0x00000066a1667220 */ /* 0x040fe40000410000 */
[----:B--2---:R-:W-:Y:S02]  /*c880*/  FMUL.FTZ R14, R0, R178 ;  /* 0x000000b2000e7220 */ /* 0x004fe40000410000 */
[C---:B------:R-:W-:Y:S02]  /*c890*/  FMUL.FTZ R103, R161.reuse, R103 ;  /* 0x00000067a1677220 */ /* 0x040fe40000410000 */
[C---:B------:R-:W-:Y:S01]  /*c8a0*/  FMUL.FTZ R104, R2.reuse, R104 ;  /* 0x0000006802687220 */ /* 0x040fe20000410000 */
[----:B------:R2:W-:Y:S01]  /*c8b0*/  MUFU.EX2 R213, R6 ;  /* 0x0000000600d57308 */ /* 0x0005e20000000800 */
[----:B------:R-:W-:Y:S02]  /*c8c0*/  FMUL.FTZ R105, R2, R105 ;  /* 0x0000006902697220 */ /* 0x000fe40000410000 */
[C---:B------:R-:W-:Y:S02]  /*c8d0*/  FMUL.FTZ R106, R0.reuse, R106 ;  /* 0x0000006a006a7220 */ /* 0x040fe40000410000 */
[C---:B----4-:R-:W-:Y:S02]  /*c8e0*/  FMUL.FTZ R15, R0.reuse, R179 ;  /* 0x000000b3000f7220 */ /* 0x050fe40000410000 */
[----:B------:R-:W4:Y:S01]  /*c8f0*/  LDSM.16.MT88.4 R176, [R224+0xc000] ;  /* 0x00c00000e0b0783b */ /* 0x000f220000004200 */
[----:B------:R-:W-:Y:S02]  /*c900*/  FMUL.FTZ R107, R0, R107 ;  /* 0x0000006b006b7220 */ /* 0x000fe40000410000 */
[----:B------:R-:W5:Y:S01]  /*c910*/  MUFU.EX2 R221, R7 ;  /* 0x0000000700dd7308 */ /* 0x000f620000000800 */
[C---:B------:R-:W-:Y:S02]  /*c920*/  FMUL.FTZ R108, R2.reuse, R108 ;  /* 0x0000006c026c7220 */ /* 0x040fe40000410000 */
[----:B------:R-:W-:Y:S02]  /*c930*/  FMUL.FTZ R109, R2, R109 ;  /* 0x0000006d026d7220 */ /* 0x000fe40000410000 */
[C---:B-1----:R-:W-:Y:S02]  /*c940*/  FMUL.FTZ R18, R161.reuse, R182 ;  /* 0x000000b6a1127220 */ /* 0x042fe40000410000 */
[C---:B------:R-:W-:Y:S02]  /*c950*/  FMUL.FTZ R110, R0.reuse, R110 ;  /* 0x0000006e006e7220 */ /* 0x040fe40000410000 */
[----:B------:R-:W-:Y:S01]  /*c960*/  FMUL.FTZ R111, R0, R111 ;  /* 0x0000006f006f7220 */ /* 0x000fe20000410000 */
[----:B------:R-:W1:Y:S01]  /*c970*/  MUFU.EX2 R219, R17 ;  /* 0x0000001100db7308 */ /* 0x000e620000000800 */
[C---:B------:R-:W-:Y:S02]  /*c980*/  FMUL.FTZ R113, R160.reuse, R113 ;  /* 0x00000071a0717220 */ /* 0x040fe40000410000 */
[C---:B------:R-:W-:Y:S02]  /*c990*/  FMUL.FTZ R114, R161.reuse, R114 ;  /* 0x00000072a1727220 */ /* 0x040fe40000410000 */
[C---:B--2---:R-:W-:Y:S02]  /*c9a0*/  FMUL.FTZ R6, R161.reuse, R174 ;  /* 0x000000aea1067220 */ /* 0x044fe40000410000 */
[C---:B------:R-:W-:Y:S02]  /*c9b0*/  FMUL.FTZ R115, R161.reuse, R115 ;  /* 0x00000073a1737220 */ /* 0x040fe40000410000 */
[C---:B------:R-:W-:Y:S01]  /*c9c0*/  FMUL.FTZ R116, R160.reuse, R116 ;  /* 0x00000074a0747220 */ /* 0x040fe20000410000 */
[----:B------:R-:W2:Y:S01]  /*c9d0*/  MUFU.EX2 R218, R19 ;  /* 0x0000001300da7308 */ /* 0x000ea20000000800 */
[----:B------:R-:W-:Y:S02]  /*c9e0*/  FMUL.FTZ R117, R160, R117 ;  /* 0x00000075a0757220 */ /* 0x000fe40000410000 */
[----:B------:R-:W-:Y:S01]  /*c9f0*/  FMUL.FTZ R118, R161, R118 ;  /* 0x00000076a1767220 */ /* 0x000fe20000410000 */
[----:B-----5:R-:W-:Y:S01]  /*ca00*/  F2FP.PACK_AB R173, R221, R213 ;  /* 0x000000d5ddad723e */ /* 0x020fe200000000ff */
[C---:B------:R-:W-:Y:S02]  /*ca10*/  FMUL.FTZ R7, R161.reuse, R175 ;  /* 0x000000afa1077220 */ /* 0x040fe40000410000 */
[----:B------:R-:W-:Y:S02]  /*ca20*/  FMUL.FTZ R119, R161, R119 ;  /* 0x00000077a1777220 */ /* 0x000fe40000410000 */
[C---:B------:R-:W-:Y:S01]  /*ca30*/  FMUL.FTZ R120, R2.reuse, R120 ;  /* 0x0000007802787220 */ /* 0x040fe20000410000 */
[----:B------:R5:W-:Y:S01]  /*ca40*/  MUFU.EX2 R212, R8 ;  /* 0x0000000800d47308 */ /* 0x000be20000000800 */
[----:B------:R-:W-:Y:S02]  /*ca50*/  FMUL.FTZ R121, R2, R121 ;  /* 0x0000007902797220 */ /* 0x000fe40000410000 */
[----:B------:R-:W-:Y:S01]  /*ca60*/  FMUL.FTZ R122, R0, R122 ;  /* 0x0000007a007a7220 */ /* 0x000fe20000410000 */
[----:B-1----:R-:W-:Y:S01]  /*ca70*/  F2FP.PACK_AB R174, R219, R245 ;  /* 0x000000f5dbae723e */ /* 0x002fe200000000ff */
[----:B------:R-:W-:Y:S02]  /*ca80*/  FMUL.FTZ R17, R160, R181 ;  /* 0x000000b5a0117220 */ /* 0x000fe40000410000 */
[----:B------:R-:W-:Y:S02]  /*ca90*/  FMUL.FTZ R123, R0, R123 ;  /* 0x0000007b007b7220 */ /* 0x000fe40000410000 */
[C---:B------:R-:W-:Y:S01]  /*caa0*/  FMUL.FTZ R124, R2.reuse, R124 ;  /* 0x0000007c027c7220 */ /* 0x040fe20000410000 */
[----:B------:R1:W-:Y:S01]  /*cab0*/  MUFU.EX2 R211, R10 ;  /* 0x0000000a00d37308 */ /* 0x0003e20000000800 */
[----:B------:R-:W-:Y:S02]  /*cac0*/  FMUL.FTZ R125, R2, R125 ;  /* 0x0000007d027d7220 */ /* 0x000fe40000410000 */
[----:B------:R-:W-:Y:S01]  /*cad0*/  FMUL.FTZ R126, R0, R126 ;  /* 0x0000007e007e7220 */ /* 0x000fe20000410000 */
[----:B--2---:R-:W-:Y:S01]  /*cae0*/  F2FP.PACK_AB R175, R218, R246 ;  /* 0x000000f6daaf723e */ /* 0x004fe200000000ff */
[----:B------:R-:W-:Y:S02]  /*caf0*/  FMUL.FTZ R127, R0, R127 ;  /* 0x0000007f007f7220 */ /* 0x000fe40000410000 */
[C---:B------:R-:W-:Y:S02]  /*cb00*/  FMUL.FTZ R128, R160.reuse, R128 ;  /* 0x00000080a0807220 */ /* 0x040fe40000410000 */
[----:B------:R-:W-:Y:S01]  /*cb10*/  FMUL.FTZ R129, R160, R129 ;  /* 0x00000081a0817220 */ /* 0x000fe20000410000 */
[----:B------:R2:W-:Y:S01]  /*cb20*/  MUFU.EX2 R222, R11 ;  /* 0x0000000b00de7308 */ /* 0x0005e20000000800 */
[-C--:B---3--:R-:W-:Y:S05]  /*cb30*/  HMMA.16816.F32 R4, R172, R204.reuse, R4 ;  /* 0x000000ccac04723c */ /* 0x088fea0000001804 */
[----:B-----5:R-:W-:Y:S02]  /*cb40*/  FMUL.FTZ R8, R2, R168 ;  /* 0x000000a802087220 */ /* 0x020fe40000410000 */
[C---:B------:R-:W-:Y:S02]  /*cb50*/  FMUL.FTZ R19, R161.reuse, R183 ;  /* 0x000000b7a1137220 */ /* 0x040fe40000410000 */
[----:B------:R-:W3:Y:S03]  /*cb60*/  MUFU.EX2 R215, R9 ;  /* 0x0000000900d77308 */ /* 0x000ee60000000800 */
[----:B------:R-:W-:Y:S02]  /*cb70*/  FMUL.FTZ R130, R161, R130 ;  /* 0x00000082a1827220 */ /* 0x000fe40000410000 */
[----:B-1----:R-:W-:Y:S01]  /*cb80*/  FMUL.FTZ R10, R0, R170 ;  /* 0x000000aa000a7220 */ /* 0x002fe20000410000 */
[----:B------:R-:W-:Y:S01]  /*cb90*/  F2FP.PACK_AB R170, R217, R244 ;  /* 0x000000f4d9aa723e */ /* 0x000fe200000000ff */
[C---:B------:R-:W-:Y:S02]  /*cba0*/  FMUL.FTZ R131, R161.reuse, R131 ;  /* 0x00000083a1837220 */ /* 0x040fe40000410000 */
[C---:B------:R-:W-:Y:S02]  /*cbb0*/  FMUL.FTZ R132, R160.reuse, R132 ;  /* 0x00000084a0847220 */ /* 0x040fe40000410000 */
[----:B------:R-:W-:Y:S02]  /*cbc0*/  FMUL.FTZ R133, R160, R133 ;  /* 0x00000085a0857220 */ /* 0x000fe40000410000 */
[C---:B------:R-:W-:Y:S02]  /*cbd0*/  FMUL.FTZ R134, R161.reuse, R134 ;  /* 0x00000086a1867220 */ /* 0x040fe40000410000 */
[----:B--2---:R-:W-:Y:S01]  /*cbe0*/  FMUL.FTZ R11, R0, R171 ;  /* 0x000000ab000b7220 */ /* 0x004fe20000410000 */
[----:B------:R-:W-:Y:S01]  /*cbf0*/  F2FP.PACK_AB R171, R216, R220 ;  /* 0x000000dcd8ab723e */ /* 0x000fe200000000ff */
[----:B------:R-:W-:Y:S02]  /*cc00*/  FMUL.FTZ R135, R161, R135 ;  /* 0x00000087a1877220 */ /* 0x000fe40000410000 */
[C---:B------:R-:W-:Y:S02]  /*cc10*/  FMUL.FTZ R136, R2.reuse, R136 ;  /* 0x0000008802887220 */ /* 0x040fe40000410000 */
[----:B------:R-:W-:Y:S02]  /*cc20*/  FMUL.FTZ R137, R2, R137 ;  /* 0x0000008902897220 */ /* 0x000fe40000410000 */
[----:B------:R-:W-:Y:S01]  /*cc30*/  FMUL.FTZ R138, R0, R138 ;  /* 0x0000008a008a7220 */ /* 0x000fe20000410000 */
[----:B---3--:R-:W-:Y:S01]  /*cc40*/  F2FP.PACK_AB R168, R215, R212 ;  /* 0x000000d4d7a8723e */ /* 0x008fe200000000ff */
[----:B------:R-:W-:Y:S01]  /*cc50*/  FMUL.FTZ R9, R2, R169 ;  /* 0x000000a902097220 */ /* 0x000fe20000410000 */
[----:B------:R-:W-:Y:S01]  /*cc60*/  F2FP.PACK_AB R169, R222, R211 ;  /* 0x000000d3dea9723e */ /* 0x000fe200000000ff */
[----:B------:R-:W-:Y:S02]  /*cc70*/  FMUL.FTZ R139, R0, R139 ;  /* 0x0000008b008b7220 */ /* 0x000fe40000410000 */
[C---:B------:R-:W-:Y:S02]  /*cc80*/  FMUL.FTZ R140, R2.reuse, R140 ;  /* 0x0000008c028c7220 */ /* 0x040fe40000410000 */
[----:B------:R-:W-:Y:S02]  /*cc90*/  FMUL.FTZ R141, R2, R141 ;  /* 0x0000008d028d7220 */ /* 0x000fe40000410000 */
[C---:B------:R-:W-:Y:S04]  /*cca0*/  HMMA.16816.F32 R8, R168.reuse, R204, R8 ;  /* 0x000000cca808723c */ /* 0x040fe80000001808 */
[C---:B------:R-:W-:Y:S02]  /*ccb0*/  FMUL.FTZ R142, R0.reuse, R142 ;  /* 0x0000008e008e7220 */ /* 0x040fe40000410000 */
[----:B------:R-:W-:Y:S02]  /*ccc0*/  FMUL.FTZ R143, R0, R143 ;  /* 0x0000008f008f7220 */ /* 0x000fe40000410000 */
[-C--:B------:R-:W-:Y:S04]  /*ccd0*/  HMMA.16816.F32 R12, R168, R206.reuse, R12 ;  /* 0x000000cea80c723c */ /* 0x080fe8000000180c */
[C---:B------:R-:W-:Y:S02]  /*cce0*/  FMUL.FTZ R144, R160.reuse, R144 ;  /* 0x00000090a0907220 */ /* 0x040fe40000410000 */
[----:B------:R-:W-:Y:S02]  /*ccf0*/  FMUL.FTZ R145, R160, R145 ;  /* 0x00000091a0917220 */ /* 0x000fe40000410000 */
[C---:B------:R-:W-:Y:S04]  /*cd00*/  HMMA.16816.F32 R16, R172.reuse, R206, R16 ;  /* 0x000000ceac10723c */ /* 0x040fe80000001810 */
[C---:B------:R-:W-:Y:S02]  /*cd10*/  FMUL.FTZ R146, R161.reuse, R146 ;  /* 0x00000092a1927220 */ /* 0x040fe40000410000 */
[C---:B------:R-:W-:Y:S02]  /*cd20*/  FMUL.FTZ R147, R161.reuse, R147 ;  /* 0x00000093a1937220 */ /* 0x040fe40000410000 */
[-C--:B----4-:R-:W-:Y:S04]  /*cd30*/  HMMA.16816.F32 R68, R172, R176.reuse, R68 ;  /* 0x000000b0ac44723c */ /* 0x090fe80000001844 */
[C---:B------:R-:W-:Y:S02]  /*cd40*/  FMUL.FTZ R148, R2.reuse, R148 ;  /* 0x0000009402947220 */ /* 0x040fe40000410000 */
[----:B------:R-:W-:Y:S02]  /*cd50*/  FMUL.FTZ R149, R2, R149 ;  /* 0x0000009502957220 */ /* 0x000fe40000410000 */
[C---:B------:R-:W-:Y:S04]  /*cd60*/  HMMA.16816.F32 R72, R168.reuse, R176, R72 ;  /* 0x000000b0a848723c */ /* 0x040fe80000001848 */
[C---:B------:R-:W-:Y:S02]  /*cd70*/  FMUL.FTZ R150, R0.reuse, R150 ;  /* 0x0000009600967220 */ /* 0x040fe40000410000 */
[----:B------:R-:W-:Y:S02]  /*cd80*/  FMUL.FTZ R151, R0, R151 ;  /* 0x0000009700977220 */ /* 0x000fe40000410000 */
[-C--:B------:R-:W-:Y:S04]  /*cd90*/  HMMA.16816.F32 R76, R168, R178.reuse, R76 ;  /* 0x000000b2a84c723c */ /* 0x080fe8000000184c */
[--C-:B------:R-:W-:Y:S02]  /*cda0*/  FFMA.FTZ R24, R24, c[0x0][0x23c], -R208.reuse ;  /* 0x00008f0018187a23 */ /* 0x100fe400000108d0 */
[C---:B------:R-:W-:Y:S02]  /*cdb0*/  FMUL.FTZ R152, R2.reuse, R152 ;  /* 0x0000009802987220 */ /* 0x040fe40000410000 */
[C---:B------:R-:W-:Y:S01]  /*cdc0*/  HMMA.16816.F32 R80, R172.reuse, R178, R80 ;  /* 0x000000b2ac50723c */ /* 0x040fe20000001850 */
[----:B------:R-:W1:Y:S01]  /*cdd0*/  LDSM.16.MT88.4 R176, [R226+0xc000] ;  /* 0x00c00000e2b0783b */ /* 0x000e620000004200 */
[----:B------:R2:W-:Y:S02]  /*cde0*/  MUFU.EX2 R205, R24 ;  /* 0x0000001800cd7308 */ /* 0x0005e40000000800 */
[----:B------:R-:W-:Y:S02]  /*cdf0*/  FMUL.FTZ R153, R2, R153 ;  /* 0x0000009902997220 */ /* 0x000fe40000410000 */
[C---:B------:R-:W-:Y:S02]  /*ce00*/  FMUL.FTZ R154, R0.reuse, R154 ;  /* 0x0000009a009a7220 */ /* 0x040fe40000410000 */
[----:B------:R-:W-:Y:S04]  /*ce10*/  FMUL.FTZ R155, R0, R155 ;  /* 0x0000009b009b7220 */ /* 0x000fe80000410000 */
[C---:B------:R-:W-:Y:S02]  /*ce20*/  FMUL.FTZ R156, R160.reuse, R156 ;  /* 0x0000009ca09c7220 */ /* 0x040fe40000410000 */
[----:B------:R-:W-:Y:S02]  /*ce30*/  FMUL.FTZ R157, R160, R157 ;  /* 0x0000009da09d7220 */ /* 0x000fe40000410000 */
[C---:B------:R-:W-:Y:S02]  /*ce40*/  FMUL.FTZ R158, R161.reuse, R158 ;  /* 0x0000009ea19e7220 */ /* 0x040fe40000410000 */
[----:B------:R-:W-:Y:S02]  /*ce50*/  FMUL.FTZ R159, R161, R159 ;  /* 0x0000009fa19f7220 */ /* 0x000fe40000410000 */
[----:B------:R-:W-:Y:S02]  /*ce60*/  FFMA.FTZ R25, R25, c[0x0][0x23c], -R208 ;  /* 0x00008f0019197a23 */ /* 0x000fe400000108d0 */
[--C-:B------:R-:W-:Y:S02]  /*ce70*/  FFMA.FTZ R26, R26, c[0x0][0x23c], -R209.reuse ;  /* 0x00008f001a1a7a23 */ /* 0x100fe400000108d1 */
[--C-:B------:R-:W-:Y:S01]  /*ce80*/  FFMA.FTZ R27, R27, c[0x0][0x23c], -R209.reuse ;  /* 0x00008f001b1b7a23 */ /* 0x100fe200000108d1 */
[----:B------:R3:W4:Y:S01]  /*ce90*/  MUFU.EX2 R249, R25 ;  /* 0x0000001900f97308 */ /* 0x0007220000000800 */
[----:B--2---:R-:W-:Y:S02]  /*cea0*/  FMUL.FTZ R24, R160, R188 ;  /* 0x000000bca0187220 */ /* 0x004fe40000410000 */
[--C-:B------:R-:W-:Y:S02]  /*ceb0*/  FFMA.FTZ R183, R38, c[0x0][0x23c], -R166.reuse ;  /* 0x00008f0026b77a23 */ /* 0x100fe400000108a6 */
[----:B------:R-:W-:Y:S02]  /*cec0*/  FFMA.FTZ R182, R39, c[0x0][0x23c], -R166 ;  /* 0x00008f0027b67a23 */ /* 0x000fe400000108a6 */
[----:B------:R-:W-:Y:S02]  /*ced0*/  FMUL.FTZ R39, R0, R199 ;  /* 0x000000c700277220 */ /* 0x000fe40000410000 */
[--C-:B------:R-:W-:Y:S01]  /*cee0*/  FFMA.FTZ R28, R28, c[0x0][0x23c], -R208.reuse ;  /* 0x00008f001c1c7a23 */ /* 0x100fe200000108d0 */
[----:B------:R2:W-:Y:S01]  /*cef0*/  MUFU.EX2 R252, R26 ;  /* 0x0000001a00fc7308 */ /* 0x0005e20000000800 */
[----:B------:R-:W-:Y:S02]  /*cf00*/  FFMA.FTZ R29, R29, c[0x0][0x23c], -R208 ;  /* 0x00008f001d1d7a23 */ /* 0x000fe400000108d0 */
[--C-:B------:R-:W-:Y:S02]  /*cf10*/  FFMA.FTZ R30, R30, c[0x0][0x23c], -R209.reuse ;  /* 0x00008f001e1e7a23 */ /* 0x100fe400000108d1 */
[----:B------:R-:W-:Y:S01]  /*cf20*/  FFMA.FTZ R31, R31, c[0x0][0x23c], -R209 ;  /* 0x00008f001f1f7a23 */ /* 0x000fe200000108d1 */
[-C--:B-1----:R-:W-:Y:S03]  /*cf30*/  HMMA.16816.F32 R84, R172, R176.reuse, R84 ;  /* 0x000000b0ac54723c */ /* 0x082fe60000001854 */
[--C-:B------:R-:W-:Y:S02]  /*cf40*/  FFMA.FTZ R204, R52, c[0x0][0x23c], -R165.reuse ;  /* 0x00008f0034cc7a23 */ /* 0x100fe400000108a5 */
[--C-:B------:R-:W-:Y:S02]  /*cf50*/  FFMA.FTZ R206, R53, c[0x0][0x23c], -R165.reuse ;  /* 0x00008f0035ce7a23 */ /* 0x100fe400000108a5 */
[--C-:B------:R-:W-:Y:S01]  /*cf60*/  FFMA.FTZ R20, R20, c[0x0][0x23c], -R165.reuse ;  /* 0x00008f0014147a23 */ /* 0x100fe200000108a5 */
[C---:B------:R-:W-:Y:S03]  /*cf70*/  HMMA.16816.F32 R88, R168.reuse, R176, R88 ;  /* 0x000000b0a858723c */ /* 0x040fe60000001858 */
[----:B------:R-:W1:Y:S01]  /*cf80*/  MUFU.EX2 R181, R20 ;  /* 0x0000001400b57308 */ /* 0x000e620000000800 */
[----:B---3--:R-:W-:Y:S01]  /*cf90*/  FMUL.FTZ R25, R160, R189 ;  /* 0x000000bda0197220 */ /* 0x008fe20000410000 */
[----:B----4-:R-:W-:Y:S01]  /*cfa0*/  MOV R38, R249 ;  /* 0x000000f900267202 */ /* 0x010fe20000000f00 */
[--C-:B------:R-:W-:Y:S02]  /*cfb0*/  FFMA.FTZ R189, R55, c[0x0][0x23c], -R166.reuse ;  /* 0x00008f0037bd7a23 */ /* 0x100fe400000108a6 */
[-C--:B------:R-:W-:Y:S04]  /*cfc0*/  HMMA.16816.F32 R92, R168, R178.reuse, R92 ;  /* 0x000000b2a85c723c */ /* 0x080fe8000000185c */
[----:B--2---:R-:W-:Y:S01]  /*cfd0*/  FMUL.FTZ R26, R161, R190 ;  /* 0x000000bea11a7220 */ /* 0x004fe20000410000 */
[----:B------:R2:W-:Y:S01]  /*cfe0*/  MUFU.EX2 R249, R29 ;  /* 0x0000001d00f97308 */ /* 0x0005e20000000800 */
[--C-:B------:R-:W-:Y:S02]  /*cff0*/  FFMA.FTZ R190, R54, c[0x0][0x23c], -R166.reuse ;  /* 0x00008f0036be7a23 */ /* 0x100fe400000108a6 */
[C---:B------:R-:W-:Y:S01]  /*d000*/  HMMA.16816.F32 R96, R172.reuse, R178, R96 ;  /* 0x000000b2ac60723c */ /* 0x040fe20000001860 */
[----:B------:R-:W3:Y:S03]  /*d010*/  LDSM.16.MT88.4 R176, [R225+0xc000] ;  /* 0x00c00000e1b0783b */ /* 0x000ee60000004200 */
[--C-:B------:R-:W-:Y:S02]  /*d020*/  FFMA.FTZ R21, R21, c[0x0][0x23c], -R165.reuse ;  /* 0x00008f0015157a23 */ /* 0x100fe400000108a5 */
[--C-:B------:R-:W-:Y:S02]  /*d030*/  FFMA.FTZ R22, R22, c[0x0][0x23c], -R166.reuse ;  /* 0x00008f0016167a23 */ /* 0x100fe400000108a6 */
[--C-:B------:R-:W-:Y:S01]  /*d040*/  FFMA.FTZ R23, R23, c[0x0][0x23c], -R166.reuse ;  /* 0x00008f0017177a23 */ /* 0x100fe200000108a6 */
[----:B------:R4:W-:Y:S03]  /*d050*/  MUFU.EX2 R223, R21 ;  /* 0x0000001500df7308 */ /* 0x0009e60000000800 */
[----:B-1----:R-:W-:Y:S01]  /*d060*/  MOV R52, R181 ;  /* 0x000000b500347202 */ /* 0x002fe20000000f00 */
[--C-:B------:R-:W-:Y:S02]  /*d070*/  FFMA.FTZ R181, R50, c[0x0][0x23c], -R166.reuse ;  /* 0x00008f0032b57a23 */ /* 0x100fe400000108a6 */
[----:B------:R-:W-:Y:S02]  /*d080*/  FMUL.FTZ R20, R160, R184 ;  /* 0x000000b8a0147220 */ /* 0x000fe40000410000 */
[--C-:B------:R-:W-:Y:S02]  /*d090*/  FFMA.FTZ R184, R49, c[0x0][0x23c], -R165.reuse ;  /* 0x00008f0031b87a23 */ /* 0x100fe400000108a5 */
[----:B------:R1:W-:Y:S01]  /*d0a0*/  MUFU.EX2 R247, R22 ;  /* 0x0000001600f77308 */ /* 0x0003e20000000800 */
[--C-:B------:R-:W-:Y:S02]  /*d0b0*/  FFMA.FTZ R32, R32, c[0x0][0x23c], -R165.reuse ;  /* 0x00008f0020207a23 */ /* 0x100fe400000108a5 */
[----:B--2---:R-:W-:Y:S01]  /*d0c0*/  FMUL.FTZ R29, R160, R201 ;  /* 0x000000c9a01d7220 */ /* 0x004fe20000410000 */
[----:B------:R-:W-:Y:S01]  /*d0d0*/  MOV R201, R218 ;  /* 0x000000da00c97202 */ /* 0x000fe20000000f00 */
[--C-:B------:R-:W-:Y:S02]  /*d0e0*/  FFMA.FTZ R34, R34, c[0x0][0x23c], -R166.reuse ;  /* 0x00008f0022227a23 */ /* 0x100fe400000108a6 */
[--C-:B------:R-:W-:Y:S02]  /*d0f0*/  FFMA.FTZ R35, R35, c[0x0][0x23c], -R166.reuse ;  /* 0x00008f0023237a23 */ /* 0x100fe400000108a6 */
[----:B------:R-:W-:Y:S01]  /*d100*/  FFMA.FTZ R188, R66, c[0x0][0x23c], -R166 ;  /* 0x00008f0042bc7a23 */ /* 0x000fe200000108a6 */
[----:B------:R-:W2:Y:S01]  /*d110*/  MUFU.EX2 R180, R34 ;  /* 0x0000002200b47308 */ /* 0x000ea20000000800 */
[----:B------:R-:W-:Y:S02]  /*d120*/  FFMA.FTZ R66, R44, c[0x0][0x23c], -R208 ;  /* 0x00008f002c427a23 */ /* 0x000fe400000108d0 */
[--C-:B------:R-:W-:Y:S02]  /*d130*/  FFMA.FTZ R33, R33, c[0x0][0x23c], -R165.reuse ;  /* 0x00008f0021217a23 */ /* 0x100fe400000108a5 */
[----:B----4-:R-:W-:Y:S02]  /*d140*/  FMUL.FTZ R21, R160, R185 ;  /* 0x000000b9a0157220 */ /* 0x010fe40000410000 */
[--C-:B------:R-:W-:Y:S03]  /*d150*/  FFMA.FTZ R185, R48, c[0x0][0x23c], -R165.reuse ;  /* 0x00008f0030b97a23 */ /* 0x100fe600000108a5 */
[----:B------:R4:W-:Y:S01]  /*d160*/  MUFU.EX2 R207, R23 ;  /* 0x0000001700cf7308 */ /* 0x0009e20000000800 */
[-C--:B---3--:R-:W-:Y:S03]  /*d170*/  HMMA.16816.F32 R100, R172, R176.reuse, R100 ;  /* 0x000000b0ac64723c */ /* 0x088fe60000001864 */
[----:B-1----:R-:W-:Y:S02]  /*d180*/  FMUL.FTZ R22, R161, R186 ;  /* 0x000000baa1167220 */ /* 0x002fe40000410000 */
[--C-:B------:R-:W-:Y:S01]  /*d190*/  FFMA.FTZ R186, R37, c[0x0][0x23c], -R165.reuse ;  /* 0x00008f0025ba7a23 */ /* 0x100fe200000108a5 */
[----:B------:R-:W-:Y:S01]  /*d1a0*/  MOV R37, R205 ;  /* 0x000000cd00257202 */ /* 0x000fe20000000f00 */
[--C-:B------:R-:W-:Y:S01]  /*d1b0*/  FFMA.FTZ R205, R64, c[0x0][0x23c], -R165.reuse ;  /* 0x00008f0040cd7a23 */ /* 0x100fe200000108a5 */
[C---:B------:R-:W-:Y:S01]  /*d1c0*/  HMMA.16816.F32 R104, R168.reuse, R176, R104 ;  /* 0x000000b0a868723c */ /* 0x040fe20000001868 */
[----:B------:R1:W3:Y:S03]  /*d1d0*/  MUFU.EX2 R251, R32 ;  /* 0x0000002000fb7308 */ /* 0x0002e60000000800 */
[----:B--2---:R-:W-:Y:S01]  /*d1e0*/  MOV R53, R180 ;  /* 0x000000b400357202 */ /* 0x004fe20000000f00 */
[--C-:B------:R-:W-:Y:S02]  /*d1f0*/  FFMA.FTZ R180, R51, c[0x0][0x23c], -R166.reuse ;  /* 0x00008f0033b47a23 */ /* 0x100fe400000108a6 */
[----:B------:R-:W-:Y:S01]  /*d200*/  LDSM.16.MT88.4 R48, [R167+0xc800] ;  /* 0x00c80000a730783b */ /* 0x000fe20000004200 */
[-C--:B------:R-:W-:Y:S03]  /*d210*/  HMMA.16816.F32 R108, R168, R178.reuse, R108 ;  /* 0x000000b2a86c723c */ /* 0x080fe6000000186c */
[----:B------:R2:W5:Y:S01]  /*d220*/  MUFU.EX2 R250, R35 ;  /* 0x0000002300fa7308 */ /* 0x0005620000000800 */
[----:B------:R-:W-:Y:S01]  /*d230*/  FMUL.FTZ R34, R0, R194 ;  /* 0x000000c200227220 */ /* 0x000fe20000410000 */
[----:B------:R-:W-:Y:S01]  /*d240*/  MOV R194, R37 ;  /* 0x0000002500c27202 */ /* 0x000fe20000000f00 */
[----:B----4-:R-:W-:Y:S02]  /*d250*/  FMUL.FTZ R23, R161, R187 ;  /* 0x000000bba1177220 */ /* 0x010fe40000410000 */
[C---:B------:R-:W-:Y:S01]  /*d260*/  HMMA.16816.F32 R112, R172.reuse, R178, R112 ;  /* 0x000000b2ac70723c */ /* 0x040fe20000001870 */
[----:B------:R-:W4:Y:S03]  /*d270*/  LDSM.16.MT88.4 R176, [R167+0xe000] ;  /* 0x00e00000a7b0783b */ /* 0x000f260000004200 */
[--C-:B------:R-:W-:Y:S01]  /*d280*/  FFMA.FTZ R187, R36, c[0x0][0x23c], -R165.reuse ;  /* 0x00008f0024bb7a23 */ /* 0x100fe200000108a5 */
[----:B------:R5:W5:Y:S01]  /*d290*/  MUFU.EX2 R248, R33 ;  /* 0x0000002100f87308 */ /* 0x000b620000000800 */
[----:B------:R-:W-:Y:S01]  /*d2a0*/  FMUL.FTZ R36, R2, R196 ;  /* 0x000000c402247220 */ /* 0x000fe20000410000 */
[----:B------:R-:W-:Y:S01]  /*d2b0*/  MOV R196, R38 ;  /* 0x0000002600c47202 */ /* 0x000fe20000000f00 */
[----:B------:R-:W-:Y:S01]  /*d2c0*/  FMUL.FTZ R38, R0, R198 ;  /* 0x000000c600267220 */ /* 0x000fe20000410000 */
[----:B------:R-:W-:Y:S03]  /*d2d0*/  MOV R198, R53 ;  /* 0x0000003500c67202 */ /* 0x000fe60000000f00 */
[C---:B-1----:R-:W-:Y:S01]  /*d2e0*/  FMUL.FTZ R32, R2.reuse, R192 ;  /* 0x000000c002207220 */ /* 0x042fe20000410000 */
[----:B------:R-:W-:Y:S01]  /*d2f0*/  MOV R192, R52 ;  /* 0x0000003400c07202 */ /* 0x000fe20000000f00 */
[----:B------:R-:W-:Y:S01]  /*d300*/  FMUL.FTZ R37, R2, R197 ;  /* 0x000000c502257220 */ /* 0x000fe20000410000 */
[----:B------:R-:W-:Y:S01]  /*d310*/  LDSM.16.MT88.4 R52, [R224+0xc800] ;  /* 0x00c80000e034783b */ /* 0x000fe20000004200 */
[----:B---3--:R-:W-:Y:S01]  /*d320*/  MOV R64, R251 ;  /* 0x000000fb00407202 */ /* 0x008fe20000000f00 */
[----:B------:R-:W-:Y:S01]  /*d330*/  FFMA.FTZ R165, R65, c[0x0][0x23c], -R165 ;  /* 0x00008f0041a57a23 */ /* 0x000fe200000108a5 */
[----:B------:R-:W1:Y:S01]  /*d340*/  MUFU.EX2 R251, R27 ;  /* 0x0000001b00fb7308 */ /* 0x000e620000000800 */
[----:B--2---:R-:W-:Y:S01]  /*d350*/  FMUL.FTZ R35, R0, R195 ;  /* 0x000000c300237220 */ /* 0x004fe20000410000 */
[----:B-----5:R-:W-:Y:S01]  /*d360*/  MOV R65, R250 ;  /* 0x000000fa00417202 */ /* 0x020fe20000000f00 */
[----:B------:R-:W-:Y:S01]  /*d370*/  FFMA.FTZ R166, R67, c[0x0][0x23c], -R166 ;  /* 0x00008f0043a67a23 */ /* 0x000fe200000108a6 */
[----:B------:R-:W-:Y:S01]  /*d380*/  MOV R197, R64 ;  /* 0x0000004000c57202 */ /* 0x000fe20000000f00 */
[--C-:B------:R-:W-:Y:S02]  /*d390*/  FFMA.FTZ R64, R41, c[0x0][0x23c], -R208.reuse ;  /* 0x00008f0029407a23 */ /* 0x100fe400000108d0 */
[--C-:B------:R-:W-:Y:S03]  /*d3a0*/  FFMA.FTZ R67, R45, c[0x0][0x23c], -R208.reuse ;  /* 0x00008f002d437a23 */ /* 0x100fe600000108d0 */
[----:B------:R2:W-:Y:S01]  /*d3b0*/  MUFU.EX2 R195, R183 ;  /* 0x000000b700c37308 */ /* 0x0005e20000000800 */
[----:B------:R-:W-:Y:S01]  /*d3c0*/  FMUL.FTZ R33, R2, R193 ;  /* 0x000000c102217220 */ /* 0x000fe20000410000 */
[----:B------:R-:W-:Y:S01]  /*d3d0*/  MOV R193, R65 ;  /* 0x0000004100c17202 */ /* 0x000fe20000000f00 */
[--C-:B------:R-:W-:Y:S01]  /*d3e0*/  FFMA.FTZ R65, R40, c[0x0][0x23c], -R208.reuse ;  /* 0x00008f0028417a23 */ /* 0x100fe200000108d0 */
[----:B------:R-:W-:Y:S06]  /*d3f0*/  MOV R199, R248 ;  /* 0x000000f800c77202 */ /* 0x000fec0000000f00 */
[----:B------:R-:W-:Y:S01]  /*d400*/  MUFU.EX2 R218, R67 ;  /* 0x0000004300da7308 */ /* 0x000fe20000000800 */
[-C--:B----4-:R-:W-:Y:S03]  /*d410*/  HMMA.16816.F32 R116, R172, R176.reuse, R116 ;  /* 0x000000b0ac74723c */ /* 0x090fe60000001874 */
[----:B-1----:R-:W-:Y:S01]  /*d420*/  F2FP.PACK_AB R45, R251, R252 ;  /* 0x000000fcfb2d723e */ /* 0x002fe200000000ff */
[C---:B------:R-:W-:Y:S05]  /*d430*/  FMUL.FTZ R27, R161.reuse, R191 ;  /* 0x000000bfa11b7220 */ /* 0x040fea0000410000 */
[----:B------:R1:W3:Y:S01]  /*d440*/  MUFU.EX2 R250, R28 ;  /* 0x0000001c00fa7308 */ /* 0x0002e20000000800 */
[C---:B------:R-:W-:Y:S04]  /*d450*/  HMMA.16816.F32 R120, R168.reuse, R176, R120 ;  /* 0x000000b0a878723c */ /* 0x040fe80000001878 */
[----:B--2---:R-:W-:Y:S04]  /*d460*/  MOV R183, R222 ;  /* 0x000000de00b77202 */ /* 0x004fe80000000f00 */
[-C--:B------:R-:W-:Y:S01]  /*d470*/  HMMA.16816.F32 R124, R168, R178.reuse, R124 ;  /* 0x000000b2a87c723c */ /* 0x080fe2000000187c */
[----:B------:R2:W-:Y:S07]  /*d480*/  MUFU.EX2 R222, R182 ;  /* 0x000000b600de7308 */ /* 0x0005ee0000000800 */
[C---:B------:R-:W-:Y:S01]  /*d490*/  HMMA.16816.F32 R128, R172.reuse, R178, R128 ;  /* 0x000000b2ac80723c */ /* 0x040fe20000001880 */
[----:B------:R-:W4:Y:S02]  /*d4a0*/  LDSM.16.MT88.4 R176, [R224+0xe000] ;  /* 0x00e00000e0b0783b */ /* 0x000f240000004200 */
[----:B------:R5:W-:Y:S01]  /*d4b0*/  MUFU.EX2 R248, R30 ;  /* 0x0000001e00f87308 */ /* 0x000be20000000800 */
[----:B-1----:R-:W-:Y:S01]  /*d4c0*/  FMUL.FTZ R28, R160, R200 ;  /* 0x000000c8a01c7220 */ /* 0x002fe20000410000 */
[----:B------:R-:W-:Y:S08]  /*d4d0*/  MOV R200, R217 ;  /* 0x000000d900c87202 */ /* 0x000ff00000000f00 */
[----:B------:R1:W1:Y:S01]  /*d4e0*/  MUFU.EX2 R191, R31 ;  /* 0x0000001f00bf7308 */ /* 0x0002620000000800 */
[----:B--2---:R-:W-:Y:S09]  /*d4f0*/  MOV R182, R245 ;  /* 0x000000f500b67202 */ /* 0x004ff20000000f00 */
[----:B------:R2:W-:Y:S01]  /*d500*/  MUFU.EX2 R245, R185 ;  /* 0x000000b900f57308 */ /* 0x0005e20000000800 */
[C---:B-----5:R-:W-:Y:S01]  /*d510*/  FMUL.FTZ R30, R161.reuse, R202 ;  /* 0x000000caa11e7220 */ /* 0x060fe20000410000 */
[----:B------:R-:W-:Y:S08]  /*d520*/  MOV R202, R219 ;  /* 0x000000db00ca7202 */ /* 0x000ff00000000f00 */
[----:B------:R-:W-:Y:S01]  /*d530*/  MUFU.EX2 R219, R66 ;  /* 0x0000004200db7308 */ /* 0x000fe20000000800 */
[----:B-1----:R-:W-:Y:S01]  /*d540*/  FMUL.FTZ R31, R161, R203 ;  /* 0x000000cba11f7220 */ /* 0x002fe20000410000 */
[----:B------:R-:W-:Y:S01]  /*d550*/  MOV R203, R220 ;  /* 0x000000dc00cb7202 */ /* 0x000fe20000000f00 */
[-C--:B----4-:R-:W-:Y:S03]  /*d560*/  HMMA.16816.F32 R132, R172, R176.reuse, R132 ;  /* 0x000000b0ac84723c */ /* 0x090fe60000001884 */
[-C--:B--2---:R-:W-:Y:S05]  /*d570*/  MOV R185, R192.reuse ;  /* 0x000000c000b97202 */ /* 0x084fea0000000f00 */
[C---:B------:R-:W-:Y:S08]  /*d580*/  HMMA.16816.F32 R136, R168.reuse, R176, R136 ;  /* 0x000000b0a888723c */ /* 0x040ff00000001888 */
[-C--:B------:R-:W-:Y:S08]  /*d590*/  HMMA.16816.F32 R140, R168, R178.reuse, R140 ;  /* 0x000000b2a88c723c */ /* 0x080ff0000000188c */
[C---:B------:R-:W-:Y:S01]  /*d5a0*/  HMMA.16816.F32 R144, R172.reuse, R178, R144 ;  /* 0x000000b2ac90723c */ /* 0x040fe20000001890 */
[----:B------:R-:W1:Y:S07]  /*d5b0*/  LDSM.16.MT88.4 R176, [R226+0xe000] ;  /* 0x00e00000e2b0783b */ /* 0x000e6e0000004200 */
[-C--:B-1----:R-:W-:Y:S08]  /*d5c0*/  HMMA.16816.F32 R20, R172, R176.reuse, R20 ;  /* 0x000000b0ac14723c */ /* 0x082ff00000001814 */
[C---:B------:R-:W-:Y:S08]  /*d5d0*/  HMMA.16816.F32 R148, R168.reuse, R176, R148 ;  /* 0x000000b0a894723c */ /* 0x040ff00000001894 */
[-C--:B------:R-:W-:Y:S08]  /*d5e0*/  HMMA.16816.F32 R152, R168, R178.reuse, R152 ;  /* 0x000000b2a898723c */ /* 0x080ff00000001898 */
[C---:B------:R-:W-:Y:S01]  /*d5f0*/  HMMA.16816.F32 R156, R172.reuse, R178, R156 ;  /* 0x000000b2ac9c723c */ /* 0x040fe2000000189c */
[----:B------:R-:W1:Y:S07]  /*d600*/  LDSM.16.MT88.4 R176, [R225+0xe000] ;  /* 0x00e00000e1b0783b */ /* 0x000e6e0000004200 */
[-C--:B-1----:R-:W-:Y:S08]  /*d610*/  HMMA.16816.F32 R24, R172, R176.reuse, R24 ;  /* 0x000000b0ac18723c */ /* 0x082ff00000001818 */
[C---:B------:R-:W-:Y:S07]  /*d620*/  HMMA.16816.F32 R32, R168.reuse, R176, R32 ;  /* 0x000000b0a820723c */ /* 0x040fee0000001820 */
[--C-:B------:R-:W-:Y:S01]  /*d630*/  FFMA.FTZ R176, R57, c[0x0][0x23c], -R208.reuse ;  /* 0x00008f0039b07a23 */ /* 0x100fe200000108d0 */
[-C--:B------:R-:W-:Y:S04]  /*d640*/  HMMA.16816.F32 R36, R168, R178.reuse, R36 ;  /* 0x000000b2a824723c */ /* 0x080fe80000001824 */
[--C-:B------:R-:W-:Y:S01]  /*d650*/  FFMA.FTZ R57, R42, c[0x0][0x23c], -R209.reuse ;  /* 0x00008f002a397a23 */ /* 0x100fe200000108d1 */
[----:B------:R-:W-:Y:S01]  /*d660*/  F2FP.PACK_AB R42, R199, R197 ;  /* 0x000000c5c72a723e */ /* 0x000fe200000000ff */
[--C-:B------:R-:W-:Y:S02]  /*d670*/  FFMA.FTZ R177, R60, c[0x0][0x23c], -R208.reuse ;  /* 0x00008f003cb17a23 */ /* 0x100fe400000108d0 */
[----:B------:R-:W-:Y:S02]  /*d680*/  HMMA.16816.F32 R28, R172, R178, R28 ;  /* 0x000000b2ac1c723c */ /* 0x000fe4000000181c */
[----:B------:R-:W-:Y:S02]  /*d690*/  MUFU.EX2 R67, R177 ;  /* 0x000000b100437308 */ /* 0x000fe40000000800 */
[--C-:B------:R-:W-:Y:S02]  /*d6a0*/  FFMA.FTZ R169, R58, c[0x0][0x23c], -R209.reuse ;  /* 0x00008f003aa97a23 */ /* 0x100fe400000108d1 */
[----:B------:R-:W2:Y:S01]  /*d6b0*/  LDL.LU R58, [R1] ;  /* 0x00000000013a7983 */ /* 0x000ea20000300800 */
[----:B------:R-:W-:Y:S01]  /*d6c0*/  MOV R175, R193 ;  /* 0x000000c100af7202 */ /* 0x000fe20000000f00 */
[--C-:B------:R-:W-:Y:S01]  /*d6d0*/  FFMA.FTZ R171, R56, c[0x0][0x23c], -R208.reuse ;  /* 0x00008f0038ab7a23 */ /* 0x100fe200000108d0 */
[----:B------:R-:W-:Y:S03]  /*d6e0*/  MOV R178, R207 ;  /* 0x000000cf00b27202 */ /* 0x000fe60000000f00 */
[----:B------:R-:W-:Y:S01]  /*d6f0*/  MOV R179, R223 ;  /* 0x000000df00b37202 */ /* 0x000fe20000000f00 */
[--C-:B------:R-:W-:Y:S01]  /*d700*/  FFMA.FTZ R56, R43, c[0x0][0x23c], -R209.reuse ;  /* 0x00008f002b387a23 */ /* 0x100fe200000108d1 */
[----:B------:R-:W-:Y:S01]  /*d710*/  F2FP.PACK_AB R41, R178, R247 ;  /* 0x000000f7b229723e */ /* 0x000fe200000000ff */
[--C-:B------:R-:W-:Y:S01]  /*d720*/  FFMA.FTZ R60, R46, c[0x0][0x23c], -R209.reuse ;  /* 0x00008f002e3c7a23 */ /* 0x100fe200000108d1 */
[----:B------:R-:W-:Y:S01]  /*d730*/  F2FP.PACK_AB R40, R179, R192 ;  /* 0x000000c0b328723e */ /* 0x000fe200000000ff */
[--C-:B------:R-:W-:Y:S01]  /*d740*/  FFMA.FTZ R168, R47, c[0x0][0x23c], -R209.reuse ;  /* 0x00008f002fa87a23 */ /* 0x100fe200000108d1 */
[----:B------:R-:W-:Y:S01]  /*d750*/  F2FP.PACK_AB R43, R175, R198 ;  /* 0x000000c6af2b723e */ /* 0x000fe200000000ff */
[----:B------:R-:W-:Y:S01]  /*d760*/  MUFU.EX2 R193, R65 ;  /* 0x0000004100c17308 */ /* 0x000fe20000000800 */
[----:B------:R-:W-:Y:S01]  /*d770*/  MOV R173, R194 ;  /* 0x000000c200ad7202 */ /* 0x000fe20000000f00 */
[--C-:B------:R-:W-:Y:S01]  /*d780*/  FFMA.FTZ R170, R59, c[0x0][0x23c], -R209.reuse ;  /* 0x00008f003baa7a23 */ /* 0x100fe200000108d1 */
[----:B---3--:R-:W-:Y:S01]  /*d790*/  F2FP.PACK_AB R46, R249, R250 ;  /* 0x000000faf92e723e */ /* 0x008fe200000000ff */
[----:B------:R-:W-:Y:S01]  /*d7a0*/  FFMA.FTZ R208, R61, c[0x0][0x23c], -R208 ;  /* 0x00008f003dd07a23 */ /* 0x000fe200000108d0 */
[----:B------:R-:W-:Y:S01]  /*d7b0*/  F2FP.PACK_AB R44, R196, R173 ;  /* 0x000000adc42c723e */ /* 0x000fe200000000ff */
[-C--:B------:R-:W-:Y:S04]  /*d7c0*/  HMMA.16816.F32 R4, R40, R48.reuse, R4 ;  /* 0x000000302804723c */ /* 0x080fe80000001804 */
[----:B------:R-:W-:Y:S01]  /*d7d0*/  MUFU.EX2 R192, R57 ;  /* 0x0000003900c07308 */ /* 0x000fe20000000800 */
[----:B------:R-:W-:Y:S01]  /*d7e0*/  F2FP.PACK_AB R47, R191, R248 ;  /* 0x000000f8bf2f723e */ /* 0x000fe200000000ff */
[--C-:B------:R-:W-:Y:S01]  /*d7f0*/  FFMA.FTZ R172, R62, c[0x0][0x23c], -R209.reuse ;  /* 0x00008f003eac7a23 */ /* 0x100fe200000108d1 */
[----:B------:R-:W-:Y:S01]  /*d800*/  MOV R174, R216 ;  /* 0x000000d800ae7202 */ /* 0x000fe20000000f00 */
[----:B------:R-:W-:Y:S01]  /*d810*/  FFMA.FTZ R209, R63, c[0x0][0x23c], -R209 ;  /* 0x00008f003fd17a23 */ /* 0x000fe200000108d1 */
[----:B------:R-:W-:Y:S03]  /*d820*/  MOV R207, R221 ;  /* 0x000000dd00cf7202 */ /* 0x000fe60000000f00 */
[C---:B------:R-:W-:Y:S02]  /*d830*/  HMMA.16816.F32 R8, R44.reuse, R48, R8 ;  /* 0x000000302c08723c */ /* 0x040fe40000001808 */
[----:B------:R-:W1:Y:S06]  /*d840*/  MUFU.EX2 R220, R56 ;  /* 0x0000003800dc7308 */ /* 0x000e6c0000000800 */
[-C--:B------:R-:W-:Y:S04]  /*d850*/  HMMA.16816.F32 R12, R44, R50.reuse, R12 ;  /* 0x000000322c0c723c */ /* 0x080fe8000000180c */
[----:B------:R3:W-:Y:S04]  /*d860*/  MUFU.EX2 R217, R60 ;  /* 0x0000003c00d97308 */ /* 0x0007e80000000800 */
[C---:B------:R-:W-:Y:S01]  /*d870*/  HMMA.16816.F32 R16, R40.reuse, R50, R16 ;  /* 0x000000322810723c */ /* 0x040fe20000001810 */
[----:B------:R-:W4:Y:S05]  /*d880*/  LDSM.16.MT88.4 R48, [R226+0xc800] ;  /* 0x00c80000e230783b */ /* 0x000f2a0000004200 */
[----:B------:R5:W-:Y:S02]  /*d890*/  MUFU.EX2 R223, R186 ;  /* 0x000000ba00df7308 */ /* 0x000be40000000800 */
[-C--:B------:R-:W-:Y:S08]  /*d8a0*/  HMMA.16816.F32 R68, R40, R52.reuse, R68 ;  /* 0x000000342844723c */ /* 0x080ff00000001844 */
[C---:B------:R-:W-:Y:S01]  /*d8b0*/  HMMA.16816.F32 R72, R44.reuse, R52, R72 ;  /* 0x000000342c48723c */ /* 0x040fe20000001848 */
[----:B------:R1:W-:Y:S01]  /*d8c0*/  MUFU.EX2 R221, R187 ;  /* 0x000000bb00dd7308 */ /* 0x0003e20000000800 */
[----:B---3--:R-:W-:Y:S06]  /*d8d0*/  LDSM.16.MT88.4 R60, [R226+0xd000] ;  /* 0x00d00000e23c783b */ /* 0x008fec0000004200 */
[-C--:B------:R-:W-:Y:S03]  /*d8e0*/  HMMA.16816.F32 R76, R44, R54.reuse, R76 ;  /* 0x000000362c4c723c */ /* 0x080fe6000000184c */
[----:B------:R-:W-:Y:S01]  /*d8f0*/  MUFU.EX2 R194, R64 ;  /* 0x0000004000c27308 */ /* 0x000fe20000000800 */
[----:B-----5:R-:W-:Y:S04]  /*d900*/  MOV R186, R247 ;  /* 0x000000f700ba7202 */ /* 0x020fe80000000f00 */
[C---:B------:R-:W-:Y:S01]  /*d910*/  HMMA.16816.F32 R80, R40.reuse, R54, R80 ;  /* 0x000000362850723c */ /* 0x040fe20000001850 */
[----:B------:R-:W3:Y:S04]  /*d920*/  LDSM.16.MT88.4 R52, [R225+0xc800] ;  /* 0x00c80000e134783b */ /* 0x000ee80000004200 */
[----:B------:R5:W-:Y:S03]  /*d930*/  MUFU.EX2 R247, R184 ;  /* 0x000000b800f77308 */ /* 0x000be60000000800 */
[-C--:B----4-:R-:W-:Y:S04]  /*d940*/  HMMA.16816.F32 R84, R40, R48.reuse, R84 ;  /* 0x000000302854723c */ /* 0x090fe80000001854 */
[----:B-1----:R-:W-:Y:S03]  /*d950*/  MOV R187, R244 ;  /* 0x000000f400bb7202 */ /* 0x002fe60000000f00 */
[----:B------:R1:W-:Y:S01]  /*d960*/  MUFU.EX2 R244, R181 ;  /* 0x000000b500f47308 */ /* 0x0003e20000000800 */
[C---:B------:R-:W-:Y:S08]  /*d970*/  HMMA.16816.F32 R88, R44.reuse, R48, R88 ;  /* 0x000000302c58723c */ /* 0x040ff00000001858 */
[-C--:B------:R-:W-:Y:S01]  /*d980*/  HMMA.16816.F32 R92, R44, R50.reuse, R92 ;  /* 0x000000322c5c723c */ /* 0x080fe2000000185c */
[----:B------:R4:W4:Y:S03]  /*d990*/  MUFU.EX2 R216, R168 ;  /* 0x000000a800d87308 */ /* 0x0009260000000800 */
[----:B-----5:R-:W-:Y:S04]  /*d9a0*/  MOV R184, R246 ;  /* 0x000000f600b87202 */ /* 0x020fe80000000f00 */
[C---:B------:R-:W-:Y:S01]  /*d9b0*/  HMMA.16816.F32 R96, R40.reuse, R50, R96 ;  /* 0x000000322860723c */ /* 0x040fe20000001860 */
[----:B------:R-:W5:Y:S02]  /*d9c0*/  LDSM.16.MT88.4 R48, [R167+0xe800] ;  /* 0x00e80000a730783b */ /* 0x000f640000004200 */
[----:B------:R4:W4:Y:S05]  /*d9d0*/  MUFU.EX2 R246, R180 ;  /* 0x000000b400f67308 */ /* 0x00092a0000000800 */
[-C--:B---3--:R-:W-:Y:S01]  /*d9e0*/  HMMA.16816.F32 R100, R40, R52.reuse, R100 ;  /* 0x000000342864723c */ /* 0x088fe20000001864 */
[----:B-1----:R-:W3:Y:S04]  /*d9f0*/  LDL.LU R181, [R1+0x14] ;  /* 0x0000140001b57983 */ /* 0x002ee80000300800 */
[----:B------:R-:W-:Y:S03]  /*da00*/  MUFU.EX2 R66, R172 ;  /* 0x000000ac00427308 */ /* 0x000fe60000000800 */
[C---:B------:R-:W-:Y:S04]  /*da10*/  HMMA.16816.F32 R104, R44.reuse, R52, R104 ;  /* 0x000000342c68723c */ /* 0x040fe80000001868 */
[----:B----4-:R-:W-:Y:S03]  /*da20*/  MOV R168, R183 ;  /* 0x000000b700a87202 */ /* 0x010fe60000000f00 */
[----:B------:R-:W1:Y:S01]  /*da30*/  MUFU.EX2 R208, R208 ;  /* 0x000000d000d07308 */ /* 0x000e620000000800 */
[-C--:B------:R-:W-:Y:S01]  /*da40*/  HMMA.16816.F32 R108, R44, R54.reuse, R108 ;  /* 0x000000362c6c723c */ /* 0x080fe2000000186c */
[----:B------:R-:W4:Y:S04]  /*da50*/  LDL.LU R180, [R1+0x10] ;  /* 0x0000100001b47983 */ /* 0x000f280000300800 */
[----:B------:R-:W4:Y:S03]  /*da60*/  LDL.LU R65, [R1+0xc] ;  /* 0x00000c0001417983 */ /* 0x000f260000300800 */
[C---:B------:R-:W-:Y:S01]  /*da70*/  HMMA.16816.F32 R112, R40.reuse, R54, R112 ;  /* 0x000000362870723c */ /* 0x040fe20000001870 */
[----:B------:R-:W-:Y:S01]  /*da80*/  MUFU.EX2 R209, R209 ;  /* 0x000000d100d17308 */ /* 0x000fe20000000800 */
[----:B------:R-:W1:Y:S06]  /*da90*/  LDSM.16.MT88.4 R52, [R224+0xe800] ;  /* 0x00e80000e034783b */ /* 0x000e6c0000004200 */
[-C--:B-----5:R-:W-:Y:S08]  /*daa0*/  HMMA.16816.F32 R116, R40, R48.reuse, R116 ;  /* 0x000000302874723c */ /* 0x0a0ff00000001874 */
[C---:B------:R-:W-:Y:S08]  /*dab0*/  HMMA.16816.F32 R120, R44.reuse, R48, R120 ;  /* 0x000000302c78723c */ /* 0x040ff00000001878 */
[-C--:B------:R-:W-:Y:S08]  /*dac0*/  HMMA.16816.F32 R124, R44, R50.reuse, R124 ;  /* 0x000000322c7c723c */ /* 0x080ff0000000187c */
[C---:B------:R-:W-:Y:S01]  /*dad0*/  HMMA.16816.F32 R128, R40.reuse, R50, R128 ;  /* 0x000000322880723c */ /* 0x040fe20000001880 */
[----:B------:R-:W5:Y:S07]  /*dae0*/  LDSM.16.MT88.4 R48, [R226+0xe800] ;  /* 0x00e80000e230783b */ /* 0x000f6e0000004200 */
[-C--:B-1----:R-:W-:Y:S08]  /*daf0*/  HMMA.16816.F32 R132, R40, R52.reuse, R132 ;  /* 0x000000342884723c */ /* 0x082ff00000001884 */
[C---:B------:R-:W-:Y:S08]  /*db00*/  HMMA.16816.F32 R136, R44.reuse, R52, R136 ;  /* 0x000000342c88723c */ /* 0x040ff00000001888 */
[-C--:B------:R-:W-:Y:S08]  /*db10*/  HMMA.16816.F32 R140, R44, R54.reuse, R140 ;  /* 0x000000362c8c723c */ /* 0x080ff0000000188c */
[C---:B------:R-:W-:Y:S01]  /*db20*/  HMMA.16816.F32 R144, R40.reuse, R54, R144 ;  /* 0x000000362890723c */ /* 0x040fe20000001890 */
[----:B------:R-:W1:Y:S07]  /*db30*/  LDSM.16.MT88.4 R52, [R225+0xe800] ;  /* 0x00e80000e134783b */ /* 0x000e6e0000004200 */
[-C--:B-----5:R-:W-:Y:S08]  /*db40*/  HMMA.16816.F32 R20, R40, R48.reuse, R20 ;  /* 0x000000302814723c */ /* 0x0a0ff00000001814 */
[C---:B------:R-:W-:Y:S08]  /*db50*/  HMMA.16816.F32 R148, R44.reuse, R48, R148 ;  /* 0x000000302c94723c */ /* 0x040ff00000001894 */
[-C--:B------:R-:W-:Y:S08]  /*db60*/  HMMA.16816.F32 R152, R44, R50.reuse, R152 ;  /* 0x000000322c98723c */ /* 0x080ff00000001898 */
[C---:B------:R-:W-:Y:S01]  /*db70*/  HMMA.16816.F32 R156, R40.reuse, R50, R156 ;  /* 0x00000032289c723c */ /* 0x040fe2000000189c */
[----:B------:R-:W5:Y:S07]  /*db80*/  LDSM.16.MT88.4 R48, [R167+0xd000] ;  /* 0x00d00000a730783b */ /* 0x000f6e0000004200 */
[-C--:B-1----:R-:W-:Y:S08]  /*db90*/  HMMA.16816.F32 R24, R40, R52.reuse, R24 ;  /* 0x000000342818723c */ /* 0x082ff00000001818 */
[C---:B------:R-:W-:Y:S08]  /*dba0*/  HMMA.16816.F32 R32, R44.reuse, R52, R32 ;  /* 0x000000342c20723c */ /* 0x040ff00000001820 */
[-C--:B------:R-:W-:Y:S07]  /*dbb0*/  HMMA.16816.F32 R36, R44, R54.reuse, R36 ;  /* 0x000000362c24723c */ /* 0x080fee0000001824 */
[----:B------:R-:W-:Y:S01]  /*dbc0*/  F2FP.PACK_AB R45, R220, R192 ;  /* 0x000000c0dc2d723e */ /* 0x000fe200000000ff */
[----:B------:R-:W-:Y:S01]  /*dbd0*/  HMMA.16816.F32 R28, R40, R54, R28 ;  /* 0x00000036281c723c */ /* 0x000fe2000000181c */
[----:B------:R-:W-:Y:S03]  /*dbe0*/  LDSM.16.MT88.4 R52, [R225+0xd000] ;  /* 0x00d00000e134783b */ /* 0x000fe60000004200 */
[----:B------:R-:W-:Y:S02]  /*dbf0*/  F2FP.PACK_AB R46, R218, R219 ;  /* 0x000000dbda2e723e */ /* 0x000fe400000000ff */
[----:B------:R-:W-:Y:S02]  /*dc00*/  F2FP.PACK_AB R47, R216, R217 ;  /* 0x000000d9d82f723e */ /* 0x000fe400000000ff */
[----:B------:R-:W-:Y:S04]  /*dc10*/  F2FP.PACK_AB R40, R223, R221 ;  /* 0x000000dddf28723e */ /* 0x000fe800000000ff */
[----:B------:R-:W-:Y:S02]  /*dc20*/  F2FP.PACK_AB R41, R222, R195 ;  /* 0x000000c3de29723e */ /* 0x000fe400000000ff */
[----:B------:R-:W-:Y:S02]  /*dc30*/  F2FP.PACK_AB R42, R247, R245 ;  /* 0x000000f5f72a723e */ /* 0x000fe400000000ff */
[----:B------:R-:W-:Y:S02]  /*dc40*/  F2FP.PACK_AB R43, R246, R244 ;  /* 0x000000f4f62b723e */ /* 0x000fe400000000ff */
[----:B------:R-:W-:Y:S05]  /*dc50*/  F2FP.PACK_AB R44, R194, R193 ;  /* 0x000000c1c22c723e */ /* 0x000fea00000000ff */
[-C--:B-----5:R-:W-:Y:S03]  /*dc60*/  HMMA.16816.F32 R4, R40, R48.reuse, R4 ;  /* 0x000000302804723c */ /* 0x0a0fe60000001804 */
[----:B--2---:R-:W-:Y:S02]  /*dc70*/  FFMA.FTZ R160, R160, R58, R210 ;  /* 0x0000003aa0a07223 */ /* 0x004fe400000100d2 */
[----:B------:R-:W1:Y:S01]  /*dc80*/  LDSM.16.MT88.4 R56, [R224+0xd000] ;  /* 0x00d00000e038783b */ /* 0x000e620000004200 */
[----:B------:R-:W-:Y:S02]  /*dc90*/  MUFU.EX2 R210, R206 ;  /* 0x000000ce00d27308 */ /* 0x000fe40000000800 */
[C---:B------:R-:W-:Y:S08]  /*dca0*/  HMMA.16816.F32 R8, R44.reuse, R48, R8 ;  /* 0x000000302c08723c */ /* 0x040ff00000001808 */
[-C--:B------:R-:W-:Y:S01]  /*dcb0*/  HMMA.16816.F32 R12, R44, R50.reuse, R12 ;  /* 0x000000322c0c723c */ /* 0x080fe2000000180c */
[----:B------:R2:W-:Y:S07]  /*dcc0*/  MUFU.EX2 R206, R190 ;  /* 0x000000be00ce7308 */ /* 0x0005ee0000000800 */
[C---:B------:R-:W-:Y:S01]  /*dcd0*/  HMMA.16816.F32 R16, R40.reuse, R50, R16 ;  /* 0x000000322810723c */ /* 0x040fe20000001810 */
[----:B------:R-:W5:Y:S03]  /*dce0*/  LDSM.16.MT88.4 R48, [R167+0xf000] ;  /* 0x00f00000a730783b */ /* 0x000f660000004200 */
[----:B--2---:R-:W-:Y:S02]  /*dcf0*/  MOV R190, R215 ;  /* 0x000000d700be7202 */ /* 0x004fe40000000f00 */
[----:B------:R-:W-:Y:S02]  /*dd00*/  MUFU.EX2 R215, R165 ;  /* 0x000000a500d77308 */ /* 0x000fe40000000800 */
[-C--:B-1----:R-:W-:Y:S08]  /*dd10*/  HMMA.16816.F32 R68, R40, R56.reuse, R68 ;  /* 0x000000382844723c */ /* 0x082ff00000001844 */
[C---:B------:R-:W-:Y:S01]  /*dd20*/  HMMA.16816.F32 R72, R44.reuse, R56, R72 ;  /* 0x000000382c48723c */ /* 0x040fe20000001848 */
[----:B------:R-:W-:Y:S07]  /*dd30*/  MUFU.EX2 R165, R170 ;  /* 0x000000aa00a57308 */ /* 0x000fee0000000800 */
[-C--:B------:R-:W-:Y:S08]  /*dd40*/  HMMA.16816.F32 R76, R44, R58.reuse, R76 ;  /* 0x0000003a2c4c723c */ /* 0x080ff0000000184c */
[C---:B------:R-:W-:Y:S01]  /*dd50*/  HMMA.16816.F32 R80, R40.reuse, R58, R80 ;  /* 0x0000003a2850723c */ /* 0x040fe20000001850 */
[----:B------:R-:W1:Y:S07]  /*dd60*/  LDSM.16.MT88.4 R56, [R224+0xf000] ;  /* 0x00f00000e038783b */ /* 0x000e6e0000004200 */
[-C--:B------:R-:W-:Y:S08]  /*dd70*/  HMMA.16816.F32 R84, R40, R60.reuse, R84 ;  /* 0x0000003c2854723c */ /* 0x080ff00000001854 */
[C---:B------:R-:W-:Y:S08]  /*dd80*/  HMMA.16816.F32 R88, R44.reuse, R60, R88 ;  /* 0x0000003c2c58723c */ /* 0x040ff00000001858 */
[-C--:B------:R-:W-:Y:S08]  /*dd90*/  HMMA.16816.F32 R92, R44, R62.reuse, R92 ;  /* 0x0000003e2c5c723c */ /* 0x080ff0000000185c */
[C---:B------:R-:W-:Y:S01]  /*dda0*/  HMMA.16816.F32 R96, R40.reuse, R62, R96 ;  /* 0x0000003e2860723c */ /* 0x040fe20000001860 */
[----:B------:R-:W2:Y:S07]  /*ddb0*/  LDSM.16.MT88.4 R60, [R226+0xf000] ;  /* 0x00f00000e23c783b */ /* 0x000eae0000004200 */
[-C--:B------:R-:W-:Y:S08]  /*ddc0*/  HMMA.16816.F32 R100, R40, R52.reuse, R100 ;  /* 0x000000342864723c */ /* 0x080ff00000001864 */
[C---:B------:R-:W-:Y:S04]  /*ddd0*/  HMMA.16816.F32 R104, R44.reuse, R52, R104 ;  /* 0x000000342c68723c */ /* 0x040fe80000001868 */
[----:B---3--:R-:W-:Y:S02]  /*dde0*/  FFMA.FTZ R0, R0, R181, R211 ;  /* 0x000000b500007223 */ /* 0x008fe400000100d3 */
[----:B------:R3:W-:Y:S02]  /*ddf0*/  MUFU.EX2 R211, R189 ;  /* 0x000000bd00d37308 */ /* 0x0007e40000000800 */
[-C--:B------:R-:W-:Y:S04]  /*de00*/  HMMA.16816.F32 R108, R44, R54.reuse, R108 ;  /* 0x000000362c6c723c */ /* 0x080fe8000000186c */
[----:B------:R-:W-:Y:S04]  /*de10*/  FADD.FTZ R0, R168, R0 ;  /* 0x00000000a8007221 */ /* 0x000fe80000010000 */
[C---:B------:R-:W-:Y:S01]  /*de20*/  HMMA.16816.F32 R112, R40.reuse, R54, R112 ;  /* 0x000000362870723c */ /* 0x040fe20000001870 */
[----:B------:R-:W2:Y:S03]  /*de30*/  LDSM.16.MT88.4 R52, [R225+0xf000] ;  /* 0x00f00000e134783b */ /* 0x000ea60000004200 */
[----:B------:R-:W-:Y:S02]  /*de40*/  FADD.FTZ R0, R203, R0 ;  /* 0x00000000cb007221 */ /* 0x000fe40000010000 */
[----:B----4-:R-:W-:Y:S02]  /*de50*/  FFMA.FTZ R64, R2, R180, R212 ;  /* 0x000000b402407223 */ /* 0x010fe400000100d4 */
[-C--:B-----5:R-:W-:Y:S01]  /*de60*/  HMMA.16816.F32 R116, R40, R48.reuse, R116 ;  /* 0x000000302874723c */ /* 0x0a0fe20000001874 */
[----:B------:R4:W-:Y:S03]  /*de70*/  MUFU.EX2 R212, R188 ;  /* 0x000000bc00d47308 */ /* 0x0009e60000000800 */
[----:B------:R-:W-:Y:S01]  /*de80*/  FFMA.FTZ R161, R161, R65, R213 ;  /* 0x00000041a1a17223 */ /* 0x000fe200000100d5 */
[----:B------:R-:W-:Y:S01]  /*de90*/  MOV R65, R182 ;  /* 0x000000b600417202 */ /* 0x000fe20000000f00 */
[----:B------:R-:W-:Y:S01]  /*dea0*/  FADD.FTZ R0, R174, R0 ;  /* 0x00000000ae007221 */ /* 0x000fe20000010000 */
[----:B------:R-:W5:Y:S01]  /*deb0*/  LDSM.16.MT88.4 R180, [R167+0xd800] ;  /* 0x00d80000a7b4783b */ /* 0x000f620000004200 */
[C---:B------:R-:W-:Y:S03]  /*dec0*/  HMMA.16816.F32 R120, R44.reuse, R48, R120 ;  /* 0x000000302c78723c */ /* 0x040fe60000001878 */
[----:B------:R-:W-:Y:S01]  /*ded0*/  MUFU.EX2 R213, R205 ;  /* 0x000000cd00d57308 */ /* 0x000fe20000000800 */
[----:B------:R-:W-:Y:S01]  /*dee0*/  MOV R2, R207 ;  /* 0x000000cf00027202 */ /* 0x000fe20000000f00 */
[----:B------:R-:W-:Y:S01]  /*def0*/  FADD.FTZ R0, R252, R0 ;  /* 0x00000000fc007221 */ /* 0x000fe20000010000 */
[----:B---3--:R-:W-:Y:S02]  /*df00*/  MOV R189, R214 ;  /* 0x000000d600bd7202 */ /* 0x008fe40000000f00 */
[-C--:B------:R-:W-:Y:S04]  /*df10*/  HMMA.16816.F32 R124, R44, R50.reuse, R124 ;  /* 0x000000322c7c723c */ /* 0x080fe8000000187c */
[----:B------:R-:W-:Y:S01]  /*df20*/  FADD.FTZ R2, R2, R161 ;  /* 0x000000a102027221 */ /* 0x000fe20000010000 */
[----:B------:R-:W3:Y:S01]  /*df30*/  MUFU.EX2 R214, R166 ;  /* 0x000000a600d67308 */ /* 0x000ee20000000800 */
[----:B------:R-:W-:Y:S01]  /*df40*/  MOV R161, R196 ;  /* 0x000000c400a17202 */ /* 0x000fe20000000f00 */
[----:B------:R-:W-:Y:S01]  /*df50*/  FADD.FTZ R0, R251, R0 ;  /* 0x00000000fb007221 */ /* 0x000fe20000010000 */
[C---:B------:R-:W-:Y:S01]  /*df60*/  HMMA.16816.F32 R128, R40.reuse, R50, R128 ;  /* 0x000000322880723c */ /* 0x040fe20000001880 */
[----:B------:R-:W5:Y:S03]  /*df70*/  LDSM.16.MT88.4 R48, [R224+0xd800] ;  /* 0x00d80000e030783b */ /* 0x000f660000004200 */
[----:B----4-:R-:W-:Y:S01]  /*df80*/  MOV R188, R198 ;  /* 0x000000c600bc7202 */ /* 0x010fe20000000f00 */
[----:B------:R-:W-:Y:S01]  /*df90*/  FADD.FTZ R0, R248, R0 ;  /* 0x00000000f8007221 */ /* 0x000fe20000010000 */
[----:B------:R-:W-:Y:S01]  /*dfa0*/  F2FP.PACK_AB R198, R208, R67 ;  /* 0x00000043d0c6723e */ /* 0x000fe200000000ff */
[----:B------:R-:W-:Y:S01]  /*dfb0*/  MUFU.EX2 R207, R204 ;  /* 0x000000cc00cf7308 */ /* 0x000fe20000000800 */
[-C--:B-1----:R-:W-:Y:S08]  /*dfc0*/  HMMA.16816.F32 R132, R40, R56.reuse, R132 ;  /* 0x000000382884723c */ /* 0x082ff00000001884 */
[C---:B------:R-:W-:Y:S01]  /*dfd0*/  HMMA.16816.F32 R136, R44.reuse, R56, R136 ;  /* 0x000000382c88723c */ /* 0x040fe20000001888 */
[----:B------:R-:W-:Y:S03]  /*dfe0*/  MUFU.EX2 R204, R176 ;  /* 0x000000b000cc7308 */ /* 0x000fe60000000800 */
[----:B---3--:R-:W-:Y:S04]  /*dff0*/  F2FP.PACK_AB R203, R214, R212 ;  /* 0x000000d4d6cb723e */ /* 0x008fe800000000ff */
[-C--:B------:R-:W-:Y:S03]  /*e000*/  HMMA.16816.F32 R140, R44, R58.reuse, R140 ;  /* 0x0000003a2c8c723c */ /* 0x080fe6000000188c */
[----:B------:R-:W-:Y:S05]  /*e010*/  MUFU.EX2 R166, R169 ;  /* 0x000000a900a67308 */ /* 0x000fea0000000800 */
[C---:B------:R-:W-:Y:S01]  /*e020*/  HMMA.16816.F32 R144, R40.reuse, R58, R144 ;  /* 0x0000003a2890723c */ /* 0x040fe20000001890 */
[----:B------:R-:W1:Y:S04]  /*e030*/  LDSM.16.MT88.4 R56, [R226+0xd800] ;  /* 0x00d80000e238783b */ /* 0x000e680000004200 */
[----:B------:R-:W3:Y:S03]  /*e040*/  MUFU.EX2 R205, R171 ;  /* 0x000000ab00cd7308 */ /* 0x000ee60000000800 */
[-C--:B--2---:R-:W-:Y:S08]  /*e050*/  HMMA.16816.F32 R20, R40, R60.reuse, R20 ;  /* 0x0000003c2814723c */ /* 0x084ff00000001814 */
[C---:B------:R-:W-:Y:S08]  /*e060*/  HMMA.16816.F32 R148, R44.reuse, R60, R148 ;  /* 0x0000003c2c94723c */ /* 0x040ff00000001894 */
[-C--:B------:R-:W-:Y:S04]  /*e070*/  HMMA.16816.F32 R152, R44, R62.reuse, R152 ;  /* 0x0000003e2c98723c */ /* 0x080fe80000001898 */
[----:B---3--:R-:W-:Y:S04]  /*e080*/  F2FP.PACK_AB R196, R204, R205 ;  /* 0x000000cdccc4723e */ /* 0x008fe800000000ff */
[C---:B------:R-:W-:Y:S01]  /*e090*/  HMMA.16816.F32 R156, R40.reuse, R62, R156 ;  /* 0x0000003e289c723c */ /* 0x040fe2000000189c */
[----:B------:R-:W-:Y:S07]  /*e0a0*/  LDSM.16.MT88.4 R60, [R226+0xf800] ;  /* 0x00f80000e23c783b */ /* 0x000fee0000004200 */
[-C--:B------:R-:W-:Y:S08]  /*e0b0*/  HMMA.16816.F32 R24, R40, R52.reuse, R24 ;  /* 0x000000342818723c */ /* 0x080ff00000001818 */
[C---:B------:R-:W-:Y:S07]  /*e0c0*/  HMMA.16816.F32 R32, R44.reuse, R52, R32 ;  /* 0x000000342c20723c */ /* 0x040fee0000001820 */
[----:B------:R-:W-:Y:S01]  /*e0d0*/  FADD.FTZ R53, R190, R64 ;  /* 0x00000040be357221 */ /* 0x000fe20000010000 */
[-C--:B------:R-:W-:Y:S04]  /*e0e0*/  HMMA.16816.F32 R36, R44, R54.reuse, R36 ;  /* 0x000000362c24723c */ /* 0x080fe80000001824 */
[----:B------:R-:W-:Y:S01]  /*e0f0*/  FADD.FTZ R52, R189, R160 ;  /* 0x000000a0bd347221 */ /* 0x000fe20000010000 */
[----:B------:R-:W-:Y:S02]  /*e100*/  MOV R190, R175 ;  /* 0x000000af00be7202 */ /* 0x000fe40000000f00 */
[----:B------:R-:W-:Y:S01]  /*e110*/  FADD.FTZ R44, R184, R2 ;  /* 0x00000002b82c7221 */ /* 0x000fe20000010000 */
[----:B------:R-:W-:Y:S01]  /*e120*/  HMMA.16816.F32 R28, R40, R54, R28 ;  /* 0x00000036281c723c */ /* 0x000fe2000000181c */
[----:B------:R-:W-:Y:S03]  /*e130*/  LDSM.16.MT88.4 R40, [R167+0xf800] ;  /* 0x00f80000a728783b */ /* 0x000fe60000004200 */
[----:B------:R-:W-:Y:S01]  /*e140*/  FADD.FTZ R52, R65, R52 ;  /* 0x0000003441347221 */ /* 0x000fe20000010000 */
[----:B------:R-:W-:Y:S01]  /*e150*/  MOV R189, R199 ;  /* 0x000000c700bd7202 */ /* 0x000fe20000000f00 */
[----:B------:R-:W-:Y:S01]  /*e160*/  FADD.FTZ R2, R187, R53 ;  /* 0x00000035bb027221 */ /* 0x000fe20000010000 */
[----:B------:R-:W-:Y:S01]  /*e170*/  MOV R187, R173 ;  /* 0x000000ad00bb7202 */ /* 0x000fe20000000f00 */
[----:B------:R-:W-:Y:S01]  /*e180*/  FADD.FTZ R65, R202, R52 ;  /* 0x00000034ca417221 */ /* 0x000fe20000010000 */
[----:B------:R-:W-:Y:S01]  /*e190*/  F2FP.PACK_AB R202, R215, R213 ;  /* 0x000000d5d7ca723e */ /* 0x000fe200000000ff */
[----:B------:R-:W-:Y:S02]  /*e1a0*/  LDSM.16.MT88.4 R52, [R224+0xf800] ;  /* 0x00f80000e034783b */ /* 0x000fe40000004200 */
[----:B------:R-:W-:Y:S01]  /*e1b0*/  FADD.FTZ R64, R201, R44 ;  /* 0x0000002cc9407221 */ /* 0x000fe20000010000 */
[----:B------:R-:W-:Y:S01]  /*e1c0*/  F2FP.PACK_AB R201, R211, R206 ;  /* 0x000000ced3c9723e */ /* 0x000fe200000000ff */
[----:B------:R-:W-:Y:S01]  /*e1d0*/  FADD.FTZ R2, R200, R2 ;  /* 0x00000002c8027221 */ /* 0x000fe20000010000 */
[----:B------:R-:W-:Y:S02]  /*e1e0*/  F2FP.PACK_AB R200, R210, R207 ;  /* 0x000000cfd2c8723e */ /* 0x000fe400000000ff */
[----:B------:R-:W-:Y:S01]  /*e1f0*/  F2FP.PACK_AB R199, R209, R66 ;  /* 0x00000042d1c7723e */ /* 0x000fe200000000ff */
[----:B------:R-:W2:Y:S01]  /*e200*/  LDSM.16.MT88.4 R44, [R225+0xd800] ;  /* 0x00d80000e12c783b */ /* 0x000ea20000004200 */
[----:B------:R-:W-:Y:S02]  /*e210*/  MOV R160, R197 ;  /* 0x000000c500a07202 */ /* 0x000fe40000000f00 */
[----:B------:R-:W-:Y:S01]  /*e220*/  F2FP.PACK_AB R197, R165, R166 ;  /* 0x000000a6a5c5723e */ /* 0x000fe200000000ff */
[-C--:B-----5:R-:W-:Y:S04]  /*e230*/  HMMA.16816.F32 R172, R200, R180.reuse, R4 ;  /* 0x000000b4c8ac723c */ /* 0x0a0fe80000001804 */
[----:B------:R-:W3:Y:S04]  /*e240*/  LDSM.16.MT88.4 R4, [R225+0xf800] ;  /* 0x00f80000e104783b */ /* 0x000ee80000004200 */
[C---:B------:R-:W-:Y:S07]  /*e250*/  HMMA.16816.F32 R168, R196.reuse, R180, R8 ;  /* 0x000000b4c4a8723c */ /* 0x040fee0000001808 */
[----:B------:R-:W-:Y:S02]  /*e260*/  MOV R11, R178 ;  /* 0x000000b2000b7202 */ /* 0x000fe40000000f00 */
[----:B------:R-:W-:Y:S02]  /*e270*/  MOV R10, R179 ;  /* 0x000000b3000a7202 */ /* 0x000fe40000000f00 */
[-C--:B------:R-:W-:Y:S03]  /*e280*/  HMMA.16816.F32 R176, R196, R182.reuse, R12 ;  /* 0x000000b6c4b0723c */ /* 0x080fe6000000180c */
[----:B------:R-:W-:Y:S02]  /*e290*/  MOV R8, R185 ;  /* 0x000000b900087202 */ /* 0x000fe40000000f00 */
[----:B------:R-:W-:Y:S02]  /*e2a0*/  MOV R9, R186 ;  /* 0x000000ba00097202 */ /* 0x000fe40000000f00 */
[----:B------:R-:W-:Y:S01]  /*e2b0*/  MOV R15, R187 ;  /* 0x000000bb000f7202 */ /* 0x000fe20000000f00 */
[C---:B------:R-:W-:Y:S04]  /*e2c0*/  HMMA.16816.F32 R180, R200.reuse, R182, R16 ;  /* 0x000000b6c8b4723c */ /* 0x040fe80000001810 */
[----:B------:R-:W-:Y:S02]  /*e2d0*/  FADD.FTZ R8, R8, R65 ;  /* 0x0000004108087221 */ /* 0x000fe40000010000 */
[----:B------:R-:W-:Y:S02]  /*e2e0*/  FADD.FTZ R9, R9, R64 ;  /* 0x0000004009097221 */ /* 0x000fe40000010000 */
[-C--:B------:R-:W-:Y:S04]  /*e2f0*/  HMMA.16816.F32 R68, R200, R48.reuse, R68 ;  /* 0x00000030c844723c */ /* 0x080fe80000001844 */
[----:B------:R-:W-:Y:S02]  /*e300*/  FADD.FTZ R8, R10, R8 ;  /* 0x000000080a087221 */ /* 0x000fe40000010000 */
[----:B------:R-:W-:Y:S02]  /*e310*/  FADD.FTZ R9, R11, R9 ;  /* 0x000000090b097221 */ /* 0x000fe40000010000 */
[C---:B------:R-:W-:Y:S04]  /*e320*/  HMMA.16816.F32 R72, R196.reuse, R48, R72 ;  /* 0x00000030c448723c */ /* 0x040fe80000001848 */
[----:B------:R-:W-:Y:S01]  /*e330*/  FADD.FTZ R12, R160, R8 ;  /* 0x00000008a00c7221 */ /* 0x000fe20000010000 */
[----:B------:R-:W-:Y:S01]  /*e340*/  MOV R160, R164 ;  /* 0x000000a400a07202 */ /* 0x000fe20000000f00 */
[----:B------:R-:W-:Y:S02]  /*e350*/  FADD.FTZ R8, R188, R9 ;  /* 0x00000009bc087221 */ /* 0x000fe40000010000 */
[-C--:B------:R-:W-:Y:S04]  /*e360*/  HMMA.16816.F32 R76, R196, R50.reuse, R76 ;  /* 0x00000032c44c723c */ /* 0x080fe8000000184c */
[----:B------:R-:W-:Y:S02]  /*e370*/  FADD.FTZ R12, R189, R12 ;  /* 0x0000000cbd0c7221 */ /* 0x000fe40000010000 */
[----:B------:R-:W-:Y:S02]  /*e380*/  FADD.FTZ R11, R190, R8 ;  /* 0x00000008be0b7221 */ /* 0x000fe40000010000 */
[C---:B------:R-:W-:Y:S04]  /*e390*/  HMMA.16816.F32 R80, R200.reuse, R50, R80 ;  /* 0x00000032c850723c */ /* 0x040fe80000001850 */
[----:B------:R-:W-:Y:S02]  /*e3a0*/  FADD.FTZ R9, R191, R0 ;  /* 0x00000000bf097221 */ /* 0x000fe40000010000 */
[----:B------:R-:W-:Y:S02]  /*e3b0*/  FADD.FTZ R8, R221, R12 ;  /* 0x0000000cdd087221 */ /* 0x000fe40000010000 */
[-C--:B-1----:R-:W-:Y:S04]  /*e3c0*/  HMMA.16816.F32 R84, R200, R56.reuse, R84 ;  /* 0x00000038c854723c */ /* 0x082fe80000001854 */
[----:B------:R-:W-:Y:S02]  /*e3d0*/  FADD.FTZ R9, R192, R9 ;  /* 0x00000009c0097221 */ /* 0x000fe40000010000 */
[----:B------:R-:W-:Y:S02]  /*e3e0*/  FADD.FTZ R2, R15, R2 ;  /* 0x000000020f027221 */ /* 0x000fe40000010000 */
[C---:B------:R-:W-:Y:S04]  /*e3f0*/  HMMA.16816.F32 R88, R196.reuse, R56, R88 ;  /* 0x00000038c458723c */ /* 0x040fe80000001858 */
[----:B------:R-:W-:Y:S01]  /*e400*/  FADD.FTZ R2, R161, R2 ;  /* 0x00000002a1027221 */ /* 0x000fe20000010000 */
[----:B------:R-:W-:Y:S03]  /*e410*/  MOV R161, R163 ;  /* 0x000000a300a17202 */ /* 0x000fe60000000f00 */
[-C--:B------:R-:W-:Y:S04]  /*e420*/  HMMA.16816.F32 R92, R196, R58.reuse, R92 ;  /* 0x0000003ac45c723c */ /* 0x080fe8000000185c */
[----:B------:R-:W-:Y:S04]  /*e430*/  FADD.FTZ R2, R250, R2 ;  /* 0x00000002fa027221 */ /* 0x000fe80000010000 */
[C---:B------:R-:W-:Y:S04]  /*e440*/  HMMA.16816.F32 R96, R200.reuse, R58, R96 ;  /* 0x0000003ac860723c */ /* 0x040fe80000001860 */
[----:B------:R-:W-:Y:S02]  /*e450*/  FADD.FTZ R10, R249, R2 ;  /* 0x00000002f90a7221 */ /* 0x000fe40000010000 */
[----:B------:R-:W-:Y:S02]  /*e460*/  FADD.FTZ R2, R195, R11 ;  /* 0x0000000bc3027221 */ /* 0x000fe40000010000 */
[-C--:B--2---:R-:W-:Y:S04]  /*e470*/  HMMA.16816.F32 R100, R200, R44.reuse, R100 ;  /* 0x0000002cc864723c */ /* 0x084fe80000001864 */
[----:B------:R-:W-:Y:S02]  /*e480*/  FADD.FTZ R0, R193, R10 ;  /* 0x0000000ac1007221 */ /* 0x000fe40000010000 */
[----:B------:R-:W-:Y:S02]  /*e490*/  FADD.FTZ R10, R223, R8 ;  /* 0x00000008df0a7221 */ /* 0x000fe40000010000 */
[C---:B------:R-:W-:Y:S04]  /*e4a0*/  HMMA.16816.F32 R104, R196.reuse, R44, R104 ;  /* 0x0000002cc468723c */ /* 0x040fe80000001868 */
[----:B------:R-:W-:Y:S02]  /*e4b0*/  FADD.FTZ R8, R194, R0 ;  /* 0x00000000c2087221 */ /* 0x000fe40000010000 */
[----:B------:R-:W-:Y:S02]  /*e4c0*/  FADD.FTZ R2, R222, R2 ;  /* 0x00000002de027221 */ /* 0x000fe40000010000 */
[-C--:B------:R-:W-:Y:S04]  /*e4d0*/  HMMA.16816.F32 R108, R196, R46.reuse, R108 ;  /* 0x0000002ec46c723c */ /* 0x080fe8000000186c */
        /* <DEDUP_REMOVED lines=8> */
[C---:B------:R-:W-:Y:S08]  /*e560*/  HMMA.16816.F32 R120, R196.reuse, R40, R120 ;  /* 0x00000028c478723c */ /* 0x040ff00000001878 */
[-C--:B------:R-:W-:Y:S08]  /*e570*/  HMMA.16816.F32 R124, R196, R42.reuse, R124 ;  /* 0x0000002ac47c723c */ /* 0x080ff0000000187c */
        /* <DEDUP_REMOVED lines=9> */
[-C--:B---3--:R-:W-:Y:S08]  /*e610*/  HMMA.16816.F32 R188, R200, R4.reuse, R24 ;  /* 0x00000004c8bc723c */ /* 0x088ff00000001818 */
[C---:B------:R-:W-:Y:S07]  /*e620*/  HMMA.16816.F32 R192, R196.reuse, R4, R32 ;  /* 0x00000004c4c0723c */ /* 0x040fee0000001820 */
[----:B------:R-:W-:Y:S01]  /*e630*/  FADD.FTZ R4, R245, R10 ;  /* 0x0000000af5047221 */ /* 0x000fe20000010000 */
[-C--:B------:R-:W-:Y:S04]  /*e640*/  HMMA.16816.F32 R196, R196, R6.reuse, R36 ;  /* 0x00000006c4c4723c */ /* 0x080fe80000001824 */
[----:B------:R-:W-:Y:S02]  /*e650*/  FADD.FTZ R4, R247, R4 ;  /* 0x00000004f7047221 */ /* 0x000fe40000010000 */
[----:B------:R-:W-:Y:S02]  /*e660*/  FADD.FTZ R5, R219, R8 ;  /* 0x00000008db057221 */ /* 0x000fe40000010000 */
[----:B------:R-:W-:Y:S01]  /*e670*/  FADD.FTZ R4, R207, R4 ;  /* 0x00000004cf047221 */ /* 0x000fe20000010000 */
[----:B------:R-:W-:Y:S04]  /*e680*/  HMMA.16816.F32 R200, R200, R6, R28 ;  /* 0x00000006c8c8723c */ /* 0x000fe8000000181c */
[----:B------:R-:W-:Y:S02]  /*e690*/  FADD.FTZ R2, R218, R5 ;  /* 0x00000005da027221 */ /* 0x000fe40000010000 */
[----:B------:R-:W-:Y:S02]  /*e6a0*/  FADD.FTZ R10, R210, R4 ;  /* 0x00000004d20a7221 */ /* 0x000fe40000010000 */
[----:B------:R-:W-:Y:S04]  /*e6b0*/  FADD.FTZ R8, R205, R2 ;  /* 0x00000002cd087221 */ /* 0x000fe80000010000 */
[----:B------:R-:W-:Y:S01]  /*e6c0*/  FADD.FTZ R5, R166, R0 ;  /* 0x00000000a6057221 */ /* 0x000fe20000010000 */
[----:B------:R-:W-:Y:S01]  /*e6d0*/  MOV R166, R3 ;  /* 0x0000000300a67202 */ /* 0x000fe20000000f00 */
[----:B------:R-:W-:Y:S02]  /*e6e0*/  FADD.FTZ R2, R211, R9 ;  /* 0x00000009d3027221 */ /* 0x000fe40000010000 */
[----:B------:R-:W-:Y:S02]  /*e6f0*/  FADD.FTZ R6, R213, R10 ;  /* 0x0000000ad5067221 */ /* 0x000fe40000010000 */
[----:B------:R-:W-:Y:S02]  /*e700*/  FADD.FTZ R0, R204, R8 ;  /* 0x00000008cc007221 */ /* 0x000fe40000010000 */
[----:B------:R-:W-:Y:S02]  /*e710*/  FADD.FTZ R6, R215, R6 ;  /* 0x00000006d7067221 */ /* 0x000fe40000010000 */
[----:B------:R-:W-:Y:S01]  /*e720*/  FADD.FTZ R4, R165, R5 ;  /* 0x00000005a5047221 */ /* 0x000fe20000010000 */
[----:B------:R-:W-:Y:S01]  /*e730*/  MOV R165, R162 ;  /* 0x000000a200a57202 */ /* 0x000fe20000000f00 */
[----:B------:R-:W-:Y:S01]  /*e740*/  FADD.FTZ R5, R212, R2 ;  /* 0x00000002d4057221 */ /* 0x000fe20000010000 */
[----:B------:R1:W-:Y:S01]  /*e750*/  STL [R1], R6 ;  /* 0x0000000601007387 */ /* 0x0003e20000100800 */
[----:B------:R-:W-:Y:S02]  /*e760*/  FADD.FTZ R2, R67, R0 ;  /* 0x0000000043027221 */ /* 0x000fe40000010000 */
[----:B------:R-:W-:Y:S02]  /*e770*/  FADD.FTZ R0, R66, R4 ;  /* 0x0000000442007221 */ /* 0x000fe40000010000 */
[----:B------:R-:W-:Y:S02]  /*e780*/  FADD.FTZ R4, R214, R5 ;  /* 0x00000005d6047221 */ /* 0x000fe40000010000 */
[----:B------:R-:W-:Y:S02]  /*e790*/  FADD.FTZ R2, R208, R2 ;  /* 0x00000002d0027221 */ /* 0x000fe40000010000 */
[----:B------:R-:W-:Y:S01]  /*e7a0*/  FADD.FTZ R0, R209, R0 ;  /* 0x00000000d1007221 */ /* 0x000fe20000010000 */
[----:B------:R1:W-:Y:S04]  /*e7b0*/  STL [R1+0xc], R4 ;  /* 0x00000c0401007387 */ /* 0x0003e80000100800 */
[----:B------:R1:W-:Y:S04]  /*e7c0*/  STL [R1+0x10], R2 ;  /* 0x0000100201007387 */ /* 0x0003e80000100800 */
[----:B------:R1:W-:Y:S02]  /*e7d0*/  STL [R1+0x14], R0 ;  /* 0x0000140001007387 */ /* 0x0003e40000100800 */
[----:B-1----:R-:W-:-:S05]  /*e7e0*/  @P0 BRA `(.L_x_6) ;  /* 0xffffc8d000000947 */ /* 0x002fca000383ffff */
.L_x_5:
[----:B------:R-:W2:Y:S04]  /*e7f0*/  LDL.LU R5, [R1] ;  /* 0x0000000001057983 */ /* 0x000ea80000300800 */
[----:B------:R-:W3:Y:S04]  /*e800*/  LDL.LU R8, [R1+0xc] ;  /* 0x00000c0001087983 */ /* 0x000ee80000300800 */
[----:B------:R-:W4:Y:S04]  /*e810*/  LDL.LU R7, [R1+0x10] ;  /* 0x0000100001077983 */ /* 0x000f280000300800 */
[----:B------:R-:W4:Y:S01]  /*e820*/  LDL.LU R6, [R1+0x14] ;  /* 0x0000140001067983 */ /* 0x000f220000300800 */
[----:B------:R-:W-:Y:S01]  /*e830*/  ULDC.U8 UR4, c[0x0][0x329] ;  /* 0x0000ca4000047ab9 */ /* 0x000fe20000000000 */
[----:B------:R-:W-:Y:S01]  /*e840*/  BSSY B0, `(.L_x_9) ;  /* 0x00001a6000007945 */ /* 0x000fe20003800000 */
[----:B------:R-:W-:Y:S01]  /*e850*/  ISETP.NE.AND P0, PT, RZ, UR4, PT ;  /* 0x00000004ff007c0c */ /* 0x000fe2000bf05270 */
[----:B------:R-:W1:Y:S01]  /*e860*/  S2R R204, SR_TID.X ;  /* 0x0000000000cc7919 */ /* 0x000e620000002100 */
[----:B------:R-:W-:-:S02]  /*e870*/  ULDC.U8 UR5, c[0x0][0x328] ;  /* 0x0000ca0000057ab9 */ /* 0x000fc40000000000 */
[----:B------:R-:W-:-:S09]  /*e880*/  ISETP.NE.AND P3, PT, RZ, UR5, PT ;  /* 0x00000005ff007c0c */ /* 0x000fd2000bf65270 */
[----:B------:R-:W-:-:S05]  /*e890*/  @P0 MOV R167, c[0x0][0x210] ;  /* 0x0000840000a70a02 */ /* 0x000fca0000000f00 */
[----:B------:R-:W-:Y:S01]  /*e8a0*/  @P0 IMAD R167, R167, c[0x0][0x214], RZ ;  /* 0x00008500a7a70a24 */ /* 0x000fe200078e02ff */
[----:B-1----:R-:W-:-:S04]  /*e8b0*/  SHF.R.S32.HI R9, RZ, 0x1f, R204 ;  /* 0x0000001fff097819 */ /* 0x002fc800000114cc */
[----:B------:R-:W-:Y:S01]  /*e8c0*/  LEA.HI R18, R9, R204, RZ, 0x2 ;  /* 0x000000cc09127211 */ /* 0x000fe200078f10ff */
[----:B--2---:R-:W1:Y:S04]  /*e8d0*/  SHFL.BFLY PT, R2, R5, 0x2, 0x1f ;  /* 0x0c401f0005027f89 */ /* 0x004e6800000e0000 */
[----:B---3--:R-:W2:Y:S04]  /*e8e0*/  SHFL.BFLY PT, R0, R8, 0x2, 0x1f ;  /* 0x0c401f0008007f89 */ /* 0x008ea800000e0000 */
[----:B----4-:R-:W3:Y:S01]  /*e8f0*/  SHFL.BFLY PT, R4, R7, 0x2, 0x1f ;  /* 0x0c401f0007047f89 */ /* 0x010ee200000e0000 */
[----:B-1----:R-:W-:-:S03]  /*e900*/  FADD.FTZ R2, R2, R5 ;  /* 0x0000000502027221 */ /* 0x002fc60000010000 */
[----:B------:R-:W-:Y:S01]  /*e910*/  SHFL.BFLY PT, R5, R6, 0x2, 0x1f ;  /* 0x0c401f0006057f89 */ /* 0x000fe200000e0000 */
[----:B--2---:R-:W-:Y:S01]  /*e920*/  FADD.FTZ R0, R0, R8 ;  /* 0x0000000800007221 */ /* 0x004fe20000010000 */
[----:B------:R-:W-:Y:S02]  /*e930*/  SHF.R.S32.HI R8, RZ, 0x2, R18 ;  /* 0x00000002ff087819 */ /* 0x000fe40000011412 */
[----:B------:R-:W1:Y:S01]  /*e940*/  SHFL.BFLY PT, R160, R2, 0x1, 0x1f ;  /* 0x0c201f0002a07f89 */ /* 0x000e6200000e0000 */
[----:B---3--:R-:W-:-:S03]  /*e950*/  FADD.FTZ R4, R4, R7 ;  /* 0x0000000704047221 */ /* 0x008fc60000010000 */
[----:B------:R-:W2:Y:S04]  /*e960*/  SHFL.BFLY PT, R161, R0, 0x1, 0x1f ;  /* 0x0c201f0000a17f89 */ /* 0x000ea800000e0000 */
[----:B------:R-:W3:Y:S01]  /*e970*/  SHFL.BFLY PT, R7, R4, 0x1, 0x1f ;  /* 0x0c201f0004077f89 */ /* 0x000ee200000e0000 */
[----:B-1----:R-:W-:Y:S02]  /*e980*/  FADD.FTZ R160, R2, R160 ;  /* 0x000000a002a07221 */ /* 0x002fe40000010000 */
[----:B------:R-:W-:Y:S01]  /*e990*/  FADD.FTZ R2, R5, R6 ;  /* 0x0000000605027221 */ /* 0x000fe20000010000 */
[----:B------:R-:W-:Y:S01]  /*e9a0*/  SHF.R.S32.HI R5, RZ, 0x1f, R18 ;  /* 0x0000001fff057819 */ /* 0x000fe20000011412 */
[----:B--2---:R-:W-:Y:S01]  /*e9b0*/  FADD.FTZ R161, R0, R161 ;  /* 0x000000a100a17221 */ /* 0x004fe20000010000 */
[----:B------:R-:W-:-:S02]  /*e9c0*/  FSETP.NE.FTZ.AND P6, PT, R160, RZ, PT ;  /* 0x000000ffa000720b */ /* 0x000fc40003fd5000 */
[----:B------:R-:W1:Y:S01]  /*e9d0*/  SHFL.BFLY PT, R6, R2, 0x1, 0x1f ;  /* 0x0c201f0002067f89 */ /* 0x000e6200000e0000 */
[----:B------:R-:W-:Y:S01]  /*e9e0*/  MOV R0, 0x3f800000 ;  /* 0x3f80000000007802 */ /* 0x000fe20000000f00 */
[----:B---3--:R-:W-:Y:S01]  /*e9f0*/  FADD.FTZ R165, R4, R7 ;  /* 0x0000000704a57221 */ /* 0x008fe20000010000 */
[----:B------:R-:W-:Y:S02]  /*ea00*/  LEA.HI R5, R5, R8, RZ, 0x3 ;  /* 0x0000000805057211 */ /* 0x000fe400078f18ff */
[----:B------:R-:W-:Y:S02]  /*ea10*/  @!P0 MOV R7, c[0x0][0x214] ;  /* 0x0000850000078a02 */ /* 0x000fe40000000f00 */
[----:B------:R-:W-:Y:S02]  /*ea20*/  LOP3.LUT R18, R18, 0x3ffffffc, RZ, 0xc0, !PT ;  /* 0x3ffffffc12127812 */ /* 0x000fe400078ec0ff */
[----:B------:R-:W-:Y:S02]  /*ea30*/  @!P0 SEL R167, R7, c[0x0][0x234], !P3 ;  /* 0x00008d0007a78a07 */ /* 0x000fe40005800000 */
[----:B------:R-:W2:Y:S01]  /*ea40*/  @P6 MUFU.RCP R0, R160 ;  /* 0x000000a000006308 */ /* 0x000ea20000001000 */
[----:B------:R-:W-:-:S02]  /*ea50*/  IADD3 R18, -R18, R204, RZ ;  /* 0x000000cc12127210 */ /* 0x000fc40007ffe1ff */
[----:B------:R-:W-:Y:S02]  /*ea60*/  FSETP.NE.FTZ.AND P5, PT, R161, RZ, PT ;  /* 0x000000ffa100720b */ /* 0x000fe40003fb5000 */
[----:B------:R-:W-:Y:S02]  /*ea70*/  FSETP.NE.FTZ.AND P4, PT, R165, RZ, PT ;  /* 0x000000ffa500720b */ /* 0x000fe40003f95000 */
[----:B------:R-:W-:Y:S01]  /*ea80*/  MOV R4, 0x3f800000 ;  /* 0x3f80000000047802 */ /* 0x000fe20000000f00 */
[----:B-1----:R-:W-:Y:S01]  /*ea90*/  FADD.FTZ R166, R2, R6 ;  /* 0x0000000602a67221 */ /* 0x002fe20000010000 */
[----:B------:R-:W-:Y:S01]  /*eaa0*/  LOP3.LUT R2, R5, 0xfffffff8, RZ, 0xc0, !PT ;  /* 0xfffffff805027812 */ /* 0x000fe200078ec0ff */
[----:B--2---:R-:W-:-:S06]  /*eab0*/  FMUL.FTZ R172, R0, R172 ;  /* 0x000000ac00ac7220 */ /* 0x004fcc0000410000 */
[----:B------:R-:W1:Y:S01]  /*eac0*/  @P5 MUFU.RCP R4, R161 ;  /* 0x000000a100045308 */ /* 0x000e620000001000 */
[C---:B------:R-:W-:Y:S02]  /*ead0*/  FMUL.FTZ R7, R0.reuse, R173 ;  /* 0x000000ad00077220 */ /* 0x040fe40000410000 */
[C---:B------:R-:W-:Y:S02]  /*eae0*/  FMUL.FTZ R180, R0.reuse, R180 ;  /* 0x000000b400b47220 */ /* 0x040fe40000410000 */
[C---:B------:R-:W-:Y:S01]  /*eaf0*/  FMUL.FTZ R181, R0.reuse, R181 ;  /* 0x000000b500b57220 */ /* 0x040fe20000410000 */
[----:B------:R-:W-:Y:S01]  /*eb00*/  F2FP.PACK_AB R7, R7, R172 ;  /* 0x000000ac0707723e */ /* 0x000fe200000000ff */
[C---:B------:R-:W-:Y:S01]  /*eb10*/  FMUL.FTZ R13, R0.reuse, R68 ;  /* 0x00000044000d7220 */ /* 0x040fe20000410000 */
[----:B------:R-:W-:Y:S01]  /*eb20*/  MOV R68, 0x20 ;  /* 0x0000002000447802 */ /* 0x000fe20000000f00 */
[C---:B------:R-:W-:Y:S01]  /*eb30*/  FMUL.FTZ R10, R0.reuse, R69 ;  /* 0x00000045000a7220 */ /* 0x040fe20000410000 */
[----:B------:R-:W-:Y:S01]  /*eb40*/  LEA.HI R69, R9, R204, RZ, 0x5 ;  /* 0x000000cc09457211 */ /* 0x000fe200078f28ff */
[----:B------:R-:W-:-:S02]  /*eb50*/  FMUL.FTZ R80, R0, R80 ;  /* 0x0000005000507220 */ /* 0x000fc40000410000 */
[----:B------:R-:W-:Y:S01]  /*eb60*/  FMUL.FTZ R81, R0, R81 ;  /* 0x0000005100517220 */ /* 0x000fe20000410000 */
[----:B------:R-:W-:Y:S01]  /*eb70*/  F2FP.PACK_AB R10, R10, R13 ;  /* 0x0000000d0a0a723e */ /* 0x000fe200000000ff */
[C---:B------:R-:W-:Y:S01]  /*eb80*/  FMUL.FTZ R17, R0.reuse, R84 ;  /* 0x0000005400117220 */ /* 0x040fe20000410000 */
[----:B------:R-:W-:Y:S01]  /*eb90*/  SHF.R.S32.HI R84, RZ, 0x5, R69 ;  /* 0x00000005ff547819 */ /* 0x000fe20000011445 */
[C---:B------:R-:W-:Y:S01]  /*eba0*/  FMUL.FTZ R22, R0.reuse, R85 ;  /* 0x0000005500167220 */ /* 0x040fe20000410000 */
[----:B------:R-:W-:Y:S01]  /*ebb0*/  F2FP.PACK_AB R13, R81, R80 ;  /* 0x00000050510d723e */ /* 0x000fe200000000ff */
[----:B------:R-:W-:Y:S01]  /*ebc0*/  FMUL.FTZ R96, R0, R96 ;  /* 0x0000006000607220 */ /* 0x000fe20000410000 */
[----:B------:R-:W-:Y:S01]  /*ebd0*/  LEA R18, R84, R18, 0x9 ;  /* 0x0000001254127211 */ /* 0x000fe200078e48ff */
[----:B------:R-:W-:Y:S01]  /*ebe0*/  FMUL.FTZ R97, R0, R97 ;  /* 0x0000006100617220 */ /* 0x000fe20000410000 */
[----:B------:R-:W-:Y:S01]  /*ebf0*/  F2FP.PACK_AB R22, R22, R17 ;  /* 0x000000111616723e */ /* 0x000fe200000000ff */
[----:B------:R-:W-:-:S02]  /*ec00*/  FMUL.FTZ R100, R0, R100 ;  /* 0x0000006400647220 */ /* 0x000fc40000410000 */
[C---:B------:R-:W-:Y:S01]  /*ec10*/  FMUL.FTZ R64, R0.reuse, R101 ;  /* 0x0000006500407220 */ /* 0x040fe20000410000 */
[----:B------:R-:W-:Y:S01]  /*ec20*/  F2FP.PACK_AB R17, R97, R96 ;  /* 0x000000606111723e */ /* 0x000fe200000000ff */
[C---:B------:R-:W-:Y:S02]  /*ec30*/  FMUL.FTZ R112, R0.reuse, R112 ;  /* 0x0000007000707220 */ /* 0x040fe40000410000 */
[----:B------:R-:W-:Y:S01]  /*ec40*/  FMUL.FTZ R60, R0, R113 ;  /* 0x00000071003c7220 */ /* 0x000fe20000410000 */
[----:B------:R-:W-:Y:S01]  /*ec50*/  F2FP.PACK_AB R64, R64, R100 ;  /* 0x000000644040723e */ /* 0x000fe200000000ff */
[C---:B------:R-:W-:Y:S02]  /*ec60*/  FMUL.FTZ R116, R0.reuse, R116 ;  /* 0x0000007400747220 */ /* 0x040fe40000410000 */
[----:B------:R-:W-:Y:S01]  /*ec70*/  FMUL.FTZ R56, R0, R117 ;  /* 0x0000007500387220 */ /* 0x000fe20000410000 */
[----:B------:R-:W-:Y:S01]  /*ec80*/  F2FP.PACK_AB R60, R60, R112 ;  /* 0x000000703c3c723e */ /* 0x000fe200000000ff */
[----:B------:R-:W-:-:S02]  /*ec90*/  FMUL.FTZ R128, R0, R128 ;  /* 0x0000008000807220 */ /* 0x000fc40000410000 */
[----:B------:R-:W-:Y:S01]  /*eca0*/  FMUL.FTZ R52, R0, R129 ;  /* 0x0000008100347220 */ /* 0x000fe20000410000 */
        /* <DEDUP_REMOVED lines=18> */
[----:B------:R-:W-:Y:S01]  /*edd0*/  IADD3 R0, R8, -R2, RZ ;  /* 0x8000000208007210 */ /* 0x000fe20007ffe0ff */
[----:B-1----:R-:W-:Y:S01]  /*ede0*/  FMUL.FTZ R174, R4, R174 ;  /* 0x000000ae04ae7220 */ /* 0x002fe20000410000 */
[----:B------:R-:W-:Y:S01]  /*edf0*/  F2FP.PACK_AB R32, R32, R188 ;  /* 0x000000bc2020723e */ /* 0x000fe200000000ff */
[----:B------:R-:W-:Y:S01]  /*ee00*/  FMUL.FTZ R6, R4, R175 ;  /* 0x000000af04067220 */ /* 0x000fe20000410000 */
[----:B------:R-:W-:Y:S01]  /*ee10*/  SHF.L.U32 R2, R0, 0x6, RZ ;  /* 0x0000000600027819 */ /* 0x000fe200000006ff */
[----:B------:R-:W-:Y:S01]  /*ee20*/  FMUL.FTZ R182, R4, R182 ;  /* 0x000000b604b67220 */ /* 0x000fe20000410000 */
[----:B------:R-:W-:Y:S01]  /*ee30*/  LOP3.LUT R5, R0, 0x1, RZ, 0xc0, !PT ;  /* 0x0000000100057812 */ /* 0x000fe200078ec0ff */
[----:B------:R-:W-:Y:S01]  /*ee40*/  FMUL.FTZ R183, R4, R183 ;  /* 0x000000b704b77220 */ /* 0x000fe20000410000 */
[----:B------:R-:W-:Y:S01]  /*ee50*/  LOP3.LUT R2, R2, 0x1c0, RZ, 0xc0, !PT ;  /* 0x000001c002027812 */ /* 0x000fe200078ec0ff */
[C---:B------:R-:W-:Y:S01]  /*ee60*/  FMUL.FTZ R70, R4.reuse, R70 ;  /* 0x0000004604467220 */ /* 0x040fe20000410000 */
[----:B------:R-:W-:Y:S01]  /*ee70*/  ISETP.NE.U32.AND P1, PT, R5, 0x1, PT ;  /* 0x000000010500780c */ /* 0x000fe20003f25070 */
[----:B------:R-:W-:Y:S01]  /*ee80*/  FMUL.FTZ R9, R4, R71 ;  /* 0x0000004704097220 */ /* 0x000fe20000410000 */
[----:B------:R-:W-:Y:S01]  /*ee90*/  LEA.HI R2, R2, R2, RZ, 0x1d ;  /* 0x0000000202027211 */ /* 0x000fe200078fe8ff */
[----:B------:R-:W-:Y:S01]  /*eea0*/  FMUL.FTZ R82, R4, R82 ;  /* 0x0000005204527220 */ /* 0x000fe20000410000 */
[----:B------:R-:W-:Y:S01]  /*eeb0*/  F2FP.PACK_AB R6, R6, R174 ;  /* 0x000000ae0606723e */ /* 0x000fe200000000ff */
[----:B------:R-:W-:Y:S01]  /*eec0*/  FMUL.FTZ R12, R4, R83 ;  /* 0x00000053040c7220 */ /* 0x000fe20000410000 */
[----:B------:R-:W-:Y:S01]  /*eed0*/  LEA R18, R18, R2, 0x1 ;  /* 0x0000000212127211 */ /* 0x000fe200078e08ff */
[C---:B------:R-:W-:Y:S01]  /*eee0*/  FMUL.FTZ R86, R4.reuse, R86 ;  /* 0x0000005604567220 */ /* 0x040fe20000410000 */
[----:B------:R-:W-:Y:S01]  /*eef0*/  MOV R2, 0x3f800000 ;  /* 0x3f80000000027802 */ /* 0x000fe20000000f00 */
[----:B------:R-:W-:Y:S01]  /*ef00*/  FMUL.FTZ R21, R4, R87 ;  /* 0x0000005704157220 */ /* 0x000fe20000410000 */
[----:B------:R-:W-:Y:S01]  /*ef10*/  SHF.L.U32 R18, R18, 0x1, RZ ;  /* 0x0000000112127819 */ /* 0x000fe200000006ff */
[C---:B------:R-:W-:Y:S01]  /*ef20*/  FMUL.FTZ R98, R4.reuse, R98 ;  /* 0x0000006204627220 */ /* 0x040fe20000410000 */
[----:B------:R-:W-:Y:S01]  /*ef30*/  F2FP.PACK_AB R9, R9, R70 ;  /* 0x000000460909723e */ /* 0x000fe200000000ff */
[----:B------:R-:W-:Y:S01]  /*ef40*/  FMUL.FTZ R16, R4, R99 ;  /* 0x0000006304107220 */ /* 0x000fe20000410000 */
[C---:B------:R-:W-:Y:S01]  /*ef50*/  IADD3 R20, R18.reuse, -0x10, RZ ;  /* 0xfffffff012147810 */ /* 0x040fe20007ffe0ff */
[----:B------:R-:W1:Y:S01]  /*ef60*/  @P4 MUFU.RCP R2, R165 ;  /* 0x000000a500024308 */ /* 0x000e620000001000 */
[----:B------:R-:W-:Y:S01]  /*ef70*/  @P1 IADD3 R20, R18, 0x10, RZ ;  /* 0x0000001012141810 */ /* 0x000fe20007ffe0ff */
[----:B------:R-:W-:Y:S01]  /*ef80*/  FMUL.FTZ R102, R4, R102 ;  /* 0x0000006604667220 */ /* 0x000fe20000410000 */
[----:B------:R-:W-:Y:S01]  /*ef90*/  R2P PR, R0, 0x6 ;  /* 0x0000000600007804 */ /* 0x000fe20000000000 */
[C---:B------:R-:W-:Y:S01]  /*efa0*/  FMUL.FTZ R63, R4.reuse, R103 ;  /* 0x00000067043f7220 */ /* 0x040fe20000410000 */
[----:B------:R-:W-:Y:S01]  /*efb0*/  MOV R0, 0x3f800000 ;  /* 0x3f80000000007802 */ /* 0x000fe20000000f00 */
[----:B------:R-:W-:Y:S01]  /*efc0*/  FMUL.FTZ R114, R4, R114 ;  /* 0x0000007204727220 */ /* 0x000fe20000410000 */
[----:B------:R2:W-:Y:S01]  /*efd0*/  STS [R18], R7 ;  /* 0x0000000712007388 */ /* 0x0005e20000000800 */
[----:B------:R-:W-:Y:S01]  /*efe0*/  SEL R68, R68, 0xffffffe0, !P1 ;  /* 0xffffffe044447807 */ /* 0x000fe20004800000 */
[----:B------:R-:W-:Y:S01]  /*eff0*/  FMUL.FTZ R59, R4, R115 ;  /* 0x00000073043b7220 */ /* 0x000fe20000410000 */
[----:B------:R-:W-:Y:S01]  /*f000*/  FSETP.NE.FTZ.AND P1, PT, R166, RZ, PT ;  /* 0x000000ffa600720b */ /* 0x000fe20003f35000 */
[C---:B------:R-:W-:Y:S01]  /*f010*/  FMUL.FTZ R118, R4.reuse, R118 ;  /* 0x0000007604767220 */ /* 0x040fe20000410000 */
[----:B------:R-:W-:Y:S01]  /*f020*/  STS [R18+0x400], R6 ;  /* 0x0004000612007388 */ /* 0x000fe20000000800 */
[----:B------:R-:W-:Y:S01]  /*f030*/  FMUL.FTZ R55, R4, R119 ;  /* 0x0000007704377220 */ /* 0x000fe20000410000 */
[----:B------:R-:W-:Y:S01]  /*f040*/  F2FP.PACK_AB R12, R12, R82 ;  /* 0x000000520c0c723e */ /* 0x000fe200000000ff */
[----:B------:R-:W-:Y:S01]  /*f050*/  FMUL.FTZ R130, R4, R130 ;  /* 0x0000008204827220 */ /* 0x000fe20000410000 */
[----:B------:R-:W-:Y:S01]  /*f060*/  F2FP.PACK_AB R21, R21, R86 ;  /* 0x000000561515723e */ /* 0x000fe200000000ff */
[----:B-1----:R-:W-:Y:S01]  /*f070*/  FMUL.FTZ R168, R2, R168 ;  /* 0x000000a802a87220 */ /* 0x002fe20000410000 */
[----:B------:R-:W-:Y:S01]  /*f080*/  F2FP.PACK_AB R16, R16, R98 ;  /* 0x000000621010723e */ /* 0x000fe200000000ff */
[----:B------:R-:W-:Y:S01]  /*f090*/  FMUL.FTZ R5, R2, R169 ;  /* 0x000000a902057220 */ /* 0x000fe20000410000 */
[----:B------:R-:W-:Y:S01]  /*f0a0*/  F2FP.PACK_AB R63, R63, R102 ;  /* 0x000000663f3f723e */ /* 0x000fe200000000ff */
[C---:B------:R-:W-:Y:S01]  /*f0b0*/  FMUL.FTZ R51, R4.reuse, R131 ;  /* 0x0000008304337220 */ /* 0x040fe20000410000 */
[----:B------:R-:W-:Y:S01]  /*f0c0*/  F2FP.PACK_AB R59, R59, R114 ;  /* 0x000000723b3b723e */ /* 0x000fe200000000ff */
[----:B------:R-:W1:Y:S01]  /*f0d0*/  @P1 MUFU.RCP R0, R166 ;  /* 0x000000a600001308 */ /* 0x000e620000001000 */
[C---:B------:R-:W-:Y:S01]  /*f0e0*/  FMUL.FTZ R134, R4.reuse, R134 ;  /* 0x0000008604867220 */ /* 0x040fe20000410000 */
[----:B------:R-:W-:Y:S01]  /*f0f0*/  F2FP.PACK_AB R5, R5, R168 ;  /* 0x000000a80505723e */ /* 0x000fe200000000ff */
[C---:B------:R-:W-:Y:S01]  /*f100*/  FMUL.FTZ R47, R4.reuse, R135 ;  /* 0x00000087042f7220 */ /* 0x040fe20000410000 */
[----:B------:R-:W-:Y:S01]  /*f110*/  F2FP.PACK_AB R55, R55, R118 ;  /* 0x000000763737723e */ /* 0x000fe200000000ff */
[C---:B------:R-:W-:Y:S01]  /*f120*/  FMUL.FTZ R146, R4.reuse, R146 ;  /* 0x0000009204927220 */ /* 0x040fe20000410000 */
[----:B------:R-:W-:Y:S01]  /*f130*/  F2FP.PACK_AB R51, R51, R130 ;  /* 0x000000823333723e */ /* 0x000fe200000000ff */
[C---:B------:R-:W-:Y:S01]  /*f140*/  FMUL.FTZ R43, R4.reuse, R147 ;  /* 0x00000093042b7220 */ /* 0x040fe20000410000 */
[----:B------:R-:W-:Y:S01]  /*f150*/  F2FP.PACK_AB R47, R47, R134 ;  /* 0x000000862f2f723e */ /* 0x000fe200000000ff */
[----:B------:R-:W-:Y:S01]  /*f160*/  FMUL.FTZ R186, R4, R186 ;  /* 0x000000ba04ba7220 */ /* 0x000fe20000410000 */
[----:B--2---:R-:W-:Y:S01]  /*f170*/  IADD3 R7, R68, R20, RZ ;  /* 0x0000001444077210 */ /* 0x004fe20007ffe0ff */
[C---:B------:R-:W-:Y:S01]  /*f180*/  FMUL.FTZ R39, R4.reuse, R187 ;  /* 0x000000bb04277220 */ /* 0x040fe20000410000 */
[----:B------:R-:W-:Y:S01]  /*f190*/  F2FP.PACK_AB R43, R43, R146 ;  /* 0x000000922b2b723e */ /* 0x000fe200000000ff */
[----:B------:R-:W-:Y:S01]  /*f1a0*/  FMUL.FTZ R158, R4, R158 ;  /* 0x0000009e049e7220 */ /* 0x000fe20000410000 */
[----:B------:R-:W-:Y:S01]  /*f1b0*/  F2FP.PACK_AB R28, R28, R200 ;  /* 0x000000c81c1c723e */ /* 0x000fe200000000ff */
[C---:B------:R-:W-:Y:S01]  /*f1c0*/  FMUL.FTZ R35, R4.reuse, R159 ;  /* 0x0000009f04237220 */ /* 0x040fe20000410000 */
[----:B------:R-:W-:Y:S01]  /*f1d0*/  F2FP.PACK_AB R39, R39, R186 ;  /* 0x000000ba2727723e */ /* 0x000fe200000000ff */
[C---:B------:R-:W-:Y:S01]  /*f1e0*/  FMUL.FTZ R190, R4.reuse, R190 ;  /* 0x000000be04be7220 */ /* 0x040fe20000410000 */
[----:B------:R-:W-:Y:S01]  /*f1f0*/  ISETP.NE.OR P3, PT, RZ, UR4, !P3 ;  /* 0x00000004ff007c0c */ /* 0x000fe2000df65670 */
[C---:B------:R-:W-:Y:S01]  /*f200*/  FMUL.FTZ R31, R4.reuse, R191 ;  /* 0x000000bf041f7220 */ /* 0x040fe20000410000 */
[----:B------:R-:W-:Y:S01]  /*f210*/  F2FP.PACK_AB R35, R35, R158 ;  /* 0x0000009e2323723e */ /* 0x000fe200000000ff */
[----:B------:R-:W-:-:S02]  /*f220*/  FMUL.FTZ R202, R4, R202 ;  /* 0x000000ca04ca7220 */ /* 0x000fc40000410000 */
[----:B------:R-:W-:Y:S01]  /*f230*/  FMUL.FTZ R27, R4, R203 ;  /* 0x000000cb041b7220 */ /* 0x000fe20000410000 */
[----:B------:R-:W-:Y:S01]  /*f240*/  F2FP.PACK_AB R31, R31, R190 ;  /* 0x000000be1f1f723e */ /* 0x000fe200000000ff */
[C---:B------:R-:W-:Y:S02]  /*f250*/  FMUL.FTZ R176, R2.reuse, R176 ;  /* 0x000000b002b07220 */ /* 0x040fe40000410000 */
[C---:B------:R-:W-:Y:S01]  /*f260*/  FMUL.FTZ R8, R2.reuse, R177 ;  /* 0x000000b102087220 */ /* 0x040fe20000410000 */
        /* <DEDUP_REMOVED lines=11> */
[C---:B------:R-:W-:Y:S01]  /*f320*/  FMUL.FTZ R66, R2.reuse, R93 ;  /* 0x0000005d02427220 */ /* 0x040fe20000410000 */
        /* <DEDUP_REMOVED lines=31> */
[----:B-1----:R-:W-:Y:S01]  /*f520*/  FMUL.FTZ R171, R0, R171 ;  /* 0x000000ab00ab7220 */ /* 0x002fe20000410000 */
[----:B------:R-:W-:Y:S01]  /*f530*/  F2FP.PACK_AB R30, R30, R192 ;  /* 0x000000c01e1e723e */ /* 0x000fe200000000ff */
[----:B------:R-:W-:Y:S01]  /*f540*/  FMUL.FTZ R4, R0, R170 ;  /* 0x000000aa00047220 */ /* 0x000fe20000410000 */
[----:B------:R-:W-:Y:S01]  /*f550*/  F2FP.PACK_AB R26, R26, R196 ;  /* 0x000000c41a1a723e */ /* 0x000fe200000000ff */
[C---:B------:R-:W-:Y:S01]  /*f560*/  FMUL.FTZ R179, R0.reuse, R179 ;  /* 0x000000b300b37220 */ /* 0x040fe20000410000 */
[----:B------:R-:W-:Y:S01]  /*f570*/  STS [R20], R2 ;  /* 0x0000000214007388 */ /* 0x000fe20000000800 */
[C---:B------:R-:W-:Y:S01]  /*f580*/  FMUL.FTZ R11, R0.reuse, R178 ;  /* 0x000000b2000b7220 */ /* 0x040fe20000410000 */
[----:B------:R-:W-:Y:S01]  /*f590*/  F2FP.PACK_AB R4, R171, R4 ;  /* 0x00000004ab04723e */ /* 0x000fe200000000ff */
[----:B------:R-:W-:-:S02]  /*f5a0*/  FMUL.FTZ R75, R0, R75 ;  /* 0x0000004b004b7220 */ /* 0x000fc40000410000 */
[C---:B-----5:R-:W-:Y:S01]  /*f5b0*/  FMUL.FTZ R15, R0.reuse, R74 ;  /* 0x0000004a000f7220 */ /* 0x060fe20000410000 */
[----:B------:R-:W-:Y:S01]  /*f5c0*/  F2FP.PACK_AB R11, R179, R11 ;  /* 0x0000000bb30b723e */ /* 0x000fe200000000ff */
[C---:B------:R-:W-:Y:S02]  /*f5d0*/  FMUL.FTZ R79, R0.reuse, R79 ;  /* 0x0000004f004f7220 */ /* 0x040fe40000410000 */
[C---:B------:R-:W-:Y:S01]  /*f5e0*/  FMUL.FTZ R23, R0.reuse, R78 ;  /* 0x0000004e00177220 */ /* 0x040fe20000410000 */
[----:B------:R-:W-:Y:S01]  /*f5f0*/  F2FP.PACK_AB R15, R75, R15 ;  /* 0x0000000f4b0f723e */ /* 0x000fe200000000ff */
[C---:B------:R-:W-:Y:S02]  /*f600*/  FMUL.FTZ R91, R0.reuse, R91 ;  /* 0x0000005b005b7220 */ /* 0x040fe40000410000 */
[C---:B------:R-:W-:Y:S01]  /*f610*/  FMUL.FTZ R25, R0.reuse, R90 ;  /* 0x0000005a00197220 */ /* 0x040fe20000410000 */
[----:B------:R-:W-:Y:S01]  /*f620*/  F2FP.PACK_AB R23, R79, R23 ;  /* 0x000000174f17723e */ /* 0x000fe200000000ff */
[----:B------:R-:W-:-:S02]  /*f630*/  FMUL.FTZ R95, R0, R95 ;  /* 0x0000005f005f7220 */ /* 0x000fc40000410000 */
[C---:B------:R-:W-:Y:S01]  /*f640*/  FMUL.FTZ R65, R0.reuse, R94 ;  /* 0x0000005e00417220 */ /* 0x040fe20000410000 */
        /* <DEDUP_REMOVED lines=29> */
[----:B------:R-:W-:Y:S01]  /*f820*/  FMUL.FTZ R67, R0, R198 ;  /* 0x000000c600437220 */ /* 0x000fe20000410000 */
[----:B------:R-:W-:Y:S02]  /*f830*/  F2FP.PACK_AB R0, R183, R182 ;  /* 0x000000b6b700723e */ /* 0x000fe400000000ff */
[----:B------:R-:W-:Y:S02]  /*f840*/  F2FP.PACK_AB R29, R195, R29 ;  /* 0x0000001dc31d723e */ /* 0x000fe400000000ff */
[----:B------:R-:W-:Y:S01]  /*f850*/  F2FP.PACK_AB R67, R199, R67 ;  /* 0x00000043c743723e */ /* 0x000fe200000000ff */
[----:B------:R1:W-:Y:S04]  /*f860*/  STS [R20+0x400], R0 ;  /* 0x0004000014007388 */ /* 0x0003e80000000800 */
[----:B------:R2:W-:Y:S04]  /*f870*/  STS [R18+0x2000], R5 ;  /* 0x0020000512007388 */ /* 0x0005e80000000800 */
[----:B------:R3:W-:Y:S04]  /*f880*/  STS [R18+0x2400], R4 ;  /* 0x0024000412007388 */ /* 0x0007e80000000800 */
[----:B------:R4:W-:Y:S04]  /*f890*/  STS [R20+0x2000], R8 ;  /* 0x0020000814007388 */ /* 0x0009e80000000800 */
[----:B------:R4:W-:Y:S01]  /*f8a0*/  STS [R20+0x2400], R11 ;  /* 0x0024000b14007388 */ /* 0x0009e20000000800 */
[----:B-1----:R-:W-:-:S02]  /*f8b0*/  IADD3 R0, R18, R68, RZ ;  /* 0x0000004412007210 */ /* 0x002fc40007ffe0ff */
[----:B--2---:R-:W-:-:S03]  /*f8c0*/  MOV R5, 0x40 ;  /* 0x0000004000057802 */ /* 0x004fc60000000f00 */
[----:B------:R1:W-:Y:S01]  /*f8d0*/  STS [R0], R10 ;  /* 0x0000000a00007388 */ /* 0x0003e20000000800 */
[----:B------:R-:W-:-:S03]  /*f8e0*/  SEL R5, R5, 0xffffffc0, !P2 ;  /* 0xffffffc005057807 */ /* 0x000fc60005000000 */
[----:B------:R2:W-:Y:S01]  /*f8f0*/  STS [R0+0x400], R9 ;  /* 0x0004000900007388 */ /* 0x0005e20000000800 */
[----:B---3--:R-:W-:-:S03]  /*f900*/  IADD3 R4, R18, R5, RZ ;  /* 0x0000000512047210 */ /* 0x008fc60007ffe0ff */
[----:B------:R-:W-:Y:S01]  /*f910*/  STS [R7], R13 ;  /* 0x0000000d07007388 */ /* 0x000fe20000000800 */
[----:B------:R-:W-:Y:S01]  /*f920*/  IADD3 R6, R5, R20, RZ ;  /* 0x0000001405067210 */ /* 0x000fe20007ffe0ff */
[----:B----4-:R-:W-:Y:S01]  /*f930*/  @P6 MUFU.LG2 R8, R160 ;  /* 0x000000a000086308 */ /* 0x010fe20000000c00 */
[-C--:B------:R-:W-:Y:S01]  /*f940*/  IADD3 R2, R0, R5.reuse, RZ ;  /* 0x0000000500027210 */ /* 0x080fe20007ffe0ff */
[----:B------:R-:W-:Y:S01]  /*f950*/  STS [R7+0x400], R12 ;  /* 0x0004000c07007388 */ /* 0x000fe20000000800 */
[----:B------:R-:W-:-:S03]  /*f960*/  IADD3 R5, R7, R5, RZ ;  /* 0x0000000507057210 */ /* 0x000fc60007ffe0ff */
[----:B------:R3:W-:Y:S02]  /*f970*/  STS [R0+0x2000], R14 ;  /* 0x0020000e00007388 */ /* 0x0007e40000000800 */
[----:B------:R-:W-:Y:S02]  /*f980*/  @P4 MUFU.LG2 R11, R165 ;  /* 0x000000a5000b4308 */ /* 0x000fe40000000c00 */
[----:B------:R4:W-:Y:S04]  /*f990*/  STS [R0+0x2400], R15 ;  /* 0x0024000f00007388 */ /* 0x0009e80000000800 */
[----:B------:R-:W-:Y:S02]  /*f9a0*/  STS [R7+0x2000], R24 ;  /* 0x0020001807007388 */ /* 0x000fe40000000800 */
[----:B-1----:R-:W-:Y:S02]  /*f9b0*/  @P1 MUFU.LG2 R10, R166 ;  /* 0x000000a6000a1308 */ /* 0x002fe40000000c00 */
[----:B------:R-:W-:Y:S04]  /*f9c0*/  STS [R7+0x2400], R23 ;  /* 0x0024001707007388 */ /* 0x000fe80000000800 */
[----:B------:R-:W-:Y:S02]  /*f9d0*/  STS [R4], R22 ;  /* 0x0000001604007388 */ /* 0x000fe40000000800 */
[----:B--2---:R-:W1:Y:S02]  /*f9e0*/  @P5 MUFU.LG2 R9, R161 ;  /* 0x000000a100095308 */ /* 0x004e640000000c00 */
[----:B------:R-:W-:Y:S04]  /*f9f0*/  STS [R4+0x400], R21 ;  /* 0x0004001504007388 */ /* 0x000fe80000000800 */
[----:B------:R2:W-:Y:S01]  /*fa00*/  STS [R6], R17 ;  /* 0x0000001106007388 */ /* 0x0005e20000000800 */
[----:B---3--:R-:W-:-:S03]  /*fa10*/  MOV R14, 0x7f800000 ;  /* 0x7f800000000e7802 */ /* 0x008fc60000000f00 */
[----:B------:R3:W-:Y:S01]  /*fa20*/  STS [R6+0x400], R16 ;  /* 0x0004001006007388 */ /* 0x0007e20000000800 */
[----:B----4-:R-:W-:-:S03]  /*fa30*/  MOV R15, 0x7f800000 ;  /* 0x7f800000000f7802 */ /* 0x010fc60000000f00 */
[----:B------:R-:W-:Y:S01]  /*fa40*/  STS [R4+0x2000], R19 ;  /* 0x0020001304007388 */ /* 0x000fe20000000800 */
[----:B-1----:R-:W-:-:S03]  /*fa50*/  @P5 FMUL.FTZ R9, R9, 0.69314718246459960938 ;  /* 0x3f31721809095820 */ /* 0x002fc60000410000 */
[----:B------:R-:W-:Y:S04]  /*fa60*/  STS [R4+0x2400], R25 ;  /* 0x0024001904007388 */ /* 0x000fe80000000800 */
[----:B------:R-:W-:Y:S04]  /*fa70*/  STS [R6+0x2000], R66 ;  /* 0x0020004206007388 */ /* 0x000fe80000000800 */
[----:B------:R-:W-:Y:S04]  /*fa80*/  STS [R6+0x2400], R65 ;  /* 0x0024004106007388 */ /* 0x000fe80000000800 */
[----:B------:R-:W-:Y:S01]  /*fa90*/  STS [R2], R64 ;  /* 0x0000004002007388 */ /* 0x000fe20000000800 */
[----:B--2---:R-:W-:-:S03]  /*faa0*/  MOV R17, 0x7f800000 ;  /* 0x7f80000000117802 */ /* 0x004fc60000000f00 */
[----:B------:R-:W-:Y:S01]  /*fab0*/  STS [R2+0x400], R63 ;  /* 0x0004003f02007388 */ /* 0x000fe20000000800 */
[----:B---3--:R-:W-:Y:S01]  /*fac0*/  MOV R16, 0x7f800000 ;  /* 0x7f80000000107802 */ /* 0x008fe20000000f00 */
[----:B------:R-:W-:Y:S02]  /*fad0*/  @P5 FFMA.FTZ R16, R163, c[0x0][0x238], R9 ;  /* 0x00008e00a3105a23 */ /* 0x000fe40000010009 */
[----:B------:R-:W-:Y:S04]  /*fae0*/  STS [R5], R60 ;  /* 0x0000003c05007388 */ /* 0x000fe80000000800 */
[----:B------:R-:W-:Y:S04]  /*faf0*/  STS [R5+0x400], R59 ;  /* 0x0004003b05007388 */ /* 0x000fe80000000800 */
        /* <DEDUP_REMOVED lines=17> */
[----:B------:R1:W-:Y:S04]  /*fc10*/  STS [R0+0x6400], R45 ;  /* 0x0064002d00007388 */ /* 0x0003e80000000800 */
[----:B------:R-:W-:Y:S04]  /*fc20*/  STS [R7+0x6000], R42 ;  /* 0x0060002a07007388 */ /* 0x000fe80000000800 */
[----:B------:R-:W-:Y:S04]  /*fc30*/  STS [R7+0x6400], R41 ;  /* 0x0064002907007388 */ /* 0x000fe80000000800 */
[----:B------:R-:W-:Y:S04]  /*fc40*/  STS [R4+0x4000], R40 ;  /* 0x0040002804007388 */ /* 0x000fe80000000800 */
[----:B------:R-:W-:Y:S04]  /*fc50*/  STS [R4+0x4400], R39 ;  /* 0x0044002704007388 */ /* 0x000fe80000000800 */
[----:B------:R-:W-:Y:S04]  /*fc60*/  STS [R6+0x4000], R36 ;  /* 0x0040002406007388 */ /* 0x000fe80000000800 */
[----:B------:R-:W-:Y:S01]  /*fc70*/  STS [R6+0x4400], R35 ;  /* 0x0044002306007388 */ /* 0x000fe20000000800 */
[----:B-1----:R-:W-:Y:S01]  /*fc80*/  @P0 MOV R0, 0x1 ;  /* 0x0000000100000802 */ /* 0x002fe20000000f00 */
[----:B------:R-:W-:-:S02]  /*fc90*/  @!P0 IMAD R0, R167, c[0x0][0x1c0], RZ ;  /* 0x00007000a7008a24 */ /* 0x000fc400078e02ff */
        /* <DEDUP_REMOVED lines=9> */
[----:B------:R2:W-:Y:S01]  /*fd30*/  STS [R2+0x6400], R29 ;  /* 0x0064001d02007388 */ /* 0x0005e20000000800 */
[----:B-1----:R-:W-:-:S02]  /*fd40*/  @P0 MOV R6, c[0x0][0x210] ;  /* 0x0000840000060a02 */ /* 0x002fc40000000f00 */
[----:B------:R-:W-:Y:S01]  /*fd50*/  @!P0 MOV R6, 0x1 ;  /* 0x0000000100068802 */ /* 0x000fe20000000f00 */
[----:B------:R-:W-:Y:S04]  /*fd60*/  STS [R5+0x6000], R26 ;  /* 0x0060001a05007388 */ /* 0x000fe80000000800 */
[----:B------:R1:W-:Y:S04]  /*fd70*/  STS [R5+0x6400], R67 ;  /* 0x0064004305007388 */ /* 0x0003e80000000800 */
[----:B------:R-:W-:Y:S06]  /*fd80*/  BAR.SYNC.DEFER_BLOCKING 0x0 ;  /* 0x0000000000007b1d */ /* 0x000fec0000010000 */
[----:B------:R-:W3:Y:S04]  /*fd90*/  S2R R18, SR_CTAID.Y ;  /* 0x0000000000127919 */ /* 0x000ee80000002600 */
[----:B------:R-:W4:Y:S01]  /*fda0*/  S2R R13, SR_CTAID.X ;  /* 0x00000000000d7919 */ /* 0x000f220000002500 */
[----:B--2---:R-:W-:-:S03]  /*fdb0*/  LOP3.LUT R2, R69, 0xffffffe0, RZ, 0xc0, !PT ;  /* 0xffffffe045027812 */ /* 0x004fc600078ec0ff */
[----:B------:R-:W2:Y:S01]  /*fdc0*/  S2R R19, SR_CTAID.Z ;  /* 0x0000000000137919 */ /* 0x000ea20000002700 */
[----:B------:R-:W-:Y:S01]  /*fdd0*/  IADD3 R7, -R2, R204, RZ ;  /* 0x000000cc02077210 */ /* 0x000fe20007ffe1ff */
[----:B------:R-:W-:-:S03]  /*fde0*/  @P6 FMUL.FTZ R2, R8, 0.69314718246459960938 ;  /* 0x3f31721808026820 */ /* 0x000fc60000410000 */
[----:B------:R-:W-:Y:S01]  /*fdf0*/  LOP3.LUT P0, RZ, R7, 0x3, RZ, 0xc0, !PT ;  /* 0x0000000307ff7812 */ /* 0x000fe2000780c0ff */
[----:B-1----:R-:W-:Y:S01]  /*fe00*/  CS2R R4, SRZ ;  /* 0x0000000000047805 */ /* 0x002fe2000001ff00 */
[----:B------:R-:W-:Y:S01]  /*fe10*/  @P6 FFMA.FTZ R17, R164, c[0x0][0x238], R2 ;  /* 0x00008e00a4116a23 */ /* 0x000fe20000010002 */
[----:B------:R1:W1:Y:S01]  /*fe20*/  LDS.128 R20, [R243] ;  /* 0x00000000f3147984 */ /* 0x0002620000000c00 */
[----:B------:R-:W-:-:S03]  /*fe30*/  @P1 FMUL.FTZ R7, R10, 0.69314718246459960938 ;  /* 0x3f3172180a071820 */ /* 0x000fc60000410000 */
[----:B------:R1:W1:Y:S01]  /*fe40*/  LDS.128 R28, [R243+0x800] ;  /* 0x00080000f31c7984 */ /* 0x0002620000000c00 */
[----:B------:R-:W-:Y:S02]  /*fe50*/  @P1 FFMA.FTZ R15, R3, c[0x0][0x238], R7 ;  /* 0x00008e00030f1a23 */ /* 0x000fe40000010007 */
[C---:B---3--:R-:W-:Y:S01]  /*fe60*/  IMAD R0, R18.reuse, R0, RZ ;  /* 0x0000000012007224 */ /* 0x048fe200078e02ff */
[----:B------:R3:W1:Y:S01]  /*fe70*/  LDS.128 R36, [R243+0x1000] ;  /* 0x00100000f3247984 */ /* 0x0006620000000c00 */
[----:B------:R-:W-:-:S03]  /*fe80*/  @!P3 IMAD R12, R18, c[0x0][0x214], RZ ;  /* 0x00008500120cba24 */ /* 0x000fc600078e02ff */
[----:B------:R3:W1:Y:S01]  /*fe90*/  LDS.128 R44, [R243+0x1800] ;  /* 0x00180000f32c7984 */ /* 0x0006620000000c00 */
[----:B------:R-:W-:Y:S01]  /*fea0*/  SEL R8, R0, RZ, P3 ;  /* 0x000000ff00087207 */ /* 0x000fe20001800000 */
[----:B----4-:R-:W-:Y:S01]  /*feb0*/  IMAD R0, R13, R6, RZ ;  /* 0x000000060d007224 */ /* 0x010fe200078e02ff */
[----:B------:R-:W-:Y:S01]  /*fec0*/  @!P3 MOV R4, R12 ;  /* 0x0000000c0004b202 */ /* 0x000fe20000000f00 */
[----:B------:R3:W4:Y:S01]  /*fed0*/  LDS.128 R56, [R243+0x2000] ;  /* 0x00200000f3387984 */ /* 0x0007220000000c00 */
[----:B------:R-:W-:Y:S01]  /*fee0*/  @!P3 SHF.R.S32.HI R5, RZ, 0x1f, R12 ;  /* 0x0000001fff05b819 */ /* 0x000fe2000001140c */
[----:B--2---:R-:W-:Y:S01]  /*fef0*/  IMAD R2, R19, R167, R8 ;  /* 0x000000a713027224 */ /* 0x004fe200078e0208 */
[----:B------:R-:W-:Y:S01]  /*ff00*/  SHF.L.U32 R0, R0, 0x7, RZ ;  /* 0x0000000700007819 */ /* 0x000fe200000006ff */
[----:B------:R3:W2:Y:S01]  /*ff10*/  LDS.128 R80, [R243+0x2800] ;  /* 0x00280000f3507984 */ /* 0x0006a20000000c00 */
[----:B------:R-:W-:Y:S02]  /*ff20*/  @P4 FMUL.FTZ R8, R11, 0.69314718246459960938 ;  /* 0x3f3172180b084820 */ /* 0x000fe40000410000 */
[----:B------:R-:W-:Y:S01]  /*ff30*/  IADD3 R11, P3, P2, R0, R4, R2 ;  /* 0x00000004000b7210 */ /* 0x000fe20007a7e002 */
[----:B------:R3:W1:Y:S01]  /*ff40*/  LDS.128 R76, [R243+0x3000] ;  /* 0x00300000f34c7984 */ /* 0x0006620000000c00 */
[----:B------:R-:W-:Y:S01]  /*ff50*/  SHF.R.S32.HI R0, RZ, 0x1f, R0 ;  /* 0x0000001fff007819 */ /* 0x000fe20000011400 */
[----:B------:R-:W-:Y:S01]  /*ff60*/  @P4 FFMA.FTZ R14, R162, c[0x0][0x238], R8 ;  /* 0x00008e00a20e4a23 */ /* 0x000fe20000010008 */
[----:B------:R-:W-:Y:S01]  /*ff70*/  SHF.R.S32.HI R2, RZ, 0x1f, R2 ;  /* 0x0000001fff027819 */ /* 0x000fe20000011402 */
[----:B------:R3:W1:Y:S03]  /*ff80*/  LDS.128 R72, [R243+0x3800] ;  /* 0x00380000f3487984 */ /* 0x0006660000000c00 */
[----:B------:R-:W-:Y:S01]  /*ff90*/  IADD3.X R5, R0, R5, R2, P3, P2 ;  /* 0x0000000500057210 */ /* 0x000fe20001fe4402 */
[----:B------:R3:W1:Y:S04]  /*ffa0*/  LDS.128 R24, [R243+0x4000] ;  /* 0x00400000f3187984 */ /* 0x0006680000000c00 */
[----:B------:R3:W1:Y:S04]  /*ffb0*/  LDS.128 R32, [R243+0x4800] ;  /* 0x00480000f3207984 */ /* 0x0006680000000c00 */
[----:B------:R3:W1:Y:S04]  /*ffc0*/  LDS.128 R40, [R243+0x5000] ;  /* 0x00500000f3287984 */ /* 0x0006680000000c00 */
[----:B------:R3:W1:Y:S04]  /*ffd0*/  LDS.128 R52, [R243+0x5800] ;  /* 0x00580000f3347984 */ /* 0x0006680000000c00 */
[----:B------:R3:W1:Y:S04]  /*ffe0*/  LDS.128 R68, [R243+0x6000] ;  /* 0x00600000f3447984 */ /* 0x0006680000000c00 */
[----:B------:R3:W1:Y:S04]  /*fff0*/  LDS.128 R64, [R243+0x6800] ;  /* 0x00680000f3407984 */ /* 0x0006680000000c00 */
[----:B------:R3:W1:Y:S04]  /*10000*/  LDS.128 R60, [R243+0x7000] ;  /* 0x00700000f33c7984 */ /* 0x0006680000000c00 */
[----:B------:R3:W1:Y:S01]  /*10010*/  LDS.128 R48, [R243+0x7800] ;  /* 0x00780000f3307984 */ /* 0x0006620000000c00 */
[----:B------:R-:W-:Y:S05]  /*10020*/  @P0 BRA `(.L_x_10) ;  /* 0x0000027000000947 */ /* 0x000fea0003800000 */
[----:B--2-4-:R-:W2:Y:S01]  /*10030*/  LDL.LU R205, [R1+0x50] ;  /* 0x0000500001cd7983 */ /* 0x014ea20000300800 */
[----:B------:R-:W-:Y:S01]  /*10040*/  SHF.R.S32.HI R0, RZ, 0x1f, R84 ;  /* 0x0000001fff007819 */ /* 0x000fe20000011454 */
[----:B------:R-:W-:-:S03]  /*10050*/  IMAD.MOV.U32 R7, RZ, RZ, c[0x0][0x214] ;  /* 0x00008500ff077624 */ /* 0x000fc600078e00ff */
[----:B------:R-:W-:Y:S01]  /*10060*/  LEA.HI R0, R0, R84, RZ, 0x2 ;  /* 0x0000005400007211 */ /* 0x000fe200078f10ff */
[----:B------:R-:W-:-:S03]  /*10070*/  IMAD R7, R13, -0x80, R7 ;  /* 0xffffff800d077824 */ /* 0x000fc600078e0207 */
[----:B------:R-:W-:-:S05]  /*10080*/  LOP3.LUT R0, R0, 0xffffffc, RZ, 0xc0, !PT ;  /* 0x0ffffffc00007812 */ /* 0x000fca00078ec0ff */
[----:B------:R-:W-:-:S04]  /*10090*/  IMAD.IADD R0, R84, 0x1, -R0 ;  /* 0x0000000154007824 */ /* 0x000fc800078e0a00 */
[----:B--2---:R-:W-:-:S05]  /*100a0*/  IMAD R0, R0, 0x10, R205 ;  /* 0x0000001000007824 */ /* 0x004fca00078e02cd */
[CC--:B------:R-:W-:Y:S02]  /*100b0*/  ISETP.GE.AND P6, PT, R0.reuse, R7.reuse, PT ;  /* 0x000000070000720c */ /* 0x0c0fe40003fc6270 */
[C---:B------:R-:W-:Y:S02]  /*100c0*/  IADD3 R3, R0.reuse, 0x8, RZ ;  /* 0x0000000800037810 */ /* 0x040fe40007ffe0ff */
[C---:B------:R-:W-:Y:S02]  /*100d0*/  IADD3 R2, R0.reuse, 0x40, RZ ;  /* 0x0000004000027810 */ /* 0x040fe40007ffe0ff */
[----:B------:R-:W-:Y:S02]  /*100e0*/  IADD3 R4, R0, 0x48, RZ ;  /* 0x0000004800047810 */ /* 0x000fe40007ffe0ff */
[-C--:B------:R-:W-:Y:S02]  /*100f0*/  ISETP.GE.AND P5, PT, R3, R7.reuse, PT ;  /* 0x000000070300720c */ /* 0x080fe40003fa6270 */
[----:B------:R-:W-:-:S02]  /*10100*/  ISETP.GE.AND P4, PT, R2, R7, PT ;  /* 0x000000070200720c */ /* 0x000fc40003f86270 */
[----:B------:R-:W-:Y:S01]  /*10110*/  ISETP.GE.AND P3, PT, R4, R7, PT ;  /* 0x000000070400720c */ /* 0x000fe20003f66270 */
[----:B------:R-:W-:-:S05]  /*10120*/  @!P6 IMAD R0, R0, R6, RZ ;  /* 0x000000060000e224 */ /* 0x000fca00078e02ff */
[----:B------:R-:W-:-:S03]  /*10130*/  @!P6 IADD3 R7, P0, R0, R11, RZ ;  /* 0x0000000b0007e210 */ /* 0x000fc60007f1e0ff */
[-C--:B------:R-:W-:Y:S01]  /*10140*/  @!P5 IMAD R3, R3, R6.reuse, RZ ;  /* 0x000000060303d224 */ /* 0x080fe200078e02ff */
[----:B------:R-:W-:Y:S01]  /*10150*/  @!P6 LEA.HI.X.SX32 R9, R0, R5, 0x1, P0 ;  /* 0x000000050009e211 */ /* 0x000fe200000f0eff */
[-C--:B------:R-:W-:Y:S01]  /*10160*/  @!P4 IMAD R12, R2, R6.reuse, RZ ;  /* 0x00000006020cc224 */ /* 0x080fe200078e02ff */
[----:B------:R-:W-:Y:S01]  /*10170*/  @!P6 LEA R8, P0, R7, c[0x0][0x200], 0x2 ;  /* 0x000080000708ea11 */ /* 0x000fe200078010ff */
[----:B------:R-:W-:Y:S01]  /*10180*/  @!P3 IMAD R2, R4, R6, RZ ;  /* 0x000000060402b224 */ /* 0x000fe200078e02ff */
[-C--:B------:R-:W-:Y:S02]  /*10190*/  @!P5 IADD3 R0, P2, R3, R11.reuse, RZ ;  /* 0x0000000b0300d210 */ /* 0x080fe40007f5e0ff */
[----:B------:R-:W-:Y:S02]  /*101a0*/  @!P6 LEA.HI.X R9, R7, c[0x0][0x204], R9, 0x2, P0 ;  /* 0x000081000709ea11 */ /* 0x000fe400000f1409 */
[-C--:B------:R-:W-:Y:S02]  /*101b0*/  @!P4 IADD3 R10, P1, R12, R11.reuse, RZ ;  /* 0x0000000b0c0ac210 */ /* 0x080fe40007f3e0ff */
[----:B------:R-:W-:Y:S01]  /*101c0*/  @!P3 IADD3 R11, P0, R2, R11, RZ ;  /* 0x0000000b020bb210 */ /* 0x000fe20007f1e0ff */
[----:B------:R2:W-:Y:S01]  /*101d0*/  @!P6 STG.E [R8.64], R17 ;  /* 0x000000110800e986 */ /* 0x0005e2000c101910 */
[----:B------:R-:W-:-:S02]  /*101e0*/  @!P5 LEA.HI.X.SX32 R3, R3, R5, 0x1, P2 ;  /* 0x000000050303d211 */ /* 0x000fc400010f0eff */
[----:B------:R-:W-:Y:S02]  /*101f0*/  @!P5 LEA R6, P2, R0, c[0x0][0x200], 0x2 ;  /* 0x000080000006da11 */ /* 0x000fe400078410ff */
[-C--:B------:R-:W-:Y:S02]  /*10200*/  @!P4 LEA.HI.X.SX32 R13, R12, R5.reuse, 0x1, P1 ;  /* 0x000000050c0dc211 */ /* 0x080fe400008f0eff */
[----:B------:R-:W-:Y:S02]  /*10210*/  @!P3 LEA.HI.X.SX32 R12, R2, R5, 0x1, P0 ;  /* 0x00000005020cb211 */ /* 0x000fe400000f0eff */
[----:B------:R-:W-:Y:S02]  /*10220*/  @!P4 LEA R4, P1, R10, c[0x0][0x200], 0x2 ;  /* 0x000080000a04ca11 */ /* 0x000fe400078210ff */
[----:B------:R-:W-:Y:S02]  /*10230*/  @!P3 LEA R2, P0, R11, c[0x0][0x200], 0x2 ;  /* 0x000080000b02ba11 */ /* 0x000fe400078010ff */
[----:B------:R-:W-:-:S02]  /*10240*/  @!P5 LEA.HI.X R7, R0, c[0x0][0x204], R3, 0x2, P2 ;  /* 0x000081000007da11 */ /* 0x000fc400010f1403 */
[----:B------:R-:W-:Y:S02]  /*10250*/  @!P4 LEA.HI.X R5, R10, c[0x0][0x204], R13, 0x2, P1 ;  /* 0x000081000a05ca11 */ /* 0x000fe400008f140d */
[----:B------:R-:W-:Y:S01]  /*10260*/  @!P3 LEA.HI.X R3, R11, c[0x0][0x204], R12, 0x2, P0 ;  /* 0x000081000b03ba11 */ /* 0x000fe200000f140c */
[----:B------:R2:W-:Y:S04]  /*10270*/  @!P5 STG.E [R6.64], R16 ;  /* 0x000000100600d986 */ /* 0x0005e8000c101910 */
[----:B------:R2:W-:Y:S04]  /*10280*/  @!P4 STG.E [R4.64], R14 ;  /* 0x0000000e0400c986 */ /* 0x0005e8000c101910 */
[----:B------:R2:W-:Y:S02]  /*10290*/  @!P3 STG.E [R2.64], R15 ;  /* 0x0000000f0200b986 */ /* 0x0005e4000c101910 */
.L_x_10:
[----:B--2-4-:R-:W-:Y:S05]  /*102a0*/  BSYNC B0 ;  /* 0x0000000000007941 */ /* 0x014fea0003800000 */
.L_x_9:
[----:B------:R-:W2:Y:S01]  /*102b0*/  LDL.LU.64 R6, [R1+0x40] ;  /* 0x0000400001067983 */ /* 0x000ea20000300a00 */
[----:B------:R-:W-:Y:S01]  /*102c0*/  SHF.R.S32.HI R4, RZ, 0x1f, R19 ;  /* 0x0000001fff047819 */ /* 0x000fe20000011413 */
[----:B------:R-:W-:-:S02]  /*102d0*/  ULDC.64 UR4, c[0x0][0x1e8] ;  /* 0x00007a0000047ab9 */ /* 0x000fc40000000a00 */
[----:B------:R-:W4:Y:S01]  /*102e0*/  S2R R0, SR_TID.X ;  /* 0x0000000000007919 */ /* 0x000f220000002100 */
[----:B------:R-:W-:Y:S01]  /*102f0*/  USHF.L.U32 UR7, UR4, 0x5, URZ ;  /* 0x0000000504077899 */ /* 0x000fe2000800063f */
[----:B------:R-:W-:Y:S01]  /*10300*/  IMAD R4, R4, c[0x0][0x1f0], RZ ;  /* 0x00007c0004047a24 */ /* 0x000fe200078e02ff */
[----:B------:R-:W-:Y:S02]  /*10310*/  UMOV UR6, 0x5 ;  /* 0x0000000500067882 */ /* 0x000fe40000000000 */
[----:B------:R-:W-:Y:S01]  /*10320*/  USHF.L.U64.HI UR5, UR4, UR6, UR5 ;  /* 0x0000000604057299 */ /* 0x000fe20008010205 */
[----:B------:R-:W-:Y:S01]  /*10330*/  IMAD R4, R19, c[0x0][0x1f4], R4 ;  /* 0x00007d0013047a24 */ /* 0x000fe200078e0204 */
[----:B----4-:R-:W-:-:S04]  /*10340*/  SHF.R.S32.HI R2, RZ, 0x1f, R0 ;  /* 0x0000001fff027819 */ /* 0x010fc80000011400 */
[----:B------:R-:W-:-:S04]  /*10350*/  LEA.HI R2, R2, R0, RZ, 0x3 ;  /* 0x0000000002027211 */ /* 0x000fc800078f18ff */
[----:B------:R-:W-:-:S05]  /*10360*/  LOP3.LUT R2, R2, 0xfffffff8, RZ, 0xc0, !PT ;  /* 0xfffffff802027812 */ /* 0x000fca00078ec0ff */
[----:B------:R-:W-:Y:S01]  /*10370*/  IMAD.IADD R2, R0, 0x1, -R2 ;  /* 0x0000000100027824 */ /* 0x000fe200078e0a02 */
[----:B------:R-:W-:-:S03]  /*10380*/  SHF.R.S32.HI R0, RZ, 0x1f, R18 ;  /* 0x0000001fff007819 */ /* 0x000fc60000011412 */
[----:B------:R-:W-:Y:S02]  /*10390*/  IMAD.SHL.U32 R2, R2, 0x8, RZ ;  /* 0x0000000802027824 */ /* 0x000fe400078e00ff */
[----:B------:R-:W-:-:S03]  /*103a0*/  IMAD R0, R0, c[0x0][0x1e0], RZ ;  /* 0x0000780000007a24 */ /* 0x000fc600078e02ff */
[----:B------:R-:W-:Y:S01]  /*103b0*/  SHF.R.S32.HI R3, RZ, 0x1f, R2 ;  /* 0x0000001fff037819 */ /* 0x000fe20000011402 */
[----:B------:R-:W-:-:S04]  /*103c0*/  IMAD R0, R18, c[0x0][0x1e4], R0 ;  /* 0x0000790012007a24 */ /* 0x000fc800078e0200 */
[----:B------:R-:W-:-:S04]  /*103d0*/  IMAD.WIDE.U32 R2, R18, c[0x0][0x1e0], R2 ;  /* 0x0000780012027a25 */ /* 0x000fc800078e0002 */
[----:B------:R-:W-:-:S04]  /*103e0*/  IMAD.IADD R3, R3, 0x1, R0 ;  /* 0x0000000103037824 */ /* 0x000fc800078e0200 */
[----:B------:R-:W-:-:S04]  /*103f0*/  IMAD.WIDE.U32 R2, R19, c[0x0][0x1f0], R2 ;  /* 0x00007c0013027a25 */ /* 0x000fc800078e0002 */
[----:B------:R-:W-:Y:S02]  /*10400*/  IMAD.IADD R3, R3, 0x1, R4 ;  /* 0x0000000103037824 */ /* 0x000fe400078e0204 */
[----:B--2---:R-:W-:Y:S02]  /*10410*/  IMAD R0, R7, c[0x0][0x1e8], RZ ;  /* 0x00007a0007007a24 */ /* 0x004fe400078e02ff */
[----:B------:R-:W-:-:S04]  /*10420*/  IMAD.WIDE.U32 R2, R6, c[0x0][0x1e8], R2 ;  /* 0x00007a0006027a25 */ /* 0x000fc800078e0002 */
[----:B------:R-:W-:Y:S01]  /*10430*/  IMAD R0, R6, c[0x0][0x1ec], R0 ;  /* 0x00007b0006007a24 */ /* 0x000fe200078e0200 */
[----:B------:R-:W-:-:S03]  /*10440*/  LEA R4, P0, R2, c[0x0][0x1d0], 0x1 ;  /* 0x0000740002047a11 */ /* 0x000fc600078008ff */
[----:B------:R-:W-:-:S05]  /*10450*/  IMAD.IADD R0, R3, 0x1, R0 ;  /* 0x0000000103007824 */ /* 0x000fca00078e0200 */
[----:B------:R-:W-:Y:S02]  /*10460*/  LEA.HI.X R5, R2, c[0x0][0x1d4], R0, 0x1, P0 ;  /* 0x0000750002057a11 */ /* 0x000fe400000f0c00 */
[----:B------:R-:W-:-:S03]  /*10470*/  IADD3 R2, P0, R4, UR7, RZ ;  /* 0x0000000704027c10 */ /* 0x000fc6000ff1e0ff */
[----:B-1----:R-:W-:Y:S01]  /*10480*/  STG.E.128 [R4.64], R20 ;  /* 0x0000001404007986 */ /* 0x002fe2000c101d10 */
[----:B------:R-:W-:Y:S02]  /*10490*/  IADD3.X R3, R5, UR5, RZ, P0, !PT ;  /* 0x0000000505037c10 */ /* 0x000fe400087fe4ff */
[----:B------:R-:W-:Y:S01]  /*104a0*/  IADD3 R8, P0, R2, UR7, RZ ;  /* 0x0000000702087c10 */ /* 0x000fe2000ff1e0ff */
[----:B------:R1:W-:Y:S03]  /*104b0*/  STG.E.128 [R4.64+0x80], R24 ;  /* 0x0000801804007986 */ /* 0x0003e6000c101d10 */
[----:B------:R-:W-:Y:S01]  /*104c0*/  IADD3.X R9, R3, UR5, RZ, P0, !PT ;  /* 0x0000000503097c10 */ /* 0x000fe200087fe4ff */
[----:B------:R-:W-:Y:S01]  /*104d0*/  STG.E.128 [R2.64], R28 ;  /* 0x0000001c02007986 */ /* 0x000fe2000c101d10 */
[----:B------:R-:W-:-:S03]  /*104e0*/  IADD3 R10, P0, R8, UR7, RZ ;  /* 0x00000007080a7c10 */ /* 0x000fc6000ff1e0ff */
[----:B------:R2:W-:Y:S01]  /*104f0*/  STG.E.128 [R2.64+0x80], R32 ;  /* 0x0000802002007986 */ /* 0x0005e2000c101d10 */
[----:B------:R-:W-:Y:S02]  /*10500*/  IADD3.X R11, R9, UR5, RZ, P0, !PT ;  /* 0x00000005090b7c10 */ /* 0x000fe400087fe4ff */
[----:B------:R-:W-:Y:S01]  /*10510*/  IADD3 R6, P0, R10, UR7, RZ ;  /* 0x000000070a067c10 */ /* 0x000fe2000ff1e0ff */
[----:B------:R-:W-:Y:S03]  /*10520*/  STG.E.128 [R8.64], R36 ;  /* 0x0000002408007986 */ /* 0x000fe6000c101d10 */
[----:B------:R-:W-:Y:S01]  /*10530*/  IADD3.X R7, R11, UR5, RZ, P0, !PT ;  /* 0x000000050b077c10 */ /* 0x000fe200087fe4ff */
[----:B------:R4:W-:Y:S04]  /*10540*/  STG.E.128 [R8.64+0x80], R40 ;  /* 0x0000802808007986 */ /* 0x0009e8000c101d10 */
[----:B------:R-:W-:Y:S04]  /*10550*/  STG.E.128 [R10.64], R44 ;  /* 0x0000002c0a007986 */ /* 0x000fe8000c101d10 */
[----:B------:R-:W-:Y:S04]  /*10560*/  STG.E.128 [R10.64+0x80], R52 ;  /* 0x000080340a007986 */ /* 0x000fe8000c101d10 */
[----:B------:R-:W-:Y:S04]  /*10570*/  STG.E.128 [R6.64], R56 ;  /* 0x0000003806007986 */ /* 0x000fe8000c101d10 */
[----:B------:R-:W-:Y:S01]  /*10580*/  STG.E.128 [R6.64+0x80], R68 ;  /* 0x0000804406007986 */ /* 0x000fe2000c101d10 */
[----:B-1----:R-:W-:-:S04]  /*10590*/  IADD3 R4, P0, R6, UR7, RZ ;  /* 0x0000000706047c10 */ /* 0x002fc8000ff1e0ff */
[----:B------:R-:W-:Y:S02]  /*105a0*/  IADD3.X R5, R7, UR5, RZ, P0, !PT ;  /* 0x0000000507057c10 */ /* 0x000fe400087fe4ff */
[----:B--2---:R-:W-:-:S03]  /*105b0*/  IADD3 R2, P0, R4, UR7, RZ ;  /* 0x0000000704027c10 */ /* 0x004fc6000ff1e0ff */
[----:B------:R-:W-:Y:S01]  /*105c0*/  STG.E.128 [R4.64], R80 ;  /* 0x0000005004007986 */ /* 0x000fe2000c101d10 */
[----:B------:R-:W-:-:S03]  /*105d0*/  IADD3.X R3, R5, UR5, RZ, P0, !PT ;  /* 0x0000000505037c10 */ /* 0x000fc600087fe4ff */
[----:B------:R-:W-:Y:S01]  /*105e0*/  STG.E.128 [R4.64+0x80], R64 ;  /* 0x0000804004007986 */ /* 0x000fe2000c101d10 */
[----:B----4-:R-:W-:-:S03]  /*105f0*/  IADD3 R8, P0, R2, UR7, RZ ;  /* 0x0000000702087c10 */ /* 0x010fc6000ff1e0ff */
[----:B------:R-:W-:Y:S01]  /*10600*/  STG.E.128 [R2.64], R76 ;  /* 0x0000004c02007986 */ /* 0x000fe2000c101d10 */
[----:B------:R-:W-:-:S03]  /*10610*/  IADD3.X R9, R3, UR5, RZ, P0, !PT ;  /* 0x0000000503097c10 */ /* 0x000fc600087fe4ff */
[----:B------:R-:W-:Y:S04]  /*10620*/  STG.E.128 [R2.64+0x80], R60 ;  /* 0x0000803c02007986 */ /* 0x000fe8000c101d10 */
[----:B------:R-:W-:Y:S04]  /*10630*/  STG.E.128 [R8.64], R72 ;  /* 0x0000004808007986 */ /* 0x000fe8000c101d10 */
[----:B------:R-:W-:Y:S01]  /*10640*/  STG.E.128 [R8.64+0x80], R48 ;  /* 0x0000803008007986 */ /* 0x000fe2000c101d10 */
[----:B------:R-:W-:Y:S05]  /*10650*/  EXIT ;  /* 0x000000000000794d */ /* 0x000fea0003800000 */
.L_x_0:
[----:B-12---:R-:W-:Y:S01]  /*10660*/  SHF.R.S32.HI R8, RZ, 0x1f, R161 ;  /* 0x0000001fff087819 */ /* 0x006fe200000114a1 */
[----:B------:R-:W1:Y:S01]  /*10670*/  LDC.U8 R11, c[0x0][0x329] ;  /* 0x0000ca40ff0b7b82 */ /* 0x000e620000000000 */
[----:B------:R-:W-:Y:S01]  /*10680*/  SHF.R.S32.HI R0, RZ, 0x1f, R23 ;  /* 0x0000001fff007819 */ /* 0x000fe20000011417 */
[----:B------:R-:W-:Y:S01]  /*10690*/  ULDC.64 UR4, c[0x0][0x1e8] ;  /* 0x00007a0000047ab9 */ /* 0x000fe20000000a00 */
[----:B------:R-:W-:Y:S01]  /*106a0*/  LEA.HI R8, R8, R161, RZ, 0x3 ;  /* 0x000000a108087211 */ /* 0x000fe200078f18ff */
[----:B------:R-:W-:Y:S01]  /*106b0*/  USHF.L.U32 UR6, UR4, 0x5, URZ ;  /* 0x0000000504067899 */ /* 0x000fe2000800063f */
[----:B------:R-:W-:Y:S01]  /*106c0*/  SHF.R.S32.HI R4, RZ, 0x1f, R24 ;  /* 0x0000001fff047819 */ /* 0x000fe20000011418 */
[----:B------:R-:W-:Y:S01]  /*106d0*/  IMAD R0, R0, c[0x0][0x1e0], RZ ;  /* 0x0000780000007a24 */ /* 0x000fe200078e02ff */
[----:B------:R-:W-:Y:S01]  /*106e0*/  LOP3.LUT R2, R8, 0x1ffffff8, RZ, 0xc0, !PT ;  /* 0x1ffffff808027812 */ /* 0x000fe200078ec0ff */
[----:B------:R-:W2:Y:S01]  /*106f0*/  LDC.U8 R10, c[0x0][0x328] ;  /* 0x0000ca00ff0a7b82 */ /* 0x000ea20000000000 */
[----:B------:R-:W-:Y:S01]  /*10700*/  SHF.R.S32.HI R8, RZ, 0x3, R8 ;  /* 0x00000003ff087819 */ /* 0x000fe20000011408 */
[----:B------:R-:W-:Y:S01]  /*10710*/  IMAD R0, R23, c[0x0][0x1e4], R0 ;  /* 0x0000790017007a24 */ /* 0x000fe200078e0200 */
[----:B------:R-:W-:Y:S01]  /*10720*/  UMOV UR7, 0x5 ;  /* 0x0000000500077882 */ /* 0x000fe20000000000 */
[C---:B------:R-:W-:Y:S01]  /*10730*/  IMAD.IADD R2, R161.reuse, 0x1, -R2 ;  /* 0x00000001a1027824 */ /* 0x040fe200078e0a02 */
[----:B------:R-:W-:Y:S01]  /*10740*/  SHF.R.S32.HI R9, RZ, 0x1f, R8 ;  /* 0x0000001fff097819 */ /* 0x000fe20000011408 */
[----:B------:R-:W-:Y:S01]  /*10750*/  USHF.L.U64.HI UR5, UR4, UR7, UR5 ;  /* 0x0000000704057299 */ /* 0x000fe20008010205 */
[----:B------:R-:W-:Y:S01]  /*10760*/  LOP3.LUT P6, RZ, R161, 0x7, RZ, 0xc0, !PT ;  /* 0x00000007a1ff7812 */ /* 0x000fe200078cc0ff */
[----:B------:R-:W-:Y:S01]  /*10770*/  IMAD.SHL.U32 R2, R2, 0x8, RZ ;  /* 0x0000000802027824 */ /* 0x000fe200078e00ff */
[----:B------:R-:W-:-:S02]  /*10780*/  IADD3 R18, -R163, c[0x0][0x214], RZ ;  /* 0x00008500a3127a10 */ /* 0x000fc40007ffe1ff */
[C---:B------:R-:W-:Y:S02]  /*10790*/  IADD3 R12, R8.reuse, 0x10, RZ ;  /* 0x00000010080c7810 */ /* 0x040fe40007ffe0ff */
[--C-:B------:R-:W-:Y:S02]  /*107a0*/  SHF.R.S32.HI R3, RZ, 0x1f, R2.reuse ;  /* 0x0000001fff037819 */ /* 0x100fe40000011402 */
[----:B------:R-:W-:Y:S02]  /*107b0*/  IADD3 R14, R8, 0x30, RZ ;  /* 0x00000030080e7810 */ /* 0x000fe40007ffe0ff */
[----:B-1----:R-:W-:Y:S01]  /*107c0*/  ISETP.NE.AND P0, PT, R11, RZ, PT ;  /* 0x000000ff0b00720c */ /* 0x002fe20003f05270 */
[----:B------:R-:W-:Y:S01]  /*107d0*/  IMAD.WIDE.U32 R2, R23, c[0x0][0x1e0], R2 ;  /* 0x0000780017027a25 */ /* 0x000fe200078e0002 */
[----:B------:R-:W-:-:S03]  /*107e0*/  ISETP.GE.OR P4, PT, R14, R18, P6 ;  /* 0x000000120e00720c */ /* 0x000fc60003786670 */
[----:B------:R-:W-:Y:S02]  /*107f0*/  IMAD.IADD R3, R0, 0x1, R3 ;  /* 0x0000000100037824 */ /* 0x000fe400078e0203 */
[----:B------:R-:W-:Y:S02]  /*10800*/  IMAD R0, R4, c[0x0][0x1f0], RZ ;  /* 0x00007c0004007a24 */ /* 0x000fe400078e02ff */
[----:B------:R-:W-:-:S04]  /*10810*/  IMAD.WIDE.U32 R2, R24, c[0x0][0x1f0], R2 ;  /* 0x00007c0018027a25 */ /* 0x000fc800078e0002 */
[----:B------:R-:W-:Y:S02]  /*10820*/  IMAD R0, R24, c[0x0][0x1f4], R0 ;  /* 0x00007d0018007a24 */ /* 0x000fe400078e0200 */
[----:B------:R-:W-:Y:S01]  /*10830*/  IMAD.WIDE R4, R13, 0x80, R8 ;  /* 0x000000800d047825 */ /* 0x000fe200078e0208 */
[----:B------:R-:W-:-:S03]  /*10840*/  IADD3 R13, R8, 0x20, RZ ;  /* 0x00000020080d7810 */ /* 0x000fc60007ffe0ff */
[----:B------:R-:W-:Y:S01]  /*10850*/  IMAD.IADD R3, R0, 0x1, R3 ;  /* 0x0000000100037824 */ /* 0x000fe200078e0203 */
[----:B------:R-:W-:Y:S01]  /*10860*/  ISETP.GE.OR P5, PT, R13, R18, P6 ;  /* 0x000000120d00720c */ /* 0x000fe200037a6670 */
[----:B------:R-:W-:Y:S02]  /*10870*/  IMAD R0, R5, c[0x0][0x1e8], RZ ;  /* 0x00007a0005007a24 */ /* 0x000fe400078e02ff */
[----:B------:R-:W-:Y:S02]  /*10880*/  @P0 IMAD.MOV.U32 R9, RZ, RZ, 0x1 ;  /* 0x00000001ff090424 */ /* 0x000fe400078e00ff */
[C---:B------:R-:W-:Y:S02]  /*10890*/  IMAD R0, R4.reuse, c[0x0][0x1ec], R0 ;  /* 0x00007b0004007a24 */ /* 0x040fe400078e0200 */
[----:B------:R-:W-:-:S04]  /*108a0*/  IMAD.WIDE.U32 R4, R4, c[0x0][0x1e8], R2 ;  /* 0x00007a0004047a25 */ /* 0x000fc800078e0002 */
[----:B------:R-:W-:Y:S01]  /*108b0*/  IMAD.IADD R0, R0, 0x1, R5 ;  /* 0x0000000100007824 */ /* 0x000fe200078e0205 */
[----:B------:R-:W-:Y:S01]  /*108c0*/  LEA R2, P1, R4, c[0x0][0x1d0], 0x1 ;  /* 0x0000740004027a11 */ /* 0x000fe200078208ff */
[----:B------:R-:W-:-:S03]  /*108d0*/  @P0 IMAD.MOV.U32 R5, RZ, RZ, c[0x0][0x210] ;  /* 0x00008400ff050624 */ /* 0x000fc600078e00ff */
[----:B------:R-:W-:Y:S01]  /*108e0*/  LEA.HI.X R3, R4, c[0x0][0x1d4], R0, 0x1, P1 ;  /* 0x0000750004037a11 */ /* 0x000fe200008f0c00 */
[----:B------:R-:W-:Y:S01]  /*108f0*/  @!P0 IMAD.MOV.U32 R4, RZ, RZ, c[0x0][0x214] ;  /* 0x00008500ff048624 */ /* 0x000fe200078e00ff */
[----:B--2---:R-:W-:Y:S01]  /*10900*/  @!P0 ISETP.NE.AND P1, PT, R10, RZ, PT ;  /* 0x000000ff0a00820c */ /* 0x004fe20003f25270 */
[----:B------:R-:W-:Y:S01]  /*10910*/  @P0 IMAD R0, R5, c[0x0][0x214], RZ ;  /* 0x0000850005000a24 */ /* 0x000fe200078e02ff */
[----:B------:R-:W-:Y:S01]  /*10920*/  IADD3 R6, P2, R2, UR6, RZ ;  /* 0x0000000602067c10 */ /* 0x000fe2000ff5e0ff */
[----:B------:R-:W-:Y:S01]  /*10930*/  STG.E.128 [R2.64], RZ ;  /* 0x000000ff02007986 */ /* 0x000fe2000c101d10 */
[----:B------:R-:W-:Y:S02]  /*10940*/  @!P0 SEL R0, R4, c[0x0][0x234], !P1 ;  /* 0x00008d0004008a07 */ /* 0x000fe40004800000 */
[----:B------:R-:W-:Y:S01]  /*10950*/  IADD3.X R7, R3, UR5, RZ, P2, !PT ;  /* 0x0000000503077c10 */ /* 0x000fe200097fe4ff */
[----:B------:R1:W-:Y:S01]  /*10960*/  STG.E.128 [R2.64+0x80], RZ ;  /* 0x000080ff02007986 */ /* 0x0003e2000c101d10 */
[----:B------:R-:W-:Y:S01]  /*10970*/  IADD3 R4, P2, R6, UR6, RZ ;  /* 0x0000000606047c10 */ /* 0x000fe2000ff5e0ff */
[----:B------:R-:W-:Y:S01]  /*10980*/  @!P0 IMAD R9, R0, c[0x0][0x1c0], RZ ;  /* 0x0000700000098a24 */ /* 0x000fe200078e02ff */
[----:B------:R-:W-:Y:S01]  /*10990*/  ISETP.NE.AND P1, PT, R10, RZ, PT ;  /* 0x000000ff0a00720c */ /* 0x000fe20003f25270 */
[----:B------:R-:W-:Y:S01]  /*109a0*/  STG.E.128 [R6.64], RZ ;  /* 0x000000ff06007986 */ /* 0x000fe2000c101d10 */
[----:B------:R-:W-:-:S02]  /*109b0*/  IADD3.X R5, R7, UR5, RZ, P2, !PT ;  /* 0x0000000507057c10 */ /* 0x000fc400097fe4ff */
[----:B------:R-:W-:Y:S01]  /*109c0*/  ISETP.EQ.AND P1, PT, R11, RZ, P1 ;  /* 0x000000ff0b00720c */ /* 0x000fe20000f22270 */
[----:B------:R2:W-:Y:S01]  /*109d0*/  STG.E.128 [R6.64+0x80], RZ ;  /* 0x000080ff06007986 */ /* 0x0005e2000c101d10 */
[----:B------:R-:W-:-:S03]  /*109e0*/  IMAD R11, R23, c[0x0][0x214], RZ ;  /* 0x00008500170b7a24 */ /* 0x000fc600078e02ff */
[----:B------:R-:W-:Y:S04]  /*109f0*/  STG.E.128 [R4.64], RZ ;  /* 0x000000ff04007986 */ /* 0x000fe8000c101d10 */
[----:B------:R4:W-:Y:S01]  /*10a00*/  STG.E.128 [R4.64+0x80], RZ ;  /* 0x000080ff04007986 */ /* 0x0009e2000c101d10 */
[----:B-1----:R-:W-:-:S04]  /*10a10*/  IADD3 R2, P2, R4, UR6, RZ ;  /* 0x0000000604027c10 */ /* 0x002fc8000ff5e0ff */
[----:B------:R-:W-:Y:S01]  /*10a20*/  IADD3.X R3, R5, UR5, RZ, P2, !PT ;  /* 0x0000000505037c10 */ /* 0x000fe200097fe4ff */
[----:B--2---:R-:W-:-:S04]  /*10a30*/  IMAD R6, R23, R9, RZ ;  /* 0x0000000917067224 */ /* 0x004fc800078e02ff */
[----:B------:R-:W-:Y:S01]  /*10a40*/  STG.E.128 [R2.64], RZ ;  /* 0x000000ff02007986 */ /* 0x000fe2000c101d10 */
[----:B------:R-:W-:Y:S01]  /*10a50*/  @P0 IMAD.MOV.U32 R9, RZ, RZ, c[0x0][0x210] ;  /* 0x00008400ff090624 */ /* 0x000fe200078e00ff */
[----:B------:R-:W-:Y:S01]  /*10a60*/  SHF.R.S32.HI R7, RZ, 0x1f, R11 ;  /* 0x0000001fff077819 */ /* 0x000fe2000001140b */
[----:B------:R-:W-:Y:S01]  /*10a70*/  @!P0 IMAD.MOV.U32 R9, RZ, RZ, 0x1 ;  /* 0x00000001ff098424 */ /* 0x000fe200078e00ff */
[----:B------:R-:W-:Y:S01]  /*10a80*/  SEL R6, R6, RZ, !P1 ;  /* 0x000000ff06067207 */ /* 0x000fe20004800000 */
[----:B------:R1:W-:Y:S01]  /*10a90*/  STG.E.128 [R2.64+0x80], RZ ;  /* 0x000080ff02007986 */ /* 0x0003e2000c101d10 */
[----:B------:R-:W-:Y:S02]  /*10aa0*/  SEL R11, R11, RZ, P1 ;  /* 0x000000ff0b0b7207 */ /* 0x000fe40000800000 */
[----:B----4-:R-:W-:Y:S01]  /*10ab0*/  IADD3 R4, P2, R2, UR6, RZ ;  /* 0x0000000602047c10 */ /* 0x010fe2000ff5e0ff */
[----:B------:R-:W-:Y:S02]  /*10ac0*/  IMAD R6, R24, R0, R6 ;  /* 0x0000000018067224 */ /* 0x000fe400078e0206 */
[----:B------:R-:W-:Y:S01]  /*10ad0*/  IMAD R0, R163, R9, RZ ;  /* 0x00000009a3007224 */ /* 0x000fe200078e02ff */
[----:B------:R-:W-:-:S02]  /*10ae0*/  IADD3.X R5, R3, UR5, RZ, P2, !PT ;  /* 0x0000000503057c10 */ /* 0x000fc400097fe4ff */
[----:B------:R-:W-:Y:S02]  /*10af0*/  ISETP.GE.OR P2, PT, R8, R18, P6 ;  /* 0x000000120800720c */ /* 0x000fe40003746670 */
[----:B------:R-:W-:Y:S01]  /*10b00*/  SHF.R.S32.HI R10, RZ, 0x1f, R0 ;  /* 0x0000001fff0a7819 */ /* 0x000fe20000011400 */
[----:B------:R-:W-:Y:S04]  /*10b10*/  STG.E.128 [R4.64], RZ ;  /* 0x000000ff04007986 */ /* 0x000fe8000c101d10 */
[----:B------:R2:W-:Y:S01]  /*10b20*/  STG.E.128 [R4.64+0x80], RZ ;  /* 0x000080ff04007986 */ /* 0x0005e2000c101d10 */
[----:B-1----:R-:W-:-:S04]  /*10b30*/  IADD3 R2, P0, R4, UR6, RZ ;  /* 0x0000000604027c10 */ /* 0x002fc8000ff1e0ff */
[----:B------:R-:W-:-:S05]  /*10b40*/  IADD3.X R3, R5, UR5, RZ, P0, !PT ;  /* 0x0000000505037c10 */ /* 0x000fca00087fe4ff */
[----:B------:R-:W-:Y:S04]  /*10b50*/  STG.E.128 [R2.64], RZ ;  /* 0x000000ff02007986 */ /* 0x000fe8000c101d10 */
[----:B------:R1:W-:Y:S01]  /*10b60*/  STG.E.128 [R2.64+0x80], RZ ;  /* 0x000080ff02007986 */ /* 0x0003e2000c101d10 */
[----:B--2---:R-:W-:Y:S02]  /*10b70*/  SEL R4, R7, RZ, P1 ;  /* 0x000000ff07047207 */ /* 0x004fe40000800000 */
[--C-:B------:R-:W-:Y:S02]  /*10b80*/  IADD3 R11, P1, P0, R0, R11, R6.reuse ;  /* 0x0000000b000b7210 */ /* 0x100fe4000783e006 */
[----:B------:R-:W-:-:S04]  /*10b90*/  SHF.R.S32.HI R0, RZ, 0x1f, R6 ;  /* 0x0000001fff007819 */ /* 0x000fc80000011406 */
[----:B------:R-:W-:Y:S01]  /*10ba0*/  IADD3.X R10, R10, R4, R0, P1, P0 ;  /* 0x000000040a0a7210 */ /* 0x000fe20000fe0400 */
[----:B------:R-:W-:Y:S01]  /*10bb0*/  @!P2 IMAD R0, R8, R9, RZ ;  /* 0x000000090800a224 */ /* 0x000fe200078e02ff */
[----:B------:R-:W-:-:S04]  /*10bc0*/  ISETP.GE.OR P1, PT, R12, R18, P6 ;  /* 0x000000120c00720c */ /* 0x000fc80003726670 */
[----:B------:R-:W-:-:S04]  /*10bd0*/  @!P2 IADD3 R7, P0, R0, R11, RZ ;  /* 0x0000000b0007a210 */ /* 0x000fc80007f1e0ff */
[----:B------:R-:W-:Y:S02]  /*10be0*/  @!P2 LEA.HI.X.SX32 R0, R0, R10, 0x1, P0 ;  /* 0x0000000a0000a211 */ /* 0x000fe400000f0eff */
[C---:B------:R-:W-:Y:S02]  /*10bf0*/  @!P2 LEA R6, P0, R7.reuse, c[0x0][0x200], 0x2 ;  /* 0x000080000706aa11 */ /* 0x040fe400078010ff */
[----:B-1----:R-:W-:Y:S02]  /*10c00*/  IADD3 R2, P3, R2, UR6, RZ ;  /* 0x0000000602027c10 */ /* 0x002fe4000ff7e0ff */
[----:B------:R-:W-:Y:S01]  /*10c10*/  @!P2 LEA.HI.X R7, R7, c[0x0][0x204], R0, 0x2, P0 ;  /* 0x000081000707aa11 */ /* 0x000fe200000f1400 */
[----:B------:R-:W-:Y:S01]  /*10c20*/  @!P1 IMAD R0, R12, R9, RZ ;  /* 0x000000090c009224 */ /* 0x000fe200078e02ff */
[----:B------:R-:W-:Y:S02]  /*10c30*/  IADD3.X R3, R3, UR5, RZ, P3, !PT ;  /* 0x0000000503037c10 */ /* 0x000fe40009ffe4ff */
[----:B------:R-:W-:-:S03]  /*10c40*/  IADD3 R4, P3, R2, UR6, RZ ;  /* 0x0000000602047c10 */ /* 0x000fc6000ff7e0ff */
[----:B------:R-:W-:Y:S01]  /*10c50*/  STG.E.128 [R2.64], RZ ;  /* 0x000000ff02007986 */ /* 0x000fe2000c101d10 */
[----:B------:R-:W-:-:S03]  /*10c60*/  IADD3.X R5, R3, UR5, RZ, P3, !PT ;  /* 0x0000000503057c10 */ /* 0x000fc60009ffe4ff */
[----:B------:R1:W-:Y:S04]  /*10c70*/  STG.E.128 [R2.64+0x80], RZ ;  /* 0x000080ff02007986 */ /* 0x0003e8000c101d10 */
[----:B------:R-:W-:Y:S04]  /*10c80*/  STG.E.128 [R4.64], RZ ;  /* 0x000000ff04007986 */ /* 0x000fe8000c101d10 */
[----:B------:R2:W-:Y:S01]  /*10c90*/  STG.E.128 [R4.64+0x80], RZ ;  /* 0x000080ff04007986 */ /* 0x0005e2000c101d10 */
[----:B-1----:R-:W-:Y:S01]  /*10ca0*/  @!P2 IMAD.MOV.U32 R2, RZ, RZ, 0x7f800000 ;  /* 0x7f800000ff02a424 */ /* 0x002fe200078e00ff */
[----:B------:R-:W-:-:S04]  /*10cb0*/  @!P1 IADD3 R3, P0, R0, R11, RZ ;  /* 0x0000000b00039210 */ /* 0x000fc80007f1e0ff */
[----:B------:R1:W-:Y:S01]  /*10cc0*/  @!P2 STG.E [R6.64], R2 ;  /* 0x000000020600a986 */ /* 0x0003e2000c101910 */
[-C--:B--2---:R-:W-:Y:S02]  /*10cd0*/  @!P5 IMAD R4, R13, R9.reuse, RZ ;  /* 0x000000090d04d224 */ /* 0x084fe400078e02ff */
[----:B------:R-:W-:Y:S01]  /*10ce0*/  @!P4 IMAD R5, R14, R9, RZ ;  /* 0x000000090e05c224 */ /* 0x000fe200078e02ff */
[----:B-1----:R-:W-:Y:S02]  /*10cf0*/  IADD3 R7, R8, 0x40, RZ ;  /* 0x0000004008077810 */ /* 0x002fe40007ffe0ff */
[----:B------:R-:W-:Y:S02]  /*10d00*/  @!P1 LEA.HI.X.SX32 R6, R0, R10, 0x1, P0 ;  /* 0x0000000a00069211 */ /* 0x000fe400000f0eff */
[----:B------:R-:W-:Y:S02]  /*10d10*/  @!P1 LEA R2, P2, R3, c[0x0][0x200], 0x2 ;  /* 0x0000800003029a11 */ /* 0x000fe400078410ff */
[----:B------:R-:W-:-:S02]  /*10d20*/  @!P5 IADD3 R0, P0, R4, R11, RZ ;  /* 0x0000000b0400d210 */ /* 0x000fc40007f1e0ff */
[----:B------:R-:W-:Y:S02]  /*10d30*/  ISETP.GE.OR P3, PT, R7, R18, P6 ;  /* 0x000000120700720c */ /* 0x000fe40003766670 */
[----:B------:R-:W-:Y:S02]  /*10d40*/  @!P1 LEA.HI.X R3, R3, c[0x0][0x204], R6, 0x2, P2 ;  /* 0x0000810003039a11 */ /* 0x000fe400010f1406 */
[----:B------:R-:W-:Y:S02]  /*10d50*/  @!P5 LEA.HI.X.SX32 R12, R4, R10, 0x1, P0 ;  /* 0x0000000a040cd211 */ /* 0x000fe400000f0eff */
[----:B------:R-:W-:Y:S02]  /*10d60*/  @!P5 LEA R16, P2, R0, c[0x0][0x200], 0x2 ;  /* 0x000080000010da11 */ /* 0x000fe400078410ff */
[----:B------:R-:W-:Y:S02]  /*10d70*/  IADD3 R6, R8, 0x50, RZ ;  /* 0x0000005008067810 */ /* 0x000fe40007ffe0ff */
[----:B------:R-:W-:-:S02]  /*10d80*/  @!P4 IADD3 R4, P0, R5, R11, RZ ;  /* 0x0000000b0504c210 */ /* 0x000fc40007f1e0ff */
[----:B------:R-:W-:Y:S01]  /*10d90*/  @!P5 LEA.HI.X R17, R0, c[0x0][0x204], R12, 0x2, P2 ;  /* 0x000081000011da11 */ /* 0x000fe200010f140c */
[----:B------:R-:W-:Y:S01]  /*10da0*/  @!P1 IMAD.MOV.U32 R0, RZ, RZ, 0x7f800000 ;  /* 0x7f800000ff009424 */ /* 0x000fe200078e00ff */
[----:B------:R-:W-:Y:S02]  /*10db0*/  ISETP.GE.OR P2, PT, R6, R18, P6 ;  /* 0x000000120600720c */ /* 0x000fe40003746670 */
[----:B------:R-:W-:Y:S01]  /*10dc0*/  @!P4 LEA.HI.X.SX32 R13, R5, R10, 0x1, P0 ;  /* 0x0000000a050dc211 */ /* 0x000fe200000f0eff */
[----:B------:R-:W-:Y:S01]  /*10dd0*/  @!P3 IMAD R5, R7, R9, RZ ;  /* 0x000000090705b224 */ /* 0x000fe200078e02ff */
[----:B------:R-:W-:Y:S01]  /*10de0*/  @!P4 LEA R14, P0, R4, c[0x0][0x200], 0x2 ;  /* 0x00008000040eca11 */ /* 0x000fe200078010ff */
[----:B------:R1:W-:Y:S01]  /*10df0*/  @!P1 STG.E [R2.64], R0 ;  /* 0x0000000002009986 */ /* 0x0003e2000c101910 */
[----:B------:R-:W-:Y:S02]  /*10e00*/  IADD3 R12, R8, 0x60, RZ ;  /* 0x00000060080c7810 */ /* 0x000fe40007ffe0ff */
[----:B------:R-:W-:Y:S01]  /*10e10*/  @!P4 LEA.HI.X R15, R4, c[0x0][0x204], R13, 0x2, P0 ;  /* 0x00008100040fca11 */ /* 0x000fe200000f140d */
[----:B------:R-:W-:Y:S01]  /*10e20*/  @!P3 IMAD.MOV.U32 R13, RZ, RZ, 0x7f800000 ;  /* 0x7f800000ff0db424 */ /* 0x000fe200078e00ff */
[----:B------:R-:W-:-:S02]  /*10e30*/  ISETP.GE.OR P1, PT, R12, R18, P6 ;  /* 0x000000120c00720c */ /* 0x000fc40003726670 */
[----:B-1----:R-:W-:Y:S01]  /*10e40*/  @!P3 IADD3 R0, P0, R5, R11, RZ ;  /* 0x0000000b0500b210 */ /* 0x002fe20007f1e0ff */
[----:B------:R-:W-:-:S10]  /*10e50*/  @!P2 IMAD R2, R6, R9, RZ ;  /* 0x000000090602a224 */ /* 0x000fd400078e02ff */
[----:B------:R-:W-:Y:S01]  /*10e60*/  @!P1 IMAD R3, R12, R9, RZ ;  /* 0x000000090c039224 */ /* 0x000fe200078e02ff */
[----:B------:R-:W-:Y:S01]  /*10e70*/  @!P3 LEA.HI.X.SX32 R5, R5, R10, 0x1, P0 ;  /* 0x0000000a0505b211 */ /* 0x000fe200000f0eff */
[----:B------:R-:W-:Y:S01]  /*10e80*/  @!P5 IMAD.MOV.U32 R12, RZ, RZ, 0x7f800000 ;  /* 0x7f800000ff0cd424 */ /* 0x000fe200078e00ff */
[----:B------:R-:W-:-:S04]  /*10e90*/  @!P3 LEA R6, P0, R0, c[0x0][0x200], 0x2 ;  /* 0x000080000006ba11 */ /* 0x000fc800078010ff */
[----:B------:R-:W-:Y:S01]  /*10ea0*/  @!P3 LEA.HI.X R7, R0, c[0x0][0x204], R5, 0x2, P0 ;  /* 0x000081000007ba11 */ /* 0x000fe200000f1405 */
[----:B------:R1:W-:Y:S01]  /*10eb0*/  @!P5 STG.E [R16.64], R12 ;  /* 0x0000000c1000d986 */ /* 0x0003e2000c101910 */
[----:B------:R-:W-:-:S04]  /*10ec0*/  @!P2 IADD3 R0, P0, R2, R11, RZ ;  /* 0x0000000b0200a210 */ /* 0x000fc80007f1e0ff */
[----:B------:R-:W-:Y:S02]  /*10ed0*/  @!P2 LEA.HI.X.SX32 R2, R2, R10, 0x1, P0 ;  /* 0x0000000a0202a211 */ /* 0x000fe400000f0eff */
[----:B------:R-:W-:-:S04]  /*10ee0*/  @!P2 LEA R4, P0, R0, c[0x0][0x200], 0x2 ;  /* 0x000080000004aa11 */ /* 0x000fc800078010ff */
[----:B------:R-:W-:Y:S02]  /*10ef0*/  @!P2 LEA.HI.X R5, R0, c[0x0][0x204], R2, 0x2, P0 ;  /* 0x000081000005aa11 */ /* 0x000fe400000f1402 */
[----:B------:R-:W-:-:S04]  /*10f00*/  @!P1 IADD3 R0, P0, R3, R11, RZ ;  /* 0x0000000b03009210 */ /* 0x000fc80007f1e0ff */
[----:B------:R-:W-:Y:S02]  /*10f10*/  @!P1 LEA.HI.X.SX32 R3, R3, R10, 0x1, P0 ;  /* 0x0000000a03039211 */ /* 0x000fe400000f0eff */
[----:B------:R-:W-:-:S04]  /*10f20*/  @!P1 LEA R2, P0, R0, c[0x0][0x200], 0x2 ;  /* 0x0000800000029a11 */ /* 0x000fc800078010ff */
[----:B------:R-:W-:Y:S01]  /*10f30*/  @!P1 LEA.HI.X R3, R0, c[0x0][0x204], R3, 0x2, P0 ;  /* 0x0000810000039a11 */ /* 0x000fe200000f1403 */
[----:B------:R-:W-:Y:S02]  /*10f40*/  @!P4 IMAD.MOV.U32 R0, RZ, RZ, 0x7f800000 ;  /* 0x7f800000ff00c424 */ /* 0x000fe400078e00ff */
[----:B-1----:R-:W-:-:S03]  /*10f50*/  @!P2 IMAD.MOV.U32 R12, RZ, RZ, 0x7f800000 ;  /* 0x7f800000ff0ca424 */ /* 0x002fc600078e00ff */
[----:B------:R1:W-:Y:S04]  /*10f60*/  @!P4 STG.E [R14.64], R0 ;  /* 0x000000000e00c986 */ /* 0x0003e8000c101910 */
[----:B------:R-:W-:Y:S04]  /*10f70*/  @!P3 STG.E [R6.64], R13 ;  /* 0x0000000d0600b986 */ /* 0x000fe8000c101910 */
[----:B------:R-:W-:Y:S01]  /*10f80*/  @!P2 STG.E [R4.64], R12 ;  /* 0x0000000c0400a986 */ /* 0x000fe2000c101910 */
[----:B-1----:R-:W-:-:S05]  /*10f90*/  @!P1 IMAD.MOV.U32 R0, RZ, RZ, 0x7f800000 ;  /* 0x7f800000ff009424 */ /* 0x002fca00078e00ff */
[----:B------:R1:W-:Y:S02]  /*10fa0*/  @!P1 STG.E [R2.64], R0 ;  /* 0x0000000002009986 */ /* 0x0003e4000c101910 */
[----:B-1----:R-:W-:-:S04]  /*10fb0*/  IADD3 R0, R8, 0x70, RZ ;  /* 0x0000007008007810 */ /* 0x002fc80007ffe0ff */
[----:B------:R-:W-:-:S13]  /*10fc0*/  ISETP.GE.OR P6, PT, R0, R18, P6 ;  /* 0x000000120000720c */ /* 0x000fda00037c6670 */
[----:B------:R-:W-:Y:S05]  /*10fd0*/  @P6 EXIT ;  /* 0x000000000000694d */ /* 0x000fea0003800000 */
[----:B------:R-:W-:-:S05]  /*10fe0*/  IMAD R0, R0, R9, RZ ;  /* 0x0000000900007224 */ /* 0x000fca00078e02ff */
[----:B------:R-:W-:-:S04]  /*10ff0*/  IADD3 R3, P0, R0, R11, RZ ;  /* 0x0000000b00037210 */ /* 0x000fc80007f1e0ff */
[----:B------:R-:W-:Y:S02]  /*11000*/  LEA.HI.X.SX32 R0, R0, R10, 0x1, P0 ;  /* 0x0000000a00007211 */ /* 0x000fe400000f0eff */
[----:B------:R-:W-:-:S04]  /*11010*/  LEA R2, P0, R3, c[0x0][0x200], 0x2 ;  /* 0x0000800003027a11 */ /* 0x000fc800078010ff */
[----:B------:R-:W-:Y:S01]  /*11020*/  LEA.HI.X R3, R3, c[0x0][0x204], R0, 0x2, P0 ;  /* 0x0000810003037a11 */ /* 0x000fe200000f1400 */
[----:B------:R-:W-:-:S05]  /*11030*/  IMAD.MOV.U32 R0, RZ, RZ, 0x7f800000 ;  /* 0x7f800000ff007424 */ /* 0x000fca00078e00ff */
[----:B------:R-:W-:Y:S01]  /*11040*/  STG.E [R2.64], R0 ;  /* 0x0000000002007986 */ /* 0x000fe2000c101910 */
[----:B------:R-:W-:Y:S05]  /*11050*/  EXIT ;  /* 0x000000000000794d */ /* 0x000fea0003800000 */
.L_x_11:
[----:B------:R-:W-:-:S00]  /*11060*/  BRA `(.L_x_11) ;  /* 0xfffffff000007947 */ /* 0x000fc0000383ffff */
[----:B------:R-:W-:-:S00]  /*11070*/  NOP ;  /* 0x0000000000007918 */ /* 0x000fc00000000000 */
        /* <DEDUP_REMOVED lines=8> */
.L_x_1392:


//--------------------- .text._ZN5flash16flash_fwd_kernelI23Flash_fwd_kernel_traitsILi128ELi128ELi64ELi4ELb0ELb0EN7cutlass6half_tE19Flash_kernel_traitsILi128ELi128ELi64ELi4ES3_EELb0ELb1ELb0ELb0ELb1ELb1ELb1ELb0EEEvNS_16Flash_fwd_paramsE --------------------------
	.section	.text._ZN5flash16flash_fwd_kernelI23Flash_fwd_kernel_traitsILi128ELi128ELi64ELi4ELb0ELb0EN7cutlass6half_tE19Flash_kernel_traitsILi128ELi128ELi64ELi4ES3_EELb0ELb1ELb0ELb0ELb1ELb1ELb1ELb0EEEvNS_16Flash_fwd_paramsE,"ax",@progbits
	.sectioninfo	@"SHI_REGISTERS=255"
	.align	128
        .global         _ZN5flash16flash_fwd_kernelI23Flash_fwd_kernel_traitsILi128ELi128ELi64ELi4ELb0ELb0EN7cutlass6half_tE19Flash_kernel_traitsILi128ELi128ELi64ELi4ES3_EELb0ELb1ELb0ELb0ELb1ELb1ELb1ELb0EEEvNS_16Flash_fwd_paramsE
        .type           _ZN5flash16flash_fwd_kernelI23Flash_fwd_kernel_traitsILi128ELi128ELi64ELi4ELb0ELb0EN7cutlass6half_tE19Flash_kernel_traitsILi128ELi128ELi64ELi4ES3_EELb0ELb1ELb0ELb0ELb1ELb1ELb1ELb0EEEvNS_16Flash_fwd_paramsE,@function
        .size           _ZN5flash16flash_fwd_kernelI23Flash_fwd_kernel_traitsILi128ELi128ELi64ELi4ELb0ELb0EN7cutlass6half_tE19Flash_kernel_traitsILi128ELi128ELi64ELi4ES3_EELb0ELb1ELb0ELb0ELb1ELb1ELb1ELb0EEEvNS_16Flash_fwd_paramsE,(.L_x_1393 - _ZN5flash16flash_fwd_kernelI23Flash_fwd_kernel_traitsILi128ELi128ELi64ELi4ELb0ELb0EN7cutlass6half_tE19Flash_kernel_traitsILi128ELi128ELi64ELi4ES3_EELb0ELb1ELb0ELb0ELb1ELb1ELb1ELb0EEEvNS_16Flash_fwd_paramsE)
        .other          _ZN5flash16flash_fwd_kernelI23Flash_fwd_kernel_traitsILi128ELi128ELi64ELi4ELb0ELb0EN7cutlass6half_tE19Flash_kernel_traitsILi128ELi128ELi64ELi4ES3_EELb0ELb1ELb0ELb0ELb1ELb1ELb1ELb0EEEvNS_16Flash_fwd_paramsE,@"STO_CUDA_ENTRY STV_DEFAULT"
_ZN5flash16flash_fwd_kernelI23Flash_fwd_kernel_traitsILi128ELi128ELi64ELi4ELb0ELb0EN7cutlass6half_tE19Flash_kernel_traitsILi128ELi128ELi64ELi4ES3_EELb0ELb1ELb0ELb0ELb1ELb1ELb1ELb0EEEvNS_16Flash_fwd_paramsE:
.text._ZN5flash16flash_fwd_kernelI23Flash_fwd_kernel_traitsILi128ELi128ELi64ELi4ELb0ELb0EN7cutlass6half_tE19Flash_kernel_traitsILi128ELi128ELi64ELi4ES3_EELb0ELb1ELb0ELb0ELb1ELb1ELb1ELb0EEEvNS_16Flash_fwd_paramsE:
        /* <DEDUP_REMOVED lines=37> */
[----:B------:R-:W-:-:S13]  /*0250*/  ISETP.GE.AND P0, PT, R208, 0x1, PT ;  /* 0x00000001d000780c */ /* 0x000fda0003f06270 */
        /* <DEDUP_REMOVED lines=29> */
[C---:B------:R-:W-:Y:S01]  /*0430*/  SHF.L.U32 R3, R4.reuse, 0x6, RZ ;  /* 0x0000000604037819 */ /* 0x040fe200000006ff */
[----:B------:R-:W-:Y:S01]  /*0440*/  IMAD.IADD R0, R159, 0x1, -R11 ;  /* 0x000000019f007824 */ /* 0x000fe200078e0a0b */
[----:B------:R-:W-:Y:S01]  /*0450*/  IADD3 R8, P0, R4, R9, RZ ;  /* 0x0000000904087210 */ /* 0x000fe20007f1e0ff */
[----:B------:R-:W-:Y:S01]  /*0460*/  IMAD.SHL.U32 R2, R68, 0x8, RZ ;  /* 0x0000000844027824 */ /* 0x000fe200078e00ff */
[----:B------:R-:W-:Y:S01]  /*0470*/  LOP3.LUT R3, R3, 0x1c0, RZ, 0xc0, !PT ;  /* 0x000001c003037812 */ /* 0x000fe200078ec0ff */
[----:B------:R-:W-:Y:S01]  /*0480*/  IMAD.WIDE R26, R13, 0x80, R4 ;  /* 0x000000800d1a7825 */ /* 0x000fe200078e0204 */
[----:B------:R-:W-:Y:S01]  /*0490*/  SHF.R.S32.HI R4, RZ, 0x1f, R0 ;  /* 0x0000001fff047819 */ /* 0x000fe20000011400 */
[----:B------:R-:W-:Y:S01]  /*04a0*/  USHF.L.U32 UR11, UR8, 0x5, URZ ;  /* 0x00000005080b7899 */ /* 0x000fe2000800063f */
[----:B------:R-:W-:Y:S01]  /*04b0*/  SHF.R.U32.HI R11, RZ, 0x3, R3 ;  /* 0x00000003ff0b7819 */ /* 0x000fe20000011603 */
[----:B------:R-:W-:Y:S01]  /*04c0*/  UMOV UR10, 0x5 ;  /* 0x00000005000a7882 */ /* 0x000fe20000000000 */
[----:B------:R-:W-:Y:S01]  /*04d0*/  LOP3.LUT R3, R3, 0x38, R2, 0xf8, !PT ;  /* 0x0000003803037812 */ /* 0x000fe200078ef802 */
[----:B------:R-:W-:Y:S01]  /*04e0*/  USHF.L.U64.HI UR9, UR8, UR10, UR9 ;  /* 0x0000000a08097299 */ /* 0x000fe20008010209 */
[----:B------:R-:W-:Y:S01]  /*04f0*/  LEA.HI R16, R4, R0, RZ, 0x3 ;  /* 0x0000000004107211 */ /* 0x000fe200078f18ff */
[----:B------:R-:W-:Y:S01]  /*0500*/  USHF.L.U32 UR8, UR6, 0x5, URZ ;  /* 0x0000000506087899 */ /* 0x000fe2000800063f */
[----:B-1----:R-:W-:Y:S01]  /*0510*/  IADD3 R6, R6, 0xffffffe, RZ ;  /* 0x0ffffffe06067810 */ /* 0x002fe20007ffe0ff */
[----:B------:R-:W-:Y:S01]  /*0520*/  USHF.L.U64.HI UR6, UR6, UR10, UR7 ;  /* 0x0000000a06067299 */ /* 0x000fe20008010207 */
[----:B------:R-:W-:Y:S01]  /*0530*/  SHF.R.S32.HI R10, RZ, 0x4, R12 ;  /* 0x00000004ff0a7819 */ /* 0x000fe2000001140c */
[----:B------:R-:W-:Y:S01]  /*0540*/  USHF.L.U32 UR7, UR4, 0x5, URZ ;  /* 0x0000000504077899 */ /* 0x000fe2000800063f */
[----:B------:R-:W1:Y:S01]  /*0550*/  F2I.FTZ.U32.TRUNC.NTZ R7, R6 ;  /* 0x0000000600077305 */ /* 0x000e62000021f000 */
[----:B------:R-:W-:Y:S01]  /*0560*/  LOP3.LUT R11, R3, R11, RZ, 0x3c, !PT ;  /* 0x0000000b030b7212 */ /* 0x000fe200078e3cff */
[----:B------:R-:W-:Y:S01]  /*0570*/  USHF.L.U64.HI UR4, UR4, UR10, UR5 ;  /* 0x0000000a04047299 */ /* 0x000fe20008010205 */
[----:B------:R-:W-:Y:S01]  /*0580*/  LOP3.LUT R4, R16, 0xfffffff8, RZ, 0xc0, !PT ;  /* 0xfffffff810047812 */ /* 0x000fe200078ec0ff */
[----:B------:R-:W-:Y:S01]  /*0590*/  STL.64 [R1+0x48], R26 ;  /* 0x0000481a01007387 */ /* 0x000fe20000100a00 */
[----:B------:R-:W-:-:S02]  /*05a0*/  LEA.HI R3, R12, R10, RZ, 0x1 ;  /* 0x0000000a0c037211 */ /* 0x000fc400078f08ff */
[----:B------:R-:W-:Y:S02]  /*05b0*/  IADD3 R69, R0, -R4, RZ ;  /* 0x8000000400457210 */ /* 0x000fe40007ffe0ff */
[----:B------:R-:W-:Y:S02]  /*05c0*/  LOP3.LUT R3, R3, 0xfffffffe, RZ, 0xc0, !PT ;  /* 0xfffffffe03037812 */ /* 0x000fe400078ec0ff */
[----:B------:R-:W-:Y:S02]  /*05d0*/  LEA.HI.X.SX32 R9, R9, R5, 0x1, P0 ;  /* 0x0000000509097211 */ /* 0x000fe400000f0eff */
[----:B------:R-:W-:Y:S01]  /*05e0*/  LEA.HI R5, R20, R159, RZ, 0x6 ;  /* 0x0000009f14057211 */ /* 0x000fe200078f30ff */
[----:B------:R-:W-:Y:S01]  /*05f0*/  IMAD.IADD R15, R10, 0x1, -R3 ;  /* 0x000000010a0f7824 */ /* 0x000fe200078e0a03 */
[----:B------:R-:W-:Y:S01]  /*0600*/  IABS R10, R24 ;  /* 0x00000018000a7213 */ /* 0x000fe20000000000 */
[----:B------:R-:W-:Y:S01]  /*0610*/  IMAD R4, R9, c[0x0][0x198], RZ ;  /* 0x0000660009047a24 */ /* 0x000fe200078e02ff */
[----:B-1----:R-:W-:Y:S01]  /*0620*/  IADD3 R6, RZ, -R7, RZ ;  /* 0x80000007ff067210 */ /* 0x002fe20007ffe0ff */
[----:B------:R-:W-:Y:S01]  /*0630*/  IMAD.SHL.U32 R5, R5, 0x8, RZ ;  /* 0x0000000805057824 */ /* 0x000fe200078e00ff */
[----:B------:R-:W-:-:S02]  /*0640*/  SHF.R.S32.HI R22, RZ, 0x1f, R23 ;  /* 0x0000001fff167819 */ /* 0x000fc40000011417 */
[----:B------:R-:W-:Y:S01]  /*0650*/  SHF.R.S32.HI R3, RZ, 0x1f, R2 ;  /* 0x0000001fff037819 */ /* 0x000fe20000011402 */
[----:B------:R-:W-:Y:S01]  /*0660*/  IMAD R0, R6, R21, RZ ;  /* 0x0000001506007224 */ /* 0x000fe200078e02ff */
[----:B------:R-:W-:Y:S01]  /*0670*/  LOP3.LUT R247, R11, 0x7ffffe00, R5, 0xf8, !PT ;  /* 0x7ffffe000bf77812 */ /* 0x000fe200078ef805 */
[----:B------:R-:W-:Y:S01]  /*0680*/  IMAD.MOV.U32 R6, RZ, RZ, RZ ;  /* 0x000000ffff067224 */ /* 0x000fe200078e00ff */
[----:B------:R-:W-:Y:S01]  /*0690*/  SHF.R.S32.HI R25, RZ, 0x1f, R24 ;  /* 0x0000001fff197819 */ /* 0x000fe20000011418 */
[----:B------:R-:W-:Y:S01]  /*06a0*/  IMAD.SHL.U32 R5, R68, 0x40, RZ ;  /* 0x0000004044057824 */ /* 0x000fe200078e00ff */
[----:B------:R-:W-:Y:S01]  /*06b0*/  ISETP.NE.AND P2, PT, RZ, c[0x0][0x1c8], PT ;  /* 0x00007200ff007a0c */ /* 0x000fe20003f45270 */
[----:B------:R-:W-:Y:S01]  /*06c0*/  IMAD.HI.U32 R6, R7, R0, R6 ;  /* 0x0000000007067227 */ /* 0x000fe200078e0006 */
[----:B------:R-:W-:Y:S02]  /*06d0*/  SHF.L.U32 R247, R247, 0x1, RZ ;  /* 0x00000001f7f77819 */ /* 0x000fe400000006ff */
[----:B------:R-:W-:Y:S01]  /*06e0*/  LEA.HI R164, R20, R159, RZ, 0x5 ;  /* 0x0000009f14a47211 */ /* 0x000fe200078f28ff */
[----:B------:R-:W-:-:S02]  /*06f0*/  IMAD R0, R9, c[0x0][0x1a0], RZ ;  /* 0x0000680009007a24 */ /* 0x000fc400078e02ff */
[----:B------:R-:W-:Y:S01]  /*0700*/  IMAD.HI.U32 R12, R6, R10, RZ ;  /* 0x0000000a060c7227 */ /* 0x000fe200078e00ff */
[----:B------:R-:W-:Y:S02]  /*0710*/  LOP3.LUT R6, R5, 0x1c0, RZ, 0xc0, !PT ;  /* 0x000001c005067812 */ /* 0x000fe400078ec0ff */
[----:B------:R-:W-:Y:S01]  /*0720*/  SHF.R.S32.HI R158, RZ, 0x5, R164 ;  /* 0x00000005ff9e7819 */ /* 0x000fe200000114a4 */
[----:B------:R-:W-:Y:S01]  /*0730*/  IMAD R13, R8, c[0x0][0x1a4], R0 ;  /* 0x00006900080d7a24 */ /* 0x000fe200078e0200 */
[----:B------:R-:W-:Y:S01]  /*0740*/  IADD3 R7, -R12, RZ, RZ ;  /* 0x000000ff0c077210 */ /* 0x000fe20007ffe1ff */
[----:B------:R-:W-:Y:S02]  /*0750*/  IMAD R14, R22, c[0x0][0x178], RZ ;  /* 0x00005e00160e7a24 */ /* 0x000fe400078e02ff */
[----:B------:R-:W-:Y:S02]  /*0760*/  IMAD R11, R8, c[0x0][0x19c], R4 ;  /* 0x00006700080b7a24 */ /* 0x000fe400078e0204 */
[----:B------:R-:W-:Y:S01]  /*0770*/  IMAD R0, R21, R7, R10 ;  /* 0x0000000715007224 */ /* 0x000fe200078e020a */
[----:B------:R-:W-:Y:S01]  /*0780*/  LOP3.LUT R10, R6, 0x8, R17, 0xf8, !PT ;  /* 0x00000008060a7812 */ /* 0x000fe200078ef811 */
[----:B------:R-:W-:Y:S01]  /*0790*/  IMAD.WIDE.U32 R4, R8, c[0x0][0x198], R2 ;  /* 0x0000660008047a25 */ /* 0x000fe200078e0002 */
[----:B------:R-:W-:-:S02]  /*07a0*/  SHF.R.U32.HI R6, RZ, 0x3, R6 ;  /* 0x00000003ff067819 */ /* 0x000fc40000011606 */
[----:B------:R-:W-:Y:S01]  /*07b0*/  ISETP.GT.U32.AND P0, PT, R21, R0, PT ;  /* 0x000000001500720c */ /* 0x000fe20003f04070 */
[----:B------:R-:W-:-:S04]  /*07c0*/  IMAD.WIDE.U32 R8, R8, c[0x0][0x1a0], R2 ;  /* 0x0000680008087a25 */ /* 0x000fc800078e0002 */
[C---:B------:R-:W-:Y:S02]  /*07d0*/  IMAD R14, R23.reuse, c[0x0][0x17c], R14 ;  /* 0x00005f00170e7a24 */ /* 0x040fe400078e020e */
[----:B------:R-:W-:-:S04]  /*07e0*/  IMAD.WIDE.U32 R2, R23, c[0x0][0x178], R2 ;  /* 0x00005e0017027a25 */ /* 0x000fc800078e0002 */
[----:B------:R-:W-:Y:S01]  /*07f0*/  IMAD.IADD R7, R3, 0x1, R14 ;  /* 0x0000000103077824 */ /* 0x000fe200078e020e */
[----:B------:R-:W-:Y:S01]  /*0800*/  LOP3.LUT R14, R10, R6, RZ, 0x3c, !PT ;  /* 0x000000060a0e7212 */ /* 0x000fe200078e3cff */
[----:B------:R-:W-:Y:S01]  /*0810*/  IMAD.IADD R5, R5, 0x1, R11 ;  /* 0x0000000105057824 */ /* 0x000fe200078e020b */
[----:B------:R-:W-:Y:S01]  /*0820*/  @!P0 IADD3 R0, R0, -R21, RZ ;  /* 0x8000001500008210 */ /* 0x000fe20007ffe0ff */
[----:B------:R-:W-:Y:S01]  /*0830*/  IMAD.MOV.U32 R6, RZ, RZ, R2 ;  /* 0x000000ffff067224 */ /* 0x000fe200078e0002 */
[----:B------:R-:W-:Y:S01]  /*0840*/  IADD3 R3, R9, R13, RZ ;  /* 0x0000000d09037210 */ /* 0x000fe20007ffe0ff */
[----:B------:R-:W-:Y:S01]  /*0850*/  IMAD R11, R25, c[0x0][0x1a8], RZ ;  /* 0x00006a00190b7a24 */ /* 0x000fe200078e02ff */
[----:B------:R-:W-:Y:S01]  /*0860*/  ISETP.GE.U32.AND P3, PT, R0, R21, PT ;  /* 0x000000150000720c */ /* 0x000fe20003f66070 */
[----:B------:R-:W-:Y:S01]  /*0870*/  IMAD.MOV.U32 R2, RZ, RZ, R8 ;  /* 0x000000ffff027224 */ /* 0x000fe200078e0008 */
[----:B------:R-:W-:Y:S01]  /*0880*/  @!P0 IADD3 R12, R12, 0x1, RZ ;  /* 0x000000010c0c8810 */ /* 0x000fe20007ffe0ff */
[----:B------:R-:W-:-:S02]  /*0890*/  IMAD R11, R24, c[0x0][0x1ac], R11 ;  /* 0x00006b00180b7a24 */ /* 0x000fc400078e020b */
[----:B------:R-:W-:-:S04]  /*08a0*/  IMAD.WIDE.U32 R8, R24, c[0x0][0x1a8], R6 ;  /* 0x00006a0018087a25 */ /* 0x000fc800078e0006 */
[----:B------:R-:W-:-:S04]  /*08b0*/  IMAD.WIDE.U32 R6, R23, c[0x0][0x180], R4 ;  /* 0x0000600017067a25 */ /* 0x000fc800078e0004 */
[----:B------:R-:W-:Y:S01]  /*08c0*/  IMAD R10, R22, c[0x0][0x180], RZ ;  /* 0x00006000160a7a24 */ /* 0x000fe200078e02ff */
[----:B------:R-:W-:Y:S01]  /*08d0*/  @P3 IADD3 R12, R12, 0x1, RZ ;  /* 0x000000010c0c3810 */ /* 0x000fe20007ffe0ff */
[----:B------:R-:W-:-:S04]  /*08e0*/  IMAD.WIDE.U32 R4, R23, c[0x0][0x188], R2 ;  /* 0x0000620017047a25 */ /* 0x000fc800078e0002 */
[----:B------:R-:W-:Y:S02]  /*08f0*/  IMAD.IADD R3, R9, 0x1, R11 ;  /* 0x0000000109037824 */ /* 0x000fe400078e020b */
[----:B------:R-:W-:Y:S02]  /*0900*/  IMAD R0, R27, c[0x0][0x190], RZ ;  /* 0x000064001b007a24 */ /* 0x000fe400078e02ff */
[----:B------:R-:W-:Y:S01]  /*0910*/  IMAD.MOV.U32 R2, RZ, RZ, R8 ;  /* 0x000000ffff027224 */ /* 0x000fe200078e0008 */
[----:B------:R-:W-:Y:S01]  /*0920*/  MOV R8, R4 ;  /* 0x0000000400087202 */ /* 0x000fe20000000f00 */
[----:B------:R-:W-:Y:S02]  /*0930*/  IMAD R10, R23, c[0x0][0x184], R10 ;  /* 0x00006100170a7a24 */ /* 0x000fe400078e020a */
[C---:B------:R-:W-:Y:S02]  /*0940*/  IMAD R0, R26.reuse, c[0x0][0x194], R0 ;  /* 0x000065001a007a24 */ /* 0x040fe400078e0200 */
[----:B------:R-:W-:-:S04]  /*0950*/  IMAD.WIDE.U32 R2, R26, c[0x0][0x190], R2 ;  /* 0x000064001a027a25 */ /* 0x000fc800078e0002 */
[----:B------:R-:W-:Y:S02]  /*0960*/  IMAD.IADD R11, R7, 0x1, R10 ;  /* 0x00000001070b7824 */ /* 0x000fe400078e020a */
[----:B------:R-:W-:Y:S01]  /*0970*/  IMAD.MOV.U32 R10, RZ, RZ, R6 ;  /* 0x000000ffff0a7224 */ /* 0x000fe200078e0006 */
[----:B------:R-:W-:Y:S01]  /*0980*/  LEA R6, P0, R2, c[0x0][0x160], 0x1 ;  /* 0x0000580002067a11 */ /* 0x000fe200078008ff */
[----:B------:R-:W-:Y:S02]  /*0990*/  IMAD.IADD R0, R3, 0x1, R0 ;  /* 0x0000000103007824 */ /* 0x000fe400078e0200 */
[----:B------:R-:W-:-:S03]  /*09a0*/  IMAD R13, R22, c[0x0][0x188], RZ ;  /* 0x00006200160d7a24 */ /* 0x000fc600078e02ff */
[----:B------:R-:W-:Y:S01]  /*09b0*/  LEA.HI.X R7, R2, c[0x0][0x164], R0, 0x1, P0 ;  /* 0x0000590002077a11 */ /* 0x000fe200000f0c00 */
[----:B------:R-:W-:Y:S01]  /*09c0*/  IMAD.MOV.U32 R0, RZ, RZ, R12 ;  /* 0x000000ffff007224 */ /* 0x000fe200078e000c */
[----:B------:R-:W-:Y:S01]  /*09d0*/  IADD3 R4, P0, R6, UR11, RZ ;  /* 0x0000000b06047c10 */ /* 0x000fe2000ff1e0ff */
[----:B------:R-:W-:Y:S02]  /*09e0*/  IMAD R13, R23, c[0x0][0x18c], R13 ;  /* 0x00006300170d7a24 */ /* 0x000fe400078e020d */
[----:B------:R-:W-:Y:S01]  /*09f0*/  @!P1 IMAD.MOV R0, RZ, RZ, -R0 ;  /* 0x000000ffff009224 */ /* 0x000fe200078e0a00 */
[----:B------:R-:W-:Y:S01]  /*0a00*/  @!P2 LOP3.LUT R0, RZ, c[0x0][0x1c8], RZ, 0x33, !PT ;  /* 0x00007200ff00aa12 */ /* 0x000fe200078e33ff */
[----:B------:R1:W-:Y:S01]  /*0a10*/  LDGSTS.E.BYPASS.LTC128B.128 [R247], [R6.64] ;  /* 0x0000000006f77fae */ /* 0x0003e2000b901d50 */
[----:B------:R-:W-:Y:S02]  /*0a20*/  IADD3 R9, R5, R13, RZ ;  /* 0x0000000d05097210 */ /* 0x000fe40007ffe0ff */
[----:B------:R-:W-:Y:S01]  /*0a30*/  IADD3.X R5, R7, UR9, RZ, P0, !PT ;  /* 0x0000000907057c10 */ /* 0x000fe200087fe4ff */
[----:B------:R1:W-:Y:S01]  /*0a40*/  LDGSTS.E.BYPASS.LTC128B.128 [R247+0x4000], [R6.64+0x80] ;  /* 0x0400008006f77fae */ /* 0x0003e2000b901d50 */
[----:B------:R-:W-:Y:S01]  /*0a50*/  IADD3 R2, P0, R4, UR11, RZ ;  /* 0x0000000b04027c10 */ /* 0x000fe2000ff1e0ff */
[C---:B------:R-:W-:Y:S01]  /*0a60*/  IMAD.WIDE.U32 R24, R0.reuse, c[0x0][0x1b0], R10 ;  /* 0x00006c0000187a25 */ /* 0x040fe200078e000a */
[----:B------:R-:W-:Y:S01]  /*0a70*/  SHF.R.S32.HI R12, RZ, 0x1f, R0 ;  /* 0x0000001fff0c7819 */ /* 0x000fe20000011400 */
[----:B------:R2:W-:Y:S01]  /*0a80*/  LDGSTS.E.BYPASS.LTC128B.128 [R247+0x800], [R4.64] ;  /* 0x0080000004f77fae */ /* 0x0005e2000b901d50 */
[----:B------:R-:W-:Y:S01]  /*0a90*/  IADD3.X R3, R5, UR9, RZ, P0, !PT ;  /* 0x0000000905037c10 */ /* 0x000fe200087fe4ff */
[----:B------:R-:W-:Y:S01]  /*0aa0*/  IMAD.WIDE.U32 R22, R0, c[0x0][0x1b8], R8 ;  /* 0x00006e0000167a25 */ /* 0x000fe200078e0008 */
[----:B------:R-:W-:Y:S01]  /*0ab0*/  MOV R166, R24 ;  /* 0x0000001800a67202 */ /* 0x000fe20000000f00 */
        /* <DEDUP_REMOVED lines=11> */
[----:B---3--:R-:W-:Y:S01]  /*0b70*/  IMAD R3, R12, c[0x0][0x1b8], RZ ;  /* 0x00006e000c037a24 */ /* 0x008fe200078e02ff */
        /* <DEDUP_REMOVED lines=10> */
[----:B------:R-:W-:Y:S01]  /*0c20*/  IMAD.IADD R11, R23, 0x1, R10 ;  /* 0x00000001170b7824 */ /* 0x000fe200078e020a */
[----:B------:R-:W-:-:S02]  /*0c30*/  MOV R10, R22 ;  /* 0x00000016000a7202 */ /* 0x000fc40000000f00 */
        /* <DEDUP_REMOVED lines=13> */
[----:B---3--:R-:W-:Y:S01]  /*0d10*/  IADD3 R4, P0, R6, UR8, RZ ;  /* 0x0000000806047c10 */ /* 0x008fe2000ff1e0ff */
        /* <DEDUP_REMOVED lines=12> */
[----:B---3--:R-:W-:-:S04]  /*0de0*/  IADD3 R6, P0, R2, UR8, RZ ;  /* 0x0000000802067c10 */ /* 0x008fc8000ff1e0ff */
[----:B------:R-:W-:-:S05]  /*0df0*/  IADD3.X R7, R3, UR6, RZ, P0, !PT ;  /* 0x0000000603077c10 */ /* 0x000fca00087fe4ff */
[----:B------:R3:W-:Y:S04]  /*0e00*/  LDGSTS.E.BYPASS.LTC128B.128 [R247+0x9800], [R6.64] ;  /* 0x0980000006f77fae */ /* 0x0007e8000b901d50 */
[----:B------:R3:W-:Y:S04]  /*0e10*/  LDGSTS.E.BYPASS.LTC128B.128 [R247+0xb800], [R6.64+0x80] ;  /* 0x0b80008006f77fae */ /* 0x0007e8000b901d50 */
[----:B------:R-:W0:Y:S01]  /*0e20*/  LDGDEPBAR ;  /* 0x00000000000079af */ /* 0x000e220000000000 */
[----:B-1----:R-:W-:-:S05]  /*0e30*/  IMAD.WIDE.U32 R2, R135, UR15, R10 ;  /* 0x0000000f87027c25 */ /* 0x002fca000f8e000a */
[----:B----4-:R-:W-:Y:S02]  /*0e40*/  IADD3 R5, R3, R19, RZ ;  /* 0x0000001303057210 */ /* 0x010fe40007ffe0ff */
[----:B------:R-:W-:Y:S02]  /*0e50*/  LEA R4, P0, R2, c[0x0][0x170], 0x1 ;  /* 0x00005c0002047a11 */ /* 0x000fe400078008ff */
[----:B------:R-:W-:Y:S02]  /*0e60*/  LOP3.LUT R3, R0, 0x1c0, RZ, 0xc0, !PT ;  /* 0x000001c000037812 */ /* 0x000fe400078ec0ff */
[----:B------:R-:W-:Y:S02]  /*0e70*/  LEA.HI.X R5, R2, c[0x0][0x174], R5, 0x1, P0 ;  /* 0x00005d0002057a11 */ /* 0x000fe400000f0c05 */
[----:B------:R-:W-:Y:S02]  /*0e80*/  SHF.R.U32.HI R2, RZ, 0x3, R3 ;  /* 0x00000003ff027819 */ /* 0x000fe40000011603 */
[C---:B------:R-:W-:Y:S01]  /*0e90*/  LEA R0, R15.reuse, R14, 0x9 ;  /* 0x0000000e0f007211 */ /* 0x040fe200078e48ff */
[----:B---3--:R-:W-:Y:S01]  /*0ea0*/  IMAD.SHL.U32 R6, R15, 0x8, RZ ;  /* 0x000000080f067824 */ /* 0x008fe200078e00ff */
[----:B------:R-:W-:-:S04]  /*0eb0*/  DEPBAR.LE SB0, 0x0 ;  /* 0x000080000000791a */ /* 0x000fc80000000000 */
[----:B------:R-:W-:Y:S01]  /*0ec0*/  BAR.SYNC.DEFER_BLOCKING 0x0 ;  /* 0x0000000000007b1d */ /* 0x000fe20000010000 */
[----:B------:R-:W-:Y:S01]  /*0ed0*/  LOP3.LUT R6, R3, 0x8, R6, 0xf8, !PT ;  /* 0x0000000803067812 */ /* 0x000fe200078ef806 */
[----:B------:R-:W-:Y:S01]  /*0ee0*/  IMAD.SHL.U32 R3, R16, 0x40, RZ ;  /* 0x0000004010037824 */ /* 0x000fe200078e00ff */
[----:B------:R-:W-:Y:S02]  /*0ef0*/  LEA R234, R0, 0x8000, 0x1 ;  /* 0x0000800000ea7811 */ /* 0x000fe400078e08ff */
[----:B------:R-:W-:Y:S02]  /*0f00*/  LOP3.LUT R134, R6, R2, RZ, 0x3c, !PT ;  /* 0x0000000206867212 */ /* 0x000fe400078e3cff */
[----:B------:R-:W-:Y:S02]  /*0f10*/  IADD3 R2, P0, R4, UR7, RZ ;  /* 0x0000000704027c10 */ /* 0x000fe4000ff1e0ff */
[----:B------:R-:W-:Y:S02]  /*0f20*/  LOP3.LUT R133, R3, 0xfffffe00, RZ, 0xc0, !PT ;  /* 0xfffffe0003857812 */ /* 0x000fe400078ec0ff */
[----:B------:R-:W-:-:S02]  /*0f30*/  IADD3.X R3, R5, UR4, RZ, P0, !PT ;  /* 0x0000000405037c10 */ /* 0x000fc400087fe4ff */
[----:B------:R-:W-:Y:S02]  /*0f40*/  IADD3 R6, P0, R2, UR7, RZ ;  /* 0x0000000702067c10 */ /* 0x000fe4000ff1e0ff */
[----:B------:R-:W-:Y:S02]  /*0f50*/  IADD3 R239, R234, 0x20, RZ ;  /* 0x00000020eaef7810 */ /* 0x000fe40007ffe0ff */
        /* <DEDUP_REMOVED lines=10> */
[----:B-1----:R-:W-:-:S02]  /*1000*/  LEA R5, R158, R133, 0xa ;  /* 0x000000859e057211 */ /* 0x002fc400078e50ff */
[----:B------:R-:W-:-:S03]  /*1010*/  IADD3 R4, P0, R6, UR7, RZ ;  /* 0x0000000706047c10 */ /* 0x000fc6000ff1e0ff */
[----:B---3--:R-:W-:Y:S01]  /*1020*/  IMAD.IADD R2, R5, 0x1, R134 ;  /* 0x0000000105027824 */ /* 0x008fe200078e0286 */
[----:B------:R-:W-:Y:S01]  /*1030*/  IADD3.X R5, R7, UR4, RZ, P0, !PT ;  /* 0x0000000407057c10 */ /* 0x000fe200087fe4ff */
[----:B------:R-:W-:Y:S01]  /*1040*/  IMAD.SHL.U32 R3, R0, 0x2, RZ ;  /* 0x0000000200037824 */ /* 0x000fe200078e00ff */
[----:B------:R-:W-:Y:S02]  /*1050*/  LOP3.LUT P0, RZ, R68, 0x2, RZ, 0xc0, !PT ;  /* 0x0000000244ff7812 */ /* 0x000fe4000780c0ff */
[----:B------:R-:W-:Y:S01]  /*1060*/  SHF.L.U32 R235, R2, 0x1, RZ ;  /* 0x0000000102eb7819 */ /* 0x000fe200000006ff */
[----:B------:R1:W-:Y:S01]  /*1070*/  LDGSTS.E.BYPASS.LTC128B.128 [R247+0xd800], [R4.64] ;  /* 0x0d80000004f77fae */ /* 0x0003e2000b901d50 */
[----:B------:R-:W-:-:S03]  /*1080*/  MOV R2, 0x40 ;  /* 0x0000004000027802 */ /* 0x000fc60000000f00 */
[----:B------:R1:W-:Y:S04]  /*1090*/  LDGSTS.E.BYPASS.LTC128B.128 [R247+0xf800], [R4.64+0x80] ;  /* 0x0f80008004f77fae */ /* 0x0003e8000b901d50 */
[----:B------:R-:W-:Y:S02]  /*10a0*/  LDSM.16.M88.4 R12, [R235] ;  /* 0x00000000eb0c783b */ /* 0x000fe40000000200 */
[----:B------:R-:W-:Y:S02]  /*10b0*/  @P0 IADD3 R239, R234, -0x20, RZ ;  /* 0xffffffe0eaef0810 */ /* 0x000fe40007ffe0ff */
[----:B------:R-:W3:Y:S01]  /*10c0*/  LDSM.16.M88.4 R32, [R3+0x8000] ;  /* 0x008000000320783b */ /* 0x000ee20000000200 */
[----:B------:R-:W-:Y:S02]  /*10d0*/  LOP3.LUT P0, RZ, R68, 0x4, RZ, 0xc0, !PT ;  /* 0x0000000444ff7812 */ /* 0x000fe4000780c0ff */
[C---:B------:R-:W-:Y:S01]  /*10e0*/  IADD3 R246, R239.reuse, 0x800, RZ ;  /* 0x00000800eff67810 */ /* 0x040fe20007ffe0ff */
[----:B--2---:R-:W2:Y:S01]  /*10f0*/  LDSM.16.M88.4 R8, [R235+0x2000] ;  /* 0x00200000eb08783b */ /* 0x004ea20000000200 */
[----:B------:R-:W-:-:S02]  /*1100*/  IADD3 R245, R239, 0x1000, RZ ;  /* 0x00001000eff57810 */ /* 0x000fc40007ffe0ff */
[C---:B------:R-:W-:Y:S01]  /*1110*/  IADD3 R244, R239.reuse, 0x1800, RZ ;  /* 0x00001800eff47810 */ /* 0x040fe20007ffe0ff */
[----:B------:R-:W5:Y:S01]  /*1120*/  LDSM.16.M88.4 R28, [R3+0x8800] ;  /* 0x00880000031c783b */ /* 0x000f620000000200 */
[C---:B------:R-:W-:Y:S02]  /*1130*/  IADD3 R243, R239.reuse, 0x2000, RZ ;  /* 0x00002000eff37810 */ /* 0x040fe40007ffe0ff */
[C---:B------:R-:W-:Y:S01]  /*1140*/  IADD3 R242, R239.reuse, 0x2800, RZ ;  /* 0x00002800eff27810 */ /* 0x040fe20007ffe0ff */
[----:B------:R-:W4:Y:S01]  /*1150*/  LDSM.16.M88.4 R24, [R3+0x9000] ;  /* 0x009000000318783b */ /* 0x000f220000000200 */
[C---:B------:R-:W-:Y:S02]  /*1160*/  IADD3 R241, R239.reuse, 0x3000, RZ ;  /* 0x00003000eff17810 */ /* 0x040fe40007ffe0ff */
[----:B------:R-:W-:Y:S01]  /*1170*/  IADD3 R240, R239, 0x3800, RZ ;  /* 0x00003800eff07810 */ /* 0x000fe20007ffe0ff */
[----:B------:R-:W4:Y:S01]  /*1180*/  LDSM.16.M88.4 R16, [R3+0x9800] ;  /* 0x009800000310783b */ /* 0x000f220000000200 */
[----:B-1----:R-:W-:-:S03]  /*1190*/  MOV R4, 0x20 ;  /* 0x0000002000047802 */ /* 0x002fc60000000f00 */
[----:B------:R-:W-:Y:S01]  /*11a0*/  LDSM.16.M88.4 R60, [R239+0x800] ;  /* 0x00080000ef3c783b */ /* 0x000fe20000000200 */
[----:B------:R-:W-:-:S03]  /*11b0*/  SEL R4, R4, 0xffffffe0, !P1 ;  /* 0xffffffe004047807 */ /* 0x000fc60004800000 */
[----:B------:R-:W-:Y:S01]  /*11c0*/  LDSM.16.M88.4 R64, [R239] ;  /* 0x00000000ef40783b */ /* 0x000fe20000000200 */
[----:B------:R-:W-:Y:S01]  /*11d0*/  LOP3.LUT P1, RZ, R69, 0x4, RZ, 0xc0, !PT ;  /* 0x0000000445ff7812 */ /* 0x000fe2000782c0ff */
[C---:B------:R-:W-:Y:S02]  /*11e0*/  IMAD.IADD R236, R235.reuse, 0x1, R4 ;  /* 0x00000001ebec7824 */ /* 0x040fe400078e0204 */
[----:B------:R-:W-:Y:S01]  /*11f0*/  LDSM.16.M88.4 R56, [R239+0x1000] ;  /* 0x00100000ef38783b */ /* 0x000fe20000000200 */
[C---:B------:R-:W-:Y:S02]  /*1200*/  SEL R0, R2.reuse, 0xffffffc0, !P1 ;  /* 0xffffffc002007807 */ /* 0x040fe40004800000 */
[----:B------:R-:W-:Y:S01]  /*1210*/  SEL R2, R2, 0xffffffc0, !P0 ;  /* 0xffffffc002027807 */ /* 0x000fe20004000000 */
[----:B------:R-:W1:Y:S01]  /*1220*/  LDSM.16.M88.4 R20, [R236+0x2000] ;  /* 0x00200000ec14783b */ /* 0x000e620000000200 */
[----:B------:R-:W-:Y:S01]  /*1230*/  IADD3 R237, R236, R0, RZ ;  /* 0x00000000eced7210 */ /* 0x000fe20007ffe0ff */
[----:B------:R-:W-:Y:S01]  /*1240*/  IMAD.IADD R238, R235, 0x1, R0 ;  /* 0x00000001ebee7824 */ /* 0x000fe200078e0200 */
[----:B------:R-:W-:Y:S01]  /*1250*/  IADD3 R233, R234, R2, RZ ;  /* 0x00000002eae97210 */ /* 0x000fe20007ffe0ff */
[----:B------:R-:W1:Y:S01]  /*1260*/  LDSM.16.M88.4 R52, [R239+0x1800] ;  /* 0x00180000ef34783b */ /* 0x000e620000000200 */
[----:B------:R-:W-:Y:S01]  /*1270*/  IMAD.IADD R232, R2, 0x1, R239 ;  /* 0x0000000102e87824 */ /* 0x000fe200078e02ef */
[----:B------:R-:W-:Y:S01]  /*1280*/  ISETP.NE.AND P0, PT, R208, 0x1, PT ;  /* 0x00000001d000780c */ /* 0x000fe20003f05270 */
[-C--:B---3--:R-:W-:Y:S01]  /*1290*/  HMMA.16816.F32 R116, R12, R32.reuse, RZ ;  /* 0x000000200c74723c */ /* 0x088fe200000018ff */
[----:B------:R-:W-:Y:S04]  /*12a0*/  LDSM.16.M88.4 R68, [R3+0xa000] ;  /* 0x00a000000344783b */ /* 0x000fe80000000200 */
[----:B------:R-:W0:Y:S03]  /*12b0*/  LDGDEPBAR ;  /* 0x00000000000079af */ /* 0x000e260000000000 */
[C---:B--2---:R-:W-:Y:S08]  /*12c0*/  HMMA.16816.F32 R48, R8.reuse, R32, RZ ;  /* 0x000000200830723c */ /* 0x044ff000000018ff */
[-C--:B------:R-:W-:Y:S08]  /*12d0*/  HMMA.16816.F32 R72, R8, R34.reuse, RZ ;  /* 0x000000220848723c */ /* 0x080ff000000018ff */
[----:B------:R-:W-:Y:S08]  /*12e0*/  HMMA.16816.F32 R112, R12, R34, RZ ;  /* 0x000000220c70723c */ /* 0x000ff000000018ff */
[C---:B-----5:R-:W-:Y:S08]  /*12f0*/  HMMA.16816.F32 R44, R8.reuse, R28, RZ ;  /* 0x0000001c082c723c */ /* 0x060ff000000018ff */
[C---:B----4-:R-:W-:Y:S08]  /*1300*/  HMMA.16816.F32 R40, R8.reuse, R24, RZ ;  /* 0x000000180828723c */ /* 0x050ff000000018ff */
[C---:B------:R-:W-:Y:S08]  /*1310*/  HMMA.16816.F32 R36, R8.reuse, R16, RZ ;  /* 0x000000100824723c */ /* 0x040ff000000018ff */
[C---:B------:R-:W-:Y:S08]  /*1320*/  HMMA.16816.F32 R32, R8.reuse, R30, RZ ;  /* 0x0000001e0820723c */ /* 0x040ff000000018ff */
[C---:B------:R-:W-:Y:S08]  /*1330*/  HMMA.16816.F32 R84, R8.reuse, R26, RZ ;  /* 0x0000001a0854723c */ /* 0x040ff000000018ff */
[----:B------:R-:W-:Y:S01]  /*1340*/  HMMA.16816.F32 R80, R8, R18, RZ ;  /* 0x000000120850723c */ /* 0x000fe200000018ff */
[----:B------:R-:W2:Y:S07]  /*1350*/  LDSM.16.M88.4 R8, [R236] ;  /* 0x00000000ec08783b */ /* 0x000eae0000000200 */
[C---:B------:R-:W-:Y:S08]  /*1360*/  HMMA.16816.F32 R92, R12.reuse, R16, RZ ;  /* 0x000000100c5c723c */ /* 0x040ff000000018ff */
[----:B------:R-:W-:Y:S01]  /*1370*/  HMMA.16816.F32 R76, R12, R18, RZ ;  /* 0x000000120c4c723c */ /* 0x000fe200000018ff */
[----:B------:R-:W-:Y:S07]  /*1380*/  LDSM.16.M88.4 R16, [R238] ;  /* 0x00000000ee10783b */ /* 0x000fee0000000200 */
[----:B-1----:R-:W-:Y:S01]  /*1390*/  HMMA.16816.F32 R144, R20, R62, R32 ;  /* 0x0000003e1490723c */ /* 0x002fe20000001820 */
[----:B------:R-:W1:Y:S07]  /*13a0*/  LDSM.16.M88.4 R32, [R233] ;  /* 0x00000000e920783b */ /* 0x000e6e0000000200 */
[C---:B------:R-:W-:Y:S08]  /*13b0*/  HMMA.16816.F32 R108, R12.reuse, R28, RZ ;  /* 0x0000001c0c6c723c */ /* 0x040ff000000018ff */
[C---:B------:R-:W-:Y:S01]  /*13c0*/  HMMA.16816.F32 R104, R12.reuse, R30, RZ ;  /* 0x0000001e0c68723c */ /* 0x040fe200000018ff */
[----:B------:R-:W-:Y:S07]  /*13d0*/  LDSM.16.M88.4 R28, [R233+0x800] ;  /* 0x00080000e91c783b */ /* 0x000fee0000000200 */
[C---:B------:R-:W-:Y:S08]  /*13e0*/  HMMA.16816.F32 R100, R12.reuse, R24, RZ ;  /* 0x000000180c64723c */ /* 0x040ff000000018ff */
[----:B------:R-:W-:Y:S01]  /*13f0*/  HMMA.16816.F32 R96, R12, R26, RZ ;  /* 0x0000001a0c60723c */ /* 0x000fe200000018ff */
[----:B------:R-:W-:Y:S04]  /*1400*/  LDSM.16.M88.4 R12, [R238+0x2000] ;  /* 0x00200000ee0c783b */ /* 0x000fe80000000200 */
[----:B------:R-:W-:Y:S03]  /*1410*/  LDSM.16.M88.4 R24, [R233+0x1000] ;  /* 0x00100000e918783b */ /* 0x000fe60000000200 */
[C---:B------:R-:W-:Y:S08]  /*1420*/  HMMA.16816.F32 R88, R20.reuse, R64, R48 ;  /* 0x000000401458723c */ /* 0x040ff00000001830 */
[C---:B------:R-:W-:Y:S01]  /*1430*/  HMMA.16816.F32 R124, R20.reuse, R60, R44 ;  /* 0x0000003c147c723c */ /* 0x040fe2000000182c */
[----:B------:R-:W-:Y:S07]  /*1440*/  LDSM.16.M88.4 R44, [R232] ;  /* 0x00000000e82c783b */ /* 0x000fee0000000200 */
[C---:B------:R-:W-:Y:S01]  /*1450*/  HMMA.16816.F32 R120, R20.reuse, R56, R40 ;  /* 0x000000381478723c */ /* 0x040fe20000001828 */
[----:B------:R-:W-:Y:S07]  /*1460*/  LDSM.16.M88.4 R40, [R237] ;  /* 0x00000000ed28783b */ /* 0x000fee0000000200 */
[C---:B------:R-:W-:Y:S08]  /*1470*/  HMMA.16816.F32 R36, R20.reuse, R52, R36 ;  /* 0x000000341424723c */ /* 0x040ff00000001824 */
[C---:B------:R-:W-:Y:S08]  /*1480*/  HMMA.16816.F32 R72, R20.reuse, R66, R72 ;  /* 0x000000421448723c */ /* 0x040ff00000001848 */
[C---:B------:R-:W-:Y:S08]  /*1490*/  HMMA.16816.F32 R148, R20.reuse, R58, R84 ;  /* 0x0000003a1494723c */ /* 0x040ff00000001854 */
[----:B------:R-:W-:Y:S01]  /*14a0*/  HMMA.16816.F32 R140, R20, R54, R80 ;  /* 0x00000036148c723c */ /* 0x000fe20000001850 */
[----:B------:R-:W3:Y:S07]  /*14b0*/  LDSM.16.M88.4 R20, [R233+0x1800] ;  /* 0x00180000e914783b */ /* 0x000eee0000000200 */
[C---:B--2---:R-:W-:Y:S01]  /*14c0*/  HMMA.16816.F32 R48, R8.reuse, R64, R116 ;  /* 0x000000400830723c */ /* 0x044fe20000001874 */
[----:B------:R-:W-:Y:S07]  /*14d0*/  LDSM.16.M88.4 R116, [R232+0x1800] ;  /* 0x00180000e874783b */ /* 0x000fee0000000200 */
[C---:B------:R-:W-:Y:S08]  /*14e0*/  HMMA.16816.F32 R64, R8.reuse, R66, R112 ;  /* 0x000000420840723c */ /* 0x040ff00000001870 */
[----:B------:R-:W-:Y:S08]  /*14f0*/  HMMA.16816.F32 R112, R8, R62, R104 ;  /* 0x0000003e0870723c */ /* 0x000ff00000001868 */
[----:B-1----:R-:W-:Y:S08]  /*1500*/  HMMA.16816.F32 R48, R16, R32, R48 ;  /* 0x000000201030723c */ /* 0x002ff00000001830 */
[C---:B------:R-:W-:Y:S08]  /*1510*/  HMMA.16816.F32 R136, R8.reuse, R56, R100 ;  /* 0x000000380888723c */ /* 0x040ff00000001864 */
[C---:B------:R-:W-:Y:S08]  /*1520*/  HMMA.16816.F32 R104, R8.reuse, R58, R96 ;  /* 0x0000003a0868723c */ /* 0x040ff00000001860 */
[C---:B------:R-:W-:Y:S08]  /*1530*/  HMMA.16816.F32 R56, R8.reuse, R54, R76 ;  /* 0x000000360838723c */ /* 0x040ff0000000184c */
[C---:B------:R-:W-:Y:S08]  /*1540*/  HMMA.16816.F32 R108, R8.reuse, R60, R108 ;  /* 0x0000003c086c723c */ /* 0x040ff0000000186c */
[----:B------:R-:W-:Y:S01]  /*1550*/  HMMA.16816.F32 R128, R8, R52, R92 ;  /* 0x000000340880723c */ /* 0x000fe2000000185c */
[----:B------:R-:W1:Y:S04]  /*1560*/  LDSM.16.M88.4 R8, [R237+0x2000] ;  /* 0x00200000ed08783b */ /* 0x000e680000000200 */
[----:B------:R-:W-:Y:S03]  /*1570*/  LDSM.16.M88.4 R52, [R232+0x800] ;  /* 0x00080000e834783b */ /* 0x000fe60000000200 */
[C---:B---3--:R-:W-:Y:S01]  /*1580*/  HMMA.16816.F32 R76, R12.reuse, R20, R36 ;  /* 0x000000140c4c723c */ /* 0x048fe20000001824 */
[----:B------:R-:W2:Y:S04]  /*1590*/  LDSM.16.M88.4 R36, [R235+0x4000] ;  /* 0x00400000eb24783b */ /* 0x000ea80000000200 */
[----:B------:R-:W-:Y:S03]  /*15a0*/  LDSM.16.M88.4 R92, [R232+0x1000] ;  /* 0x00100000e85c783b */ /* 0x000fe60000000200 */
[C---:B------:R-:W-:Y:S08]  /*15b0*/  HMMA.16816.F32 R60, R12.reuse, R32, R88 ;  /* 0x000000200c3c723c */ /* 0x040ff00000001858 */
[C---:B------:R-:W-:Y:S08]  /*15c0*/  HMMA.16816.F32 R100, R12.reuse, R34, R72 ;  /* 0x000000220c64723c */ /* 0x040ff00000001848 */
[C---:B------:R-:W-:Y:S08]  /*15d0*/  HMMA.16816.F32 R96, R12.reuse, R28, R124 ;  /* 0x0000001c0c60723c */ /* 0x040ff0000000187c */
[C---:B------:R-:W-:Y:S08]  /*15e0*/  HMMA.16816.F32 R84, R12.reuse, R24, R120 ;  /* 0x000000180c54723c */ /* 0x040ff00000001878 */
[C---:B------:R-:W-:Y:S08]  /*15f0*/  HMMA.16816.F32 R88, R12.reuse, R30, R144 ;  /* 0x0000001e0c58723c */ /* 0x040ff00000001890 */
[C---:B------:R-:W-:Y:S08]  /*1600*/  HMMA.16816.F32 R80, R12.reuse, R26, R148 ;  /* 0x0000001a0c50723c */ /* 0x040ff00000001894 */
[----:B------:R-:W-:Y:S08]  /*1610*/  HMMA.16816.F32 R72, R12, R22, R140 ;  /* 0x000000160c48723c */ /* 0x000ff0000000188c */
[----:B------:R-:W-:Y:S01]  /*1620*/  HMMA.16816.F32 R12, R40, R44, R48 ;  /* 0x0000002c280c723c */ /* 0x000fe20000001830 */
[----:B------:R-:W-:Y:S07]  /*1630*/  LDSM.16.M88.4 R48, [R239+0x2000] ;  /* 0x00200000ef30783b */ /* 0x000fee0000000200 */
[C---:B------:R-:W-:Y:S01]  /*1640*/  HMMA.16816.F32 R64, R16.reuse, R34, R64 ;  /* 0x000000221040723c */ /* 0x040fe20000001840 */
[----:B------:R-:W3:Y:S07]  /*1650*/  LDSM.16.M88.4 R32, [R235+0x6000] ;  /* 0x00600000eb20783b */ /* 0x000eee0000000200 */
[C---:B------:R-:W-:Y:S08]  /*1660*/  HMMA.16816.F32 R108, R16.reuse, R28, R108 ;  /* 0x0000001c106c723c */ /* 0x040ff0000000186c */
[----:B------:R-:W-:Y:S01]  /*1670*/  HMMA.16816.F32 R112, R16, R30, R112 ;  /* 0x0000001e1070723c */ /* 0x000fe20000001870 */
[----:B------:R-:W4:Y:S07]  /*1680*/  LDSM.16.M88.4 R28, [R236+0x4000] ;  /* 0x00400000ec1c783b */ /* 0x000f2e0000000200 */
[----:B-1----:R-:W-:Y:S08]  /*1690*/  HMMA.16816.F32 R60, R8, R44, R60 ;  /* 0x0000002c083c723c */ /* 0x002ff0000000183c */
[----:B--2---:R-:W-:Y:S08]  /*16a0*/  HMMA.16816.F32 R12, R36, R68, R12 ;  /* 0x00000044240c723c */ /* 0x004ff0000000180c */
[C---:B------:R-:W-:Y:S08]  /*16b0*/  HMMA.16816.F32 R136, R16.reuse, R24, R136 ;  /* 0x000000181088723c */ /* 0x040ff00000001888 */
[C---:B------:R-:W-:Y:S01]  /*16c0*/  HMMA.16816.F32 R104, R16.reuse, R26, R104 ;  /* 0x0000001a1068723c */ /* 0x040fe20000001868 */
[----:B------:R-:W1:Y:S07]  /*16d0*/  LDSM.16.M88.4 R24, [R236+0x6000] ;  /* 0x00600000ec18783b */ /* 0x000e6e0000000200 */
[C---:B------:R-:W-:Y:S08]  /*16e0*/  HMMA.16816.F32 R128, R16.reuse, R20, R128 ;  /* 0x000000141080723c */ /* 0x040ff00000001880 */
[----:B------:R-:W-:Y:S01]  /*16f0*/  HMMA.16816.F32 R120, R16, R22, R56 ;  /* 0x000000161078723c */ /* 0x000fe20000001838 */
[----:B------:R-:W-:Y:S04]  /*1700*/  LDSM.16.M88.4 R20, [R238+0x4000] ;  /* 0x00400000ee14783b */ /* 0x000fe80000000200 */
[----:B------:R-:W-:Y:S03]  /*1710*/  LDSM.16.M88.4 R16, [R238+0x6000] ;  /* 0x00600000ee10783b */ /* 0x000fe60000000200 */
[-C--:B------:R-:W-:Y:S08]  /*1720*/  HMMA.16816.F32 R100, R8, R46.reuse, R100 ;  /* 0x0000002e0864723c */ /* 0x080ff00000001864 */
[----:B------:R-:W-:Y:S01]  /*1730*/  HMMA.16816.F32 R64, R40, R46, R64 ;  /* 0x0000002e2840723c */ /* 0x000fe20000001840 */
[----:B------:R-:W2:Y:S07]  /*1740*/  LDSM.16.M88.4 R44, [R233+0x2000] ;  /* 0x00200000e92c783b */ /* 0x000eae0000000200 */
[----:B---3--:R-:W-:Y:S08]  /*1750*/  HMMA.16816.F32 R60, R32, R68, R60 ;  /* 0x00000044203c723c */ /* 0x008ff0000000183c */
[----:B----4-:R-:W-:Y:S01]  /*1760*/  HMMA.16816.F32 R56, R28, R48, R12 ;  /* 0x000000301c38723c */ /* 0x010fe2000000180c */
[----:B------:R-:W-:Y:S07]  /*1770*/  LDSM.16.M88.4 R12, [R237+0x4000] ;  /* 0x00400000ed0c783b */ /* 0x000fee0000000200 */
[C---:B------:R-:W-:Y:S08]  /*1780*/  HMMA.16816.F32 R124, R8.reuse, R54, R88 ;  /* 0x00000036087c723c */ /* 0x040ff00000001858 */
[-C--:B------:R-:W-:Y:S08]  /*1790*/  HMMA.16816.F32 R96, R8, R52.reuse, R96 ;  /* 0x000000340860723c */ /* 0x080ff00000001860 */
[C---:B------:R-:W-:Y:S08]  /*17a0*/  HMMA.16816.F32 R88, R40.reuse, R52, R108 ;  /* 0x000000342858723c */ /* 0x040ff0000000186c */
[----:B------:R-:W-:Y:S01]  /*17b0*/  HMMA.16816.F32 R112, R40, R54, R112 ;  /* 0x000000362870723c */ /* 0x000fe20000001870 */
[----:B------:R-:W3:Y:S07]  /*17c0*/  LDSM.16.M88.4 R52, [R232+0x2000] ;  /* 0x00200000e834783b */ /* 0x000eee0000000200 */
[----:B------:R-:W-:Y:S08]  /*17d0*/  HMMA.16816.F32 R152, R8, R118, R72 ;  /* 0x000000760898723c */ /* 0x000ff00000001848 */
[----:B------:R-:W-:Y:S08]  /*17e0*/  HMMA.16816.F32 R72, R36, R70, R64 ;  /* 0x000000462448723c */ /* 0x000ff00000001840 */
[----:B-1----:R-:W-:Y:S08]  /*17f0*/  HMMA.16816.F32 R60, R24, R48, R60 ;  /* 0x00000030183c723c */ /* 0x002ff0000000183c */
[----:B--2---:R-:W-:Y:S01]  /*1800*/  HMMA.16816.F32 R64, R20, R44, R56 ;  /* 0x0000002c1440723c */ /* 0x004fe20000001838 */
[----:B------:R-:W1:Y:S07]  /*1810*/  LDSM.16.M88.4 R56, [R3+0xa800] ;  /* 0x00a800000338783b */ /* 0x000e6e0000000200 */
[C---:B------:R-:W-:Y:S08]  /*1820*/  HMMA.16816.F32 R140, R8.reuse, R92, R84 ;  /* 0x0000005c088c723c */ /* 0x040ff00000001854 */
[C---:B------:R-:W-:Y:S08]  /*1830*/  HMMA.16816.F32 R144, R8.reuse, R94, R80 ;  /* 0x0000005e0890723c */ /* 0x040ff00000001850 */
[----:B------:R-:W-:Y:S01]  /*1840*/  HMMA.16816.F32 R148, R8, R116, R76 ;  /* 0x000000740894723c */ /* 0x000fe2000000184c */
[----:B------:R-:W2:Y:S07]  /*1850*/  LDSM.16.M88.4 R8, [R237+0x6000] ;  /* 0x00600000ed08783b */ /* 0x000eae0000000200 */
[----:B------:R-:W-:Y:S08]  /*1860*/  HMMA.16816.F32 R76, R32, R70, R100 ;  /* 0x00000046204c723c */ /* 0x000ff00000001864 */
[----:B------:R-:W-:Y:S08]  /*1870*/  HMMA.16816.F32 R60, R16, R44, R60 ;  /* 0x0000002c103c723c */ /* 0x000ff0000000183c */
[----:B---3--:R-:W-:Y:S01]  /*1880*/  HMMA.16816.F32 R80, R12, R52, R64 ;  /* 0x000000340c50723c */ /* 0x008fe20000001840 */
[----:B------:R-:W3:Y:S07]  /*1890*/  LDSM.16.M88.4 R64, [R239+0x2800] ;  /* 0x00280000ef40783b */ /* 0x000eee0000000200 */
[-C--:B------:R-:W-:Y:S08]  /*18a0*/  HMMA.16816.F32 R68, R28, R50.reuse, R72 ;  /* 0x000000321c44723c */ /* 0x080ff00000001848 */
[----:B------:R-:W-:Y:S08]  /*18b0*/  HMMA.16816.F32 R76, R24, R50, R76 ;  /* 0x00000032184c723c */ /* 0x000ff0000000184c */
[----:B-1----:R-:W-:Y:S01]  /*18c0*/  HMMA.16816.F32 R72, R36, R56, R88 ;  /* 0x000000382448723c */ /* 0x002fe20000001858 */
[----:B------:R-:W-:-:S04]  /*18d0*/  FMUL.FTZ R2, R80, c[0x0][0x2ec] ;  /* 0x0000bb0050027a20 */ /* 0x000fc80000410000 */
[----:B------:R1:W4:Y:S03]  /*18e0*/  MUFU.TANH R199, R2 ;  /* 0x0000000200c77308 */ /* 0x0003260000002400 */
[C---:B------:R-:W-:Y:S08]  /*18f0*/  HMMA.16816.F32 R136, R40.reuse, R92, R136 ;  /* 0x0000005c2888723c */ /* 0x040ff00000001888 */
[----:B------:R-:W-:Y:S01]  /*1900*/  HMMA.16816.F32 R104, R40, R94, R104 ;  /* 0x0000005e2868723c */ /* 0x000fe20000001868 */
[----:B-1----:R-:W-:-:S07]  /*1910*/  FMUL.FTZ R2, R81, c[0x0][0x2ec] ;  /* 0x0000bb0051027a20 */ /* 0x002fce0000410000 */
[C---:B------:R-:W-:Y:S01]  /*1920*/  HMMA.16816.F32 R128, R40.reuse, R116, R128 ;  /* 0x000000742880723c */ /* 0x040fe20000001880 */
[----:B------:R1:W1:Y:S07]  /*1930*/  MUFU.TANH R198, R2 ;  /* 0x0000000200c67308 */ /* 0x00026e0000002400 */
[----:B------:R-:W-:Y:S01]  /*1940*/  HMMA.16816.F32 R120, R40, R118, R120 ;  /* 0x000000762878723c */ /* 0x000fe20000001878 */
[----:B------:R-:W5:Y:S07]  /*1950*/  LDSM.16.M88.4 R40, [R233+0x2800] ;  /* 0x00280000e928783b */ /* 0x000f6e0000000200 */
[----:B--2---:R-:W-:Y:S01]  /*1960*/  HMMA.16816.F32 R84, R8, R52, R60 ;  /* 0x000000340854723c */ /* 0x004fe2000000183c */
[----:B-1----:R-:W-:-:S04]  /*1970*/  FMUL.FTZ R2, R82, c[0x0][0x2ec] ;  /* 0x0000bb0052027a20 */ /* 0x002fc80000410000 */
[----:B------:R1:W2:Y:S03]  /*1980*/  MUFU.TANH R204, R2 ;  /* 0x0000000200cc7308 */ /* 0x0002a60000002400 */
[----:B------:R-:W-:Y:S08]  /*1990*/  HMMA.16816.F32 R48, R32, R56, R96 ;  /* 0x000000382030723c */ /* 0x000ff00000001860 */
[----:B------:R-:W-:Y:S01]  /*19a0*/  HMMA.16816.F32 R60, R20, R46, R68 ;  /* 0x0000002e143c723c */ /* 0x000fe20000001844 */
[----:B-1----:R-:W-:-:S07]  /*19b0*/  FMUL.FTZ R2, R83, c[0x0][0x2ec] ;  /* 0x0000bb0053027a20 */ /* 0x002fce0000410000 */
[----:B------:R-:W-:Y:S01]  /*19c0*/  HMMA.16816.F32 R68, R16, R46, R76 ;  /* 0x0000002e1044723c */ /* 0x000fe2000000184c */
[----:B------:R1:W1:Y:S07]  /*19d0*/  MUFU.TANH R197, R2 ;  /* 0x0000000200c57308 */ /* 0x00026e0000002400 */
[-C--:B---3--:R-:W-:Y:S08]  /*19e0*/  HMMA.16816.F32 R72, R28, R64.reuse, R72 ;  /* 0x000000401c48723c */ /* 0x088ff00000001848 */
[----:B------:R-:W-:Y:S01]  /*19f0*/  HMMA.16816.F32 R44, R24, R64, R48 ;  /* 0x00000040182c723c */ /* 0x000fe20000001830 */
[----:B------:R-:W3:Y:S01]  /*1a00*/  LDSM.16.M88.4 R48, [R232+0x2800] ;  /* 0x00280000e830783b */ /* 0x000ee20000000200 */
[----:B-1----:R-:W-:-:S04]  /*1a10*/  FMUL.FTZ R2, R84, c[0x0][0x2ec] ;  /* 0x0000bb0054027a20 */ /* 0x002fc80000410000 */
[----:B------:R1:W1:Y:S02]  /*1a20*/  MUFU.TANH R108, R2 ;  /* 0x00000002006c7308 */ /* 0x0002640000002400 */
[-C--:B------:R-:W-:Y:S01]  /*1a30*/  HMMA.16816.F32 R76, R12, R54.reuse, R60 ;  /* 0x000000360c4c723c */ /* 0x080fe2000000183c */
[----:B------:R-:W2:Y:S07]  /*1a40*/  LDSM.16.M88.4 R60, [R3+0xb000] ;  /* 0x00b00000033c783b */ /* 0x000eae0000000200 */
[----:B------:R-:W-:Y:S01]  /*1a50*/  HMMA.16816.F32 R80, R8, R54, R68 ;  /* 0x000000360850723c */ /* 0x000fe20000001844 */
[----:B-1----:R-:W-:-:S07]  /*1a60*/  FMUL.FTZ R2, R85, c[0x0][0x2ec] ;  /* 0x0000bb0055027a20 */ /* 0x002fce0000410000 */
[----:B------:R-:W-:Y:S01]  /*1a70*/  HMMA.16816.F32 R52, R36, R58, R112 ;  /* 0x0000003a2434723c */ /* 0x000fe20000001870 */
[----:B------:R1:W1:Y:S07]  /*1a80*/  MUFU.TANH R102, R2 ;  /* 0x0000000200667308 */ /* 0x00026e0000002400 */
[----:B-----5:R-:W-:Y:S08]  /*1a90*/  HMMA.16816.F32 R68, R20, R40, R72 ;  /* 0x000000281444723c */ /* 0x020ff00000001848 */
[----:B------:R-:W-:Y:S01]  /*1aa0*/  HMMA.16816.F32 R72, R32, R58, R124 ;  /* 0x0000003a2048723c */ /* 0x000fe2000000187c */
[----:B-1----:R-:W-:-:S04]  /*1ab0*/  FMUL.FTZ R2, R86, c[0x0][0x2ec] ;  /* 0x0000bb0056027a20 */ /* 0x002fc80000410000 */
[----:B------:R1:W1:Y:S03]  /*1ac0*/  MUFU.TANH R103, R2 ;  /* 0x0000000200677308 */ /* 0x0002660000002400 */
[----:B------:R-:W-:Y:S08]  /*1ad0*/  HMMA.16816.F32 R44, R16, R40, R44 ;  /* 0x00000028102c723c */ /* 0x000ff0000000182c */
[----:B------:R-:W-:Y:S01]  /*1ae0*/  HMMA.16816.F32 R56, R28, R66, R52 ;  /* 0x000000421c38723c */ /* 0x000fe20000001834 */
[----:B------:R-:W5:Y:S01]  /*1af0*/  LDSM.16.M88.4 R52, [R239+0x3000] ;  /* 0x00300000ef34783b */ /* 0x000f620000000200 */
[----:B-1----:R-:W-:-:S06]  /*1b00*/  FMUL.FTZ R2, R87, c[0x0][0x2ec] ;  /* 0x0000bb0057027a20 */ /* 0x002fcc0000410000 */
[----:B------:R-:W-:Y:S01]  /*1b10*/  HMMA.16816.F32 R72, R24, R66, R72 ;  /* 0x000000421848723c */ /* 0x000fe20000001848 */
[----:B------:R1:W1:Y:S07]  /*1b20*/  MUFU.TANH R101, R2 ;  /* 0x0000000200657308 */ /* 0x00026e0000002400 */
[----:B---3--:R-:W-:Y:S08]  /*1b30*/  HMMA.16816.F32 R84, R8, R48, R44 ;  /* 0x000000300854723c */ /* 0x008ff0000000182c */
[----:B------:R-:W-:Y:S01]  /*1b40*/  HMMA.16816.F32 R64, R20, R42, R56 ;  /* 0x0000002a1440723c */ /* 0x000fe20000001838 */
[----:B------:R-:W3:Y:S01]  /*1b50*/  LDSM.16.M88.4 R56, [R233+0x3000] ;  /* 0x00300000e938783b */ /* 0x000ee20000000200 */
[----:B-1----:R-:W-:-:S04]  /*1b60*/  FMUL.FTZ R2, R76, c[0x0][0x2ec] ;  /* 0x0000bb004c027a20 */ /* 0x002fc80000410000 */
[----:B------:R1:W1:Y:S02]  /*1b70*/  MUFU.TANH R196, R2 ;  /* 0x0000000200c47308 */ /* 0x0002640000002400 */
[----:B--2---:R-:W-:Y:S08]  /*1b80*/  HMMA.16816.F32 R44, R32, R60, R140 ;  /* 0x0000003c202c723c */ /* 0x004ff0000000188c */
[----:B------:R-:W-:Y:S01]  /*1b90*/  HMMA.16816.F32 R40, R16, R42, R72 ;  /* 0x0000002a1028723c */ /* 0x000fe20000001848 */
[----:B-1----:R-:W-:-:S07]  /*1ba0*/  FMUL.FTZ R2, R77, c[0x0][0x2ec] ;  /* 0x0000bb004d027a20 */ /* 0x002fce0000410000 */
[----:B------:R-:W-:Y:S01]  /*1bb0*/  HMMA.16816.F32 R72, R36, R62, R104 ;  /* 0x0000003e2448723c */ /* 0x000fe20000001868 */
[----:B------:R1:W2:Y:S11]  /*1bc0*/  MUFU.TANH R192, R2 ;  /* 0x0000000200c07308 */ /* 0x0002b60000002400 */
[----:B------:R-:W-:Y:S04]  /*1bd0*/  @!UPT UIADD3 URZ, URZ, URZ, URZ ;  /* 0x0000003f3f3ff290 */ /* 0x000fe8000fffe03f */
[----:B------:R-:W-:Y:S01]  /*1be0*/  HMMA.16816.F32 R88, R8, R50, R40 ;  /* 0x000000320858723c */ /* 0x000fe20000001828 */
[----:B------:R-:W2:Y:S01]  /*1bf0*/  LDSM.16.M88.4 R40, [R3+0xb800] ;  /* 0x00b800000328783b */ /* 0x000ea20000000200 */
[----:B-1----:R-:W-:-:S04]  /*1c00*/  FMUL.FTZ R2, R78, c[0x0][0x2ec] ;  /* 0x0000bb004e027a20 */ /* 0x002fc80000410000 */
[----:B------:R1:W1:Y:S02]  /*1c10*/  MUFU.TANH R191, R2 ;  /* 0x0000000200bf7308 */ /* 0x0002640000002400 */
[----:B-----5:R-:W-:Y:S01]  /*1c20*/  HMMA.16816.F32 R72, R28, R54, R72 ;  /* 0x000000361c48723c */ /* 0x020fe20000001848 */
[----:B-1----:R-:W-:-:S07]  /*1c30*/  FMUL.FTZ R2, R79, c[0x0][0x2ec] ;  /* 0x0000bb004f027a20 */ /* 0x002fce0000410000 */
[----:B------:R-:W-:Y:S01]  /*1c40*/  HMMA.16816.F32 R76, R12, R48, R68 ;  /* 0x000000300c4c723c */ /* 0x000fe20000001844 */
[----:B------:R1:W1:Y:S07]  /*1c50*/  MUFU.TANH R190, R2 ;  /* 0x0000000200be7308 */ /* 0x00026e0000002400 */
[----:B------:R-:W-:Y:S01]  /*1c60*/  HMMA.16816.F32 R68, R36, R60, R136 ;  /* 0x0000003c2444723c */ /* 0x000fe20000001888 */
[----:B-1----:R-:W-:-:S04]  /*1c70*/  FMUL.FTZ R2, R80, c[0x0][0x2ec] ;  /* 0x0000bb0050027a20 */ /* 0x002fc80000410000 */
[----:B------:R1:W1:Y:S11]  /*1c80*/  MUFU.TANH R100, R2 ;  /* 0x0000000200647308 */ /* 0x0002760000002400 */
[----:B------:R-:W-:Y:S08]  /*1c90*/  @!UPT UIADD3 URZ, URZ, URZ, URZ ;  /* 0x0000003f3f3ff290 */ /* 0x000ff0000fffe03f */
[----:B------:R-:W-:Y:S01]  /*1ca0*/  HMMA.16816.F32 R68, R28, R52, R68 ;  /* 0x000000341c44723c */ /* 0x000fe20000001844 */
[----:B-1----:R-:W-:-:S04]  /*1cb0*/  FMUL.FTZ R2, R81, c[0x0][0x2ec] ;  /* 0x0000bb0051027a20 */ /* 0x002fc80000410000 */
[----:B------:R1:W1:Y:S02]  /*1cc0*/  MUFU.TANH R99, R2 ;  /* 0x0000000200637308 */ /* 0x0002640000002400 */
[----:B-1----:R-:W-:-:S06]  /*1cd0*/  FMUL.FTZ R2, R82, c[0x0][0x2ec] ;  /* 0x0000bb0052027a20 */ /* 0x002fcc0000410000 */
[----:B------:R1:W1:Y:S02]  /*1ce0*/  MUFU.TANH R98, R2 ;  /* 0x0000000200627308 */ /* 0x0002640000002400 */
[----:B-1----:R-:W-:Y:S02]  /*1cf0*/  FMUL.FTZ R2, R83, c[0x0][0x2ec] ;  /* 0x0000bb0053027a20 */ /* 0x002fe40000410000 */
[----:B------:R-:W-:Y:S04]  /*1d00*/  HMMA.16816.F32 R80, R12, R50, R64 ;  /* 0x000000320c50723c */ /* 0x000fe80000001840 */
[----:B------:R1:W1:Y:S04]  /*1d10*/  MUFU.TANH R97, R2 ;  /* 0x0000000200617308 */ /* 0x0002680000002400 */
[----:B---3--:R-:W-:Y:S08]  /*1d20*/  HMMA.16816.F32 R64, R20, R56, R68 ;  /* 0x000000381440723c */ /* 0x008ff00000001844 */
[----:B------:R-:W-:Y:S01]  /*1d30*/  HMMA.16816.F32 R68, R32, R62, R144 ;  /* 0x0000003e2044723c */ /* 0x000fe20000001890 */
[----:B------:R-:W3:Y:S01]  /*1d40*/  LDSM.16.M88.4 R60, [R239+0x3800] ;  /* 0x00380000ef3c783b */ /* 0x000ee20000000200 */
[----:B-1----:R-:W-:-:S04]  /*1d50*/  FMUL.FTZ R2, R76, c[0x0][0x2ec] ;  /* 0x0000bb004c027a20 */ /* 0x002fc80000410000 */
[----:B------:R1:W1:Y:S02]  /*1d60*/  MUFU.TANH R189, R2 ;  /* 0x0000000200bd7308 */ /* 0x0002640000002400 */
[----:B-1----:R-:W-:Y:S11]  /*1d70*/  FMUL.FTZ R2, R77, c[0x0][0x2ec] ;  /* 0x0000bb004d027a20 */ /* 0x002ff60000410000 */
[----:B------:R-:W-:Y:S05]  /*1d80*/  @!UPT UIADD3 URZ, URZ, URZ, URZ ;  /* 0x0000003f3f3ff290 */ /* 0x000fea000fffe03f */
[----:B------:R-:W-:Y:S01]  /*1d90*/  HMMA.16816.F32 R68, R24, R54, R68 ;  /* 0x000000361844723c */ /* 0x000fe20000001844 */
[----:B------:R1:W1:Y:S02]  /*1da0*/  MUFU.TANH R188, R2 ;  /* 0x0000000200bc7308 */ /* 0x0002640000002400 */
[----:B-1----:R-:W-:-:S06]  /*1db0*/  FMUL.FTZ R2, R78, c[0x0][0x2ec] ;  /* 0x0000bb004e027a20 */ /* 0x002fcc0000410000 */
[----:B------:R1:W1:Y:S11]  /*1dc0*/  MUFU.TANH R179, R2 ;  /* 0x0000000200b37308 */ /* 0x0002760000002400 */
[----:B------:R-:W-:Y:S04]  /*1dd0*/  @!UPT UIADD3 URZ, URZ, URZ, URZ ;  /* 0x0000003f3f3ff290 */ /* 0x000fe8000fffe03f */
[----:B------:R-:W-:Y:S01]  /*1de0*/  HMMA.16816.F32 R68, R16, R58, R68 ;  /* 0x0000003a1044723c */ /* 0x000fe20000001844 */
[----:B-1----:R-:W-:-:S07]  /*1df0*/  FMUL.FTZ R2, R79, c[0x0][0x2ec] ;  /* 0x0000bb004f027a20 */ /* 0x002fce0000410000 */
[----:B------:R-:W-:Y:S01]  /*1e00*/  HMMA.16816.F32 R76, R24, R52, R44 ;  /* 0x00000034184c723c */ /* 0x000fe2000000182c */
[----:B------:R-:W1:Y:S01]  /*1e10*/  LDSM.16.M88.4 R44, [R232+0x3000] ;  /* 0x00300000e82c783b */ /* 0x000e620000000200 */
[----:B------:R5:W1:Y:S06]  /*1e20*/  MUFU.TANH R178, R2 ;  /* 0x0000000200b27308 */ /* 0x000a6c0000002400 */
[----:B------:R-:W-:Y:S08]  /*1e30*/  HMMA.16816.F32 R52, R20, R58, R72 ;  /* 0x0000003a1434723c */ /* 0x000ff00000001848 */
[----:B--2---:R-:W-:Y:S01]  /*1e40*/  HMMA.16816.F32 R72, R32, R40, R148 ;  /* 0x000000282048723c */ /* 0x004fe20000001894 */
[----:B-----5:R-:W-:-:S04]  /*1e50*/  FMUL.FTZ R2, R84, c[0x0][0x2ec] ;  /* 0x0000bb0054027a20 */ /* 0x020fc80000410000 */
[----:B------:R2:W1:Y:S03]  /*1e60*/  MUFU.TANH R96, R2 ;  /* 0x0000000200607308 */ /* 0x0004660000002400 */
[----:B------:R-:W-:Y:S01]  /*1e70*/  HMMA.16816.F32 R48, R16, R56, R76 ;  /* 0x000000381030723c */ /* 0x000fe2000000184c */
[----:B--2---:R-:W-:Y:S11]  /*1e80*/  FMUL.FTZ R2, R85, c[0x0][0x2ec] ;  /* 0x0000bb0055027a20 */ /* 0x004ff60000410000 */
[----:B------:R-:W-:Y:S04]  /*1e90*/  @!UPT UIADD3 URZ, URZ, URZ, URZ ;  /* 0x0000003f3f3ff290 */ /* 0x000fe8000fffe03f */
[----:B---3--:R-:W-:Y:S01]  /*1ea0*/  HMMA.16816.F32 R56, R24, R60, R72 ;  /* 0x0000003c1838723c */ /* 0x008fe20000001848 */
[----:B------:R2:W3:Y:S07]  /*1eb0*/  MUFU.TANH R95, R2 ;  /* 0x00000002005f7308 */ /* 0x0004ee0000002400 */
[----:B-1----:R-:W-:Y:S08]  /*1ec0*/  HMMA.16816.F32 R76, R12, R44, R64 ;  /* 0x0000002c0c4c723c */ /* 0x002ff00000001840 */
[----:B------:R-:W-:Y:S01]  /*1ed0*/  HMMA.16816.F32 R64, R36, R40, R128 ;  /* 0x000000282440723c */ /* 0x000fe20000001880 */
[----:B--2---:R-:W-:-:S04]  /*1ee0*/  FMUL.FTZ R2, R86, c[0x0][0x2ec] ;  /* 0x0000bb0056027a20 */ /* 0x004fc80000410000 */
[----:B------:R1:W2:Y:S03]  /*1ef0*/  MUFU.TANH R94, R2 ;  /* 0x00000002005e7308 */ /* 0x0002a60000002400 */
[----:B------:R-:W-:Y:S01]  /*1f00*/  HMMA.16816.F32 R68, R8, R46, R68 ;  /* 0x0000002e0844723c */ /* 0x000fe20000001844 */
[----:B-1----:R-:W-:Y:S11]  /*1f10*/  FMUL.FTZ R2, R87, c[0x0][0x2ec] ;  /* 0x0000bb0057027a20 */ /* 0x002ff60000410000 */
[----:B------:R-:W-:Y:S04]  /*1f20*/  @!UPT UIADD3 URZ, URZ, URZ, URZ ;  /* 0x0000003f3f3ff290 */ /* 0x000fe8000fffe03f */
[----:B------:R-:W-:Y:S01]  /*1f30*/  HMMA.16816.F32 R64, R28, R60, R64 ;  /* 0x0000003c1c40723c */ /* 0x000fe20000001840 */
[----:B------:R1:W1:Y:S07]  /*1f40*/  MUFU.TANH R93, R2 ;  /* 0x00000002005d7308 */ /* 0x00026e0000002400 */
[----:B------:R-:W-:Y:S02]  /*1f50*/  FMUL.FTZ R68, R68, c[0x0][0x2ec] ;  /* 0x0000bb0044447a20 */ /* 0x000fe40000410000 */
[----:B------:R-:W-:-:S02]  /*1f60*/  FMUL.FTZ R69, R69, c[0x0][0x2ec] ;  /* 0x0000bb0045457a20 */ /* 0x000fc40000410000 */
[----:B------:R-:W-:Y:S02]  /*1f70*/  FMUL.FTZ R70, R70, c[0x0][0x2ec] ;  /* 0x0000bb0046467a20 */ /* 0x000fe40000410000 */
[----:B------:R-:W2:Y:S01]  /*1f80*/  MUFU.TANH R68, R68 ;  /* 0x0000004400447308 */ /* 0x000ea20000002400 */
[----:B-1----:R-:W-:-:S07]  /*1f90*/  FMUL.FTZ R2, R80, c[0x0][0x2ec] ;  /* 0x0000bb0050027a20 */ /* 0x002fce0000410000 */
[----:B------:R1:W1:Y:S08]  /*1fa0*/  MUFU.TANH R177, R2 ;  /* 0x0000000200b17308 */ /* 0x0002700000002400 */
[----:B------:R-:W2:Y:S01]  /*1fb0*/  MUFU.TANH R69, R69 ;  /* 0x0000004500457308 */ /* 0x000ea20000002400 */
[----:B-1----:R-:W-:-:S07]  /*1fc0*/  FMUL.FTZ R2, R81, c[0x0][0x2ec] ;  /* 0x0000bb0051027a20 */ /* 0x002fce0000410000 */
[----:B------:R-:W1:Y:S08]  /*1fd0*/  MUFU.TANH R70, R70 ;  /* 0x0000004600467308 */ /* 0x000e700000002400 */
[----:B------:R5:W1:Y:S02]  /*1fe0*/  MUFU.TANH R176, R2 ;  /* 0x0000000200b07308 */ /* 0x000a640000002400 */
[----:B-----5:R-:W-:-:S06]  /*1ff0*/  FMUL.FTZ R2, R82, c[0x0][0x2ec] ;  /* 0x0000bb0052027a20 */ /* 0x020fcc0000410000 */
[----:B------:R5:W1:Y:S02]  /*2000*/  MUFU.TANH R175, R2 ;  /* 0x0000000200af7308 */ /* 0x000a640000002400 */
[----:B-----5:R-:W-:Y:S02]  /*2010*/  FMUL.FTZ R2, R83, c[0x0][0x2ec] ;  /* 0x0000bb0053027a20 */ /* 0x020fe40000410000 */
[----:B------:R-:W-:Y:S01]  /*2020*/  HMMA.16816.F32 R80, R8, R44, R48 ;  /* 0x0000002c0850723c */ /* 0x000fe20000001830 */
[----:B------:R-:W5:Y:S03]  /*2030*/  LDSM.16.M88.4 R48, [R233+0x3800] ;  /* 0x00380000e930783b */ /* 0x000f660000000200 */
[----:B------:R1:W1:Y:S02]  /*2040*/  MUFU.TANH R174, R2 ;  /* 0x0000000200ae7308 */ /* 0x0002640000002400 */
[----:B-1----:R-:W-:-:S06]  /*2050*/  FMUL.FTZ R2, R88, c[0x0][0x2ec] ;  /* 0x0000bb0058027a20 */ /* 0x002fcc0000410000 */
        /* <DEDUP_REMOVED lines=13> */
[----:B-1----:R-:W-:Y:S02]  /*2130*/  FMUL.FTZ R2, R79, c[0x0][0x2ec] ;  /* 0x0000bb004f027a20 */ /* 0x002fe40000410000 */
[----:B------:R-:W-:Y:S04]  /*2140*/  HMMA.16816.F32 R76, R12, R46, R52 ;  /* 0x0000002e0c4c723c */ /* 0x000fe80000001834 */
[----:B------:R1:W1:Y:S04]  /*2150*/  MUFU.TANH R172, R2 ;  /* 0x0000000200ac7308 */ /* 0x0002680000002400 */
[----:B------:R-:W-:Y:S01]  /*2160*/  HMMA.16816.F32 R52, R36, R42, R120 ;  /* 0x0000002a2434723c */ /* 0x000fe20000001878 */
[----:B------:R-:W2:Y:S01]  /*2170*/  LDSM.16.M88.4 R36, [R232+0x3800] ;  /* 0x00380000e824783b */ /* 0x000ea20000000200 */
[----:B------:R-:W-:-:S06]  /*2180*/  DEPBAR.LE SB0, 0x0 ;  /* 0x000080000000791a */ /* 0x000fcc0000000000 */
[----:B-----5:R-:W-:Y:S01]  /*2190*/  HMMA.16816.F32 R44, R20, R48, R64 ;  /* 0x00000030142c723c */ /* 0x020fe20000001840 */
[----:B-1----:R-:W-:-:S04]  /*21a0*/  FMUL.FTZ R2, R80, c[0x0][0x2ec] ;  /* 0x0000bb0050027a20 */ /* 0x002fc80000410000 */
[----:B------:R1:W1:Y:S03]  /*21b0*/  MUFU.TANH R85, R2 ;  /* 0x0000000200557308 */ /* 0x0002660000002400 */
[----:B------:R-:W-:Y:S01]  /*21c0*/  HMMA.16816.F32 R64, R32, R42, R152 ;  /* 0x0000002a2040723c */ /* 0x000fe20000001898 */
[----:B------:R-:W-:Y:S02]  /*21d0*/  FMUL.FTZ R77, R77, c[0x0][0x2ec] ;  /* 0x0000bb004d4d7a20 */ /* 0x000fe40000410000 */
[----:B------:R-:W-:Y:S02]  /*21e0*/  FMUL.FTZ R78, R78, c[0x0][0x2ec] ;  /* 0x0000bb004e4e7a20 */ /* 0x000fe40000410000 */
[----:B------:R-:W-:Y:S01]  /*21f0*/  FMUL.FTZ R79, R79, c[0x0][0x2ec] ;  /* 0x0000bb004f4f7a20 */ /* 0x000fe20000410000 */
[----:B------:R-:W2:Y:S02]  /*2200*/  MUFU.TANH R156, R77 ;  /* 0x0000004d009c7308 */ /* 0x000ea40000002400 */
[----:B------:R-:W-:Y:S01]  /*2210*/  HMMA.16816.F32 R28, R28, R62, R52 ;  /* 0x0000003e1c1c723c */ /* 0x000fe20000001834 */
[----:B-1----:R-:W-:-:S05]  /*2220*/  FMUL.FTZ R2, R81, c[0x0][0x2ec] ;  /* 0x0000bb0051027a20 */ /* 0x002fca0000410000 */
[----:B------:R-:W1:Y:S02]  /*2230*/  MUFU.TANH R161, R78 ;  /* 0x0000004e00a17308 */ /* 0x000e640000002400 */
[----:B------:R-:W-:Y:S06]  /*2240*/  HMMA.16816.F32 R32, R16, R48, R56 ;  /* 0x000000301020723c */ /* 0x000fec0000001838 */
[----:B------:R5:W1:Y:S02]  /*2250*/  MUFU.TANH R84, R2 ;  /* 0x0000000200547308 */ /* 0x000a640000002400 */
[----:B------:R-:W-:Y:S06]  /*2260*/  HMMA.16816.F32 R24, R24, R62, R64 ;  /* 0x0000003e1818723c */ /* 0x000fec0000001840 */
[----:B------:R-:W1:Y:S02]  /*2270*/  MUFU.TANH R160, R79 ;  /* 0x0000004f00a07308 */ /* 0x000e640000002400 */
[----:B--2---:R-:W-:Y:S01]  /*2280*/  HMMA.16816.F32 R40, R12, R36, R44 ;  /* 0x000000240c28723c */ /* 0x004fe2000000182c */
[----:B-----5:R-:W-:-:S07]  /*2290*/  FMUL.FTZ R2, R82, c[0x0][0x2ec] ;  /* 0x0000bb0052027a20 */ /* 0x020fce0000410000 */
[----:B------:R-:W-:Y:S01]  /*22a0*/  HMMA.16816.F32 R20, R20, R50, R28 ;  /* 0x000000321414723c */ /* 0x000fe2000000181c */
[----:B------:R2:W1:Y:S07]  /*22b0*/  MUFU.TANH R72, R2 ;  /* 0x0000000200487308 */ /* 0x00046e0000002400 */
[----:B------:R-:W-:Y:S08]  /*22c0*/  HMMA.16816.F32 R32, R8, R36, R32 ;  /* 0x000000240820723c */ /* 0x000ff00000001820 */
[----:B------:R-:W-:Y:S01]  /*22d0*/  HMMA.16816.F32 R16, R16, R50, R24 ;  /* 0x000000321010723c */ /* 0x000fe20000001818 */
[----:B------:R-:W-:-:S02]  /*22e0*/  FMUL.FTZ R40, R40, c[0x0][0x2ec] ;  /* 0x0000bb0028287a20 */ /* 0x000fc40000410000 */
[----:B--2---:R-:W-:Y:S02]  /*22f0*/  FMUL.FTZ R2, R83, c[0x0][0x2ec] ;  /* 0x0000bb0053027a20 */ /* 0x004fe40000410000 */
[----:B------:R-:W-:Y:S01]  /*2300*/  FMUL.FTZ R41, R41, c[0x0][0x2ec] ;  /* 0x0000bb0029297a20 */ /* 0x000fe20000410000 */
[----:B------:R-:W2:Y:S01]  /*2310*/  MUFU.TANH R139, R40 ;  /* 0x00000028008b7308 */ /* 0x000ea20000002400 */
[----:B------:R-:W-:Y:S01]  /*2320*/  FMUL.FTZ R42, R42, c[0x0][0x2ec] ;  /* 0x0000bb002a2a7a20 */ /* 0x000fe20000410000 */
[----:B------:R-:W-:Y:S06]  /*2330*/  HMMA.16816.F32 R20, R12, R38, R20 ;  /* 0x000000260c14723c */ /* 0x000fec0000001814 */
[----:B------:R5:W1:Y:S01]  /*2340*/  MUFU.TANH R73, R2 ;  /* 0x0000000200497308 */ /* 0x000a620000002400 */
[----:B------:R-:W-:-:S02]  /*2350*/  IMAD.SHL.U32 R14, R159, 0x2, RZ ;  /* 0x000000029f0e7824 */ /* 0x000fc400078e00ff */
[----:B------:R-:W-:-:S03]  /*2360*/  FMUL.FTZ R32, R32, c[0x0][0x2ec] ;  /* 0x0000bb0020207a20 */ /* 0x000fc60000410000 */
[----:B------:R-:W-:Y:S02]  /*2370*/  LOP3.LUT R14, R14, 0x6, RZ, 0xc0, !PT ;  /* 0x000000060e0e7812 */ /* 0x000fe400078ec0ff */
[----:B------:R-:W1:Y:S02]  /*2380*/  MUFU.TANH R149, R41 ;  /* 0x0000002900957308 */ /* 0x000e640000002400 */
[----:B------:R-:W-:Y:S01]  /*2390*/  HMMA.16816.F32 R16, R8, R38, R16 ;  /* 0x000000260810723c */ /* 0x000fe20000001810 */
[----:B-----5:R-:W-:-:S05]  /*23a0*/  FMUL.FTZ R2, R76, c[0x0][0x2ec] ;  /* 0x0000bb004c027a20 */ /* 0x020fca0000410000 */
[----:B------:R-:W1:Y:S02]  /*23b0*/  MUFU.TANH R151, R42 ;  /* 0x0000002a00977308 */ /* 0x000e640000002400 */
[----:B------:R-:W-:Y:S02]  /*23c0*/  FMUL.FTZ R3, R21, c[0x0][0x2ec] ;  /* 0x0000bb0015037a20 */ /* 0x000fe40000410000 */
[----:B------:R-:W-:-:S04]  /*23d0*/  FMUL.FTZ R20, R20, c[0x0][0x2ec] ;  /* 0x0000bb0014147a20 */ /* 0x000fc80000410000 */
[----:B------:R5:W1:Y:S08]  /*23e0*/  MUFU.TANH R157, R2 ;  /* 0x00000002009d7308 */ /* 0x000a700000002400 */
[----:B------:R1:W1:Y:S02]  /*23f0*/  MUFU.TANH R138, R3 ;  /* 0x00000003008a7308 */ /* 0x0002640000002400 */
[----:B------:R-:W-:-:S02]  /*2400*/  FMUL.FTZ R19, R19, c[0x0][0x2ec] ;  /* 0x0000bb0013137a20 */ /* 0x000fc40000410000 */
[----:B------:R-:W-:Y:S02]  /*2410*/  FMUL.FTZ R16, R16, c[0x0][0x2ec] ;  /* 0x0000bb0010107a20 */ /* 0x000fe40000410000 */
[----:B------:R-:W-:Y:S02]  /*2420*/  FMUL.FTZ R18, R18, c[0x0][0x2ec] ;  /* 0x0000bb0012127a20 */ /* 0x000fe40000410000 */
[----:B-----5:R-:W-:Y:S01]  /*2430*/  FMUL.FTZ R2, R71, c[0x0][0x2ec] ;  /* 0x0000bb0047027a20 */ /* 0x020fe20000410000 */
[----:B------:R5:W2:Y:S01]  /*2440*/  MUFU.TANH R136, R20 ;  /* 0x0000001400887308 */ /* 0x000aa20000002400 */
[----:B-1----:R-:W-:-:S07]  /*2450*/  FMUL.FTZ R3, R22, c[0x0][0x2ec] ;  /* 0x0000bb0016037a20 */ /* 0x002fce0000410000 */
[----:B------:R1:W1:Y:S08]  /*2460*/  MUFU.TANH R44, R2 ;  /* 0x00000002002c7308 */ /* 0x0002700000002400 */
[----:B------:R-:W2:Y:S01]  /*2470*/  MUFU.TANH R148, R3 ;  /* 0x0000000300947308 */ /* 0x000ea20000002400 */
[----:B-----5:R-:W-:Y:S01]  /*2480*/  MOV R20, R135 ;  /* 0x0000008700147202 */ /* 0x020fe20000000f00 */
[----:B-1----:R-:W-:-:S06]  /*2490*/  FMUL.FTZ R2, R43, c[0x0][0x2ec] ;  /* 0x0000bb002b027a20 */ /* 0x002fcc0000410000 */
[----:B------:R-:W1:Y:S08]  /*24a0*/  MUFU.TANH R32, R32 ;  /* 0x0000002000207308 */ /* 0x000e700000002400 */
[----:B------:R5:W1:Y:S08]  /*24b0*/  MUFU.TANH R150, R2 ;  /* 0x0000000200967308 */ /* 0x000a700000002400 */
[----:B------:R-:W1:Y:S01]  /*24c0*/  MUFU.TANH R26, R19 ;  /* 0x00000013001a7308 */ /* 0x000e620000002400 */
[----:B-----5:R-:W-:-:S07]  /*24d0*/  FMUL.FTZ R2, R33, c[0x0][0x2ec] ;  /* 0x0000bb0021027a20 */ /* 0x020fce0000410000 */
[----:B------:R-:W1:Y:S08]  /*24e0*/  MUFU.TANH R28, R16 ;  /* 0x00000010001c7308 */ /* 0x000e700000002400 */
[----:B------:R5:W1:Y:S08]  /*24f0*/  MUFU.TANH R30, R2 ;  /* 0x00000002001e7308 */ /* 0x000a700000002400 */
[----:B------:R-:W1:Y:S01]  /*2500*/  MUFU.TANH R29, R18 ;  /* 0x00000012001d7308 */ /* 0x000e620000002400 */
[----:B-----5:R-:W-:-:S07]  /*2510*/  FMUL.FTZ R2, R34, c[0x0][0x2ec] ;  /* 0x0000bb0022027a20 */ /* 0x020fce0000410000 */
[----:B------:R5:W1:Y:S02]  /*2520*/  MUFU.TANH R33, R2 ;  /* 0x0000000200217308 */ /* 0x000a640000002400 */
[----:B-----5:R-:W-:-:S06]  /*2530*/  FMUL.FTZ R2, R35, c[0x0][0x2ec] ;  /* 0x0000bb0023027a20 */ /* 0x020fcc0000410000 */
[----:B------:R5:W1:Y:S02]  /*2540*/  MUFU.TANH R31, R2 ;  /* 0x00000002001f7308 */ /* 0x000a640000002400 */
[----:B-----5:R-:W-:-:S05]  /*2550*/  LOP3.LUT R2, R164, 0xffffffe0, RZ, 0xc0, !PT ;  /* 0xffffffe0a4027812 */ /* 0x020fca00078ec0ff */
[----:B------:R-:W-:-:S05]  /*2560*/  IMAD.IADD R2, R159, 0x1, -R2 ;  /* 0x000000019f027824 */ /* 0x000fca00078e0a02 */
[----:B------:R-:W-:-:S04]  /*2570*/  SHF.R.S32.HI R5, RZ, 0x1f, R2 ;  /* 0x0000001fff057819 */ /* 0x000fc80000011402 */
[----:B------:R-:W-:Y:S01]  /*2580*/  LEA.HI R3, R5, R2, RZ, 0x2 ;  /* 0x0000000205037211 */ /* 0x000fe200078f10ff */
[----:B------:R-:W-:Y:S01]  /*2590*/  FMUL.FTZ R5, R23, c[0x0][0x2ec] ;  /* 0x0000bb0017057a20 */ /* 0x000fe20000410000 */
[----:B------:R-:W-:Y:S02]  /*25a0*/  LEA R2, R158, R165, 0x4 ;  /* 0x000000a59e027211 */ /* 0x000fe400078e20ff */
[----:B------:R-:W-:Y:S01]  /*25b0*/  SHF.R.S32.HI R168, RZ, 0x2, R3 ;  /* 0x00000002ffa87819 */ /* 0x000fe20000011403 */
[----:B------:R-:W-:Y:S01]  /*25c0*/  FMUL.FTZ R3, R17, c[0x0][0x2ec] ;  /* 0x0000bb0011037a20 */ /* 0x000fe20000410000 */
[----:B------:R5:W1:Y:S02]  /*25d0*/  MUFU.TANH R137, R5 ;  /* 0x0000000500897308 */ /* 0x000a640000002400 */
[----:B------:R-:W-:Y:S01]  /*25e0*/  IADD3 R2, R2, 0x1, R168 ;  /* 0x0000000102027810 */ /* 0x000fe20007ffe0a8 */
[----:B------:R1:W-:Y:S03]  /*25f0*/  STL [R1+0x58], R168 ;  /* 0x000058a801007387 */ /* 0x0003e60000100800 */
[----:B------:R-:W-:Y:S01]  /*2600*/  IADD3 R2, R132, -c[0x0][0x214], R2 ;  /* 0x8000850084027a10 */ /* 0x000fe20007ffe002 */
[----:B------:R1:W-:Y:S01]  /*2610*/  STL [R1+0x18], R20 ;  /* 0x0000181401007387 */ /* 0x0003e20000100800 */
[----:B------:R1:W1:Y:S02]  /*2620*/  MUFU.TANH R27, R3 ;  /* 0x00000003001b7308 */ /* 0x0002640000002400 */
[----:B------:R-:W-:-:S04]  /*2630*/  IADD3 R2, R2, c[0x0][0x2e8], RZ ;  /* 0x0000ba0002027a10 */ /* 0x000fc80007ffe0ff */
[C---:B------:R-:W-:Y:S02]  /*2640*/  IADD3 R16, R2.reuse, 0x40, RZ ;  /* 0x0000004002107810 */ /* 0x040fe40007ffe0ff */
[C---:B-----5:R-:W-:Y:S02]  /*2650*/  IADD3 R5, R2.reuse, 0x8, RZ ;  /* 0x0000000802057810 */ /* 0x060fe40007ffe0ff */
[C---:B------:R-:W-:Y:S02]  /*2660*/  IADD3 R15, R2.reuse, 0x48, RZ ;  /* 0x00000048020f7810 */ /* 0x040fe40007ffe0ff */
[-C--:B------:R-:W-:Y:S02]  /*2670*/  IMNMX R17, R2, R132.reuse, PT ;  /* 0x0000008402117217 */ /* 0x080fe40003800200 */
[-C--:B------:R-:W-:Y:S02]  /*2680*/  IMNMX R18, R5, R132.reuse, PT ;  /* 0x0000008405127217 */ /* 0x080fe40003800200 */
[----:B------:R-:W-:-:S02]  /*2690*/  IMNMX R16, R16, R132, PT ;  /* 0x0000008410107217 */ /* 0x000fc40003800200 */
[----:B------:R-:W-:Y:S02]  /*26a0*/  IMNMX R15, R15, R132, PT ;  /* 0x000000840f0f7217 */ /* 0x000fe40003800200 */
[----:B------:R-:W-:Y:S01]  /*26b0*/  LOP3.LUT R2, R134, R133, RZ, 0xfc, !PT ;  /* 0x0000008586027212 */ /* 0x000fe200078efcff */
[----:B------:R-:W-:Y:S06]  /*26c0*/  BAR.SYNC.DEFER_BLOCKING 0x0 ;  /* 0x0000000000007b1d */ /* 0x000fec0000010000 */
[----:B------:R-:W-:Y:S05]  /*26d0*/  @!P0 BRA `(.L_x_13) ;  /* 0x000001a000008947 */ /* 0x000fea0003800000 */
[----:B-1234-:R-:W-:-:S04]  /*26e0*/  IADD3 R6, R208, -0x2, RZ ;  /* 0xfffffffed0067810 */ /* 0x01efc80007ffe0ff */
        /* <DEDUP_REMOVED lines=25> */
.L_x_13:
[----:B-1234-:R-:W-:Y:S01]  /*2880*/  IMAD R14, R20, 0x40, R14 ;  /* 0x00000040140e7824 */ /* 0x01efe200078e020e */
        /* <DEDUP_REMOVED lines=8> */
[-C--:B------:R-:W-:Y:S01]  /*2910*/  ISETP.GE.AND P6, PT, R61, R16.reuse, PT ;  /* 0x000000103d00720c */ /* 0x080fe20003fc6270 */
[----:B------:R-:W-:Y:S01]  /*2920*/  IMAD.IADD R230, R0, 0x1, R229 ;  /* 0x0000000100e67824 */ /* 0x000fe200078e02e5 */
[----:B------:R-:W-:Y:S01]  /*2930*/  IADD3 R62, R14, 0x9, RZ ;  /* 0x000000090e3e7810 */ /* 0x000fe20007ffe0ff */
[----:B------:R-:W-:Y:S01]  /*2940*/  STL [R1+0x8c], R244 ;  /* 0x00008cf401007387 */ /* 0x000fe20000100800 */
[----:B------:R-:W-:Y:S01]  /*2950*/  ISETP.GE.AND P1, PT, R60, R16, PT ;  /* 0x000000103c00720c */ /* 0x000fe20003f26270 */
[----:B------:R-:W-:Y:S01]  /*2960*/  IMAD.IADD R231, R0, 0x1, R228 ;  /* 0x0000000100e77824 */ /* 0x000fe200078e02e4 */
[----:B------:R-:W-:Y:S01]  /*2970*/  FSEL R9, R102, -INF , !P6 ;  /* 0xff80000066097808 */ /* 0x000fe20007000000 */
[----:B------:R-:W-:Y:S01]  /*2980*/  STL [R1+0x88], R243 ;  /* 0x000088f301007387 */ /* 0x000fe20000100800 */
[----:B------:R-:W-:-:S02]  /*2990*/  FSEL R8, R108, -INF , !P5 ;  /* 0xff8000006c087808 */ /* 0x000fc40006800000 */
[----:B------:R-:W-:Y:S01]  /*29a0*/  ISETP.GE.AND P2, PT, R61, R15, PT ;  /* 0x0000000f3d00720c */ /* 0x000fe20003f46270 */
[----:B------:R1:W-:Y:S01]  /*29b0*/  STL [R1+0x84], R242 ;  /* 0x000084f201007387 */ /* 0x0003e20000100800 */
[----:B------:R-:W-:Y:S02]  /*29c0*/  IADD3 R63, R14, 0x10, RZ ;  /* 0x000000100e3f7810 */ /* 0x000fe40007ffe0ff */
[----:B------:R-:W-:Y:S01]  /*29d0*/  ISETP.GE.AND P3, PT, R62, R16, PT ;  /* 0x000000103e00720c */ /* 0x000fe20003f66270 */
[----:B------:R-:W-:Y:S01]  /*29e0*/  STL [R1+0x80], R241 ;  /* 0x000080f101007387 */ /* 0x000fe20000100800 */
[----:B------:R-:W-:Y:S02]  /*29f0*/  FSEL R11, R100, -INF , !P1 ;  /* 0xff800000640b7808 */ /* 0x000fe40004800000 */
[----:B------:R-:W-:Y:S01]  /*2a00*/  FMNMX.FTZ R3, R8, R9, !PT ;  /* 0x0000000908037209 */ /* 0x000fe20007810000 */
[----:B------:R-:W-:Y:S01]  /*2a10*/  STL [R1+0x7c], R240 ;  /* 0x00007cf001007387 */ /* 0x000fe20000100800 */
[----:B------:R-:W-:-:S02]  /*2a20*/  ISETP.GE.AND P0, PT, R60, R15, PT ;  /* 0x0000000f3c00720c */ /* 0x000fc40003f06270 */
[----:B------:R-:W-:Y:S01]  /*2a30*/  FSEL R20, R101, -INF , !P2 ;  /* 0xff80000065147808 */ /* 0x000fe20005000000 */
[----:B------:R-:W-:Y:S01]  /*2a40*/  STL [R1+0x78], R239 ;  /* 0x000078ef01007387 */ /* 0x000fe20000100800 */
[----:B------:R-:W-:Y:S02]  /*2a50*/  IADD3 R64, R14, 0x11, RZ ;  /* 0x000000110e407810 */ /* 0x000fe40007ffe0ff */
[----:B------:R-:W-:Y:S01]  /*2a60*/  ISETP.GE.AND P2, PT, R63, R16, PT ;  /* 0x000000103f00720c */ /* 0x000fe20003f46270 */
[----:B------:R2:W-:Y:S01]  /*2a70*/  STL [R1+0x74], R238 ;  /* 0x000074ee01007387 */ /* 0x0005e20000100800 */
[----:B------:R-:W-:Y:S02]  /*2a80*/  FSEL R19, R99, -INF , !P3 ;  /* 0xff80000063137808 */ /* 0x000fe40005800000 */
[----:B------:R-:W-:Y:S01]  /*2a90*/  FMNMX.FTZ R3, R11, R3, !PT ;  /* 0x000000030b037209 */ /* 0x000fe20007810000 */
[----:B------:R3:W-:Y:S01]  /*2aa0*/  STL [R1+0x70], R237 ;  /* 0x000070ed01007387 */ /* 0x0007e20000100800 */
[----:B------:R-:W-:-:S02]  /*2ab0*/  FSEL R21, R98, -INF , !P0 ;  /* 0xff80000062157808 */ /* 0x000fc40004000000 */
[----:B------:R-:W-:Y:S01]  /*2ac0*/  ISETP.GE.AND P0, PT, R64, R16, PT ;  /* 0x000000104000720c */ /* 0x000fe20003f06270 */
[----:B------:R4:W-:Y:S01]  /*2ad0*/  STL [R1+0x6c], R236 ;  /* 0x00006cec01007387 */ /* 0x0009e20000100800 */
[----:B------:R-:W-:Y:S02]  /*2ae0*/  FSEL R23, R96, -INF , !P2 ;  /* 0xff80000060177808 */ /* 0x000fe40005000000 */
[----:B------:R-:W-:Y:S01]  /*2af0*/  FMNMX.FTZ R3, R19, R3, !PT ;  /* 0x0000000313037209 */ /* 0x000fe20007810000 */
[----:B------:R-:W-:Y:S01]  /*2b00*/  STL [R1+0x68], R235 ;  /* 0x000068eb01007387 */ /* 0x000fe20000100800 */
[----:B------:R-:W-:Y:S02]  /*2b10*/  ISETP.GE.AND P4, PT, R14, R15, PT ;  /* 0x0000000f0e00720c */ /* 0x000fe40003f86270 */
[----:B------:R-:W-:Y:S01]  /*2b20*/  FSEL R24, R95, -INF , !P0 ;  /* 0xff8000005f187808 */ /* 0x000fe20004000000 */
[----:B------:R-:W-:Y:S01]  /*2b30*/  STL [R1+0x64], R234 ;  /* 0x000064ea01007387 */ /* 0x000fe20000100800 */
[----:B------:R-:W-:-:S02]  /*2b40*/  FMNMX.FTZ R3, R23, R3, !PT ;  /* 0x0000000317037209 */ /* 0x000fc40007810000 */
[----:B------:R-:W-:Y:S01]  /*2b50*/  FSEL R10, R103, -INF , !P4 ;  /* 0xff800000670a7808 */ /* 0x000fe20006000000 */
[----:B------:R-:W-:Y:S01]  /*2b60*/  STL [R1+0x60], R233 ;  /* 0x000060e901007387 */ /* 0x000fe20000100800 */
[----:B------:R-:W-:Y:S02]  /*2b70*/  FMNMX.FTZ R5, R24, R3, !PT ;  /* 0x0000000318057209 */ /* 0x000fe40007810000 */
[-C--:B------:R-:W-:Y:S01]  /*2b80*/  ISETP.GE.AND P6, PT, R62, R15.reuse, PT ;  /* 0x0000000f3e00720c */ /* 0x080fe20003fc6270 */
[----:B------:R1:W-:Y:S01]  /*2b90*/  STL [R1+0x5c], R232 ;  /* 0x00005ce801007387 */ /* 0x0003e20000100800 */
[----:B------:R-:W-:Y:S02]  /*2ba0*/  FMNMX.FTZ R3, R10, R20, !PT ;  /* 0x000000140a037209 */ /* 0x000fe40007810000 */
[----:B------:R-:W-:Y:S01]  /*2bb0*/  IADD3 R65, R14, 0x18, RZ ;  /* 0x000000180e417810 */ /* 0x000fe20007ffe0ff */
[----:B------:R-:W-:Y:S01]  /*2bc0*/  LDSM.16.MT88.4 R100, [R230+0xc000] ;  /* 0x00c00000e664783b */ /* 0x000fe20000004200 */
[----:B------:R-:W-:-:S02]  /*2bd0*/  ISETP.GE.AND P1, PT, R63, R15, PT ;  /* 0x0000000f3f00720c */ /* 0x000fc40003f26270 */
[----:B------:R-:W-:Y:S01]  /*2be0*/  FSEL R22, R97, -INF , !P6 ;  /* 0xff80000061167808 */ /* 0x000fe20007000000 */
[----:B------:R-:W-:Y:S01]  /*2bf0*/  LDSM.16.MT88.4 R112, [R228+0xe000] ;  /* 0x00e00000e470783b */ /* 0x000fe20000004200 */
[----:B------:R-:W-:Y:S02]  /*2c00*/  FMNMX.FTZ R3, R21, R3, !PT ;  /* 0x0000000315037209 */ /* 0x000fe40007810000 */
[----:B------:R-:W-:Y:S01]  /*2c10*/  IADD3 R66, R14, 0x19, RZ ;  /* 0x000000190e427810 */ /* 0x000fe20007ffe0ff */
[----:B------:R-:W-:Y:S01]  /*2c20*/  LDSM.16.MT88.4 R104, [R228+0xe800] ;  /* 0x00e80000e468783b */ /* 0x000fe20000004200 */
[----:B------:R-:W-:Y:S02]  /*2c30*/  ISETP.GE.AND P6, PT, R65, R16, PT ;  /* 0x000000104100720c */ /* 0x000fe40003fc6270 */
[----:B------:R-:W-:Y:S01]  /*2c40*/  ISETP.GE.AND P3, PT, R64, R15, PT ;  /* 0x0000000f4000720c */ /* 0x000fe20003f66270 */
[----:B------:R-:W-:Y:S01]  /*2c50*/  LDSM.16.MT88.4 R120, [R229+0xe000] ;  /* 0x00e00000e578783b */ /* 0x000fe20000004200 */
[----:B------:R-:W-:-:S02]  /*2c60*/  FSEL R39, R94, -INF , !P1 ;  /* 0xff8000005e277808 */ /* 0x000fc40004800000 */
[----:B------:R-:W-:Y:S01]  /*2c70*/  FMNMX.FTZ R3, R22, R3, !PT ;  /* 0x0000000316037209 */ /* 0x000fe20007810000 */
[----:B------:R-:W-:Y:S01]  /*2c80*/  LDSM.16.MT88.4 R96, [R231+0xc000] ;  /* 0x00c00000e760783b */ /* 0x000fe20000004200 */
[----:B------:R-:W-:Y:S02]  /*2c90*/  IADD3 R67, R14, 0x20, RZ ;  /* 0x000000200e437810 */ /* 0x000fe40007ffe0ff */
[----:B------:R-:W-:Y:S01]  /*2ca0*/  ISETP.GE.AND P5, PT, R66, R16, PT ;  /* 0x000000104200720c */ /* 0x000fe20003fa6270 */
[----:B------:R-:W-:Y:S01]  /*2cb0*/  LDSM.16.MT88.4 R76, [R228+0xc000] ;  /* 0x00c00000e44c783b */ /* 0x000fe20000004200 */
[----:B------:R-:W-:Y:S02]  /*2cc0*/  FSEL R25, R92, -INF , !P6 ;  /* 0xff8000005c197808 */ /* 0x000fe40007000000 */
        /* <DEDUP_REMOVED lines=9> */
[----:B------:R-:W-:Y:S01]  /*2d60*/  FMNMX.FTZ R5, R25, R5, !PT ;  /* 0x0000000519057209 */ /* 0x000fe20007810000 */
        /* <DEDUP_REMOVED lines=8> */
[----:B------:R-:W-:Y:S01]  /*2df0*/  FSEL R154, R85, -INF , !P0 ;  /* 0xff800000559a7808 */ /* 0x000fe20004000000 */
[----:B------:R-:W-:Y:S01]  /*2e00*/  LDSM.16.MT88.4 R124, [R230+0xe800] ;  /* 0x00e80000e67c783b */ /* 0x000fe20000004200 */
[----:B------:R-:W-:-:S02]  /*2e10*/  FMNMX.FTZ R134, R36, R5, !PT ;  /* 0x0000000524867209 */ /* 0x000fc40007810000 */
[----:B------:R-:W-:Y:S01]  /*2e20*/  ISETP.GE.AND P3, PT, R67, R15, PT ;  /* 0x0000000f4300720c */ /* 0x000fe20003f66270 */
[----:B------:R-:W-:Y:S01]  /*2e30*/  STL [R1+0x9c], R16 ;  /* 0x00009c1001007387 */ /* 0x000fe20000100800 */
[----:B------:R-:W-:Y:S02]  /*2e40*/  FSEL R37, R87, -INF , !P1 ;  /* 0xff80000057257808 */ /* 0x000fe40004800000 */
[----:B------:R-:W-:Y:S02]  /*2e50*/  FMNMX.FTZ R3, R38, R3, !PT ;  /* 0x0000000326037209 */ /* 0x000fe40007810000 */
[----:B------:R-:W-:Y:S02]  /*2e60*/  IADD3 R82, R14, 0x29, RZ ;  /* 0x000000290e527810 */ /* 0x000fe40007ffe0ff */
[----:B------:R-:W-:Y:S02]  /*2e70*/  ISETP.GE.AND P5, PT, R81, R16, PT ;  /* 0x000000105100720c */ /* 0x000fe40003fa6270 */
[----:B------:R-:W-:-:S02]  /*2e80*/  FSEL R153, R84, -INF , !P6 ;  /* 0xff80000054997808 */ /* 0x000fc40007000000 */
[----:B------:R-:W-:Y:S01]  /*2e90*/  FMNMX.FTZ R134, R154, R134, !PT ;  /* 0x000000869a867209 */ /* 0x000fe20007810000 */
[----:B------:R-:W-:Y:S01]  /*2ea0*/  LDSM.16.MT88.4 R84, [R229+0xc000] ;  /* 0x00c00000e554783b */ /* 0x000fe20000004200 */
[----:B------:R-:W-:Y:S02]  /*2eb0*/  ISETP.GE.AND P2, PT, R80, R15, PT ;  /* 0x0000000f5000720c */ /* 0x000fe40003f46270 */
[----:B------:R-:W-:Y:S02]  /*2ec0*/  FSEL R155, R72, -INF , !P3 ;  /* 0xff800000489b7808 */ /* 0x000fe40005800000 */
[----:B------:R-:W-:Y:S02]  /*2ed0*/  FMNMX.FTZ R3, R37, R3, !PT ;  /* 0x0000000325037209 */ /* 0x000fe40007810000 */
[----:B------:R-:W-:Y:S02]  /*2ee0*/  IADD3 R83, R14, 0x30, RZ ;  /* 0x000000300e537810 */ /* 0x000fe40007ffe0ff */
[----:B------:R-:W-:-:S02]  /*2ef0*/  ISETP.GE.AND P4, PT, R82, R16, PT ;  /* 0x000000105200720c */ /* 0x000fc40003f86270 */
[----:B------:R-:W-:Y:S02]  /*2f00*/  FSEL R152, R68, -INF , !P5 ;  /* 0xff80000044987808 */ /* 0x000fe40006800000 */
[----:B------:R-:W-:Y:S02]  /*2f10*/  FMNMX.FTZ R134, R153, R134, !PT ;  /* 0x0000008699867209 */ /* 0x000fe40007810000 */
[----:B------:R-:W-:Y:S02]  /*2f20*/  ISETP.GE.AND P1, PT, R81, R15, PT ;  /* 0x0000000f5100720c */ /* 0x000fe40003f26270 */
[----:B------:R-:W-:Y:S02]  /*2f30*/  FSEL R146, R73, -INF , !P2 ;  /* 0xff80000049927808 */ /* 0x000fe40005000000 */
[----:B------:R-:W-:Y:S01]  /*2f40*/  FMNMX.FTZ R3, R155, R3, !PT ;  /* 0x000000039b037209 */ /* 0x000fe20007810000 */
[----:B------:R-:W-:Y:S01]  /*2f50*/  LDSM.16.MT88.4 R72, [R229+0xc800] ;  /* 0x00c80000e548783b */ /* 0x000fe20000004200 */
[----:B------:R-:W-:-:S02]  /*2f60*/  IADD3 R132, R14, 0x31, RZ ;  /* 0x000000310e847810 */ /* 0x000fc40007ffe0ff */
[----:B------:R-:W-:Y:S02]  /*2f70*/  ISETP.GE.AND P3, PT, R83, R16, PT ;  /* 0x000000105300720c */ /* 0x000fe40003f66270 */
        /* <DEDUP_REMOVED lines=8> */
[----:B-1----:R-:W-:Y:S02]  /*3000*/  FSEL R242, R32, -INF , !P3 ;  /* 0xff80000020f27808 */ /* 0x002fe40005800000 */
[----:B------:R-:W-:Y:S02]  /*3010*/  FMNMX.FTZ R134, R147, R134, !PT ;  /* 0x0000008693867209 */ /* 0x000fe40007810000 */
[----:B------:R-:W-:Y:S01]  /*3020*/  ISETP.GE.AND P1, PT, R83, R15, PT ;  /* 0x0000000f5300720c */ /* 0x000fe20003f26270 */
[----:B------:R-:W-:Y:S01]  /*3030*/  STL [R1+0xa0], R242 ;  /* 0x0000a0f201007387 */ /* 0x000fe20000100800 */
[----:B------:R-:W-:Y:S02]  /*3040*/  FSEL R144, R44, -INF , !P0 ;  /* 0xff8000002c907808 */ /* 0x000fe40004000000 */
[----:B------:R-:W-:-:S02]  /*3050*/  FMNMX.FTZ R3, R145, R3, !PT ;  /* 0x0000000391037209 */ /* 0x000fc40007810000 */
[----:B------:R-:W-:Y:S02]  /*3060*/  IADD3 R135, R14, 0x39, RZ ;  /* 0x000000390e877810 */ /* 0x000fe40007ffe0ff */
[----:B------:R-:W-:Y:S02]  /*3070*/  ISETP.GE.AND P4, PT, R133, R16, PT ;  /* 0x000000108500720c */ /* 0x000fe40003f86270 */
[----:B--2---:R-:W-:Y:S02]  /*3080*/  FSEL R238, R30, -INF , !P5 ;  /* 0xff8000001eee7808 */ /* 0x004fe40006800000 */
[----:B------:R-:W-:Y:S02]  /*3090*/  FMNMX.FTZ R134, R242, R134, !PT ;  /* 0x00000086f2867209 */ /* 0x000fe40007810000 */
[----:B------:R-:W-:Y:S01]  /*30a0*/  ISETP.GE.AND P0, PT, R132, R15, PT ;  /* 0x0000000f8400720c */ /* 0x000fe20003f06270 */
[----:B------:R-:W-:Y:S01]  /*30b0*/  STL [R1+0xa4], R238 ;  /* 0x0000a4ee01007387 */ /* 0x000fe20000100800 */
[----:B---3--:R-:W-:-:S02]  /*30c0*/  FSEL R237, R33, -INF , !P1 ;  /* 0xff80000021ed7808 */ /* 0x008fc40004800000 */
[----:B------:R-:W-:Y:S02]  /*30d0*/  FMNMX.FTZ R3, R144, R3, !PT ;  /* 0x0000000390037209 */ /* 0x000fe40007810000 */
[----:B------:R-:W-:Y:S02]  /*30e0*/  ISETP.GE.AND P3, PT, R135, R16, PT ;  /* 0x000000108700720c */ /* 0x000fe40003f66270 */
[----:B----4-:R-:W-:Y:S02]  /*30f0*/  FSEL R236, R28, -INF , !P4 ;  /* 0xff8000001cec7808 */ /* 0x010fe40006000000 */
[----:B------:R-:W-:Y:S02]  /*3100*/  FMNMX.FTZ R134, R238, R134, !PT ;  /* 0x00000086ee867209 */ /* 0x000fe40007810000 */
[----:B------:R-:W-:Y:S01]  /*3110*/  ISETP.GE.AND P1, PT, R133, R15, PT ;  /* 0x0000000f8500720c */ /* 0x000fe20003f26270 */
[----:B------:R-:W-:Y:S01]  /*3120*/  STL [R1+0xa8], R236 ;  /* 0x0000a8ec01007387 */ /* 0x000fe20000100800 */
[----:B------:R-:W-:-:S02]  /*3130*/  FSEL R239, R31, -INF , !P0 ;  /* 0xff8000001fef7808 */ /* 0x000fc40004000000 */
[----:B------:R-:W-:Y:S02]  /*3140*/  FMNMX.FTZ R3, R237, R3, !PT ;  /* 0x00000003ed037209 */ /* 0x000fe40007810000 */
[----:B------:R-:W-:Y:S02]  /*3150*/  FSEL R232, R27, -INF , !P3 ;  /* 0xff8000001be87808 */ /* 0x000fe40005800000 */
[----:B------:R-:W-:Y:S02]  /*3160*/  FMNMX.FTZ R134, R236, R134, !PT ;  /* 0x00000086ec867209 */ /* 0x000fe40007810000 */
[----:B------:R-:W-:Y:S01]  /*3170*/  ISETP.GE.AND P0, PT, R135, R15, PT ;  /* 0x0000000f8700720c */ /* 0x000fe20003f06270 */
[----:B------:R-:W-:Y:S01]  /*3180*/  STL [R1+0xac], R232 ;  /* 0x0000ace801007387 */ /* 0x000fe20000100800 */
[----:B------:R-:W-:Y:S02]  /*3190*/  FSEL R159, R29, -INF , !P1 ;  /* 0xff8000001d9f7808 */ /* 0x000fe40004800000 */
[----:B------:R-:W-:Y:S01]  /*31a0*/  FMNMX.FTZ R3, R239, R3, !PT ;  /* 0x00000003ef037209 */ /* 0x000fe20007810000 */
[----:B------:R-:W-:Y:S01]  /*31b0*/  STL [R1+0xb0], R237 ;  /* 0x0000b0ed01007387 */ /* 0x000fe20000100800 */
[----:B------:R-:W-:-:S02]  /*31c0*/  FMNMX.FTZ R134, R232, R134, !PT ;  /* 0x00000086e8867209 */ /* 0x000fc40007810000 */
[----:B------:R-:W-:Y:S01]  /*31d0*/  FSEL R158, R26, -INF , !P0 ;  /* 0xff8000001a9e7808 */ /* 0x000fe20004000000 */
[----:B------:R-:W-:Y:S01]  /*31e0*/  STL [R1+0xb4], R15 ;  /* 0x0000b40f01007387 */ /* 0x000fe20000100800 */
[----:B------:R-:W-:Y:S02]  /*31f0*/  FMNMX.FTZ R3, R159, R3, !PT ;  /* 0x000000039f037209 */ /* 0x000fe40007810000 */
[----:B------:R-:W-:Y:S01]  /*3200*/  ISETP.GE.AND P5, PT, R14, R17, PT ;  /* 0x000000110e00720c */ /* 0x000fe20003fa6270 */
[----:B------:R-:W1:Y:S01]  /*3210*/  SHFL.BFLY PT, R6, R134, 0x2, 0x1f ;  /* 0x0c401f0086067f89 */ /* 0x000e6200000e0000 */
[----:B------:R-:W-:Y:S02]  /*3220*/  FMNMX.FTZ R3, R158, R3, !PT ;  /* 0x000000039e037209 */ /* 0x000fe40007810000 */
[-C--:B------:R-:W-:Y:S02]  /*3230*/  ISETP.GE.AND P6, PT, R60, R17.reuse, PT ;  /* 0x000000113c00720c */ /* 0x080fe40003fc6270 */
[----:B------:R-:W-:Y:S01]  /*3240*/  ISETP.GE.AND P4, PT, R61, R18, PT ;  /* 0x000000123d00720c */ /* 0x000fe20003f86270 */
[----:B------:R-:W2:Y:S01]  /*3250*/  SHFL.BFLY PT, R5, R3, 0x2, 0x1f ;  /* 0x0c401f0003057f89 */ /* 0x000ea200000e0000 */
[----:B------:R-:W-:-:S02]  /*3260*/  ISETP.GE.AND P3, PT, R62, R17, PT ;  /* 0x000000113e00720c */ /* 0x000fc40003f66270 */
[-C--:B------:R-:W-:Y:S02]  /*3270*/  ISETP.GE.AND P2, PT, R60, R18.reuse, PT ;  /* 0x000000123c00720c */ /* 0x080fe40003f46270 */
[----:B------:R-:W-:Y:S02]  /*3280*/  ISETP.GE.AND P1, PT, R14, R18, PT ;  /* 0x000000120e00720c */ /* 0x000fe40003f26270 */
[----:B-1----:R-:W-:-:S05]  /*3290*/  FMNMX.FTZ R134, R134, R6, !PT ;  /* 0x0000000686867209 */ /* 0x002fca0007810000 */
[----:B------:R-:W1:Y:S01]  /*32a0*/  SHFL.BFLY PT, R6, R134, 0x1, 0x1f ;  /* 0x0c201f0086067f89 */ /* 0x000e6200000e0000 */
[----:B--2---:R-:W-:-:S05]  /*32b0*/  FMNMX.FTZ R3, R3, R5, !PT ;  /* 0x0000000503037209 */ /* 0x004fca0007810000 */
[----:B------:R-:W2:Y:S01]  /*32c0*/  SHFL.BFLY PT, R7, R3, 0x1, 0x1f ;  /* 0x0c201f0003077f89 */ /* 0x000ea200000e0000 */
[----:B-1----:R-:W-:-:S04]  /*32d0*/  FMNMX.FTZ R134, R134, R6, !PT ;  /* 0x0000000686867209 */ /* 0x002fc80007810000 */
[C---:B------:R-:W-:Y:S01]  /*32e0*/  FSETP.NEU.FTZ.AND P0, PT, R134.reuse, -INF , PT ;  /* 0xff8000008600780b */ /* 0x040fe20003f1d000 */
[----:B------:R-:W-:Y:S01]  /*32f0*/  FMUL.FTZ R13, R134, c[0x0][0x23c] ;  /* 0x00008f00860d7a20 */ /* 0x000fe20000410000 */
[----:B--2---:R-:W-:-:S04]  /*3300*/  FMNMX.FTZ R3, R3, R7, !PT ;  /* 0x0000000703037209 */ /* 0x004fc80007810000 */
[----:B------:R-:W-:Y:S01]  /*3310*/  FSEL R13, R13, RZ, P0 ;  /* 0x000000ff0d0d7208 */ /* 0x000fe20000000000 */
[C---:B------:R-:W-:Y:S01]  /*3320*/  FMUL.FTZ R12, R3.reuse, c[0x0][0x23c] ;  /* 0x00008f00030c7a20 */ /* 0x040fe20000410000 */
[----:B------:R-:W-:-:S03]  /*3330*/  FSETP.NEU.FTZ.AND P0, PT, R3, -INF , PT ;  /* 0xff8000000300780b */ /* 0x000fc60003f1d000 */
[----:B------:R-:W-:Y:S01]  /*3340*/  FFMA.FTZ R5, R8, c[0x0][0x23c], -R13 ;  /* 0x00008f0008057a23 */ /* 0x000fe2000001080d */
[----:B------:R-:W-:Y:S02]  /*3350*/  FSEL R12, R12, RZ, P0 ;  /* 0x000000ff0c0c7208 */ /* 0x000fe40000000000 */
[----:B------:R-:W-:Y:S01]  /*3360*/  ISETP.GE.AND P0, PT, R61, R17, PT ;  /* 0x000000113d00720c */ /* 0x000fe20003f06270 */
[----:B------:R1:W-:Y:S02]  /*3370*/  MUFU.EX2 R241, R5 ;  /* 0x0000000500f17308 */ /* 0x0003e40000000800 */
[--C-:B------:R-:W-:Y:S02]  /*3380*/  FFMA.FTZ R0, R22, c[0x0][0x23c], -R12.reuse ;  /* 0x00008f0016007a23 */ /* 0x100fe4000001080c */
[----:B------:R-:W-:-:S04]  /*3390*/  FFMA.FTZ R2, R20, c[0x0][0x23c], -R12 ;  /* 0x00008f0014027a23 */ /* 0x000fc8000001080c */
[----:B------:R2:W-:Y:S01]  /*33a0*/  MUFU.EX2 R246, R0 ;  /* 0x0000000000f67308 */ /* 0x0005e20000000800 */
[----:B-1----:R-:W-:-:S07]  /*33b0*/  FFMA.FTZ R5, R9, c[0x0][0x23c], -R13 ;  /* 0x00008f0009057a23 */ /* 0x002fce000001080d */
[----:B------:R1:W-:Y:S01]  /*33c0*/  MUFU.EX2 R193, R2 ;  /* 0x0000000200c17308 */ /* 0x0003e20000000800 */
[----:B--2---:R-:W-:-:S07]  /*33d0*/  FFMA.FTZ R0, R23, c[0x0][0x23c], -R13 ;  /* 0x00008f0017007a23 */ /* 0x004fce000001080d */
[----:B------:R2:W3:Y:S08]  /*33e0*/  MUFU.EX2 R240, R5 ;  /* 0x0000000500f07308 */ /* 0x0004f00000000800 */
[----:B------:R4:W-:Y:S01]  /*33f0*/  MUFU.EX2 R234, R0 ;  /* 0x0000000000ea7308 */ /* 0x0009e20000000800 */
[----:B-1----:R-:W-:Y:S02]  /*3400*/  FFMA.FTZ R2, R21, c[0x0][0x23c], -R12 ;  /* 0x00008f0015027a23 */ /* 0x002fe4000001080c */
[----:B--2---:R-:W-:-:S05]  /*3410*/  FFMA.FTZ R5, R11, c[0x0][0x23c], -R13 ;  /* 0x00008f000b057a23 */ /* 0x004fca000001080d */
[----:B------:R-:W1:Y:S01]  /*3420*/  MUFU.EX2 R195, R2 ;  /* 0x0000000200c37308 */ /* 0x000e620000000800 */
[----:B---3--:R-:W-:Y:S01]  /*3430*/  F2FP.PACK_AB R8, R240, R241 ;  /* 0x000000f1f008723e */ /* 0x008fe200000000ff */
[----:B----4-:R-:W-:-:S06]  /*3440*/  FFMA.FTZ R0, R24, c[0x0][0x23c], -R13 ;  /* 0x00008f0018007a23 */ /* 0x010fcc000001080d */
[----:B------:R2:W-:Y:S08]  /*3450*/  MUFU.EX2 R235, R5 ;  /* 0x0000000500eb7308 */ /* 0x0005f00000000800 */
[----:B------:R3:W4:Y:S01]  /*3460*/  MUFU.EX2 R243, R0 ;  /* 0x0000000000f37308 */ /* 0x0007220000000800 */
[----:B-1----:R-:W-:Y:S01]  /*3470*/  F2FP.PACK_AB R11, R246, R195 ;  /* 0x000000c3f60b723e */ /* 0x002fe200000000ff */
[----:B--2---:R-:W-:-:S06]  /*3480*/  FFMA.FTZ R5, R19, c[0x0][0x23c], -R13 ;  /* 0x00008f0013057a23 */ /* 0x004fcc000001080d */
[----:B------:R1:W2:Y:S01]  /*3490*/  MUFU.EX2 R245, R5 ;  /* 0x0000000500f57308 */ /* 0x0002a20000000800 */
[----:B---3--:R-:W-:Y:S01]  /*34a0*/  FFMA.FTZ R0, R25, c[0x0][0x23c], -R13 ;  /* 0x00008f0019007a23 */ /* 0x008fe2000001080d */
[----:B----4-:R-:W-:-:S06]  /*34b0*/  F2FP.PACK_AB R4, R243, R234 ;  /* 0x000000eaf304723e */ /* 0x010fcc00000000ff */
[----:B------:R3:W-:Y:S01]  /*34c0*/  MUFU.EX2 R209, R0 ;  /* 0x0000000000d17308 */ /* 0x0007e20000000800 */
[----:B-1----:R-:W-:Y:S01]  /*34d0*/  FFMA.FTZ R5, R10, c[0x0][0x23c], -R12 ;  /* 0x00008f000a057a23 */ /* 0x002fe2000001080c */
[----:B--2---:R-:W-:-:S06]  /*34e0*/  F2FP.PACK_AB R10, R245, R235 ;  /* 0x000000ebf50a723e */ /* 0x004fcc00000000ff */
[----:B------:R-:W1:Y:S01]  /*34f0*/  MUFU.EX2 R194, R5 ;  /* 0x0000000500c27308 */ /* 0x000e620000000800 */
[----:B---3--:R-:W-:-:S07]  /*3500*/  FFMA.FTZ R0, R36, c[0x0][0x23c], -R13 ;  /* 0x00008f0024007a23 */ /* 0x008fce000001080d */
[----:B------:R2:W3:Y:S01]  /*3510*/  MUFU.EX2 R211, R0 ;  /* 0x0000000000d37308 */ /* 0x0004e20000000800 */
[----:B-1----:R-:W-:-:S07]  /*3520*/  F2FP.PACK_AB R9, R193, R194 ;  /* 0x000000c2c109723e */ /* 0x002fce00000000ff */
[----:B------:R-:W-:Y:S01]  /*3530*/  HMMA.16816.F32 R20, R8, R100, RZ ;  /* 0x000000640814723c */ /* 0x000fe200000018ff */
[----:B--2---:R-:W-:Y:S01]  /*3540*/  FFMA.FTZ R0, R39, c[0x0][0x23c], -R12 ;  /* 0x00008f0027007a23 */ /* 0x004fe2000001080c */
[----:B---3--:R-:W-:-:S03]  /*3550*/  F2FP.PACK_AB R6, R211, R209 ;  /* 0x000000d1d306723e */ /* 0x008fc600000000ff */
[----:B------:R1:W-:Y:S03]  /*3560*/  MUFU.EX2 R233, R0 ;  /* 0x0000000000e97308 */ /* 0x0003e60000000800 */
[C---:B------:R-:W-:Y:S08]  /*3570*/  HMMA.16816.F32 R56, R8.reuse, R112, RZ ;  /* 0x000000700838723c */ /* 0x040ff000000018ff */
[----:B------:R-:W-:Y:S01]  /*3580*/  HMMA.16816.F32 R52, R8, R120, RZ ;  /* 0x000000780834723c */ /* 0x000fe200000018ff */
[----:B-1----:R-:W-:-:S07]  /*3590*/  FFMA.FTZ R0, R40, c[0x0][0x23c], -R12 ;  /* 0x00008f0028007a23 */ /* 0x002fce000001080c */
[C---:B------:R-:W-:Y:S01]  /*35a0*/  HMMA.16816.F32 R24, R8.reuse, R96, RZ ;  /* 0x000000600818723c */ /* 0x040fe200000018ff */
[----:B------:R1:W2:Y:S07]  /*35b0*/  MUFU.EX2 R210, R0 ;  /* 0x0000000000d27308 */ /* 0x0002ae0000000800 */
[C---:B------:R-:W-:Y:S08]  /*35c0*/  HMMA.16816.F32 R32, R8.reuse, R76, RZ ;  /* 0x0000004c0820723c */ /* 0x040ff000000018ff */
[----:B------:R-:W-:Y:S01]  /*35d0*/  HMMA.16816.F32 R28, R8, R84, RZ ;  /* 0x00000054081c723c */ /* 0x000fe200000018ff */
[----:B-1----:R-:W-:Y:S01]  /*35e0*/  FFMA.FTZ R0, R38, c[0x0][0x23c], -R12 ;  /* 0x00008f0026007a23 */ /* 0x002fe2000001080c */
[----:B--2---:R-:W-:-:S03]  /*35f0*/  F2FP.PACK_AB R5, R210, R233 ;  /* 0x000000e9d205723e */ /* 0x004fc600000000ff */
[----:B------:R1:W-:Y:S03]  /*3600*/  MUFU.EX2 R244, R0 ;  /* 0x0000000000f47308 */ /* 0x0003e60000000800 */
[C---:B------:R-:W-:Y:S08]  /*3610*/  HMMA.16816.F32 R40, R8.reuse, R78, RZ ;  /* 0x0000004e0828723c */ /* 0x040ff000000018ff */
[----:B------:R-:W-:Y:S01]  /*3620*/  HMMA.16816.F32 R48, R8, R128, RZ ;  /* 0x000000800830723c */ /* 0x000fe200000018ff */
[----:B-1----:R-:W-:-:S07]  /*3630*/  FFMA.FTZ R0, R37, c[0x0][0x23c], -R12 ;  /* 0x00008f0025007a23 */ /* 0x002fce000001080c */
[C---:B------:R-:W-:Y:S01]  /*3640*/  HMMA.16816.F32 R36, R8.reuse, R86, RZ ;  /* 0x000000560824723c */ /* 0x040fe200000018ff */
[----:B------:R-:W1:Y:S07]  /*3650*/  MUFU.EX2 R247, R0 ;  /* 0x0000000000f77308 */ /* 0x000e6e0000000800 */
[----:B------:R-:W-:Y:S01]  /*3660*/  HMMA.16816.F32 R44, R8, R140, RZ ;  /* 0x0000008c082c723c */ /* 0x000fe200000018ff */
[----:B-1----:R-:W-:-:S07]  /*3670*/  F2FP.PACK_AB R7, R247, R244 ;  /* 0x000000f4f707723e */ /* 0x002fce00000000ff */
[----:B------:R-:W-:Y:S08]  /*3680*/  HMMA.16816.F32 R164, R4, R92, R20 ;  /* 0x0000005c04a4723c */ /* 0x000ff00000001814 */
[----:B------:R-:W-:Y:S08]  /*3690*/  HMMA.16816.F32 R20, R8, R122, RZ ;  /* 0x0000007a0814723c */ /* 0x000ff000000018ff */
[----:B------:R-:W-:Y:S08]  /*36a0*/  HMMA.16816.F32 R220, R4, R88, R24 ;  /* 0x0000005804dc723c */ /* 0x000ff00000001818 */
[----:B------:R-:W-:Y:S01]  /*36b0*/  IMAD.MOV.U32 R227, RZ, RZ, R164 ;  /* 0x000000ffffe37224 */ /* 0x000fe200078e00a4 */
[----:B------:R-:W-:Y:S01]  /*36c0*/  MOV R226, R165 ;  /* 0x000000a500e27202 */ /* 0x000fe20000000f00 */
[----:B------:R-:W-:Y:S01]  /*36d0*/  IMAD.MOV.U32 R225, RZ, RZ, R166 ;  /* 0x000000ffffe17224 */ /* 0x000fe200078e00a6 */
[----:B------:R-:W-:Y:S01]  /*36e0*/  HMMA.16816.F32 R24, R8, R114, RZ ;  /* 0x000000720818723c */ /* 0x000fe200000018ff */
[----:B------:R-:W-:-:S07]  /*36f0*/  IMAD.MOV.U32 R224, RZ, RZ, R167 ;  /* 0x000000ffffe07224 */ /* 0x000fce00078e00a7 */
[C---:B------:R-:W-:Y:S08]  /*3700*/  HMMA.16816.F32 R164, R4.reuse, R104, R56 ;  /* 0x0000006804a4723c */ /* 0x040ff00000001838 */
[C---:B------:R-:W-:Y:S08]  /*3710*/  HMMA.16816.F32 R20, R4.reuse, R110, R20 ;  /* 0x0000006e0414723c */ /* 0x040ff00000001814 */
[C---:B------:R-:W-:Y:S08]  /*3720*/  HMMA.16816.F32 R180, R4.reuse, R68, R32 ;  /* 0x0000004404b4723c */ /* 0x040ff00000001820 */
[----:B------:R-:W-:Y:S01]  /*3730*/  IMAD.MOV.U32 R59, RZ, RZ, R165 ;  /* 0x000000ffff3b7224 */ /* 0x000fe200078e00a5 */
[----:B------:R-:W-:Y:S01]  /*3740*/  HMMA.16816.F32 R200, R4, R72, R28 ;  /* 0x0000004804c8723c */ /* 0x000fe2000000181c */
[----:B------:R-:W-:-:S02]  /*3750*/  IMAD.MOV.U32 R58, RZ, RZ, R166 ;  /* 0x000000ffff3a7224 */ /* 0x000fc400078e00a6 */
[----:B------:R-:W-:Y:S02]  /*3760*/  IMAD.MOV.U32 R57, RZ, RZ, R167 ;  /* 0x000000ffff397224 */ /* 0x000fe400078e00a7 */
[----:B------:R-:W-:-:S03]  /*3770*/  IMAD.MOV.U32 R56, RZ, RZ, R164 ;  /* 0x000000ffff387224 */ /* 0x000fc600078e00a4 */
[----:B------:R-:W-:Y:S08]  /*3780*/  HMMA.16816.F32 R164, R4, R108, R52 ;  /* 0x0000006c04a4723c */ /* 0x000ff00000001834 */
[C---:B------:R-:W-:Y:S08]  /*3790*/  HMMA.16816.F32 R32, R8.reuse, R98, RZ ;  /* 0x000000620820723c */ /* 0x040ff000000018ff */
[----:B------:R-:W-:Y:S08]  /*37a0*/  HMMA.16816.F32 R28, R8, R102, RZ ;  /* 0x00000066081c723c */ /* 0x000ff000000018ff */
[----:B------:R-:W-:Y:S01]  /*37b0*/  MOV R55, R164 ;  /* 0x000000a400377202 */ /* 0x000fe20000000f00 */
[----:B------:R-:W-:Y:S01]  /*37c0*/  IMAD.MOV.U32 R54, RZ, RZ, R166 ;  /* 0x000000ffff367224 */ /* 0x000fe200078e00a6 */
[----:B------:R-:W-:Y:S01]  /*37d0*/  HMMA.16816.F32 R168, R4, R74, R36 ;  /* 0x0000004a04a8723c */ /* 0x000fe20000001824 */
[----:B------:R-:W-:-:S02]  /*37e0*/  IMAD.MOV.U32 R53, RZ, RZ, R167 ;  /* 0x000000ffff357224 */ /* 0x000fc400078e00a7 */
[----:B------:R-:W-:-:S04]  /*37f0*/  IMAD.MOV.U32 R52, RZ, RZ, R165 ;  /* 0x000000ffff347224 */ /* 0x000fc800078e00a5 */
[----:B------:R-:W-:Y:S01]  /*3800*/  IMAD.MOV.U32 R39, RZ, RZ, R22 ;  /* 0x000000ffff277224 */ /* 0x000fe200078e0016 */
[----:B------:R-:W-:Y:S01]  /*3810*/  HMMA.16816.F32 R164, R4, R70, R40 ;  /* 0x0000004604a4723c */ /* 0x000fe20000001828 */
[----:B------:R-:W-:-:S06]  /*3820*/  IMAD.MOV.U32 R38, RZ, RZ, R21 ;  /* 0x000000ffff267224 */ /* 0x000fcc00078e0015 */
[----:B------:R-:W-:Y:S01]  /*3830*/  IMAD.MOV.U32 R41, RZ, RZ, R20 ;  /* 0x000000ffff297224 */ /* 0x000fe200078e0014 */
[----:B------:R-:W-:Y:S01]  /*3840*/  HMMA.16816.F32 R48, R4, R116, R48 ;  /* 0x000000740430723c */ /* 0x000fe20000001830 */
[----:B------:R-:W-:-:S07]  /*3850*/  IMAD.MOV.U32 R40, RZ, RZ, R23 ;  /* 0x000000ffff287224 */ /* 0x000fce00078e0017 */
[----:B------:R-:W-:Y:S08]  /*3860*/  HMMA.16816.F32 R24, R4, R106, R24 ;  /* 0x0000006a0418723c */ /* 0x000ff00000001818 */
[C---:B------:R-:W-:Y:S08]  /*3870*/  HMMA.16816.F32 R20, R8.reuse, R130, RZ ;  /* 0x000000820814723c */ /* 0x040ff000000018ff */
[----:B------:R-:W-:Y:S01]  /*3880*/  HMMA.16816.F32 R8, R8, R142, RZ ;  /* 0x0000008e0808723c */ /* 0x000fe200000018ff */
[----:B------:R-:W-:Y:S01]  /*3890*/  IMAD.MOV.U32 R205, RZ, RZ, R49 ;  /* 0x000000ffffcd7224 */ /* 0x000fe200078e0031 */
[----:B------:R-:W-:Y:S01]  /*38a0*/  MOV R232, R48 ;  /* 0x0000003000e87202 */ /* 0x000fe20000000f00 */
[----:B------:R-:W-:-:S02]  /*38b0*/  IMAD.MOV.U32 R15, RZ, RZ, R50 ;  /* 0x000000ffff0f7224 */ /* 0x000fc400078e0032 */
[----:B------:R-:W-:-:S03]  /*38c0*/  IMAD.MOV.U32 R237, RZ, RZ, R51 ;  /* 0x000000ffffed7224 */ /* 0x000fc600078e0033 */
[C---:B------:R-:W-:Y:S07]  /*38d0*/  HMMA.16816.F32 R184, R4.reuse, R90, R32 ;  /* 0x0000005a04b8723c */ /* 0x040fee0000001820 */
[----:B------:R-:W-:Y:S01]  /*38e0*/  IMAD.MOV.U32 R33, RZ, RZ, R25 ;  /* 0x000000ffff217224 */ /* 0x000fe200078e0019 */
[----:B------:R-:W-:Y:S01]  /*38f0*/  HMMA.16816.F32 R216, R4, R94, R28 ;  /* 0x0000005e04d8723c */ /* 0x000fe2000000181c */
[----:B------:R-:W-:-:S06]  /*3900*/  IMAD.MOV.U32 R32, RZ, RZ, R26 ;  /* 0x000000ffff207224 */ /* 0x000fcc00078e001a */
[----:B------:R-:W-:Y:S01]  /*3910*/  MOV R31, R27 ;  /* 0x0000001b001f7202 */ /* 0x000fe20000000f00 */
[----:B------:R-:W-:Y:S01]  /*3920*/  IMAD.MOV.U32 R30, RZ, RZ, R24 ;  /* 0x000000ffff1e7224 */ /* 0x000fe200078e0018 */
[C---:B------:R-:W-:Y:S08]  /*3930*/  HMMA.16816.F32 R48, R4.reuse, R124, R44 ;  /* 0x0000007c0430723c */ /* 0x040ff0000000182c */
[C---:B------:R-:W-:Y:S07]  /*3940*/  HMMA.16816.F32 R24, R4.reuse, R118, R20 ;  /* 0x000000760418723c */ /* 0x040fee0000001814 */
[----:B------:R-:W-:Y:S01]  /*3950*/  FSEL R22, R197, -INF , !P4 ;  /* 0xff800000c5167808 */ /* 0x000fe20006000000 */
[----:B------:R-:W-:Y:S01]  /*3960*/  HMMA.16816.F32 R4, R4, R126, R8 ;  /* 0x0000007e0404723c */ /* 0x000fe20000001808 */
[----:B------:R-:W-:-:S02]  /*3970*/  ISETP.GE.AND P4, PT, R63, R17, PT ;  /* 0x000000113f00720c */ /* 0x000fc40003f86270 */
[----:B------:R-:W-:Y:S02]  /*3980*/  FSEL R23, R191, -INF , !P2 ;  /* 0xff800000bf177808 */ /* 0x000fe40005000000 */
[----:B------:R-:W-:Y:S02]  /*3990*/  ISETP.GE.AND P2, PT, R64, R17, PT ;  /* 0x000000114000720c */ /* 0x000fe40003f46270 */
[----:B------:R-:W-:Y:S01]  /*39a0*/  FSEL R8, R198, -INF , !P0 ;  /* 0xff800000c6087808 */ /* 0x000fe20004000000 */
[----:B------:R-:W-:Y:S01]  /*39b0*/  IMAD.MOV.U32 R45, RZ, RZ, R51 ;  /* 0x000000ffff2d7224 */ /* 0x000fe200078e0033 */
[----:B------:R-:W-:Y:S01]  /*39c0*/  FSEL R10, R196, -INF , !P6 ;  /* 0xff800000c40a7808 */ /* 0x000fe20007000000 */
[----:B------:R-:W-:Y:S01]  /*39d0*/  IMAD.MOV.U32 R46, RZ, RZ, R50 ;  /* 0x000000ffff2e7224 */ /* 0x000fe200078e0032 */
[----:B------:R-:W-:Y:S01]  /*39e0*/  FSEL R11, R192, -INF , !P3 ;  /* 0xff800000c00b7808 */ /* 0x000fe20005800000 */
[----:B------:R-:W-:Y:S01]  /*39f0*/  IMAD.MOV.U32 R44, RZ, RZ, R49 ;  /* 0x000000ffff2c7224 */ /* 0x000fe200078e0031 */
[----:B------:R-:W-:Y:S01]  /*3a00*/  ISETP.GE.AND P0, PT, R62, R18, PT ;  /* 0x000000123e00720c */ /* 0x000fe20003f06270 */
[----:B------:R-:W-:Y:S01]  /*3a10*/  IMAD.MOV.U32 R47, RZ, RZ, R48 ;  /* 0x000000ffff2f7224 */ /* 0x000fe200078e0030 */
[----:B------:R-:W-:Y:S01]  /*3a20*/  FSEL R14, R189, -INF , !P4 ;  /* 0xff800000bd0e7808 */ /* 0x000fe20006000000 */
[----:B------:R-:W-:Y:S01]  /*3a30*/  IMAD.MOV.U32 R34, RZ, RZ, R25 ;  /* 0x000000ffff227224 */ /* 0x000fe200078e0019 */
[----:B------:R-:W-:Y:S01]  /*3a40*/  MOV R36, R24 ;  /* 0x0000001800247202 */ /* 0x000fe20000000f00 */
[----:B------:R-:W-:Y:S01]  /*3a50*/  IMAD.MOV.U32 R35, RZ, RZ, R26 ;  /* 0x000000ffff237224 */ /* 0x000fe200078e001a */
[----:B------:R-:W-:Y:S01]  /*3a60*/  ISETP.GE.AND P6, PT, R63, R18, PT ;  /* 0x000000123f00720c */ /* 0x000fe20003fc6270 */
[----:B------:R-:W-:Y:S01]  /*3a70*/  IMAD.MOV.U32 R37, RZ, RZ, R27 ;  /* 0x000000ffff257224 */ /* 0x000fe200078e001b */
[----:B------:R-:W-:-:S02]  /*3a80*/  FSEL R24, R190, -INF , !P0 ;  /* 0xff800000be187808 */ /* 0x000fc40004000000 */
[----:B------:R-:W-:Y:S01]  /*3a90*/  ISETP.GE.AND P0, PT, R65, R17, PT ;  /* 0x000000114100720c */ /* 0x000fe20003f06270 */
[----:B------:R-:W-:Y:S01]  /*3aa0*/  IMAD.MOV.U32 R242, RZ, RZ, R7 ;  /* 0x000000fffff27224 */ /* 0x000fe200078e0007 */
[----:B------:R-:W-:Y:S01]  /*3ab0*/  FSEL R7, R199, -INF , !P5 ;  /* 0xff800000c7077808 */ /* 0x000fe20006800000 */
[----:B------:R-:W-:Y:S01]  /*3ac0*/  IMAD.MOV.U32 R16, RZ, RZ, R4 ;  /* 0x000000ffff107224 */ /* 0x000fe200078e0004 */
[----:B------:R-:W-:Y:S01]  /*3ad0*/  FSEL R19, R188, -INF , !P2 ;  /* 0xff800000bc137808 */ /* 0x000fe20005000000 */
[----:B------:R-:W-:Y:S01]  /*3ae0*/  IMAD.MOV.U32 R236, RZ, RZ, R5 ;  /* 0x000000ffffec7224 */ /* 0x000fe200078e0005 */
[----:B------:R-:W-:Y:S01]  /*3af0*/  FMNMX.FTZ R0, R7, R8, !PT ;  /* 0x0000000807007209 */ /* 0x000fe20007810000 */
[----:B------:R-:W-:Y:S01]  /*3b00*/  IMAD.MOV.U32 R238, RZ, RZ, R6 ;  /* 0x000000ffffee7224 */ /* 0x000fe200078e0006 */
[----:B------:R-:W-:Y:S02]  /*3b10*/  ISETP.GE.AND P3, PT, R64, R18, PT ;  /* 0x000000124000720c */ /* 0x000fe40003f66270 */
[----:B------:R-:W-:-:S02]  /*3b20*/  FMNMX.FTZ R0, R10, R0, !PT ;  /* 0x000000000a007209 */ /* 0x000fc40007810000 */
[----:B------:R-:W-:Y:S02]  /*3b30*/  FSEL R25, R179, -INF , !P6 ;  /* 0xff800000b3197808 */ /* 0x000fe40007000000 */
[----:B------:R-:W-:Y:S02]  /*3b40*/  FMNMX.FTZ R0, R11, R0, !PT ;  /* 0x000000000b007209 */ /* 0x000fe40007810000 */
[----:B------:R-:W-:Y:S02]  /*3b50*/  ISETP.GE.AND P6, PT, R66, R17, PT ;  /* 0x000000114200720c */ /* 0x000fe40003fc6270 */
[----:B------:R-:W-:Y:S02]  /*3b60*/  FMNMX.FTZ R0, R14, R0, !PT ;  /* 0x000000000e007209 */ /* 0x000fe40007810000 */
[----:B------:R-:W-:Y:S02]  /*3b70*/  FSEL R20, R177, -INF , !P0 ;  /* 0xff800000b1147808 */ /* 0x000fe40004000000 */
[----:B------:R-:W-:-:S02]  /*3b80*/  FMNMX.FTZ R0, R19, R0, !PT ;  /* 0x0000000013007209 */ /* 0x000fc40007810000 */
[----:B------:R-:W-:Y:S02]  /*3b90*/  ISETP.GE.AND P4, PT, R65, R18, PT ;  /* 0x000000124100720c */ /* 0x000fe40003f86270 */
[----:B------:R-:W-:Y:S02]  /*3ba0*/  FSEL R26, R178, -INF , !P3 ;  /* 0xff800000b21a7808 */ /* 0x000fe40005800000 */
[----:B------:R-:W-:Y:S02]  /*3bb0*/  ISETP.GE.AND P3, PT, R67, R17, PT ;  /* 0x000000114300720c */ /* 0x000fe40003f66270 */
[----:B------:R-:W-:Y:S02]  /*3bc0*/  FSEL R21, R176, -INF , !P6 ;  /* 0xff800000b0157808 */ /* 0x000fe40007000000 */
[----:B------:R-:W-:Y:S02]  /*3bd0*/  FMNMX.FTZ R0, R20, R0, !PT ;  /* 0x0000000014007209 */ /* 0x000fe40007810000 */
[----:B------:R-:W-:-:S02]  /*3be0*/  ISETP.GE.AND P2, PT, R66, R18, PT ;  /* 0x000000124200720c */ /* 0x000fc40003f46270 */
[----:B------:R-:W-:Y:S02]  /*3bf0*/  FSEL R27, R175, -INF , !P4 ;  /* 0xff800000af1b7808 */ /* 0x000fe40006000000 */
[-C--:B------:R-:W-:Y:S02]  /*3c00*/  ISETP.GE.AND P4, PT, R80, R17.reuse, PT ;  /* 0x000000115000720c */ /* 0x080fe40003f86270 */
[----:B------:R-:W-:Y:S02]  /*3c10*/  FSEL R63, R163, -INF , !P3 ;  /* 0xff800000a33f7808 */ /* 0x000fe40005800000 */
[----:B------:R-:W-:Y:S02]  /*3c20*/  FMNMX.FTZ R0, R21, R0, !PT ;  /* 0x0000000015007209 */ /* 0x000fe40007810000 */
[----:B------:R-:W-:Y:S02]  /*3c30*/  FSEL R28, R174, -INF , !P2 ;  /* 0xff800000ae1c7808 */ /* 0x000fe40005000000 */
[----:B------:R-:W-:-:S02]  /*3c40*/  ISETP.GE.AND P2, PT, R81, R17, PT ;  /* 0x000000115100720c */ /* 0x000fc40003f46270 */
[----:B------:R-:W-:Y:S02]  /*3c50*/  FSEL R62, R162, -INF , !P4 ;  /* 0xff800000a23e7808 */ /* 0x000fe40006000000 */
[----:B------:R-:W-:Y:S02]  /*3c60*/  FMNMX.FTZ R0, R63, R0, !PT ;  /* 0x000000003f007209 */ /* 0x000fe40007810000 */
[-C--:B------:R-:W-:Y:S02]  /*3c70*/  ISETP.GE.AND P3, PT, R82, R17.reuse, PT ;  /* 0x000000115200720c */ /* 0x080fe40003f66270 */
[----:B------:R-:W-:Y:S02]  /*3c80*/  FSEL R61, R157, -INF , !P2 ;  /* 0xff8000009d3d7808 */ /* 0x000fe40005000000 */
[----:B------:R-:W-:Y:S02]  /*3c90*/  FMNMX.FTZ R0, R62, R0, !PT ;  /* 0x000000003e007209 */ /* 0x000fe40007810000 */
[----:B------:R-:W-:-:S02]  /*3ca0*/  ISETP.GE.AND P2, PT, R83, R17, PT ;  /* 0x000000115300720c */ /* 0x000fc40003f46270 */
[----:B------:R-:W-:Y:S02]  /*3cb0*/  FSEL R60, R156, -INF , !P3 ;  /* 0xff8000009c3c7808 */ /* 0x000fe40005800000 */
[----:B------:R-:W-:Y:S02]  /*3cc0*/  FMNMX.FTZ R0, R61, R0, !PT ;  /* 0x000000003d007209 */ /* 0x000fe40007810000 */
[----:B------:R-:W-:Y:S02]  /*3cd0*/  FSEL R156, R139, -INF , !P2 ;  /* 0xff8000008b9c7808 */ /* 0x000fe40005000000 */
[----:B------:R-:W-:Y:S02]  /*3ce0*/  FMNMX.FTZ R0, R60, R0, !PT ;  /* 0x000000003c007209 */ /* 0x000fe40007810000 */
[----:B------:R-:W-:Y:S02]  /*3cf0*/  FSEL R9, R204, -INF , !P1 ;  /* 0xff800000cc097808 */ /* 0x000fe40004800000 */
[----:B------:R-:W-:-:S02]  /*3d00*/  ISETP.GE.AND P2, PT, R132, R17, PT ;  /* 0x000000118400720c */ /* 0x000fc40003f46270 */
[----:B------:R-:W-:Y:S02]  /*3d10*/  FMNMX.FTZ R2, R156, R0, !PT ;  /* 0x000000009c027209 */ /* 0x000fe40007810000 */
[----:B------:R-:W-:Y:S02]  /*3d20*/  FMNMX.FTZ R0, R9, R22, !PT ;  /* 0x0000001609007209 */ /* 0x000fe40007810000 */
[----:B------:R-:W-:Y:S02]  /*3d30*/  FSEL R139, R149, -INF , !P2 ;  /* 0xff800000958b7808 */ /* 0x000fe40005000000 */
[----:B------:R-:W-:Y:S02]  /*3d40*/  ISETP.GE.AND P2, PT, R133, R17, PT ;  /* 0x000000118500720c */ /* 0x000fe40003f46270 */
[----:B------:R-:W-:Y:S02]  /*3d50*/  FMNMX.FTZ R0, R23, R0, !PT ;  /* 0x0000000017007209 */ /* 0x000fe40007810000 */
[----:B------:R-:W-:-:S02]  /*3d60*/  FSEL R157, R136, -INF , !P2 ;  /* 0xff800000889d7808 */ /* 0x000fc40005000000 */
[----:B------:R-:W-:Y:S02]  /*3d70*/  FMNMX.FTZ R2, R139, R2, !PT ;  /* 0x000000028b027209 */ /* 0x000fe40007810000 */
[----:B------:R-:W-:Y:S02]  /*3d80*/  FMNMX.FTZ R0, R24, R0, !PT ;  /* 0x0000000018007209 */ /* 0x000fe40007810000 */
[----:B------:R-:W-:Y:S02]  /*3d90*/  FMNMX.FTZ R4, R157, R2, !PT ;  /* 0x000000029d047209 */ /* 0x000fe40007810000 */
[----:B------:R-:W-:Y:S02]  /*3da0*/  FMNMX.FTZ R2, R25, R0, !PT ;  /* 0x0000000019027209 */ /* 0x000fe40007810000 */
[----:B------:R-:W-:Y:S02]  /*3db0*/  ISETP.GE.AND P1, PT, R135, R17, PT ;  /* 0x000000118700720c */ /* 0x000fe40003f26270 */
[----:B------:R-:W-:-:S02]  /*3dc0*/  FMNMX.FTZ R2, R26, R2, !PT ;  /* 0x000000021a027209 */ /* 0x000fc40007810000 */
[----:B------:R-:W-:Y:S02]  /*3dd0*/  FSEL R138, R138, -INF , !P1 ;  /* 0xff8000008a8a7808 */ /* 0x000fe40004800000 */
[----:B------:R-:W-:Y:S02]  /*3de0*/  ISETP.GE.AND P0, PT, R67, R18, PT ;  /* 0x000000124300720c */ /* 0x000fe40003f06270 */
[----:B------:R-:W-:Y:S02]  /*3df0*/  FMNMX.FTZ R2, R27, R2, !PT ;  /* 0x000000021b027209 */ /* 0x000fe40007810000 */
[----:B------:R-:W-:Y:S02]  /*3e00*/  FMNMX.FTZ R0, R138, R4, !PT ;  /* 0x000000048a007209 */ /* 0x000fe40007810000 */
[----:B------:R-:W-:Y:S02]  /*3e10*/  ISETP.GE.AND P6, PT, R80, R18, PT ;  /* 0x000000125000720c */ /* 0x000fe40003fc6270 */
[----:B------:R-:W-:Y:S01]  /*3e20*/  FSEL R51, R173, -INF , !P0 ;  /* 0xff800000ad337808 */ /* 0x000fe20004000000 */
[----:B------:R-:W1:Y:S01]  /*3e30*/  SHFL.BFLY PT, R4, R0, 0x2, 0x1f ;  /* 0x0c401f0000047f89 */ /* 0x000e6200000e0000 */
[----:B------:R-:W-:-:S02]  /*3e40*/  FMNMX.FTZ R2, R28, R2, !PT ;  /* 0x000000021c027209 */ /* 0x000fc40007810000 */
[----:B------:R-:W-:Y:S02]  /*3e50*/  ISETP.GE.AND P5, PT, R81, R18, PT ;  /* 0x000000125100720c */ /* 0x000fe40003fa6270 */
[----:B------:R-:W-:Y:S02]  /*3e60*/  FSEL R50, R172, -INF , !P6 ;  /* 0xff800000ac327808 */ /* 0x000fe40007000000 */
[----:B------:R-:W-:Y:S02]  /*3e70*/  FMNMX.FTZ R2, R51, R2, !PT ;  /* 0x0000000233027209 */ /* 0x000fe40007810000 */
[----:B------:R-:W-:Y:S02]  /*3e80*/  ISETP.GE.AND P4, PT, R82, R18, PT ;  /* 0x000000125200720c */ /* 0x000fe40003f86270 */
[----:B------:R-:W-:Y:S02]  /*3e90*/  FSEL R49, R161, -INF , !P5 ;  /* 0xff800000a1317808 */ /* 0x000fe40006800000 */
        /* <DEDUP_REMOVED lines=31> */
[----:B------:R-:W-:Y:S02]  /*4090*/  MOV R19, R210 ;  /* 0x000000d200137202 */ /* 0x000fe40000000f00 */
[----:B------:R-:W-:Y:S01]  /*40a0*/  FSETP.NEU.FTZ.AND P0, PT, R136, -INF , PT ;  /* 0xff8000008800780b */ /* 0x000fe20003f1d000 */
[----:B-1----:R-:W-:Y:S01]  /*40b0*/  FFMA.FTZ R4, R10, c[0x0][0x23c], -R2 ;  /* 0x00008f000a047a23 */ /* 0x002fe20000010802 */
[----:B--2---:R-:W-:-:S03]  /*40c0*/  F2FP.PACK_AB R8, R132, R133 ;  /* 0x000000858408723e */ /* 0x004fc600000000ff */
[----:B------:R1:W-:Y:S02]  /*40d0*/  MUFU.EX2 R135, R4 ;  /* 0x0000000400877308 */ /* 0x0003e40000000800 */
[----:B-1----:R-:W-:-:S06]  /*40e0*/  FFMA.FTZ R4, R11, c[0x0][0x23c], -R2 ;  /* 0x00008f000b047a23 */ /* 0x002fcc0000010802 */
[----:B------:R1:W2:Y:S02]  /*40f0*/  MUFU.EX2 R192, R4 ;  /* 0x0000000400c07308 */ /* 0x0002a40000000800 */
[----:B-1----:R-:W-:Y:S01]  /*4100*/  FFMA.FTZ R4, R14, c[0x0][0x23c], -R2 ;  /* 0x00008f000e047a23 */ /* 0x002fe20000010802 */
[----:B--2---:R-:W-:-:S05]  /*4110*/  F2FP.PACK_AB R10, R192, R135 ;  /* 0x00000087c00a723e */ /* 0x004fca00000000ff */
[----:B------:R1:W-:Y:S08]  /*4120*/  MUFU.EX2 R14, R0 ;  /* 0x00000000000e7308 */ /* 0x0003f00000000800 */
[----:B------:R2:W-:Y:S01]  /*4130*/  MUFU.EX2 R252, R4 ;  /* 0x0000000400fc7308 */ /* 0x0005e20000000800 */
[----:B-1----:R-:W-:-:S05]  /*4140*/  FMUL.FTZ R0, R136, c[0x0][0x23c] ;  /* 0x00008f0088007a20 */ /* 0x002fca0000410000 */
[----:B------:R-:W-:Y:S01]  /*4150*/  FSEL R0, R0, RZ, P0 ;  /* 0x000000ff00007208 */ /* 0x000fe20000000000 */
[----:B--2---:R-:W-:-:S04]  /*4160*/  FFMA.FTZ R4, R20, c[0x0][0x23c], -R2 ;  /* 0x00008f0014047a23 */ /* 0x004fc80000010802 */
[----:B------:R1:W-:Y:S02]  /*4170*/  MUFU.EX2 R29, R4 ;  /* 0x00000004001d7308 */ /* 0x0003e40000000800 */
[----:B-1----:R-:W-:-:S06]  /*4180*/  FFMA.FTZ R4, R21, c[0x0][0x23c], -R2 ;  /* 0x00008f0015047a23 */ /* 0x002fcc0000010802 */
        /* <DEDUP_REMOVED lines=14> */
[----:B------:R-:W-:Y:S01]  /*4270*/  MOV R84, R42 ;  /* 0x0000002a00547202 */ /* 0x000fe20000000f00 */
[----:B------:R-:W-:-:S03]  /*4280*/  IMAD.MOV.U32 R85, RZ, RZ, R211 ;  /* 0x000000ffff557224 */ /* 0x000fc600078e00d3 */
[----:B------:R-:W-:Y:S01]  /*4290*/  F2FP.PACK_AB R6, R84, R29 ;  /* 0x0000001d5406723e */ /* 0x000fe200000000ff */
[----:B-1----:R-:W-:-:S04]  /*42a0*/  FFMA.FTZ R4, R26, c[0x0][0x23c], -R0 ;  /* 0x00008f001a047a23 */ /* 0x002fc80000010800 */
[----:B------:R1:W2:Y:S02]  /*42b0*/  MUFU.EX2 R249, R4 ;  /* 0x0000000400f97308 */ /* 0x0002a40000000800 */
[----:B-1----:R-:W-:Y:S01]  /*42c0*/  FFMA.FTZ R4, R27, c[0x0][0x23c], -R0 ;  /* 0x00008f001b047a23 */ /* 0x002fe20000010800 */
[----:B--2---:R-:W-:Y:S01]  /*42d0*/  F2FP.PACK_AB R5, R249, R248 ;  /* 0x000000f8f905723e */ /* 0x004fe200000000ff */
[----:B------:R-:W-:Y:S04]  /*42e0*/  HMMA.16816.F32 R24, R8, R76, RZ ;  /* 0x0000004c0818723c */ /* 0x000fe800000018ff */
[----:B------:R1:W-:Y:S03]  /*42f0*/  MUFU.EX2 R251, R4 ;  /* 0x0000000400fb7308 */ /* 0x0003e60000000800 */
[----:B------:R-:W-:Y:S01]  /*4300*/  MOV R76, R30 ;  /* 0x0000001e004c7202 */ /* 0x000fe20000000f00 */
[----:B------:R-:W-:-:S02]  /*4310*/  IMAD.MOV.U32 R77, RZ, RZ, R33 ;  /* 0x000000ffff4d7224 */ /* 0x000fc400078e0021 */
[----:B-1----:R-:W-:-:S04]  /*4320*/  FFMA.FTZ R4, R28, c[0x0][0x23c], -R0 ;  /* 0x00008f001c047a23 */ /* 0x002fc80000010800 */
[----:B------:R1:W2:Y:S02]  /*4330*/  MUFU.EX2 R250, R4 ;  /* 0x0000000400fa7308 */ /* 0x0002a40000000800 */
[----:B-1----:R-:W-:Y:S02]  /*4340*/  F2FP.PACK_AB R4, R14, R252 ;  /* 0x000000fc0e04723e */ /* 0x002fe400000000ff */
[----:B--2---:R-:W-:-:S07]  /*4350*/  F2FP.PACK_AB R7, R250, R251 ;  /* 0x000000fbfa07723e */ /* 0x004fce00000000ff */
[C---:B------:R-:W-:Y:S07]  /*4360*/  HMMA.16816.F32 R148, R4.reuse, R68, R24 ;  /* 0x000000440494723c */ /* 0x040fee0000001818 */
[----:B------:R-:W-:Y:S01]  /*4370*/  IMAD.MOV.U32 R69, RZ, RZ, R205 ;  /* 0x000000ffff457224 */ /* 0x000fe200078e00cd */
[----:B------:R-:W-:Y:S01]  /*4380*/  HMMA.16816.F32 R160, R4, R72, R20 ;  /* 0x0000004804a0723c */ /* 0x000fe20000001814 */
[----:B------:R-:W-:-:S06]  /*4390*/  IMAD.MOV.U32 R68, RZ, RZ, R41 ;  /* 0x000000ffff447224 */ /* 0x000fcc00078e0029 */
        /* <DEDUP_REMOVED lines=9> */
[----:B------:R-:W-:Y:S01]  /*4430*/  MOV R88, R55 ;  /* 0x0000003700587202 */ /* 0x000fe20000000f00 */
[----:B------:R-:W-:Y:S01]  /*4440*/  HMMA.16816.F32 R196, R4, R92, R20 ;  /* 0x0000005c04c4723c */ /* 0x000fe20000001814 */
[----:B------:R-:W-:-:S06]  /*4450*/  IMAD.MOV.U32 R89, RZ, RZ, R52 ;  /* 0x000000ffff597224 */ /* 0x000fcc00078e0034 */
[----:B------:R-:W-:Y:S01]  /*4460*/  IMAD.MOV.U32 R92, RZ, RZ, R39 ;  /* 0x000000ffff5c7224 */ /* 0x000fe200078e0027 */
[----:B------:R-:W-:Y:S01]  /*4470*/  HMMA.16816.F32 R24, R8, R112, RZ ;  /* 0x000000700818723c */ /* 0x000fe200000018ff */
[----:B------:R-:W-:-:S06]  /*4480*/  IMAD.MOV.U32 R93, RZ, RZ, R208 ;  /* 0x000000ffff5d7224 */ /* 0x000fcc00078e00d0 */
[----:B------:R-:W-:Y:S01]  /*4490*/  IMAD.MOV.U32 R112, RZ, RZ, R37 ;  /* 0x000000ffff707224 */ /* 0x000fe200078e0025 */
[----:B------:R-:W-:Y:S01]  /*44a0*/  HMMA.16816.F32 R20, R8, R120, RZ ;  /* 0x000000780814723c */ /* 0x000fe200000018ff */
[----:B------:R-:W-:-:S06]  /*44b0*/  MOV R113, R36 ;  /* 0x0000002400717202 */ /* 0x000fcc0000000f00 */
[----:B------:R-:W-:Y:S02]  /*44c0*/  IMAD.MOV.U32 R120, RZ, RZ, R47 ;  /* 0x000000ffff787224 */ /* 0x000fe400078e002f */
[----:B------:R-:W-:-:S07]  /*44d0*/  IMAD.MOV.U32 R121, RZ, RZ, R44 ;  /* 0x000000ffff797224 */ /* 0x000fce00078e002c */
        /* <DEDUP_REMOVED lines=9> */
[----:B------:R-:W-:Y:S11]  /*4570*/  IMAD.MOV.U32 R129, RZ, RZ, R53 ;  /* 0x000000ffff817224 */ /* 0x000ff600078e0035 */
[----:B------:R-:W-:Y:S04]  /*4580*/  @!UPT UIADD3 URZ, URZ, URZ, URZ ;  /* 0x0000003f3f3ff290 */ /* 0x000fe8000fffe03f */
        /* <DEDUP_REMOVED lines=8> */
[C---:B------:R-:W-:Y:S01]  /*4610*/  HMMA.16816.F32 R20, R8.reuse, R86, RZ ;  /* 0x000000560814723c */ /* 0x040fe200000018ff */
[----:B------:R-:W-:Y:S01]  /*4620*/  MOV R117, R15 ;  /* 0x0000000f00757202 */ /* 0x000fe20000000f00 */
[----:B------:R-:W-:Y:S01]  /*4630*/  IMAD.MOV.U32 R78, RZ, RZ, R116 ;  /* 0x000000ffff4e7224 */ /* 0x000fe200078e0074 */
[----:B------:R1:W5:Y:S01]  /*4640*/  LDL.LU R15, [R1+0xb4] ;  /* 0x0000b400010f7983 */ /* 0x0003620000300800 */
[----:B------:R-:W-:Y:S02]  /*4650*/  IMAD.MOV.U32 R116, RZ, RZ, R100 ;  /* 0x000000ffff747224 */ /* 0x000fe400078e0064 */
[----:B------:R-:W-:Y:S02]  /*4660*/  IMAD.MOV.U32 R100, RZ, RZ, R68 ;  /* 0x000000ffff647224 */ /* 0x000fe400078e0044 */
[----:B------:R-:W-:Y:S01]  /*4670*/  HMMA.16816.F32 R28, R8, R114, RZ ;  /* 0x00000072081c723c */ /* 0x000fe200000018ff */
[----:B------:R-:W-:-:S02]  /*4680*/  IMAD.MOV.U32 R86, RZ, RZ, R109 ;  /* 0x000000ffff567224 */ /* 0x000fc400078e006d */
[----:B------:R-:W-:Y:S02]  /*4690*/  IMAD.MOV.U32 R109, RZ, RZ, R104 ;  /* 0x000000ffff6d7224 */ /* 0x000fe400078e0068 */
[----:B------:R-:W-:-:S03]  /*46a0*/  IMAD.MOV.U32 R87, RZ, RZ, R105 ;  /* 0x000000ffff577224 */ /* 0x000fc600078e0069 */
[C---:B------:R-:W-:Y:S08]  /*46b0*/  HMMA.16816.F32 R56, R4.reuse, R70, R24 ;  /* 0x000000460438723c */ /* 0x040ff00000001818 */
[C---:B------:R-:W-:Y:S08]  /*46c0*/  HMMA.16816.F32 R52, R4.reuse, R74, R20 ;  /* 0x0000004a0434723c */ /* 0x040ff00000001814 */
[----:B------:R-:W-:Y:S01]  /*46d0*/  HMMA.16816.F32 R32, R4, R106, R28 ;  /* 0x0000006a0420723c */ /* 0x000fe2000000181c */
[----:B------:R-:W-:Y:S01]  /*46e0*/  IMAD.MOV.U32 R74, RZ, RZ, R124 ;  /* 0x000000ffff4a7224 */ /* 0x000fe200078e007c */
[----:B------:R-:W-:Y:S01]  /*46f0*/  MOV R124, R112 ;  /* 0x00000070007c7202 */ /* 0x000fe20000000f00 */
[----:B------:R-:W-:-:S02]  /*4700*/  IMAD.MOV.U32 R104, RZ, RZ, R232 ;  /* 0x000000ffff687224 */ /* 0x000fc400078e00e8 */
[----:B------:R-:W-:Y:S02]  /*4710*/  IMAD.MOV.U32 R75, RZ, RZ, R125 ;  /* 0x000000ffff4b7224 */ /* 0x000fe400078e007d */
[----:B------:R-:W-:Y:S01]  /*4720*/  IMAD.MOV.U32 R105, RZ, RZ, R69 ;  /* 0x000000ffff697224 */ /* 0x000fe200078e0045 */
[C---:B------:R-:W-:Y:S08]  /*4730*/  HMMA.16816.F32 R24, R8.reuse, R98, RZ ;  /* 0x000000620818723c */ /* 0x040ff000000018ff */
[----:B------:R-:W-:Y:S01]  /*4740*/  HMMA.16816.F32 R20, R8, R102, RZ ;  /* 0x000000660814723c */ /* 0x000fe200000018ff */
[----:B------:R-:W-:-:S02]  /*4750*/  IMAD.MOV.U32 R112, RZ, RZ, R236 ;  /* 0x000000ffff707224 */ /* 0x000fc400078e00ec */
[----:B------:R-:W-:Y:S02]  /*4760*/  IMAD.MOV.U32 R99, RZ, RZ, R108 ;  /* 0x000000ffff637224 */ /* 0x000fe400078e006c */
[----:B------:R-:W-:Y:S02]  /*4770*/  IMAD.MOV.U32 R108, RZ, RZ, R113 ;  /* 0x000000ffff6c7224 */ /* 0x000fe400078e0071 */
[----:B------:R-:W-:Y:S01]  /*4780*/  MOV R103, R128 ;  /* 0x0000008000677202 */ /* 0x000fe20000000f00 */
[----:B------:R-:W-:Y:S02]  /*4790*/  IMAD.MOV.U32 R125, RZ, RZ, R92 ;  /* 0x000000ffff7d7224 */ /* 0x000fe400078e005c */
[----:B------:R-:W-:-:S06]  /*47a0*/  IMAD.MOV.U32 R98, RZ, RZ, R129 ;  /* 0x000000ffff627224 */ /* 0x000fcc00078e0081 */
[C---:B------:R-:W-:Y:S08]  /*47b0*/  HMMA.16816.F32 R44, R4.reuse, R90, R24 ;  /* 0x0000005a042c723c */ /* 0x040ff00000001818 */
[----:B------:R-:W-:Y:S08]  /*47c0*/  HMMA.16816.F32 R40, R4, R94, R20 ;  /* 0x0000005e0428723c */ /* 0x000ff00000001814 */
[C---:B------:R-:W-:Y:S08]  /*47d0*/  HMMA.16816.F32 R24, R8.reuse, R122, RZ ;  /* 0x0000007a0818723c */ /* 0x040ff000000018ff */
[C---:B------:R-:W-:Y:S08]  /*47e0*/  HMMA.16816.F32 R20, R8.reuse, R130, RZ ;  /* 0x000000820814723c */ /* 0x040ff000000018ff */
[----:B------:R-:W-:Y:S08]  /*47f0*/  HMMA.16816.F32 R8, R8, R142, RZ ;  /* 0x0000008e0808723c */ /* 0x000ff000000018ff */
[C---:B------:R-:W-:Y:S08]  /*4800*/  HMMA.16816.F32 R24, R4.reuse, R110, R24 ;  /* 0x0000006e0418723c */ /* 0x040ff00000001818 */
[C---:B------:R-:W-:Y:S01]  /*4810*/  HMMA.16816.F32 R36, R4.reuse, R118, R20 ;  /* 0x000000760424723c */ /* 0x040fe20000001814 */
[----:B------:R-:W2:Y:S07]  /*4820*/  LDSM.16.MT88.4 R20, [R228+0xd000] ;  /* 0x00d00000e414783b */ /* 0x000eae0000004200 */
[----:B------:R-:W-:Y:S07]  /*4830*/  HMMA.16816.F32 R28, R4, R126, R8 ;  /* 0x0000007e041c723c */ /* 0x000fee0000001808 */
[----:B------:R-:W-:-:S04]  /*4840*/  FFMA.FTZ R4, R63, c[0x0][0x23c], -R2 ;  /* 0x00008f003f047a23 */ /* 0x000fc80000010802 */
[----:B------:R3:W-:Y:S02]  /*4850*/  MUFU.EX2 R208, R4 ;  /* 0x0000000400d07308 */ /* 0x0007e40000000800 */
[----:B---3--:R-:W-:-:S06]  /*4860*/  FFMA.FTZ R4, R62, c[0x0][0x23c], -R2 ;  /* 0x00008f003e047a23 */ /* 0x008fcc0000010802 */
[----:B------:R3:W4:Y:S02]  /*4870*/  MUFU.EX2 R209, R4 ;  /* 0x0000000400d17308 */ /* 0x0007240000000800 */
[----:B---3--:R-:W-:Y:S01]  /*4880*/  FFMA.FTZ R4, R61, c[0x0][0x23c], -R2 ;  /* 0x00008f003d047a23 */ /* 0x008fe20000010802 */
[----:B----4-:R-:W-:-:S05]  /*4890*/  F2FP.PACK_AB R8, R209, R208 ;  /* 0x000000d0d108723e */ /* 0x010fca00000000ff */
        /* <DEDUP_REMOVED lines=15> */
[----:B------:R3:W-:Y:S01]  /*4990*/  MUFU.EX2 R50, R4 ;  /* 0x0000000400327308 */ /* 0x0007e20000000800 */
[----:B------:R-:W-:Y:S02]  /*49a0*/  IMAD.MOV.U32 R128, RZ, RZ, R237 ;  /* 0x000000ffff807224 */ /* 0x000fe400078e00ed */
[----:B------:R-:W4:Y:S01]  /*49b0*/  LDL.LU R237, [R1+0xb0] ;  /* 0x0000b00001ed7983 */ /* 0x000f220000300800 */
[----:B------:R-:W-:Y:S01]  /*49c0*/  IMAD.MOV.U32 R113, RZ, RZ, R238 ;  /* 0x000000ffff717224 */ /* 0x000fe200078e00ee */
[C---:B--2---:R-:W-:Y:S02]  /*49d0*/  HMMA.16816.F32 R148, R8.reuse, R20, R148 ;  /* 0x000000140894723c */ /* 0x044fe40000001894 */
[----:B------:R-:W2:Y:S04]  /*49e0*/  LDL.LU R232, [R1+0xac] ;  /* 0x0000ac0001e87983 */ /* 0x000ea80000300800 */
[----:B------:R-:W2:Y:S01]  /*49f0*/  LDL.LU R236, [R1+0xa8] ;  /* 0x0000a80001ec7983 */ /* 0x000ea20000300800 */
[----:B------:R-:W-:Y:S01]  /*4a00*/  IMAD.MOV.U32 R92, RZ, RZ, R242 ;  /* 0x000000ffff5c7224 */ /* 0x000fe200078e00f2 */
[----:B------:R-:W-:Y:S02]  /*4a10*/  HMMA.16816.F32 R56, R8, R22, R56 ;  /* 0x000000160838723c */ /* 0x000fe40000001838 */
[----:B------:R-:W2:Y:S01]  /*4a20*/  LDL.LU R238, [R1+0xa4] ;  /* 0x0000a40001ee7983 */ /* 0x000ea20000300800 */
[----:B---3--:R-:W-:-:S03]  /*4a30*/  FFMA.FTZ R4, R153, c[0x0][0x23c], -R13 ;  /* 0x00008f0099047a23 */ /* 0x008fc6000001080d */
[----:B------:R-:W3:Y:S01]  /*4a40*/  LDL.LU R242, [R1+0xa0] ;  /* 0x0000a00001f27983 */ /* 0x000ee20000300800 */
        /* <DEDUP_REMOVED lines=17> */
[C---:B------:R-:W-:Y:S08]  /*4b60*/  HMMA.16816.F32 R144, R4.reuse, R20, R180 ;  /* 0x000000140490723c */ /* 0x040ff000000018b4 */
[----:B------:R-:W-:Y:S01]  /*4b70*/  HMMA.16816.F32 R152, R4, R22, R164 ;  /* 0x000000160498723c */ /* 0x000fe200000018a4 */
[----:B------:R-:W1:Y:S07]  /*4b80*/  LDSM.16.MT88.4 R20, [R229+0xd000] ;  /* 0x00d00000e514783b */ /* 0x000e6e0000004200 */
[-C--:B-1----:R-:W-:Y:S08]  /*4b90*/  HMMA.16816.F32 R160, R8, R20.reuse, R160 ;  /* 0x0000001408a0723c */ /* 0x082ff000000018a0 */
[C---:B------:R-:W-:Y:S07]  /*4ba0*/  HMMA.16816.F32 R164, R4.reuse, R20, R200 ;  /* 0x0000001404a4723c */ /* 0x040fee00000018c8 */
[----:B------:R-:W-:Y:S01]  /*4bb0*/  IMAD.MOV.U32 R200, RZ, RZ, R227 ;  /* 0x000000ffffc87224 */ /* 0x000fe200078e00e3 */
[----:B------:R-:W-:Y:S01]  /*4bc0*/  HMMA.16816.F32 R168, R4, R22, R168 ;  /* 0x0000001604a8723c */ /* 0x000fe200000018a8 */
[----:B------:R-:W-:Y:S01]  /*4bd0*/  IMAD.MOV.U32 R201, RZ, RZ, R226 ;  /* 0x000000ffffc97224 */ /* 0x000fe200078e00e2 */
[----:B------:R-:W-:Y:S01]  /*4be0*/  MOV R202, R225 ;  /* 0x000000e100ca7202 */ /* 0x000fe20000000f00 */
[----:B------:R-:W-:-:S05]  /*4bf0*/  IMAD.MOV.U32 R203, RZ, RZ, R224 ;  /* 0x000000ffffcb7224 */ /* 0x000fca00078e00e0 */
        /* <DEDUP_REMOVED lines=11> */
[----:B------:R-:W1:Y:S01]  /*4cb0*/  LDSM.16.MT88.4 R20, [R228+0xf000] ;  /* 0x00f00000e414783b */ /* 0x000e620000004200 */
[----:B------:R-:W-:Y:S01]  /*4cc0*/  IMAD.MOV.U32 R90, RZ, RZ, R103 ;  /* 0x000000ffff5a7224 */ /* 0x000fe200078e0067 */
[----:B------:R-:W-:Y:S01]  /*4cd0*/  MOV R129, R16 ;  /* 0x0000001000817202 */ /* 0x000fe20000000f00 */
[----:B------:R-:W-:Y:S01]  /*4ce0*/  IMAD.MOV.U32 R91, RZ, RZ, R98 ;  /* 0x000000ffff5b7224 */ /* 0x000fe200078e0062 */
[----:B------:R-:W-:Y:S01]  /*4cf0*/  MOV R94, R124 ;  /* 0x0000007c005e7202 */ /* 0x000fe20000000f00 */
[----:B------:R-:W-:Y:S01]  /*4d00*/  IMAD.MOV.U32 R102, RZ, RZ, R125 ;  /* 0x000000ffff667224 */ /* 0x000fe200078e007d */
[----:B------:R1:W5:Y:S02]  /*4d10*/  LDL.LU R16, [R1+0x9c] ;  /* 0x00009c0001107983 */ /* 0x0003640000300800 */
[-C--:B-1----:R-:W-:Y:S08]  /*4d20*/  HMMA.16816.F32 R68, R8, R20.reuse, R172 ;  /* 0x000000140844723c */ /* 0x082ff000000018ac */
[C---:B------:R-:W-:Y:S08]  /*4d30*/  HMMA.16816.F32 R72, R4.reuse, R20, R72 ;  /* 0x000000140448723c */ /* 0x040ff00000001848 */
[-C--:B------:R-:W-:Y:S08]  /*4d40*/  HMMA.16816.F32 R76, R4, R22.reuse, R76 ;  /* 0x00000016044c723c */ /* 0x080ff0000000184c */
[----:B------:R-:W-:Y:S01]  /*4d50*/  HMMA.16816.F32 R216, R8, R22, R32 ;  /* 0x0000001608d8723c */ /* 0x000fe20000001820 */
[----:B------:R-:W1:Y:S01]  /*4d60*/  LDSM.16.MT88.4 R20, [R229+0xf000] ;  /* 0x00f00000e514783b */ /* 0x000e620000004200 */
[----:B------:R-:W-:-:S02]  /*4d70*/  IMAD.MOV.U32 R103, RZ, RZ, R116 ;  /* 0x000000ffff677224 */ /* 0x000fc400078e0074 */
[----:B------:R-:W-:Y:S02]  /*4d80*/  IMAD.MOV.U32 R95, RZ, RZ, R117 ;  /* 0x000000ffff5f7224 */ /* 0x000fe400078e0075 */
[----:B------:R-:W-:Y:S02]  /*4d90*/  IMAD.MOV.U32 R98, RZ, RZ, R128 ;  /* 0x000000ffff627224 */ /* 0x000fe400078e0080 */
[----:B------:R-:W-:Y:S02]  /*4da0*/  IMAD.MOV.U32 R116, RZ, RZ, R92 ;  /* 0x000000ffff747224 */ /* 0x000fe400078e005c */
[----:B------:R-:W-:Y:S02]  /*4db0*/  IMAD.MOV.U32 R117, RZ, RZ, R93 ;  /* 0x000000ffff757224 */ /* 0x000fe400078e005d */
[----:B------:R-:W-:Y:S02]  /*4dc0*/  IMAD.MOV.U32 R92, RZ, RZ, R245 ;  /* 0x000000ffff5c7224 */ /* 0x000fe400078e00f5 */
        /* <DEDUP_REMOVED lines=11> */
[----:B------:R-:W-:Y:S01]  /*4e80*/  IMAD.MOV.U32 R129, RZ, RZ, R85 ;  /* 0x000000ffff817224 */ /* 0x000fe200078e0055 */
[----:B-1----:R-:W-:Y:S08]  /*4e90*/  HMMA.16816.F32 R92, R4, R22, R100 ;  /* 0x00000016045c723c */ /* 0x002ff00000001864 */
[-C--:B------:R-:W-:Y:S08]  /*4ea0*/  HMMA.16816.F32 R84, R8, R20.reuse, R188 ;  /* 0x000000140854723c */ /* 0x080ff000000018bc */
[----:B------:R-:W-:Y:S08]  /*4eb0*/  HMMA.16816.F32 R88, R4, R20, R88 ;  /* 0x000000140458723c */ /* 0x000ff00000001858 */
[----:B------:R-:W-:Y:S01]  /*4ec0*/  HMMA.16816.F32 R100, R8, R22, R24 ;  /* 0x000000160864723c */ /* 0x000fe20000001818 */
[----:B------:R-:W1:Y:S04]  /*4ed0*/  LDSM.16.MT88.4 R24, [R231+0xf000] ;  /* 0x00f00000e718783b */ /* 0x000e680000004200 */
[----:B------:R-:W3:Y:S01]  /*4ee0*/  LDSM.16.MT88.4 R20, [R230+0xf000] ;  /* 0x00f00000e614783b */ /* 0x000ee20000004200 */
[----:B------:R-:W-:Y:S01]  /*4ef0*/  MOV R124, R112 ;  /* 0x00000070007c7202 */ /* 0x000fe20000000f00 */
[----:B------:R-:W-:Y:S01]  /*4f00*/  IMAD.MOV.U32 R125, RZ, RZ, R113 ;  /* 0x000000ffff7d7224 */ /* 0x000fe200078e0071 */
[----:B------:R-:W-:Y:S01]  /*4f10*/  MOV R110, R115 ;  /* 0x00000073006e7202 */ /* 0x000fe20000000f00 */
[----:B------:R-:W-:-:S02]  /*4f20*/  IMAD.MOV.U32 R122, RZ, RZ, R123 ;  /* 0x000000ffff7a7224 */ /* 0x000fc400078e007b */
[----:B------:R-:W-:Y:S01]  /*4f30*/  IMAD.MOV.U32 R123, RZ, RZ, R114 ;  /* 0x000000ffff7b7224 */ /* 0x000fe200078e0072 */
[----:B------:R-:W-:Y:S01]  /*4f40*/  MOV R174, R125 ;  /* 0x0000007d00ae7202 */ /* 0x000fe20000000f00 */
[----:B------:R-:W-:Y:S02]  /*4f50*/  IMAD.MOV.U32 R172, RZ, RZ, R99 ;  /* 0x000000ffffac7224 */ /* 0x000fe400078e0063 */
[----:B------:R-:W-:Y:S02]  /*4f60*/  IMAD.MOV.U32 R173, RZ, RZ, R124 ;  /* 0x000000ffffad7224 */ /* 0x000fe400078e007c */
[----:B------:R-:W-:Y:S02]  /*4f70*/  IMAD.MOV.U32 R175, RZ, RZ, R116 ;  /* 0x000000ffffaf7224 */ /* 0x000fe400078e0074 */
[----:B------:R-:W-:Y:S01]  /*4f80*/  IMAD.MOV.U32 R115, RZ, RZ, R117 ;  /* 0x000000ffff737224 */ /* 0x000fe200078e0075 */
[----:B--2---:R-:W-:Y:S01]  /*4f90*/  MOV R117, R232 ;  /* 0x000000e800757202 */ /* 0x004fe20000000f00 */
[----:B------:R-:W-:-:S02]  /*4fa0*/  IMAD.MOV.U32 R118, RZ, RZ, R239 ;  /* 0x000000ffff767224 */ /* 0x000fc400078e00ef */
[----:B----4-:R-:W-:Y:S02]  /*4fb0*/  IMAD.MOV.U32 R119, RZ, RZ, R237 ;  /* 0x000000ffff777224 */ /* 0x010fe400078e00ed */
[----:B------:R-:W-:Y:S01]  /*4fc0*/  IMAD.MOV.U32 R116, RZ, RZ, R236 ;  /* 0x000000ffff747224 */ /* 0x000fe200078e00ec */
[C---:B-1----:R-:W-:Y:S08]  /*4fd0*/  HMMA.16816.F32 R104, R4.reuse, R24, R104 ;  /* 0x000000180468723c */ /* 0x042ff00000001868 */
[C---:B------:R-:W-:Y:S08]  /*4fe0*/  HMMA.16816.F32 R108, R4.reuse, R26, R108 ;  /* 0x0000001a046c723c */ /* 0x040ff0000000186c */
[C---:B---3--:R-:W-:Y:S08]  /*4ff0*/  HMMA.16816.F32 R120, R4.reuse, R20, R120 ;  /* 0x000000140478723c */ /* 0x048ff00000001878 */
[----:B------:R-:W-:Y:S07]  /*5000*/  HMMA.16816.F32 R32, R4, R22, R172 ;  /* 0x000000160420723c */ /* 0x000fee00000018ac */
[----:B------:R-:W-:-:S02]  /*5010*/  FFMA.FTZ R4, R156, c[0x0][0x23c], -R2 ;  /* 0x00008f009c047a23 */ /* 0x000fc40000010802 */
[----:B------:R-:W-:Y:S02]  /*5020*/  IMAD.MOV.U32 R175, RZ, RZ, R43 ;  /* 0x000000ffffaf7224 */ /* 0x000fe400078e002b */
[C---:B------:R-:W-:Y:S08]  /*5030*/  HMMA.16816.F32 R40, R8.reuse, R26, R36 ;  /* 0x0000001a0828723c */ /* 0x040ff00000001824 */
[C---:B------:R-:W-:Y:S01]  /*5040*/  HMMA.16816.F32 R36, R8.reuse, R22, R28 ;  /* 0x000000160824723c */ /* 0x040fe2000000181c */
[----:B------:R1:W-:Y:S07]  /*5050*/  MUFU.EX2 R23, R4 ;  /* 0x0000000400177308 */ /* 0x0003ee0000000800 */
[----:B------:R-:W-:Y:S01]  /*5060*/  HMMA.16816.F32 R212, R8, R24, R212 ;  /* 0x0000001808d4723c */ /* 0x000fe200000018d4 */
[----:B-1----:R-:W-:-:S04]  /*5070*/  FFMA.FTZ R4, R139, c[0x0][0x23c], -R2 ;  /* 0x00008f008b047a23 */ /* 0x002fc80000010802 */
[----:B------:R1:W2:Y:S01]  /*5080*/  MUFU.EX2 R25, R4 ;  /* 0x0000000400197308 */ /* 0x0002a20000000800 */
[----:B------:R-:W-:Y:S02]  /*5090*/  IMAD.MOV.U32 R174, RZ, RZ, R118 ;  /* 0x000000ffffae7224 */ /* 0x000fe400078e0076 */
[----:B------:R-:W-:Y:S02]  /*50a0*/  IMAD.MOV.U32 R173, RZ, RZ, R119 ;  /* 0x000000ffffad7224 */ /* 0x000fe400078e0077 */
[----:B------:R-:W-:Y:S02]  /*50b0*/  IMAD.MOV.U32 R191, RZ, RZ, R116 ;  /* 0x000000ffffbf7224 */ /* 0x000fe400078e0074 */
[----:B------:R-:W-:Y:S02]  /*50c0*/  IMAD.MOV.U32 R172, RZ, RZ, R117 ;  /* 0x000000ffffac7224 */ /* 0x000fe400078e0075 */
[--C-:B-1----:R-:W-:Y:S02]  /*50d0*/  FFMA.FTZ R4, R157, c[0x0][0x23c], -R2.reuse ;  /* 0x00008f009d047a23 */ /* 0x102fe40000010802 */
[----:B------:R-:W-:-:S04]  /*50e0*/  FFMA.FTZ R2, R138, c[0x0][0x23c], -R2 ;  /* 0x00008f008a027a23 */ /* 0x000fc80000010802 */
[----:B------:R1:W-:Y:S01]  /*50f0*/  MUFU.EX2 R28, R2 ;  /* 0x00000002001c7308 */ /* 0x0003e20000000800 */
[----:B------:R-:W-:Y:S01]  /*5100*/  HMMA.16816.F32 R116, R8, R20, R204 ;  /* 0x000000140874723c */ /* 0x000fe200000018cc */
[----:B------:R-:W-:Y:S02]  /*5110*/  IMAD.MOV.U32 R113, RZ, RZ, R246 ;  /* 0x000000ffff717224 */ /* 0x000fe400078e00f6 */
[----:B------:R-:W-:Y:S02]  /*5120*/  IMAD.MOV.U32 R131, RZ, RZ, R242 ;  /* 0x000000ffff837224 */ /* 0x000fe400078e00f2 */
[----:B-1----:R-:W-:-:S04]  /*5130*/  FFMA.FTZ R2, R81, c[0x0][0x23c], -R0 ;  /* 0x00008f0051027a23 */ /* 0x002fc80000010800 */
[----:B------:R1:W-:Y:S01]  /*5140*/  MUFU.EX2 R20, R2 ;  /* 0x0000000200147308 */ /* 0x0003e20000000800 */
[----:B------:R-:W-:Y:S01]  /*5150*/  MOV R126, R113 ;  /* 0x00000071007e7202 */ /* 0x000fe20000000f00 */
[----:B------:R-:W-:Y:S02]  /*5160*/  IMAD.MOV.U32 R113, RZ, RZ, R14 ;  /* 0x000000ffff717224 */ /* 0x000fe400078e000e */
[----:B------:R-:W-:Y:S02]  /*5170*/  IMAD.MOV.U32 R14, RZ, RZ, R240 ;  /* 0x000000ffff0e7224 */ /* 0x000fe400078e00f0 */
[----:B------:R-:W-:Y:S02]  /*5180*/  IMAD.MOV.U32 R125, RZ, RZ, R19 ;  /* 0x000000ffff7d7224 */ /* 0x000fe400078e0013 */
[----:B-1----:R-:W-:-:S04]  /*5190*/  FFMA.FTZ R2, R67, c[0x0][0x23c], -R0 ;  /* 0x00008f0043027a23 */ /* 0x002fc80000010800 */
[----:B------:R1:W3:Y:S01]  /*51a0*/  MUFU.EX2 R22, R2 ;  /* 0x0000000200167308 */ /* 0x0002e20000000800 */
[----:B------:R-:W-:Y:S01]  /*51b0*/  MOV R19, R238 ;  /* 0x000000ee00137202 */ /* 0x000fe20000000f00 */
[--C-:B------:R-:W-:Y:S02]  /*51c0*/  FFMA.FTZ R8, R159, c[0x0][0x23c], -R12.reuse ;  /* 0x00008f009f087a23 */ /* 0x100fe4000001080c */
[----:B------:R-:W-:Y:S02]  /*51d0*/  FFMA.FTZ R7, R158, c[0x0][0x23c], -R12 ;  /* 0x00008f009e077a23 */ /* 0x000fe4000001080c */
[----:B------:R-:W4:Y:S01]  /*51e0*/  LDSM.16.MT88.4 R156, [R228+0xd800] ;  /* 0x00d80000e49c783b */ /* 0x000f220000004200 */
[--C-:B-1----:R-:W-:Y:S02]  /*51f0*/  FFMA.FTZ R2, R80, c[0x0][0x23c], -R0.reuse ;  /* 0x00008f0050027a23 */ /* 0x102fe40000010800 */
[----:B------:R-:W-:-:S04]  /*5200*/  FFMA.FTZ R0, R82, c[0x0][0x23c], -R0 ;  /* 0x00008f0052007a23 */ /* 0x000fc80000010800 */
[----:B------:R1:W-:Y:S02]  /*5210*/  MUFU.EX2 R26, R0 ;  /* 0x00000000001a7308 */ /* 0x0003e40000000800 */
[----:B-1----:R-:W-:Y:S01]  /*5220*/  FFMA.FTZ R0, R131, c[0x0][0x23c], -R13 ;  /* 0x00008f0083007a23 */ /* 0x002fe2000001080d */
[----:B------:R-:W-:-:S05]  /*5230*/  MOV R131, R14 ;  /* 0x0000000e00837202 */ /* 0x000fca0000000f00 */
[----:B------:R1:W-:Y:S01]  /*5240*/  MUFU.EX2 R14, R0 ;  /* 0x00000000000e7308 */ /* 0x0003e20000000800 */
[----:B------:R-:W-:Y:S02]  /*5250*/  FFMA.FTZ R6, R174, c[0x0][0x23c], -R12 ;  /* 0x00008f00ae067a23 */ /* 0x000fe4000001080c */
[----:B-1----:R-:W-:-:S05]  /*5260*/  FFMA.FTZ R0, R19, c[0x0][0x23c], -R13 ;  /* 0x00008f0013007a23 */ /* 0x002fca000001080d */
[----:B------:R1:W-:Y:S01]  /*5270*/  MUFU.EX2 R19, R0 ;  /* 0x0000000000137308 */ /* 0x0003e20000000800 */
[----:B------:R-:W-:Y:S01]  /*5280*/  MOV R112, R247 ;  /* 0x000000f700707202 */ /* 0x000fe20000000f00 */
[----:B------:R-:W-:Y:S01]  /*5290*/  IMAD.MOV.U32 R114, RZ, RZ, R128 ;  /* 0x000000ffff727224 */ /* 0x000fe200078e0080 */
[----:B------:R2:W5:Y:S01]  /*52a0*/  LDL.LU R247, [R1+0x98] ;  /* 0x0000980001f77983 */ /* 0x0005620000300800 */
[----:B-1----:R-:W-:-:S04]  /*52b0*/  FFMA.FTZ R0, R191, c[0x0][0x23c], -R13 ;  /* 0x00008f00bf007a23 */ /* 0x002fc8000001080d */
[----:B------:R-:W1:Y:S01]  /*52c0*/  MUFU.EX2 R27, R4 ;  /* 0x00000004001b7308 */ /* 0x000e620000000800 */
[----:B------:R-:W-:Y:S01]  /*52d0*/  IMAD.MOV.U32 R127, RZ, RZ, R112 ;  /* 0x000000ffff7f7224 */ /* 0x000fe200078e0070 */
[----:B------:R-:W-:Y:S06]  /*52e0*/  LDSM.16.MT88.4 R188, [R231+0xd800] ;  /* 0x00d80000e7bc783b */ /* 0x000fec0000004200 */
[----:B------:R-:W1:Y:S01]  /*52f0*/  MUFU.EX2 R24, R2 ;  /* 0x0000000200187308 */ /* 0x000e620000000800 */
[----:B------:R-:W-:Y:S01]  /*5300*/  IMAD.MOV.U32 R130, RZ, RZ, R129 ;  /* 0x000000ffff827224 */ /* 0x000fe200078e0081 */
[----:B------:R1:W5:Y:S06]  /*5310*/  LDL.LU R246, [R1+0x94] ;  /* 0x0000940001f67983 */ /* 0x00036c0000300800 */
[----:B------:R1:W-:Y:S01]  /*5320*/  MUFU.EX2 R21, R0 ;  /* 0x0000000000157308 */ /* 0x0003e20000000800 */
[----:B------:R-:W-:-:S07]  /*5330*/  IMAD.MOV.U32 R128, RZ, RZ, R241 ;  /* 0x000000ffff807224 */ /* 0x000fce00078e00f1 */
[----:B------:R-:W-:Y:S08]  /*5340*/  MUFU.EX2 R10, R8 ;  /* 0x00000008000a7308 */ /* 0x000ff00000000800 */
[----:B------:R-:W-:Y:S01]  /*5350*/  MUFU.EX2 R11, R7 ;  /* 0x00000007000b7308 */ /* 0x000fe20000000800 */
[----:B-1----:R-:W-:Y:S02]  /*5360*/  FFMA.FTZ R0, R172, c[0x0][0x23c], -R13 ;  /* 0x00008f00ac007a23 */ /* 0x002fe4000001080d */
[----:B------:R-:W-:-:S02]  /*5370*/  IMAD.MOV.U32 R207, RZ, RZ, R126 ;  /* 0x000000ffffcf7224 */ /* 0x000fc400078e007e */
[----:B------:R-:W-:Y:S02]  /*5380*/  IMAD.MOV.U32 R124, RZ, RZ, R97 ;  /* 0x000000ffff7c7224 */ /* 0x000fe400078e0061 */
[----:B------:R-:W-:Y:S01]  /*5390*/  FADD.FTZ R4, R194, R193 ;  /* 0x000000c1c2047221 */ /* 0x000fe20000010000 */
[----:B------:R1:W1:Y:S01]  /*53a0*/  MUFU.EX2 R13, R0 ;  /* 0x00000000000d7308 */ /* 0x0002620000000800 */
[----:B------:R-:W-:Y:S02]  /*53b0*/  IMAD.MOV.U32 R126, RZ, RZ, R127 ;  /* 0x000000ffff7e7224 */ /* 0x000fe400078e007f */
[----:B------:R-:W-:Y:S02]  /*53c0*/  IMAD.MOV.U32 R99, RZ, RZ, R96 ;  /* 0x000000ffff637224 */ /* 0x000fe400078e0060 */
[----:B------:R-:W-:Y:S01]  /*53d0*/  IMAD.MOV.U32 R206, RZ, RZ, R175 ;  /* 0x000000ffffce7224 */ /* 0x000fe200078e00af */
[----:B------:R-:W-:Y:S01]  /*53e0*/  MOV R112, R243 ;  /* 0x000000f300707202 */ /* 0x000fe20000000f00 */
[----:B------:R-:W-:Y:S01]  /*53f0*/  IMAD.MOV.U32 R129, RZ, RZ, R235 ;  /* 0x000000ffff817224 */ /* 0x000fe200078e00eb */
[----:B------:R3:W5:Y:S01]  /*5400*/  LDL.LU R245, [R1+0x90] ;  /* 0x0000900001f57983 */ /* 0x0007620000300800 */
[----:B-1----:R-:W-:-:S03]  /*5410*/  FFMA.FTZ R0, R173, c[0x0][0x23c], -R12 ;  /* 0x00008f00ad007a23 */ /* 0x002fc6000001080c */
[----:B------:R1:W5:Y:S01]  /*5420*/  LDL.LU R244, [R1+0x8c] ;  /* 0x00008c0001f47983 */ /* 0x0003620000300800 */
[----:B------:R-:W-:Y:S01]  /*5430*/  MUFU.EX2 R12, R6 ;  /* 0x00000006000c7308 */ /* 0x000fe20000000800 */
[----:B------:R-:W-:Y:S02]  /*5440*/  IMAD.MOV.U32 R127, RZ, RZ, R130 ;  /* 0x000000ffff7f7224 */ /* 0x000fe400078e0082 */
[----:B------:R-:W-:Y:S01]  /*5450*/  FADD.FTZ R5, R128, R131 ;  /* 0x0000008380057221 */ /* 0x000fe20000010000 */
[----:B------:R-:W1:Y:S04]  /*5460*/  LDSM.16.MT88.4 R172, [R229+0xd800] ;  /* 0x00d80000e5ac783b */ /* 0x000e680000004200 */
[----:B------:R4:W4:Y:S01]  /*5470*/  MUFU.EX2 R9, R0 ;  /* 0x0000000000097308 */ /* 0x0009220000000800 */
[----:B------:R-:W-:Y:S01]  /*5480*/  FADD.FTZ R5, R129, R5 ;  /* 0x0000000581057221 */ /* 0x000fe20000010000 */
[----:B------:R-:W-:Y:S01]  /*5490*/  MOV R138, R127 ;  /* 0x0000007f008a7202 */ /* 0x000fe20000000f00 */
[----:B------:R-:W-:Y:S01]  /*54a0*/  IMAD.MOV.U32 R31, RZ, RZ, R126 ;  /* 0x000000ffff1f7224 */ /* 0x000fe200078e007e */
[----:B--2---:R-:W-:Y:S01]  /*54b0*/  F2FP.PACK_AB R128, R25, R23 ;  /* 0x000000171980723e */ /* 0x004fe200000000ff */
[----:B------:R-:W-:Y:S01]  /*54c0*/  FADD.FTZ R2, R133, R132 ;  /* 0x0000008485027221 */ /* 0x000fe20000010000 */
[----:B---3--:R-:W-:Y:S01]  /*54d0*/  F2FP.PACK_AB R129, R22, R20 ;  /* 0x000000141681723e */ /* 0x008fe200000000ff */
[----:B------:R-:W-:Y:S01]  /*54e0*/  FADD.FTZ R4, R195, R4 ;  /* 0x00000004c3047221 */ /* 0x000fe20000010000 */
[----:B------:R-:W-:Y:S01]  /*54f0*/  F2FP.PACK_AB R130, R28, R27 ;  /* 0x0000001b1c82723e */ /* 0x000fe200000000ff */
[----:B------:R-:W-:Y:S01]  /*5500*/  IMAD.MOV.U32 R97, RZ, RZ, R234 ;  /* 0x000000ffff617224 */ /* 0x000fe200078e00ea */
[----:B------:R-:W-:Y:S01]  /*5510*/  F2FP.PACK_AB R131, R26, R24 ;  /* 0x000000181a83723e */ /* 0x000fe200000000ff */
[----:B------:R-:W-:Y:S01]  /*5520*/  IMAD.MOV.U32 R96, RZ, RZ, R233 ;  /* 0x000000ffff607224 */ /* 0x000fe200078e00e9 */
[----:B------:R-:W-:Y:S01]  /*5530*/  F2FP.PACK_AB R126, R13, R21 ;  /* 0x000000150d7e723e */ /* 0x000fe200000000ff */
[----:B------:R-:W-:Y:S01]  /*5540*/  IMAD.MOV.U32 R67, RZ, RZ, R114 ;  /* 0x000000ffff437224 */ /* 0x000fe200078e0072 */
[----:B------:R-:W-:Y:S01]  /*5550*/  F2FP.PACK_AB R127, R11, R10 ;  /* 0x0000000a0b7f723e */ /* 0x000fe200000000ff */
[----:B------:R-:W-:Y:S01]  /*5560*/  IMAD.MOV.U32 R139, RZ, RZ, R115 ;  /* 0x000000ffff8b7224 */ /* 0x000fe200078e0073 */
[----:B------:R2:W5:Y:S01]  /*5570*/  LDL.LU R243, [R1+0x88] ;  /* 0x0000880001f37983 */ /* 0x0005620000300800 */
[----:B----4-:R-:W-:Y:S01]  /*5580*/  FADD.FTZ R0, R65, R64 ;  /* 0x0000004041007221 */ /* 0x010fe20000010000 */
[----:B------:R-:W-:Y:S01]  /*5590*/  MOV R65, R125 ;  /* 0x0000007d00417202 */ /* 0x000fe20000000f00 */
[----:B------:R-:W-:Y:S01]  /*55a0*/  IMAD.MOV.U32 R64, RZ, RZ, R124 ;  /* 0x000000ffff407224 */ /* 0x000fe200078e007c */
[----:B------:R-:W-:Y:S01]  /*55b0*/  F2FP.PACK_AB R124, R19, R14 ;  /* 0x0000000e137c723e */ /* 0x000fe200000000ff */
[----:B------:R-:W-:Y:S01]  /*55c0*/  FADD.FTZ R2, R135, R2 ;  /* 0x0000000287027221 */ /* 0x000fe20000010000 */
[----:B------:R-:W-:Y:S01]  /*55d0*/  F2FP.PACK_AB R125, R12, R9 ;  /* 0x000000090c7d723e */ /* 0x000fe200000000ff */
[----:B------:R-:W-:Y:S01]  /*55e0*/  FADD.FTZ R0, R66, R0 ;  /* 0x0000000042007221 */ /* 0x000fe20000010000 */
[----:B------:R-:W-:Y:S01]  /*55f0*/  HMMA.16816.F32 R148, R128, R156, R148 ;  /* 0x0000009c8094723c */ /* 0x000fe20000001894 */
[----:B------:R-:W-:Y:S01]  /*5600*/  FADD.FTZ R29, R206, R5 ;  /* 0x00000005ce1d7221 */ /* 0x000fe20000010000 */
[----:B------:R2:W5:Y:S01]  /*5610*/  LDL.LU R242, [R1+0x84] ;  /* 0x0000840001f27983 */ /* 0x0005620000300800 */
[----:B------:R-:W-:-:S02]  /*5620*/  FADD.FTZ R8, R207, R4 ;  /* 0x00000004cf087221 */ /* 0x000fc40000010000 */
[----:B------:R-:W-:Y:S01]  /*5630*/  IMAD.MOV.U32 R132, RZ, RZ, R98 ;  /* 0x000000ffff847224 */ /* 0x000fe200078e0062 */
[----:B------:R-:W3:Y:S02]  /*5640*/  LDSM.16.MT88.4 R4, [R230+0xf800] ;  /* 0x00f80000e604783b */ /* 0x000ee40000004200 */
[----:B------:R-:W-:Y:S01]  /*5650*/  HMMA.16816.F32 R144, R124, R156, R144 ;  /* 0x0000009c7c90723c */ /* 0x000fe20000001890 */
[----:B------:R-:W-:Y:S01]  /*5660*/  IMAD.MOV.U32 R133, RZ, RZ, R99 ;  /* 0x000000ffff857224 */ /* 0x000fe200078e0063 */
[----:B------:R-:W-:Y:S01]  /*5670*/  LDSM.16.MT88.4 R204, [R230+0xd800] ;  /* 0x00d80000e6cc783b */ /* 0x000fe20000004200 */
[----:B------:R-:W-:-:S05]  /*5680*/  FADD.FTZ R30, R192, R2 ;  /* 0x00000002c01e7221 */ /* 0x000fca0000010000 */
[-C--:B------:R-:W-:Y:S01]  /*5690*/  HMMA.16816.F32 R152, R124, R158.reuse, R152 ;  /* 0x0000009e7c98723c */ /* 0x080fe20000001898 */
[----:B------:R-:W-:Y:S01]  /*56a0*/  FADD.FTZ R2, R83, R0 ;  /* 0x0000000053027221 */ /* 0x000fe20000010000 */
[----:B------:R2:W5:Y:S01]  /*56b0*/  LDL.LU R241, [R1+0x80] ;  /* 0x0000800001f17983 */ /* 0x0005620000300800 */
[----:B------:R-:W-:Y:S02]  /*56c0*/  IMAD.MOV.U32 R135, RZ, RZ, R112 ;  /* 0x000000ffff877224 */ /* 0x000fe400078e0070 */
[----:B------:R-:W-:Y:S01]  /*56d0*/  IMAD.MOV.U32 R66, RZ, RZ, R113 ;  /* 0x000000ffff427224 */ /* 0x000fe200078e0071 */
[----:B------:R-:W-:Y:S02]  /*56e0*/  LDSM.16.MT88.4 R80, [R228+0xf800] ;  /* 0x00f80000e450783b */ /* 0x000fe40000004200 */
[----:B------:R-:W-:Y:S02]  /*56f0*/  HMMA.16816.F32 R156, R128, R158, R56 ;  /* 0x0000009e809c723c */ /* 0x000fe40000001838 */
[----:B------:R-:W-:Y:S01]  /*5700*/  LDSM.16.MT88.4 R112, [R231+0xf800] ;  /* 0x00f80000e770783b */ /* 0x000fe20000004200 */
[----:B------:R-:W-:-:S02]  /*5710*/  FADD.FTZ R0, R252, R30 ;  /* 0x0000001efc007221 */ /* 0x000fc40000010000 */
[----:B------:R-:W-:Y:S01]  /*5720*/  FADD.FTZ R2, R248, R2 ;  /* 0x00000002f8027221 */ /* 0x000fe20000010000 */
[----:B------:R2:W5:Y:S01]  /*5730*/  LDL.LU R240, [R1+0x7c] ;  /* 0x00007c0001f07983 */ /* 0x0005620000300800 */
[----:B------:R-:W-:Y:S02]  /*5740*/  IMAD.MOV.U32 R59, RZ, RZ, R96 ;  /* 0x000000ffff3b7224 */ /* 0x000fe400078e0060 */
[----:B------:R-:W-:Y:S01]  /*5750*/  IMAD.MOV.U32 R58, RZ, RZ, R97 ;  /* 0x000000ffff3a7224 */ /* 0x000fe200078e0061 */
[-C--:B-1----:R-:W-:Y:S01]  /*5760*/  HMMA.16816.F32 R160, R128, R172.reuse, R160 ;  /* 0x000000ac80a0723c */ /* 0x082fe200000018a0 */
[----:B------:R-:W1:Y:S01]  /*5770*/  LDSM.16.MT88.4 R96, [R229+0xf800] ;  /* 0x00f80000e560783b */ /* 0x000e620000004200 */
[----:B------:R-:W-:Y:S02]  /*5780*/  FADD.FTZ R8, R59, R8 ;  /* 0x000000083b087221 */ /* 0x000fe40000010000 */
[----:B------:R-:W-:Y:S01]  /*5790*/  FADD.FTZ R2, R249, R2 ;  /* 0x00000002f9027221 */ /* 0x000fe20000010000 */
[----:B------:R2:W5:Y:S03]  /*57a0*/  LDL.LU R239, [R1+0x78] ;  /* 0x0000780001ef7983 */ /* 0x0005660000300800 */
[C---:B------:R-:W-:Y:S01]  /*57b0*/  HMMA.16816.F32 R164, R124.reuse, R172, R164 ;  /* 0x000000ac7ca4723c */ /* 0x040fe200000018a4 */
[----:B------:R2:W5:Y:S04]  /*57c0*/  LDL.LU R238, [R1+0x74] ;  /* 0x0000740001ee7983 */ /* 0x0005680000300800 */
[----:B------:R2:W5:Y:S03]  /*57d0*/  LDL.LU R237, [R1+0x70] ;  /* 0x0000700001ed7983 */ /* 0x0005660000300800 */
[-C--:B---3--:R-:W-:Y:S01]  /*57e0*/  HMMA.16816.F32 R120, R124, R4.reuse, R120 ;  /* 0x000000047c78723c */ /* 0x088fe20000001878 */
[----:B------:R2:W5:Y:S04]  /*57f0*/  LDL.LU R236, [R1+0x6c] ;  /* 0x00006c0001ec7983 */ /* 0x0005680000300800 */
[----:B------:R2:W5:Y:S03]  /*5800*/  LDL.LU R235, [R1+0x68] ;  /* 0x0000680001eb7983 */ /* 0x0005660000300800 */
[----:B------:R-:W-:Y:S01]  /*5810*/  HMMA.16816.F32 R116, R128, R4, R116 ;  /* 0x000000048074723c */ /* 0x000fe20000001874 */
[----:B------:R2:W5:Y:S04]  /*5820*/  LDL.LU R234, [R1+0x64] ;  /* 0x0000640001ea7983 */ /* 0x0005680000300800 */
[----:B------:R2:W5:Y:S02]  /*5830*/  LDL.LU R233, [R1+0x60] ;  /* 0x0000600001e97983 */ /* 0x0005640000300800 */
[----:B------:R-:W-:Y:S01]  /*5840*/  FADD.FTZ R5, R58, R29 ;  /* 0x0000001d3a057221 */ /* 0x000fe20000010000 */
[----:B------:R-:W-:Y:S01]  /*5850*/  HMMA.16816.F32 R168, R124, R174, R168 ;  /* 0x000000ae7ca8723c */ /* 0x000fe200000018a8 */
[----:B------:R-:W-:Y:S01]  /*5860*/  FADD.FTZ R4, R66, R0 ;  /* 0x0000000042047221 */ /* 0x000fe20000010000 */
[----:B------:R2:W5:Y:S01]  /*5870*/  LDL.LU R232, [R1+0x5c] ;  /* 0x00005c0001e87983 */ /* 0x0005620000300800 */
[----:B------:R-:W-:-:S02]  /*5880*/  FADD.FTZ R0, R135, R5 ;  /* 0x0000000587007221 */ /* 0x000fc40000010000 */
[----:B------:R-:W-:-:S03]  /*5890*/  FADD.FTZ R5, R65, R8 ;  /* 0x0000000841057221 */ /* 0x000fc60000010000 */
[C---:B-1----:R-:W-:Y:S08]  /*58a0*/  HMMA.16816.F32 R88, R124.reuse, R96, R88 ;  /* 0x000000607c58723c */ /* 0x042ff00000001858 */
[----:B------:R-:W-:Y:S08]  /*58b0*/  HMMA.16816.F32 R92, R124, R98, R92 ;  /* 0x000000627c5c723c */ /* 0x000ff0000000185c */
[C---:B------:R-:W-:Y:S08]  /*58c0*/  HMMA.16816.F32 R84, R128.reuse, R96, R84 ;  /* 0x000000608054723c */ /* 0x040ff00000001854 */
[C---:B------:R-:W-:Y:S08]  /*58d0*/  HMMA.16816.F32 R96, R128.reuse, R98, R100 ;  /* 0x000000628060723c */ /* 0x040ff00000001864 */
[-C--:B------:R-:W-:Y:S08]  /*58e0*/  HMMA.16816.F32 R176, R128, R188.reuse, R176 ;  /* 0x000000bc80b0723c */ /* 0x080ff000000018b0 */
        /* <DEDUP_REMOVED lines=58> */
[----:B------:R2:W-:Y:S04]  /*5c90*/  STL [R1+0x1c], R5 ;  /* 0x00001c0501007387 */ /* 0x0005e80000100800 */
[----:B------:R2:W-:Y:S04]  /*5ca0*/  STL [R1+0x20], R4 ;  /* 0x0000200401007387 */ /* 0x0005e80000100800 */
[----:B------:R2:W-:Y:S04]  /*5cb0*/  STL [R1+0x28], R0 ;  /* 0x0000280001007387 */ /* 0x0005e80000100800 */
[----:B------:R2:W-:Y:S01]  /*5cc0*/  STL [R1+0x24], R2 ;  /* 0x0000240201007387 */ /* 0x0005e20000100800 */
[----:B------:R-:W-:Y:S11]  /*5cd0*/  ISETP.GE.AND P0, PT, R139, 0x2, PT ;  /* 0x000000028b00780c */ /* 0x000ff60003f06270 */
[----:B------:R-:W-:Y:S02]  /*5ce0*/  @!UPT UIADD3 URZ, URZ, URZ, URZ ;  /* 0x0000003f3f3ff290 */ /* 0x000fe4000fffe03f */
[----:B------:R-:W-:Y:S05]  /*5cf0*/  @!P0 BRA `(.L_x_14) ;  /* 0x00006af000008947 */ /* 0x000fea0003800000 */
[----:B------:R-:W3:Y:S01]  /*5d00*/  LDL.64 R132, [R1+0x30] ;  /* 0x0000300001847983 */ /* 0x000ee20000100a00 */
[----:B--2---:R-:W-:Y:S01]  /*5d10*/  IADD3 R4, R139, -0x2, RZ ;  /* 0xfffffffe8b047810 */ /* 0x004fe20007ffe0ff */
[----:B------:R-:W-:-:S04]  /*5d20*/  DEPBAR.LE SB0, 0x0 ;  /* 0x000080000000791a */ /* 0x000fc80000000000 */
[----:B------:R-:W-:Y:S01]  /*5d30*/  SHF.R.S32.HI R0, RZ, 0x1f, R4 ;  /* 0x0000001fff007819 */ /* 0x000fe20000011404 */
[----:B------:R-:W-:Y:S01]  /*5d40*/  IMAD R2, R4, UR14, RZ ;  /* 0x0000000e04027c24 */ /* 0x000fe2000f8e02ff */
[----:B------:R3:W-:Y:S03]  /*5d50*/  STL [R1+0x18], R4 ;  /* 0x0000180401007387 */ /* 0x0007e60000100800 */
[----:B------:R-:W-:Y:S01]  /*5d60*/  IMAD R0, R0, UR15, R2 ;  /* 0x0000000f00007c24 */ /* 0x000fe2000f8e0202 */
[----:B------:R-:W-:Y:S01]  /*5d70*/  BAR.SYNC.DEFER_BLOCKING 0x0 ;  /* 0x0000000000007b1d */ /* 0x000fe20000010000 */
[----:B---3--:R-:W-:-:S04]  /*5d80*/  IMAD.WIDE.U32 R4, R4, UR15, R132 ;  /* 0x0000000f04047c25 */ /* 0x008fc8000f8e0084 */
        /* <DEDUP_REMOVED lines=47> */
[----:B------:R-:W-:Y:S01]  /*6080*/  MOV R132, R64 ;  /* 0x0000004000847202 */ /* 0x000fe20000000f00 */
[----:B------:R-:W-:-:S02]  /*6090*/  IMAD.MOV.U32 R49, RZ, RZ, R65 ;  /* 0x000000ffff317224 */ /* 0x000fc400078e0041 */
[----:B------:R-:W-:Y:S02]  /*60a0*/  IMAD.MOV.U32 R19, RZ, RZ, R66 ;  /* 0x000000ffff137224 */ /* 0x000fe400078e0042 */
[----:B------:R-:W-:Y:S01]  /*60b0*/  IMAD.MOV.U32 R14, RZ, RZ, R67 ;  /* 0x000000ffff0e7224 */ /* 0x000fe200078e0043 */
[----:B------:R-:W-:Y:S08]  /*60c0*/  HMMA.16816.F32 R140, R20, R46, RZ ;  /* 0x0000002e148c723c */ /* 0x000ff000000018ff */
[----:B------:R-:W-:Y:S01]  /*60d0*/  HMMA.16816.F32 R224, R8, R56, R212 ;  /* 0x0000003808e0723c */ /* 0x000fe200000018d4 */
[----:B------:R-:W-:Y:S01]  /*60e0*/  MOV R36, R60 ;  /* 0x0000003c00247202 */ /* 0x000fe20000000f00 */
[----:B------:R-:W-:-:S02]  /*60f0*/  IMAD.MOV.U32 R252, RZ, RZ, R61 ;  /* 0x000000fffffc7224 */ /* 0x000fc400078e003d */
[----:B------:R-:W-:Y:S02]  /*6100*/  IMAD.MOV.U32 R138, RZ, RZ, R62 ;  /* 0x000000ffff8a7224 */ /* 0x000fe400078e003e */
[----:B------:R-:W-:Y:S02]  /*6110*/  IMAD.MOV.U32 R135, RZ, RZ, R63 ;  /* 0x000000ffff877224 */ /* 0x000fe400078e003f */
[----:B------:R-:W-:Y:S08]  /*6120*/  HMMA.16816.F32 R64, R20, R40, RZ ;  /* 0x000000281440723c */ /* 0x000ff000000018ff */
[----:B------:R-:W-:Y:S08]  /*6130*/  HMMA.16816.F32 R220, R8, R32, R208 ;  /* 0x0000002008dc723c */ /* 0x000ff000000018d0 */
[----:B------:R-:W-:Y:S01]  /*6140*/  HMMA.16816.F32 R212, R20, R38, RZ ;  /* 0x0000002614d4723c */ /* 0x000fe200000018ff */
[----:B------:R-:W-:Y:S01]  /*6150*/  IMAD.MOV.U32 R2, RZ, RZ, R225 ;  /* 0x000000ffff027224 */ /* 0x000fe200078e00e1 */
[----:B------:R-:W-:Y:S01]  /*6160*/  MOV R33, R226 ;  /* 0x000000e200217202 */ /* 0x000fe20000000f00 */
[----:B------:R-:W-:-:S02]  /*6170*/  IMAD.MOV.U32 R0, RZ, RZ, R224 ;  /* 0x000000ffff007224 */ /* 0x000fc400078e00e0 */
[----:B------:R-:W-:Y:S02]  /*6180*/  IMAD.MOV.U32 R32, RZ, RZ, R227 ;  /* 0x000000ffff207224 */ /* 0x000fe400078e00e3 */
[----:B------:R-:W-:Y:S01]  /*6190*/  IMAD.MOV.U32 R57, RZ, RZ, R2 ;  /* 0x000000ffff397224 */ /* 0x000fe200078e0002 */
[----:B------:R-:W-:Y:S01]  /*61a0*/  HMMA.16816.F32 R208, R20, R50, RZ ;  /* 0x0000003214d0723c */ /* 0x000fe200000018ff */
[----:B------:R-:W-:-:S07]  /*61b0*/  IMAD.MOV.U32 R56, RZ, RZ, R0 ;  /* 0x000000ffff387224 */ /* 0x000fce00078e0000 */
[----:B------:R-:W-:Y:S08]  /*61c0*/  HMMA.16816.F32 R60, R20, R42, RZ ;  /* 0x0000002a143c723c */ /* 0x000ff000000018ff */
[----:B------:R-:W-:Y:S07]  /*61d0*/  HMMA.16816.F32 R20, R24, R40, RZ ;  /* 0x000000281814723c */ /* 0x000fee00000018ff */
[----:B------:R-:W-:Y:S01]  /*61e0*/  MOV R40, R56 ;  /* 0x0000003800287202 */ /* 0x000fe20000000f00 */
[----:B------:R-:W-:Y:S01]  /*61f0*/  HMMA.16816.F32 R140, R4, R54, R140 ;  /* 0x00000036048c723c */ /* 0x000fe2000000188c */
[----:B------:R-:W-:-:S07]  /*6200*/  IMAD.MOV.U32 R41, RZ, RZ, R57 ;  /* 0x000000ffff297224 */ /* 0x000fce00078e0039 */
[C---:B-1----:R-:W-:Y:S08]  /*6210*/  HMMA.16816.F32 R224, R4.reuse, R28, R64 ;  /* 0x0000001c04e0723c */ /* 0x042ff00000001840 */
[----:B------:R-:W-:Y:S07]  /*6220*/  HMMA.16816.F32 R64, R4, R34, R212 ;  /* 0x000000220440723c */ /* 0x000fee00000018d4 */
[----:B------:R-:W-:Y:S01]  /*6230*/  MOV R212, R132 ;  /* 0x0000008400d47202 */ /* 0x000fe20000000f00 */
[----:B------:R-:W-:Y:S01]  /*6240*/  IMAD.MOV.U32 R214, RZ, RZ, R19 ;  /* 0x000000ffffd67224 */ /* 0x000fe200078e0013 */
[----:B------:R-:W-:Y:S01]  /*6250*/  MOV R133, R140 ;  /* 0x0000008c00857202 */ /* 0x000fe20000000f00 */
        /* <DEDUP_REMOVED lines=9> */
[----:B------:R-:W-:Y:S01]  /*62f0*/  LDSM.16.M88.4 R20, [R233] ;  /* 0x00000000e914783b */ /* 0x000fe20000000200 */
[----:B------:R-:W-:Y:S01]  /*6300*/  IMAD.MOV.U32 R141, RZ, RZ, R45 ;  /* 0x000000ffff8d7224 */ /* 0x000fe200078e002d */
[----:B------:R-:W-:Y:S01]  /*6310*/  HMMA.16816.F32 R48, R24, R50, RZ ;  /* 0x000000321830723c */ /* 0x000fe200000018ff */
[----:B------:R-:W-:-:S02]  /*6320*/  IMAD.MOV.U32 R143, RZ, RZ, R37 ;  /* 0x000000ffff8f7224 */ /* 0x000fc400078e0025 */
[----:B------:R-:W-:Y:S02]  /*6330*/  IMAD.MOV.U32 R29, RZ, RZ, R36 ;  /* 0x000000ffff1d7224 */ /* 0x000fe400078e0024 */
[----:B------:R-:W-:Y:S02]  /*6340*/  IMAD.MOV.U32 R12, RZ, RZ, R225 ;  /* 0x000000ffff0c7224 */ /* 0x000fe400078e00e1 */
[----:B------:R-:W-:Y:S01]  /*6350*/  IMAD.MOV.U32 R2, RZ, RZ, R226 ;  /* 0x000000ffff027224 */ /* 0x000fe200078e00e2 */
[----:B------:R-:W-:Y:S01]  /*6360*/  HMMA.16816.F32 R36, R24, R38, RZ ;  /* 0x000000261824723c */ /* 0x000fe200000018ff */
[----:B------:R-:W-:-:S07]  /*6370*/  IMAD.MOV.U32 R0, RZ, RZ, R227 ;  /* 0x000000ffff007224 */ /* 0x000fce00078e00e3 */
[C---:B------:R-:W-:Y:S08]  /*6380*/  HMMA.16816.F32 R44, R24.reuse, R46, RZ ;  /* 0x0000002e182c723c */ /* 0x040ff000000018ff */
[----:B------:R-:W-:Y:S07]  /*6390*/  HMMA.16816.F32 R24, R24, R42, RZ ;  /* 0x0000002a1818723c */ /* 0x000fee00000018ff */
[----:B------:R-:W-:Y:S01]  /*63a0*/  IMAD.MOV.U32 R42, RZ, RZ, R33 ;  /* 0x000000ffff2a7224 */ /* 0x000fe200078e0021 */
[----:B------:R-:W-:Y:S01]  /*63b0*/  HMMA.16816.F32 R208, R4, R58, R208 ;  /* 0x0000003a04d0723c */ /* 0x000fe200000018d0 */
[----:B------:R-:W-:-:S07]  /*63c0*/  MOV R43, R32 ;  /* 0x00000020002b7202 */ /* 0x000fce0000000f00 */
[----:B------:R-:W-:Y:S01]  /*63d0*/  HMMA.16816.F32 R224, R4, R30, R60 ;  /* 0x0000001e04e0723c */ /* 0x000fe2000000183c */
[----:B------:R-:W1:Y:S07]  /*63e0*/  LDSM.16.M88.4 R4, [R238+0x2000] ;  /* 0x00200000ee04783b */ /* 0x000e6e0000000200 */
        /* <DEDUP_REMOVED lines=10> */
[----:B------:R-:W-:Y:S01]  /*6490*/  IMAD.MOV.U32 R217, RZ, RZ, R252 ;  /* 0x000000ffffd97224 */ /* 0x000fe200078e00fc */
[----:B------:R-:W-:Y:S01]  /*64a0*/  MOV R218, R138 ;  /* 0x0000008a00da7202 */ /* 0x000fe20000000f00 */
[----:B------:R-:W-:-:S04]  /*64b0*/  IMAD.MOV.U32 R219, RZ, RZ, R135 ;  /* 0x000000ffffdb7224 */ /* 0x000fc800078e0087 */
        /* <DEDUP_REMOVED lines=8> */
[C---:B-1----:R-:W-:Y:S08]  /*6540*/  HMMA.16816.F32 R36, R4.reuse, R28, R140 ;  /* 0x0000001c0424723c */ /* 0x042ff0000000188c */
[----:B------:R-:W-:Y:S07]  /*6550*/  HMMA.16816.F32 R140, R4, R30, R208 ;  /* 0x0000001e048c723c */ /* 0x000fee00000018d0 */
[----:B------:R-:W-:Y:S01]  /*6560*/  MOV R208, R13 ;  /* 0x0000000d00d07202 */ /* 0x000fe20000000f00 */
[----:B------:R-:W-:Y:S01]  /*6570*/  IMAD.MOV.U32 R209, RZ, RZ, R12 ;  /* 0x000000ffffd17224 */ /* 0x000fe200078e000c */
[----:B------:R-:W-:Y:S01]  /*6580*/  MOV R211, R0 ;  /* 0x0000000000d37202 */ /* 0x000fe20000000f00 */
[----:B------:R-:W-:Y:S01]  /*6590*/  IMAD.MOV.U32 R210, RZ, RZ, R2 ;  /* 0x000000ffffd27224 */ /* 0x000fe200078e0002 */
[C---:B------:R-:W-:Y:S08]  /*65a0*/  HMMA.16816.F32 R40, R8.reuse, R28, R40 ;  /* 0x0000001c0828723c */ /* 0x040ff00000001828 */
[----:B------:R-:W-:Y:S08]  /*65b0*/  HMMA.16816.F32 R60, R8, R30, R60 ;  /* 0x0000001e083c723c */ /* 0x000ff0000000183c */
[C---:B--2---:R-:W-:Y:S08]  /*65c0*/  HMMA.16816.F32 R28, R4.reuse, R20, R208 ;  /* 0x00000014041c723c */ /* 0x044ff000000018d0 */
[----:B------:R-:W-:Y:S08]  /*65d0*/  HMMA.16816.F32 R224, R4, R22, R224 ;  /* 0x0000001604e0723c */ /* 0x000ff000000018e0 */
[C---:B------:R-:W-:Y:S08]  /*65e0*/  HMMA.16816.F32 R248, R8.reuse, R20, R248 ;  /* 0x0000001408f8723c */ /* 0x040ff000000018f8 */
[----:B------:R-:W-:Y:S01]  /*65f0*/  IMAD.MOV.U32 R13, RZ, RZ, R28 ;  /* 0x000000ffff0d7224 */ /* 0x000fe200078e001c */
[----:B------:R-:W-:Y:S01]  /*6600*/  MOV R2, R30 ;  /* 0x0000001e00027202 */ /* 0x000fe20000000f00 */
[----:B------:R-:W-:Y:S01]  /*6610*/  IMAD.MOV.U32 R12, RZ, RZ, R29 ;  /* 0x000000ffff0c7224 */ /* 0x000fe200078e001d */
[----:B------:R-:W-:Y:S01]  /*6620*/  HMMA.16816.F32 R208, R8, R22, R32 ;  /* 0x0000001608d0723c */ /* 0x000fe20000001820 */
[----:B------:R-:W-:Y:S01]  /*6630*/  IMAD.MOV.U32 R0, RZ, RZ, R31 ;  /* 0x000000ffff007224 */ /* 0x000fe200078e001f */
[----:B------:R-:W-:Y:S06]  /*6640*/  LDSM.16.M88.4 R20, [R232] ;  /* 0x00000000e814783b */ /* 0x000fec0000000200 */
[----:B------:R-:W-:Y:S01]  /*6650*/  HMMA.16816.F32 R28, R4, R26, R220 ;  /* 0x0000001a041c723c */ /* 0x000fe200000018dc */
[----:B------:R-:W1:Y:S07]  /*6660*/  LDSM.16.M88.4 R4, [R237+0x2000] ;  /* 0x00200000ed04783b */ /* 0x000e6e0000000200 */
[C---:B------:R-:W-:Y:S08]  /*6670*/  HMMA.16816.F32 R212, R8.reuse, R24, R212 ;  /* 0x0000001808d4723c */ /* 0x040ff000000018d4 */
[----:B------:R-:W-:Y:S01]  /*6680*/  HMMA.16816.F32 R220, R8, R26, R52 ;  /* 0x0000001a08dc723c */ /* 0x000fe20000001834 */
[----:B------:R-:W-:Y:S06]  /*6690*/  LDSM.16.M88.4 R8, [R237] ;  /* 0x00000000ed08783b */ /* 0x000fec0000000200 */
[----:B------:R-:W-:Y:S01]  /*66a0*/  MOV R52, R13 ;  /* 0x0000000d00347202 */ /* 0x000fe20000000f00 */
[----:B------:R-:W-:Y:S01]  /*66b0*/  IMAD.MOV.U32 R138, RZ, RZ, R28 ;  /* 0x000000ffff8a7224 */ /* 0x000fe200078e001c */
[----:B------:R-:W-:Y:S01]  /*66c0*/  MOV R135, R29 ;  /* 0x0000001d00877202 */ /* 0x000fe20000000f00 */
[----:B------:R-:W-:Y:S01]  /*66d0*/  IMAD.MOV.U32 R133, RZ, RZ, R30 ;  /* 0x000000ffff857224 */ /* 0x000fe200078e001e */
[----:B------:R-:W-:Y:S01]  /*66e0*/  MOV R55, R0 ;  /* 0x0000000000377202 */ /* 0x000fe20000000f00 */
[----:B------:R-:W-:-:S02]  /*66f0*/  IMAD.MOV.U32 R132, RZ, RZ, R31 ;  /* 0x000000ffff847224 */ /* 0x000fc400078e001f */
[----:B------:R-:W2:Y:S01]  /*6700*/  LDSM.16.M88.4 R28, [R232+0x800] ;  /* 0x00080000e81c783b */ /* 0x000ea20000000200 */
[----:B------:R-:W-:Y:S02]  /*6710*/  IMAD.MOV.U32 R53, RZ, RZ, R12 ;  /* 0x000000ffff357224 */ /* 0x000fe400078e000c */
[----:B------:R-:W-:Y:S01]  /*6720*/  IMAD.MOV.U32 R54, RZ, RZ, R2 ;  /* 0x000000ffff367224 */ /* 0x000fe200078e0002 */
[C---:B-1----:R-:W-:Y:S11]  /*6730*/  HMMA.16816.F32 R24, R4.reuse, R20, R56 ;  /* 0x000000140418723c */ /* 0x042ff60000001838 */
[----:B------:R-:W-:Y:S11]  /*6740*/  @!UPT UIADD3 URZ, URZ, URZ, URZ ;  /* 0x0000003f3f3ff290 */ /* 0x000ff6000fffe03f */
[----:B------:R-:W-:Y:S02]  /*6750*/  @!UPT UIADD3 URZ, URZ, URZ, URZ ;  /* 0x0000003f3f3ff290 */ /* 0x000fe4000fffe03f */
[----:B------:R-:W-:Y:S01]  /*6760*/  IMAD.MOV.U32 R33, RZ, RZ, R24 ;  /* 0x000000ffff217224 */ /* 0x000fe200078e0018 */
[----:B------:R-:W-:Y:S01]  /*6770*/  MOV R19, R26 ;  /* 0x0000001a00137202 */ /* 0x000fe20000000f00 */
[----:B------:R-:W-:Y:S02]  /*6780*/  IMAD.MOV.U32 R32, RZ, RZ, R25 ;  /* 0x000000ffff207224 */ /* 0x000fe400078e0019 */
[----:B------:R-:W-:Y:S01]  /*6790*/  IMAD.MOV.U32 R14, RZ, RZ, R27 ;  /* 0x000000ffff0e7224 */ /* 0x000fe200078e001b */
[----:B--2---:R-:W-:Y:S08]  /*67a0*/  HMMA.16816.F32 R36, R4, R28, R36 ;  /* 0x0000001c0424723c */ /* 0x004ff00000001824 */
[----:B------:R-:W-:Y:S08]  /*67b0*/  HMMA.16816.F32 R24, R8, R20, R48 ;  /* 0x000000140818723c */ /* 0x000ff00000001830 */
[----:B------:R-:W-:Y:S07]  /*67c0*/  HMMA.16816.F32 R48, R4, R30, R140 ;  /* 0x0000001e0430723c */ /* 0x000fee000000188c */
[----:B------:R-:W-:Y:S01]  /*67d0*/  IMAD.MOV.U32 R140, RZ, RZ, R138 ;  /* 0x000000ffff8c7224 */ /* 0x000fe200078e008a */
[----:B------:R-:W-:Y:S01]  /*67e0*/  MOV R141, R135 ;  /* 0x00000087008d7202 */ /* 0x000fe20000000f00 */
[----:B------:R-:W-:-:S02]  /*67f0*/  IMAD.MOV.U32 R142, RZ, RZ, R133 ;  /* 0x000000ffff8e7224 */ /* 0x000fc400078e0085 */
[----:B------:R-:W-:-:S05]  /*6800*/  IMAD.MOV.U32 R143, RZ, RZ, R132 ;  /* 0x000000ffff8f7224 */ /* 0x000fca00078e0084 */
[----:B------:R-:W-:Y:S01]  /*6810*/  IMAD.MOV.U32 R35, RZ, RZ, R24 ;  /* 0x000000ffff237224 */ /* 0x000fe200078e0018 */
[----:B------:R-:W-:Y:S01]  /*6820*/  MOV R34, R25 ;  /* 0x0000001900227202 */ /* 0x000fe20000000f00 */
[----:B------:R-:W-:Y:S02]  /*6830*/  IMAD.MOV.U32 R21, RZ, RZ, R26 ;  /* 0x000000ffff157224 */ /* 0x000fe400078e001a */
[----:B------:R-:W-:Y:S02]  /*6840*/  IMAD.MOV.U32 R20, RZ, RZ, R27 ;  /* 0x000000ffff147224 */ /* 0x000fe400078e001b */
[----:B------:R-:W-:Y:S08]  /*6850*/  HMMA.16816.F32 R24, R4, R22, R64 ;  /* 0x000000160418723c */ /* 0x000ff00000001840 */
[----:B------:R-:W-:Y:S07]  /*6860*/  HMMA.16816.F32 R64, R8, R28, R40 ;  /* 0x0000001c0840723c */ /* 0x000fee0000001828 */
[----:B------:R-:W-:Y:S01]  /*6870*/  MOV R28, R35 ;  /* 0x00000023001c7202 */ /* 0x000fe20000000f00 */
[----:B------:R-:W-:-:S08]  /*6880*/  IMAD.MOV.U32 R29, RZ, RZ, R34 ;  /* 0x000000ffff1d7224 */ /* 0x000fd000078e0022 */
[----:B------:R-:W-:Y:S01]  /*6890*/  MOV R59, R24 ;  /* 0x00000018003b7202 */ /* 0x000fe20000000f00 */
[----:B------:R-:W-:Y:S01]  /*68a0*/  IMAD.MOV.U32 R58, RZ, RZ, R25 ;  /* 0x000000ffff3a7224 */ /* 0x000fe200078e0019 */
[----:B------:R-:W-:Y:S01]  /*68b0*/  MOV R56, R27 ;  /* 0x0000001b00387202 */ /* 0x000fe20000000f00 */
[----:B------:R-:W-:Y:S02]  /*68c0*/  IMAD.MOV.U32 R57, RZ, RZ, R26 ;  /* 0x000000ffff397224 */ /* 0x000fe400078e001a */
[C---:B------:R-:W-:Y:S08]  /*68d0*/  HMMA.16816.F32 R24, R8.reuse, R22, R44 ;  /* 0x000000160818723c */ /* 0x040ff0000000182c */
[----:B------:R-:W-:Y:S07]  /*68e0*/  HMMA.16816.F32 R44, R8, R30, R60 ;  /* 0x0000001e082c723c */ /* 0x000fee000000183c */
[----:B------:R-:W-:Y:S01]  /*68f0*/  IMAD.MOV.U32 R30, RZ, RZ, R21 ;  /* 0x000000ffff1e7224 */ /* 0x000fe200078e0015 */
[----:B------:R-:W-:-:S02]  /*6900*/  MOV R31, R20 ;  /* 0x00000014001f7202 */ /* 0x000fc40000000f00 */
[----:B------:R-:W1:Y:S06]  /*6910*/  LDSM.16.M88.4 R20, [R232+0x1800] ;  /* 0x00180000e814783b */ /* 0x000e6c0000000200 */
[----:B------:R-:W-:Y:S01]  /*6920*/  IMAD.MOV.U32 R13, RZ, RZ, R24 ;  /* 0x000000ffff0d7224 */ /* 0x000fe200078e0018 */
[----:B------:R-:W-:Y:S01]  /*6930*/  MOV R2, R26 ;  /* 0x0000001a00027202 */ /* 0x000fe20000000f00 */
[----:B------:R-:W-:Y:S02]  /*6940*/  IMAD.MOV.U32 R12, RZ, RZ, R25 ;  /* 0x000000ffff0c7224 */ /* 0x000fe400078e0019 */
[----:B------:R-:W-:-:S02]  /*6950*/  IMAD.MOV.U32 R0, RZ, RZ, R27 ;  /* 0x000000ffff007224 */ /* 0x000fc400078e001b */
[----:B------:R-:W2:Y:S01]  /*6960*/  LDSM.16.M88.4 R24, [R232+0x1000] ;  /* 0x00100000e818783b */ /* 0x000ea20000000200 */
[C---:B-1----:R-:W-:Y:S08]  /*6970*/  HMMA.16816.F32 R52, R4.reuse, R20, R52 ;  /* 0x000000140434723c */ /* 0x042ff00000001834 */
[----:B--2---:R-:W-:Y:S08]  /*6980*/  HMMA.16816.F32 R60, R4, R26, R140 ;  /* 0x0000001a043c723c */ /* 0x004ff0000000188c */
[----:B------:R-:W-:Y:S08]  /*6990*/  HMMA.16816.F32 R40, R8, R24, R212 ;  /* 0x000000180828723c */ /* 0x000ff000000018d4 */
[----:B------:R-:W-:-:S02]  /*69a0*/  IMAD.MOV.U32 R133, RZ, RZ, R52 ;  /* 0x000000ffff857224 */ /* 0x000fc400078e0034 */
[----:B------:R-:W-:Y:S01]  /*69b0*/  IMAD.MOV.U32 R132, RZ, RZ, R53 ;  /* 0x000000ffff847224 */ /* 0x000fe200078e0035 */
[----:B------:R-:W-:Y:S01]  /*69c0*/  MOV R214, R19 ;  /* 0x0000001300d67202 */ /* 0x000fe20000000f00 */
[----:B------:R-:W-:Y:S01]  /*69d0*/  IMAD.MOV.U32 R212, RZ, RZ, R33 ;  /* 0x000000ffffd47224 */ /* 0x000fe200078e0021 */
[----:B------:R-:W-:Y:S01]  /*69e0*/  MOV R19, R54 ;  /* 0x0000003600137202 */ /* 0x000fe20000000f00 */
[----:B------:R-:W-:Y:S01]  /*69f0*/  IMAD.MOV.U32 R213, RZ, RZ, R32 ;  /* 0x000000ffffd57224 */ /* 0x000fe200078e0020 */
[----:B------:R-:W-:Y:S01]  /*6a00*/  HMMA.16816.F32 R140, R8, R20, R248 ;  /* 0x00000014088c723c */ /* 0x000fe200000018f8 */
[----:B------:R-:W-:Y:S02]  /*6a10*/  IMAD.MOV.U32 R215, RZ, RZ, R14 ;  /* 0x000000ffffd77224 */ /* 0x000fe400078e000e */
[----:B------:R-:W-:-:S05]  /*6a20*/  IMAD.MOV.U32 R14, RZ, RZ, R55 ;  /* 0x000000ffff0e7224 */ /* 0x000fca00078e0037 */
        /* <DEDUP_REMOVED lines=10> */
[----:B------:R-:W-:Y:S01]  /*6ad0*/  LDSM.16.M88.4 R4, [R235+0x6000] ;  /* 0x00600000eb04783b */ /* 0x000fe20000000200 */
[----:B------:R-:W-:Y:S01]  /*6ae0*/  IMAD.MOV.U32 R224, RZ, RZ, R59 ;  /* 0x000000ffffe07224 */ /* 0x000fe200078e003b */
[----:B------:R-:W-:Y:S01]  /*6af0*/  MOV R225, R58 ;  /* 0x0000003a00e17202 */ /* 0x000fe20000000f00 */
[----:B------:R-:W-:Y:S01]  /*6b00*/  IMAD.MOV.U32 R226, RZ, RZ, R57 ;  /* 0x000000ffffe27224 */ /* 0x000fe200078e0039 */
[----:B------:R-:W-:Y:S01]  /*6b10*/  HMMA.16816.F32 R60, R8, R26, R220 ;  /* 0x0000001a083c723c */ /* 0x000fe200000018dc */
[----:B------:R-:W-:-:S07]  /*6b20*/  IMAD.MOV.U32 R227, RZ, RZ, R56 ;  /* 0x000000ffffe37224 */ /* 0x000fce00078e0038 */
[----:B------:R-:W-:Y:S01]  /*6b30*/  HMMA.16816.F32 R56, R8, R22, R208 ;  /* 0x000000160838723c */ /* 0x000fe200000018d0 */
[----:B------:R-:W1:Y:S04]  /*6b40*/  LDSM.16.M88.4 R20, [R234+0x2000] ;  /* 0x00200000ea14783b */ /* 0x000e680000000200 */
[----:B------:R-:W2:Y:S03]  /*6b50*/  LDSM.16.M88.4 R8, [R235+0x4000] ;  /* 0x00400000eb08783b */ /* 0x000ea60000000200 */
[----:B-1----:R-:W-:Y:S08]  /*6b60*/  HMMA.16816.F32 R208, R4, R22, R224 ;  /* 0x0000001604d0723c */ /* 0x002ff000000018e0 */
[-C--:B--2---:R-:W-:Y:S01]  /*6b70*/  HMMA.16816.F32 R220, R8, R20.reuse, R28 ;  /* 0x0000001408dc723c */ /* 0x084fe2000000181c */
[----:B------:R-:W1:Y:S07]  /*6b80*/  LDSM.16.M88.4 R28, [R234+0x2800] ;  /* 0x00280000ea1c783b */ /* 0x000e6e0000000200 */
[----:B------:R-:W-:Y:S08]  /*6b90*/  HMMA.16816.F32 R212, R4, R20, R212 ;  /* 0x0000001404d4723c */ /* 0x000ff000000018d4 */
[----:B------:R-:W-:Y:S01]  /*6ba0*/  IMAD.MOV.U32 R20, RZ, RZ, R210 ;  /* 0x000000ffff147224 */ /* 0x000fe200078e00d2 */
[----:B------:R-:W-:Y:S01]  /*6bb0*/  HMMA.16816.F32 R248, R8, R22, R216 ;  /* 0x0000001608f8723c */ /* 0x000fe200000018d8 */
[----:B------:R-:W-:Y:S01]  /*6bc0*/  IMAD.MOV.U32 R21, RZ, RZ, R209 ;  /* 0x000000ffff157224 */ /* 0x000fe200078e00d1 */
[----:B------:R-:W-:-:S02]  /*6bd0*/  MOV R24, R208 ;  /* 0x000000d000187202 */ /* 0x000fc40000000f00 */
[----:B------:R-:W-:-:S04]  /*6be0*/  MOV R252, R211 ;  /* 0x000000d300fc7202 */ /* 0x000fc80000000f00 */
[C---:B-1----:R-:W-:Y:S07]  /*6bf0*/  HMMA.16816.F32 R216, R4.reuse, R28, R36 ;  /* 0x0000001c04d8723c */ /* 0x042fee0000001824 */
[----:B------:R-:W-:Y:S01]  /*6c00*/  IMAD.MOV.U32 R38, RZ, RZ, R21 ;  /* 0x000000ffff267224 */ /* 0x000fe200078e0015 */
[----:B------:R-:W-:Y:S01]  /*6c10*/  MOV R39, R20 ;  /* 0x0000001400277202 */ /* 0x000fe20000000f00 */
[----:B------:R-:W-:Y:S01]  /*6c20*/  IMAD.MOV.U32 R37, RZ, RZ, R24 ;  /* 0x000000ffff257224 */ /* 0x000fe200078e0018 */
[----:B------:R-:W-:Y:S01]  /*6c30*/  HMMA.16816.F32 R20, R4, R30, R48 ;  /* 0x0000001e0414723c */ /* 0x000fe20000001830 */
[----:B------:R-:W1:Y:S07]  /*6c40*/  LDSM.16.M88.4 R24, [R234+0x3000] ;  /* 0x00300000ea18783b */ /* 0x000e6e0000000200 */
[C---:B------:R-:W-:Y:S08]  /*6c50*/  HMMA.16816.F32 R224, R8.reuse, R28, R64 ;  /* 0x0000001c08e0723c */ /* 0x040ff00000001840 */
[----:B------:R-:W-:Y:S07]  /*6c60*/  HMMA.16816.F32 R208, R8, R30, R44 ;  /* 0x0000001e08d0723c */ /* 0x000fee000000182c */
[----:B------:R-:W-:Y:S01]  /*6c70*/  IMAD.MOV.U32 R44, RZ, RZ, R133 ;  /* 0x000000ffff2c7224 */ /* 0x000fe200078e0085 */
[----:B------:R-:W-:Y:S01]  /*6c80*/  MOV R29, R22 ;  /* 0x00000016001d7202 */ /* 0x000fe20000000f00 */
[----:B------:R-:W-:Y:S01]  /*6c90*/  IMAD.MOV.U32 R138, RZ, RZ, R20 ;  /* 0x000000ffff8a7224 */ /* 0x000fe200078e0014 */
[----:B------:R-:W-:Y:S01]  /*6ca0*/  MOV R45, R132 ;  /* 0x00000084002d7202 */ /* 0x000fe20000000f00 */
[----:B------:R-:W-:-:S02]  /*6cb0*/  IMAD.MOV.U32 R135, RZ, RZ, R21 ;  /* 0x000000ffff877224 */ /* 0x000fc400078e0015 */
[----:B------:R-:W-:Y:S02]  /*6cc0*/  IMAD.MOV.U32 R28, RZ, RZ, R23 ;  /* 0x000000ffff1c7224 */ /* 0x000fe400078e0017 */
[----:B------:R-:W2:Y:S01]  /*6cd0*/  LDSM.16.M88.4 R20, [R234+0x3800] ;  /* 0x00380000ea14783b */ /* 0x000ea20000000200 */
[----:B------:R-:W-:Y:S02]  /*6ce0*/  IMAD.MOV.U32 R46, RZ, RZ, R19 ;  /* 0x000000ffff2e7224 */ /* 0x000fe400078e0013 */
[----:B------:R-:W-:Y:S01]  /*6cf0*/  IMAD.MOV.U32 R47, RZ, RZ, R14 ;  /* 0x000000ffff2f7224 */ /* 0x000fe200078e000e */
[-C--:B-1----:R-:W-:Y:S07]  /*6d00*/  HMMA.16816.F32 R64, R8, R24.reuse, R40 ;  /* 0x000000180840723c */ /* 0x082fee0000001828 */
[----:B------:R-:W-:Y:S01]  /*6d10*/  MOV R40, R13 ;  /* 0x0000000d00287202 */ /* 0x000fe20000000f00 */
[----:B------:R-:W-:Y:S01]  /*6d20*/  IMAD.MOV.U32 R41, RZ, RZ, R12 ;  /* 0x000000ffff297224 */ /* 0x000fe200078e000c */
[----:B------:R-:W-:Y:S01]  /*6d30*/  MOV R43, R0 ;  /* 0x00000000002b7202 */ /* 0x000fe20000000f00 */
[----:B------:R-:W-:Y:S01]  /*6d40*/  IMAD.MOV.U32 R42, RZ, RZ, R2 ;  /* 0x000000ffff2a7224 */ /* 0x000fe200078e0002 */
[C---:B------:R-:W-:Y:S08]  /*6d50*/  HMMA.16816.F32 R48, R4.reuse, R24, R32 ;  /* 0x000000180430723c */ /* 0x040ff00000001820 */
[C---:B------:R-:W-:Y:S08]  /*6d60*/  HMMA.16816.F32 R40, R4.reuse, R26, R40 ;  /* 0x0000001a0428723c */ /* 0x040ff00000001828 */
[C---:B--2---:R-:W-:Y:S08]  /*6d70*/  HMMA.16816.F32 R32, R4.reuse, R20, R44 ;  /* 0x000000140420723c */ /* 0x044ff0000000182c */
[----:B------:R-:W-:Y:S01]  /*6d80*/  HMMA.16816.F32 R44, R4, R22, R52 ;  /* 0x00000016042c723c */ /* 0x000fe20000001834 */
[----:B------:R-:W-:Y:S07]  /*6d90*/  LDSM.16.M88.4 R4, [R236+0x6000] ;  /* 0x00600000ec04783b */ /* 0x000fee0000000200 */
[----:B------:R-:W-:Y:S01]  /*6da0*/  IMAD.MOV.U32 R13, RZ, RZ, R40 ;  /* 0x000000ffff0d7224 */ /* 0x000fe200078e0028 */
[----:B------:R-:W-:Y:S01]  /*6db0*/  MOV R2, R42 ;  /* 0x0000002a00027202 */ /* 0x000fe20000000f00 */
[----:B------:R-:W-:-:S02]  /*6dc0*/  IMAD.MOV.U32 R12, RZ, RZ, R41 ;  /* 0x000000ffff0c7224 */ /* 0x000fc400078e0029 */
[----:B------:R-:W-:Y:S02]  /*6dd0*/  IMAD.MOV.U32 R0, RZ, RZ, R43 ;  /* 0x000000ffff007224 */ /* 0x000fe400078e002b */
[----:B------:R-:W-:Y:S02]  /*6de0*/  HMMA.16816.F32 R40, R8, R26, R60 ;  /* 0x0000001a0828723c */ /* 0x000fe4000000183c */
[----:B------:R-:W-:Y:S01]  /*6df0*/  IMAD.MOV.U32 R133, RZ, RZ, R32 ;  /* 0x000000ffff857224 */ /* 0x000fe200078e0020 */
[----:B------:R-:W-:Y:S01]  /*6e00*/  MOV R132, R33 ;  /* 0x0000002100847202 */ /* 0x000fe20000000f00 */
[----:B------:R-:W-:-:S03]  /*6e10*/  IMAD.MOV.U32 R19, RZ, RZ, R34 ;  /* 0x000000ffff137224 */ /* 0x000fc600078e0022 */
[----:B------:R-:W-:Y:S01]  /*6e20*/  MOV R60, R37 ;  /* 0x00000025003c7202 */ /* 0x000fe20000000f00 */
[----:B------:R-:W-:Y:S01]  /*6e30*/  IMAD.MOV.U32 R14, RZ, RZ, R35 ;  /* 0x000000ffff0e7224 */ /* 0x000fe200078e0023 */
[----:B------:R-:W-:Y:S01]  /*6e40*/  MOV R63, R252 ;  /* 0x000000fc003f7202 */ /* 0x000fe20000000f00 */
[----:B------:R-:W-:Y:S01]  /*6e50*/  IMAD.MOV.U32 R61, RZ, RZ, R38 ;  /* 0x000000ffff3d7224 */ /* 0x000fe200078e0026 */
[----:B------:R-:W-:Y:S01]  /*6e60*/  HMMA.16816.F32 R32, R8, R22, R56 ;  /* 0x000000160820723c */ /* 0x000fe20000001838 */
[----:B------:R-:W-:-:S07]  /*6e70*/  IMAD.MOV.U32 R62, RZ, RZ, R39 ;  /* 0x000000ffff3e7224 */ /* 0x000fce00078e0027 */
[----:B------:R-:W-:Y:S01]  /*6e80*/  HMMA.16816.F32 R36, R8, R20, R140 ;  /* 0x000000140824723c */ /* 0x000fe2000000188c */
[----:B------:R-:W1:Y:S04]  /*6e90*/  LDSM.16.M88.4 R20, [R243] ;  /* 0x00000000f314783b */ /* 0x000e680000000200 */
[----:B------:R-:W2:Y:S03]  /*6ea0*/  LDSM.16.M88.4 R8, [R236+0x4000] ;  /* 0x00400000ec08783b */ /* 0x000ea60000000200 */
[C---:B-1----:R-:W-:Y:S07]  /*6eb0*/  HMMA.16816.F32 R52, R4.reuse, R20, R212 ;  /* 0x000000140434723c */ /* 0x042fee00000018d4 */
[----:B------:R-:W-:Y:S01]  /*6ec0*/  MOV R214, R29 ;  /* 0x0000001d00d67202 */ /* 0x000fe20000000f00 */
[----:B------:R-:W-:Y:S01]  /*6ed0*/  IMAD.MOV.U32 R215, RZ, RZ, R28 ;  /* 0x000000ffffd77224 */ /* 0x000fe200078e001c */
[----:B------:R-:W-:Y:S01]  /*6ee0*/  HMMA.16816.F32 R60, R4, R22, R60 ;  /* 0x00000016043c723c */ /* 0x000fe2000000183c */
[----:B------:R-:W1:Y:S01]  /*6ef0*/  LDSM.16.M88.4 R28, [R242] ;  /* 0x00000000f21c783b */ /* 0x000e620000000200 */
[----:B------:R-:W-:-:S02]  /*6f00*/  IMAD.MOV.U32 R212, RZ, RZ, R138 ;  /* 0x000000ffffd47224 */ /* 0x000fc400078e008a */
[----:B------:R-:W-:-:S04]  /*6f10*/  IMAD.MOV.U32 R213, RZ, RZ, R135 ;  /* 0x000000ffffd57224 */ /* 0x000fc800078e0087 */
[C---:B--2---:R-:W-:Y:S11]  /*6f20*/  HMMA.16816.F32 R56, R8.reuse, R20, R220 ;  /* 0x000000140838723c */ /* 0x044ff600000018dc */
[----:B------:R-:W-:Y:S05]  /*6f30*/  @!UPT UIADD3 URZ, URZ, URZ, URZ ;  /* 0x0000003f3f3ff290 */ /* 0x000fea000fffe03f */
[----:B------:R-:W-:Y:S01]  /*6f40*/  IMAD.MOV.U32 R25, RZ, RZ, R60 ;  /* 0x000000ffff197224 */ /* 0x000fe200078e003c */
[----:B------:R-:W-:Y:S01]  /*6f50*/  MOV R24, R61 ;  /* 0x0000003d00187202 */ /* 0x000fe20000000f00 */
[----:B------:R-:W-:Y:S02]  /*6f60*/  IMAD.MOV.U32 R21, RZ, RZ, R62 ;  /* 0x000000ffff157224 */ /* 0x000fe400078e003e */
[----:B------:R-:W-:Y:S02]  /*6f70*/  IMAD.MOV.U32 R20, RZ, RZ, R63 ;  /* 0x000000ffff147224 */ /* 0x000fe400078e003f */
[----:B------:R-:W-:Y:S08]  /*6f80*/  HMMA.16816.F32 R60, R8, R22, R248 ;  /* 0x00000016083c723c */ /* 0x000ff000000018f8 */
[C---:B-1----:R-:W-:Y:S07]  /*6f90*/  HMMA.16816.F32 R140, R4.reuse, R28, R216 ;  /* 0x0000001c048c723c */ /* 0x042fee00000018d8 */
[----:B------:R-:W-:Y:S01]  /*6fa0*/  MOV R216, R25 ;  /* 0x0000001900d87202 */ /* 0x000fe20000000f00 */
[----:B------:R-:W-:Y:S01]  /*6fb0*/  IMAD.MOV.U32 R217, RZ, RZ, R24 ;  /* 0x000000ffffd97224 */ /* 0x000fe200078e0018 */
[----:B------:R-:W-:Y:S01]  /*6fc0*/  MOV R219, R20 ;  /* 0x0000001400db7202 */ /* 0x000fe20000000f00 */
[----:B------:R-:W1:Y:S01]  /*6fd0*/  LDSM.16.M88.4 R24, [R241] ;  /* 0x00000000f118783b */ /* 0x000e620000000200 */
[----:B------:R-:W-:Y:S01]  /*6fe0*/  IMAD.MOV.U32 R218, RZ, RZ, R21 ;  /* 0x000000ffffda7224 */ /* 0x000fe200078e0015 */
[----:B------:R-:W-:Y:S02]  /*6ff0*/  HMMA.16816.F32 R248, R4, R30, R212 ;  /* 0x0000001e04f8723c */ /* 0x000fe400000018d4 */
[----:B------:R-:W2:Y:S06]  /*7000*/  LDSM.16.M88.4 R20, [R240] ;  /* 0x00000000f014783b */ /* 0x000eac0000000200 */
[C---:B------:R-:W-:Y:S07]  /*7010*/  HMMA.16816.F32 R224, R8.reuse, R28, R224 ;  /* 0x0000001c08e0723c */ /* 0x040fee00000018e0 */
[----:B------:R-:W-:Y:S01]  /*7020*/  IMAD.MOV.U32 R28, RZ, RZ, R133 ;  /* 0x000000ffff1c7224 */ /* 0x000fe200078e0085 */
[----:B------:R-:W-:Y:S01]  /*7030*/  HMMA.16816.F32 R220, R8, R30, R208 ;  /* 0x0000001e08dc723c */ /* 0x000fe200000018d0 */
[----:B------:R-:W-:-:S06]  /*7040*/  IMAD.MOV.U32 R29, RZ, RZ, R132 ;  /* 0x000000ffff1d7224 */ /* 0x000fcc00078e0084 */
[----:B------:R-:W-:Y:S01]  /*7050*/  MOV R30, R19 ;  /* 0x00000013001e7202 */ /* 0x000fe20000000f00 */
[----:B------:R-:W-:Y:S01]  /*7060*/  IMAD.MOV.U32 R31, RZ, RZ, R14 ;  /* 0x000000ffff1f7224 */ /* 0x000fe200078e000e */
[-C--:B-1----:R-:W-:Y:S07]  /*7070*/  HMMA.16816.F32 R212, R8, R24.reuse, R64 ;  /* 0x0000001808d4723c */ /* 0x082fee0000001840 */
[----:B------:R-:W-:Y:S01]  /*7080*/  IMAD.MOV.U32 R64, RZ, RZ, R13 ;  /* 0x000000ffff407224 */ /* 0x000fe200078e000d */
[----:B------:R-:W-:Y:S01]  /*7090*/  MOV R65, R12 ;  /* 0x0000000c00417202 */ /* 0x000fe20000000f00 */
[----:B------:R-:W-:Y:S01]  /*70a0*/  IMAD.MOV.U32 R66, RZ, RZ, R2 ;  /* 0x000000ffff427224 */ /* 0x000fe200078e0002 */
[----:B------:R-:W-:Y:S01]  /*70b0*/  HMMA.16816.F32 R208, R4, R24, R48 ;  /* 0x0000001804d0723c */ /* 0x000fe20000001830 */
[----:B------:R-:W-:-:S07]  /*70c0*/  IMAD.MOV.U32 R67, RZ, RZ, R0 ;  /* 0x000000ffff437224 */ /* 0x000fce00078e0000 */
[C---:B------:R-:W-:Y:S08]  /*70d0*/  HMMA.16816.F32 R64, R4.reuse, R26, R64 ;  /* 0x0000001a0440723c */ /* 0x040ff00000001840 */
[C---:B--2---:R-:W-:Y:S08]  /*70e0*/  HMMA.16816.F32 R28, R4.reuse, R20, R28 ;  /* 0x00000014041c723c */ /* 0x044ff0000000181c */
[----:B------:R-:W-:Y:S08]  /*70f0*/  HMMA.16816.F32 R4, R4, R22, R44 ;  /* 0x000000160404723c */ /* 0x000ff0000000182c */
[----:B------:R-:W-:Y:S01]  /*7100*/  HMMA.16816.F32 R36, R8, R20, R36 ;  /* 0x000000140824723c */ /* 0x000fe20000001824 */
[----:B------:R-:W-:Y:S01]  /*7110*/  MOV R25, R64 ;  /* 0x0000004000197202 */ /* 0x000fe20000000f00 */
[----:B------:R-:W-:Y:S01]  /*7120*/  IMAD.MOV.U32 R24, RZ, RZ, R65 ;  /* 0x000000ffff187224 */ /* 0x000fe200078e0041 */
[----:B------:R-:W-:Y:S01]  /*7130*/  MOV R14, R67 ;  /* 0x00000043000e7202 */ /* 0x000fe20000000f00 */
[----:B------:R-:W-:-:S04]  /*7140*/  IMAD.MOV.U32 R19, RZ, RZ, R66 ;  /* 0x000000ffff137224 */ /* 0x000fc800078e0042 */
[----:B------:R-:W-:Y:S01]  /*7150*/  IMAD.MOV.U32 R13, RZ, RZ, R28 ;  /* 0x000000ffff0d7224 */ /* 0x000fe200078e001c */
[----:B------:R-:W-:Y:S01]  /*7160*/  MOV R2, R30 ;  /* 0x0000001e00027202 */ /* 0x000fe20000000f00 */
[----:B------:R-:W-:Y:S01]  /*7170*/  IMAD.MOV.U32 R12, RZ, RZ, R29 ;  /* 0x000000ffff0c7224 */ /* 0x000fe200078e001d */
[C---:B------:R-:W-:Y:S01]  /*7180*/  HMMA.16816.F32 R32, R8.reuse, R22, R32 ;  /* 0x000000160820723c */ /* 0x040fe20000001820 */
[----:B------:R-:W-:Y:S01]  /*7190*/  IMAD.MOV.U32 R0, RZ, RZ, R31 ;  /* 0x000000ffff007224 */ /* 0x000fe200078e001f */
[----:B------:R-:W-:Y:S03]  /*71a0*/  LDSM.16.M88.4 R20, [R233+0x2000] ;  /* 0x00200000e914783b */ /* 0x000fe60000000200 */
[----:B------:R-:W-:Y:S01]  /*71b0*/  IMAD.MOV.U32 R31, RZ, RZ, R4 ;  /* 0x000000ffff1f7224 */ /* 0x000fe200078e0004 */
[----:B------:R-:W-:Y:S01]  /*71c0*/  MOV R30, R5 ;  /* 0x00000005001e7202 */ /* 0x000fe20000000f00 */
[----:B------:R-:W-:Y:S01]  /*71d0*/  IMAD.MOV.U32 R29, RZ, RZ, R6 ;  /* 0x000000ffff1d7224 */ /* 0x000fe200078e0006 */
[----:B------:R-:W-:Y:S01]  /*71e0*/  HMMA.16816.F32 R48, R8, R26, R40 ;  /* 0x0000001a0830723c */ /* 0x000fe20000001828 */
[----:B------:R-:W-:Y:S01]  /*71f0*/  IMAD.MOV.U32 R28, RZ, RZ, R7 ;  /* 0x000000ffff1c7224 */ /* 0x000fe200078e0007 */
[----:B------:R-:W1:Y:S04]  /*7200*/  LDSM.16.M88.4 R8, [R238+0x4000] ;  /* 0x00400000ee08783b */ /* 0x000e680000000200 */
[----:B------:R-:W2:Y:S02]  /*7210*/  LDSM.16.M88.4 R4, [R238+0x6000] ;  /* 0x00600000ee04783b */ /* 0x000ea40000000200 */
[-C--:B-1----:R-:W-:Y:S08]  /*7220*/  HMMA.16816.F32 R44, R8, R20.reuse, R56 ;  /* 0x00000014082c723c */ /* 0x082ff00000001838 */
[C---:B--2---:R-:W-:Y:S07]  /*7230*/  HMMA.16816.F32 R40, R4.reuse, R20, R52 ;  /* 0x000000140428723c */ /* 0x044fee0000001834 */
[----:B------:R-:W-:Y:S01]  /*7240*/  MOV R52, R31 ;  /* 0x0000001f00347202 */ /* 0x000fe20000000f00 */
[----:B------:R-:W-:Y:S01]  /*7250*/  IMAD.MOV.U32 R53, RZ, RZ, R30 ;  /* 0x000000ffff357224 */ /* 0x000fe200078e001e */
[----:B------:R-:W-:Y:S01]  /*7260*/  MOV R55, R28 ;  /* 0x0000001c00377202 */ /* 0x000fe20000000f00 */
[----:B------:R-:W-:Y:S01]  /*7270*/  IMAD.MOV.U32 R54, RZ, RZ, R29 ;  /* 0x000000ffff367224 */ /* 0x000fe200078e001d */
[-C--:B------:R-:W-:Y:S01]  /*7280*/  HMMA.16816.F32 R56, R4, R22.reuse, R216 ;  /* 0x000000160438723c */ /* 0x080fe200000018d8 */
[----:B------:R-:W1:Y:S07]  /*7290*/  LDSM.16.M88.4 R28, [R233+0x2800] ;  /* 0x00280000e91c783b */ /* 0x000e6e0000000200 */
[C---:B------:R-:W-:Y:S01]  /*72a0*/  HMMA.16816.F32 R60, R8.reuse, R22, R60 ;  /* 0x00000016083c723c */ /* 0x040fe2000000183c */
        /* <DEDUP_REMOVED lines=10> */
[----:B------:R-:W-:-:S07]  /*7350*/  MOV R29, R12 ;  /* 0x0000000c001d7202 */ /* 0x000fce0000000f00 */
[----:B------:R-:W-:Y:S07]  /*7360*/  HMMA.16816.F32 R220, R8, R30, R220 ;  /* 0x0000001e08dc723c */ /* 0x000fee00000018dc */
[----:B------:R-:W-:Y:S02]  /*7370*/  IMAD.MOV.U32 R30, RZ, RZ, R2 ;  /* 0x000000ffff1e7224 */ /* 0x000fe400078e0002 */
[----:B------:R-:W-:-:S07]  /*7380*/  IMAD.MOV.U32 R31, RZ, RZ, R0 ;  /* 0x000000ffff1f7224 */ /* 0x000fce00078e0000 */
[----:B--2---:R-:W-:Y:S08]  /*7390*/  HMMA.16816.F32 R28, R4, R20, R28 ;  /* 0x00000014041c723c */ /* 0x004ff0000000181c */
[-C--:B-1----:R-:W-:Y:S08]  /*73a0*/  HMMA.16816.F32 R216, R8, R24.reuse, R212 ;  /* 0x0000001808d8723c */ /* 0x082ff000000018d4 */
[C---:B------:R-:W-:Y:S08]  /*73b0*/  HMMA.16816.F32 R212, R4.reuse, R24, R208 ;  /* 0x0000001804d4723c */ /* 0x040ff000000018d0 */
[----:B------:R-:W-:Y:S01]  /*73c0*/  MOV R132, R31 ;  /* 0x0000001f00847202 */ /* 0x000fe20000000f00 */
[----:B------:R-:W-:Y:S01]  /*73d0*/  IMAD.MOV.U32 R14, RZ, RZ, R29 ;  /* 0x000000ffff0e7224 */ /* 0x000fe200078e001d */
[----:B------:R-:W-:Y:S01]  /*73e0*/  MOV R13, R30 ;  /* 0x0000001e000d7202 */ /* 0x000fe20000000f00 */
[----:B------:R-:W-:Y:S01]  /*73f0*/  HMMA.16816.F32 R224, R4, R26, R224 ;  /* 0x0000001a04e0723c */ /* 0x000fe200000018e0 */
[----:B------:R-:W-:-:S07]  /*7400*/  IMAD.MOV.U32 R19, RZ, RZ, R28 ;  /* 0x000000ffff137224 */ /* 0x000fce00078e001c */
[----:B------:R-:W-:Y:S08]  /*7410*/  HMMA.16816.F32 R4, R4, R22, R52 ;  /* 0x000000160404723c */ /* 0x000ff00000001834 */
[C---:B------:R-:W-:Y:S01]  /*7420*/  HMMA.16816.F32 R208, R8.reuse, R26, R48 ;  /* 0x0000001a08d0723c */ /* 0x040fe20000001830 */
[----:B------:R-:W-:Y:S11]  /*7430*/  LDSM.16.M88.4 R24, [R232+0x2800] ;  /* 0x00280000e818783b */ /* 0x000ff60000000200 */
[----:B------:R-:W-:Y:S04]  /*7440*/  @!UPT UIADD3 URZ, URZ, URZ, URZ ;  /* 0x0000003f3f3ff290 */ /* 0x000fe8000fffe03f */
[----:B------:R-:W-:Y:S01]  /*7450*/  IMAD.MOV.U32 R0, RZ, RZ, R7 ;  /* 0x000000ffff007224 */ /* 0x000fe200078e0007 */
[----:B------:R-:W-:Y:S01]  /*7460*/  MOV R30, R4 ;  /* 0x00000004001e7202 */ /* 0x000fe20000000f00 */
[----:B------:R-:W-:Y:S02]  /*7470*/  IMAD.MOV.U32 R31, RZ, RZ, R6 ;  /* 0x000000ffff1f7224 */ /* 0x000fe400078e0006 */
[----:B------:R-:W-:Y:S02]  /*7480*/  IMAD.MOV.U32 R29, RZ, RZ, R5 ;  /* 0x000000ffff1d7224 */ /* 0x000fe400078e0005 */
[C---:B------:R-:W-:Y:S01]  /*7490*/  HMMA.16816.F32 R4, R8.reuse, R20, R36 ;  /* 0x000000140804723c */ /* 0x040fe20000001824 */
[----:B------:R-:W-:Y:S11]  /*74a0*/  IMAD.MOV.U32 R51, RZ, RZ, R0 ;  /* 0x000000ffff337224 */ /* 0x000ff600078e0000 */
[----:B------:R-:W-:Y:S11]  /*74b0*/  @!UPT UIADD3 URZ, URZ, URZ, URZ ;  /* 0x0000003f3f3ff290 */ /* 0x000ff6000fffe03f */
[----:B------:R-:W-:Y:S01]  /*74c0*/  @!UPT UIADD3 URZ, URZ, URZ, URZ ;  /* 0x0000003f3f3ff290 */ /* 0x000fe2000fffe03f */
[----:B------:R-:W-:Y:S01]  /*74d0*/  MOV R12, R4 ;  /* 0x00000004000c7202 */ /* 0x000fe20000000f00 */
[----:B------:R-:W-:Y:S01]  /*74e0*/  IMAD.MOV.U32 R2, RZ, RZ, R6 ;  /* 0x000000ffff027224 */ /* 0x000fe200078e0006 */
[----:B------:R-:W-:Y:S01]  /*74f0*/  MOV R252, R5 ;  /* 0x0000000500fc7202 */ /* 0x000fe20000000f00 */
[----:B------:R-:W-:Y:S02]  /*7500*/  IMAD.MOV.U32 R0, RZ, RZ, R7 ;  /* 0x000000ffff007224 */ /* 0x000fe400078e0007 */
[----:B------:R-:W-:Y:S01]  /*7510*/  HMMA.16816.F32 R4, R8, R22, R32 ;  /* 0x000000160804723c */ /* 0x000fe20000001820 */
[----:B------:R-:W-:Y:S04]  /*7520*/  LDSM.16.M88.4 R20, [R232+0x2000] ;  /* 0x00200000e814783b */ /* 0x000fe80000000200 */
[----:B------:R-:W1:Y:S11]  /*7530*/  LDSM.16.M88.4 R8, [R237+0x4000] ;  /* 0x00400000ed08783b */ /* 0x000e760000000200 */
[----:B------:R-:W-:Y:S08]  /*7540*/  @!UPT UIADD3 URZ, URZ, URZ, URZ ;  /* 0x0000003f3f3ff290 */ /* 0x000ff0000fffe03f */
[----:B------:R-:W-:Y:S01]  /*7550*/  IMAD.MOV.U32 R28, RZ, RZ, R4 ;  /* 0x000000ffff1c7224 */ /* 0x000fe200078e0004 */
[----:B------:R-:W-:Y:S01]  /*7560*/  MOV R135, R6 ;  /* 0x0000000600877202 */ /* 0x000fe20000000f00 */
[----:B------:R-:W-:Y:S02]  /*7570*/  IMAD.MOV.U32 R138, RZ, RZ, R5 ;  /* 0x000000ffff8a7224 */ /* 0x000fe400078e0005 */
[----:B------:R-:W-:Y:S02]  /*7580*/  IMAD.MOV.U32 R133, RZ, RZ, R7 ;  /* 0x000000ffff857224 */ /* 0x000fe400078e0007 */
[----:B------:R-:W2:Y:S01]  /*7590*/  LDSM.16.M88.4 R4, [R237+0x6000] ;  /* 0x00600000ed04783b */ /* 0x000ea20000000200 */
[C---:B-1----:R-:W-:Y:S08]  /*75a0*/  HMMA.16816.F32 R44, R8.reuse, R20, R44 ;  /* 0x00000014082c723c */ /* 0x042ff0000000182c */
[C---:B------:R-:W-:Y:S07]  /*75b0*/  HMMA.16816.F32 R36, R8.reuse, R22, R60 ;  /* 0x000000160824723c */ /* 0x040fee000000183c */
[----:B------:R-:W-:Y:S01]  /*75c0*/  IMAD.MOV.U32 R63, RZ, RZ, R51 ;  /* 0x000000ffff3f7224 */ /* 0x000fe200078e0033 */
[----:B------:R-:W-:Y:S07]  /*75d0*/  HMMA.16816.F32 R32, R8, R24, R64 ;  /* 0x000000180820723c */ /* 0x000fee0000001840 */
[----:B------:R-:W-:Y:S01]  /*75e0*/  MOV R64, R31 ;  /* 0x0000001f00407202 */ /* 0x000fe20000000f00 */
[----:B------:R-:W-:Y:S01]  /*75f0*/  IMAD.MOV.U32 R65, RZ, RZ, R30 ;  /* 0x000000ffff417224 */ /* 0x000fe200078e001e */
[----:B--2---:R-:W-:Y:S01]  /*7600*/  HMMA.16816.F32 R52, R4, R20, R40 ;  /* 0x000000140434723c */ /* 0x004fe20000001828 */
[----:B------:R-:W-:Y:S01]  /*7610*/  IMAD.MOV.U32 R66, RZ, RZ, R29 ;  /* 0x000000ffff427224 */ /* 0x000fe200078e001d */
[----:B------:R-:W-:-:S06]  /*7620*/  MOV R67, R28 ;  /* 0x0000001c00437202 */ /* 0x000fcc0000000f00 */
[C---:B------:R-:W-:Y:S01]  /*7630*/  HMMA.16816.F32 R40, R4.reuse, R22, R56 ;  /* 0x000000160428723c */ /* 0x040fe20000001838 */
[----:B------:R-:W1:Y:S07]  /*7640*/  LDSM.16.M88.4 R20, [R232+0x3000] ;  /* 0x00300000e814783b */ /* 0x000e6e0000000200 */
[C---:B------:R-:W-:Y:S07]  /*7650*/  HMMA.16816.F32 R48, R4.reuse, R26, R248 ;  /* 0x0000001a0430723c */ /* 0x040fee00000018f8 */
[----:B------:R-:W-:Y:S01]  /*7660*/  MOV R250, R0 ;  /* 0x0000000000fa7202 */ /* 0x000fe20000000f00 */
[----:B------:R-:W-:Y:S01]  /*7670*/  FMUL.FTZ R0, R44, c[0x0][0x2ec] ;  /* 0x0000bb002c007a20 */ /* 0x000fe20000410000 */
[----:B------:R-:W-:Y:S01]  /*7680*/  HMMA.16816.F32 R28, R4, R24, R140 ;  /* 0x00000018041c723c */ /* 0x000fe2000000188c */
[----:B------:R-:W-:-:S02]  /*7690*/  IMAD.MOV.U32 R248, RZ, RZ, R67 ;  /* 0x000000fffff87224 */ /* 0x000fc400078e0043 */
[----:B------:R-:W-:Y:S02]  /*76a0*/  IMAD.MOV.U32 R251, RZ, RZ, R12 ;  /* 0x000000fffffb7224 */ /* 0x000fe400078e000c */
[----:B------:R-:W2:Y:S01]  /*76b0*/  S2R R12, SR_TID.X ;  /* 0x00000000000c7919 */ /* 0x000ea20000002100 */
[----:B------:R-:W-:Y:S02]  /*76c0*/  IMAD.MOV.U32 R249, RZ, RZ, R2 ;  /* 0x000000fffff97224 */ /* 0x000fe400078e0002 */
[----:B------:R-:W-:Y:S07]  /*76d0*/  HMMA.16816.F32 R24, R8, R26, R220 ;  /* 0x0000001a0818723c */ /* 0x000fee00000018dc */
[----:B------:R-:W-:Y:S01]  /*76e0*/  IMAD.MOV.U32 R222, RZ, RZ, R135 ;  /* 0x000000ffffde7224 */ /* 0x000fe200078e0087 */
[----:B------:R-:W-:Y:S01]  /*76f0*/  MOV R221, R138 ;  /* 0x0000008a00dd7202 */ /* 0x000fe20000000f00 */
[----:B------:R3:W-:Y:S01]  /*7700*/  MUFU.TANH R135, R0 ;  /* 0x0000000000877308 */ /* 0x0007e20000002400 */
[----:B------:R-:W-:-:S02]  /*7710*/  IMAD.MOV.U32 R223, RZ, RZ, R133 ;  /* 0x000000ffffdf7224 */ /* 0x000fc400078e0085 */
[----:B------:R-:W-:Y:S01]  /*7720*/  IMAD.MOV.U32 R220, RZ, RZ, R19 ;  /* 0x000000ffffdc7224 */ /* 0x000fe200078e0013 */
[----:B-1----:R-:W-:Y:S01]  /*7730*/  HMMA.16816.F32 R56, R8, R20, R216 ;  /* 0x000000140838723c */ /* 0x002fe200000018d8 */
[----:B--2---:R-:W-:-:S06]  /*7740*/  IMAD.SHL.U32 R12, R12, 0x2, RZ ;  /* 0x000000020c0c7824 */ /* 0x004fcc00078e00ff */
[----:B------:R-:W-:Y:S01]  /*7750*/  IMAD.MOV.U32 R216, RZ, RZ, R63 ;  /* 0x000000ffffd87224 */ /* 0x000fe200078e003f */
[----:B------:R-:W-:Y:S01]  /*7760*/  MOV R218, R13 ;  /* 0x0000000d00da7202 */ /* 0x000fe20000000f00 */
[----:B------:R-:W-:Y:S01]  /*7770*/  HMMA.16816.F32 R60, R4, R20, R212 ;  /* 0x00000014043c723c */ /* 0x000fe200000018d4 */
[----:B---3--:R-:W-:Y:S01]  /*7780*/  FMUL.FTZ R0, R45, c[0x0][0x2ec] ;  /* 0x0000bb002d007a20 */ /* 0x008fe20000410000 */
[----:B------:R-:W-:Y:S01]  /*7790*/  MOV R219, R132 ;  /* 0x0000008400db7202 */ /* 0x000fe20000000f00 */
[----:B------:R-:W-:Y:S01]  /*77a0*/  IMAD.MOV.U32 R217, RZ, RZ, R14 ;  /* 0x000000ffffd97224 */ /* 0x000fe200078e000e */
[----:B------:R-:W-:Y:S01]  /*77b0*/  LOP3.LUT R12, R12, 0x6, RZ, 0xc0, !PT ;  /* 0x000000060c0c7812 */ /* 0x000fe200078ec0ff */
[----:B------:R-:W-:Y:S02]  /*77c0*/  FMUL.FTZ R2, R26, c[0x0][0x2ec] ;  /* 0x0000bb001a027a20 */ /* 0x000fe40000410000 */
[----:B------:R-:W-:Y:S01]  /*77d0*/  IMAD.MOV.U32 R215, RZ, RZ, R64 ;  /* 0x000000ffffd77224 */ /* 0x000fe200078e0040 */
[----:B------:R-:W-:Y:S01]  /*77e0*/  MOV R213, R65 ;  /* 0x0000004100d57202 */ /* 0x000fe20000000f00 */
[----:B------:R-:W-:-:S02]  /*77f0*/  IMAD.MOV.U32 R214, RZ, RZ, R66 ;  /* 0x000000ffffd67224 */ /* 0x000fc400078e0042 */
[-C--:B------:R-:W-:Y:S07]  /*7800*/  HMMA.16816.F32 R64, R4, R22.reuse, R224 ;  /* 0x000000160440723c */ /* 0x080fee00000018e0 */
[----:B------:R-:W-:Y:S01]  /*7810*/  IMAD.MOV.U32 R227, RZ, RZ, R139 ;  /* 0x000000ffffe37224 */ /* 0x000fe200078e008b */
[----:B------:R-:W-:Y:S01]  /*7820*/  HMMA.16816.F32 R20, R8, R22, R208 ;  /* 0x000000160814723c */ /* 0x000fe200000018d0 */
[----:B------:R1:W-:Y:S02]  /*7830*/  MUFU.TANH R210, R0 ;  /* 0x0000000000d27308 */ /* 0x0003e40000002400 */
[----:B-1----:R-:W-:-:S06]  /*7840*/  FMUL.FTZ R0, R46, c[0x0][0x2ec] ;  /* 0x0000bb002e007a20 */ /* 0x002fcc0000410000 */
[----:B------:R1:W-:Y:S02]  /*7850*/  MUFU.TANH R44, R0 ;  /* 0x00000000002c7308 */ /* 0x0003e40000002400 */
[----:B-1----:R-:W-:-:S06]  /*7860*/  FMUL.FTZ R0, R47, c[0x0][0x2ec] ;  /* 0x0000bb002f007a20 */ /* 0x002fcc0000410000 */
[----:B------:R1:W-:Y:S02]  /*7870*/  MUFU.TANH R209, R0 ;  /* 0x0000000000d17308 */ /* 0x0003e40000002400 */
[----:B-1----:R-:W-:-:S06]  /*7880*/  FMUL.FTZ R0, R52, c[0x0][0x2ec] ;  /* 0x0000bb0034007a20 */ /* 0x002fcc0000410000 */
[----:B------:R1:W2:Y:S02]  /*7890*/  MUFU.TANH R14, R0 ;  /* 0x00000000000e7308 */ /* 0x0002a40000002400 */
[----:B-1----:R-:W-:-:S06]  /*78a0*/  FMUL.FTZ R0, R53, c[0x0][0x2ec] ;  /* 0x0000bb0035007a20 */ /* 0x002fcc0000410000 */
[----:B------:R1:W-:Y:S02]  /*78b0*/  MUFU.TANH R141, R0 ;  /* 0x00000000008d7308 */ /* 0x0003e40000002400 */
[----:B-1----:R-:W-:-:S06]  /*78c0*/  FMUL.FTZ R0, R54, c[0x0][0x2ec] ;  /* 0x0000bb0036007a20 */ /* 0x002fcc0000410000 */
[----:B------:R1:W3:Y:S02]  /*78d0*/  MUFU.TANH R13, R0 ;  /* 0x00000000000d7308 */ /* 0x0002e40000002400 */
[----:B-1----:R-:W-:-:S06]  /*78e0*/  FMUL.FTZ R0, R55, c[0x0][0x2ec] ;  /* 0x0000bb0037007a20 */ /* 0x002fcc0000410000 */
[----:B------:R1:W4:Y:S02]  /*78f0*/  MUFU.TANH R46, R0 ;  /* 0x00000000002e7308 */ /* 0x0003240000002400 */
[----:B-1----:R-:W-:-:S06]  /*7900*/  FMUL.FTZ R0, R36, c[0x0][0x2ec] ;  /* 0x0000bb0024007a20 */ /* 0x002fcc0000410000 */
[----:B------:R1:W1:Y:S02]  /*7910*/  MUFU.TANH R45, R0 ;  /* 0x00000000002d7308 */ /* 0x0002640000002400 */
[----:B-1----:R-:W-:-:S06]  /*7920*/  FMUL.FTZ R0, R37, c[0x0][0x2ec] ;  /* 0x0000bb0025007a20 */ /* 0x002fcc0000410000 */
[----:B------:R1:W-:Y:S02]  /*7930*/  MUFU.TANH R212, R0 ;  /* 0x0000000000d47308 */ /* 0x0003e40000002400 */
        /* <DEDUP_REMOVED lines=9> */
[----:B------:R1:W1:Y:S02]  /*79d0*/  MUFU.TANH R36, R0 ;  /* 0x0000000000247308 */ /* 0x0002640000002400 */
        /* <DEDUP_REMOVED lines=13> */
[----:B------:R1:W-:Y:S02]  /*7ab0*/  MUFU.TANH R138, R0 ;  /* 0x00000000008a7308 */ /* 0x0003e40000002400 */
[----:B-1----:R-:W-:-:S06]  /*7ac0*/  FMUL.FTZ R0, R30, c[0x0][0x2ec] ;  /* 0x0000bb001e007a20 */ /* 0x002fcc0000410000 */
[----:B------:R1:W1:Y:S02]  /*7ad0*/  MUFU.TANH R52, R0 ;  /* 0x0000000000347308 */ /* 0x0002640000002400 */
[----:B-1----:R-:W-:-:S06]  /*7ae0*/  FMUL.FTZ R0, R31, c[0x0][0x2ec] ;  /* 0x0000bb001f007a20 */ /* 0x002fcc0000410000 */
[----:B------:R1:W1:Y:S02]  /*7af0*/  MUFU.TANH R55, R0 ;  /* 0x0000000000377308 */ /* 0x0002640000002400 */
[----:B-1----:R-:W-:-:S06]  /*7b00*/  FMUL.FTZ R0, R24, c[0x0][0x2ec] ;  /* 0x0000bb0018007a20 */ /* 0x002fcc0000410000 */
[----:B------:R1:W1:Y:S02]  /*7b10*/  MUFU.TANH R53, R0 ;  /* 0x0000000000357308 */ /* 0x0002640000002400 */
[----:B-1----:R-:W-:-:S06]  /*7b20*/  FMUL.FTZ R0, R25, c[0x0][0x2ec] ;  /* 0x0000bb0019007a20 */ /* 0x002fcc0000410000 */
[----:B------:R-:W1:Y:S08]  /*7b30*/  MUFU.TANH R25, R2 ;  /* 0x0000000200197308 */ /* 0x000e700000002400 */
[----:B------:R1:W-:Y:S02]  /*7b40*/  MUFU.TANH R133, R0 ;  /* 0x0000000000857308 */ /* 0x0003e40000002400 */
[----:B-1----:R-:W-:-:S04]  /*7b50*/  IADD3 R0, R227, -0x2, RZ ;  /* 0xfffffffee3007810 */ /* 0x002fc80007ffe0ff */
[----:B------:R-:W-:Y:S01]  /*7b60*/  LEA R0, R0, R12, 0x6 ;  /* 0x0000000c00007211 */ /* 0x000fe200078e30ff */
[----:B------:R-:W-:-:S03]  /*7b70*/  FMUL.FTZ R12, R27, c[0x0][0x2ec] ;  /* 0x0000bb001b0c7a20 */ /* 0x000fc60000410000 */
[C---:B------:R-:W-:Y:S01]  /*7b80*/  ISETP.GE.AND P3, PT, R0.reuse, R16, PT ;  /* 0x000000100000720c */ /* 0x040fe20003f66270 */
[----:B------:R1:W-:Y:S01]  /*7b90*/  MUFU.TANH R54, R12 ;  /* 0x0000000c00367308 */ /* 0x0003e20000002400 */
[----:B------:R-:W-:Y:S02]  /*7ba0*/  IADD3 R2, R0, 0x1, RZ ;  /* 0x0000000100027810 */ /* 0x000fe40007ffe0ff */
[----:B--2---:R-:W-:Y:S02]  /*7bb0*/  FSEL R39, R14, -INF , !P3 ;  /* 0xff8000000e277808 */ /* 0x004fe40005800000 */
[C---:B------:R-:W-:Y:S02]  /*7bc0*/  ISETP.GE.AND P1, PT, R2.reuse, R17, PT ;  /* 0x000000110200720c */ /* 0x040fe40003f26270 */
[C---:B------:R-:W-:Y:S02]  /*7bd0*/  ISETP.GE.AND P0, PT, R2.reuse, R18, PT ;  /* 0x000000120200720c */ /* 0x040fe40003f06270 */
[----:B------:R-:W-:-:S02]  /*7be0*/  ISETP.GE.AND P6, PT, R2, R16, PT ;  /* 0x000000100200720c */ /* 0x000fc40003fc6270 */
[----:B------:R-:W-:Y:S01]  /*7bf0*/  ISETP.GE.AND P5, PT, R2, R15, PT ;  /* 0x0000000f0200720c */ /* 0x000fe20003fa6270 */
[----:B------:R-:W-:Y:S01]  /*7c00*/  FMUL.FTZ R2, R48, c[0x0][0x2ec] ;  /* 0x0000bb0030027a20 */ /* 0x000fe20000410000 */
[C---:B------:R-:W-:Y:S02]  /*7c10*/  ISETP.GE.AND P2, PT, R0.reuse, R17, PT ;  /* 0x000000110000720c */ /* 0x040fe40003f46270 */
[C---:B------:R-:W-:Y:S01]  /*7c20*/  ISETP.GE.AND P4, PT, R0.reuse, R18, PT ;  /* 0x000000120000720c */ /* 0x040fe20003f86270 */
[----:B-1----:R-:W-:Y:S01]  /*7c30*/  FMUL.FTZ R12, R49, c[0x0][0x2ec] ;  /* 0x0000bb00310c7a20 */ /* 0x002fe20000410000 */
[----:B------:R-:W-:Y:S01]  /*7c40*/  FSEL R32, R135, -INF , !P2 ;  /* 0xff80000087207808 */ /* 0x000fe20005000000 */
[----:B------:R1:W2:Y:S01]  /*7c50*/  MUFU.TANH R19, R2 ;  /* 0x0000000200137308 */ /* 0x0002a20000002400 */
[----:B------:R-:W-:Y:S02]  /*7c60*/  ISETP.GE.AND P2, PT, R0, R15, PT ;  /* 0x0000000f0000720c */ /* 0x000fe40003f46270 */
[----:B------:R-:W-:-:S02]  /*7c70*/  FSEL R34, R44, -INF , !P4 ;  /* 0xff8000002c227808 */ /* 0x000fc40006000000 */
[----:B---3--:R-:W-:Y:S02]  /*7c80*/  FSEL R41, R13, -INF , !P2 ;  /* 0xff8000000d297808 */ /* 0x008fe40005000000 */
[----:B------:R-:W-:Y:S01]  /*7c90*/  FSEL R33, R210, -INF , !P1 ;  /* 0xff800000d2217808 */ /* 0x000fe20004800000 */
[----:B------:R3:W-:Y:S01]  /*7ca0*/  MUFU.TANH R49, R12 ;  /* 0x0000000c00317308 */ /* 0x0007e20000002400 */
[----:B------:R-:W-:Y:S02]  /*7cb0*/  FSEL R37, R209, -INF , !P0 ;  /* 0xff800000d1257808 */ /* 0x000fe40004000000 */
[----:B------:R-:W-:Y:S02]  /*7cc0*/  FSEL R43, R141, -INF , !P6 ;  /* 0xff8000008d2b7808 */ /* 0x000fe40007000000 */
[----:B----4-:R-:W-:Y:S02]  /*7cd0*/  FSEL R46, R46, -INF , !P5 ;  /* 0xff8000002e2e7808 */ /* 0x010fe40006800000 */
[----:B-1----:R-:W-:-:S04]  /*7ce0*/  IADD3 R2, R0, 0x8, RZ ;  /* 0x0000000800027810 */ /* 0x002fc80007ffe0ff */
[C---:B------:R-:W-:Y:S02]  /*7cf0*/  ISETP.GE.AND P4, PT, R2.reuse, R17, PT ;  /* 0x000000110200720c */ /* 0x040fe40003f86270 */
[----:B------:R-:W-:Y:S01]  /*7d00*/  ISETP.GE.AND P3, PT, R2, R18, PT ;  /* 0x000000120200720c */ /* 0x000fe20003f66270 */
[----:B---3--:R-:W-:Y:S01]  /*7d10*/  FMUL.FTZ R12, R50, c[0x0][0x2ec] ;  /* 0x0000bb00320c7a20 */ /* 0x008fe20000410000 */
[C---:B------:R-:W-:Y:S01]  /*7d20*/  ISETP.GE.AND P2, PT, R2.reuse, R16, PT ;  /* 0x000000100200720c */ /* 0x040fe20003f46270 */
[----:B------:R-:W-:Y:S01]  /*7d30*/  IMAD.MOV.U32 R50, RZ, RZ, R227 ;  /* 0x000000ffff327224 */ /* 0x000fe200078e00e3 */
[----:B------:R-:W-:Y:S01]  /*7d40*/  ISETP.GE.AND P1, PT, R2, R15, PT ;  /* 0x0000000f0200720c */ /* 0x000fe20003f26270 */
[----:B------:R1:W3:Y:S01]  /*7d50*/  MUFU.TANH R14, R12 ;  /* 0x0000000c000e7308 */ /* 0x0002e20000002400 */
[----:B------:R-:W-:Y:S02]  /*7d60*/  IADD3 R2, R0, 0x9, RZ ;  /* 0x0000000900027810 */ /* 0x000fe40007ffe0ff */
[----:B------:R-:W-:-:S02]  /*7d70*/  FSEL R35, R45, -INF , !P4 ;  /* 0xff8000002d237808 */ /* 0x000fc40006000000 */
[C---:B------:R-:W-:Y:S02]  /*7d80*/  ISETP.GE.AND P0, PT, R2.reuse, R17, PT ;  /* 0x000000110200720c */ /* 0x040fe40003f06270 */
[C---:B------:R-:W-:Y:S02]  /*7d90*/  ISETP.GE.AND P6, PT, R2.reuse, R18, PT ;  /* 0x000000120200720c */ /* 0x040fe40003fc6270 */
[C---:B------:R-:W-:Y:S02]  /*7da0*/  ISETP.GE.AND P5, PT, R2.reuse, R16, PT ;  /* 0x000000100200720c */ /* 0x040fe40003fa6270 */
[----:B------:R-:W-:Y:S02]  /*7db0*/  ISETP.GE.AND P4, PT, R2, R15, PT ;  /* 0x0000000f0200720c */ /* 0x000fe40003f86270 */
[----:B------:R-:W-:Y:S02]  /*7dc0*/  IADD3 R2, R0, 0x10, RZ ;  /* 0x0000001000027810 */ /* 0x000fe40007ffe0ff */
[----:B------:R-:W-:Y:S01]  /*7dd0*/  FSEL R45, R36, -INF , !P1 ;  /* 0xff800000242d7808 */ /* 0x000fe20004800000 */
[----:B-1----:R-:W-:Y:S01]  /*7de0*/  FMUL.FTZ R12, R51, c[0x0][0x2ec] ;  /* 0x0000bb00330c7a20 */ /* 0x002fe20000410000 */
[----:B------:R-:W-:-:S02]  /*7df0*/  FSEL R38, R38, -INF , !P3 ;  /* 0xff80000026267808 */ /* 0x000fc40005800000 */
[----:B------:R-:W-:Y:S01]  /*7e00*/  FSEL R42, R40, -INF , !P2 ;  /* 0xff800000282a7808 */ /* 0x000fe20005000000 */
[----:B------:R1:W4:Y:S01]  /*7e10*/  MUFU.TANH R48, R12 ;  /* 0x0000000c00307308 */ /* 0x0003220000002400 */
[----:B------:R-:W-:Y:S01]  /*7e20*/  FSEL R36, R212, -INF , !P0 ;  /* 0xff800000d4247808 */ /* 0x000fe20004000000 */
[----:B------:R-:W-:Y:S01]  /*7e30*/  IMAD.MOV.U32 R212, RZ, RZ, R222 ;  /* 0x000000ffffd47224 */ /* 0x000fe200078e00de */
        /* <DEDUP_REMOVED lines=8> */
[----:B-1----:R-:W-:Y:S01]  /*7ec0*/  FMUL.FTZ R12, R56, c[0x0][0x2ec] ;  /* 0x0000bb00380c7a20 */ /* 0x002fe20000410000 */
[----:B------:R-:W-:Y:S01]  /*7ed0*/  FSEL R47, R47, -INF , !P4 ;  /* 0xff8000002f2f7808 */ /* 0x000fe20006000000 */
[----:B------:R-:W-:Y:S01]  /*7ee0*/  IMAD.MOV.U32 R56, RZ, RZ, R213 ;  /* 0x000000ffff387224 */ /* 0x000fe200078e00d5 */
[C---:B------:R-:W-:Y:S01]  /*7ef0*/  ISETP.GE.AND P6, PT, R2.reuse, R17, PT ;  /* 0x000000110200720c */ /* 0x040fe20003fc6270 */
[----:B------:R1:W1:Y:S01]  /*7f00*/  MUFU.TANH R29, R12 ;  /* 0x0000000c001d7308 */ /* 0x0002620000002400 */
[C---:B------:R-:W-:Y:S01]  /*7f10*/  ISETP.GE.AND P5, PT, R2.reuse, R18, PT ;  /* 0x000000120200720c */ /* 0x040fe20003fa6270 */
[----:B------:R-:W-:Y:S01]  /*7f20*/  IMAD.MOV.U32 R208, RZ, RZ, R248 ;  /* 0x000000ffffd07224 */ /* 0x000fe200078e00f8 */
[----:B------:R-:W-:-:S02]  /*7f30*/  ISETP.GE.AND P4, PT, R2, R16, PT ;  /* 0x000000100200720c */ /* 0x000fc40003f86270 */
[----:B------:R-:W-:Y:S02]  /*7f40*/  MOV R213, R220 ;  /* 0x000000dc00d57202 */ /* 0x000fe40000000f00 */
[----:B------:R-:W-:Y:S02]  /*7f50*/  MOV R220, R251 ;  /* 0x000000fb00dc7202 */ /* 0x000fe40000000f00 */
[----:B------:R-:W-:Y:S02]  /*7f60*/  FSEL R251, R132, -INF , !P1 ;  /* 0xff80000084fb7808 */ /* 0x000fe40004800000 */
[----:B------:R-:W-:Y:S02]  /*7f70*/  FSEL R225, R143, -INF , !P6 ;  /* 0xff8000008fe17808 */ /* 0x000fe40007000000 */
[----:B------:R-:W-:Y:S02]  /*7f80*/  MOV R209, R220 ;  /* 0x000000dc00d17202 */ /* 0x000fe40000000f00 */
[----:B------:R-:W-:Y:S01]  /*7f90*/  FSEL R224, R142, -INF , !P5 ;  /* 0xff8000008ee07808 */ /* 0x000fe20006800000 */
[----:B-1----:R-:W-:Y:S01]  /*7fa0*/  FMUL.FTZ R12, R57, c[0x0][0x2ec] ;  /* 0x0000bb00390c7a20 */ /* 0x002fe20000410000 */
[----:B------:R-:W-:-:S02]  /*7fb0*/  MOV R57, R214 ;  /* 0x000000d600397202 */ /* 0x000fc40000000f00 */
[----:B------:R-:W-:Y:S01]  /*7fc0*/  MOV R214, R217 ;  /* 0x000000d900d67202 */ /* 0x000fe20000000f00 */
[----:B------:R1:W-:Y:S01]  /*7fd0*/  MUFU.TANH R31, R12 ;  /* 0x0000000c001f7308 */ /* 0x0003e20000002400 */
[----:B------:R-:W-:Y:S01]  /*7fe0*/  IMAD.MOV.U32 R217, RZ, RZ, R252 ;  /* 0x000000ffffd97224 */ /* 0x000fe200078e00fc */
[----:B------:R-:W-:Y:S02]  /*7ff0*/  FSEL R252, R52, -INF , !P0 ;  /* 0xff80000034fc7808 */ /* 0x000fe40004000000 */
[----:B------:R-:W-:Y:S02]  /*8000*/  FSEL R227, R138, -INF , !P4 ;  /* 0xff8000008ae37808 */ /* 0x000fe40006000000 */
[----:B------:R-:W-:Y:S01]  /*8010*/  MOV R51, R217 ;  /* 0x000000d900337202 */ /* 0x000fe20000000f00 */
[----:B-1----:R-:W-:Y:S02]  /*8020*/  FMUL.FTZ R12, R58, c[0x0][0x2ec] ;  /* 0x0000bb003a0c7a20 */ /* 0x002fe40000410000 */
[----:B------:R-:W-:-:S02]  /*8030*/  IMAD.MOV.U32 R58, RZ, RZ, R215 ;  /* 0x000000ffff3a7224 */ /* 0x000fc400078e00d7 */
[----:B------:R1:W1:Y:S01]  /*8040*/  MUFU.TANH R28, R12 ;  /* 0x0000000c001c7308 */ /* 0x0002620000002400 */
[----:B------:R-:W-:Y:S02]  /*8050*/  IMAD.MOV.U32 R215, RZ, RZ, R218 ;  /* 0x000000ffffd77224 */ /* 0x000fe400078e00da */
[----:B------:R-:W-:Y:S01]  /*8060*/  IMAD.MOV.U32 R218, RZ, RZ, R249 ;  /* 0x000000ffffda7224 */ /* 0x000fe200078e00f9 */
[----:B------:R-:W-:-:S03]  /*8070*/  FSEL R249, R139, -INF , !P2 ;  /* 0xff8000008bf97808 */ /* 0x000fc60005000000 */
[----:B------:R-:W-:Y:S02]  /*8080*/  IMAD.MOV.U32 R210, RZ, RZ, R218 ;  /* 0x000000ffffd27224 */ /* 0x000fe400078e00da */
[----:B-1----:R-:W-:Y:S02]  /*8090*/  FMUL.FTZ R12, R59, c[0x0][0x2ec] ;  /* 0x0000bb003b0c7a20 */ /* 0x002fe40000410000 */
[----:B------:R-:W-:Y:S02]  /*80a0*/  IMAD.MOV.U32 R59, RZ, RZ, R216 ;  /* 0x000000ffff3b7224 */ /* 0x000fe400078e00d8 */
[----:B------:R1:W-:Y:S01]  /*80b0*/  MUFU.TANH R30, R12 ;  /* 0x0000000c001e7308 */ /* 0x0003e20000002400 */
[----:B------:R-:W-:Y:S02]  /*80c0*/  IMAD.MOV.U32 R216, RZ, RZ, R219 ;  /* 0x000000ffffd87224 */ /* 0x000fe400078e00db */
[----:B------:R-:W-:Y:S01]  /*80d0*/  IMAD.MOV.U32 R219, RZ, RZ, R250 ;  /* 0x000000ffffdb7224 */ /* 0x000fe200078e00fa */
[----:B------:R-:W-:-:S02]  /*80e0*/  FSEL R250, R140, -INF , !P3 ;  /* 0xff8000008cfa7808 */ /* 0x000fc40005800000 */
[----:B------:R-:W-:Y:S01]  /*80f0*/  ISETP.GE.AND P3, PT, R2, R15, PT ;  /* 0x0000000f0200720c */ /* 0x000fe20003f66270 */
[----:B------:R-:W-:Y:S01]  /*8100*/  IMAD.MOV.U32 R135, RZ, RZ, R219 ;  /* 0x000000ffff877224 */ /* 0x000fe200078e00db */
[----:B------:R-:W-:Y:S02]  /*8110*/  IADD3 R2, R0, 0x18, RZ ;  /* 0x0000001800027810 */ /* 0x000fe40007ffe0ff */
[----:B------:R-:W-:Y:S02]  /*8120*/  FSEL R248, R55, -INF , !P3 ;  /* 0xff80000037f87808 */ /* 0x000fe40005800000 */
[C---:B------:R-:W-:Y:S02]  /*8130*/  ISETP.GE.AND P2, PT, R2.reuse, R17, PT ;  /* 0x000000110200720c */ /* 0x040fe40003f46270 */
[----:B------:R-:W-:Y:S01]  /*8140*/  ISETP.GE.AND P1, PT, R2, R18, PT ;  /* 0x000000120200720c */ /* 0x000fe20003f26270 */
[----:B-1----:R-:W-:Y:S01]  /*8150*/  FMUL.FTZ R12, R60, c[0x0][0x2ec] ;  /* 0x0000bb003c0c7a20 */ /* 0x002fe20000410000 */
[C---:B------:R-:W-:Y:S01]  /*8160*/  ISETP.GE.AND P0, PT, R2.reuse, R16, PT ;  /* 0x000000100200720c */ /* 0x040fe20003f06270 */
[----:B------:R-:W-:Y:S01]  /*8170*/  IMAD.MOV.U32 R60, RZ, RZ, R213 ;  /* 0x000000ffff3c7224 */ /* 0x000fe200078e00d5 */
[----:B------:R-:W-:Y:S01]  /*8180*/  ISETP.GE.AND P6, PT, R2, R15, PT ;  /* 0x0000000f0200720c */ /* 0x000fe20003fc6270 */
[----:B------:R1:W1:Y:S01]  /*8190*/  MUFU.TANH R26, R12 ;  /* 0x0000000c001a7308 */ /* 0x0002620000002400 */
[----:B------:R-:W-:-:S02]  /*81a0*/  IADD3 R2, R0, 0x19, RZ ;  /* 0x0000001900027810 */ /* 0x000fc40007ffe0ff */
[----:B------:R-:W-:Y:S02]  /*81b0*/  FSEL R221, R53, -INF , !P2 ;  /* 0xff80000035dd7808 */ /* 0x000fe40005000000 */
[----:B------:R-:W-:Y:S02]  /*81c0*/  FSEL R220, R25, -INF , !P1 ;  /* 0xff80000019dc7808 */ /* 0x000fe40004800000 */
[C---:B------:R-:W-:Y:S02]  /*81d0*/  ISETP.GE.AND P5, PT, R2.reuse, R17, PT ;  /* 0x000000110200720c */ /* 0x040fe40003fa6270 */
[C---:B------:R-:W-:Y:S02]  /*81e0*/  ISETP.GE.AND P4, PT, R2.reuse, R18, PT ;  /* 0x000000120200720c */ /* 0x040fe40003f86270 */
[C---:B------:R-:W-:Y:S02]  /*81f0*/  ISETP.GE.AND P3, PT, R2.reuse, R16, PT ;  /* 0x000000100200720c */ /* 0x040fe40003f66270 */
[----:B------:R-:W-:-:S02]  /*8200*/  ISETP.GE.AND P2, PT, R2, R15, PT ;  /* 0x0000000f0200720c */ /* 0x000fc40003f46270 */
[----:B------:R-:W-:Y:S01]  /*8210*/  IADD3 R2, R0, 0x20, RZ ;  /* 0x0000002000027810 */ /* 0x000fe20007ffe0ff */
[----:B-1----:R-:W-:Y:S01]  /*8220*/  FMUL.FTZ R12, R61, c[0x0][0x2ec] ;  /* 0x0000bb003d0c7a20 */ /* 0x002fe20000410000 */
[----:B--2---:R-:W-:Y:S02]  /*8230*/  FSEL R222, R19, -INF , !P0 ;  /* 0xff80000013de7808 */ /* 0x004fe40004000000 */
[----:B---3--:R-:W-:Y:S01]  /*8240*/  FSEL R226, R14, -INF , !P6 ;  /* 0xff8000000ee27808 */ /* 0x008fe20007000000 */
[----:B------:R1:W-:Y:S01]  /*8250*/  MUFU.TANH R27, R12 ;  /* 0x0000000c001b7308 */ /* 0x0003e20000002400 */
[----:B------:R-:W-:Y:S01]  /*8260*/  ISETP.GE.AND P1, PT, R2, R17, PT ;  /* 0x000000110200720c */ /* 0x000fe20003f26270 */
[----:B------:R-:W-:Y:S01]  /*8270*/  FMUL.FTZ R14, R64, c[0x0][0x2ec] ;  /* 0x0000bb00400e7a20 */ /* 0x000fe20000410000 */
[C---:B------:R-:W-:Y:S01]  /*8280*/  ISETP.GE.AND P0, PT, R2.reuse, R18, PT ;  /* 0x000000120200720c */ /* 0x040fe20003f06270 */
[----:B------:R-:W-:Y:S01]  /*8290*/  IMAD.MOV.U32 R64, RZ, RZ, R208 ;  /* 0x000000ffff407224 */ /* 0x000fe200078e00d0 */
[----:B------:R-:W-:-:S02]  /*82a0*/  ISETP.GE.AND P6, PT, R2, R16, PT ;  /* 0x000000100200720c */ /* 0x000fc40003fc6270 */
[----:B------:R-:W-:Y:S01]  /*82b0*/  MOV R61, R214 ;  /* 0x000000d6003d7202 */ /* 0x000fe20000000f00 */
[----:B------:R-:W-:Y:S01]  /*82c0*/  MUFU.TANH R14, R14 ;  /* 0x0000000e000e7308 */ /* 0x000fe20000002400 */
[----:B------:R-:W-:Y:S02]  /*82d0*/  MOV R214, R223 ;  /* 0x000000df00d67202 */ /* 0x000fe40000000f00 */
[----:B------:R-:W-:Y:S02]  /*82e0*/  FSEL R217, R49, -INF , !P3 ;  /* 0xff80000031d97808 */ /* 0x000fe40005800000 */
[----:B----4-:R-:W-:Y:S02]  /*82f0*/  FSEL R223, R48, -INF , !P2 ;  /* 0xff80000030df7808 */ /* 0x010fe40005000000 */
[----:B------:R-:W-:Y:S01]  /*8300*/  FSEL R218, R29, -INF , !P1 ;  /* 0xff8000001dda7808 */ /* 0x000fe20004800000 */
[----:B-1----:R-:W-:Y:S01]  /*8310*/  FMUL.FTZ R12, R62, c[0x0][0x2ec] ;  /* 0x0000bb003e0c7a20 */ /* 0x002fe20000410000 */
[----:B------:R-:W-:Y:S01]  /*8320*/  FSEL R219, R28, -INF , !P0 ;  /* 0xff8000001cdb7808 */ /* 0x000fe20004000000 */
[----:B------:R-:W-:Y:S01]  /*8330*/  IMAD.MOV.U32 R62, RZ, RZ, R215 ;  /* 0x000000ffff3e7224 */ /* 0x000fe200078e00d7 */
[----:B------:R-:W-:Y:S01]  /*8340*/  FSEL R215, R54, -INF , !P4 ;  /* 0xff80000036d77808 */ /* 0x000fe20006000000 */
[----:B------:R1:W2:Y:S01]  /*8350*/  MUFU.TANH R13, R12 ;  /* 0x0000000c000d7308 */ /* 0x0002a20000002400 */
[----:B------:R-:W-:Y:S01]  /*8360*/  FSEL R140, R26, -INF , !P6 ;  /* 0xff8000001a8c7808 */ /* 0x000fe20007000000 */
[----:B------:R-:W-:Y:S01]  /*8370*/  IMAD.MOV.U32 R29, RZ, RZ, R51 ;  /* 0x000000ffff1d7224 */ /* 0x000fe200078e0033 */
[----:B------:R-:W-:Y:S01]  /*8380*/  MOV R28, R209 ;  /* 0x000000d1001c7202 */ /* 0x000fe20000000f00 */
[----:B-1----:R-:W-:-:S02]  /*8390*/  FMUL.FTZ R12, R63, c[0x0][0x2ec] ;  /* 0x0000bb003f0c7a20 */ /* 0x002fc40000410000 */
[----:B------:R-:W-:Y:S01]  /*83a0*/  IMAD.MOV.U32 R63, RZ, RZ, R216 ;  /* 0x000000ffff3f7224 */ /* 0x000fe200078e00d8 */
[----:B------:R-:W-:Y:S01]  /*83b0*/  FSEL R216, R133, -INF , !P5 ;  /* 0xff80000085d87808 */ /* 0x000fe20006800000 */
[----:B------:R1:W3:Y:S01]  /*83c0*/  MUFU.TANH R24, R12 ;  /* 0x0000000c00187308 */ /* 0x0002e20000002400 */
[----:B------:R-:W-:Y:S02]  /*83d0*/  ISETP.GE.AND P5, PT, R2, R15, PT ;  /* 0x0000000f0200720c */ /* 0x000fe40003fa6270 */
[----:B------:R-:W-:Y:S02]  /*83e0*/  IADD3 R2, R0, 0x21, RZ ;  /* 0x0000002100027810 */ /* 0x000fe40007ffe0ff */
[----:B--2---:R-:W-:Y:S01]  /*83f0*/  FSEL R141, R13, -INF , !P5 ;  /* 0xff8000000d8d7808 */ /* 0x004fe20006800000 */
[----:B------:R-:W-:Y:S01]  /*8400*/  FMUL.FTZ R13, R66, c[0x0][0x2ec] ;  /* 0x0000bb00420d7a20 */ /* 0x000fe20000410000 */
[C---:B------:R-:W-:Y:S01]  /*8410*/  ISETP.GE.AND P4, PT, R2.reuse, R17, PT ;  /* 0x000000110200720c */ /* 0x040fe20003f86270 */
[----:B------:R-:W-:Y:S01]  /*8420*/  IMAD.MOV.U32 R66, RZ, RZ, R212 ;  /* 0x000000ffff427224 */ /* 0x000fe200078e00d4 */
[----:B------:R-:W-:-:S02]  /*8430*/  ISETP.GE.AND P3, PT, R2, R18, PT ;  /* 0x000000120200720c */ /* 0x000fc40003f66270 */
[C---:B------:R-:W-:Y:S02]  /*8440*/  ISETP.GE.AND P2, PT, R2.reuse, R16, PT ;  /* 0x000000100200720c */ /* 0x040fe40003f46270 */
[----:B------:R-:W-:Y:S02]  /*8450*/  ISETP.GE.AND P1, PT, R2, R15, PT ;  /* 0x0000000f0200720c */ /* 0x000fe40003f26270 */
[----:B------:R-:W-:Y:S01]  /*8460*/  IADD3 R2, R0, 0x28, RZ ;  /* 0x0000002800027810 */ /* 0x000fe20007ffe0ff */
[----:B-1----:R-:W-:Y:S01]  /*8470*/  FMUL.FTZ R12, R20, c[0x0][0x2ec] ;  /* 0x0000bb00140c7a20 */ /* 0x002fe20000410000 */
[----:B------:R-:W-:Y:S02]  /*8480*/  FSEL R213, R31, -INF , !P4 ;  /* 0xff8000001fd57808 */ /* 0x000fe40006000000 */
[C---:B------:R-:W-:Y:S01]  /*8490*/  ISETP.GE.AND P0, PT, R2.reuse, R17, PT ;  /* 0x000000110200720c */ /* 0x040fe20003f06270 */
[----:B------:R1:W2:Y:S01]  /*84a0*/  MUFU.TANH R20, R12 ;  /* 0x0000000c00147308 */ /* 0x0002a20000002400 */
[----:B------:R-:W-:-:S02]  /*84b0*/  ISETP.GE.AND P6, PT, R2, R18, PT ;  /* 0x000000120200720c */ /* 0x000fc40003fc6270 */
[C---:B------:R-:W-:Y:S02]  /*84c0*/  ISETP.GE.AND P5, PT, R2.reuse, R16, PT ;  /* 0x000000100200720c */ /* 0x040fe40003fa6270 */
[----:B------:R-:W-:Y:S02]  /*84d0*/  ISETP.GE.AND P4, PT, R2, R15, PT ;  /* 0x0000000f0200720c */ /* 0x000fe40003f86270 */
[----:B------:R-:W-:Y:S02]  /*84e0*/  IADD3 R2, R0, 0x29, RZ ;  /* 0x0000002900027810 */ /* 0x000fe40007ffe0ff */
[----:B------:R-:W-:Y:S02]  /*84f0*/  MOV R31, R135 ;  /* 0x00000087001f7202 */ /* 0x000fe40000000f00 */
[----:B------:R-:W-:Y:S02]  /*8500*/  FSEL R135, R27, -INF , !P2 ;  /* 0xff8000001b877808 */ /* 0x000fe40005000000 */
[----:B---3--:R-:W-:-:S02]  /*8510*/  FSEL R209, R24, -INF , !P1 ;  /* 0xff80000018d17808 */ /* 0x008fc40004800000 */
[----:B------:R-:W-:Y:S01]  /*8520*/  ISETP.GE.AND P2, PT, R2, R18, PT ;  /* 0x000000120200720c */ /* 0x000fe20003f46270 */
[----:B-1----:R-:W-:Y:S01]  /*8530*/  FMUL.FTZ R12, R21, c[0x0][0x2ec] ;  /* 0x0000bb00150c7a20 */ /* 0x002fe20000410000 */
[----:B--2---:R-:W-:Y:S01]  /*8540*/  FSEL R139, R20, -INF , !P0 ;  /* 0xff800000148b7808 */ /* 0x004fe20004000000 */
[----:B------:R1:W-:Y:S01]  /*8550*/  MUFU.TANH R21, R13 ;  /* 0x0000000d00157308 */ /* 0x0003e20000002400 */
[C---:B------:R-:W-:Y:S02]  /*8560*/  ISETP.GE.AND P1, PT, R2.reuse, R16, PT ;  /* 0x000000100200720c */ /* 0x040fe40003f26270 */
[----:B------:R-:W-:Y:S02]  /*8570*/  ISETP.GE.AND P0, PT, R2, R15, PT ;  /* 0x0000000f0200720c */ /* 0x000fe40003f06270 */
[----:B------:R-:W-:-:S03]  /*8580*/  FSEL R142, R14, -INF , !P5 ;  /* 0xff8000000e8e7808 */ /* 0x000fc60006800000 */
[----:B------:R2:W-:Y:S01]  /*8590*/  MUFU.TANH R25, R12 ;  /* 0x0000000c00197308 */ /* 0x0005e20000002400 */
[----:B-1----:R-:W-:Y:S01]  /*85a0*/  IADD3 R13, R0, 0x30, RZ ;  /* 0x00000030000d7810 */ /* 0x002fe20007ffe0ff */
[----:B--2---:R-:W-:-:S06]  /*85b0*/  FMUL.FTZ R12, R22, c[0x0][0x2ec] ;  /* 0x0000bb00160c7a20 */ /* 0x004fcc0000410000 */
[----:B------:R1:W2:Y:S02]  /*85c0*/  MUFU.TANH R19, R12 ;  /* 0x0000000c00137308 */ /* 0x0002a40000002400 */
[----:B-1----:R-:W-:Y:S01]  /*85d0*/  FMUL.FTZ R12, R23, c[0x0][0x2ec] ;  /* 0x0000bb00170c7a20 */ /* 0x002fe20000410000 */
[----:B--2---:R-:W-:Y:S02]  /*85e0*/  FSEL R212, R19, -INF , !P6 ;  /* 0xff80000013d47808 */ /* 0x004fe40007000000 */
[----:B------:R-:W-:-:S03]  /*85f0*/  ISETP.GE.AND P6, PT, R13, R17, PT ;  /* 0x000000110d00720c */ /* 0x000fc60003fc6270 */
[----:B------:R1:W2:Y:S01]  /*8600*/  MUFU.TANH R23, R12 ;  /* 0x0000000c00177308 */ /* 0x0002a20000002400 */
[----:B------:R-:W-:Y:S01]  /*8610*/  P2R R14, PR, RZ, 0x40 ;  /* 0x00000040ff0e7803 */ /* 0x000fe20000000000 */
[----:B-1----:R-:W-:Y:S01]  /*8620*/  FMUL.FTZ R12, R65, c[0x0][0x2ec] ;  /* 0x0000bb00410c7a20 */ /* 0x002fe20000410000 */
[----:B------:R-:W-:Y:S02]  /*8630*/  MOV R65, R211 ;  /* 0x000000d300417202 */ /* 0x000fe40000000f00 */
[----:B--2---:R-:W-:-:S03]  /*8640*/  FSEL R55, R23, -INF , !P2 ;  /* 0xff80000017377808 */ /* 0x004fc60005000000 */
[----:B------:R1:W2:Y:S02]  /*8650*/  MUFU.TANH R22, R12 ;  /* 0x0000000c00167308 */ /* 0x0002a40000002400 */
[----:B-1----:R-:W-:Y:S01]  /*8660*/  FMUL.FTZ R12, R67, c[0x0][0x2ec] ;  /* 0x0000bb00430c7a20 */ /* 0x002fe20000410000 */
[----:B--2---:R-:W-:Y:S01]  /*8670*/  FSEL R143, R22, -INF , !P1 ;  /* 0xff800000168f7808 */ /* 0x004fe20004800000 */
[----:B------:R-:W-:Y:S01]  /*8680*/  IMAD.MOV.U32 R67, RZ, RZ, R214 ;  /* 0x000000ffff437224 */ /* 0x000fe200078e00d6 */
[----:B------:R-:W-:-:S03]  /*8690*/  FSEL R214, R30, -INF , !P3 ;  /* 0xff8000001ed67808 */ /* 0x000fc60005800000 */
[----:B------:R-:W1:Y:S01]  /*86a0*/  MUFU.TANH R20, R12 ;  /* 0x0000000c00147308 */ /* 0x000e620000002400 */
[----:B------:R-:W-:Y:S01]  /*86b0*/  IMAD.MOV.U32 R30, RZ, RZ, R210 ;  /* 0x000000ffff1e7224 */ /* 0x000fe200078e00d2 */
[----:B------:R-:W-:Y:S02]  /*86c0*/  FSEL R210, R21, -INF , !P4 ;  /* 0xff80000015d27808 */ /* 0x000fe40006000000 */
[----:B------:R-:W-:Y:S02]  /*86d0*/  ISETP.GE.AND P3, PT, R2, R17, PT ;  /* 0x000000110200720c */ /* 0x000fe40003f66270 */
[----:B------:R-:W-:Y:S02]  /*86e0*/  IADD3 R2, R0, 0x38, RZ ;  /* 0x0000003800027810 */ /* 0x000fe40007ffe0ff */
[----:B------:R-:W-:Y:S02]  /*86f0*/  FSEL R54, R25, -INF , !P3 ;  /* 0xff80000019367808 */ /* 0x000fe40005800000 */
[----:B------:R-:W-:-:S02]  /*8700*/  ISETP.GE.AND P3, PT, R13, R18, PT ;  /* 0x000000120d00720c */ /* 0x000fc40003f66270 */
[C---:B------:R-:W-:Y:S02]  /*8710*/  ISETP.GE.AND P1, PT, R2.reuse, R18, PT ;  /* 0x000000120200720c */ /* 0x040fe40003f26270 */
[----:B------:R-:W-:Y:S02]  /*8720*/  ISETP.GE.AND P5, PT, R2, R17, PT ;  /* 0x000000110200720c */ /* 0x000fe40003fa6270 */
[----:B-1----:R-:W-:Y:S02]  /*8730*/  FSEL R211, R20, -INF , !P0 ;  /* 0xff80000014d37808 */ /* 0x002fe40004000000 */
[----:B------:R-:W1:Y:S01]  /*8740*/  LDSM.16.M88.4 R20, [R232+0x3800] ;  /* 0x00380000e814783b */ /* 0x000e620000000200 */
[----:B------:R-:W-:Y:S01]  /*8750*/  IADD3 R12, R0, 0x31, RZ ;  /* 0x00000031000c7810 */ /* 0x000fe20007ffe0ff */
[----:B------:R-:W-:-:S04]  /*8760*/  DEPBAR.LE SB0, 0x0 ;  /* 0x000080000000791a */ /* 0x000fc80000000000 */
[----:B------:R-:W-:Y:S01]  /*8770*/  BAR.SYNC.DEFER_BLOCKING 0x0 ;  /* 0x0000000000007b1d */ /* 0x000fe20000010000 */
[----:B------:R-:W-:Y:S02]  /*8780*/  ISETP.GE.AND P6, PT, R12, R17, PT ;  /* 0x000000110c00720c */ /* 0x000fe40003fc6270 */
[----:B------:R-:W-:Y:S02]  /*8790*/  IADD3 R0, R0, 0x39, RZ ;  /* 0x0000003900007810 */ /* 0x000fe40007ffe0ff */
[----:B------:R-:W-:Y:S02]  /*87a0*/  P2R R19, PR, RZ, 0x40 ;  /* 0x00000040ff137803 */ /* 0x000fe40000000000 */
[----:B------:R-:W-:Y:S02]  /*87b0*/  ISETP.NE.AND P6, PT, R14, RZ, PT ;  /* 0x000000ff0e00720c */ /* 0x000fe40003fc5270 */
[-C--:B------:R-:W-:Y:S02]  /*87c0*/  ISETP.GE.AND P2, PT, R12, R18.reuse, PT ;  /* 0x000000120c00720c */ /* 0x080fe40003f46270 */
[----:B------:R-:W-:-:S02]  /*87d0*/  ISETP.GE.AND P0, PT, R0, R18, PT ;  /* 0x000000120000720c */ /* 0x000fc40003f06270 */
[----:B------:R-:W-:Y:S01]  /*87e0*/  ISETP.GE.AND P4, PT, R0, R17, PT ;  /* 0x000000110000720c */ /* 0x000fe20003f86270 */
[C---:B-1----:R-:W-:Y:S08]  /*87f0*/  HMMA.16816.F32 R28, R8.reuse, R20, R28 ;  /* 0x00000014081c723c */ /* 0x042ff0000000181c */
[----:B------:R-:W-:Y:S08]  /*8800*/  HMMA.16816.F32 R24, R8, R22, R64 ;  /* 0x000000160818723c */ /* 0x000ff00000001840 */
[C---:B------:R-:W-:Y:S08]  /*8810*/  HMMA.16816.F32 R8, R4.reuse, R20, R60 ;  /* 0x000000140408723c */ /* 0x040ff0000000183c */
[----:B------:R-:W-:Y:S01]  /*8820*/  HMMA.16816.F32 R4, R4, R22, R56 ;  /* 0x000000160404723c */ /* 0x000fe20000001838 */
[----:B------:R-:W-:-:S02]  /*8830*/  FMUL.FTZ R14, R28, c[0x0][0x2ec] ;  /* 0x0000bb001c0e7a20 */ /* 0x000fc40000410000 */
[----:B------:R-:W-:Y:S02]  /*8840*/  FMUL.FTZ R30, R30, c[0x0][0x2ec] ;  /* 0x0000bb001e1e7a20 */ /* 0x000fe40000410000 */
[----:B------:R-:W-:Y:S02]  /*8850*/  FMUL.FTZ R29, R29, c[0x0][0x2ec] ;  /* 0x0000bb001d1d7a20 */ /* 0x000fe40000410000 */
[----:B------:R-:W1:Y:S01]  /*8860*/  MUFU.TANH R14, R14 ;  /* 0x0000000e000e7308 */ /* 0x000e620000002400 */
[----:B------:R-:W-:Y:S02]  /*8870*/  FMUL.FTZ R25, R25, c[0x0][0x2ec] ;  /* 0x0000bb0019197a20 */ /* 0x000fe40000410000 */
[----:B------:R-:W-:Y:S02]  /*8880*/  FMUL.FTZ R24, R24, c[0x0][0x2ec] ;  /* 0x0000bb0018187a20 */ /* 0x000fe40000410000 */
[----:B------:R-:W-:Y:S02]  /*8890*/  FMUL.FTZ R31, R31, c[0x0][0x2ec] ;  /* 0x0000bb001f1f7a20 */ /* 0x000fe40000410000 */
[----:B------:R-:W-:Y:S01]  /*88a0*/  FMUL.FTZ R26, R26, c[0x0][0x2ec] ;  /* 0x0000bb001a1a7a20 */ /* 0x000fe20000410000 */
[----:B------:R-:W2:Y:S01]  /*88b0*/  MUFU.TANH R25, R25 ;  /* 0x0000001900197308 */ /* 0x000ea20000002400 */
[----:B------:R-:W-:-:S02]  /*88c0*/  FMUL.FTZ R9, R9, c[0x0][0x2ec] ;  /* 0x0000bb0009097a20 */ /* 0x000fc40000410000 */
[----:B------:R-:W-:Y:S02]  /*88d0*/  FMUL.FTZ R27, R27, c[0x0][0x2ec] ;  /* 0x0000bb001b1b7a20 */ /* 0x000fe40000410000 */
[----:B------:R-:W-:-:S03]  /*88e0*/  FMUL.FTZ R8, R8, c[0x0][0x2ec] ;  /* 0x0000bb0008087a20 */ /* 0x000fc60000410000 */
[----:B------:R-:W3:Y:S01]  /*88f0*/  MUFU.TANH R30, R30 ;  /* 0x0000001e001e7308 */ /* 0x000ee20000002400 */
[----:B------:R-:W-:Y:S01]  /*8900*/  FMUL.FTZ R4, R4, c[0x0][0x2ec] ;  /* 0x0000bb0004047a20 */ /* 0x000fe20000410000 */
[----:B-1----:R-:W-:Y:S01]  /*8910*/  FSEL R53, R14, -INF , !P6 ;  /* 0xff8000000e357808 */ /* 0x002fe20007000000 */
[----:B------:R-:W-:Y:S01]  /*8920*/  FMUL.FTZ R5, R5, c[0x0][0x2ec] ;  /* 0x0000bb0005057a20 */ /* 0x000fe20000410000 */
[----:B------:R-:W-:-:S04]  /*8930*/  ISETP.NE.AND P6, PT, R19, RZ, PT ;  /* 0x000000ff1300720c */ /* 0x000fc80003fc5270 */
[----:B------:R1:W4:Y:S01]  /*8940*/  MUFU.TANH R18, R9 ;  /* 0x0000000900127308 */ /* 0x0003220000002400 */
[----:B--2---:R-:W-:Y:S02]  /*8950*/  FSEL R22, R25, -INF , !P4 ;  /* 0xff80000019167808 */ /* 0x004fe40006000000 */
[----:B------:R-:W-:-:S05]  /*8960*/  ISETP.GE.AND P4, PT, R12, R16, PT ;  /* 0x000000100c00720c */ /* 0x000fca0003f86270 */
[----:B------:R-:W2:Y:S01]  /*8970*/  MUFU.TANH R29, R29 ;  /* 0x0000001d001d7308 */ /* 0x000ea20000002400 */
[----:B---3--:R-:W-:Y:S01]  /*8980*/  FSEL R52, R30, -INF , !P3 ;  /* 0xff8000001e347808 */ /* 0x008fe20005800000 */
[----:B------:R-:W-:Y:S01]  /*8990*/  IMAD.MOV.U32 R30, RZ, RZ, R50 ;  /* 0x000000ffff1e7224 */ /* 0x000fe200078e0032 */
[----:B------:R-:W-:-:S05]  /*89a0*/  ISETP.GE.AND P3, PT, R12, R15, PT ;  /* 0x0000000f0c00720c */ /* 0x000fca0003f66270 */
[----:B------:R3:W3:Y:S01]  /*89b0*/  MUFU.TANH R19, R8 ;  /* 0x0000000800137308 */ /* 0x0006e20000002400 */
[----:B-1----:R-:W-:Y:S01]  /*89c0*/  FMUL.FTZ R9, R10, c[0x0][0x2ec] ;  /* 0x0000bb000a097a20 */ /* 0x002fe20000410000 */
[----:B----4-:R-:W-:Y:S02]  /*89d0*/  FSEL R57, R18, -INF , !P4 ;  /* 0xff80000012397808 */ /* 0x010fe40006000000 */
[----:B------:R-:W-:-:S04]  /*89e0*/  ISETP.NE.AND P4, PT, R30, 0x2, PT ;  /* 0x000000021e00780c */ /* 0x000fc80003f85270 */
[----:B------:R1:W-:Y:S01]  /*89f0*/  MUFU.TANH R17, R4 ;  /* 0x0000000400117308 */ /* 0x0003e20000002400 */
[----:B--2---:R-:W-:Y:S02]  /*8a00*/  FSEL R51, R29, -INF , !P6 ;  /* 0xff8000001d337808 */ /* 0x004fe40007000000 */
[----:B------:R-:W-:-:S05]  /*8a10*/  ISETP.GE.AND P6, PT, R13, R16, PT ;  /* 0x000000100d00720c */ /* 0x000fca0003fc6270 */
[----:B------:R2:W-:Y:S01]  /*8a20*/  MUFU.TANH R14, R5 ;  /* 0x00000005000e7308 */ /* 0x0005e20000002400 */
[----:B---3--:R-:W-:Y:S01]  /*8a30*/  FMUL.FTZ R8, R11, c[0x0][0x2ec] ;  /* 0x0000bb000b087a20 */ /* 0x008fe20000410000 */
[----:B------:R-:W-:Y:S02]  /*8a40*/  FSEL R10, R19, -INF , !P6 ;  /* 0xff800000130a7808 */ /* 0x000fe40007000000 */
[----:B------:R-:W-:Y:S01]  /*8a50*/  ISETP.GE.AND P6, PT, R0, R15, PT ;  /* 0x0000000f0000720c */ /* 0x000fe20003fc6270 */
[----:B-1----:R-:W-:-:S03]  /*8a60*/  FMUL.FTZ R4, R7, c[0x0][0x2ec] ;  /* 0x0000bb0007047a20 */ /* 0x002fc60000410000 */
[----:B------:R-:W1:Y:S01]  /*8a70*/  MUFU.TANH R24, R24 ;  /* 0x0000001800187308 */ /* 0x000e620000002400 */
[----:B--2---:R-:W-:-:S07]  /*8a80*/  FMUL.FTZ R5, R6, c[0x0][0x2ec] ;  /* 0x0000bb0006057a20 */ /* 0x004fce0000410000 */
[----:B------:R-:W2:Y:S08]  /*8a90*/  MUFU.TANH R31, R31 ;  /* 0x0000001f001f7308 */ /* 0x000eb00000002400 */
[----:B------:R-:W3:Y:S01]  /*8aa0*/  MUFU.TANH R26, R26 ;  /* 0x0000001a001a7308 */ /* 0x000ee20000002400 */
[----:B-1----:R-:W-:Y:S02]  /*8ab0*/  FSEL R23, R24, -INF , !P5 ;  /* 0xff80000018177808 */ /* 0x002fe40006800000 */
[----:B------:R-:W-:-:S05]  /*8ac0*/  ISETP.GE.AND P5, PT, R13, R15, PT ;  /* 0x0000000f0d00720c */ /* 0x000fca0003fa6270 */
[----:B------:R-:W1:Y:S01]  /*8ad0*/  MUFU.TANH R27, R27 ;  /* 0x0000001b001b7308 */ /* 0x000e620000002400 */
[----:B--2---:R-:W-:Y:S02]  /*8ae0*/  FSEL R50, R31, -INF , !P2 ;  /* 0xff8000001f327808 */ /* 0x004fe40005000000 */
[----:B------:R-:W-:-:S04]  /*8af0*/  ISETP.GE.AND P2, PT, R2, R16, PT ;  /* 0x000000100200720c */ /* 0x000fc80003f46270 */
[----:B------:R-:W-:Y:S01]  /*8b00*/  FSEL R59, R17, -INF , !P2 ;  /* 0xff800000113b7808 */ /* 0x000fe20005000000 */
[----:B------:R-:W2:Y:S01]  /*8b10*/  MUFU.TANH R9, R9 ;  /* 0x0000000900097308 */ /* 0x000ea20000002400 */
[----:B---3--:R-:W-:Y:S02]  /*8b20*/  FSEL R49, R26, -INF , !P1 ;  /* 0xff8000001a317808 */ /* 0x008fe40004800000 */
[----:B------:R-:W-:-:S04]  /*8b30*/  ISETP.GE.AND P1, PT, R0, R16, PT ;  /* 0x000000100000720c */ /* 0x000fc80003f26270 */
[----:B------:R-:W-:Y:S01]  /*8b40*/  FSEL R58, R14, -INF , !P1 ;  /* 0xff8000000e3a7808 */ /* 0x000fe20004800000 */
[----:B------:R-:W3:Y:S01]  /*8b50*/  MUFU.TANH R8, R8 ;  /* 0x0000000800087308 */ /* 0x000ee20000002400 */
[----:B-1----:R-:W-:Y:S02]  /*8b60*/  FSEL R48, R27, -INF , !P0 ;  /* 0xff8000001b307808 */ /* 0x002fe40004000000 */
[----:B------:R-:W-:-:S05]  /*8b70*/  ISETP.GE.AND P0, PT, R2, R15, PT ;  /* 0x0000000f0200720c */ /* 0x000fca0003f06270 */
[----:B------:R-:W1:Y:S01]  /*8b80*/  MUFU.TANH R5, R5 ;  /* 0x0000000500057308 */ /* 0x000e620000002400 */
[----:B--2---:R-:W-:-:S07]  /*8b90*/  FSEL R28, R9, -INF , !P5 ;  /* 0xff800000091c7808 */ /* 0x004fce0006800000 */
[----:B------:R-:W2:Y:S01]  /*8ba0*/  MUFU.TANH R4, R4 ;  /* 0x0000000400047308 */ /* 0x000ea20000002400 */
[----:B---3--:R-:W-:Y:S02]  /*8bb0*/  FSEL R11, R8, -INF , !P3 ;  /* 0xff800000080b7808 */ /* 0x008fe40005800000 */
[----:B-1----:R-:W-:Y:S02]  /*8bc0*/  FSEL R27, R5, -INF , !P0 ;  /* 0xff800000051b7808 */ /* 0x002fe40004000000 */
[----:B--2---:R-:W-:Y:S01]  /*8bd0*/  FSEL R29, R4, -INF , !P6 ;  /* 0xff800000041d7808 */ /* 0x004fe20007000000 */
[----:B------:R-:W-:Y:S05]  /*8be0*/  @!P4 BRA `(.L_x_15) ;  /* 0x000001e00000c947 */ /* 0x000fea0003800000 */
[----:B------:R-:W2:Y:S04]  /*8bf0*/  LDL.64 R62, [R1+0x40] ;  /* 0x00004000013e7983 */ /* 0x000ea80000100a00 */
        /* <DEDUP_REMOVED lines=29> */
.L_x_15:
[----:B------:R-:W-:Y:S01]  /*8dd0*/  FMNMX.FTZ R0, R137, R32, !PT ;  /* 0x0000002089007209 */ /* 0x000fe20007810000 */
[----:B------:R-:W-:Y:S01]  /*8de0*/  STL [R1+0x68], R235 ;  /* 0x000068eb01007387 */ /* 0x000fe20000100800 */
[----:B------:R-:W-:-:S02]  /*8df0*/  MOV R24, R135 ;  /* 0x0000008700187202 */ /* 0x000fc40000000f00 */
[----:B------:R-:W-:Y:S01]  /*8e00*/  FMNMX.FTZ R0, R33, R0, !PT ;  /* 0x0000000021007209 */ /* 0x000fe20007810000 */
[----:B------:R-:W-:Y:S03]  /*8e10*/  STL [R1+0x64], R234 ;  /* 0x000064ea01007387 */ /* 0x000fe60000100800 */
[----:B------:R-:W-:Y:S01]  /*8e20*/  FMNMX.FTZ R0, R35, R0, !PT ;  /* 0x0000000023007209 */ /* 0x000fe20007810000 */
[----:B------:R-:W-:Y:S03]  /*8e30*/  STL [R1+0x60], R233 ;  /* 0x000060e901007387 */ /* 0x000fe60000100800 */
[----:B------:R-:W-:Y:S01]  /*8e40*/  FMNMX.FTZ R0, R36, R0, !PT ;  /* 0x0000000024007209 */ /* 0x000fe20007810000 */
[----:B------:R-:W-:Y:S03]  /*8e50*/  STL [R1+0x5c], R232 ;  /* 0x00005ce801007387 */ /* 0x000fe60000100800 */
        /* <DEDUP_REMOVED lines=47> */
[----:B------:R-:W2:Y:S01]  /*9150*/  SHFL.BFLY PT, R7, R0, 0x2, 0x1f ;  /* 0x0c401f0000077f89 */ /* 0x000ea200000e0000 */
        /* <DEDUP_REMOVED lines=12> */
[----:B--2---:R-:W-:Y:S02]  /*9220*/  FMNMX.FTZ R2, R0, R7, !PT ;  /* 0x0000000700027209 */ /* 0x004fe40007810000 */
[----:B------:R-:W1:Y:S01]  /*9230*/  SHFL.BFLY PT, R7, R5, 0x2, 0x1f ;  /* 0x0c401f0005077f89 */ /* 0x000e6200000e0000 */
[----:B------:R-:W-:-:S02]  /*9240*/  FMNMX.FTZ R0, R211, R6, !PT ;  /* 0x00000006d3007209 */ /* 0x000fc40007810000 */
[----:B------:R-:W-:Y:S01]  /*9250*/  FSETP.NEU.FTZ.AND P3, PT, R138, -INF , PT ;  /* 0xff8000008a00780b */ /* 0x000fe20003f7d000 */
[----:B------:R-:W2:Y:S01]  /*9260*/  SHFL.BFLY PT, R9, R2, 0x1, 0x1f ;  /* 0x0c201f0002097f89 */ /* 0x000ea200000e0000 */
[----:B------:R-:W-:-:S04]  /*9270*/  FMNMX.FTZ R0, R28, R0, !PT ;  /* 0x000000001c007209 */ /* 0x000fc80007810000 */
[----:B------:R-:W-:Y:S01]  /*9280*/  FMNMX.FTZ R4, R11, R0, !PT ;  /* 0x000000000b047209 */ /* 0x000fe20007810000 */
[----:B------:R-:W-:-:S03]  /*9290*/  FMUL.FTZ R0, R138, c[0x0][0x23c] ;  /* 0x00008f008a007a20 */ /* 0x000fc60000410000 */
[----:B------:R-:W-:Y:S02]  /*92a0*/  FMNMX.FTZ R4, R27, R4, !PT ;  /* 0x000000041b047209 */ /* 0x000fe40007810000 */
[----:B------:R-:W-:Y:S02]  /*92b0*/  FSEL R0, R0, RZ, P3 ;  /* 0x000000ff00007208 */ /* 0x000fe40001800000 */
[----:B------:R-:W-:-:S03]  /*92c0*/  FMNMX.FTZ R4, R29, R4, !PT ;  /* 0x000000041d047209 */ /* 0x000fc60007810000 */
[--C-:B------:R-:W-:Y:S01]  /*92d0*/  FFMA.FTZ R6, R32, c[0x0][0x23c], -R0.reuse ;  /* 0x00008f0020067a23 */ /* 0x100fe20000010800 */
[----:B------:R-:W-:Y:S02]  /*92e0*/  MOV R32, R11 ;  /* 0x0000000b00207202 */ /* 0x000fe40000000f00 */
[----:B-1----:R-:W-:Y:S01]  /*92f0*/  FMNMX.FTZ R5, R5, R7, !PT ;  /* 0x0000000705057209 */ /* 0x002fe20007810000 */
[----:B------:R1:W-:Y:S01]  /*9300*/  MUFU.EX2 R19, R6 ;  /* 0x0000000600137308 */ /* 0x0003e20000000800 */
[----:B------:R-:W3:Y:S01]  /*9310*/  SHFL.BFLY PT, R7, R4, 0x2, 0x1f ;  /* 0x0c401f0004077f89 */ /* 0x000ee200000e0000 */
[----:B--2---:R-:W-:Y:S01]  /*9320*/  FMNMX.FTZ R135, R2, R9, !PT ;  /* 0x0000000902877209 */ /* 0x004fe20007810000 */
[--C-:B------:R-:W-:Y:S02]  /*9330*/  FFMA.FTZ R2, R35, c[0x0][0x23c], -R0.reuse ;  /* 0x00008f0023027a23 */ /* 0x100fe40000010800 */
[----:B------:R-:W2:Y:S01]  /*9340*/  SHFL.BFLY PT, R8, R5, 0x1, 0x1f ;  /* 0x0c201f0005087f89 */ /* 0x000ea200000e0000 */
[----:B------:R-:W-:Y:S01]  /*9350*/  IMAD.MOV.U32 R35, RZ, RZ, R57 ;  /* 0x000000ffff237224 */ /* 0x000fe200078e0039 */
[----:B------:R-:W-:Y:S01]  /*9360*/  FSETP.NEU.FTZ.AND P2, PT, R135, -INF , PT ;  /* 0xff8000008700780b */ /* 0x000fe20003f5d000 */
[----:B------:R4:W2:Y:S01]  /*9370*/  MUFU.EX2 R12, R2 ;  /* 0x00000002000c7308 */ /* 0x0008a20000000800 */
[----:B-1----:R-:W-:-:S07]  /*9380*/  FFMA.FTZ R6, R33, c[0x0][0x23c], -R0 ;  /* 0x00008f0021067a23 */ /* 0x002fce0000010800 */
[----:B------:R1:W1:Y:S01]  /*9390*/  MUFU.EX2 R233, R6 ;  /* 0x0000000600e97308 */ /* 0x0002620000000800 */
[----:B----4-:R-:W-:Y:S01]  /*93a0*/  FMUL.FTZ R2, R135, c[0x0][0x23c] ;  /* 0x00008f0087027a20 */ /* 0x010fe20000410000 */
[----:B---3--:R-:W-:-:S04]  /*93b0*/  FMNMX.FTZ R4, R4, R7, !PT ;  /* 0x0000000704047209 */ /* 0x008fc80007810000 */
[----:B------:R-:W-:Y:S02]  /*93c0*/  FSEL R2, R2, RZ, P2 ;  /* 0x000000ff02027208 */ /* 0x000fe40001000000 */
[----:B--2---:R-:W-:-:S03]  /*93d0*/  FMNMX.FTZ R133, R5, R8, !PT ;  /* 0x0000000805857209 */ /* 0x004fc60007810000 */
[----:B------:R-:W-:Y:S01]  /*93e0*/  FFMA.FTZ R5, R37, c[0x0][0x23c], -R2 ;  /* 0x00008f0025057a23 */ /* 0x000fe20000010802 */
[C---:B------:R-:W-:Y:S01]  /*93f0*/  FSETP.NEU.FTZ.AND P1, PT, R133.reuse, -INF , PT ;  /* 0xff8000008500780b */ /* 0x040fe20003f3d000 */
[----:B-1----:R-:W-:Y:S01]  /*9400*/  FFMA.FTZ R6, R36, c[0x0][0x23c], -R0 ;  /* 0x00008f0024067a23 */ /* 0x002fe20000010800 */
[----:B------:R-:W-:Y:S01]  /*9410*/  MOV R36, R12 ;  /* 0x0000000c00247202 */ /* 0x000fe20000000f00 */
[----:B------:R-:W-:Y:S01]  /*9420*/  FMUL.FTZ R20, R133, c[0x0][0x23c] ;  /* 0x00008f0085147a20 */ /* 0x000fe20000410000 */
[----:B------:R1:W-:Y:S01]  /*9430*/  MUFU.EX2 R232, R5 ;  /* 0x0000000500e87308 */ /* 0x0003e20000000800 */
[----:B------:R-:W-:Y:S02]  /*9440*/  F2FP.PACK_AB R8, R233, R19 ;  /* 0x00000013e908723e */ /* 0x000fe400000000ff */
[----:B------:R-:W-:Y:S02]  /*9450*/  MOV R37, R210 ;  /* 0x000000d200257202 */ /* 0x000fe40000000f00 */
[----:B------:R-:W-:-:S03]  /*9460*/  FSEL R20, R20, RZ, P1 ;  /* 0x000000ff14147208 */ /* 0x000fc60000800000 */
[----:B------:R2:W-:Y:S01]  /*9470*/  MUFU.EX2 R12, R6 ;  /* 0x00000006000c7308 */ /* 0x0005e20000000800 */
[----:B-1----:R-:W-:Y:S01]  /*9480*/  FFMA.FTZ R5, R38, c[0x0][0x23c], -R2 ;  /* 0x00008f0026057a23 */ /* 0x002fe20000010802 */
[----:B------:R-:W-:-:S06]  /*9490*/  MOV R38, R209 ;  /* 0x000000d100267202 */ /* 0x000fcc0000000f00 */
[----:B------:R1:W-:Y:S01]  /*94a0*/  MUFU.EX2 R25, R5 ;  /* 0x0000000500197308 */ /* 0x0003e20000000800 */
[----:B--2---:R-:W-:Y:S01]  /*94b0*/  FFMA.FTZ R6, R34, c[0x0][0x23c], -R2 ;  /* 0x00008f0022067a23 */ /* 0x004fe20000010802 */
[----:B------:R-:W-:-:S06]  /*94c0*/  MOV R34, R10 ;  /* 0x0000000a00227202 */ /* 0x000fcc0000000f00 */
[----:B------:R2:W-:Y:S01]  /*94d0*/  MUFU.EX2 R18, R6 ;  /* 0x0000000600127308 */ /* 0x0005e20000000800 */
[----:B-1----:R-:W-:-:S07]  /*94e0*/  FFMA.FTZ R5, R40, c[0x0][0x23c], -R2 ;  /* 0x00008f0028057a23 */ /* 0x002fce0000010802 */
[----:B------:R1:W3:Y:S01]  /*94f0*/  MUFU.EX2 R13, R5 ;  /* 0x00000005000d7308 */ /* 0x0002e20000000800 */
[----:B--2---:R-:W2:Y:S01]  /*9500*/  SHFL.BFLY PT, R6, R4, 0x1, 0x1f ;  /* 0x0c201f0004067f89 */ /* 0x004ea200000e0000 */
[----:B-1----:R-:W-:Y:S01]  /*9510*/  FFMA.FTZ R5, R39, c[0x0][0x23c], -R20 ;  /* 0x00008f0027057a23 */ /* 0x002fe20000010814 */
[----:B------:R-:W-:-:S05]  /*9520*/  MOV R39, R58 ;  /* 0x0000003a00277202 */ /* 0x000fca0000000f00 */
[----:B------:R1:W-:Y:S01]  /*9530*/  MUFU.EX2 R33, R5 ;  /* 0x0000000500217308 */ /* 0x0003e20000000800 */
[----:B--2---:R-:W-:Y:S01]  /*9540*/  FMNMX.FTZ R132, R4, R6, !PT ;  /* 0x0000000604847209 */ /* 0x004fe20007810000 */
[----:B------:R-:W-:Y:S02]  /*9550*/  FFMA.FTZ R4, R43, c[0x0][0x23c], -R20 ;  /* 0x00008f002b047a23 */ /* 0x000fe40000010814 */
[----:B------:R-:W-:Y:S01]  /*9560*/  IMAD.MOV.U32 R43, RZ, RZ, R59 ;  /* 0x000000ffff2b7224 */ /* 0x000fe200078e003b */
[----:B------:R-:W-:-:S03]  /*9570*/  FSETP.NEU.FTZ.AND P0, PT, R132, -INF , PT ;  /* 0xff8000008400780b */ /* 0x000fc60003f1d000 */
[----:B------:R2:W-:Y:S01]  /*9580*/  MUFU.EX2 R9, R4 ;  /* 0x0000000400097308 */ /* 0x0005e20000000800 */
[----:B------:R-:W-:Y:S01]  /*9590*/  FMUL.FTZ R21, R132, c[0x0][0x23c] ;  /* 0x00008f0084157a20 */ /* 0x000fe20000410000 */
[----:B-1----:R-:W-:-:S04]  /*95a0*/  FSEL R5, R138, RZ, P3 ;  /* 0x000000ff8a057208 */ /* 0x002fc80001800000 */
[----:B------:R-:W-:Y:S01]  /*95b0*/  FSEL R21, R21, RZ, P0 ;  /* 0x000000ff15157208 */ /* 0x000fe20000000000 */
[----:B------:R-:W-:Y:S01]  /*95c0*/  FADD.FTZ R5, R137, -R5 ;  /* 0x8000000589057221 */ /* 0x000fe20000010000 */
[----:B------:R-:W-:-:S03]  /*95d0*/  MOV R137, R211 ;  /* 0x000000d300897202 */ /* 0x000fc60000000f00 */
[----:B------:R-:W-:Y:S02]  /*95e0*/  FMUL.FTZ R17, R5, c[0x0][0x23c] ;  /* 0x00008f0005117a20 */ /* 0x000fe40000410000 */
[----:B--2---:R-:W-:Y:S02]  /*95f0*/  FFMA.FTZ R4, R42, c[0x0][0x23c], -R20 ;  /* 0x00008f002a047a23 */ /* 0x004fe40000010814 */
[----:B---3--:R-:W-:Y:S02]  /*9600*/  IMAD.MOV.U32 R42, RZ, RZ, R13 ;  /* 0x000000ffff2a7224 */ /* 0x008fe400078e000d */
[----:B------:R-:W1:Y:S03]  /*9610*/  MUFU.EX2 R17, R17 ;  /* 0x0000001100117308 */ /* 0x000e660000000800 */
[----:B------:R-:W-:-:S05]  /*9620*/  F2FP.PACK_AB R11, R42, R25 ;  /* 0x000000192a0b723e */ /* 0x000fca00000000ff */
[----:B------:R2:W-:Y:S01]  /*9630*/  MUFU.EX2 R235, R4 ;  /* 0x0000000400eb7308 */ /* 0x0005e20000000800 */
[-C--:B-1----:R-:W-:Y:S02]  /*9640*/  FMUL.FTZ R148, R148, R17.reuse ;  /* 0x0000001194947220 */ /* 0x082fe40000410000 */
[-C--:B------:R-:W-:Y:S02]  /*9650*/  FMUL.FTZ R149, R149, R17.reuse ;  /* 0x0000001195957220 */ /* 0x080fe40000410000 */
[-C--:B------:R-:W-:Y:S02]  /*9660*/  FMUL.FTZ R156, R156, R17.reuse ;  /* 0x000000119c9c7220 */ /* 0x080fe40000410000 */
[-C--:B------:R-:W-:Y:S02]  /*9670*/  FMUL.FTZ R157, R157, R17.reuse ;  /* 0x000000119d9d7220 */ /* 0x080fe40000410000 */
[----:B--2---:R-:W-:Y:S02]  /*9680*/  FFMA.FTZ R4, R44, c[0x0][0x23c], -R20 ;  /* 0x00008f002c047a23 */ /* 0x004fe40000010814 */
[----:B------:R-:W-:-:S02]  /*9690*/  FMUL.FTZ R160, R160, R17 ;  /* 0x00000011a0a07220 */ /* 0x000fc40000410000 */
[----:B------:R-:W1:Y:S01]  /*96a0*/  MUFU.EX2 R56, R4 ;  /* 0x0000000400387308 */ /* 0x000e620000000800 */
[-C--:B------:R-:W-:Y:S02]  /*96b0*/  FMUL.FTZ R161, R161, R17.reuse ;  /* 0x00000011a1a17220 */ /* 0x080fe40000410000 */
[-C--:B------:R-:W-:Y:S02]  /*96c0*/  FMUL.FTZ R172, R172, R17.reuse ;  /* 0x00000011acac7220 */ /* 0x080fe40000410000 */
[-C--:B------:R-:W-:Y:S02]  /*96d0*/  FMUL.FTZ R173, R173, R17.reuse ;  /* 0x00000011adad7220 */ /* 0x080fe40000410000 */
[-C--:B------:R-:W-:Y:S02]  /*96e0*/  FMUL.FTZ R176, R176, R17.reuse ;  /* 0x00000011b0b07220 */ /* 0x080fe40000410000 */
[-C--:B------:R-:W-:Y:S02]  /*96f0*/  FMUL.FTZ R177, R177, R17.reuse ;  /* 0x00000011b1b17220 */ /* 0x080fe40000410000 */
[----:B------:R-:W-:-:S02]  /*9700*/  FMUL.FTZ R188, R188, R17 ;  /* 0x00000011bcbc7220 */ /* 0x000fc40000410000 */
[-C--:B------:R-:W-:Y:S02]  /*9710*/  FMUL.FTZ R189, R189, R17.reuse ;  /* 0x00000011bdbd7220 */ /* 0x080fe40000410000 */
[----:B------:R-:W-:Y:S01]  /*9720*/  FMUL.FTZ R192, R192, R17 ;  /* 0x00000011c0c07220 */ /* 0x000fe20000410000 */
[----:B-1----:R-:W-:Y:S01]  /*9730*/  F2FP.PACK_AB R6, R56, R235 ;  /* 0x000000eb3806723e */ /* 0x002fe200000000ff */
[----:B------:R-:W-:Y:S02]  /*9740*/  FFMA.FTZ R4, R41, c[0x0][0x23c], -R21 ;  /* 0x00008f0029047a23 */ /* 0x000fe40000010815 */
[-C--:B------:R-:W-:Y:S02]  /*9750*/  FMUL.FTZ R193, R193, R17.reuse ;  /* 0x00000011c1c17220 */ /* 0x080fe40000410000 */
[----:B------:R1:W-:Y:S01]  /*9760*/  MUFU.EX2 R234, R4 ;  /* 0x0000000400ea7308 */ /* 0x0003e20000000800 */
[-C--:B------:R-:W-:Y:S02]  /*9770*/  FMUL.FTZ R204, R204, R17.reuse ;  /* 0x00000011cccc7220 */ /* 0x080fe40000410000 */
[----:B------:R-:W-:-:S02]  /*9780*/  FMUL.FTZ R205, R205, R17 ;  /* 0x00000011cdcd7220 */ /* 0x000fc40000410000 */
[-C--:B------:R-:W-:Y:S02]  /*9790*/  FMUL.FTZ R68, R68, R17.reuse ;  /* 0x0000001144447220 */ /* 0x080fe40000410000 */
[----:B------:R-:W-:Y:S02]  /*97a0*/  FMUL.FTZ R69, R69, R17 ;  /* 0x0000001145457220 */ /* 0x000fe40000410000 */
[----:B-1----:R-:W-:-:S04]  /*97b0*/  FFMA.FTZ R4, R46, c[0x0][0x23c], -R21 ;  /* 0x00008f002e047a23 */ /* 0x002fc80000010815 */
        /* <DEDUP_REMOVED lines=9> */
[----:B------:R-:W-:Y:S02]  /*9850*/  MOV R134, R12 ;  /* 0x0000000c00867202 */ /* 0x000fe40000000f00 */
[----:B------:R-:W-:Y:S01]  /*9860*/  FSEL R4, R132, RZ, P0 ;  /* 0x000000ff84047208 */ /* 0x000fe20000000000 */
[----:B------:R-:W1:Y:S01]  /*9870*/  LDSM.16.MT88.4 R12, [R228+0xc000] ;  /* 0x00c00000e40c783b */ /* 0x000e620000004200 */
[----:B------:R-:W-:Y:S01]  /*9880*/  FMUL.FTZ R5, R5, c[0x0][0x23c] ;  /* 0x00008f0005057a20 */ /* 0x000fe20000410000 */
[----:B------:R-:W2:Y:S01]  /*9890*/  MUFU.EX2 R16, R16 ;  /* 0x0000001000107308 */ /* 0x000ea20000000800 */
[----:B------:R-:W-:Y:S01]  /*98a0*/  F2FP.PACK_AB R10, R134, R36 ;  /* 0x00000024860a723e */ /* 0x000fe200000000ff */
[----:B------:R-:W-:-:S04]  /*98b0*/  FADD.FTZ R3, R3, -R4 ;  /* 0x8000000403037221 */ /* 0x000fc80000010000 */
[----:B------:R-:W-:Y:S02]  /*98c0*/  FMUL.FTZ R3, R3, c[0x0][0x23c] ;  /* 0x00008f0003037a20 */ /* 0x000fe40000410000 */
[----:B------:R3:W4:Y:S08]  /*98d0*/  MUFU.EX2 R28, R5 ;  /* 0x00000005001c7308 */ /* 0x0007300000000800 */
[----:B------:R1:W1:Y:S01]  /*98e0*/  MUFU.EX2 R40, R3 ;  /* 0x0000000300287308 */ /* 0x0002620000000800 */
[----:B--2---:R-:W-:-:S02]  /*98f0*/  FMUL.FTZ R150, R150, R16 ;  /* 0x0000001096967220 */ /* 0x004fc40000410000 */
[-C--:B------:R-:W-:Y:S02]  /*9900*/  FMUL.FTZ R151, R151, R16.reuse ;  /* 0x0000001097977220 */ /* 0x080fe40000410000 */
[-C--:B------:R-:W-:Y:S02]  /*9910*/  FMUL.FTZ R158, R158, R16.reuse ;  /* 0x000000109e9e7220 */ /* 0x080fe40000410000 */
[----:B------:R-:W-:Y:S01]  /*9920*/  FMUL.FTZ R159, R159, R16 ;  /* 0x000000109f9f7220 */ /* 0x000fe20000410000 */
[----:B---3--:R-:W-:Y:S01]  /*9930*/  F2FP.PACK_AB R5, R31, R234 ;  /* 0x000000ea1f05723e */ /* 0x008fe200000000ff */
[-C--:B----4-:R-:W-:Y:S02]  /*9940*/  FMUL.FTZ R144, R144, R28.reuse ;  /* 0x0000001c90907220 */ /* 0x090fe40000410000 */
[-C--:B------:R-:W-:Y:S02]  /*9950*/  FMUL.FTZ R145, R145, R28.reuse ;  /* 0x0000001c91917220 */ /* 0x080fe40000410000 */
[----:B------:R-:W-:-:S02]  /*9960*/  FMUL.FTZ R152, R152, R28 ;  /* 0x0000001c98987220 */ /* 0x000fc40000410000 */
[----:B------:R-:W-:Y:S02]  /*9970*/  FMUL.FTZ R153, R153, R28 ;  /* 0x0000001c99997220 */ /* 0x000fe40000410000 */
[----:B-1----:R-:W-:Y:S02]  /*9980*/  FFMA.FTZ R3, R47, c[0x0][0x23c], -R21 ;  /* 0x00008f002f037a23 */ /* 0x002fe40000010815 */
[-C--:B------:R-:W-:Y:S02]  /*9990*/  FMUL.FTZ R146, R146, R40.reuse ;  /* 0x0000002892927220 */ /* 0x080fe40000410000 */
[----:B------:R1:W2:Y:S01]  /*99a0*/  MUFU.EX2 R41, R3 ;  /* 0x0000000300297308 */ /* 0x0002a20000000800 */
[-C--:B------:R-:W-:Y:S02]  /*99b0*/  FMUL.FTZ R147, R147, R40.reuse ;  /* 0x0000002893937220 */ /* 0x080fe40000410000 */
[-C--:B------:R-:W-:Y:S02]  /*99c0*/  FMUL.FTZ R154, R154, R40.reuse ;  /* 0x000000289a9a7220 */ /* 0x080fe40000410000 */
[----:B------:R-:W-:-:S02]  /*99d0*/  FMUL.FTZ R155, R155, R40 ;  /* 0x000000289b9b7220 */ /* 0x000fc40000410000 */
[-C--:B------:R-:W-:Y:S02]  /*99e0*/  FMUL.FTZ R162, R162, R16.reuse ;  /* 0x00000010a2a27220 */ /* 0x080fe40000410000 */
[----:B------:R-:W-:Y:S02]  /*99f0*/  FMUL.FTZ R163, R163, R16 ;  /* 0x00000010a3a37220 */ /* 0x000fe40000410000 */
[-C--:B------:R-:W-:Y:S02]  /*9a00*/  FMUL.FTZ R164, R164, R28.reuse ;  /* 0x0000001ca4a47220 */ /* 0x080fe40000410000 */
[----:B------:R-:W-:Y:S02]  /*9a10*/  FMUL.FTZ R165, R165, R28 ;  /* 0x0000001ca5a57220 */ /* 0x000fe40000410000 */
[-C--:B------:R-:W-:Y:S01]  /*9a20*/  FMUL.FTZ R166, R166, R40.reuse ;  /* 0x00000028a6a67220 */ /* 0x080fe20000410000 */
        /* <DEDUP_REMOVED lines=11> */
[-C--:B------:R-:W-:Y:S02]  /*9ae0*/  FMUL.FTZ R175, R175, R16.reuse ;  /* 0x00000010afaf7220 */ /* 0x080fe40000410000 */
        /* <DEDUP_REMOVED lines=15> */
[----:B------:R-:W-:Y:S01]  /*9be0*/  FMUL.FTZ R191, R191, R16 ;  /* 0x00000010bfbf7220 */ /* 0x000fe20000410000 */
[----:B------:R-:W-:Y:S01]  /*9bf0*/  MOV R159, R56 ;  /* 0x00000038009f7202 */ /* 0x000fe20000000f00 */
[-C--:B------:R-:W-:Y:S02]  /*9c00*/  FMUL.FTZ R194, R194, R16.reuse ;  /* 0x00000010c2c27220 */ /* 0x080fe40000410000 */
[----:B------:R-:W-:Y:S02]  /*9c10*/  FMUL.FTZ R195, R195, R16 ;  /* 0x00000010c3c37220 */ /* 0x000fe40000410000 */
[-C--:B------:R-:W-:Y:S02]  /*9c20*/  FMUL.FTZ R196, R196, R28.reuse ;  /* 0x0000001cc4c47220 */ /* 0x080fe40000410000 */
[----:B------:R-:W-:-:S02]  /*9c30*/  FMUL.FTZ R197, R197, R28 ;  /* 0x0000001cc5c57220 */ /* 0x000fc40000410000 */
[-C--:B------:R-:W-:Y:S02]  /*9c40*/  FMUL.FTZ R198, R198, R40.reuse ;  /* 0x00000028c6c67220 */ /* 0x080fe40000410000 */
[----:B------:R-:W-:Y:S02]  /*9c50*/  FMUL.FTZ R199, R199, R40 ;  /* 0x00000028c7c77220 */ /* 0x000fe40000410000 */
[-C--:B------:R-:W-:Y:S02]  /*9c60*/  FMUL.FTZ R200, R200, R28.reuse ;  /* 0x0000001cc8c87220 */ /* 0x080fe40000410000 */
[----:B------:R-:W-:Y:S02]  /*9c70*/  FMUL.FTZ R201, R201, R28 ;  /* 0x0000001cc9c97220 */ /* 0x000fe40000410000 */
[-C--:B------:R-:W-:Y:S02]  /*9c80*/  FMUL.FTZ R202, R202, R40.reuse ;  /* 0x00000028caca7220 */ /* 0x080fe40000410000 */
[----:B------:R-:W-:-:S02]  /*9c90*/  FMUL.FTZ R203, R203, R40 ;  /* 0x00000028cbcb7220 */ /* 0x000fc40000410000 */
[-C--:B------:R-:W-:Y:S02]  /*9ca0*/  FMUL.FTZ R206, R206, R16.reuse ;  /* 0x00000010cece7220 */ /* 0x080fe40000410000 */
[-C--:B------:R-:W-:Y:S02]  /*9cb0*/  FMUL.FTZ R207, R207, R16.reuse ;  /* 0x00000010cfcf7220 */ /* 0x080fe40000410000 */
[-C--:B------:R-:W-:Y:S02]  /*9cc0*/  FMUL.FTZ R70, R70, R16.reuse ;  /* 0x0000001046467220 */ /* 0x080fe40000410000 */
[----:B------:R-:W-:Y:S02]  /*9cd0*/  FMUL.FTZ R71, R71, R16 ;  /* 0x0000001047477220 */ /* 0x000fe40000410000 */
[-C--:B------:R-:W-:Y:S02]  /*9ce0*/  FMUL.FTZ R72, R72, R28.reuse ;  /* 0x0000001c48487220 */ /* 0x080fe40000410000 */
[----:B------:R-:W-:-:S02]  /*9cf0*/  FMUL.FTZ R73, R73, R28 ;  /* 0x0000001c49497220 */ /* 0x000fc40000410000 */
[-C--:B------:R-:W-:Y:S01]  /*9d00*/  FMUL.FTZ R74, R74, R40.reuse ;  /* 0x000000284a4a7220 */ /* 0x080fe20000410000 */
[----:B-1----:R-:W-:Y:S01]  /*9d10*/  HMMA.16816.F32 R208, R8, R12, R160 ;  /* 0x0000000c08d0723c */ /* 0x002fe200000018a0 */
[----:B------:R-:W-:-:S07]  /*9d20*/  FMUL.FTZ R75, R75, R40 ;  /* 0x000000284b4b7220 */ /* 0x000fce0000410000 */
[C---:B------:R-:W-:Y:S08]  /*9d30*/  HMMA.16816.F32 R64, R4.reuse, R12, R164 ;  /* 0x0000000c0440723c */ /* 0x040ff000000018a4 */
[----:B------:R-:W-:Y:S01]  /*9d40*/  HMMA.16816.F32 R60, R4, R14, R168 ;  /* 0x0000000e043c723c */ /* 0x000fe200000018a8 */
[-C--:B------:R-:W-:Y:S02]  /*9d50*/  FMUL.FTZ R76, R76, R28.reuse ;  /* 0x0000001c4c4c7220 */ /* 0x080fe40000410000 */
[----:B------:R-:W-:-:S02]  /*9d60*/  FMUL.FTZ R77, R77, R28 ;  /* 0x0000001c4d4d7220 */ /* 0x000fc40000410000 */
[-C--:B------:R-:W-:Y:S02]  /*9d70*/  FMUL.FTZ R78, R78, R40.reuse ;  /* 0x000000284e4e7220 */ /* 0x080fe40000410000 */
[----:B------:R-:W-:Y:S01]  /*9d80*/  FMUL.FTZ R79, R79, R40 ;  /* 0x000000284f4f7220 */ /* 0x000fe20000410000 */
[C---:B------:R-:W-:Y:S01]  /*9d90*/  HMMA.16816.F32 R56, R8.reuse, R14, R172 ;  /* 0x0000000e0838723c */ /* 0x040fe200000018ac */
[----:B------:R-:W1:Y:S01]  /*9da0*/  LDSM.16.MT88.4 R12, [R231+0xc000] ;  /* 0x00c00000e70c783b */ /* 0x000e620000004200 */
[-C--:B------:R-:W-:Y:S01]  /*9db0*/  FMUL.FTZ R80, R80, R17.reuse ;  /* 0x0000001150507220 */ /* 0x080fe20000410000 */
[----:B------:R-:W-:Y:S01]  /*9dc0*/  MOV R169, R38 ;  /* 0x0000002600a97202 */ /* 0x000fe20000000f00 */
[----:B------:R-:W-:Y:S01]  /*9dd0*/  FMUL.FTZ R81, R81, R17 ;  /* 0x0000001151517220 */ /* 0x000fe20000410000 */
[----:B------:R-:W-:Y:S01]  /*9de0*/  MOV R170, R37 ;  /* 0x0000002500aa7202 */ /* 0x000fe20000000f00 */
[----:B------:R-:W-:Y:S01]  /*9df0*/  FMUL.FTZ R82, R82, R16 ;  /* 0x0000001052527220 */ /* 0x000fe20000410000 */
[----:B------:R-:W-:Y:S01]  /*9e00*/  MOV R172, R42 ;  /* 0x0000002a00ac7202 */ /* 0x000fe20000000f00 */
[----:B------:R-:W-:Y:S01]  /*9e10*/  FMUL.FTZ R83, R83, R16 ;  /* 0x0000001053537220 */ /* 0x000fe20000410000 */
[----:B------:R-:W-:Y:S01]  /*9e20*/  MOV R173, R134 ;  /* 0x0000008600ad7202 */ /* 0x000fe20000000f00 */
[----:B------:R-:W-:Y:S01]  /*9e30*/  IMAD.MOV.U32 R134, RZ, RZ, R35 ;  /* 0x000000ffff867224 */ /* 0x000fe200078e0023 */
[----:B------:R-:W-:Y:S01]  /*9e40*/  MOV R35, R32 ;  /* 0x0000002000237202 */ /* 0x000fe20000000f00 */
[----:B------:R-:W-:Y:S01]  /*9e50*/  IMAD.MOV.U32 R175, RZ, RZ, R159 ;  /* 0x000000ffffaf7224 */ /* 0x000fe200078e009f */
[----:B------:R-:W-:Y:S01]  /*9e60*/  MOV R171, R36 ;  /* 0x0000002400ab7202 */ /* 0x000fe20000000f00 */
[----:B------:R-:W-:Y:S01]  /*9e70*/  IMAD.MOV.U32 R168, RZ, RZ, R39 ;  /* 0x000000ffffa87224 */ /* 0x000fe200078e0027 */
[----:B------:R-:W-:Y:S01]  /*9e80*/  MOV R32, R141 ;  /* 0x0000008d00207202 */ /* 0x000fe20000000f00 */
[----:B------:R-:W-:Y:S01]  /*9e90*/  IMAD.MOV.U32 R174, RZ, RZ, R140 ;  /* 0x000000ffffae7224 */ /* 0x000fe200078e008c */
        /* <DEDUP_REMOVED lines=10> */
[-C--:B-1----:R-:W-:Y:S07]  /*9f40*/  HMMA.16816.F32 R160, R8, R12.reuse, R68 ;  /* 0x0000000c08a0723c */ /* 0x082fee0000001844 */
[----:B------:R-:W-:Y:S01]  /*9f50*/  MOV R69, R43 ;  /* 0x0000002b00457202 */ /* 0x000fe20000000f00 */
[----:B------:R-:W-:Y:S01]  /*9f60*/  HMMA.16816.F32 R156, R4, R12, R72 ;  /* 0x0000000c049c723c */ /* 0x000fe20000001848 */
[----:B------:R-:W2:Y:S01]  /*9f70*/  LDL.LU R43, [R1+0x1c] ;  /* 0x00001c00012b7983 */ /* 0x000ea20000300800 */
[----:B------:R-:W-:-:S02]  /*9f80*/  MOV R70, R142 ;  /* 0x0000008e00467202 */ /* 0x000fc40000000f00 */
[----:B------:R-:W-:Y:S01]  /*9f90*/  MOV R71, R143 ;  /* 0x0000008f00477202 */ /* 0x000fe20000000f00 */
[----:B------:R-:W3:Y:S01]  /*9fa0*/  LDL.LU R42, [R1+0x20] ;  /* 0x00002000012a7983 */ /* 0x000ee20000300800 */
[----:B------:R-:W-:Y:S01]  /*9fb0*/  FMUL.FTZ R84, R84, R17 ;  /* 0x0000001154547220 */ /* 0x000fe20000410000 */
[----:B------:R-:W-:Y:S01]  /*9fc0*/  MOV R68, R27 ;  /* 0x0000001b00447202 */ /* 0x000fe20000000f00 */
[-C--:B------:R-:W-:Y:S01]  /*9fd0*/  HMMA.16816.F32 R140, R4, R14.reuse, R76 ;  /* 0x0000000e048c723c */ /* 0x080fe2000000184c */
[----:B------:R-:W-:Y:S01]  /*9fe0*/  FMUL.FTZ R85, R85, R17 ;  /* 0x0000001155557220 */ /* 0x000fe20000410000 */
[----:B------:R-:W-:Y:S01]  /*9ff0*/  MOV R75, R26 ;  /* 0x0000001a004b7202 */ /* 0x000fe20000000f00 */
[----:B------:R-:W-:Y:S01]  /*a000*/  FMUL.FTZ R86, R86, R16 ;  /* 0x0000001056567220 */ /* 0x000fe20000410000 */
[----:B------:R-:W-:Y:S01]  /*a010*/  MOV R73, R24 ;  /* 0x0000001800497202 */ /* 0x000fe20000000f00 */
[----:B------:R-:W-:Y:S02]  /*a020*/  FMUL.FTZ R87, R87, R16 ;  /* 0x0000001057577220 */ /* 0x000fe40000410000 */
[-C--:B------:R-:W-:Y:S01]  /*a030*/  FMUL.FTZ R88, R88, R28.reuse ;  /* 0x0000001c58587220 */ /* 0x080fe20000410000 */
[----:B------:R-:W-:Y:S01]  /*a040*/  HMMA.16816.F32 R36, R8, R14, R80 ;  /* 0x0000000e0824723c */ /* 0x000fe20000001850 */
[----:B------:R-:W1:Y:S01]  /*a050*/  LDSM.16.MT88.4 R12, [R229+0xe000] ;  /* 0x00e00000e50c783b */ /* 0x000e620000004200 */
        /* <DEDUP_REMOVED lines=11> */
[----:B------:R-:W-:Y:S02]  /*a110*/  IMAD.MOV.U32 R74, RZ, RZ, R25 ;  /* 0x000000ffff4a7224 */ /* 0x000fe400078e0019 */
[----:B------:R-:W4:Y:S01]  /*a120*/  LDSM.16.MT88.4 R24, [R231+0xe000] ;  /* 0x00e00000e718783b */ /* 0x000f220000004200 */
[-C--:B-1----:R-:W-:Y:S08]  /*a130*/  HMMA.16816.F32 R164, R8, R12.reuse, R84 ;  /* 0x0000000c08a4723c */ /* 0x082ff00000001854 */
[C---:B------:R-:W-:Y:S08]  /*a140*/  HMMA.16816.F32 R88, R4.reuse, R12, R88 ;  /* 0x0000000c0458723c */ /* 0x040ff00000001858 */
[-C--:B------:R-:W-:Y:S08]  /*a150*/  HMMA.16816.F32 R92, R4, R14.reuse, R92 ;  /* 0x0000000e045c723c */ /* 0x080ff0000000185c */
[----:B------:R-:W-:Y:S01]  /*a160*/  HMMA.16816.F32 R96, R8, R14, R96 ;  /* 0x0000000e0860723c */ /* 0x000fe20000001860 */
[----:B------:R-:W1:Y:S01]  /*a170*/  LDSM.16.MT88.4 R12, [R230+0xe000] ;  /* 0x00e00000e60c783b */ /* 0x000e620000004200 */
[----:B------:R-:W-:-:S02]  /*a180*/  MOV R78, R74 ;  /* 0x0000004a004e7202 */ /* 0x000fc40000000f00 */
[----:B------:R-:W-:Y:S02]  /*a190*/  MOV R74, R69 ;  /* 0x00000045004a7202 */ /* 0x000fe40000000f00 */
[----:B------:R-:W-:Y:S01]  /*a1a0*/  MOV R69, R3 ;  /* 0x0000000300457202 */ /* 0x000fe20000000f00 */
[----:B------:R-:W-:Y:S02]  /*a1b0*/  FFMA.FTZ R3, R250, c[0x0][0x23c], -R0 ;  /* 0x00008f00fa037a23 */ /* 0x000fe40000010800 */
        /* <DEDUP_REMOVED lines=10> */
[-C--:B------:R-:W-:Y:S02]  /*a260*/  FMUL.FTZ R124, R124, R28.reuse ;  /* 0x0000001c7c7c7220 */ /* 0x080fe40000410000 */
[----:B------:R-:W-:Y:S02]  /*a270*/  FMUL.FTZ R125, R125, R28 ;  /* 0x0000001c7d7d7220 */ /* 0x000fe40000410000 */
[-C--:B------:R-:W-:Y:S02]  /*a280*/  FMUL.FTZ R122, R122, R40.reuse ;  /* 0x000000287a7a7220 */ /* 0x080fe40000410000 */
[-C--:B------:R-:W-:Y:S02]  /*a290*/  FMUL.FTZ R123, R123, R40.reuse ;  /* 0x000000287b7b7220 */ /* 0x080fe40000410000 */
[-C--:B------:R-:W-:Y:S02]  /*a2a0*/  FMUL.FTZ R126, R126, R40.reuse ;  /* 0x000000287e7e7220 */ /* 0x080fe40000410000 */
[----:B------:R-:W-:-:S02]  /*a2b0*/  FMUL.FTZ R127, R127, R40 ;  /* 0x000000287f7f7220 */ /* 0x000fc40000410000 */
[----:B------:R-:W-:Y:S02]  /*a2c0*/  IMAD.MOV.U32 R72, RZ, RZ, R173 ;  /* 0x000000ffff487224 */ /* 0x000fe400078e00ad */
[----:B------:R1:W-:Y:S01]  /*a2d0*/  MUFU.EX2 R173, R3 ;  /* 0x0000000300ad7308 */ /* 0x0003e20000000800 */
[----:B----4-:R-:W-:Y:S01]  /*a2e0*/  HMMA.16816.F32 R104, R4, R24, R104 ;  /* 0x000000180468723c */ /* 0x010fe20000001868 */
[----:B------:R-:W-:Y:S01]  /*a2f0*/  IMAD.MOV.U32 R77, RZ, RZ, R75 ;  /* 0x000000ffff4d7224 */ /* 0x000fe200078e004b */
[----:B------:R-:W-:-:S06]  /*a300*/  MOV R75, R68 ;  /* 0x00000044004b7202 */ /* 0x000fcc0000000f00 */
[----:B------:R-:W-:Y:S01]  /*a310*/  HMMA.16816.F32 R108, R4, R26, R108 ;  /* 0x0000001a046c723c */ /* 0x000fe2000000186c */
[----:B-1----:R-:W-:-:S07]  /*a320*/  FFMA.FTZ R3, R225, c[0x0][0x23c], -R0 ;  /* 0x00008f00e1037a23 */ /* 0x002fce0000010800 */
[----:B------:R-:W-:Y:S01]  /*a330*/  HMMA.16816.F32 R120, R4, R12, R120 ;  /* 0x0000000c0478723c */ /* 0x000fe20000001878 */
[----:B------:R-:W-:-:S07]  /*a340*/  MOV R68, R175 ;  /* 0x000000af00447202 */ /* 0x000fce0000000f00 */
[----:B------:R-:W-:Y:S01]  /*a350*/  HMMA.16816.F32 R124, R4, R14, R124 ;  /* 0x0000000e047c723c */ /* 0x000fe2000000187c */
[----:B------:R1:W4:Y:S01]  /*a360*/  MUFU.EX2 R4, R3 ;  /* 0x0000000300047308 */ /* 0x0003220000000800 */
[----:B------:R-:W-:Y:S02]  /*a370*/  MOV R79, R73 ;  /* 0x00000049004f7202 */ /* 0x000fe40000000f00 */
[----:B------:R-:W-:Y:S01]  /*a380*/  MOV R73, R172 ;  /* 0x000000ac00497202 */ /* 0x000fe20000000f00 */
[----:B-1----:R-:W-:-:S04]  /*a390*/  FFMA.FTZ R3, R221, c[0x0][0x23c], -R0 ;  /* 0x00008f00dd037a23 */ /* 0x002fc80000010800 */
[----:B------:R1:W-:Y:S02]  /*a3a0*/  MUFU.EX2 R175, R3 ;  /* 0x0000000300af7308 */ /* 0x0003e40000000800 */
[----:B-1----:R-:W-:-:S06]  /*a3b0*/  FFMA.FTZ R3, R216, c[0x0][0x23c], -R0 ;  /* 0x00008f00d8037a23 */ /* 0x002fcc0000010800 */
[----:B------:R1:W1:Y:S02]  /*a3c0*/  MUFU.EX2 R5, R3 ;  /* 0x0000000300057308 */ /* 0x0002640000000800 */
[----:B-1----:R-:W-:-:S06]  /*a3d0*/  FFMA.FTZ R3, R249, c[0x0][0x23c], -R2 ;  /* 0x00008f00f9037a23 */ /* 0x002fcc0000010802 */
[----:B------:R1:W-:Y:S02]  /*a3e0*/  MUFU.EX2 R172, R3 ;  /* 0x0000000300ac7308 */ /* 0x0003e40000000800 */
[----:B-1----:R-:W-:-:S06]  /*a3f0*/  FFMA.FTZ R3, R224, c[0x0][0x23c], -R2 ;  /* 0x00008f00e0037a23 */ /* 0x002fcc0000010802 */
[----:B------:R1:W-:Y:S02]  /*a400*/  MUFU.EX2 R224, R3 ;  /* 0x0000000300e07308 */ /* 0x0003e40000000800 */
[----:B-1----:R-:W-:-:S06]  /*a410*/  FFMA.FTZ R3, R220, c[0x0][0x23c], -R2 ;  /* 0x00008f00dc037a23 */ /* 0x002fcc0000010802 */
[----:B------:R1:W-:Y:S01]  /*a420*/  MUFU.EX2 R6, R3 ;  /* 0x0000000300067308 */ /* 0x0003e20000000800 */
[----:B----4-:R-:W-:Y:S02]  /*a430*/  IMAD.MOV.U32 R216, RZ, RZ, R4 ;  /* 0x000000ffffd87224 */ /* 0x010fe400078e0004 */
[----:B-1----:R-:W-:-:S05]  /*a440*/  FFMA.FTZ R3, R215, c[0x0][0x23c], -R2 ;  /* 0x00008f00d7037a23 */ /* 0x002fca0000010802 */
[----:B------:R1:W-:Y:S02]  /*a450*/  MUFU.EX2 R220, R3 ;  /* 0x0000000300dc7308 */ /* 0x0003e40000000800 */
[----:B-1----:R-:W-:-:S06]  /*a460*/  FFMA.FTZ R3, R251, c[0x0][0x23c], -R20 ;  /* 0x00008f00fb037a23 */ /* 0x002fcc0000010814 */
[----:B------:R1:W-:Y:S01]  /*a470*/  MUFU.EX2 R7, R3 ;  /* 0x0000000300077308 */ /* 0x0003e20000000800 */
[----:B------:R-:W-:Y:S01]  /*a480*/  MOV R251, R5 ;  /* 0x0000000500fb7202 */ /* 0x000fe20000000f00 */
[-C--:B------:R-:W-:Y:S02]  /*a490*/  FMUL.FTZ R100, R100, R17.reuse ;  /* 0x0000001164647220 */ /* 0x080fe40000410000 */
[----:B------:R-:W-:Y:S02]  /*a4a0*/  FMUL.FTZ R101, R101, R17 ;  /* 0x0000001165657220 */ /* 0x000fe40000410000 */
[----:B-1----:R-:W-:-:S04]  /*a4b0*/  FFMA.FTZ R3, R227, c[0x0][0x23c], -R20 ;  /* 0x00008f00e3037a23 */ /* 0x002fc80000010814 */
[----:B------:R1:W-:Y:S01]  /*a4c0*/  MUFU.EX2 R4, R3 ;  /* 0x0000000300047308 */ /* 0x0003e20000000800 */
[-C--:B------:R-:W-:Y:S02]  /*a4d0*/  FMUL.FTZ R102, R102, R16.reuse ;  /* 0x0000001066667220 */ /* 0x080fe40000410000 */
[-C--:B------:R-:W-:Y:S02]  /*a4e0*/  FMUL.FTZ R103, R103, R16.reuse ;  /* 0x0000001067677220 */ /* 0x080fe40000410000 */
[-C--:B------:R-:W-:Y:S02]  /*a4f0*/  FMUL.FTZ R112, R112, R17.reuse ;  /* 0x0000001170707220 */ /* 0x080fe40000410000 */
[----:B------:R-:W-:Y:S02]  /*a500*/  FMUL.FTZ R113, R113, R17 ;  /* 0x0000001171717220 */ /* 0x000fe40000410000 */
[----:B------:R-:W-:Y:S02]  /*a510*/  FMUL.FTZ R114, R114, R16 ;  /* 0x0000001072727220 */ /* 0x000fe40000410000 */
[----:B-1----:R-:W-:-:S02]  /*a520*/  FFMA.FTZ R3, R222, c[0x0][0x23c], -R20 ;  /* 0x00008f00de037a23 */ /* 0x002fc40000010814 */
[-C--:B------:R-:W-:Y:S02]  /*a530*/  FMUL.FTZ R115, R115, R16.reuse ;  /* 0x0000001073737220 */ /* 0x080fe40000410000 */
[----:B------:R1:W-:Y:S01]  /*a540*/  MUFU.EX2 R5, R3 ;  /* 0x0000000300057308 */ /* 0x0003e20000000800 */
[-C--:B------:R-:W-:Y:S02]  /*a550*/  FMUL.FTZ R116, R116, R17.reuse ;  /* 0x0000001174747220 */ /* 0x080fe40000410000 */
[-C--:B------:R-:W-:Y:S02]  /*a560*/  FMUL.FTZ R117, R117, R17.reuse ;  /* 0x0000001175757220 */ /* 0x080fe40000410000 */
[-C--:B------:R-:W-:Y:S02]  /*a570*/  FMUL.FTZ R118, R118, R16.reuse ;  /* 0x0000001076767220 */ /* 0x080fe40000410000 */
[----:B------:R-:W-:Y:S02]  /*a580*/  FMUL.FTZ R119, R119, R16 ;  /* 0x0000001077777220 */ /* 0x000fe40000410000 */
[----:B------:R-:W-:-:S02]  /*a590*/  FMUL.FTZ R128, R128, R17 ;  /* 0x0000001180807220 */ /* 0x000fc40000410000 */
[----:B------:R-:W-:Y:S02]  /*a5a0*/  FMUL.FTZ R129, R129, R17 ;  /* 0x0000001181817220 */ /* 0x000fe40000410000 */
[-C--:B------:R-:W-:Y:S02]  /*a5b0*/  FMUL.FTZ R130, R130, R16.reuse ;  /* 0x0000001082827220 */ /* 0x080fe40000410000 */
[----:B------:R-:W-:Y:S02]  /*a5c0*/  FMUL.FTZ R131, R131, R16 ;  /* 0x0000001083837220 */ /* 0x000fe40000410000 */
[----:B-1----:R-:W-:-:S04]  /*a5d0*/  FFMA.FTZ R3, R217, c[0x0][0x23c], -R20 ;  /* 0x00008f00d9037a23 */ /* 0x002fc80000010814 */
[----:B------:R1:W-:Y:S01]  /*a5e0*/  MUFU.EX2 R215, R3 ;  /* 0x0000000300d77308 */ /* 0x0003e20000000800 */
[----:B------:R-:W-:Y:S01]  /*a5f0*/  HMMA.16816.F32 R84, R8, R24, R100 ;  /* 0x000000180854723c */ /* 0x000fe20000001864 */
[----:B------:R-:W-:Y:S02]  /*a600*/  MOV R82, R77 ;  /* 0x0000004d00527202 */ /* 0x000fe40000000f00 */
[----:B------:R-:W-:-:S05]  /*a610*/  MOV R77, R79 ;  /* 0x0000004f004d7202 */ /* 0x000fca0000000f00 */
[----:B------:R-:W-:Y:S01]  /*a620*/  HMMA.16816.F32 R112, R8, R26, R112 ;  /* 0x0000001a0870723c */ /* 0x000fe20000001870 */
[----:B-1----:R-:W-:-:S07]  /*a630*/  FFMA.FTZ R3, R252, c[0x0][0x23c], -R21 ;  /* 0x00008f00fc037a23 */ /* 0x002fce0000010815 */
[----:B------:R-:W-:Y:S01]  /*a640*/  HMMA.16816.F32 R116, R8, R12, R116 ;  /* 0x0000000c0874723c */ /* 0x000fe20000001874 */
[----:B------:R-:W-:-:S07]  /*a650*/  MOV R79, R174 ;  /* 0x000000ae004f7202 */ /* 0x000fce0000000f00 */
[----:B------:R-:W-:Y:S01]  /*a660*/  HMMA.16816.F32 R128, R8, R14, R128 ;  /* 0x0000000e0880723c */ /* 0x000fe20000001880 */
[----:B------:R1:W-:Y:S01]  /*a670*/  MUFU.EX2 R8, R3 ;  /* 0x0000000300087308 */ /* 0x0003e20000000800 */
[----:B------:R-:W4:Y:S01]  /*a680*/  LDSM.16.MT88.4 R12, [R228+0xc800] ;  /* 0x00c80000e40c783b */ /* 0x000f220000004200 */
[----:B------:R-:W-:Y:S01]  /*a690*/  MOV R100, R82 ;  /* 0x0000005200647202 */ /* 0x000fe20000000f00 */
[----:B------:R-:W-:Y:S01]  /*a6a0*/  IMAD.MOV.U32 R83, RZ, RZ, R71 ;  /* 0x000000ffff537224 */ /* 0x000fe200078e0047 */
[----:B------:R-:W-:Y:S01]  /*a6b0*/  MOV R81, R73 ;  /* 0x0000004900517202 */ /* 0x000fe20000000f00 */
[----:B------:R-:W-:Y:S02]  /*a6c0*/  IMAD.MOV.U32 R82, RZ, RZ, R72 ;  /* 0x000000ffff527224 */ /* 0x000fe400078e0048 */
[----:B-1----:R-:W-:-:S04]  /*a6d0*/  FFMA.FTZ R3, R248, c[0x0][0x23c], -R21 ;  /* 0x00008f00f8037a23 */ /* 0x002fc80000010815 */
[----:B------:R1:W-:Y:S01]  /*a6e0*/  MUFU.EX2 R174, R3 ;  /* 0x0000000300ae7308 */ /* 0x0003e20000000800 */
[----:B------:R-:W-:Y:S01]  /*a6f0*/  MOV R76, R70 ;  /* 0x00000046004c7202 */ /* 0x000fe20000000f00 */
[----:B------:R-:W-:Y:S01]  /*a700*/  IMAD.MOV.U32 R102, RZ, RZ, R169 ;  /* 0x000000ffff667224 */ /* 0x000fe200078e00a9 */
[----:B------:R-:W-:Y:S01]  /*a710*/  MOV R80, R74 ;  /* 0x0000004a00507202 */ /* 0x000fe20000000f00 */
[----:B------:R-:W-:Y:S01]  /*a720*/  IMAD.MOV.U32 R74, RZ, RZ, R30 ;  /* 0x000000ffff4a7224 */ /* 0x000fe200078e001e */
[----:B------:R-:W-:Y:S01]  /*a730*/  MOV R73, R41 ;  /* 0x0000002900497202 */ /* 0x000fe20000000f00 */
[--C-:B------:R-:W-:Y:S01]  /*a740*/  FFMA.FTZ R30, R139, c[0x0][0x23c], -R0.reuse ;  /* 0x00008f008b1e7a23 */ /* 0x100fe20000010800 */
[----:B------:R-:W-:Y:S01]  /*a750*/  MOV R71, R32 ;  /* 0x0000002000477202 */ /* 0x000fe20000000f00 */
[--C-:B------:R-:W-:Y:S01]  /*a760*/  FFMA.FTZ R32, R218, c[0x0][0x23c], -R0.reuse ;  /* 0x00008f00da207a23 */ /* 0x100fe20000010800 */
[----:B------:R-:W-:Y:S01]  /*a770*/  MOV R70, R31 ;  /* 0x0000001f00467202 */ /* 0x000fe20000000f00 */
[----:B-1----:R-:W-:Y:S01]  /*a780*/  FFMA.FTZ R3, R226, c[0x0][0x23c], -R21 ;  /* 0x00008f00e2037a23 */ /* 0x002fe20000010815 */
[----:B------:R-:W-:Y:S01]  /*a790*/  MOV R103, R168 ;  /* 0x000000a800677202 */ /* 0x000fe20000000f00 */
[--C-:B------:R-:W-:Y:S01]  /*a7a0*/  FFMA.FTZ R31, R213, c[0x0][0x23c], -R0.reuse ;  /* 0x00008f00d51f7a23 */ /* 0x100fe20000010800 */
[----:B------:R-:W-:Y:S01]  /*a7b0*/  MOV R101, R170 ;  /* 0x000000aa00657202 */ /* 0x000fe20000000f00 */
[--C-:B------:R-:W-:Y:S01]  /*a7c0*/  FFMA.FTZ R170, R51, c[0x0][0x23c], -R0.reuse ;  /* 0x00008f0033aa7a23 */ /* 0x100fe20000010800 */
[----:B------:R-:W-:Y:S01]  /*a7d0*/  MOV R72, R171 ;  /* 0x000000ab00487202 */ /* 0x000fe20000000f00 */
[----:B------:R-:W1:Y:S01]  /*a7e0*/  MUFU.EX2 R3, R3 ;  /* 0x0000000300037308 */ /* 0x000e620000000800 */
[----:B------:R-:W-:Y:S01]  /*a7f0*/  MOV R41, R29 ;  /* 0x0000001d00297202 */ /* 0x000fe20000000f00 */
[----:B------:R-:W-:-:S02]  /*a800*/  FFMA.FTZ R29, R54, c[0x0][0x23c], -R0 ;  /* 0x00008f00361d7a23 */ /* 0x000fc40000010800 */
[--C-:B------:R-:W-:Y:S02]  /*a810*/  FFMA.FTZ R171, R53, c[0x0][0x23c], -R0.reuse ;  /* 0x00008f0035ab7a23 */ /* 0x100fe40000010800 */
[--C-:B------:R-:W-:Y:S02]  /*a820*/  FFMA.FTZ R169, R23, c[0x0][0x23c], -R0.reuse ;  /* 0x00008f0017a97a23 */ /* 0x100fe40000010800 */
[----:B------:R-:W-:Y:S02]  /*a830*/  FFMA.FTZ R168, R22, c[0x0][0x23c], -R0 ;  /* 0x00008f0016a87a23 */ /* 0x000fe40000010800 */
[----:B------:R-:W-:-:S04]  /*a840*/  FFMA.FTZ R0, R223, c[0x0][0x23c], -R21 ;  /* 0x00008f00df007a23 */ /* 0x000fc80000010815 */
[----:B------:R-:W2:Y:S01]  /*a850*/  MUFU.EX2 R221, R0 ;  /* 0x0000000000dd7308 */ /* 0x000ea20000000800 */
[--C-:B------:R-:W-:Y:S01]  /*a860*/  FFMA.FTZ R23, R219, c[0x0][0x23c], -R2.reuse ;  /* 0x00008f00db177a23 */ /* 0x100fe20000010802 */
[----:B-1----:R-:W-:Y:S01]  /*a870*/  MOV R219, R3 ;  /* 0x0000000300db7202 */ /* 0x002fe20000000f00 */
[----:B------:R-:W-:Y:S01]  /*a880*/  FFMA.FTZ R3, R212, c[0x0][0x23c], -R2 ;  /* 0x00008f00d4037a23 */ /* 0x000fe20000010802 */
[----:B------:R-:W-:Y:S01]  /*a890*/  MOV R213, R7 ;  /* 0x0000000700d57202 */ /* 0x000fe20000000f00 */
[----:B------:R-:W-:Y:S01]  /*a8a0*/  IMAD.MOV.U32 R218, RZ, RZ, R8 ;  /* 0x000000ffffda7224 */ /* 0x000fe200078e0008 */
[----:B------:R-:W-:Y:S01]  /*a8b0*/  MOV R226, R6 ;  /* 0x0000000600e27202 */ /* 0x000fe20000000f00 */
[----:B------:R-:W-:Y:S01]  /*a8c0*/  FFMA.FTZ R22, R214, c[0x0][0x23c], -R2 ;  /* 0x00008f00d6167a23 */ /* 0x000fe20000010802 */
[----:B------:R-:W-:Y:S01]  /*a8d0*/  MOV R214, R5 ;  /* 0x0000000500d67202 */ /* 0x000fe20000000f00 */
[----:B------:R-:W-:Y:S01]  /*a8e0*/  IMAD.MOV.U32 R212, RZ, RZ, R4 ;  /* 0x000000ffffd47224 */ /* 0x000fe200078e0004 */
[----:B------:R-:W-:-:S02]  /*a8f0*/  F2FP.PACK_AB R8, R216, R173 ;  /* 0x000000add808723e */ /* 0x000fc400000000ff */
[----:B------:R-:W-:Y:S02]  /*a900*/  F2FP.PACK_AB R9, R224, R172 ;  /* 0x000000ace009723e */ /* 0x000fe400000000ff */
[----:B------:R-:W-:Y:S02]  /*a910*/  F2FP.PACK_AB R10, R251, R175 ;  /* 0x000000affb0a723e */ /* 0x000fe400000000ff */
[----:B------:R-:W-:Y:S02]  /*a920*/  F2FP.PACK_AB R11, R220, R226 ;  /* 0x000000e2dc0b723e */ /* 0x000fe400000000ff */
[----:B------:R-:W-:Y:S02]  /*a930*/  F2FP.PACK_AB R4, R212, R213 ;  /* 0x000000d5d404723e */ /* 0x000fe400000000ff */
[----:B------:R-:W-:Y:S02]  /*a940*/  F2FP.PACK_AB R5, R174, R218 ;  /* 0x000000daae05723e */ /* 0x000fe400000000ff */
[----:B------:R-:W-:-:S02]  /*a950*/  F2FP.PACK_AB R6, R215, R214 ;  /* 0x000000d6d706723e */ /* 0x000fc400000000ff */
[----:B--2---:R-:W-:Y:S01]  /*a960*/  F2FP.PACK_AB R7, R221, R219 ;  /* 0x000000dbdd07723e */ /* 0x004fe200000000ff */
[----:B------:R-:W-:Y:S01]  /*a970*/  FFMA.FTZ R43, R43, R17, R19 ;  /* 0x000000112b2b7223 */ /* 0x000fe20000010013 */
[-C--:B----4-:R-:W-:Y:S01]  /*a980*/  HMMA.16816.F32 R148, R8, R12.reuse, R148 ;  /* 0x0000000c0894723c */ /* 0x090fe20000001894 */
[----:B---3--:R-:W-:Y:S02]  /*a990*/  FFMA.FTZ R42, R42, R16, R18 ;  /* 0x000000102a2a7223 */ /* 0x008fe40000010012 */
[----:B------:R-:W1:Y:S05]  /*a9a0*/  LDSM.16.MT88.4 R16, [R229+0xc800] ;  /* 0x00c80000e510783b */ /* 0x000e6a0000004200 */
[C---:B------:R-:W-:Y:S08]  /*a9b0*/  HMMA.16816.F32 R144, R4.reuse, R12, R144 ;  /* 0x0000000c0490723c */ /* 0x040ff00000001890 */
[-C--:B------:R-:W-:Y:S08]  /*a9c0*/  HMMA.16816.F32 R152, R4, R14.reuse, R152 ;  /* 0x0000000e0498723c */ /* 0x080ff00000001898 */
[----:B------:R-:W-:Y:S01]  /*a9d0*/  HMMA.16816.F32 R44, R8, R14, R44 ;  /* 0x0000000e082c723c */ /* 0x000fe2000000182c */
[----:B------:R-:W2:Y:S01]  /*a9e0*/  LDSM.16.MT88.4 R12, [R231+0xc800] ;  /* 0x00c80000e70c783b */ /* 0x000ea20000004200 */
        /* <DEDUP_REMOVED lines=9> */
[--C-:B------:R-:W-:Y:S01]  /*aa80*/  FFMA.FTZ R134, R48, c[0x0][0x23c], -R2.reuse ;  /* 0x00008f0030867a23 */ /* 0x100fe20000010802 */
[----:B------:R-:W-:Y:S01]  /*aa90*/  MOV R25, R136 ;  /* 0x0000008800197202 */ /* 0x000fe20000000f00 */
[--C-:B------:R-:W-:Y:S01]  /*aaa0*/  FFMA.FTZ R0, R55, c[0x0][0x23c], -R2.reuse ;  /* 0x00008f0037007a23 */ /* 0x100fe20000010802 */
[----:B------:R-:W-:Y:S01]  /*aab0*/  MOV R217, R69 ;  /* 0x0000004500d97202 */ /* 0x000fe20000000f00 */
[----:B------:R-:W-:-:S02]  /*aac0*/  FFMA.FTZ R136, R52, c[0x0][0x23c], -R2 ;  /* 0x00008f0034887a23 */ /* 0x000fc40000010802 */
[----:B------:R-:W-:Y:S01]  /*aad0*/  IMAD.MOV.U32 R248, RZ, RZ, R70 ;  /* 0x000000fffff87224 */ /* 0x000fe200078e0046 */
[----:B-1----:R-:W-:Y:S07]  /*aae0*/  HMMA.16816.F32 R72, R8, R16, R208 ;  /* 0x000000100848723c */ /* 0x002fee00000018d0 */
[----:B------:R-:W-:Y:S02]  /*aaf0*/  MOV R210, R215 ;  /* 0x000000d700d27202 */ /* 0x000fe40000000f00 */
[----:B------:R-:W-:Y:S01]  /*ab00*/  MOV R215, R68 ;  /* 0x0000004400d77202 */ /* 0x000fe20000000f00 */
[-C--:B--2---:R-:W-:Y:S07]  /*ab10*/  HMMA.16816.F32 R48, R4, R12.reuse, R180 ;  /* 0x0000000c0430723c */ /* 0x084fee00000018b4 */
[----:B------:R-:W-:Y:S01]  /*ab20*/  MOV R180, R71 ;  /* 0x0000004700b47202 */ /* 0x000fe20000000f00 */
[----:B------:R-:W-:Y:S08]  /*ab30*/  HMMA.16816.F32 R52, R8, R12, R176 ;  /* 0x0000000c0834723c */ /* 0x000ff000000018b0 */
[-C--:B------:R-:W-:Y:S08]  /*ab40*/  HMMA.16816.F32 R184, R4, R14.reuse, R184 ;  /* 0x0000000e04b8723c */ /* 0x080ff000000018b8 */
[----:B------:R-:W-:Y:S01]  /*ab50*/  HMMA.16816.F32 R68, R8, R14, R188 ;  /* 0x0000000e0844723c */ /* 0x000fe200000018bc */
[----:B------:R-:W1:Y:S01]  /*ab60*/  LDSM.16.MT88.4 R12, [R228+0xe800] ;  /* 0x00e80000e40c783b */ /* 0x000e620000004200 */
[----:B------:R-:W-:-:S02]  /*ab70*/  MOV R223, R250 ;  /* 0x000000fa00df7202 */ /* 0x000fc40000000f00 */
[----:B------:R-:W-:-:S03]  /*ab80*/  MOV R181, R80 ;  /* 0x0000005000b57202 */ /* 0x000fc60000000f00 */
[----:B------:R-:W-:Y:S01]  /*ab90*/  IMAD.MOV.U32 R189, RZ, RZ, R77 ;  /* 0x000000ffffbd7224 */ /* 0x000fe200078e004d */
[----:B------:R-:W-:Y:S02]  /*aba0*/  MOV R191, R83 ;  /* 0x0000005300bf7202 */ /* 0x000fe40000000f00 */
[----:B------:R-:W-:Y:S02]  /*abb0*/  MOV R190, R76 ;  /* 0x0000004c00be7202 */ /* 0x000fe40000000f00 */
[----:B------:R-:W-:Y:S02]  /*abc0*/  MOV R250, R78 ;  /* 0x0000004e00fa7202 */ /* 0x000fe40000000f00 */
[----:B------:R-:W-:Y:S02]  /*abd0*/  MOV R188, R79 ;  /* 0x0000004f00bc7202 */ /* 0x000fe40000000f00 */
[----:B------:R-:W-:Y:S02]  /*abe0*/  MOV R183, R102 ;  /* 0x0000006600b77202 */ /* 0x000fe40000000f00 */
[----:B------:R-:W-:-:S02]  /*abf0*/  MOV R177, R24 ;  /* 0x0000001800b17202 */ /* 0x000fc40000000f00 */
[----:B------:R-:W-:Y:S02]  /*ac00*/  MOV R179, R225 ;  /* 0x000000e100b37202 */ /* 0x000fe40000000f00 */
[----:B------:R-:W-:Y:S02]  /*ac10*/  MOV R209, R224 ;  /* 0x000000e000d17202 */ /* 0x000fe40000000f00 */
[----:B------:R-:W-:Y:S02]  /*ac20*/  MOV R211, R220 ;  /* 0x000000dc00d37202 */ /* 0x000fe40000000f00 */
[----:B------:R2:W-:Y:S01]  /*ac30*/  MUFU.EX2 R220, R0 ;  /* 0x0000000000dc7308 */ /* 0x0005e20000000800 */
[----:B------:R-:W-:Y:S01]  /*ac40*/  MOV R182, R103 ;  /* 0x0000006700b67202 */ /* 0x000fe20000000f00 */
[----:B------:R-:W-:Y:S01]  /*ac50*/  IMAD.MOV.U32 R178, RZ, RZ, R27 ;  /* 0x000000ffffb27224 */ /* 0x000fe200078e001b */
[----:B------:R-:W-:Y:S01]  /*ac60*/  MOV R176, R100 ;  /* 0x0000006400b07202 */ /* 0x000fe20000000f00 */
[----:B-1----:R-:W-:Y:S01]  /*ac70*/  HMMA.16816.F32 R76, R4, R12, R156 ;  /* 0x0000000c044c723c */ /* 0x002fe2000000189c */
[----:B--2---:R-:W-:-:S06]  /*ac80*/  FFMA.FTZ R0, R188, c[0x0][0x23c], -R20 ;  /* 0x00008f00bc007a23 */ /* 0x004fcc0000010814 */
[----:B------:R-:W-:Y:S02]  /*ac90*/  MOV R159, R189 ;  /* 0x000000bd009f7202 */ /* 0x000fe40000000f00 */
[----:B------:R-:W-:Y:S02]  /*aca0*/  MOV R189, R191 ;  /* 0x000000bf00bd7202 */ /* 0x000fe40000000f00 */
[----:B------:R-:W-:Y:S02]  /*acb0*/  MOV R191, R181 ;  /* 0x000000b500bf7202 */ /* 0x000fe40000000f00 */
[----:B------:R-:W-:Y:S02]  /*acc0*/  MOV R181, R183 ;  /* 0x000000b700b57202 */ /* 0x000fe40000000f00 */
[----:B------:R-:W-:Y:S01]  /*acd0*/  MOV R183, R177 ;  /* 0x000000b100b77202 */ /* 0x000fe20000000f00 */
[----:B------:R-:W-:Y:S01]  /*ace0*/  IMAD.MOV.U32 R188, RZ, RZ, R190 ;  /* 0x000000ffffbc7224 */ /* 0x000fe200078e00be */
[----:B------:R-:W-:-:S02]  /*acf0*/  MOV R177, R179 ;  /* 0x000000b300b17202 */ /* 0x000fc40000000f00 */
[----:B------:R-:W-:Y:S02]  /*ad00*/  MOV R179, R209 ;  /* 0x000000d100b37202 */ /* 0x000fe40000000f00 */
[----:B------:R-:W-:Y:S02]  /*ad10*/  MOV R209, R211 ;  /* 0x000000d300d17202 */ /* 0x000fe40000000f00 */
[----:B------:R-:W-:Y:S02]  /*ad20*/  MOV R211, R249 ;  /* 0x000000f900d37202 */ /* 0x000fe40000000f00 */
[----:B------:R-:W-:Y:S01]  /*ad30*/  MOV R190, R180 ;  /* 0x000000b400be7202 */ /* 0x000fe20000000f00 */
[----:B------:R1:W-:Y:S01]  /*ad40*/  MUFU.EX2 R249, R0 ;  /* 0x0000000000f97308 */ /* 0x0003e20000000800 */
[----:B------:R-:W-:Y:S01]  /*ad50*/  IMAD.MOV.U32 R180, RZ, RZ, R182 ;  /* 0x000000ffffb47224 */ /* 0x000fe200078e00b6 */
[----:B------:R-:W-:Y:S01]  /*ad60*/  MOV R182, R176 ;  /* 0x000000b000b67202 */ /* 0x000fe20000000f00 */
[----:B------:R-:W-:-:S02]  /*ad70*/  IMAD.MOV.U32 R208, RZ, RZ, R216 ;  /* 0x000000ffffd07224 */ /* 0x000fc400078e00d8 */
[----:B------:R-:W-:-:S03]  /*ad80*/  IMAD.MOV.U32 R176, RZ, RZ, R178 ;  /* 0x000000ffffb07224 */ /* 0x000fc600078e00b2 */
[----:B------:R-:W-:Y:S01]  /*ad90*/  MOV R178, R208 ;  /* 0x000000d000b27202 */ /* 0x000fe20000000f00 */
[----:B-1----:R-:W-:Y:S01]  /*ada0*/  FFMA.FTZ R0, R159, c[0x0][0x23c], -R20 ;  /* 0x00008f009f007a23 */ /* 0x002fe20000010814 */
[----:B------:R-:W-:Y:S02]  /*adb0*/  MOV R159, R188 ;  /* 0x000000bc009f7202 */ /* 0x000fe40000000f00 */
[----:B------:R-:W-:Y:S02]  /*adc0*/  MOV R188, R189 ;  /* 0x000000bd00bc7202 */ /* 0x000fe40000000f00 */
[----:B------:R-:W-:Y:S01]  /*add0*/  MOV R189, R190 ;  /* 0x000000be00bd7202 */ /* 0x000fe20000000f00 */
[----:B------:R-:W-:Y:S01]  /*ade0*/  IMAD.MOV.U32 R190, RZ, RZ, R191 ;  /* 0x000000ffffbe7224 */ /* 0x000fe200078e00bf */
[----:B------:R-:W-:Y:S02]  /*adf0*/  MOV R191, R180 ;  /* 0x000000b400bf7202 */ /* 0x000fe40000000f00 */
[----:B------:R-:W-:Y:S01]  /*ae00*/  MOV R180, R181 ;  /* 0x000000b500b47202 */ /* 0x000fe20000000f00 */
[----:B------:R-:W-:Y:S01]  /*ae10*/  IMAD.MOV.U32 R208, RZ, RZ, R210 ;  /* 0x000000ffffd07224 */ /* 0x000fe200078e00d2 */
[----:B------:R-:W-:Y:S01]  /*ae20*/  MOV R181, R182 ;  /* 0x000000b600b57202 */ /* 0x000fe20000000f00 */
[----:B------:R-:W-:Y:S01]  /*ae30*/  IMAD.MOV.U32 R182, RZ, RZ, R183 ;  /* 0x000000ffffb67224 */ /* 0x000fe200078e00b7 */
[----:B------:R-:W-:-:S02]  /*ae40*/  MOV R183, R176 ;  /* 0x000000b000b77202 */ /* 0x000fc40000000f00 */
[----:B------:R-:W-:Y:S02]  /*ae50*/  MOV R176, R177 ;  /* 0x000000b100b07202 */ /* 0x000fe40000000f00 */
[----:B------:R-:W-:Y:S01]  /*ae60*/  MOV R210, R251 ;  /* 0x000000fb00d27202 */ /* 0x000fe20000000f00 */
[----:B------:R-:W-:Y:S01]  /*ae70*/  IMAD.MOV.U32 R251, RZ, RZ, R235 ;  /* 0x000000fffffb7224 */ /* 0x000fe200078e00eb */
[----:B------:R-:W-:Y:S01]  /*ae80*/  MOV R177, R178 ;  /* 0x000000b200b17202 */ /* 0x000fe20000000f00 */
[----:B------:R-:W-:Y:S01]  /*ae90*/  IMAD.MOV.U32 R178, RZ, RZ, R179 ;  /* 0x000000ffffb27224 */ /* 0x000fe200078e00b3 */
[----:B------:R-:W-:Y:S01]  /*aea0*/  MOV R179, R208 ;  /* 0x000000d000b37202 */ /* 0x000fe20000000f00 */
[----:B------:R1:W5:Y:S01]  /*aeb0*/  LDL.LU R235, [R1+0x68] ;  /* 0x0000680001eb7983 */ /* 0x0003620000300800 */
[----:B------:R-:W-:Y:S02]  /*aec0*/  MOV R208, R209 ;  /* 0x000000d100d07202 */ /* 0x000fe40000000f00 */
[----:B------:R-:W-:Y:S01]  /*aed0*/  MOV R209, R210 ;  /* 0x000000d200d17202 */ /* 0x000fe20000000f00 */
[----:B------:R-:W-:Y:S01]  /*aee0*/  IMAD.MOV.U32 R210, RZ, RZ, R211 ;  /* 0x000000ffffd27224 */ /* 0x000fe200078e00d3 */
[----:B------:R-:W-:-:S02]  /*aef0*/  MOV R211, R251 ;  /* 0x000000fb00d37202 */ /* 0x000fc40000000f00 */
[----:B------:R-:W-:Y:S02]  /*af00*/  MOV R251, R250 ;  /* 0x000000fa00fb7202 */ /* 0x000fe40000000f00 */
[----:B------:R2:W-:Y:S02]  /*af10*/  MUFU.EX2 R250, R0 ;  /* 0x0000000000fa7308 */ /* 0x0005e40000000800 */
[----:B--2---:R-:W-:Y:S01]  /*af20*/  FFMA.FTZ R0, R159, c[0x0][0x23c], -R20 ;  /* 0x00008f009f007a23 */ /* 0x004fe20000010814 */
[----:B------:R-:W-:Y:S01]  /*af30*/  MOV R159, R188 ;  /* 0x000000bc009f7202 */ /* 0x000fe20000000f00 */
[----:B------:R-:W-:Y:S01]  /*af40*/  IMAD.MOV.U32 R188, RZ, RZ, R189 ;  /* 0x000000ffffbc7224 */ /* 0x000fe200078e00bd */
[----:B------:R-:W-:Y:S02]  /*af50*/  MOV R189, R190 ;  /* 0x000000be00bd7202 */ /* 0x000fe40000000f00 */
[----:B------:R-:W-:Y:S02]  /*af60*/  MOV R190, R191 ;  /* 0x000000bf00be7202 */ /* 0x000fe40000000f00 */
[----:B------:R-:W-:Y:S01]  /*af70*/  MOV R191, R180 ;  /* 0x000000b400bf7202 */ /* 0x000fe20000000f00 */
[----:B------:R-:W-:Y:S01]  /*af80*/  IMAD.MOV.U32 R180, RZ, RZ, R181 ;  /* 0x000000ffffb47224 */ /* 0x000fe200078e00b5 */
[----:B------:R-:W-:-:S02]  /*af90*/  MOV R181, R182 ;  /* 0x000000b600b57202 */ /* 0x000fc40000000f00 */
[----:B------:R-:W-:Y:S02]  /*afa0*/  MOV R182, R183 ;  /* 0x000000b700b67202 */ /* 0x000fe40000000f00 */
        /* <DEDUP_REMOVED lines=9> */
[----:B------:R-:W-:Y:S02]  /*b040*/  IMAD.MOV.U32 R219, RZ, RZ, R251 ;  /* 0x000000ffffdb7224 */ /* 0x000fe400078e00fb */
[----:B------:R2:W-:Y:S02]  /*b050*/  MUFU.EX2 R251, R0 ;  /* 0x0000000000fb7308 */ /* 0x0005e40000000800 */
[----:B--2---:R-:W-:Y:S01]  /*b060*/  FFMA.FTZ R0, R159, c[0x0][0x23c], -R20 ;  /* 0x00008f009f007a23 */ /* 0x004fe20000010814 */
[----:B------:R-:W-:Y:S02]  /*b070*/  MOV R159, R188 ;  /* 0x000000bc009f7202 */ /* 0x000fe40000000f00 */
[----:B------:R-:W2:Y:S01]  /*b080*/  LDL.LU R188, [R1+0x24] ;  /* 0x0000240001bc7983 */ /* 0x000ea20000300800 */
[----:B------:R-:W-:Y:S01]  /*b090*/  IMAD.MOV.U32 R225, RZ, RZ, R81 ;  /* 0x000000ffffe17224 */ /* 0x000fe200078e0051 */
[----:B------:R-:W-:-:S02]  /*b0a0*/  MOV R216, R82 ;  /* 0x0000005200d87202 */ /* 0x000fc40000000f00 */
[-C--:B------:R-:W-:Y:S08]  /*b0b0*/  HMMA.16816.F32 R80, R4, R14.reuse, R140 ;  /* 0x0000000e0450723c */ /* 0x080ff0000000188c */
[----:B------:R-:W-:Y:S08]  /*b0c0*/  HMMA.16816.F32 R140, R8, R14, R36 ;  /* 0x0000000e088c723c */ /* 0x000ff00000001824 */
[C---:B------:R-:W-:Y:S08]  /*b0d0*/  HMMA.16816.F32 R64, R4.reuse, R16, R64 ;  /* 0x000000100440723c */ /* 0x040ff00000001840 */
[-C--:B------:R-:W-:Y:S08]  /*b0e0*/  HMMA.16816.F32 R60, R4, R18.reuse, R60 ;  /* 0x00000012043c723c */ /* 0x080ff0000000183c */
[----:B------:R-:W-:Y:S01]  /*b0f0*/  HMMA.16816.F32 R56, R8, R18, R56 ;  /* 0x000000120838723c */ /* 0x000fe20000001838 */
[----:B------:R-:W3:Y:S01]  /*b100*/  LDSM.16.MT88.4 R16, [R230+0xc800] ;  /* 0x00c80000e610783b */ /* 0x000ee20000004200 */
[----:B------:R-:W-:-:S02]  /*b110*/  MOV R222, R26 ;  /* 0x0000001a00de7202 */ /* 0x000fc40000000f00 */
[----:B------:R-:W-:Y:S02]  /*b120*/  MOV R227, R25 ;  /* 0x0000001900e37202 */ /* 0x000fe40000000f00 */
[----:B------:R-:W4:Y:S02]  /*b130*/  LDSM.16.MT88.4 R24, [R229+0xe800] ;  /* 0x00e80000e518783b */ /* 0x000f240000004200 */
[----:B------:R-:W-:Y:S02]  /*b140*/  HMMA.16816.F32 R160, R8, R12, R160 ;  /* 0x0000000c08a0723c */ /* 0x000fe400000018a0 */
[----:B------:R-:W1:Y:S01]  /*b150*/  LDSM.16.MT88.4 R12, [R230+0xe800] ;  /* 0x00e80000e60c783b */ /* 0x000e620000004200 */
[----:B--2---:R-:W-:Y:S01]  /*b160*/  FFMA.FTZ R39, R188, R28, R33 ;  /* 0x0000001cbc277223 */ /* 0x004fe20000010021 */
[----:B------:R-:W-:Y:S02]  /*b170*/  MOV R188, R189 ;  /* 0x000000bd00bc7202 */ /* 0x000fe40000000f00 */
[----:B------:R-:W-:Y:S01]  /*b180*/  MOV R189, R190 ;  /* 0x000000be00bd7202 */ /* 0x000fe20000000f00 */
[----:B------:R-:W-:Y:S01]  /*b190*/  IMAD.MOV.U32 R190, RZ, RZ, R191 ;  /* 0x000000ffffbe7224 */ /* 0x000fe200078e00bf */
[----:B------:R-:W-:-:S02]  /*b1a0*/  MOV R191, R180 ;  /* 0x000000b400bf7202 */ /* 0x000fc40000000f00 */
[----:B------:R-:W-:Y:S01]  /*b1b0*/  MOV R180, R182 ;  /* 0x000000b600b47202 */ /* 0x000fe20000000f00 */
[----:B------:R-:W-:Y:S01]  /*b1c0*/  IMAD.MOV.U32 R182, RZ, RZ, R176 ;  /* 0x000000ffffb67224 */ /* 0x000fe200078e00b0 */
[----:B------:R-:W-:Y:S01]  /*b1d0*/  MOV R176, R178 ;  /* 0x000000b200b07202 */ /* 0x000fe20000000f00 */
[----:B------:R-:W-:Y:S01]  /*b1e0*/  IMAD.MOV.U32 R178, RZ, RZ, R208 ;  /* 0x000000ffffb27224 */ /* 0x000fe200078e00d0 */
[----:B------:R-:W-:Y:S01]  /*b1f0*/  MOV R208, R210 ;  /* 0x000000d200d07202 */ /* 0x000fe20000000f00 */
[----:B------:R-:W-:Y:S02]  /*b200*/  IMAD.MOV.U32 R210, RZ, RZ, R219 ;  /* 0x000000ffffd27224 */ /* 0x000fe400078e00db */
[----:B------:R-:W2:Y:S01]  /*b210*/  LDL.LU R219, [R1+0x28] ;  /* 0x0000280001db7983 */ /* 0x000ea20000300800 */
[-C--:B---3--:R-:W-:Y:S08]  /*b220*/  HMMA.16816.F32 R192, R8, R16.reuse, R192 ;  /* 0x0000001008c0723c */ /* 0x088ff000000018c0 */
[C---:B------:R-:W-:Y:S08]  /*b230*/  HMMA.16816.F32 R196, R4.reuse, R16, R196 ;  /* 0x0000001004c4723c */ /* 0x040ff000000018c4 */
[-C--:B------:R-:W-:Y:S08]  /*b240*/  HMMA.16816.F32 R200, R4, R18.reuse, R200 ;  /* 0x0000001204c8723c */ /* 0x080ff000000018c8 */
[----:B------:R-:W-:Y:S01]  /*b250*/  HMMA.16816.F32 R204, R8, R18, R204 ;  /* 0x0000001208cc723c */ /* 0x000fe200000018cc */
[----:B------:R-:W3:Y:S01]  /*b260*/  LDSM.16.MT88.4 R16, [R231+0xe800] ;  /* 0x00e80000e710783b */ /* 0x000ee20000004200 */
[----:B------:R-:W-:-:S02]  /*b270*/  IMAD.MOV.U32 R2, RZ, RZ, R101 ;  /* 0x000000ffff027224 */ /* 0x000fc400078e0065 */
[----:B------:R-:W-:Y:S01]  /*b280*/  FFMA.FTZ R33, R181, c[0x0][0x23c], -R20 ;  /* 0x00008f00b5217a23 */ /* 0x000fe20000010814 */
[----:B------:R-:W-:-:S03]  /*b290*/  MOV R181, R183 ;  /* 0x000000b700b57202 */ /* 0x000fc60000000f00 */
[----:B----4-:R-:W-:Y:S01]  /*b2a0*/  HMMA.16816.F32 R88, R4, R24, R88 ;  /* 0x000000180458723c */ /* 0x010fe20000001858 */
[----:B------:R-:W-:Y:S01]  /*b2b0*/  MOV R183, R177 ;  /* 0x000000b100b77202 */ /* 0x000fe20000000f00 */
[----:B------:R4:W-:Y:S01]  /*b2c0*/  MUFU.EX2 R156, R0 ;  /* 0x00000000009c7308 */ /* 0x0009e20000000800 */
[----:B------:R-:W-:Y:S01]  /*b2d0*/  MOV R177, R179 ;  /* 0x000000b300b17202 */ /* 0x000fe20000000f00 */
[----:B------:R-:W-:-:S04]  /*b2e0*/  FFMA.FTZ R36, R180, c[0x0][0x23c], -R21 ;  /* 0x00008f00b4247a23 */ /* 0x000fc80000010815 */
[----:B------:R-:W-:Y:S01]  /*b2f0*/  HMMA.16816.F32 R92, R4, R26, R92 ;  /* 0x0000001a045c723c */ /* 0x000fe2000000185c */
[----:B------:R-:W-:Y:S02]  /*b300*/  MOV R179, R209 ;  /* 0x000000d100b37202 */ /* 0x000fe40000000f00 */
[----:B------:R-:W-:-:S05]  /*b310*/  MOV R209, R211 ;  /* 0x000000d300d17202 */ /* 0x000fca0000000f00 */
[----:B-1----:R-:W-:Y:S01]  /*b320*/  HMMA.16816.F32 R120, R4, R12, R120 ;  /* 0x0000000c0478723c */ /* 0x002fe20000001878 */
[----:B------:R-:W-:Y:S01]  /*b330*/  MOV R180, R181 ;  /* 0x000000b500b47202 */ /* 0x000fe20000000f00 */
[----:B----4-:R-:W-:-:S06]  /*b340*/  FFMA.FTZ R0, R159, c[0x0][0x23c], -R21 ;  /* 0x00008f009f007a23 */ /* 0x010fcc0000010815 */
[----:B------:R-:W-:Y:S01]  /*b350*/  HMMA.16816.F32 R124, R4, R14, R124 ;  /* 0x0000000e047c723c */ /* 0x000fe2000000187c */
[----:B------:R-:W-:-:S07]  /*b360*/  MOV R211, R226 ;  /* 0x000000e200d37202 */ /* 0x000fce0000000f00 */
[C---:B---3--:R-:W-:Y:S08]  /*b370*/  HMMA.16816.F32 R104, R4.reuse, R16, R104 ;  /* 0x000000100468723c */ /* 0x048ff00000001868 */
[----:B------:R-:W-:Y:S08]  /*b380*/  HMMA.16816.F32 R108, R4, R18, R108 ;  /* 0x00000012046c723c */ /* 0x000ff0000000186c */
[C---:B------:R-:W-:Y:S08]  /*b390*/  HMMA.16816.F32 R84, R8.reuse, R16, R84 ;  /* 0x000000100854723c */ /* 0x040ff00000001854 */
[----:B------:R-:W-:Y:S01]  /*b3a0*/  HMMA.16816.F32 R112, R8, R18, R112 ;  /* 0x000000120870723c */ /* 0x000fe20000001870 */
[----:B------:R-:W1:Y:S01]  /*b3b0*/  LDSM.16.MT88.4 R16, [R229+0xd000] ;  /* 0x00d00000e510783b */ /* 0x000e620000004200 */
[----:B------:R-:W-:-:S06]  /*b3c0*/  IMAD.MOV.U32 R181, RZ, RZ, R182 ;  /* 0x000000ffffb57224 */ /* 0x000fcc00078e00b6 */
[----:B------:R-:W-:Y:S01]  /*b3d0*/  HMMA.16816.F32 R100, R8, R24, R164 ;  /* 0x000000180864723c */ /* 0x000fe200000018a4 */
[----:B------:R-:W-:-:S07]  /*b3e0*/  MOV R226, R248 ;  /* 0x000000f800e27202 */ /* 0x000fce0000000f00 */
[C---:B------:R-:W-:Y:S01]  /*b3f0*/  HMMA.16816.F32 R96, R8.reuse, R26, R96 ;  /* 0x0000001a0860723c */ /* 0x040fe20000001860 */
[----:B------:R-:W3:Y:S07]  /*b400*/  LDSM.16.MT88.4 R24, [R228+0xd000] ;  /* 0x00d00000e418783b */ /* 0x000eee0000004200 */
[----:B------:R-:W-:Y:S01]  /*b410*/  HMMA.16816.F32 R116, R8, R12, R116 ;  /* 0x0000000c0874723c */ /* 0x000fe20000001874 */
[----:B------:R-:W-:-:S07]  /*b420*/  MOV R182, R183 ;  /* 0x000000b700b67202 */ /* 0x000fce0000000f00 */
[----:B------:R-:W-:Y:S01]  /*b430*/  HMMA.16816.F32 R128, R8, R14, R128 ;  /* 0x0000000e0880723c */ /* 0x000fe20000001880 */
[----:B------:R-:W4:Y:S01]  /*b440*/  LDSM.16.MT88.4 R12, [R231+0xd000] ;  /* 0x00d00000e70c783b */ /* 0x000f220000004200 */
[----:B------:R1:W-:Y:S01]  /*b450*/  MUFU.EX2 R248, R0 ;  /* 0x0000000000f87308 */ /* 0x0003e20000000800 */
[----:B------:R-:W-:Y:S02]  /*b460*/  MOV R183, R176 ;  /* 0x000000b000b77202 */ /* 0x000fe40000000f00 */
[----:B------:R-:W-:Y:S01]  /*b470*/  MOV R176, R177 ;  /* 0x000000b100b07202 */ /* 0x000fe20000000f00 */
[----:B------:R-:W-:Y:S01]  /*b480*/  IMAD.MOV.U32 R177, RZ, RZ, R178 ;  /* 0x000000ffffb17224 */ /* 0x000fe200078e00b2 */
[----:B------:R-:W-:Y:S01]  /*b490*/  MOV R178, R179 ;  /* 0x000000b300b27202 */ /* 0x000fe20000000f00 */
[--C-:B------:R-:W-:Y:S01]  /*b4a0*/  FFMA.FTZ R37, R227, c[0x0][0x23c], -R21.reuse ;  /* 0x00008f00e3257a23 */ /* 0x100fe20000010815 */
[----:B------:R-:W-:Y:S01]  /*b4b0*/  MOV R179, R208 ;  /* 0x000000d000b37202 */ /* 0x000fe20000000f00 */
[----:B------:R-:W-:Y:S01]  /*b4c0*/  MUFU.EX2 R30, R30 ;  /* 0x0000001e001e7308 */ /* 0x000fe20000000800 */
[----:B------:R-:W-:Y:S01]  /*b4d0*/  MOV R208, R209 ;  /* 0x000000d100d07202 */ /* 0x000fe20000000f00 */
[----:B------:R-:W-:-:S02]  /*b4e0*/  FFMA.FTZ R2, R2, c[0x0][0x23c], -R21 ;  /* 0x00008f0002027a23 */ /* 0x000fc40000010815 */
[----:B-1----:R-:W-:-:S04]  /*b4f0*/  FFMA.FTZ R0, R190, c[0x0][0x23c], -R21 ;  /* 0x00008f00be007a23 */ /* 0x002fc80000010815 */
[----:B------:R1:W-:Y:S01]  /*b500*/  MUFU.EX2 R157, R3 ;  /* 0x00000003009d7308 */ /* 0x0003e20000000800 */
[----:B------:R-:W-:Y:S01]  /*b510*/  IMAD.MOV.U32 R209, RZ, RZ, R210 ;  /* 0x000000ffffd17224 */ /* 0x000fe200078e00d2 */
[----:B------:R-:W-:Y:S02]  /*b520*/  MOV R210, R211 ;  /* 0x000000d300d27202 */ /* 0x000fe40000000f00 */
[----:B------:R-:W-:-:S04]  /*b530*/  MOV R211, R214 ;  /* 0x000000d600d37202 */ /* 0x000fc80000000f00 */
[----:B------:R-:W-:Y:S01]  /*b540*/  MUFU.EX2 R227, R0 ;  /* 0x0000000000e37308 */ /* 0x000fe20000000800 */
[----:B------:R-:W-:Y:S01]  /*b550*/  MOV R214, R226 ;  /* 0x000000e200d67202 */ /* 0x000fe20000000f00 */
[----:B-1----:R-:W-:-:S06]  /*b560*/  FFMA.FTZ R3, R191, c[0x0][0x23c], -R21 ;  /* 0x00008f00bf037a23 */ /* 0x002fcc0000010815 */
[----:B------:R-:W-:Y:S01]  /*b570*/  MUFU.EX2 R166, R32 ;  /* 0x0000002000a67308 */ /* 0x000fe20000000800 */
[----:B------:R-:W-:-:S07]  /*b580*/  IMAD.MOV.U32 R159, RZ, RZ, R180 ;  /* 0x000000ffff9f7224 */ /* 0x000fce00078e00b4 */
[----:B------:R-:W1:Y:S08]  /*b590*/  MUFU.EX2 R165, R31 ;  /* 0x0000001f00a57308 */ /* 0x000e700000000800 */
[----:B------:R-:W-:Y:S08]  /*b5a0*/  MUFU.EX2 R224, R29 ;  /* 0x0000001d00e07308 */ /* 0x000ff00000000800 */
[----:B------:R-:W-:Y:S08]  /*b5b0*/  MUFU.EX2 R252, R23 ;  /* 0x0000001700fc7308 */ /* 0x000ff00000000800 */
[----:B------:R-:W1:Y:S01]  /*b5c0*/  MUFU.EX2 R164, R22 ;  /* 0x0000001600a47308 */ /* 0x000e620000000800 */
[----:B------:R-:W-:-:S07]  /*b5d0*/  MOV R180, R181 ;  /* 0x000000b500b47202 */ /* 0x000fce0000000f00 */
[----:B------:R3:W-:Y:S01]  /*b5e0*/  MUFU.EX2 R226, R3 ;  /* 0x0000000300e27308 */ /* 0x0007e20000000800 */
[----:B------:R-:W-:Y:S02]  /*b5f0*/  MOV R181, R182 ;  /* 0x000000b600b57202 */ /* 0x000fe40000000f00 */
[----:B------:R-:W-:Y:S01]  /*b600*/  MOV R182, R183 ;  /* 0x000000b700b67202 */ /* 0x000fe20000000f00 */
[----:B------:R-:W-:Y:S01]  /*b610*/  IMAD.MOV.U32 R183, RZ, RZ, R176 ;  /* 0x000000ffffb77224 */ /* 0x000fe200078e00b0 */
[----:B------:R-:W-:Y:S02]  /*b620*/  MOV R176, R177 ;  /* 0x000000b100b07202 */ /* 0x000fe40000000f00 */
[----:B------:R-:W-:Y:S02]  /*b630*/  MOV R177, R178 ;  /* 0x000000b200b17202 */ /* 0x000fe40000000f00 */
[----:B------:R-:W-:Y:S01]  /*b640*/  MOV R178, R179 ;  /* 0x000000b300b27202 */ /* 0x000fe20000000f00 */
[----:B------:R-:W-:Y:S01]  /*b650*/  IMAD.MOV.U32 R179, RZ, RZ, R208 ;  /* 0x000000ffffb37224 */ /* 0x000fe200078e00d0 */
[----:B-1----:R-:W-:-:S02]  /*b660*/  F2FP.PACK_AB R8, R165, R166 ;  /* 0x000000a6a508723e */ /* 0x002fc400000000ff */
[----:B------:R-:W-:Y:S02]  /*b670*/  F2FP.PACK_AB R9, R164, R252 ;  /* 0x000000fca409723e */ /* 0x000fe400000000ff */
[----:B------:R-:W-:Y:S02]  /*b680*/  F2FP.PACK_AB R11, R220, R157 ;  /* 0x0000009ddc0b723e */ /* 0x000fe400000000ff */
[----:B------:R-:W-:Y:S02]  /*b690*/  MOV R208, R209 ;  /* 0x000000d100d07202 */ /* 0x000fe40000000f00 */
[----:B------:R-:W-:Y:S02]  /*b6a0*/  MOV R209, R210 ;  /* 0x000000d200d17202 */ /* 0x000fe40000000f00 */
[----:B------:R-:W-:Y:S01]  /*b6b0*/  MOV R210, R211 ;  /* 0x000000d300d27202 */ /* 0x000fe20000000f00 */
[----:B------:R-:W-:Y:S01]  /*b6c0*/  IMAD.MOV.U32 R211, RZ, RZ, R212 ;  /* 0x000000ffffd37224 */ /* 0x000fe200078e00d4 */
[----:B------:R-:W-:-:S02]  /*b6d0*/  F2FP.PACK_AB R4, R250, R249 ;  /* 0x000000f9fa04723e */ /* 0x000fc400000000ff */
[----:B------:R-:W-:Y:S02]  /*b6e0*/  F2FP.PACK_AB R5, R227, R248 ;  /* 0x000000f8e305723e */ /* 0x000fe400000000ff */
[----:B------:R-:W-:Y:S01]  /*b6f0*/  F2FP.PACK_AB R6, R156, R251 ;  /* 0x000000fb9c06723e */ /* 0x000fe200000000ff */
[--C-:B------:R-:W-:Y:S01]  /*b700*/  FFMA.FTZ R32, R188, c[0x0][0x23c], -R20.reuse ;  /* 0x00008f00bc207a23 */ /* 0x100fe20000010814 */
[----:B------:R-:W-:Y:S01]  /*b710*/  MOV R31, R216 ;  /* 0x000000d8001f7202 */ /* 0x000fe20000000f00 */
[----:B------:R-:W-:Y:S01]  /*b720*/  FFMA.FTZ R38, R189, c[0x0][0x23c], -R20 ;  /* 0x00008f00bd267a23 */ /* 0x000fe20000010814 */
[----:B------:R-:W-:Y:S02]  /*b730*/  MOV R158, R214 ;  /* 0x000000d6009e7202 */ /* 0x000fe40000000f00 */
[----:B---3--:R-:W-:Y:S02]  /*b740*/  MOV R3, R213 ;  /* 0x000000d500037202 */ /* 0x008fe40000000f00 */
[----:B------:R-:W-:-:S02]  /*b750*/  MOV R188, R181 ;  /* 0x000000b500bc7202 */ /* 0x000fc40000000f00 */
[----:B------:R-:W-:Y:S02]  /*b760*/  MOV R189, R182 ;  /* 0x000000b600bd7202 */ /* 0x000fe40000000f00 */
[----:B------:R-:W-:Y:S01]  /*b770*/  MOV R190, R183 ;  /* 0x000000b700be7202 */ /* 0x000fe20000000f00 */
[----:B------:R-:W-:Y:S01]  /*b780*/  FFMA.FTZ R34, R34, c[0x0][0x23c], -R20 ;  /* 0x00008f0022227a23 */ /* 0x000fe20000010814 */
[----:B------:R-:W-:Y:S01]  /*b790*/  MOV R183, R209 ;  /* 0x000000d100b77202 */ /* 0x000fe20000000f00 */
[--C-:B------:R-:W-:Y:S01]  /*b7a0*/  FFMA.FTZ R35, R35, c[0x0][0x23c], -R21.reuse ;  /* 0x00008f0023237a23 */ /* 0x100fe20000010815 */
[----:B------:R-:W-:Y:S01]  /*b7b0*/  MOV R182, R210 ;  /* 0x000000d200b67202 */ /* 0x000fe20000000f00 */
[----:B------:R-:W-:Y:S01]  /*b7c0*/  FFMA.FTZ R41, R41, c[0x0][0x23c], -R21 ;  /* 0x00008f0029297a23 */ /* 0x000fe20000010815 */
[----:B------:R-:W-:Y:S01]  /*b7d0*/  MOV R181, R211 ;  /* 0x000000d300b57202 */ /* 0x000fe20000000f00 */
[----:B------:R-:W-:Y:S01]  /*b7e0*/  IMAD.MOV.U32 R191, RZ, RZ, R176 ;  /* 0x000000ffffbf7224 */ /* 0x000fe200078e00b0 */
[----:B------:R-:W-:Y:S01]  /*b7f0*/  LDSM.16.MT88.4 R20, [R228+0xf000] ;  /* 0x00f00000e414783b */ /* 0x000fe20000004200 */
[----:B--2---:R-:W-:-:S02]  /*b800*/  FFMA.FTZ R0, R219, R40, R234 ;  /* 0x00000028db007223 */ /* 0x004fc400000100ea */
[----:B------:R-:W-:Y:S01]  /*b810*/  IMAD.MOV.U32 R219, RZ, RZ, R217 ;  /* 0x000000ffffdb7224 */ /* 0x000fe200078e00d9 */
[----:B------:R-:W-:Y:S01]  /*b820*/  MOV R217, R215 ;  /* 0x000000d700d97202 */ /* 0x000fe20000000f00 */
[----:B------:R-:W-:Y:S01]  /*b830*/  FADD.FTZ R42, R232, R42 ;  /* 0x0000002ae82a7221 */ /* 0x000fe20000010000 */
[----:B------:R-:W-:Y:S01]  /*b840*/  MOV R215, R225 ;  /* 0x000000e100d77202 */ /* 0x000fe20000000f00 */
[----:B------:R-:W-:Y:S01]  /*b850*/  MUFU.EX2 R139, R139 ;  /* 0x0000008b008b7308 */ /* 0x000fe20000000800 */
[----:B------:R-:W-:Y:S01]  /*b860*/  MOV R40, R30 ;  /* 0x0000001e00287202 */ /* 0x000fe20000000f00 */
[----:B------:R1:W5:Y:S06]  /*b870*/  LDL.LU R234, [R1+0x64] ;  /* 0x0000640001ea7983 */ /* 0x00036c0000300800 */
[----:B------:R-:W2:Y:S01]  /*b880*/  MUFU.EX2 R225, R2 ;  /* 0x0000000200e17308 */ /* 0x000ea20000000800 */
[----:B------:R-:W-:-:S02]  /*b890*/  F2FP.PACK_AB R10, R224, R40 ;  /* 0x00000028e00a723e */ /* 0x000fc400000000ff */
[----:B------:R-:W-:Y:S02]  /*b8a0*/  MOV R29, R217 ;  /* 0x000000d9001d7202 */ /* 0x000fe40000000f00 */
[----:B------:R-:W-:-:S03]  /*b8b0*/  MOV R30, R215 ;  /* 0x000000d7001e7202 */ /* 0x000fc60000000f00 */
[----:B------:R-:W-:Y:S01]  /*b8c0*/  HMMA.16816.F32 R212, R8, R18, R56 ;  /* 0x0000001208d4723c */ /* 0x000fe20000001838 */
[----:B------:R-:W-:Y:S02]  /*b8d0*/  MOV R167, R219 ;  /* 0x000000db00a77202 */ /* 0x000fe40000000f00 */
[----:B--2---:R-:W-:Y:S01]  /*b8e0*/  F2FP.PACK_AB R7, R226, R225 ;  /* 0x000000e1e207723e */ /* 0x004fe200000000ff */
[----:B------:R-:W-:-:S04]  /*b8f0*/  FADD.FTZ R2, R233, R43 ;  /* 0x0000002be9027221 */ /* 0x000fc80000010000 */
[-C--:B------:R-:W-:Y:S01]  /*b900*/  HMMA.16816.F32 R148, R8, R24.reuse, R148 ;  /* 0x000000180894723c */ /* 0x080fe20000001894 */
[----:B------:R-:W-:Y:S01]  /*b910*/  IMAD.MOV.U32 R59, RZ, RZ, R180 ;  /* 0x000000ffff3b7224 */ /* 0x000fe200078e00b4 */
[----:B------:R-:W-:Y:S01]  /*b920*/  MOV R56, R177 ;  /* 0x000000b100387202 */ /* 0x000fe20000000f00 */
[----:B------:R-:W-:Y:S01]  /*b930*/  IMAD.MOV.U32 R58, RZ, RZ, R208 ;  /* 0x000000ffff3a7224 */ /* 0x000fe200078e00d0 */
[----:B------:R-:W-:Y:S01]  /*b940*/  MOV R57, R178 ;  /* 0x000000b200397202 */ /* 0x000fe20000000f00 */
[----:B------:R-:W-:Y:S01]  /*b950*/  IMAD.MOV.U32 R43, RZ, RZ, R218 ;  /* 0x000000ffff2b7224 */ /* 0x000fe200078e00da */
[----:B------:R-:W-:Y:S01]  /*b960*/  MOV R180, R179 ;  /* 0x000000b300b47202 */ /* 0x000fe20000000f00 */
[----:B------:R-:W-:Y:S01]  /*b970*/  MUFU.EX2 R34, R34 ;  /* 0x0000002200227308 */ /* 0x000fe20000000800 */
[C---:B------:R-:W-:Y:S01]  /*b980*/  HMMA.16816.F32 R144, R4.reuse, R24, R144 ;  /* 0x000000180490723c */ /* 0x040fe20000001890 */
[----:B------:R1:W5:Y:S04]  /*b990*/  LDL.LU R233, [R1+0x60] ;  /* 0x0000600001e97983 */ /* 0x0003680000300800 */
[----:B------:R1:W5:Y:S03]  /*b9a0*/  LDL.LU R232, [R1+0x5c] ;  /* 0x00005c0001e87983 */ /* 0x0003660000300800 */
[-C--:B------:R-:W-:Y:S08]  /*b9b0*/  HMMA.16816.F32 R152, R4, R26.reuse, R152 ;  /* 0x0000001a0498723c */ /* 0x080ff00000001898 */
[C---:B------:R-:W-:Y:S01]  /*b9c0*/  HMMA.16816.F32 R44, R8.reuse, R26, R44 ;  /* 0x0000001a082c723c */ /* 0x040fe2000000182c */
[----:B------:R-:W2:Y:S07]  /*b9d0*/  LDSM.16.MT88.4 R24, [R230+0xd000] ;  /* 0x00d00000e618783b */ /* 0x000eae0000004200 */
[C---:B----4-:R-:W-:Y:S07]  /*b9e0*/  HMMA.16816.F32 R208, R8.reuse, R14, R68 ;  /* 0x0000000e08d0723c */ /* 0x050fee0000001844 */
[----:B------:R-:W-:Y:S01]  /*b9f0*/  IMAD.MOV.U32 R69, RZ, RZ, R29 ;  /* 0x000000ffff457224 */ /* 0x000fe200078e001d */
[----:B------:R-:W-:Y:S01]  /*ba00*/  HMMA.16816.F32 R216, R8, R16, R72 ;  /* 0x0000001008d8723c */ /* 0x000fe20000001848 */
[----:B------:R-:W-:-:S02]  /*ba10*/  MOV R70, R30 ;  /* 0x0000001e00467202 */ /* 0x000fc40000000f00 */
[----:B------:R-:W-:Y:S02]  /*ba20*/  MOV R71, R31 ;  /* 0x0000001f00477202 */ /* 0x000fe40000000f00 */
[----:B------:R-:W-:Y:S03]  /*ba30*/  LDSM.16.MT88.4 R28, [R230+0xf000] ;  /* 0x00f00000e61c783b */ /* 0x000fe60000004200 */
[C---:B------:R-:W-:Y:S08]  /*ba40*/  HMMA.16816.F32 R64, R4.reuse, R16, R64 ;  /* 0x000000100440723c */ /* 0x040ff00000001840 */
[----:B------:R-:W-:Y:S01]  /*ba50*/  HMMA.16816.F32 R60, R4, R18, R60 ;  /* 0x00000012043c723c */ /* 0x000fe2000000183c */
[----:B------:R-:W3:Y:S07]  /*ba60*/  LDSM.16.MT88.4 R16, [R229+0xf000] ;  /* 0x00f00000e510783b */ /* 0x000eee0000004200 */
[-C--:B------:R-:W-:Y:S08]  /*ba70*/  HMMA.16816.F32 R176, R8, R12.reuse, R52 ;  /* 0x0000000c08b0723c */ /* 0x080ff00000001834 */
[C---:B------:R-:W-:Y:S08]  /*ba80*/  HMMA.16816.F32 R48, R4.reuse, R12, R48 ;  /* 0x0000000c0430723c */ /* 0x040ff00000001830 */
[C---:B------:R-:W-:Y:S01]  /*ba90*/  HMMA.16816.F32 R184, R4.reuse, R14, R184 ;  /* 0x0000000e04b8723c */ /* 0x040fe200000018b8 */
[----:B------:R-:W4:Y:S07]  /*baa0*/  LDSM.16.MT88.4 R12, [R231+0xf000] ;  /* 0x00f00000e70c783b */ /* 0x000f2e0000004200 */
[C---:B--2---:R-:W-:Y:S08]  /*bab0*/  HMMA.16816.F32 R196, R4.reuse, R24, R196 ;  /* 0x0000001804c4723c */ /* 0x044ff000000018c4 */
[C---:B------:R-:W-:Y:S08]  /*bac0*/  HMMA.16816.F32 R200, R4.reuse, R26, R200 ;  /* 0x0000001a04c8723c */ /* 0x040ff000000018c8 */
[----:B------:R-:W-:Y:S08]  /*bad0*/  HMMA.16816.F32 R72, R4, R20, R76 ;  /* 0x000000140448723c */ /* 0x000ff0000000184c */
[----:B------:R-:W-:Y:S08]  /*bae0*/  HMMA.16816.F32 R192, R8, R24, R192 ;  /* 0x0000001808c0723c */ /* 0x000ff000000018c0 */
[C---:B------:R-:W-:Y:S08]  /*baf0*/  HMMA.16816.F32 R76, R4.reuse, R22, R80 ;  /* 0x00000016044c723c */ /* 0x040ff00000001850 */
[C---:B---3--:R-:W-:Y:S08]  /*bb00*/  HMMA.16816.F32 R88, R4.reuse, R16, R88 ;  /* 0x000000100458723c */ /* 0x048ff00000001858 */
[C---:B------:R-:W-:Y:S08]  /*bb10*/  HMMA.16816.F32 R92, R4.reuse, R18, R92 ;  /* 0x00000012045c723c */ /* 0x040ff0000000185c */
[C---:B----4-:R-:W-:Y:S08]  /*bb20*/  HMMA.16816.F32 R104, R4.reuse, R12, R104 ;  /* 0x0000000c0468723c */ /* 0x050ff00000001868 */
[C---:B------:R-:W-:Y:S08]  /*bb30*/  HMMA.16816.F32 R108, R4.reuse, R14, R108 ;  /* 0x0000000e046c723c */ /* 0x040ff0000000186c */
[C---:B------:R-:W-:Y:S08]  /*bb40*/  HMMA.16816.F32 R120, R4.reuse, R28, R120 ;  /* 0x0000001c0478723c */ /* 0x040ff00000001878 */
[----:B------:R-:W-:Y:S07]  /*bb50*/  HMMA.16816.F32 R52, R4, R30, R124 ;  /* 0x0000001e0434723c */ /* 0x000fee000000187c */
[----:B------:R-:W-:Y:S01]  /*bb60*/  MOV R5, R69 ;  /* 0x0000004500057202 */ /* 0x000fe20000000f00 */
[----:B------:R-:W-:Y:S01]  /*bb70*/  HMMA.16816.F32 R24, R8, R26, R204 ;  /* 0x0000001a0818723c */ /* 0x000fe200000018cc */
[----:B------:R-:W-:-:S06]  /*bb80*/  MOV R4, R158 ;  /* 0x0000009e00047202 */ /* 0x000fcc0000000f00 */
[----:B------:R-:W-:Y:S01]  /*bb90*/  IMAD.MOV.U32 R207, RZ, RZ, R70 ;  /* 0x000000ffffcf7224 */ /* 0x000fe200078e0046 */
[----:B------:R-:W-:Y:S02]  /*bba0*/  MOV R206, R71 ;  /* 0x0000004700ce7202 */ /* 0x000fe40000000f00 */
[----:B------:R-:W-:Y:S01]  /*bbb0*/  HMMA.16816.F32 R68, R8, R20, R160 ;  /* 0x000000140844723c */ /* 0x000fe200000018a0 */
[----:B------:R-:W-:-:S06]  /*bbc0*/  FADD.FTZ R4, R4, R0 ;  /* 0x0000000004047221 */ /* 0x000fcc0000010000 */
[----:B------:R-:W-:Y:S02]  /*bbd0*/  IMAD.MOV.U32 R163, RZ, RZ, R58 ;  /* 0x000000ffffa37224 */ /* 0x000fe400078e003a */
[----:B------:R-:W-:Y:S02]  /*bbe0*/  IMAD.MOV.U32 R162, RZ, RZ, R159 ;  /* 0x000000ffffa27224 */ /* 0x000fe400078e009f */
[----:B------:R-:W-:Y:S02]  /*bbf0*/  FADD.FTZ R0, R163, R42 ;  /* 0x0000002aa3007221 */ /* 0x000fe40000010000 */
[----:B------:R-:W-:Y:S01]  /*bc00*/  FADD.FTZ R2, R162, R2 ;  /* 0x00000002a2027221 */ /* 0x000fe20000010000 */
[----:B------:R-:W-:Y:S01]  /*bc10*/  MOV R81, R3 ;  /* 0x0000000300517202 */ /* 0x000fe20000000f00 */
[----:B------:R-:W-:Y:S01]  /*bc20*/  FADD.FTZ R0, R207, R0 ;  /* 0x00000000cf007221 */ /* 0x000fe20000010000 */
[----:B------:R-:W-:Y:S01]  /*bc30*/  MOV R3, R167 ;  /* 0x000000a700037202 */ /* 0x000fe20000000f00 */
[----:B------:R-:W-:Y:S01]  /*bc40*/  FADD.FTZ R2, R206, R2 ;  /* 0x00000002ce027221 */ /* 0x000fe20000010000 */
[----:B------:R-:W-:Y:S01]  /*bc50*/  MOV R82, R43 ;  /* 0x0000002b00527202 */ /* 0x000fe20000000f00 */
[----:B------:R-:W-:Y:S01]  /*bc60*/  HMMA.16816.F32 R140, R8, R22, R140 ;  /* 0x00000016088c723c */ /* 0x000fe2000000188c */
[----:B------:R-:W-:Y:S01]  /*bc70*/  MOV R167, R221 ;  /* 0x000000dd00a77202 */ /* 0x000fe20000000f00 */
[----:B------:R2:W-:Y:S01]  /*bc80*/  MUFU.EX2 R43, R136 ;  /* 0x00000088002b7308 */ /* 0x0005e20000000800 */
[----:B------:R-:W-:-:S02]  /*bc90*/  MOV R205, R56 ;  /* 0x0000003800cd7202 */ /* 0x000fc40000000f00 */
[----:B------:R-:W-:Y:S02]  /*bca0*/  MOV R204, R57 ;  /* 0x0000003900cc7202 */ /* 0x000fe40000000f00 */
[----:B------:R-:W-:Y:S01]  /*bcb0*/  MOV R83, R59 ;  /* 0x0000003b00537202 */ /* 0x000fe20000000f00 */
[C---:B------:R-:W-:Y:S01]  /*bcc0*/  HMMA.16816.F32 R20, R8.reuse, R18, R96 ;  /* 0x000000120814723c */ /* 0x040fe20000001860 */
[----:B------:R-:W-:Y:S01]  /*bcd0*/  MOV R127, R157 ;  /* 0x0000009d007f7202 */ /* 0x000fe20000000f00 */
[----:B------:R3:W-:Y:S01]  /*bce0*/  MUFU.EX2 R221, R171 ;  /* 0x000000ab00dd7308 */ /* 0x0007e20000000800 */
[----:B------:R-:W-:Y:S01]  /*bcf0*/  MOV R124, R156 ;  /* 0x0000009c007c7202 */ /* 0x000fe20000000f00 */
[----:B------:R-:W-:Y:S01]  /*bd00*/  FADD.FTZ R3, R3, R39 ;  /* 0x0000002703037221 */ /* 0x000fe20000010000 */
[----:B------:R-:W4:Y:S03]  /*bd10*/  LDSM.16.MT88.4 R156, [R228+0xd800] ;  /* 0x00d80000e49c783b */ /* 0x000f260000004200 */
[----:B------:R-:W-:Y:S01]  /*bd20*/  HMMA.16816.F32 R56, R8, R16, R100 ;  /* 0x000000100838723c */ /* 0x000fe20000001864 */
[----:B--2---:R-:W-:Y:S01]  /*bd30*/  IMAD.MOV.U32 R136, RZ, RZ, R181 ;  /* 0x000000ffff887224 */ /* 0x004fe200078e00b5 */
[----:B------:R-:W-:-:S02]  /*bd40*/  MOV R181, R183 ;  /* 0x000000b700b57202 */ /* 0x000fc40000000f00 */
[----:B------:R-:W-:Y:S02]  /*bd50*/  MOV R6, R223 ;  /* 0x000000df00067202 */ /* 0x000fe40000000f00 */
[----:B------:R-:W-:Y:S02]  /*bd60*/  MOV R7, R222 ;  /* 0x000000de00077202 */ /* 0x000fe40000000f00 */
[----:B------:R-:W-:Y:S01]  /*bd70*/  HMMA.16816.F32 R16, R8, R14, R112 ;  /* 0x0000000e0810723c */ /* 0x000fe20000001870 */
[----:B------:R-:W-:Y:S01]  /*bd80*/  MOV R126, R224 ;  /* 0x000000e0007e7202 */ /* 0x000fe20000000f00 */
[----:B------:R-:W-:Y:S01]  /*bd90*/  FADD.FTZ R4, R205, R4 ;  /* 0x00000004cd047221 */ /* 0x000fe20000010000 */
[----:B---3--:R-:W-:Y:S01]  /*bda0*/  MOV R171, R180 ;  /* 0x000000b400ab7202 */ /* 0x008fe20000000f00 */
[----:B------:R-:W-:Y:S01]  /*bdb0*/  IMAD.MOV.U32 R160, RZ, RZ, R188 ;  /* 0x000000ffffa07224 */ /* 0x000fe200078e00bc */
[----:B------:R-:W-:-:S03]  /*bdc0*/  MOV R180, R182 ;  /* 0x000000b600b47202 */ /* 0x000fc60000000f00 */
[C---:B------:R-:W-:Y:S01]  /*bdd0*/  HMMA.16816.F32 R116, R8.reuse, R28, R116 ;  /* 0x0000001c0874723c */ /* 0x040fe20000001874 */
[----:B------:R-:W-:Y:S01]  /*bde0*/  MOV R182, R175 ;  /* 0x000000af00b67202 */ /* 0x000fe20000000f00 */
[----:B------:R-:W-:Y:S01]  /*bdf0*/  FADD.FTZ R15, R173, R2 ;  /* 0x00000002ad0f7221 */ /* 0x000fe20000010000 */
[----:B------:R-:W-:Y:S01]  /*be00*/  MOV R183, R174 ;  /* 0x000000ae00b77202 */ /* 0x000fe20000000f00 */
[----:B------:R-:W-:Y:S01]  /*be10*/  FADD.FTZ R14, R172, R0 ;  /* 0x00000000ac0e7221 */ /* 0x000fe20000010000 */
[----:B------:R2:W-:Y:S01]  /*be20*/  MUFU.EX2 R222, R170 ;  /* 0x000000aa00de7308 */ /* 0x0005e20000000800 */
[----:B------:R-:W3:Y:S01]  /*be30*/  LDSM.16.MT88.4 R172, [R229+0xd800] ;  /* 0x00d80000e5ac783b */ /* 0x000ee20000004200 */
[----:B------:R-:W-:Y:S01]  /*be40*/  FADD.FTZ R3, R204, R3 ;  /* 0x00000003cc037221 */ /* 0x000fe20000010000 */
[----:B------:R-:W-:Y:S01]  /*be50*/  HMMA.16816.F32 R100, R8, R12, R84 ;  /* 0x0000000c0864723c */ /* 0x000fe20000001854 */
[----:B------:R-:W-:Y:S02]  /*be60*/  IMAD.MOV.U32 R80, RZ, RZ, R40 ;  /* 0x000000ffff507224 */ /* 0x000fe400078e0028 */
[----:B------:R-:W-:-:S02]  /*be70*/  IMAD.MOV.U32 R125, RZ, RZ, R220 ;  /* 0x000000ffff7d7224 */ /* 0x000fc400078e00dc */
[----:B------:R-:W1:Y:S01]  /*be80*/  MUFU.EX2 R33, R33 ;  /* 0x0000002100217308 */ /* 0x000e620000000800 */
[----:B------:R-:W-:Y:S01]  /*be90*/  MOV R29, R7 ;  /* 0x00000007001d7202 */ /* 0x000fe20000000f00 */
[----:B------:R-:W-:-:S06]  /*bea0*/  FADD.FTZ R13, R5, R3 ;  /* 0x00000003050d7221 */ /* 0x000fcc0000010000 */
[----:B------:R-:W-:Y:S01]  /*beb0*/  MUFU.EX2 R32, R32 ;  /* 0x0000002000207308 */ /* 0x000fe20000000800 */
[----:B--2---:R-:W-:Y:S01]  /*bec0*/  MOV R170, R191 ;  /* 0x000000bf00aa7202 */ /* 0x004fe20000000f00 */
[----:B------:R-:W-:-:S06]  /*bed0*/  FADD.FTZ R12, R6, R4 ;  /* 0x00000004060c7221 */ /* 0x000fcc0000010000 */
[----:B------:R-:W-:Y:S01]  /*bee0*/  MUFU.EX2 R38, R38 ;  /* 0x0000002600267308 */ /* 0x000fe20000000800 */
[----:B------:R-:W-:Y:S07]  /*bef0*/  LDSM.16.MT88.4 R4, [R230+0xf800] ;  /* 0x00f80000e604783b */ /* 0x000fee0000004200 */
[----:B------:R-:W-:Y:S08]  /*bf00*/  MUFU.EX2 R37, R37 ;  /* 0x0000002500257308 */ /* 0x000ff00000000800 */
[----:B------:R-:W2:Y:S08]  /*bf10*/  MUFU.EX2 R35, R35 ;  /* 0x0000002300237308 */ /* 0x000eb00000000800 */
[----:B------:R-:W-:Y:S08]  /*bf20*/  MUFU.EX2 R36, R36 ;  /* 0x0000002400247308 */ /* 0x000ff00000000800 */
[----:B------:R-:W-:Y:S01]  /*bf30*/  MUFU.EX2 R41, R41 ;  /* 0x0000002900297308 */ /* 0x000fe20000000800 */
[----:B------:R-:W-:Y:S01]  /*bf40*/  MOV R163, R81 ;  /* 0x0000005100a37202 */ /* 0x000fe20000000f00 */
[----:B------:R-:W-:Y:S01]  /*bf50*/  LDSM.16.MT88.4 R96, [R229+0xf800] ;  /* 0x00f80000e560783b */ /* 0x000fe20000004200 */
[----:B------:R-:W-:-:S02]  /*bf60*/  MOV R162, R82 ;  /* 0x0000005200a27202 */ /* 0x000fc40000000f00 */
[----:B------:R-:W-:Y:S01]  /*bf70*/  MOV R161, R83 ;  /* 0x0000005300a17202 */ /* 0x000fe20000000f00 */
[----:B------:R-:W-:Y:S02]  /*bf80*/  LDSM.16.MT88.4 R112, [R231+0xf800] ;  /* 0x00f80000e770783b */ /* 0x000fe40000004200 */
[----:B------:R1:W-:Y:S08]  /*bf90*/  MUFU.EX2 R223, R169 ;  /* 0x000000a900df7308 */ /* 0x0003f00000000800 */
[----:B------:R2:W2:Y:S01]  /*bfa0*/  MUFU.EX2 R224, R168 ;  /* 0x000000a800e07308 */ /* 0x0004a20000000800 */
[----:B------:R-:W-:Y:S01]  /*bfb0*/  IMAD.MOV.U32 R28, RZ, RZ, R124 ;  /* 0x000000ffff1c7224 */ /* 0x000fe200078e007c */
[----:B------:R-:W-:Y:S01]  /*bfc0*/  MOV R42, R126 ;  /* 0x0000007e002a7202 */ /* 0x000fe20000000f00 */
[----:B------:R-:W-:Y:S01]  /*bfd0*/  LDSM.16.MT88.4 R204, [R230+0xd800] ;  /* 0x00d80000e6cc783b */ /* 0x000fe20000004200 */
[----:B-1----:R-:W-:-:S02]  /*bfe0*/  MOV R169, R190 ;  /* 0x000000be00a97202 */ /* 0x002fc40000000f00 */
[----:B--2---:R-:W-:Y:S02]  /*bff0*/  MOV R168, R189 ;  /* 0x000000bd00a87202 */ /* 0x004fe40000000f00 */
[----:B------:R-:W1:Y:S01]  /*c000*/  LDSM.16.MT88.4 R188, [R231+0xd800] ;  /* 0x00d80000e7bc783b */ /* 0x000e620000004200 */
[----:B------:R-:W-:Y:S08]  /*c010*/  MUFU.EX2 R40, R137 ;  /* 0x0000008900287308 */ /* 0x000ff00000000800 */
[----:B------:R-:W2:Y:S01]  /*c020*/  MUFU.EX2 R220, R134 ;  /* 0x0000008600dc7308 */ /* 0x000ea20000000800 */
[----:B------:R-:W-:Y:S01]  /*c030*/  HMMA.16816.F32 R8, R8, R30, R128 ;  /* 0x0000001e0808723c */ /* 0x000fe20000001880 */
[----:B------:R-:W-:-:S02]  /*c040*/  MOV R39, R125 ;  /* 0x0000007d00277202 */ /* 0x000fc40000000f00 */
[----:B------:R-:W-:Y:S02]  /*c050*/  F2FP.PACK_AB R124, R33, R34 ;  /* 0x00000022217c723e */ /* 0x000fe400000000ff */
[----:B------:R-:W-:Y:S02]  /*c060*/  F2FP.PACK_AB R125, R35, R37 ;  /* 0x00000025237d723e */ /* 0x000fe400000000ff */
[----:B------:R-:W-:Y:S02]  /*c070*/  MOV R31, R127 ;  /* 0x0000007f001f7202 */ /* 0x000fe40000000f00 */
[----:B------:R-:W-:Y:S02]  /*c080*/  F2FP.PACK_AB R128, R222, R221 ;  /* 0x000000ddde80723e */ /* 0x000fe400000000ff */
[----:B------:R-:W-:Y:S02]  /*c090*/  F2FP.PACK_AB R129, R139, R43 ;  /* 0x0000002b8b81723e */ /* 0x000fe400000000ff */
[----:B------:R-:W-:-:S02]  /*c0a0*/  F2FP.PACK_AB R130, R224, R223 ;  /* 0x000000dfe082723e */ /* 0x000fc400000000ff */
[----:B--2---:R-:W-:Y:S02]  /*c0b0*/  F2FP.PACK_AB R131, R220, R40 ;  /* 0x00000028dc83723e */ /* 0x004fe400000000ff */
[----:B------:R-:W-:Y:S02]  /*c0c0*/  F2FP.PACK_AB R126, R38, R32 ;  /* 0x00000020267e723e */ /* 0x000fe400000000ff */
[----:B------:R-:W-:-:S03]  /*c0d0*/  F2FP.PACK_AB R127, R41, R36 ;  /* 0x00000024297f723e */ /* 0x000fc600000000ff */
[----:B----4-:R-:W-:Y:S01]  /*c0e0*/  HMMA.16816.F32 R148, R128, R156, R148 ;  /* 0x0000009c8094723c */ /* 0x010fe20000001894 */
[----:B------:R-:W-:-:S07]  /*c0f0*/  MOV R2, R163 ;  /* 0x000000a300027202 */ /* 0x000fce0000000f00 */
[C---:B------:R-:W-:Y:S08]  /*c100*/  HMMA.16816.F32 R144, R124.reuse, R156, R144 ;  /* 0x0000009c7c90723c */ /* 0x040ff00000001890 */
[----:B------:R-:W-:Y:S01]  /*c110*/  HMMA.16816.F32 R152, R124, R158, R152 ;  /* 0x0000009e7c98723c */ /* 0x000fe20000001898 */
[----:B------:R-:W-:-:S07]  /*c120*/  IMAD.MOV.U32 R0, RZ, RZ, R162 ;  /* 0x000000ffff007224 */ /* 0x000fce00078e00a2 */
[----:B------:R-:W-:Y:S07]  /*c130*/  HMMA.16816.F32 R156, R128, R158, R44 ;  /* 0x0000009e809c723c */ /* 0x000fee000000182c */
[----:B------:R-:W-:Y:S01]  /*c140*/  IMAD.MOV.U32 R47, RZ, RZ, R164 ;  /* 0x000000ffff2f7224 */ /* 0x000fe200078e00a4 */
[----:B------:R-:W-:Y:S02]  /*c150*/  MOV R46, R165 ;  /* 0x000000a5002e7202 */ /* 0x000fe40000000f00 */
[----:B------:R-:W-:-:S02]  /*c160*/  MOV R45, R166 ;  /* 0x000000a6002d7202 */ /* 0x000fc40000000f00 */
[----:B------:R-:W-:Y:S02]  /*c170*/  MOV R44, R167 ;  /* 0x000000a7002c7202 */ /* 0x000fe40000000f00 */
[----:B---3--:R-:W-:Y:S01]  /*c180*/  HMMA.16816.F32 R164, R124, R172, R64 ;  /* 0x000000ac7ca4723c */ /* 0x008fe20000001840 */
[----:B------:R-:W-:Y:S02]  /*c190*/  IMAD.MOV.U32 R30, RZ, RZ, R80 ;  /* 0x000000ffff1e7224 */ /* 0x000fe400078e0050 */
[----:B------:R-:W2:Y:S04]  /*c1a0*/  LDSM.16.MT88.4 R80, [R228+0xf800] ;  /* 0x00f80000e450783b */ /* 0x000ea80000004200 */
[----:B------:R-:W-:Y:S01]  /*c1b0*/  MOV R67, R168 ;  /* 0x000000a800437202 */ /* 0x000fe20000000f00 */
[----:B------:R-:W-:Y:S01]  /*c1c0*/  IMAD.MOV.U32 R66, RZ, RZ, R169 ;  /* 0x000000ffff427224 */ /* 0x000fe200078e00a9 */
[----:B------:R-:W-:-:S02]  /*c1d0*/  MOV R65, R170 ;  /* 0x000000aa00417202 */ /* 0x000fc40000000f00 */
[----:B------:R-:W-:Y:S02]  /*c1e0*/  MOV R64, R171 ;  /* 0x000000ab00407202 */ /* 0x000fe40000000f00 */
[----:B------:R-:W-:Y:S01]  /*c1f0*/  HMMA.16816.F32 R168, R124, R174, R60 ;  /* 0x000000ae7ca8723c */ /* 0x000fe2000000183c */
[----:B------:R-:W-:-:S06]  /*c200*/  FADD.FTZ R2, R2, R13 ;  /* 0x0000000d02027221 */ /* 0x000fcc0000010000 */
[----:B------:R-:W-:Y:S01]  /*c210*/  MOV R63, R180 ;  /* 0x000000b4003f7202 */ /* 0x000fe20000000f00 */
[----:B------:R-:W-:Y:S01]  /*c220*/  IMAD.MOV.U32 R61, RZ, RZ, R182 ;  /* 0x000000ffff3d7224 */ /* 0x000fe200078e00b6 */
[----:B------:R-:W-:Y:S02]  /*c230*/  MOV R62, R181 ;  /* 0x000000b5003e7202 */ /* 0x000fe40000000f00 */
[----:B------:R-:W-:Y:S02]  /*c240*/  MOV R60, R183 ;  /* 0x000000b7003c7202 */ /* 0x000fe40000000f00 */
[----:B-1----:R-:W-:Y:S01]  /*c250*/  HMMA.16816.F32 R180, R124, R188, R48 ;  /* 0x000000bc7cb4723c */ /* 0x002fe20000001830 */
[----:B------:R-:W-:-:S06]  /*c260*/  FADD.FTZ R0, R0, R12 ;  /* 0x0000000c00007221 */ /* 0x000fcc0000010000 */
[----:B------:R-:W-:Y:S02]  /*c270*/  MOV R49, R161 ;  /* 0x000000a100317202 */ /* 0x000fe40000000f00 */
[----:B------:R-:W-:Y:S02]  /*c280*/  MOV R50, R160 ;  /* 0x000000a000327202 */ /* 0x000fe40000000f00 */
[----:B------:R-:W-:Y:S01]  /*c290*/  MOV R51, R136 ;  /* 0x0000008800337202 */ /* 0x000fe20000000f00 */
[----:B------:R-:W-:Y:S01]  /*c2a0*/  HMMA.16816.F32 R120, R124, R4, R120 ;  /* 0x000000047c78723c */ /* 0x000fe20000001878 */
[----:B------:R-:W-:-:S03]  /*c2b0*/  FADD.FTZ R0, R60, R0 ;  /* 0x000000003c007221 */ /* 0x000fc60000010000 */
[----:B------:R-:W-:-:S04]  /*c2c0*/  FADD.FTZ R2, R51, R2 ;  /* 0x0000000233027221 */ /* 0x000fc80000010000 */
[----:B------:R-:W-:Y:S01]  /*c2d0*/  HMMA.16816.F32 R116, R128, R4, R116 ;  /* 0x000000048074723c */ /* 0x000fe20000001874 */
[----:B------:R-:W-:-:S06]  /*c2e0*/  FADD.FTZ R2, R63, R2 ;  /* 0x000000023f027221 */ /* 0x000fcc0000010000 */
        /* <DEDUP_REMOVED lines=27> */
[----:B------:R-:W-:Y:S01]  /*c4a0*/  ISETP.GE.AND P0, PT, R29, 0x3, PT ;  /* 0x000000031d00780c */ /* 0x000fe20003f06270 */
[----:B------:R-:W-:Y:S02]  /*c4b0*/  FADD.FTZ R2, R34, R2 ;  /* 0x0000000222027221 */ /* 0x000fe40000010000 */
[----:B------:R-:W-:Y:S02]  /*c4c0*/  FADD.FTZ R0, R37, R0 ;  /* 0x0000000025007221 */ /* 0x000fe40000010000 */
[----:B------:R-:W-:-:S02]  /*c4d0*/  FADD.FTZ R5, R222, R5 ;  /* 0x00000005de057221 */ /* 0x000fc40000010000 */
[----:B------:R-:W-:Y:S02]  /*c4e0*/  FADD.FTZ R4, R139, R4 ;  /* 0x000000048b047221 */ /* 0x000fe40000010000 */
[----:B------:R-:W-:Y:S02]  /*c4f0*/  FADD.FTZ R2, R33, R2 ;  /* 0x0000000221027221 */ /* 0x000fe40000010000 */
[----:B------:R-:W-:Y:S01]  /*c500*/  FADD.FTZ R0, R35, R0 ;  /* 0x0000000023007221 */ /* 0x000fe20000010000 */
[----:B------:R-:W-:Y:S01]  /*c510*/  HMMA.16816.F32 R184, R124, R190, R184 ;  /* 0x000000be7cb8723c */ /* 0x000fe200000018b8 */
[----:B------:R-:W-:Y:S02]  /*c520*/  FADD.FTZ R5, R223, R5 ;  /* 0x00000005df057221 */ /* 0x000fe40000010000 */
[----:B------:R-:W-:Y:S02]  /*c530*/  FADD.FTZ R4, R40, R4 ;  /* 0x0000000428047221 */ /* 0x000fe40000010000 */
[----:B------:R-:W-:-:S03]  /*c540*/  FADD.FTZ R2, R32, R2 ;  /* 0x0000000220027221 */ /* 0x000fc60000010000 */
[----:B------:R-:W-:Y:S01]  /*c550*/  HMMA.16816.F32 R196, R124, R204, R196 ;  /* 0x000000cc7cc4723c */ /* 0x000fe200000018c4 */
[----:B------:R-:W-:-:S07]  /*c560*/  FADD.FTZ R0, R36, R0 ;  /* 0x0000000024007221 */ /* 0x000fce0000010000 */
[C---:B------:R-:W-:Y:S08]  /*c570*/  HMMA.16816.F32 R200, R124.reuse, R206, R200 ;  /* 0x000000ce7cc8723c */ /* 0x040ff000000018c8 */
[C---:B--2---:R-:W-:Y:S08]  /*c580*/  HMMA.16816.F32 R72, R124.reuse, R80, R72 ;  /* 0x000000507c48723c */ /* 0x044ff00000001848 */
        /* <DEDUP_REMOVED lines=22> */
[----:B------:R-:W-:Y:S01]  /*c6f0*/  FADD.FTZ R2, R41, R0 ;  /* 0x0000000029027221 */ /* 0x000fe20000010000 */
[----:B------:R-:W-:Y:S01]  /*c700*/  @P0 IADD3 R0, R29, -0x3, RZ ;  /* 0xfffffffd1d000810 */ /* 0x000fe20007ffe0ff */
[----:B------:R1:W-:Y:S04]  /*c710*/  STL [R1+0x1c], R6 ;  /* 0x00001c0601007387 */ /* 0x0003e80000100800 */
[----:B------:R1:W-:Y:S04]  /*c720*/  STL [R1+0x20], R5 ;  /* 0x0000200501007387 */ /* 0x0003e80000100800 */
[----:B------:R1:W-:Y:S04]  /*c730*/  STL [R1+0x24], R4 ;  /* 0x0000240401007387 */ /* 0x0003e80000100800 */
[----:B------:R1:W-:Y:S04]  /*c740*/  @P0 STL [R1+0x14], R0 ;  /* 0x0000140001000387 */ /* 0x0003e80000100800 */
[----:B------:R1:W-:Y:S01]  /*c750*/  STL [R1+0x28], R2 ;  /* 0x0000280201007387 */ /* 0x0003e20000100800 */
[----:B------:R-:W-:Y:S01]  /*c760*/  MOV R136, R135 ;  /* 0x0000008700887202 */ /* 0x000fe20000000f00 */
[----:B------:R-:W-:Y:S01]  /*c770*/  IMAD.MOV.U32 R134, RZ, RZ, R133 ;  /* 0x000000ffff867224 */ /* 0x000fe200078e0085 */
[----:B------:R-:W-:-:S02]  /*c780*/  MOV R137, R138 ;  /* 0x0000008a00897202 */ /* 0x000fc40000000f00 */
[----:B------:R-:W-:Y:S02]  /*c790*/  MOV R3, R132 ;  /* 0x0000008400037202 */ /* 0x000fe40000000f00 */
[----:B------:R-:W-:Y:S02]  /*c7a0*/  @P0 MOV R136, R135 ;  /* 0x0000008700880202 */ /* 0x000fe40000000f00 */
[----:B------:R-:W-:Y:S02]  /*c7b0*/  @P0 MOV R137, R138 ;  /* 0x0000008a00890202 */ /* 0x000fe40000000f00 */
[----:B------:R-:W-:Y:S02]  /*c7c0*/  @P0 MOV R3, R132 ;  /* 0x0000008400030202 */ /* 0x000fe40000000f00 */
[----:B------:R-:W-:Y:S01]  /*c7d0*/  @P0 MOV R134, R133 ;  /* 0x0000008500860202 */ /* 0x000fe20000000f00 */
[----:B------:R-:W-:Y:S05]  /*c7e0*/  @P0 BRA `(.L_x_16) ;  /* 0x0000003000000947 */ /* 0x000fea0003800000 */
.L_x_14:
[----:B-12---:R-:W2:Y:S02]  /*c7f0*/  LDL.LU R0, [R1+0x18] ;  /* 0x0000180001007983 */ /* 0x006ea40000300800 */
[----:B--2---:R-:W-:-:S05]  /*c800*/  IADD3 R0, R0, -0x1, RZ ;  /* 0xffffffff00007810 */ /* 0x004fca0007ffe0ff */
[----:B------:R1:W-:Y:S02]  /*c810*/  STL [R1+0x14], R0 ;  /* 0x0000140001007387 */ /* 0x0003e40000100800 */
.L_x_16:
[----:B-1----:R-:W2:Y:S02]  /*c820*/  LDL R0, [R1+0x14] ;  /* 0x0000140001007983 */ /* 0x002ea40000100800 */
[----:B--2---:R-:W-:-:S13]  /*c830*/  ISETP.GE.AND P0, PT, R0, RZ, PT ;  /* 0x000000ff0000720c */ /* 0x004fda0003f06270 */
        /* <DEDUP_REMOVED lines=11> */
.L_x_20:
        /* <DEDUP_REMOVED lines=31> */
.L_x_18:
[----:B------:R-:W2:Y:S01]  /*cae0*/  LDL R135, [R1+0x14] ;  /* 0x0000140001877983 */ /* 0x000ea20000100800 */
[----:B------:R-:W-:Y:S04]  /*caf0*/  DEPBAR.LE SB0, 0x0 ;  /* 0x000080000000791a */ /* 0x000fe80000000000 */
[----:B-1----:R-:W2:Y:S06]  /*cb00*/  LDL.64 R2, [R1+0x30] ;  /* 0x0000300001027983 */ /* 0x002eac0000100a00 */
[----:B------:R-:W-:Y:S01]  /*cb10*/  BAR.SYNC.DEFER_BLOCKING 0x0 ;  /* 0x0000000000007b1d */ /* 0x000fe20000010000 */
[C---:B--2---:R-:W-:Y:S01]  /*cb20*/  IMAD.WIDE.U32 R2, R135.reuse, UR15, R2 ;  /* 0x0000000f87027c25 */ /* 0x044fe2000f8e0002 */
[----:B------:R-:W-:Y:S03]  /*cb30*/  SHF.R.S32.HI R4, RZ, 0x1f, R135 ;  /* 0x0000001fff047819 */ /* 0x000fe60000011487 */
[----:B------:R-:W-:Y:S01]  /*cb40*/  IMAD R0, R135, UR14, RZ ;  /* 0x0000000e87007c24 */ /* 0x000fe2000f8e02ff */
[----:B------:R-:W-:Y:S03]  /*cb50*/  LEA R6, P1, R2, c[0x0][0x170], 0x1 ;  /* 0x00005c0002067a11 */ /* 0x000fe600078208ff */
[----:B------:R-:W-:Y:S01]  /*cb60*/  IMAD R0, R4, UR15, R0 ;  /* 0x0000000f04007c24 */ /* 0x000fe2000f8e0200 */
[----:B------:R-:W-:Y:S04]  /*cb70*/  IADD3 R4, P0, R6, UR7, RZ ;  /* 0x0000000706047c10 */ /* 0x000fe8000ff1e0ff */
[----:B------:R-:W-:Y:S04]  /*cb80*/  IADD3 R0, R3, R0, RZ ;  /* 0x0000000003007210 */ /* 0x000fe80007ffe0ff */
        /* <DEDUP_REMOVED lines=8> */
[----:B------:R-:W-:Y:S04]  /*cc10*/  IADD3.X R3, R5, UR4, RZ, P1, !PT ;  /* 0x0000000405037c10 */ /* 0x000fe80008ffe4ff */
[----:B------:R-:W-:Y:S01]  /*cc20*/  IADD3.X R9, R3, UR4, RZ, P0, !PT ;  /* 0x0000000403097c10 */ /* 0x000fe200087fe4ff */
[----:B------:R1:W-:Y:S08]  /*cc30*/  LDGSTS.E.BYPASS.LTC128B.128 [R247+0xe000], [R6.64+0x80] ;  /* 0x0e00008006f77fae */ /* 0x0003f0000b901d50 */
[----:B------:R1:W-:Y:S08]  /*cc40*/  LDGSTS.E.BYPASS.LTC128B.128 [R247+0xc800], [R4.64] ;  /* 0x0c80000004f77fae */ /* 0x0003f0000b901d50 */
[----:B------:R1:W-:Y:S08]  /*cc50*/  LDGSTS.E.BYPASS.LTC128B.128 [R247+0xe800], [R4.64+0x80] ;  /* 0x0e80008004f77fae */ /* 0x0003f0000b901d50 */
[----:B------:R2:W-:Y:S08]  /*cc60*/  LDGSTS.E.BYPASS.LTC128B.128 [R247+0xd000], [R2.64] ;  /* 0x0d00000002f77fae */ /* 0x0005f0000b901d50 */
[----:B------:R2:W-:Y:S08]  /*cc70*/  LDGSTS.E.BYPASS.LTC128B.128 [R247+0xf000], [R2.64+0x80] ;  /* 0x0f00008002f77fae */ /* 0x0005f0000b901d50 */
[----:B------:R3:W-:Y:S08]  /*cc80*/  LDGSTS.E.BYPASS.LTC128B.128 [R247+0xd800], [R8.64] ;  /* 0x0d80000008f77fae */ /* 0x0007f0000b901d50 */
[----:B------:R3:W-:Y:S08]  /*cc90*/  LDGSTS.E.BYPASS.LTC128B.128 [R247+0xf800], [R8.64+0x80] ;  /* 0x0f80008008f77fae */ /* 0x0007f0000b901d50 */
[----:B------:R-:W-:Y:S08]  /*cca0*/  LDSM.16.M88.4 R64, [R235] ;  /* 0x00000000eb40783b */ /* 0x000ff00000000200 */
[----:B------:R-:W1:Y:S08]  /*ccb0*/  LDSM.16.M88.4 R16, [R234] ;  /* 0x00000000ea10783b */ /* 0x000e700000000200 */
[----:B------:R-:W3:Y:S08]  /*ccc0*/  LDSM.16.M88.4 R60, [R235+0x2000] ;  /* 0x00200000eb3c783b */ /* 0x000ef00000000200 */
[----:B------:R-:W4:Y:S08]  /*ccd0*/  LDSM.16.M88.4 R32, [R234+0x800] ;  /* 0x00080000ea20783b */ /* 0x000f300000000200 */
[----:B------:R-:W0:Y:S08]  /*cce0*/  LDGDEPBAR ;  /* 0x00000000000079af */ /* 0x000e300000000000 */
[----:B------:R-:W2:Y:S01]  /*ccf0*/  LDSM.16.M88.4 R48, [R234+0x1000] ;  /* 0x00100000ea30783b */ /* 0x000ea20000000200 */
[-C--:B-1----:R-:W-:Y:S07]  /*cd00*/  HMMA.16816.F32 R4, R64, R16.reuse, RZ ;  /* 0x000000104004723c */ /* 0x082fee00000018ff */
[----:B------:R-:W1:Y:S01]  /*cd10*/  LDSM.16.M88.4 R208, [R234+0x1800] ;  /* 0x00180000ead0783b */ /* 0x000e620000000200 */
[C---:B---3--:R-:W-:Y:S07]  /*cd20*/  HMMA.16816.F32 R8, R60.reuse, R16, RZ ;  /* 0x000000103c08723c */ /* 0x048fee00000018ff */
[----:B------:R-:W-:Y:S01]  /*cd30*/  LDSM.16.M88.4 R212, [R236] ;  /* 0x00000000ecd4783b */ /* 0x000fe20000000200 */
[-C--:B------:R-:W-:Y:S07]  /*cd40*/  HMMA.16816.F32 R12, R60, R18.reuse, RZ ;  /* 0x000000123c0c723c */ /* 0x080fee00000018ff */
[----:B------:R-:W3:Y:S01]  /*cd50*/  LDSM.16.M88.4 R216, [R239] ;  /* 0x00000000efd8783b */ /* 0x000ee20000000200 */
[C---:B------:R-:W-:Y:S07]  /*cd60*/  HMMA.16816.F32 R16, R64.reuse, R18, RZ ;  /* 0x000000124010723c */ /* 0x040fee00000018ff */
[----:B------:R-:W1:Y:S01]  /*cd70*/  LDSM.16.M88.4 R220, [R236+0x2000] ;  /* 0x00200000ecdc783b */ /* 0x000e620000000200 */
[-C--:B----4-:R-:W-:Y:S07]  /*cd80*/  HMMA.16816.F32 R20, R64, R32.reuse, RZ ;  /* 0x000000204014723c */ /* 0x090fee00000018ff */
[----:B------:R-:W-:Y:S01]  /*cd90*/  LDSM.16.M88.4 R224, [R245] ;  /* 0x00000000f5e0783b */ /* 0x000fe20000000200 */
[C---:B------:R-:W-:Y:S08]  /*cda0*/  HMMA.16816.F32 R24, R60.reuse, R32, RZ ;  /* 0x000000203c18723c */ /* 0x040ff000000018ff */
[-C--:B------:R-:W-:Y:S08]  /*cdb0*/  HMMA.16816.F32 R28, R60, R34.reuse, RZ ;  /* 0x000000223c1c723c */ /* 0x080ff000000018ff */
[C---:B------:R-:W-:Y:S08]  /*cdc0*/  HMMA.16816.F32 R32, R64.reuse, R34, RZ ;  /* 0x000000224020723c */ /* 0x040ff000000018ff */
[-C--:B--2---:R-:W-:Y:S08]  /*cdd0*/  HMMA.16816.F32 R36, R64, R48.reuse, RZ ;  /* 0x000000304024723c */ /* 0x084ff000000018ff */
[C---:B------:R-:W-:Y:S08]  /*cde0*/  HMMA.16816.F32 R40, R60.reuse, R48, RZ ;  /* 0x000000303c28723c */ /* 0x040ff000000018ff */
[-C--:B------:R-:W-:Y:S08]  /*cdf0*/  HMMA.16816.F32 R44, R60, R50.reuse, RZ ;  /* 0x000000323c2c723c */ /* 0x080ff000000018ff */
[C---:B------:R-:W-:Y:S08]  /*ce00*/  HMMA.16816.F32 R48, R64.reuse, R50, RZ ;  /* 0x000000324030723c */ /* 0x040ff000000018ff */
[-C--:B-1----:R-:W-:Y:S08]  /*ce10*/  HMMA.16816.F32 R52, R64, R208.reuse, RZ ;  /* 0x000000d04034723c */ /* 0x082ff000000018ff */
[C---:B------:R-:W-:Y:S08]  /*ce20*/  HMMA.16816.F32 R56, R60.reuse, R208, RZ ;  /* 0x000000d03c38723c */ /* 0x040ff000000018ff */
[-C--:B------:R-:W-:Y:S08]  /*ce30*/  HMMA.16816.F32 R60, R60, R210.reuse, RZ ;  /* 0x000000d23c3c723c */ /* 0x080ff000000018ff */
[----:B------:R-:W-:Y:S01]  /*ce40*/  HMMA.16816.F32 R64, R64, R210, RZ ;  /* 0x000000d24040723c */ /* 0x000fe200000018ff */
[----:B------:R-:W1:Y:S07]  /*ce50*/  LDSM.16.M88.4 R208, [R246] ;  /* 0x00000000f6d0783b */ /* 0x000e6e0000000200 */
[-C--:B---3--:R-:W-:Y:S08]  /*ce60*/  HMMA.16816.F32 R4, R212, R216.reuse, R4 ;  /* 0x000000d8d404723c */ /* 0x088ff00000001804 */
[C---:B------:R-:W-:Y:S08]  /*ce70*/  HMMA.16816.F32 R8, R220.reuse, R216, R8 ;  /* 0x000000d8dc08723c */ /* 0x040ff00000001808 */
[-C--:B------:R-:W-:Y:S08]  /*ce80*/  HMMA.16816.F32 R12, R220, R218.reuse, R12 ;  /* 0x000000dadc0c723c */ /* 0x080ff0000000180c */
[C---:B------:R-:W-:Y:S01]  /*ce90*/  HMMA.16816.F32 R16, R212.reuse, R218, R16 ;  /* 0x000000dad410723c */ /* 0x040fe20000001810 */
[----:B------:R-:W2:Y:S07]  /*cea0*/  LDSM.16.M88.4 R216, [R244] ;  /* 0x00000000f4d8783b */ /* 0x000eae0000000200 */
[-C--:B-1----:R-:W-:Y:S08]  /*ceb0*/  HMMA.16816.F32 R20, R212, R208.reuse, R20 ;  /* 0x000000d0d414723c */ /* 0x082ff00000001814 */
        /* <DEDUP_REMOVED lines=8> */
[----:B------:R-:W1:Y:S07]  /*cf40*/  LDSM.16.M88.4 R224, [R233] ;  /* 0x00000000e9e0783b */ /* 0x000e6e0000000200 */
[-C--:B--2---:R-:W-:Y:S08]  /*cf50*/  HMMA.16816.F32 R52, R212, R216.reuse, R52 ;  /* 0x000000d8d434723c */ /* 0x084ff00000001834 */
[C---:B------:R-:W-:Y:S08]  /*cf60*/  HMMA.16816.F32 R56, R220.reuse, R216, R56 ;  /* 0x000000d8dc38723c */ /* 0x040ff00000001838 */
[-C--:B------:R-:W-:Y:S01]  /*cf70*/  HMMA.16816.F32 R60, R220, R218.reuse, R60 ;  /* 0x000000dadc3c723c */ /* 0x080fe2000000183c */
[----:B------:R-:W2:Y:S07]  /*cf80*/  LDSM.16.M88.4 R220, [R238+0x2000] ;  /* 0x00200000eedc783b */ /* 0x000eae0000000200 */
[----:B------:R-:W-:Y:S01]  /*cf90*/  HMMA.16816.F32 R64, R212, R218, R64 ;  /* 0x000000dad440723c */ /* 0x000fe20000001840 */
[----:B------:R-:W3:Y:S07]  /*cfa0*/  LDSM.16.M88.4 R212, [R233+0x800] ;  /* 0x00080000e9d4783b */ /* 0x000eee0000000200 */
[-C--:B-1----:R-:W-:Y:S01]  /*cfb0*/  HMMA.16816.F32 R4, R208, R224.reuse, R4 ;  /* 0x000000e0d004723c */ /* 0x082fe20000001804 */
[----:B------:R-:W1:Y:S07]  /*cfc0*/  LDSM.16.M88.4 R216, [R233+0x1000] ;  /* 0x00100000e9d8783b */ /* 0x000e6e0000000200 */
[C---:B--2---:R-:W-:Y:S08]  /*cfd0*/  HMMA.16816.F32 R8, R220.reuse, R224, R8 ;  /* 0x000000e0dc08723c */ /* 0x044ff00000001808 */
[-C--:B------:R-:W-:Y:S08]  /*cfe0*/  HMMA.16816.F32 R12, R220, R226.reuse, R12 ;  /* 0x000000e2dc0c723c */ /* 0x080ff0000000180c */
[C---:B------:R-:W-:Y:S01]  /*cff0*/  HMMA.16816.F32 R16, R208.reuse, R226, R16 ;  /* 0x000000e2d010723c */ /* 0x040fe20000001810 */
[----:B------:R-:W2:Y:S07]  /*d000*/  LDSM.16.M88.4 R224, [R233+0x1800] ;  /* 0x00180000e9e0783b */ /* 0x000eae0000000200 */
[-C--:B---3--:R-:W-:Y:S08]  /*d010*/  HMMA.16816.F32 R20, R208, R212.reuse, R20 ;  /* 0x000000d4d014723c */ /* 0x088ff00000001814 */
[C---:B------:R-:W-:Y:S08]  /*d020*/  HMMA.16816.F32 R24, R220.reuse, R212, R24 ;  /* 0x000000d4dc18723c */ /* 0x040ff00000001818 */
[-C--:B------:R-:W-:Y:S08]  /*d030*/  HMMA.16816.F32 R28, R220, R214.reuse, R28 ;  /* 0x000000d6dc1c723c */ /* 0x080ff0000000181c */
[C---:B------:R-:W-:Y:S01]  /*d040*/  HMMA.16816.F32 R32, R208.reuse, R214, R32 ;  /* 0x000000d6d020723c */ /* 0x040fe20000001820 */
[----:B------:R-:W-:Y:S07]  /*d050*/  LDSM.16.M88.4 R212, [R237] ;  /* 0x00000000edd4783b */ /* 0x000fee0000000200 */
[-C--:B-1----:R-:W-:Y:S08]  /*d060*/  HMMA.16816.F32 R36, R208, R216.reuse, R36 ;  /* 0x000000d8d024723c */ /* 0x082ff00000001824 */
        /* <DEDUP_REMOVED lines=20> */
[----:B------:R-:W-:Y:S07]  /*d1b0*/  LDSM.16.M88.4 R208, [R235+0x4000] ;  /* 0x00400000ebd0783b */ /* 0x000fee0000000200 */
[-C--:B-1----:R-:W-:Y:S08]  /*d1c0*/  HMMA.16816.F32 R36, R212, R224.reuse, R36 ;  /* 0x000000e0d424723c */ /* 0x082ff00000001824 */
[C---:B------:R-:W-:Y:S08]  /*d1d0*/  HMMA.16816.F32 R40, R220.reuse, R224, R40 ;  /* 0x000000e0dc28723c */ /* 0x040ff00000001828 */
[-C--:B------:R-:W-:Y:S08]  /*d1e0*/  HMMA.16816.F32 R44, R220, R226.reuse, R44 ;  /* 0x000000e2dc2c723c */ /* 0x080ff0000000182c */
[C---:B------:R-:W-:Y:S01]  /*d1f0*/  HMMA.16816.F32 R48, R212.reuse, R226, R48 ;  /* 0x000000e2d430723c */ /* 0x040fe20000001830 */
[----:B------:R-:W1:Y:S07]  /*d200*/  LDSM.16.M88.4 R224, [R234+0x2000] ;  /* 0x00200000eae0783b */ /* 0x000e6e0000000200 */
        /* <DEDUP_REMOVED lines=27> */
[----:B------:R-:W3:Y:S08]  /*d3c0*/  LDSM.16.M88.4 R208, [R242] ;  /* 0x00000000f2d0783b */ /* 0x000ef00000000200 */
[----:B------:R-:W4:Y:S01]  /*d3d0*/  LDSM.16.M88.4 R224, [R241] ;  /* 0x00000000f1e0783b */ /* 0x000f220000000200 */
[-C--:B-1----:R-:W-:Y:S08]  /*d3e0*/  HMMA.16816.F32 R4, R212, R216.reuse, R4 ;  /* 0x000000d8d404723c */ /* 0x082ff00000001804 */
[C---:B--2---:R-:W-:Y:S08]  /*d3f0*/  HMMA.16816.F32 R8, R220.reuse, R216, R8 ;  /* 0x000000d8dc08723c */ /* 0x044ff00000001808 */
        /* <DEDUP_REMOVED lines=18> */
[----:B------:R-:W3:Y:S08]  /*d520*/  LDSM.16.M88.4 R212, [R233+0x2800] ;  /* 0x00280000e9d4783b */ /* 0x000ef00000000200 */
        /* <DEDUP_REMOVED lines=20> */
[----:B------:R-:W-:Y:S08]  /*d670*/  HMMA.16816.F32 R64, R208, R226, R64 ;  /* 0x000000e2d040723c */ /* 0x000ff00000001840 */
[-C--:B--2---:R-:W-:Y:S11]  /*d680*/  HMMA.16816.F32 R4, R212, R216.reuse, R4 ;  /* 0x000000d8d404723c */ /* 0x084ff60000001804 */
[----:B------:R-:W-:Y:S11]  /*d690*/  @!UPT UIADD3 URZ, URZ, URZ, URZ ;  /* 0x0000003f3f3ff290 */ /* 0x000ff6000fffe03f */
[----:B------:R-:W-:Y:S02]  /*d6a0*/  @!UPT UIADD3 URZ, URZ, URZ, URZ ;  /* 0x0000003f3f3ff290 */ /* 0x000fe4000fffe03f */
[----:B------:R-:W-:Y:S01]  /*d6b0*/  FMUL.FTZ R4, R4, c[0x0][0x2ec] ;  /* 0x0000bb0004047a20 */ /* 0x000fe20000410000 */
[C---:B-1----:R-:W-:Y:S03]  /*d6c0*/  HMMA.16816.F32 R8, R220.reuse, R216, R8 ;  /* 0x000000d8dc08723c */ /* 0x042fe60000001808 */
[----:B------:R-:W-:Y:S01]  /*d6d0*/  MUFU.TANH R141, R4 ;  /* 0x00000004008d7308 */ /* 0x000fe20000002400 */
[----:B------:R-:W-:Y:S02]  /*d6e0*/  FMUL.FTZ R5, R5, c[0x0][0x2ec] ;  /* 0x0000bb0005057a20 */ /* 0x000fe40000410000 */
[----:B------:R-:W-:Y:S02]  /*d6f0*/  FMUL.FTZ R6, R6, c[0x0][0x2ec] ;  /* 0x0000bb0006067a20 */ /* 0x000fe40000410000 */
[----:B------:R-:W-:Y:S01]  /*d700*/  FMUL.FTZ R7, R7, c[0x0][0x2ec] ;  /* 0x0000bb0007077a20 */ /* 0x000fe20000410000 */
[-C--:B------:R-:W-:Y:S04]  /*d710*/  HMMA.16816.F32 R12, R220, R218.reuse, R12 ;  /* 0x000000dadc0c723c */ /* 0x080fe8000000180c */
[----:B------:R-:W-:Y:S04]  /*d720*/  MUFU.TANH R209, R5 ;  /* 0x0000000500d17308 */ /* 0x000fe80000002400 */
[C---:B------:R-:W-:Y:S06]  /*d730*/  HMMA.16816.F32 R16, R212.reuse, R218, R16 ;  /* 0x000000dad410723c */ /* 0x040fec0000001810 */
[----:B------:R-:W-:Y:S01]  /*d740*/  MUFU.TANH R142, R6 ;  /* 0x00000006008e7308 */ /* 0x000fe20000002400 */
[----:B------:R-:W-:Y:S02]  /*d750*/  FMUL.FTZ R8, R8, c[0x0][0x2ec] ;  /* 0x0000bb0008087a20 */ /* 0x000fe40000410000 */
[----:B------:R-:W-:Y:S03]  /*d760*/  FMUL.FTZ R9, R9, c[0x0][0x2ec] ;  /* 0x0000bb0009097a20 */ /* 0x000fe60000410000 */
[----:B------:R-:W-:Y:S02]  /*d770*/  FMUL.FTZ R10, R10, c[0x0][0x2ec] ;  /* 0x0000bb000a0a7a20 */ /* 0x000fe40000410000 */
[----:B------:R-:W-:Y:S02]  /*d780*/  FMUL.FTZ R11, R11, c[0x0][0x2ec] ;  /* 0x0000bb000b0b7a20 */ /* 0x000fe40000410000 */
[----:B------:R1:W-:Y:S01]  /*d790*/  MUFU.TANH R216, R7 ;  /* 0x0000000700d87308 */ /* 0x0003e20000002400 */
[----:B------:R-:W-:Y:S02]  /*d7a0*/  FMUL.FTZ R12, R12, c[0x0][0x2ec] ;  /* 0x0000bb000c0c7a20 */ /* 0x000fe40000410000 */
[----:B------:R-:W-:Y:S02]  /*d7b0*/  FMUL.FTZ R13, R13, c[0x0][0x2ec] ;  /* 0x0000bb000d0d7a20 */ /* 0x000fe40000410000 */
[----:B------:R-:W-:Y:S02]  /*d7c0*/  FMUL.FTZ R14, R14, c[0x0][0x2ec] ;  /* 0x0000bb000e0e7a20 */ /* 0x000fe40000410000 */
[----:B------:R-:W-:Y:S03]  /*d7d0*/  FMUL.FTZ R15, R15, c[0x0][0x2ec] ;  /* 0x0000bb000f0f7a20 */ /* 0x000fe60000410000 */
[----:B------:R-:W-:Y:S10]  /*d7e0*/  MUFU.TANH R210, R8 ;  /* 0x0000000800d27308 */ /* 0x000ff40000002400 */
[----:B------:R-:W-:Y:S01]  /*d7f0*/  MUFU.TANH R224, R9 ;  /* 0x0000000900e07308 */ /* 0x000fe20000002400 */
[----:B-1----:R-:W1:Y:S09]  /*d800*/  LDSM.16.M88.4 R4, [R232+0x2800] ;  /* 0x00280000e804783b */ /* 0x002e720000000200 */
[----:B------:R-:W-:Y:S10]  /*d810*/  MUFU.TANH R143, R10 ;  /* 0x0000000a008f7308 */ /* 0x000ff40000002400 */
[----:B------:R2:W-:Y:S10]  /*d820*/  MUFU.TANH R225, R11 ;  /* 0x0000000b00e17308 */ /* 0x0005f40000002400 */
[----:B------:R3:W-:Y:S10]  /*d830*/  MUFU.TANH R211, R12 ;  /* 0x0000000c00d37308 */ /* 0x0007f40000002400 */
[----:B------:R4:W-:Y:S01]  /*d840*/  MUFU.TANH R219, R13 ;  /* 0x0000000d00db7308 */ /* 0x0009e20000002400 */
[----:B--2---:R-:W2:Y:S01]  /*d850*/  LDSM.16.M88.4 R8, [R232+0x3000] ;  /* 0x00300000e808783b */ /* 0x004ea20000000200 */
[-C--:B-1----:R-:W-:Y:S08]  /*d860*/  HMMA.16816.F32 R20, R212, R4.reuse, R20 ;  /* 0x00000004d414723c */ /* 0x082ff00000001814 */
[----:B------:R-:W-:Y:S01]  /*d870*/  MUFU.TANH R218, R14 ;  /* 0x0000000e00da7308 */ /* 0x000fe20000002400 */
[C---:B------:R-:W-:Y:S04]  /*d880*/  HMMA.16816.F32 R24, R220.reuse, R4, R24 ;  /* 0x00000004dc18723c */ /* 0x040fe80000001818 */
[----:B---3--:R-:W-:Y:S05]  /*d890*/  FMUL.FTZ R12, R18, c[0x0][0x2ec] ;  /* 0x0000bb00120c7a20 */ /* 0x008fea0000410000 */
[----:B------:R1:W-:Y:S01]  /*d8a0*/  MUFU.TANH R217, R15 ;  /* 0x0000000f00d97308 */ /* 0x0003e20000002400 */
[-C--:B------:R-:W-:Y:S03]  /*d8b0*/  HMMA.16816.F32 R28, R220, R6.reuse, R28 ;  /* 0x00000006dc1c723c */ /* 0x080fe6000000181c */
[----:B----4-:R-:W-:Y:S05]  /*d8c0*/  FMUL.FTZ R13, R17, c[0x0][0x2ec] ;  /* 0x0000bb00110d7a20 */ /* 0x010fea0000410000 */
[C---:B------:R-:W-:Y:S01]  /*d8d0*/  HMMA.16816.F32 R32, R212.reuse, R6, R32 ;  /* 0x00000006d420723c */ /* 0x040fe20000001820 */
[----:B------:R-:W-:Y:S01]  /*d8e0*/  MUFU.TANH R12, R12 ;  /* 0x0000000c000c7308 */ /* 0x000fe20000002400 */
[----:B------:R-:W3:Y:S01]  /*d8f0*/  LDSM.16.M88.4 R4, [R232+0x3800] ;  /* 0x00380000e804783b */ /* 0x000ee20000000200 */
[----:B------:R-:W-:Y:S04]  /*d900*/  DEPBAR.LE SB0, 0x0 ;  /* 0x000080000000791a */ /* 0x000fe80000000000 */
[----:B------:R-:W-:Y:S02]  /*d910*/  FMUL.FTZ R20, R20, c[0x0][0x2ec] ;  /* 0x0000bb0014147a20 */ /* 0x000fe40000410000 */
[----:B------:R-:W-:Y:S02]  /*d920*/  FMUL.FTZ R21, R21, c[0x0][0x2ec] ;  /* 0x0000bb0015157a20 */ /* 0x000fe40000410000 */
[----:B------:R-:W4:Y:S01]  /*d930*/  MUFU.TANH R0, R20 ;  /* 0x0000001400007308 */ /* 0x000f220000002400 */
[----:B------:R-:W-:Y:S01]  /*d940*/  BAR.SYNC.DEFER_BLOCKING 0x0 ;  /* 0x0000000000007b1d */ /* 0x000fe20000010000 */
[----:B------:R-:W-:Y:S02]  /*d950*/  FMUL.FTZ R22, R22, c[0x0][0x2ec] ;  /* 0x0000bb0016167a20 */ /* 0x000fe40000410000 */
[----:B------:R-:W-:Y:S01]  /*d960*/  FMUL.FTZ R23, R23, c[0x0][0x2ec] ;  /* 0x0000bb0017177a20 */ /* 0x000fe20000410000 */
[-C--:B--2---:R-:W-:Y:S05]  /*d970*/  HMMA.16816.F32 R36, R212, R8.reuse, R36 ;  /* 0x00000008d424723c */ /* 0x084fea0000001824 */
[----:B------:R-:W2:Y:S01]  /*d980*/  MUFU.TANH R2, R21 ;  /* 0x0000001500027308 */ /* 0x000ea20000002400 */
[----:B------:R-:W-:Y:S02]  /*d990*/  FMUL.FTZ R24, R24, c[0x0][0x2ec] ;  /* 0x0000bb0018187a20 */ /* 0x000fe40000410000 */
[C---:B------:R-:W-:Y:S04]  /*d9a0*/  HMMA.16816.F32 R40, R220.reuse, R8, R40 ;  /* 0x00000008dc28723c */ /* 0x040fe80000001828 */
[----:B------:R-:W-:Y:S02]  /*d9b0*/  FMUL.FTZ R25, R25, c[0x0][0x2ec] ;  /* 0x0000bb0019197a20 */ /* 0x000fe40000410000 */
[----:B-1----:R-:W-:Y:S01]  /*d9c0*/  FMUL.FTZ R15, R16, c[0x0][0x2ec] ;  /* 0x0000bb00100f7a20 */ /* 0x002fe20000410000 */
[----:B------:R-:W-:Y:S01]  /*d9d0*/  MUFU.TANH R13, R13 ;  /* 0x0000000d000d7308 */ /* 0x000fe20000002400 */
[-C--:B------:R-:W-:Y:S01]  /*d9e0*/  HMMA.16816.F32 R44, R220, R10.reuse, R44 ;  /* 0x0000000adc2c723c */ /* 0x080fe2000000182c */
[----:B----4-:R1:W-:Y:S03]  /*d9f0*/  STL [R1+0xc], R0 ;  /* 0x00000c0001007387 */ /* 0x0103e60000100800 */
[----:B------:R-:W-:Y:S02]  /*da00*/  FMUL.FTZ R14, R19, c[0x0][0x2ec] ;  /* 0x0000bb00130e7a20 */ /* 0x000fe40000410000 */
[----:B------:R-:W-:Y:S02]  /*da10*/  FMUL.FTZ R26, R26, c[0x0][0x2ec] ;  /* 0x0000bb001a1a7a20 */ /* 0x000fe40000410000 */
[C---:B------:R-:W-:Y:S01]  /*da20*/  HMMA.16816.F32 R48, R212.reuse, R10, R48 ;  /* 0x0000000ad430723c */ /* 0x040fe20000001830 */
[----:B------:R-:W-:Y:S03]  /*da30*/  MUFU.TANH R21, R25 ;  /* 0x0000001900157308 */ /* 0x000fe60000002400 */
[----:B------:R-:W-:Y:S01]  /*da40*/  FMUL.FTZ R27, R27, c[0x0][0x2ec] ;  /* 0x0000bb001b1b7a20 */ /* 0x000fe20000410000 */
[----:B--2---:R2:W-:Y:S01]  /*da50*/  STL [R1+0x8], R2 ;  /* 0x0000080201007387 */ /* 0x0045e20000100800 */
[----:B------:R-:W-:Y:S02]  /*da60*/  FMUL.FTZ R28, R28, c[0x0][0x2ec] ;  /* 0x0000bb001c1c7a20 */ /* 0x000fe40000410000 */
[-C--:B---3--:R-:W-:Y:S03]  /*da70*/  HMMA.16816.F32 R52, R212, R4.reuse, R52 ;  /* 0x00000004d434723c */ /* 0x088fe60000001834 */
[----:B------:R-:W-:Y:S01]  /*da80*/  MUFU.TANH R15, R15 ;  /* 0x0000000f000f7308 */ /* 0x000fe20000002400 */
[----:B------:R-:W-:Y:S02]  /*da90*/  FMUL.FTZ R41, R41, c[0x0][0x2ec] ;  /* 0x0000bb0029297a20 */ /* 0x000fe40000410000 */
[----:B------:R-:W-:Y:S02]  /*daa0*/  FMUL.FTZ R29, R29, c[0x0][0x2ec] ;  /* 0x0000bb001d1d7a20 */ /* 0x000fe40000410000 */
[C---:B------:R-:W-:Y:S04]  /*dab0*/  HMMA.16816.F32 R56, R220.reuse, R4, R56 ;  /* 0x00000004dc38723c */ /* 0x040fe80000001838 */
[----:B------:R-:W-:Y:S01]  /*dac0*/  FMUL.FTZ R30, R30, c[0x0][0x2ec] ;  /* 0x0000bb001e1e7a20 */ /* 0x000fe20000410000 */
[----:B-1----:R-:W1:Y:S01]  /*dad0*/  MUFU.TANH R0, R22 ;  /* 0x0000001600007308 */ /* 0x002e620000002400 */
[----:B------:R-:W-:Y:S02]  /*dae0*/  FMUL.FTZ R31, R31, c[0x0][0x2ec] ;  /* 0x0000bb001f1f7a20 */ /* 0x000fe40000410000 */
[-C--:B------:R-:W-:Y:S04]  /*daf0*/  HMMA.16816.F32 R60, R220, R6.reuse, R60 ;  /* 0x00000006dc3c723c */ /* 0x080fe8000000183c */
[----:B------:R-:W-:Y:S02]  /*db00*/  FMUL.FTZ R33, R33, c[0x0][0x2ec] ;  /* 0x0000bb0021217a20 */ /* 0x000fe40000410000 */
[----:B------:R-:W-:Y:S01]  /*db10*/  FMUL.FTZ R34, R34, c[0x0][0x2ec] ;  /* 0x0000bb0022227a20 */ /* 0x000fe20000410000 */
[----:B--2---:R-:W2:Y:S01]  /*db20*/  MUFU.TANH R2, R23 ;  /* 0x0000001700027308 */ /* 0x004ea20000002400 */
[----:B------:R-:W-:Y:S04]  /*db30*/  HMMA.16816.F32 R64, R212, R6, R64 ;  /* 0x00000006d440723c */ /* 0x000fe80000001840 */
[----:B------:R-:W-:Y:S02]  /*db40*/  FMUL.FTZ R35, R35, c[0x0][0x2ec] ;  /* 0x0000bb0023237a20 */ /* 0x000fe40000410000 */
[----:B------:R-:W-:Y:S02]  /*db50*/  FMUL.FTZ R45, R45, c[0x0][0x2ec] ;  /* 0x0000bb002d2d7a20 */ /* 0x000fe40000410000 */
[----:B------:R-:W-:Y:S01]  /*db60*/  FMUL.FTZ R49, R49, c[0x0][0x2ec] ;  /* 0x0000bb0031317a20 */ /* 0x000fe20000410000 */
[----:B------:R3:W-:Y:S03]  /*db70*/  MUFU.TANH R25, R41 ;  /* 0x0000002900197308 */ /* 0x0007e60000002400 */
[----:B------:R-:W-:Y:S01]  /*db80*/  FMUL.FTZ R53, R53, c[0x0][0x2ec] ;  /* 0x0000bb0035357a20 */ /* 0x000fe20000410000 */
[----:B-1----:R1:W-:Y:S01]  /*db90*/  STL [R1+0x4], R0 ;  /* 0x0000040001007387 */ /* 0x0023e20000100800 */
[----:B------:R-:W-:Y:S02]  /*dba0*/  FMUL.FTZ R32, R32, c[0x0][0x2ec] ;  /* 0x0000bb0020207a20 */ /* 0x000fe40000410000 */
[----:B------:R-:W-:Y:S02]  /*dbb0*/  FMUL.FTZ R36, R36, c[0x0][0x2ec] ;  /* 0x0000bb0024247a20 */ /* 0x000fe40000410000 */
[----:B------:R-:W-:Y:S01]  /*dbc0*/  FMUL.FTZ R37, R37, c[0x0][0x2ec] ;  /* 0x0000bb0025257a20 */ /* 0x000fe20000410000 */
[----:B------:R-:W-:Y:S01]  /*dbd0*/  MUFU.TANH R14, R14 ;  /* 0x0000000e000e7308 */ /* 0x000fe20000002400 */
[----:B------:R-:W-:Y:S02]  /*dbe0*/  FMUL.FTZ R38, R38, c[0x0][0x2ec] ;  /* 0x0000bb0026267a20 */ /* 0x000fe40000410000 */
[----:B------:R-:W-:Y:S01]  /*dbf0*/  FMUL.FTZ R39, R39, c[0x0][0x2ec] ;  /* 0x0000bb0027277a20 */ /* 0x000fe20000410000 */
[----:B--2---:R-:W-:Y:S01]  /*dc00*/  STL [R1], R2 ;  /* 0x0000000201007387 */ /* 0x004fe20000100800 */
[----:B------:R-:W-:Y:S02]  /*dc10*/  FMUL.FTZ R40, R40, c[0x0][0x2ec] ;  /* 0x0000bb0028287a20 */ /* 0x000fe40000410000 */
[----:B------:R-:W-:Y:S02]  /*dc20*/  FMUL.FTZ R42, R42, c[0x0][0x2ec] ;  /* 0x0000bb002a2a7a20 */ /* 0x000fe40000410000 */
[----:B------:R-:W-:Y:S01]  /*dc30*/  FMUL.FTZ R43, R43, c[0x0][0x2ec] ;  /* 0x0000bb002b2b7a20 */ /* 0x000fe20000410000 */
[----:B------:R-:W-:Y:S01]  /*dc40*/  MUFU.TANH R137, R26 ;  /* 0x0000001a00897308 */ /* 0x000fe20000002400 */
[----:B------:R-:W-:Y:S02]  /*dc50*/  FMUL.FTZ R44, R44, c[0x0][0x2ec] ;  /* 0x0000bb002c2c7a20 */ /* 0x000fe40000410000 */
[----:B------:R-:W-:Y:S01]  /*dc60*/  FMUL.FTZ R46, R46, c[0x0][0x2ec] ;  /* 0x0000bb002e2e7a20 */ /* 0x000fe20000410000 */
[----:B---3--:R-:W-:Y:S01]  /*dc70*/  MOV R41, R135 ;  /* 0x0000008700297202 */ /* 0x008fe20000000f00 */
[----:B------:R-:W-:Y:S02]  /*dc80*/  FMUL.FTZ R47, R47, c[0x0][0x2ec] ;  /* 0x0000bb002f2f7a20 */ /* 0x000fe40000410000 */
[----:B------:R-:W-:Y:S01]  /*dc90*/  FMUL.FTZ R48, R48, c[0x0][0x2ec] ;  /* 0x0000bb0030307a20 */ /* 0x000fe20000410000 */
[----:B------:R-:W-:Y:S01]  /*dca0*/  ISETP.GT.AND P0, PT, R41, RZ, PT ;  /* 0x000000ff2900720c */ /* 0x000fe20003f04270 */
[----:B------:R-:W-:Y:S01]  /*dcb0*/  FMUL.FTZ R50, R50, c[0x0][0x2ec] ;  /* 0x0000bb0032327a20 */ /* 0x000fe20000410000 */
[----:B-1----:R-:W1:Y:S01]  /*dcc0*/  MUFU.TANH R0, R24 ;  /* 0x0000001800007308 */ /* 0x002e620000002400 */
[----:B------:R-:W-:Y:S02]  /*dcd0*/  FMUL.FTZ R51, R51, c[0x0][0x2ec] ;  /* 0x0000bb0033337a20 */ /* 0x000fe40000410000 */
[----:B------:R-:W-:Y:S02]  /*dce0*/  FMUL.FTZ R52, R52, c[0x0][0x2ec] ;  /* 0x0000bb0034347a20 */ /* 0x000fe40000410000 */
[----:B------:R-:W-:Y:S02]  /*dcf0*/  FMUL.FTZ R54, R54, c[0x0][0x2ec] ;  /* 0x0000bb0036367a20 */ /* 0x000fe40000410000 */
[----:B------:R-:W-:Y:S02]  /*dd00*/  FMUL.FTZ R55, R55, c[0x0][0x2ec] ;  /* 0x0000bb0037377a20 */ /* 0x000fe40000410000 */
[----:B------:R-:W-:Y:S01]  /*dd10*/  FMUL.FTZ R56, R56, c[0x0][0x2ec] ;  /* 0x0000bb0038387a20 */ /* 0x000fe20000410000 */
[----:B------:R2:W3:Y:S01]  /*dd20*/  MUFU.TANH R134, R27 ;  /* 0x0000001b00867308 */ /* 0x0004e20000002400 */
[----:B------:R-:W-:Y:S02]  /*dd30*/  FMUL.FTZ R57, R57, c[0x0][0x2ec] ;  /* 0x0000bb0039397a20 */ /* 0x000fe40000410000 */
[----:B------:R-:W-:Y:S02]  /*dd40*/  FMUL.FTZ R58, R58, c[0x0][0x2ec] ;  /* 0x0000bb003a3a7a20 */ /* 0x000fe40000410000 */
[----:B------:R-:W-:Y:S02]  /*dd50*/  FMUL.FTZ R59, R59, c[0x0][0x2ec] ;  /* 0x0000bb003b3b7a20 */ /* 0x000fe40000410000 */
[----:B------:R-:W-:Y:S02]  /*dd60*/  FMUL.FTZ R60, R60, c[0x0][0x2ec] ;  /* 0x0000bb003c3c7a20 */ /* 0x000fe40000410000 */
[----:B------:R-:W-:Y:S01]  /*dd70*/  FMUL.FTZ R61, R61, c[0x0][0x2ec] ;  /* 0x0000bb003d3d7a20 */ /* 0x000fe20000410000 */
[----:B------:R2:W4:Y:S01]  /*dd80*/  MUFU.TANH R208, R28 ;  /* 0x0000001c00d07308 */ /* 0x0005220000002400 */
[----:B------:R-:W-:Y:S02]  /*dd90*/  FMUL.FTZ R62, R62, c[0x0][0x2ec] ;  /* 0x0000bb003e3e7a20 */ /* 0x000fe40000410000 */
[----:B------:R-:W-:Y:S01]  /*dda0*/  FMUL.FTZ R64, R64, c[0x0][0x2ec] ;  /* 0x0000bb0040407a20 */ /* 0x000fe20000410000 */
[----:B-1----:R1:W-:Y:S01]  /*ddb0*/  STL [R1+0x10], R0 ;  /* 0x0000100001007387 */ /* 0x0023e20000100800 */
[----:B------:R-:W-:Y:S02]  /*ddc0*/  FMUL.FTZ R65, R65, c[0x0][0x2ec] ;  /* 0x0000bb0041417a20 */ /* 0x000fe40000410000 */
[----:B------:R-:W-:Y:S02]  /*ddd0*/  FMUL.FTZ R66, R66, c[0x0][0x2ec] ;  /* 0x0000bb0042427a20 */ /* 0x000fe40000410000 */
[----:B------:R-:W-:Y:S01]  /*dde0*/  FMUL.FTZ R67, R67, c[0x0][0x2ec] ;  /* 0x0000bb0043437a20 */ /* 0x000fe20000410000 */
[----:B------:R2:W2:Y:S10]  /*ddf0*/  MUFU.TANH R136, R29 ;  /* 0x0000001d00887308 */ /* 0x0004b40000002400 */
[----:B------:R2:W2:Y:S01]  /*de00*/  MUFU.TANH R18, R30 ;  /* 0x0000001e00127308 */ /* 0x0004a20000002400 */
[----:B-1----:R-:W-:Y:S09]  /*de10*/  FMUL.FTZ R0, R63, c[0x0][0x2ec] ;  /* 0x0000bb003f007a20 */ /* 0x002ff20000410000 */
[----:B------:R1:W1:Y:S10]  /*de20*/  MUFU.TANH R26, R31 ;  /* 0x0000001f001a7308 */ /* 0x0002740000002400 */
[----:B------:R1:W1:Y:S10]  /*de30*/  MUFU.TANH R31, R32 ;  /* 0x00000020001f7308 */ /* 0x0002740000002400 */
[----:B------:R1:W1:Y:S10]  /*de40*/  MUFU.TANH R27, R33 ;  /* 0x00000021001b7308 */ /* 0x0002740000002400 */
[----:B------:R1:W1:Y:S10]  /*de50*/  MUFU.TANH R23, R34 ;  /* 0x0000002200177308 */ /* 0x0002740000002400 */
[----:B------:R-:W1:Y:S10]  /*de60*/  MUFU.TANH R35, R35 ;  /* 0x0000002300237308 */ /* 0x000e740000002400 */
[----:B------:R1:W1:Y:S10]  /*de70*/  MUFU.TANH R29, R36 ;  /* 0x00000024001d7308 */ /* 0x0002740000002400 */
        /* <DEDUP_REMOVED lines=29> */
[----:B------:R1:W1:Y:S02]  /*e050*/  MUFU.TANH R214, R67 ;  /* 0x0000004300d67308 */ /* 0x0002640000002400 */
[----:B-1234-:R-:W-:-:S05]  /*e060*/  @P0 BRA `(.L_x_20) ;  /* 0xffffe88000000947 */ /* 0x01efca000383ffff */
.L_x_19:
[----:B------:R-:W2:Y:S01]  /*e070*/  LDL.LU R40, [R1+0xc] ;  /* 0x00000c0001287983 */ /* 0x000ea20000300800 */
[----:B------:R-:W-:Y:S02]  /*e080*/  FMNMX.FTZ R0, R141, R132, !PT ;  /* 0x000000848d007209 */ /* 0x000fe40007810000 */
[----:B------:R-:W-:Y:S01]  /*e090*/  MOV R43, R31 ;  /* 0x0000001f002b7202 */ /* 0x000fe20000000f00 */
[----:B------:R-:W3:Y:S01]  /*e0a0*/  LDL.LU R42, [R1] ;  /* 0x00000000012a7983 */ /* 0x000ee20000300800 */
[----:B-1----:R-:W-:Y:S02]  /*e0b0*/  FMNMX.FTZ R2, R209, R0, !PT ;  /* 0x00000000d1027209 */ /* 0x002fe40007810000 */
[----:B------:R-:W-:Y:S01]  /*e0c0*/  MOV R44, R27 ;  /* 0x0000001b002c7202 */ /* 0x000fe20000000f00 */
[----:B------:R-:W-:Y:S01]  /*e0d0*/  STL [R1+0x94], R246 ;  /* 0x000094f601007387 */ /* 0x000fe20000100800 */
[----:B------:R-:W-:Y:S02]  /*e0e0*/  FMNMX.FTZ R3, R15, R2, !PT ;  /* 0x000000020f037209 */ /* 0x000fe40007810000 */
[----:B------:R-:W-:Y:S01]  /*e0f0*/  FMNMX.FTZ R0, R142, R133, !PT ;  /* 0x000000858e007209 */ /* 0x000fe20007810000 */
[----:B------:R-:W-:Y:S01]  /*e100*/  STL [R1+0x90], R245 ;  /* 0x000090f501007387 */ /* 0x000fe20000100800 */
[----:B------:R-:W-:Y:S02]  /*e110*/  FMNMX.FTZ R4, R13, R3, !PT ;  /* 0x000000030d047209 */ /* 0x000fe40007810000 */
[----:B------:R-:W-:Y:S01]  /*e120*/  MOV R54, R137 ;  /* 0x0000008900367202 */ /* 0x000fe20000000f00 */
[----:B------:R-:W-:Y:S01]  /*e130*/  STL [R1+0x8c], R244 ;  /* 0x00008cf401007387 */ /* 0x000fe20000100800 */
[----:B------:R-:W-:Y:S02]  /*e140*/  FMNMX.FTZ R2, R216, R0, !PT ;  /* 0x00000000d8027209 */ /* 0x000fe40007810000 */
[----:B------:R-:W-:Y:S01]  /*e150*/  FMNMX.FTZ R0, R210, R139, !PT ;  /* 0x0000008bd2007209 */ /* 0x000fe20007810000 */
[----:B------:R-:W-:Y:S01]  /*e160*/  STL [R1+0x88], R243 ;  /* 0x000088f301007387 */ /* 0x000fe20000100800 */
[----:B------:R-:W-:Y:S02]  /*e170*/  MOV R48, R22 ;  /* 0x0000001600307202 */ /* 0x000fe40000000f00 */
[----:B------:R-:W-:Y:S01]  /*e180*/  FMNMX.FTZ R3, R12, R2, !PT ;  /* 0x000000020c037209 */ /* 0x000fe20007810000 */
[----:B------:R-:W-:Y:S01]  /*e190*/  STL [R1+0x84], R242 ;  /* 0x000084f201007387 */ /* 0x000fe20000100800 */
[----:B------:R-:W-:Y:S02]  /*e1a0*/  FMNMX.FTZ R2, R224, R0, !PT ;  /* 0x00000000e0027209 */ /* 0x000fe40007810000 */
        /* <DEDUP_REMOVED lines=8> */
[----:B------:R-:W-:Y:S02]  /*e230*/  MOV R55, R134 ;  /* 0x0000008600377202 */ /* 0x000fe40000000f00 */
[----:B------:R-:W-:Y:S01]  /*e240*/  FMNMX.FTZ R0, R217, R0, !PT ;  /* 0x00000000d9007209 */ /* 0x000fe20007810000 */
[----:B------:R-:W-:Y:S01]  /*e250*/  STL [R1+0x74], R238 ;  /* 0x000074ee01007387 */ /* 0x000fe20000100800 */
[----:B------:R-:W-:Y:S02]  /*e260*/  MOV R50, R23 ;  /* 0x0000001700327202 */ /* 0x000fe40000000f00 */
[----:B------:R-:W-:Y:S01]  /*e270*/  FMNMX.FTZ R0, R54, R0, !PT ;  /* 0x0000000036007209 */ /* 0x000fe20007810000 */
[----:B------:R1:W-:Y:S01]  /*e280*/  STL [R1+0x70], R237 ;  /* 0x000070ed01007387 */ /* 0x0003e20000100800 */
[----:B------:R-:W-:Y:S02]  /*e290*/  FMNMX.FTZ R2, R219, R2, !PT ;  /* 0x00000002db027209 */ /* 0x000fe40007810000 */
[----:B------:R-:W-:Y:S01]  /*e2a0*/  FMNMX.FTZ R0, R55, R0, !PT ;  /* 0x0000000037007209 */ /* 0x000fe20007810000 */
[----:B------:R-:W-:Y:S01]  /*e2b0*/  LDSM.16.MT88.4 R36, [R229+0xc000] ;  /* 0x00c00000e524783b */ /* 0x000fe20000004200 */
[----:B------:R-:W-:Y:S02]  /*e2c0*/  MOV R32, R208 ;  /* 0x000000d000207202 */ /* 0x000fe40000000f00 */
[----:B------:R-:W-:Y:S02]  /*e2d0*/  FMNMX.FTZ R0, R18, R0, !PT ;  /* 0x0000000012007209 */ /* 0x000fe40007810000 */
[----:B------:R-:W-:Y:S02]  /*e2e0*/  MOV R47, R19 ;  /* 0x00000013002f7202 */ /* 0x000fe40000000f00 */
[----:B------:R-:W-:Y:S02]  /*e2f0*/  MOV R31, R136 ;  /* 0x00000088001f7202 */ /* 0x000fe40000000f00 */
[----:B------:R-:W-:Y:S02]  /*e300*/  MOV R46, R20 ;  /* 0x00000014002e7202 */ /* 0x000fe40000000f00 */
[----:B------:R-:W-:Y:S01]  /*e310*/  MOV R52, R17 ;  /* 0x0000001100347202 */ /* 0x000fe20000000f00 */
[----:B-1----:R-:W4:Y:S04]  /*e320*/  LDL.LU R237, [R1+0x4] ;  /* 0x0000040001ed7983 */ /* 0x002f280000300800 */
[----:B------:R-:W-:Y:S04]  /*e330*/  STL [R1+0x6c], R236 ;  /* 0x00006cec01007387 */ /* 0x000fe80000100800 */
[----:B------:R1:W-:Y:S04]  /*e340*/  STL [R1+0x68], R235 ;  /* 0x000068eb01007387 */ /* 0x0003e80000100800 */
[----:B------:R-:W3:Y:S04]  /*e350*/  LDL.LU R51, [R1+0x10] ;  /* 0x0000100001337983 */ /* 0x000ee80000300800 */
[----:B------:R1:W-:Y:S02]  /*e360*/  STL [R1+0x64], R234 ;  /* 0x000064ea01007387 */ /* 0x0003e40000100800 */
[----:B-1----:R-:W-:Y:S04]  /*e370*/  MOV R235, R26 ;  /* 0x0000001a00eb7202 */ /* 0x002fe80000000f00 */
[----:B------:R-:W-:Y:S01]  /*e380*/  FMNMX.FTZ R0, R235, R0, !PT ;  /* 0x00000000eb007209 */ /* 0x000fe20007810000 */
[----:B------:R-:W3:Y:S03]  /*e390*/  LDL.LU R234, [R1+0x8] ;  /* 0x0000080001ea7983 */ /* 0x000ee60000300800 */
[----:B------:R-:W-:Y:S01]  /*e3a0*/  FMNMX.FTZ R0, R47, R0, !PT ;  /* 0x000000002f007209 */ /* 0x000fe20007810000 */
[----:B------:R1:W-:Y:S03]  /*e3b0*/  STL [R1+0x60], R233 ;  /* 0x000060e901007387 */ /* 0x0003e60000100800 */
[----:B------:R-:W-:Y:S01]  /*e3c0*/  FMNMX.FTZ R0, R46, R0, !PT ;  /* 0x000000002e007209 */ /* 0x000fe20007810000 */
[----:B------:R1:W-:Y:S03]  /*e3d0*/  STL [R1+0x5c], R232 ;  /* 0x00005ce801007387 */ /* 0x0003e60000100800 */
[----:B------:R-:W-:Y:S04]  /*e3e0*/  FMNMX.FTZ R0, R45, R0, !PT ;  /* 0x000000002d007209 */ /* 0x000fe80007810000 */
[----:B------:R-:W-:Y:S04]  /*e3f0*/  FMNMX.FTZ R0, R34, R0, !PT ;  /* 0x0000000022007209 */ /* 0x000fe80007810000 */
[----:B------:R-:W-:Y:S04]  /*e400*/  FMNMX.FTZ R0, R33, R0, !PT ;  /* 0x0000000021007209 */ /* 0x000fe80007810000 */
[----:B------:R-:W-:Y:S04]  /*e410*/  FMNMX.FTZ R0, R53, R0, !PT ;  /* 0x0000000035007209 */ /* 0x000fe80007810000 */
[----:B------:R-:W-:Y:S04]  /*e420*/  FMNMX.FTZ R0, R138, R0, !PT ;  /* 0x000000008a007209 */ /* 0x000fe80007810000 */
[----:B------:R-:W-:Y:S02]  /*e430*/  FMNMX.FTZ R0, R135, R0, !PT ;  /* 0x0000000087007209 */ /* 0x000fe40007810000 */
[----:B-1----:R-:W-:Y:S02]  /*e440*/  MOV R233, R41 ;  /* 0x0000002900e97202 */ /* 0x002fe40000000f00 */
[----:B------:R-:W-:Y:S02]  /*e450*/  MOV R232, R21 ;  /* 0x0000001500e87202 */ /* 0x000fe40000000f00 */
[----:B------:R-:W-:Y:S01]  /*e460*/  LDSM.16.MT88.4 R20, [R228+0xc000] ;  /* 0x00c00000e414783b */ /* 0x000fe20000004200 */
[----:B--2---:R-:W-:Y:S02]  /*e470*/  FMNMX.FTZ R4, R40, R4, !PT ;  /* 0x0000000428047209 */ /* 0x004fe40007810000 */
[----:B----4-:R-:W-:Y:S04]  /*e480*/  FMNMX.FTZ R3, R237, R3, !PT ;  /* 0x00000003ed037209 */ /* 0x010fe80007810000 */
[----:B---3--:R-:W-:Y:S04]  /*e490*/  FMNMX.FTZ R3, R42, R3, !PT ;  /* 0x000000032a037209 */ /* 0x008fe80007810000 */
        /* <DEDUP_REMOVED lines=28> */
[----:B------:R-:W-:Y:S01]  /*e660*/  FMNMX.FTZ R4, R220, R4, !PT ;  /* 0x00000004dc047209 */ /* 0x000fe20007810000 */
[----:B------:R-:W2:Y:S01]  /*e670*/  SHFL.BFLY PT, R2, R0, 0x2, 0x1f ;  /* 0x0c401f0000027f89 */ /* 0x000ea200000e0000 */
[----:B------:R-:W-:Y:S04]  /*e680*/  FMNMX.FTZ R137, R248, R137, !PT ;  /* 0x00000089f8897209 */ /* 0x000fe80007810000 */
[----:B------:R-:W-:Y:S03]  /*e690*/  FMNMX.FTZ R137, R227, R137, !PT ;  /* 0x00000089e3897209 */ /* 0x000fe60007810000 */
[----:B------:R-:W3:Y:S01]  /*e6a0*/  SHFL.BFLY PT, R5, R4, 0x2, 0x1f ;  /* 0x0c401f0004057f89 */ /* 0x000ee200000e0000 */
[----:B------:R-:W-:Y:S04]  /*e6b0*/  FMNMX.FTZ R137, R226, R137, !PT ;  /* 0x00000089e2897209 */ /* 0x000fe80007810000 */
[----:B------:R-:W-:Y:S02]  /*e6c0*/  FMNMX.FTZ R137, R213, R137, !PT ;  /* 0x00000089d5897209 */ /* 0x000fe40007810000 */
[----:B-1----:R-:W-:Y:S02]  /*e6d0*/  FMNMX.FTZ R136, R3, R136, !PT ;  /* 0x0000008803887209 */ /* 0x002fe40007810000 */
[----:B------:R-:W-:Y:S03]  /*e6e0*/  FMNMX.FTZ R137, R212, R137, !PT ;  /* 0x00000089d4897209 */ /* 0x000fe60007810000 */
[----:B------:R-:W1:Y:S01]  /*e6f0*/  SHFL.BFLY PT, R7, R136, 0x1, 0x1f ;  /* 0x0c201f0088077f89 */ /* 0x000e6200000e0000 */
[----:B--2---:R-:W-:Y:S07]  /*e700*/  FMNMX.FTZ R2, R0, R2, !PT ;  /* 0x0000000200027209 */ /* 0x004fee0007810000 */
[----:B------:R-:W2:Y:S01]  /*e710*/  SHFL.BFLY PT, R6, R137, 0x2, 0x1f ;  /* 0x0c401f0089067f89 */ /* 0x000ea200000e0000 */
[----:B---3--:R-:W-:Y:S07]  /*e720*/  FMNMX.FTZ R4, R4, R5, !PT ;  /* 0x0000000504047209 */ /* 0x008fee0007810000 */
[----:B------:R-:W3:Y:S01]  /*e730*/  SHFL.BFLY PT, R134, R4, 0x1, 0x1f ;  /* 0x0c201f0004867f89 */ /* 0x000ee200000e0000 */
[----:B-1----:R-:W-:Y:S07]  /*e740*/  FMNMX.FTZ R136, R136, R7, !PT ;  /* 0x0000000788887209 */ /* 0x002fee0007810000 */
[----:B------:R-:W1:Y:S01]  /*e750*/  SHFL.BFLY PT, R3, R2, 0x1, 0x1f ;  /* 0x0c201f0002037f89 */ /* 0x000e6200000e0000 */
[----:B------:R-:W-:Y:S01]  /*e760*/  FMUL.FTZ R208, R136, c[0x0][0x23c] ;  /* 0x00008f0088d07a20 */ /* 0x000fe20000410000 */
[----:B--2---:R-:W-:Y:S06]  /*e770*/  FMNMX.FTZ R137, R137, R6, !PT ;  /* 0x0000000689897209 */ /* 0x004fec0007810000 */
[----:B------:R-:W2:Y:S01]  /*e780*/  SHFL.BFLY PT, R6, R137, 0x1, 0x1f ;  /* 0x0c201f0089067f89 */ /* 0x000ea200000e0000 */
[----:B---3--:R-:W-:Y:S02]  /*e790*/  FMNMX.FTZ R134, R4, R134, !PT ;  /* 0x0000008604867209 */ /* 0x008fe40007810000 */
[----:B-1----:R-:W-:Y:S02]  /*e7a0*/  FMNMX.FTZ R3, R2, R3, !PT ;  /* 0x0000000302037209 */ /* 0x002fe40007810000 */
[----:B--2---:R-:W-:Y:S04]  /*e7b0*/  FMNMX.FTZ R137, R137, R6, !PT ;  /* 0x0000000689897209 */ /* 0x004fe80007810000 */
[C---:B------:R-:W-:Y:S01]  /*e7c0*/  FSETP.NEU.FTZ.AND P1, PT, R137.reuse, -INF , PT ;  /* 0xff8000008900780b */ /* 0x040fe20003f3d000 */
[C---:B------:R-:W-:Y:S04]  /*e7d0*/  FADD.FTZ R0, -R137.reuse, R132 ;  /* 0x0000008489007221 */ /* 0x040fe80000010100 */
[----:B------:R-:W-:Y:S04]  /*e7e0*/  FMUL.FTZ R0, R0, c[0x0][0x23c] ;  /* 0x00008f0000007a20 */ /* 0x000fe80000410000 */
[----:B------:R1:W2:Y:S02]  /*e7f0*/  MUFU.EX2 R132, R0 ;  /* 0x0000000000847308 */ /* 0x0002a40000000800 */
[----:B-1----:R-:W-:Y:S02]  /*e800*/  FADD.FTZ R0, -R136, R133 ;  /* 0x0000008588007221 */ /* 0x002fe40000010100 */
[----:B--2---:R-:W-:Y:S01]  /*e810*/  FMUL.FTZ R17, R132, R157 ;  /* 0x0000009d84117220 */ /* 0x004fe20000410000 */
[----:B------:R-:W-:Y:S01]  /*e820*/  MOV R157, R18 ;  /* 0x00000012009d7202 */ /* 0x000fe20000000f00 */
[----:B------:R-:W-:Y:S02]  /*e830*/  FMUL.FTZ R0, R0, c[0x0][0x23c] ;  /* 0x00008f0000007a20 */ /* 0x000fe40000410000 */
[C---:B------:R-:W-:Y:S02]  /*e840*/  FMUL.FTZ R64, R132.reuse, R204 ;  /* 0x000000cc84407220 */ /* 0x040fe40000410000 */
[----:B------:R1:W2:Y:S01]  /*e850*/  MUFU.EX2 R133, R0 ;  /* 0x0000000000857308 */ /* 0x0002a20000000800 */
        /* <DEDUP_REMOVED lines=20> */
[--C-:B------:R-:W-:Y:S01]  /*e9a0*/  FFMA.FTZ R4, R141, c[0x0][0x23c], -R139.reuse ;  /* 0x00008f008d047a23 */ /* 0x100fe2000001088b */
[----:B------:R-:W-:Y:S01]  /*e9b0*/  FSEL R208, R208, RZ, P1 ;  /* 0x000000ffd0d07208 */ /* 0x000fe20000800000 */
[--C-:B------:R-:W-:Y:S01]  /*e9c0*/  FFMA.FTZ R5, R209, c[0x0][0x23c], -R139.reuse ;  /* 0x00008f00d1057a23 */ /* 0x100fe2000001088b */
[C---:B------:R-:W-:Y:S01]  /*e9d0*/  FSETP.NEU.FTZ.AND P1, PT, R134.reuse, -INF , PT ;  /* 0xff8000008600780b */ /* 0x040fe20003f3d000 */
[----:B------:R-:W-:Y:S02]  /*e9e0*/  FMUL.FTZ R209, R134, c[0x0][0x23c] ;  /* 0x00008f0086d17a20 */ /* 0x000fe40000410000 */
[----:B------:R3:W-:Y:S01]  /*e9f0*/  MUFU.EX2 R236, R4 ;  /* 0x0000000400ec7308 */ /* 0x0007e20000000800 */
[C---:B------:R-:W-:Y:S01]  /*ea00*/  FMUL.FTZ R18, R133.reuse, R158 ;  /* 0x0000009e85127220 */ /* 0x040fe20000410000 */
[----:B------:R-:W-:Y:S01]  /*ea10*/  MOV R158, R45 ;  /* 0x0000002d009e7202 */ /* 0x000fe20000000f00 */
[----:B------:R-:W-:Y:S01]  /*ea20*/  FMUL.FTZ R19, R133, R159 ;  /* 0x0000009f85137220 */ /* 0x000fe20000410000 */
[----:B------:R-:W-:Y:S01]  /*ea30*/  FSEL R209, R209, RZ, P1 ;  /* 0x000000ffd1d17208 */ /* 0x000fe20000800000 */
[----:B------:R-:W-:Y:S01]  /*ea40*/  FMUL.FTZ R66, R133, R206 ;  /* 0x000000ce85427220 */ /* 0x000fe20000410000 */
[----:B------:R-:W-:Y:S01]  /*ea50*/  FSETP.NEU.FTZ.AND P1, PT, R3, -INF , PT ;  /* 0xff8000000300780b */ /* 0x000fe20003f3d000 */
[C---:B------:R-:W-:Y:S01]  /*ea60*/  FMUL.FTZ R67, R133.reuse, R207 ;  /* 0x000000cf85437220 */ /* 0x040fe20000410000 */
[----:B------:R-:W-:Y:S01]  /*ea70*/  MOV R159, R34 ;  /* 0x00000022009f7202 */ /* 0x000fe20000000f00 */
[C---:B------:R-:W-:Y:S01]  /*ea80*/  FMUL.FTZ R34, R133.reuse, R174 ;  /* 0x000000ae85227220 */ /* 0x040fe20000410000 */
[----:B------:R4:W4:Y:S01]  /*ea90*/  MUFU.EX2 R246, R5 ;  /* 0x0000000500f67308 */ /* 0x0009220000000800 */
[----:B------:R-:W-:Y:S01]  /*eaa0*/  MOV R174, R35 ;  /* 0x0000002300ae7202 */ /* 0x000fe20000000f00 */
[----:B------:R-:W-:Y:S01]  /*eab0*/  FMUL.FTZ R35, R133, R175 ;  /* 0x000000af85237220 */ /* 0x000fe20000410000 */
[----:B------:R-:W-:Y:S01]  /*eac0*/  MOV R175, R44 ;  /* 0x0000002c00af7202 */ /* 0x000fe20000000f00 */
[----:B-1----:R-:W-:Y:S01]  /*ead0*/  FADD.FTZ R0, -R3, R140 ;  /* 0x0000008c03007221 */ /* 0x002fe20000010100 */
[----:B------:R-:W-:Y:S01]  /*eae0*/  LDSM.16.MT88.4 R204, [R230+0xd800] ;  /* 0x00d80000e6cc783b */ /* 0x000fe20000004200 */
[----:B--2---:R-:W-:Y:S02]  /*eaf0*/  FMUL.FTZ R41, R2, R181 ;  /* 0x000000b502297220 */ /* 0x004fe40000410000 */
[----:B------:R-:W-:Y:S02]  /*eb00*/  FMUL.FTZ R0, R0, c[0x0][0x23c] ;  /* 0x00008f0000007a20 */ /* 0x000fe40000410000 */
[C---:B------:R-:W-:Y:S02]  /*eb10*/  FMUL.FTZ R44, R2.reuse, R184 ;  /* 0x000000b8022c7220 */ /* 0x040fe40000410000 */
[----:B------:R-:W-:Y:S02]  /*eb20*/  FMUL.FTZ R45, R2, R185 ;  /* 0x000000b9022d7220 */ /* 0x000fe40000410000 */
[--C-:B---3--:R-:W-:Y:S01]  /*eb30*/  FFMA.FTZ R4, R142, c[0x0][0x23c], -R208.reuse ;  /* 0x00008f008e047a23 */ /* 0x108fe200000108d0 */
[----:B------:R-:W1:Y:S01]  /*eb40*/  MUFU.EX2 R0, R0 ;  /* 0x0000000000007308 */ /* 0x000e620000000800 */
[C---:B------:R-:W-:Y:S02]  /*eb50*/  FMUL.FTZ R56, R2.reuse, R196 ;  /* 0x000000c402387220 */ /* 0x040fe40000410000 */
[C---:B------:R-:W-:Y:S02]  /*eb60*/  FMUL.FTZ R57, R2.reuse, R197 ;  /* 0x000000c502397220 */ /* 0x040fe40000410000 */
[C---:B------:R-:W-:Y:S02]  /*eb70*/  FMUL.FTZ R60, R2.reuse, R200 ;  /* 0x000000c8023c7220 */ /* 0x040fe40000410000 */
[----:B------:R-:W-:Y:S02]  /*eb80*/  FMUL.FTZ R61, R2, R201 ;  /* 0x000000c9023d7220 */ /* 0x000fe40000410000 */
[--C-:B----4-:R-:W-:Y:S01]  /*eb90*/  FFMA.FTZ R5, R14, c[0x0][0x23c], -R208.reuse ;  /* 0x00008f000e057a23 */ /* 0x110fe200000108d0 */
[----:B------:R2:W-:Y:S01]  /*eba0*/  MUFU.EX2 R8, R4 ;  /* 0x0000000400087308 */ /* 0x0005e20000000800 */
[----:B------:R-:W-:Y:S01]  /*ebb0*/  F2FP.PACK_AB R140, R246, R236 ;  /* 0x000000ecf68c723e */ /* 0x000fe200000000ff */
[C---:B------:R-:W-:Y:S02]  /*ebc0*/  FMUL.FTZ R70, R133.reuse, R70 ;  /* 0x0000004685467220 */ /* 0x040fe40000410000 */
[----:B------:R-:W-:Y:S02]  /*ebd0*/  FMUL.FTZ R71, R133, R71 ;  /* 0x0000004785477220 */ /* 0x000fe40000410000 */
[C---:B------:R-:W-:Y:S02]  /*ebe0*/  FMUL.FTZ R72, R2.reuse, R72 ;  /* 0x0000004802487220 */ /* 0x040fe40000410000 */
[C---:B------:R-:W-:Y:S02]  /*ebf0*/  FMUL.FTZ R73, R2.reuse, R73 ;  /* 0x0000004902497220 */ /* 0x040fe40000410000 */
[----:B------:R3:W-:Y:S01]  /*ec00*/  MUFU.EX2 R238, R5 ;  /* 0x0000000500ee7308 */ /* 0x0007e20000000800 */
[C---:B------:R-:W-:Y:S02]  /*ec10*/  FMUL.FTZ R76, R2.reuse, R76 ;  /* 0x0000004c024c7220 */ /* 0x040fe40000410000 */
[----:B------:R-:W-:Y:S02]  /*ec20*/  FMUL.FTZ R77, R2, R77 ;  /* 0x0000004d024d7220 */ /* 0x000fe40000410000 */
[C---:B-1----:R-:W-:Y:S02]  /*ec30*/  FMUL.FTZ R10, R0.reuse, R146 ;  /* 0x00000092000a7220 */ /* 0x042fe40000410000 */
[C---:B------:R-:W-:Y:S02]  /*ec40*/  FMUL.FTZ R11, R0.reuse, R147 ;  /* 0x00000093000b7220 */ /* 0x040fe40000410000 */
[C---:B------:R-:W-:Y:S01]  /*ec50*/  FMUL.FTZ R14, R0.reuse, R154 ;  /* 0x0000009a000e7220 */ /* 0x040fe20000410000 */
[----:B------:R-:W-:Y:S01]  /*ec60*/  MOV R154, R47 ;  /* 0x0000002f009a7202 */ /* 0x000fe20000000f00 */
[----:B------:R-:W-:Y:S01]  /*ec70*/  FMUL.FTZ R27, R0, R167 ;  /* 0x000000a7001b7220 */ /* 0x000fe20000410000 */
[----:B------:R-:W-:Y:S01]  /*ec80*/  MOV R167, R28 ;  /* 0x0000001c00a77202 */ /* 0x000fe20000000f00 */
[----:B------:R-:W-:Y:S01]  /*ec90*/  FMUL.FTZ R28, R2, R168 ;  /* 0x000000a8021c7220 */ /* 0x000fe20000410000 */
[----:B------:R-:W-:Y:S01]  /*eca0*/  MOV R168, R29 ;  /* 0x0000001d00a87202 */ /* 0x000fe20000000f00 */
[--C-:B--2---:R-:W-:Y:S02]  /*ecb0*/  FFMA.FTZ R4, R216, c[0x0][0x23c], -R208.reuse ;  /* 0x00008f00d8047a23 */ /* 0x104fe400000108d0 */
[----:B------:R-:W-:Y:S01]  /*ecc0*/  FMUL.FTZ R29, R2, R169 ;  /* 0x000000a9021d7220 */ /* 0x000fe20000410000 */
[----:B------:R-:W-:Y:S01]  /*ecd0*/  MOV R169, R55 ;  /* 0x0000003700a97202 */ /* 0x000fe20000000f00 */
[----:B------:R1:W-:Y:S01]  /*ece0*/  MUFU.EX2 R245, R4 ;  /* 0x0000000400f57308 */ /* 0x0003e20000000800 */
[C---:B------:R-:W-:Y:S01]  /*ecf0*/  FMUL.FTZ R26, R0.reuse, R166 ;  /* 0x000000a6001a7220 */ /* 0x040fe20000410000 */
[----:B------:R-:W-:Y:S01]  /*ed00*/  MOV R166, R49 ;  /* 0x0000003100a67202 */ /* 0x000fe20000000f00 */
[----:B------:R-:W-:Y:S02]  /*ed10*/  FMUL.FTZ R47, R0, R187 ;  /* 0x000000bb002f7220 */ /* 0x000fe40000410000 */
[C---:B---3--:R-:W-:Y:S02]  /*ed20*/  FMUL.FTZ R5, R132.reuse, R149 ;  /* 0x0000009584057220 */ /* 0x048fe40000410000 */
[----:B------:R-:W-:Y:S02]  /*ed30*/  FMUL.FTZ R49, R132, R189 ;  /* 0x000000bd84317220 */ /* 0x000fe40000410000 */
        /* <DEDUP_REMOVED lines=8> */
[--C-:B-1----:R-:W-:Y:S02]  /*edc0*/  FFMA.FTZ R4, R15, c[0x0][0x23c], -R139.reuse ;  /* 0x00008f000f047a23 */ /* 0x102fe4000001088b */
[C---:B------:R-:W-:Y:S01]  /*edd0*/  FMUL.FTZ R15, R0.reuse, R155 ;  /* 0x0000009b000f7220 */ /* 0x040fe20000410000 */
[----:B------:R-:W-:Y:S01]  /*ede0*/  MOV R155, R46 ;  /* 0x0000002e009b7202 */ /* 0x000fe20000000f00 */
[----:B------:R1:W-:Y:S01]  /*edf0*/  MUFU.EX2 R242, R4 ;  /* 0x0000000400f27308 */ /* 0x0003e20000000800 */
[----:B------:R-:W-:Y:S02]  /*ee00*/  FMUL.FTZ R46, R0, R186 ;  /* 0x000000ba002e7220 */ /* 0x000fe40000410000 */
[C---:B------:R-:W-:Y:S02]  /*ee10*/  FMUL.FTZ R82, R133.reuse, R82 ;  /* 0x0000005285527220 */ /* 0x040fe40000410000 */
[C---:B------:R-:W-:Y:S02]  /*ee20*/  FMUL.FTZ R83, R133.reuse, R83 ;  /* 0x0000005385537220 */ /* 0x040fe40000410000 */
[C---:B------:R-:W-:Y:S02]  /*ee30*/  FMUL.FTZ R86, R133.reuse, R86 ;  /* 0x0000005685567220 */ /* 0x040fe40000410000 */
[----:B------:R-:W-:Y:S02]  /*ee40*/  FMUL.FTZ R87, R133, R87 ;  /* 0x0000005785577220 */ /* 0x000fe40000410000 */
[C---:B------:R-:W-:Y:S02]  /*ee50*/  FMUL.FTZ R88, R2.reuse, R88 ;  /* 0x0000005802587220 */ /* 0x040fe40000410000 */
[----:B------:R-:W-:Y:S02]  /*ee60*/  FMUL.FTZ R89, R2, R89 ;  /* 0x0000005902597220 */ /* 0x000fe40000410000 */
[C---:B------:R-:W-:Y:S02]  /*ee70*/  FMUL.FTZ R90, R0.reuse, R90 ;  /* 0x0000005a005a7220 */ /* 0x040fe40000410000 */
[----:B------:R-:W-:Y:S02]  /*ee80*/  FMUL.FTZ R91, R0, R91 ;  /* 0x0000005b005b7220 */ /* 0x000fe40000410000 */
[C---:B------:R-:W-:Y:S02]  /*ee90*/  FMUL.FTZ R92, R2.reuse, R92 ;  /* 0x0000005c025c7220 */ /* 0x040fe40000410000 */
[----:B------:R-:W-:Y:S02]  /*eea0*/  FMUL.FTZ R93, R2, R93 ;  /* 0x0000005d025d7220 */ /* 0x000fe40000410000 */
[----:B------:R-:W-:Y:S02]  /*eeb0*/  FMUL.FTZ R94, R0, R94 ;  /* 0x0000005e005e7220 */ /* 0x000fe40000410000 */
[--C-:B-1----:R-:W-:Y:S02]  /*eec0*/  FFMA.FTZ R4, R13, c[0x0][0x23c], -R139.reuse ;  /* 0x00008f000d047a23 */ /* 0x102fe4000001088b */
[----:B------:R-:W-:Y:S01]  /*eed0*/  FMUL.FTZ R13, R2, R153 ;  /* 0x00000099020d7220 */ /* 0x000fe20000410000 */
[----:B------:R-:W-:Y:S01]  /*eee0*/  MOV R153, R54 ;  /* 0x0000003600997202 */ /* 0x000fe20000000f00 */
[----:B------:R-:W1:Y:S01]  /*eef0*/  MUFU.EX2 R239, R4 ;  /* 0x0000000400ef7308 */ /* 0x000e620000000800 */
        /* <DEDUP_REMOVED lines=11> */
[----:B------:R-:W-:Y:S01]  /*efb0*/  FMUL.FTZ R110, R0, R110 ;  /* 0x0000006e006e7220 */ /* 0x000fe20000410000 */
[----:B-1----:R-:W-:Y:S01]  /*efc0*/  F2FP.PACK_AB R142, R239, R242 ;  /* 0x000000f2ef8e723e */ /* 0x002fe200000000ff */
[--C-:B------:R-:W-:Y:S02]  /*efd0*/  FFMA.FTZ R4, R12, c[0x0][0x23c], -R208.reuse ;  /* 0x00008f000c047a23 */ /* 0x100fe400000108d0 */
[C---:B------:R-:W-:Y:S01]  /*efe0*/  FMUL.FTZ R12, R2.reuse, R152 ;  /* 0x00000098020c7220 */ /* 0x040fe20000410000 */
[----:B------:R-:W-:Y:S01]  /*eff0*/  MOV R152, R40 ;  /* 0x0000002800987202 */ /* 0x000fe20000000f00 */
[----:B------:R1:W2:Y:S01]  /*f000*/  MUFU.EX2 R241, R4 ;  /* 0x0000000400f17308 */ /* 0x0002a20000000800 */
[----:B------:R-:W-:Y:S02]  /*f010*/  FMUL.FTZ R40, R2, R180 ;  /* 0x000000b402287220 */ /* 0x000fe40000410000 */
[----:B------:R-:W-:Y:S02]  /*f020*/  FMUL.FTZ R111, R0, R111 ;  /* 0x0000006f006f7220 */ /* 0x000fe40000410000 */
[--C-:B------:R-:W-:Y:S02]  /*f030*/  FFMA.FTZ R152, R152, c[0x0][0x23c], -R139.reuse ;  /* 0x00008f0098987a23 */ /* 0x100fe4000001088b */
[----:B------:R-:W-:Y:S02]  /*f040*/  FFMA.FTZ R213, R213, c[0x0][0x23c], -R139 ;  /* 0x00008f00d5d57a23 */ /* 0x000fe4000001088b */
[----:B------:R-:W-:Y:S02]  /*f050*/  FFMA.FTZ R215, R215, c[0x0][0x23c], -R208 ;  /* 0x00008f00d7d77a23 */ /* 0x000fe400000108d0 */
[--C-:B------:R-:W-:Y:S02]  /*f060*/  FFMA.FTZ R223, R223, c[0x0][0x23c], -R209.reuse ;  /* 0x00008f00dfdf7a23 */ /* 0x100fe400000108d1 */
[--C-:B------:R-:W-:Y:S02]  /*f070*/  FFMA.FTZ R222, R222, c[0x0][0x23c], -R209.reuse ;  /* 0x00008f00dede7a23 */ /* 0x100fe400000108d1 */
[--C-:B------:R-:W-:Y:S02]  /*f080*/  FFMA.FTZ R221, R221, c[0x0][0x23c], -R209.reuse ;  /* 0x00008f00dddd7a23 */ /* 0x100fe400000108d1 */
[C---:B------:R-:W-:Y:S02]  /*f090*/  FMUL.FTZ R113, R132.reuse, R113 ;  /* 0x0000007184717220 */ /* 0x040fe40000410000 */
[C---:B------:R-:W-:Y:S02]  /*f0a0*/  FMUL.FTZ R114, R133.reuse, R114 ;  /* 0x0000007285727220 */ /* 0x040fe40000410000 */
[----:B------:R-:W-:Y:S02]  /*f0b0*/  FMUL.FTZ R115, R133, R115 ;  /* 0x0000007385737220 */ /* 0x000fe40000410000 */
[----:B------:R-:W-:Y:S02]  /*f0c0*/  FMUL.FTZ R116, R132, R116 ;  /* 0x0000007484747220 */ /* 0x000fe40000410000 */
[--C-:B-1----:R-:W-:Y:S02]  /*f0d0*/  FFMA.FTZ R4, R210, c[0x0][0x23c], -R209.reuse ;  /* 0x00008f00d2047a23 */ /* 0x102fe400000108d1 */
[----:B------:R-:W-:Y:S02]  /*f0e0*/  FMUL.FTZ R210, R3, c[0x0][0x23c] ;  /* 0x00008f0003d27a20 */ /* 0x000fe40000410000 */
[----:B------:R1:W3:Y:S01]  /*f0f0*/  MUFU.EX2 R9, R4 ;  /* 0x0000000400097308 */ /* 0x0002e20000000800 */
[----:B------:R-:W-:Y:S02]  /*f100*/  FMUL.FTZ R117, R132, R117 ;  /* 0x0000007584757220 */ /* 0x000fe40000410000 */
[----:B------:R-:W-:Y:S01]  /*f110*/  FSEL R210, R210, RZ, P1 ;  /* 0x000000ffd2d27208 */ /* 0x000fe20000800000 */
[C---:B------:R-:W-:Y:S02]  /*f120*/  FMUL.FTZ R118, R133.reuse, R118 ;  /* 0x0000007685767220 */ /* 0x040fe40000410000 */
[----:B------:R-:W-:Y:S02]  /*f130*/  FMUL.FTZ R119, R133, R119 ;  /* 0x0000007785777220 */ /* 0x000fe40000410000 */
[----:B------:R-:W-:Y:S02]  /*f140*/  FFMA.FTZ R153, R153, c[0x0][0x23c], -R210 ;  /* 0x00008f0099997a23 */ /* 0x000fe400000108d2 */
[C---:B------:R-:W-:Y:S02]  /*f150*/  FMUL.FTZ R120, R2.reuse, R120 ;  /* 0x0000007802787220 */ /* 0x040fe40000410000 */
[----:B------:R-:W-:Y:S02]  /*f160*/  FMUL.FTZ R121, R2, R121 ;  /* 0x0000007902797220 */ /* 0x000fe40000410000 */
[C---:B------:R-:W-:Y:S02]  /*f170*/  FMUL.FTZ R122, R0.reuse, R122 ;  /* 0x0000007a007a7220 */ /* 0x040fe40000410000 */
[----:B------:R-:W-:Y:S02]  /*f180*/  FMUL.FTZ R123, R0, R123 ;  /* 0x0000007b007b7220 */ /* 0x000fe40000410000 */
[C---:B------:R-:W-:Y:S02]  /*f190*/  FMUL.FTZ R124, R2.reuse, R124 ;  /* 0x0000007c027c7220 */ /* 0x040fe40000410000 */
[----:B------:R-:W-:Y:S02]  /*f1a0*/  FMUL.FTZ R125, R2, R125 ;  /* 0x0000007d027d7220 */ /* 0x000fe40000410000 */
[----:B------:R-:W-:Y:S02]  /*f1b0*/  FMUL.FTZ R126, R0, R126 ;  /* 0x0000007e007e7220 */ /* 0x000fe40000410000 */
[--C-:B-1----:R-:W-:Y:S01]  /*f1c0*/  FFMA.FTZ R4, R224, c[0x0][0x23c], -R209.reuse ;  /* 0x00008f00e0047a23 */ /* 0x102fe200000108d1 */
[----:B------:R-:W-:Y:S01]  /*f1d0*/  MOV R224, R16 ;  /* 0x0000001000e07202 */ /* 0x000fe20000000f00 */
[----:B------:R-:W-:Y:S01]  /*f1e0*/  FMUL.FTZ R16, R132, R156 ;  /* 0x0000009c84107220 */ /* 0x000fe20000410000 */
[----:B------:R-:W-:Y:S01]  /*f1f0*/  MOV R156, R31 ;  /* 0x0000001f009c7202 */ /* 0x000fe20000000f00 */
[----:B------:R1:W-:Y:S01]  /*f200*/  MUFU.EX2 R244, R4 ;  /* 0x0000000400f47308 */ /* 0x0003e20000000800 */
[----:B------:R-:W-:Y:S01]  /*f210*/  FMUL.FTZ R31, R0, R171 ;  /* 0x000000ab001f7220 */ /* 0x000fe20000410000 */
[----:B------:R-:W-:Y:S01]  /*f220*/  MOV R171, R48 ;  /* 0x0000003000ab7202 */ /* 0x000fe20000000f00 */
[----:B------:R-:W-:Y:S02]  /*f230*/  FMUL.FTZ R48, R132, R188 ;  /* 0x000000bc84307220 */ /* 0x000fe40000410000 */
[----:B------:R-:W-:Y:S02]  /*f240*/  FFMA.FTZ R156, R156, c[0x0][0x23c], -R209 ;  /* 0x00008f009c9c7a23 */ /* 0x000fe400000108d1 */
[----:B------:R-:W-:Y:S02]  /*f250*/  FMUL.FTZ R127, R0, R127 ;  /* 0x0000007f007f7220 */ /* 0x000fe40000410000 */
[C---:B------:R-:W-:Y:S01]  /*f260*/  FMUL.FTZ R128, R132.reuse, R128 ;  /* 0x0000008084807220 */ /* 0x040fe20000410000 */
[----:B------:R-:W-:Y:S01]  /*f270*/  MUFU.EX2 R185, R156 ;  /* 0x0000009c00b97308 */ /* 0x000fe20000000800 */
[----:B------:R-:W-:Y:S02]  /*f280*/  FMUL.FTZ R129, R132, R129 ;  /* 0x0000008184817220 */ /* 0x000fe40000410000 */
[C---:B------:R-:W-:Y:S02]  /*f290*/  FMUL.FTZ R130, R133.reuse, R130 ;  /* 0x0000008285827220 */ /* 0x040fe40000410000 */
[----:B------:R-:W-:Y:S02]  /*f2a0*/  FMUL.FTZ R131, R133, R131 ;  /* 0x0000008385837220 */ /* 0x000fe40000410000 */
[--C-:B------:R-:W-:Y:S02]  /*f2b0*/  FFMA.FTZ R251, R251, c[0x0][0x23c], -R208.reuse ;  /* 0x00008f00fbfb7a23 */ /* 0x100fe400000108d0 */
[----:B------:R-:W-:Y:S02]  /*f2c0*/  FFMA.FTZ R249, R249, c[0x0][0x23c], -R208 ;  /* 0x00008f00f9f97a23 */ /* 0x000fe400000108d0 */
[--C-:B------:R-:W-:Y:S02]  /*f2d0*/  FFMA.FTZ R227, R227, c[0x0][0x23c], -R139.reuse ;  /* 0x00008f00e3e37a23 */ /* 0x100fe4000001088b */
[----:B------:R-:W-:Y:S01]  /*f2e0*/  FFMA.FTZ R226, R226, c[0x0][0x23c], -R139 ;  /* 0x00008f00e2e27a23 */ /* 0x000fe2000001088b */
[----:B------:R-:W-:Y:S01]  /*f2f0*/  MUFU.EX2 R251, R251 ;  /* 0x000000fb00fb7308 */ /* 0x000fe20000000800 */
[--C-:B-1----:R-:W-:Y:S01]  /*f300*/  FFMA.FTZ R4, R143, c[0x0][0x23c], -R210.reuse ;  /* 0x00008f008f047a23 */ /* 0x102fe200000108d2 */
[----:B--2---:R-:W-:Y:S01]  /*f310*/  F2FP.PACK_AB R143, R238, R241 ;  /* 0x000000f1ee8f723e */ /* 0x004fe200000000ff */
[--C-:B------:R-:W-:Y:S07]  /*f320*/  FFMA.FTZ R138, R138, c[0x0][0x23c], -R210.reuse ;  /* 0x00008f008a8a7a23 */ /* 0x100fee00000108d2 */
[----:B------:R1:W-:Y:S10]  /*f330*/  MUFU.EX2 R216, R4 ;  /* 0x0000000400d87308 */ /* 0x0003f40000000800 */
[----:B------:R-:W-:Y:S10]  /*f340*/  MUFU.EX2 R249, R249 ;  /* 0x000000f900f97308 */ /* 0x000ff40000000800 */
[----:B------:R-:W-:Y:S01]  /*f350*/  MUFU.EX2 R138, R138 ;  /* 0x0000008a008a7308 */ /* 0x000fe20000000800 */
[--C-:B-1----:R-:W-:Y:S01]  /*f360*/  FFMA.FTZ R4, R225, c[0x0][0x23c], -R210.reuse ;  /* 0x00008f00e1047a23 */ /* 0x102fe200000108d2 */
[----:B---3--:R-:W-:Y:S01]  /*f370*/  MOV R225, R9 ;  /* 0x0000000900e17202 */ /* 0x008fe20000000f00 */
[--C-:B------:R-:W-:Y:S07]  /*f380*/  FFMA.FTZ R9, R219, c[0x0][0x23c], -R209.reuse ;  /* 0x00008f00db097a23 */ /* 0x100fee00000108d1 */
[----:B------:R1:W2:Y:S10]  /*f390*/  MUFU.EX2 R243, R4 ;  /* 0x0000000400f37308 */ /* 0x0002b40000000800 */
[----:B------:R3:W-:Y:S01]  /*f3a0*/  MUFU.EX2 R219, R9 ;  /* 0x0000000900db7308 */ /* 0x0007e20000000800 */
[--C-:B-1----:R-:W-:Y:S09]  /*f3b0*/  FFMA.FTZ R4, R211, c[0x0][0x23c], -R209.reuse ;  /* 0x00008f00d3047a23 */ /* 0x102ff200000108d1 */
[----:B------:R1:W4:Y:S01]  /*f3c0*/  MUFU.EX2 R240, R4 ;  /* 0x0000000400f07308 */ /* 0x0003220000000800 */
[----:B---3--:R-:W-:Y:S01]  /*f3d0*/  FMUL.FTZ R9, R2, R145 ;  /* 0x0000009102097220 */ /* 0x008fe20000410000 */
[----:B--2---:R-:W-:Y:S01]  /*f3e0*/  F2FP.PACK_AB R145, R243, R216 ;  /* 0x000000d8f391723e */ /* 0x004fe200000000ff */
[--C-:B-1----:R-:W-:Y:S01]  /*f3f0*/  FFMA.FTZ R4, R218, c[0x0][0x23c], -R210.reuse ;  /* 0x00008f00da047a23 */ /* 0x102fe200000108d2 */
[----:B------:R-:W-:Y:S01]  /*f400*/  MOV R218, R8 ;  /* 0x0000000800da7202 */ /* 0x000fe20000000f00 */
[----:B------:R-:W-:Y:S01]  /*f410*/  FMUL.FTZ R8, R2, R144 ;  /* 0x0000009002087220 */ /* 0x000fe20000410000 */
[----:B------:R-:W-:Y:S04]  /*f420*/  F2FP.PACK_AB R144, R244, R225 ;  /* 0x000000e1f490723e */ /* 0x000fe800000000ff */
[----:B------:R1:W-:Y:S01]  /*f430*/  MUFU.EX2 R211, R4 ;  /* 0x0000000400d37308 */ /* 0x0003e20000000800 */
[----:B------:R-:W-:Y:S02]  /*f440*/  F2FP.PACK_AB R141, R245, R218 ;  /* 0x000000daf58d723e */ /* 0x000fe400000000ff */
[----:B----4-:R-:W-:Y:S01]  /*f450*/  F2FP.PACK_AB R146, R219, R240 ;  /* 0x000000f0db92723e */ /* 0x010fe200000000ff */
[----:B-1----:R-:W-:Y:S06]  /*f460*/  FFMA.FTZ R4, R217, c[0x0][0x23c], -R210 ;  /* 0x00008f00d9047a23 */ /* 0x002fec00000108d2 */
[----:B------:R1:W2:Y:S02]  /*f470*/  MUFU.EX2 R217, R4 ;  /* 0x0000000400d97308 */ /* 0x0002a40000000800 */
[C---:B-1----:R-:W-:Y:S01]  /*f480*/  FMUL.FTZ R4, R132.reuse, R148 ;  /* 0x0000009484047220 */ /* 0x042fe20000410000 */
[----:B--2---:R-:W-:Y:S01]  /*f490*/  F2FP.PACK_AB R147, R217, R211 ;  /* 0x000000d3d993723e */ /* 0x004fe200000000ff */
[----:B------:R-:W-:Y:S05]  /*f4a0*/  LDSM.16.MT88.4 R148, [R230+0xc000] ;  /* 0x00c00000e694783b */ /* 0x000fea0000004200 */
[-C--:B------:R-:W-:Y:S08]  /*f4b0*/  HMMA.16816.F32 R4, R140, R20.reuse, R4 ;  /* 0x000000148c04723c */ /* 0x080ff00000001804 */
[C---:B------:R-:W-:Y:S07]  /*f4c0*/  HMMA.16816.F32 R8, R144.reuse, R20, R8 ;  /* 0x000000149008723c */ /* 0x040fee0000001808 */
[C---:B------:R-:W-:Y:S01]  /*f4d0*/  FMUL.FTZ R20, R132.reuse, R160 ;  /* 0x000000a084147220 */ /* 0x040fe20000410000 */
[-C--:B------:R-:W-:Y:S04]  /*f4e0*/  HMMA.16816.F32 R12, R144, R22.reuse, R12 ;  /* 0x00000016900c723c */ /* 0x080fe8000000180c */
[----:B------:R-:W-:Y:S01]  /*f4f0*/  FMUL.FTZ R21, R132, R161 ;  /* 0x000000a184157220 */ /* 0x000fe20000410000 */
[----:B------:R-:W-:Y:S01]  /*f500*/  MOV R161, R30 ;  /* 0x0000001e00a17202 */ /* 0x000fe20000000f00 */
[----:B------:R-:W-:Y:S01]  /*f510*/  FMUL.FTZ R30, R0, R170 ;  /* 0x000000aa001e7220 */ /* 0x000fe20000410000 */
[----:B------:R-:W-:Y:S01]  /*f520*/  MOV R170, R32 ;  /* 0x0000002000aa7202 */ /* 0x000fe20000000f00 */
[C---:B------:R-:W-:Y:S04]  /*f530*/  HMMA.16816.F32 R16, R140.reuse, R22, R16 ;  /* 0x000000168c10723c */ /* 0x040fe80000001810 */
[C---:B------:R-:W-:Y:S01]  /*f540*/  FMUL.FTZ R32, R132.reuse, R172 ;  /* 0x000000ac84207220 */ /* 0x040fe20000410000 */
[----:B------:R-:W-:Y:S01]  /*f550*/  MOV R160, R33 ;  /* 0x0000002100a07202 */ /* 0x000fe20000000f00 */
[----:B------:R-:W-:Y:S01]  /*f560*/  FMUL.FTZ R33, R132, R173 ;  /* 0x000000ad84217220 */ /* 0x000fe20000410000 */
[----:B------:R-:W-:Y:S01]  /*f570*/  MOV R172, R51 ;  /* 0x0000003300ac7202 */ /* 0x000fe20000000f00 */
[C---:B------:R-:W-:Y:S01]  /*f580*/  FMUL.FTZ R22, R133.reuse, R162 ;  /* 0x000000a285167220 */ /* 0x040fe20000410000 */
[----:B------:R-:W-:Y:S03]  /*f590*/  MOV R162, R25 ;  /* 0x0000001900a27202 */ /* 0x000fe60000000f00 */
[C---:B------:R-:W-:Y:S01]  /*f5a0*/  FMUL.FTZ R23, R133.reuse, R163 ;  /* 0x000000a385177220 */ /* 0x040fe20000410000 */
[----:B------:R-:W-:Y:S01]  /*f5b0*/  MOV R163, R24 ;  /* 0x0000001800a37202 */ /* 0x000fe20000000f00 */
[C---:B------:R-:W-:Y:S01]  /*f5c0*/  FMUL.FTZ R24, R2.reuse, R164 ;  /* 0x000000a402187220 */ /* 0x040fe20000410000 */
[----:B------:R-:W-:Y:S01]  /*f5d0*/  MOV R164, R52 ;  /* 0x0000003400a47202 */ /* 0x000fe20000000f00 */
[----:B------:R-:W-:Y:S01]  /*f5e0*/  FMUL.FTZ R25, R2, R165 ;  /* 0x000000a502197220 */ /* 0x000fe20000410000 */
[----:B------:R-:W-:Y:S01]  /*f5f0*/  MOV R165, R53 ;  /* 0x0000003500a57202 */ /* 0x000fe20000000f00 */
[C---:B------:R-:W-:Y:S01]  /*f600*/  FMUL.FTZ R51, R133.reuse, R191 ;  /* 0x000000bf85337220 */ /* 0x040fe20000410000 */
[-C--:B------:R-:W-:Y:S01]  /*f610*/  HMMA.16816.F32 R20, R140, R36.reuse, R20 ;  /* 0x000000248c14723c */ /* 0x080fe20000001814 */
[----:B------:R-:W1:Y:S02]  /*f620*/  LDSM.16.MT88.4 R52, [R231+0xc000] ;  /* 0x00c00000e734783b */ /* 0x000e640000004200 */
[--C-:B------:R-:W-:Y:S01]  /*f630*/  FFMA.FTZ R162, R162, c[0x0][0x23c], -R209.reuse ;  /* 0x00008f00a2a27a23 */ /* 0x100fe200000108d1 */
[----:B------:R-:W-:Y:S01]  /*f640*/  MOV R173, R50 ;  /* 0x0000003200ad7202 */ /* 0x000fe20000000f00 */
[C---:B------:R-:W-:Y:S02]  /*f650*/  FMUL.FTZ R50, R133.reuse, R190 ;  /* 0x000000be85327220 */ /* 0x040fe40000410000 */
[----:B------:R-:W-:Y:S01]  /*f660*/  MUFU.EX2 R203, R162 ;  /* 0x000000a200cb7308 */ /* 0x000fe20000000800 */
[C---:B------:R-:W-:Y:S01]  /*f670*/  HMMA.16816.F32 R24, R144.reuse, R36, R24 ;  /* 0x000000249018723c */ /* 0x040fe20000001818 */
[----:B------:R-:W2:Y:S03]  /*f680*/  LDL.LU R191, [R1+0x1c] ;  /* 0x00001c0001bf7983 */ /* 0x000ea60000300800 */
[----:B------:R-:W-:Y:S01]  /*f690*/  FFMA.FTZ R164, R164, c[0x0][0x23c], -R209 ;  /* 0x00008f00a4a47a23 */ /* 0x000fe200000108d1 */
[----:B------:R-:W3:Y:S02]  /*f6a0*/  LDL.LU R189, [R1+0x20] ;  /* 0x0000200001bd7983 */ /* 0x000ee40000300800 */
[C---:B------:R-:W-:Y:S01]  /*f6b0*/  FMUL.FTZ R36, R132.reuse, R176 ;  /* 0x000000b084247220 */ /* 0x040fe20000410000 */
[-C--:B------:R-:W-:Y:S04]  /*f6c0*/  HMMA.16816.F32 R28, R144, R38.reuse, R28 ;  /* 0x00000026901c723c */ /* 0x080fe8000000181c */
[----:B------:R-:W-:Y:S01]  /*f6d0*/  FMUL.FTZ R37, R132, R177 ;  /* 0x000000b184257220 */ /* 0x000fe20000410000 */
[----:B------:R-:W-:Y:S01]  /*f6e0*/  MOV R176, R43 ;  /* 0x0000002b00b07202 */ /* 0x000fe20000000f00 */
[C---:B------:R-:W-:Y:S01]  /*f6f0*/  FMUL.FTZ R43, R0.reuse, R183 ;  /* 0x000000b7002b7220 */ /* 0x040fe20000410000 */
[----:B------:R-:W-:Y:S01]  /*f700*/  MOV R177, R42 ;  /* 0x0000002a00b17202 */ /* 0x000fe20000000f00 */
[C---:B------:R-:W-:Y:S04]  /*f710*/  HMMA.16816.F32 R32, R140.reuse, R38, R32 ;  /* 0x000000268c20723c */ /* 0x040fe80000001820 */
[----:B------:R-:W-:Y:S03]  /*f720*/  FMUL.FTZ R42, R0, R182 ;  /* 0x000000b6002a7220 */ /* 0x000fe60000410000 */
[C---:B------:R-:W-:Y:S02]  /*f730*/  FMUL.FTZ R38, R133.reuse, R178 ;  /* 0x000000b285267220 */ /* 0x040fe40000410000 */
[C---:B------:R-:W-:Y:S07]  /*f740*/  FMUL.FTZ R39, R133.reuse, R179 ;  /* 0x000000b385277220 */ /* 0x040fee0000410000 */
[-C--:B-1----:R-:W-:Y:S08]  /*f750*/  HMMA.16816.F32 R36, R140, R52.reuse, R36 ;  /* 0x000000348c24723c */ /* 0x082ff00000001824 */
[C---:B------:R-:W-:Y:S07]  /*f760*/  HMMA.16816.F32 R40, R144.reuse, R52, R40 ;  /* 0x000000349028723c */ /* 0x040fee0000001828 */
[C---:B------:R-:W-:Y:S01]  /*f770*/  FMUL.FTZ R52, R132.reuse, R192 ;  /* 0x000000c084347220 */ /* 0x040fe20000410000 */
[-C--:B------:R-:W-:Y:S01]  /*f780*/  HMMA.16816.F32 R44, R144, R54.reuse, R44 ;  /* 0x00000036902c723c */ /* 0x080fe2000000182c */
[----:B------:R1:W-:Y:S03]  /*f790*/  MUFU.EX2 R192, R152 ;  /* 0x0000009800c07308 */ /* 0x0003e60000000800 */
[----:B------:R-:W-:Y:S04]  /*f7a0*/  FMUL.FTZ R53, R132, R193 ;  /* 0x000000c184357220 */ /* 0x000fe80000410000 */
[C---:B------:R-:W-:Y:S07]  /*f7b0*/  HMMA.16816.F32 R48, R140.reuse, R54, R48 ;  /* 0x000000368c30723c */ /* 0x040fee0000001830 */
[C---:B------:R-:W-:Y:S02]  /*f7c0*/  FMUL.FTZ R54, R133.reuse, R194 ;  /* 0x000000c285367220 */ /* 0x040fe40000410000 */
[----:B------:R-:W-:Y:S01]  /*f7d0*/  FMUL.FTZ R55, R133, R195 ;  /* 0x000000c385377220 */ /* 0x000fe20000410000 */
[----:B------:R-:W-:Y:S06]  /*f7e0*/  MUFU.EX2 R194, R213 ;  /* 0x000000d500c27308 */ /* 0x000fec0000000800 */
[-C--:B------:R-:W-:Y:S03]  /*f7f0*/  HMMA.16816.F32 R52, R140, R148.reuse, R52 ;  /* 0x000000948c34723c */ /* 0x080fe60000001834 */
[----:B-1----:R-:W-:Y:S01]  /*f800*/  FFMA.FTZ R152, R234, c[0x0][0x23c], -R139 ;  /* 0x00008f00ea987a23 */ /* 0x002fe2000001088b */
[----:B------:R-:W-:Y:S04]  /*f810*/  MUFU.EX2 R195, R215 ;  /* 0x000000d700c37308 */ /* 0x000fe80000000800 */
[C---:B------:R-:W-:Y:S06]  /*f820*/  HMMA.16816.F32 R56, R144.reuse, R148, R56 ;  /* 0x000000949038723c */ /* 0x040fec0000001838 */
[----:B------:R1:W-:Y:S02]  /*f830*/  MUFU.EX2 R234, R152 ;  /* 0x0000009800ea7308 */ /* 0x0003e40000000800 */
[-C--:B------:R-:W-:Y:S08]  /*f840*/  HMMA.16816.F32 R60, R144, R150.reuse, R60 ;  /* 0x00000096903c723c */ /* 0x080ff0000000183c */
[C---:B------:R-:W-:Y:S01]  /*f850*/  HMMA.16816.F32 R64, R140.reuse, R150, R64 ;  /* 0x000000968c40723c */ /* 0x040fe20000001840 */
[----:B------:R-:W4:Y:S03]  /*f860*/  LDSM.16.MT88.4 R148, [R228+0xe000] ;  /* 0x00e00000e494783b */ /* 0x000f260000004200 */
[--C-:B-1----:R-:W-:Y:S04]  /*f870*/  FFMA.FTZ R152, R237, c[0x0][0x23c], -R208.reuse ;  /* 0x00008f00ed987a23 */ /* 0x102fe800000108d0 */
[----:B------:R1:W-:Y:S01]  /*f880*/  MUFU.EX2 R237, R152 ;  /* 0x0000009800ed7308 */ /* 0x0003e20000000800 */
[-C--:B----4-:R-:W-:Y:S03]  /*f890*/  HMMA.16816.F32 R68, R140, R148.reuse, R68 ;  /* 0x000000948c44723c */ /* 0x090fe60000001844 */
[----:B-1----:R-:W-:Y:S01]  /*f8a0*/  FFMA.FTZ R152, R177, c[0x0][0x23c], -R208 ;  /* 0x00008f00b1987a23 */ /* 0x002fe200000108d0 */
[----:B------:R-:W-:Y:S02]  /*f8b0*/  MOV R177, R176 ;  /* 0x000000b000b17202 */ /* 0x000fe40000000f00 */
[----:B------:R-:W-:Y:S02]  /*f8c0*/  MOV R176, R175 ;  /* 0x000000af00b07202 */ /* 0x000fe40000000f00 */
[C---:B------:R-:W-:Y:S04]  /*f8d0*/  HMMA.16816.F32 R72, R144.reuse, R148, R72 ;  /* 0x000000949048723c */ /* 0x040fe80000001848 */
[----:B------:R-:W-:Y:S02]  /*f8e0*/  MOV R175, R173 ;  /* 0x000000ad00af7202 */ /* 0x000fe40000000f00 */
[----:B------:R-:W-:Y:S02]  /*f8f0*/  MOV R173, R172 ;  /* 0x000000ac00ad7202 */ /* 0x000fe40000000f00 */
[-C--:B------:R-:W-:Y:S04]  /*f900*/  HMMA.16816.F32 R76, R144, R150.reuse, R76 ;  /* 0x00000096904c723c */ /* 0x080fe8000000184c */
[----:B------:R-:W-:Y:S02]  /*f910*/  MOV R172, R169 ;  /* 0x000000a900ac7202 */ /* 0x000fe40000000f00 */
[----:B------:R-:W-:Y:S02]  /*f920*/  MOV R169, R168 ;  /* 0x000000a800a97202 */ /* 0x000fe40000000f00 */
[C---:B------:R-:W-:Y:S01]  /*f930*/  HMMA.16816.F32 R80, R140.reuse, R150, R80 ;  /* 0x000000968c50723c */ /* 0x040fe20000001850 */
[----:B------:R-:W1:Y:S03]  /*f940*/  LDSM.16.MT88.4 R148, [R229+0xe000] ;  /* 0x00e00000e594783b */ /* 0x000e660000004200 */
[----:B------:R-:W-:Y:S02]  /*f950*/  MOV R168, R167 ;  /* 0x000000a700a87202 */ /* 0x000fe40000000f00 */
[----:B------:R-:W-:Y:S02]  /*f960*/  MOV R167, R163 ;  /* 0x000000a300a77202 */ /* 0x000fe40000000f00 */
[----:B------:R-:W-:Y:S04]  /*f970*/  MOV R163, R224 ;  /* 0x000000e000a37202 */ /* 0x000fe80000000f00 */
[----:B------:R-:W-:Y:S01]  /*f980*/  MOV R224, R233 ;  /* 0x000000e900e07202 */ /* 0x000fe20000000f00 */
[----:B------:R-:W-:Y:S01]  /*f990*/  FFMA.FTZ R163, R163, c[0x0][0x23c], -R209 ;  /* 0x00008f00a3a37a23 */ /* 0x000fe200000108d1 */
[----:B------:R4:W-:Y:S10]  /*f9a0*/  MUFU.EX2 R233, R152 ;  /* 0x0000009800e97308 */ /* 0x0009f40000000800 */
[----:B------:R-:W-:Y:S01]  /*f9b0*/  MUFU.EX2 R197, R163 ;  /* 0x000000a300c57308 */ /* 0x000fe20000000800 */
[----:B----4-:R-:W-:Y:S01]  /*f9c0*/  FFMA.FTZ R152, R177, c[0x0][0x23c], -R139 ;  /* 0x00008f00b1987a23 */ /* 0x010fe2000001088b */
[----:B------:R-:W-:Y:S01]  /*f9d0*/  MOV R177, R165 ;  /* 0x000000a500b17202 */ /* 0x000fe20000000f00 */
[-C--:B-1----:R-:W-:Y:S07]  /*f9e0*/  HMMA.16816.F32 R84, R140, R148.reuse, R84 ;  /* 0x000000948c54723c */ /* 0x082fee0000001854 */
[----:B------:R1:W-:Y:S01]  /*f9f0*/  MUFU.EX2 R202, R152 ;  /* 0x0000009800ca7308 */ /* 0x0003e20000000800 */
[----:B------:R-:W-:Y:S01]  /*fa00*/  MOV R165, R161 ;  /* 0x000000a100a57202 */ /* 0x000fe20000000f00 */
[--C-:B------:R-:W-:Y:S03]  /*fa10*/  FFMA.FTZ R177, R177, c[0x0][0x23c], -R210.reuse ;  /* 0x00008f00b1b17a23 */ /* 0x100fe600000108d2 */
[----:B------:R-:W-:Y:S01]  /*fa20*/  MOV R161, R154 ;  /* 0x0000009a00a17202 */ /* 0x000fe20000000f00 */
[C---:B------:R-:W-:Y:S04]  /*fa30*/  HMMA.16816.F32 R88, R144.reuse, R148, R88 ;  /* 0x000000949058723c */ /* 0x040fe80000001858 */
[--C-:B------:R-:W-:Y:S02]  /*fa40*/  FFMA.FTZ R161, R161, c[0x0][0x23c], -R210.reuse ;  /* 0x00008f00a1a17a23 */ /* 0x100fe400000108d2 */
[----:B------:R-:W-:Y:S02]  /*fa50*/  FFMA.FTZ R165, R165, c[0x0][0x23c], -R209 ;  /* 0x00008f00a5a57a23 */ /* 0x000fe400000108d1 */
[-C--:B------:R-:W-:Y:S01]  /*fa60*/  HMMA.16816.F32 R92, R144, R150.reuse, R92 ;  /* 0x00000096905c723c */ /* 0x080fe2000000185c */
[----:B------:R-:W-:Y:S07]  /*fa70*/  MUFU.EX2 R200, R161 ;  /* 0x000000a100c87308 */ /* 0x000fee0000000800 */
[C---:B------:R-:W-:Y:S01]  /*fa80*/  HMMA.16816.F32 R96, R140.reuse, R150, R96 ;  /* 0x000000968c60723c */ /* 0x040fe20000001860 */
[----:B------:R-:W4:Y:S03]  /*fa90*/  LDSM.16.MT88.4 R148, [R231+0xe000] ;  /* 0x00e00000e794783b */ /* 0x000f260000004200 */
[----:B-1----:R-:W-:Y:S01]  /*faa0*/  FFMA.FTZ R152, R176, c[0x0][0x23c], -R139 ;  /* 0x00008f00b0987a23 */ /* 0x002fe2000001088b */
[----:B------:R-:W-:Y:S02]  /*fab0*/  MOV R176, R160 ;  /* 0x000000a000b07202 */ /* 0x000fe40000000f00 */
[----:B------:R-:W-:Y:S01]  /*fac0*/  MOV R160, R155 ;  /* 0x0000009b00a07202 */ /* 0x000fe20000000f00 */
[----:B------:R1:W-:Y:S04]  /*fad0*/  MUFU.EX2 R183, R152 ;  /* 0x0000009800b77308 */ /* 0x0003e80000000800 */
[--C-:B------:R-:W-:Y:S02]  /*fae0*/  FFMA.FTZ R160, R160, c[0x0][0x23c], -R210.reuse ;  /* 0x00008f00a0a07a23 */ /* 0x100fe400000108d2 */
[----:B------:R-:W-:Y:S02]  /*faf0*/  FFMA.FTZ R176, R176, c[0x0][0x23c], -R210 ;  /* 0x00008f00b0b07a23 */ /* 0x000fe400000108d2 */
[----:B-1----:R-:W-:Y:S02]  /*fb00*/  FFMA.FTZ R152, R173, c[0x0][0x23c], -R209 ;  /* 0x00008f00ad987a23 */ /* 0x002fe400000108d1 */
[----:B------:R-:W-:Y:S02]  /*fb10*/  FFMA.FTZ R173, R250, c[0x0][0x23c], -R139 ;  /* 0x00008f00faad7a23 */ /* 0x000fe4000001088b */
[----:B------:R1:W-:Y:S01]  /*fb20*/  MUFU.EX2 R182, R152 ;  /* 0x0000009800b67308 */ /* 0x0003e20000000800 */
[-C--:B----4-:R-:W-:Y:S09]  /*fb30*/  HMMA.16816.F32 R100, R140, R148.reuse, R100 ;  /* 0x000000948c64723c */ /* 0x090ff20000001864 */
[----:B------:R-:W4:Y:S01]  /*fb40*/  MUFU.EX2 R173, R173 ;  /* 0x000000ad00ad7308 */ /* 0x000f220000000800 */
[C---:B------:R-:W-:Y:S07]  /*fb50*/  HMMA.16816.F32 R104, R144.reuse, R148, R104 ;  /* 0x000000949068723c */ /* 0x040fee0000001868 */
[--C-:B------:R-:W-:Y:S01]  /*fb60*/  FFMA.FTZ R148, R175, c[0x0][0x23c], -R208.reuse ;  /* 0x00008f00af947a23 */ /* 0x100fe200000108d0 */
[-C--:B------:R-:W-:Y:S01]  /*fb70*/  HMMA.16816.F32 R108, R144, R150.reuse, R108 ;  /* 0x00000096906c723c */ /* 0x080fe2000000186c */
[----:B------:R-:W-:Y:S03]  /*fb80*/  MUFU.EX2 R250, R227 ;  /* 0x000000e300fa7308 */ /* 0x000fe60000000800 */
[----:B-1----:R-:W-:Y:S02]  /*fb90*/  FFMA.FTZ R152, R232, c[0x0][0x23c], -R209 ;  /* 0x00008f00e8987a23 */ /* 0x002fe400000108d1 */
[--C-:B------:R-:W-:Y:S01]  /*fba0*/  FFMA.FTZ R175, R169, c[0x0][0x23c], -R139.reuse ;  /* 0x00008f00a9af7a23 */ /* 0x100fe2000001088b */
[----:B------:R-:W-:Y:S01]  /*fbb0*/  MOV R169, R168 ;  /* 0x000000a800a97202 */ /* 0x000fe20000000f00 */
[C---:B------:R-:W-:Y:S03]  /*fbc0*/  HMMA.16816.F32 R112, R140.reuse, R150, R112 ;  /* 0x000000968c70723c */ /* 0x040fe60000001870 */
[----:B------:R1:W-:Y:S01]  /*fbd0*/  MUFU.EX2 R181, R148 ;  /* 0x0000009400b57308 */ /* 0x0003e20000000800 */
[----:B------:R-:W-:Y:S02]  /*fbe0*/  MOV R168, R167 ;  /* 0x000000a700a87202 */ /* 0x000fe40000000f00 */
[----:B------:R-:W-:Y:S06]  /*fbf0*/  MOV R167, R235 ;  /* 0x000000eb00a77202 */ /* 0x000fec0000000f00 */
[----:B------:R-:W-:Y:S01]  /*fc00*/  MOV R179, R167 ;  /* 0x000000a700b37202 */ /* 0x000fe20000000f00 */
[----:B------:R2:W-:Y:S01]  /*fc10*/  MUFU.EX2 R232, R152 ;  /* 0x0000009800e87308 */ /* 0x0005e20000000800 */
[--C-:B------:R-:W-:Y:S09]  /*fc20*/  FFMA.FTZ R167, R252, c[0x0][0x23c], -R208.reuse ;  /* 0x00008f00fca77a23 */ /* 0x100ff200000108d0 */
[----:B------:R3:W-:Y:S01]  /*fc30*/  MUFU.EX2 R235, R153 ;  /* 0x0000009900eb7308 */ /* 0x0007e20000000800 */
[--C-:B-1----:R-:W-:Y:S02]  /*fc40*/  FFMA.FTZ R148, R174, c[0x0][0x23c], -R208.reuse ;  /* 0x00008f00ae947a23 */ /* 0x102fe400000108d0 */
[--C-:B------:R-:W-:Y:S02]  /*fc50*/  FFMA.FTZ R174, R171, c[0x0][0x23c], -R139.reuse ;  /* 0x00008f00abae7a23 */ /* 0x100fe4000001088b */
[----:B------:R-:W-:Y:S01]  /*fc60*/  FFMA.FTZ R171, R169, c[0x0][0x23c], -R208 ;  /* 0x00008f00a9ab7a23 */ /* 0x000fe200000108d0 */
[----:B------:R-:W-:Y:S04]  /*fc70*/  MOV R169, R159 ;  /* 0x0000009f00a97202 */ /* 0x000fe80000000f00 */
[----:B------:R1:W-:Y:S01]  /*fc80*/  MUFU.EX2 R186, R148 ;  /* 0x0000009400ba7308 */ /* 0x0003e20000000800 */
[--C-:B--2---:R-:W-:Y:S02]  /*fc90*/  FFMA.FTZ R152, R172, c[0x0][0x23c], -R210.reuse ;  /* 0x00008f00ac987a23 */ /* 0x104fe400000108d2 */
[--C-:B------:R-:W-:Y:S02]  /*fca0*/  FFMA.FTZ R172, R248, c[0x0][0x23c], -R139.reuse ;  /* 0x00008f00f8ac7a23 */ /* 0x100fe4000001088b */
[----:B------:R-:W-:Y:S05]  /*fcb0*/  FFMA.FTZ R139, R212, c[0x0][0x23c], -R139 ;  /* 0x00008f00d48b7a23 */ /* 0x000fea000001088b */
[----:B------:R-:W2:Y:S01]  /*fcc0*/  MUFU.EX2 R178, R152 ;  /* 0x0000009800b27308 */ /* 0x000ea20000000800 */
[----:B------:R-:W-:Y:S02]  /*fcd0*/  FFMA.FTZ R169, R169, c[0x0][0x23c], -R210 ;  /* 0x00008f00a9a97a23 */ /* 0x000fe400000108d2 */
[--C-:B---3--:R-:W-:Y:S02]  /*fce0*/  FFMA.FTZ R153, R170, c[0x0][0x23c], -R209.reuse ;  /* 0x00008f00aa997a23 */ /* 0x108fe400000108d1 */
[--C-:B------:R-:W-:Y:S02]  /*fcf0*/  FFMA.FTZ R170, R168, c[0x0][0x23c], -R208.reuse ;  /* 0x00008f00a8aa7a23 */ /* 0x100fe400000108d0 */
[--C-:B------:R-:W-:Y:S01]  /*fd00*/  FFMA.FTZ R168, R166, c[0x0][0x23c], -R208.reuse ;  /* 0x00008f00a6a87a23 */ /* 0x100fe200000108d0 */
[----:B------:R-:W-:Y:S02]  /*fd10*/  MOV R166, R158 ;  /* 0x0000009e00a67202 */ /* 0x000fe40000000f00 */
[----:B------:R3:W2:Y:S01]  /*fd20*/  MUFU.EX2 R180, R153 ;  /* 0x0000009900b47308 */ /* 0x0006a20000000800 */
[----:B------:R-:W-:Y:S02]  /*fd30*/  FFMA.FTZ R208, R214, c[0x0][0x23c], -R208 ;  /* 0x00008f00d6d07a23 */ /* 0x000fe400000108d0 */
[----:B------:R-:W-:Y:S01]  /*fd40*/  LDSM.16.MT88.4 R212, [R228+0xf800] ;  /* 0x00f80000e4d4783b */ /* 0x000fe20000004200 */
[----:B------:R-:W-:Y:S02]  /*fd50*/  FFMA.FTZ R209, R220, c[0x0][0x23c], -R209 ;  /* 0x00008f00dcd17a23 */ /* 0x000fe400000108d1 */
[--C-:B------:R-:W-:Y:S04]  /*fd60*/  FFMA.FTZ R166, R166, c[0x0][0x23c], -R210.reuse ;  /* 0x00008f00a6a67a23 */ /* 0x100fe800000108d2 */
[----:B------:R2:W-:Y:S01]  /*fd70*/  MUFU.EX2 R190, R172 ;  /* 0x000000ac00be7308 */ /* 0x0005e20000000800 */
[----:B-1----:R-:W1:Y:S09]  /*fd80*/  LDSM.16.MT88.4 R148, [R230+0xe000] ;  /* 0x00e00000e694783b */ /* 0x002e720000004200 */
[----:B------:R4:W-:Y:S01]  /*fd90*/  MUFU.EX2 R196, R171 ;  /* 0x000000ab00c47308 */ /* 0x0009e20000000800 */
[----:B---3--:R-:W3:Y:S09]  /*fda0*/  LDSM.16.MT88.4 R152, [R228+0xc800] ;  /* 0x00c80000e498783b */ /* 0x008ef20000004200 */
[----:B------:R1:W-:Y:S01]  /*fdb0*/  MUFU.EX2 R188, R167 ;  /* 0x000000a700bc7308 */ /* 0x0003e20000000800 */
[----:B--2---:R-:W2:Y:S09]  /*fdc0*/  LDL.LU R172, [R1+0x24] ;  /* 0x0000240001ac7983 */ /* 0x004eb20000300800 */
[----:B------:R-:W-:Y:S01]  /*fdd0*/  MUFU.EX2 R193, R175 ;  /* 0x000000af00c17308 */ /* 0x000fe20000000800 */
[----:B----4-:R-:W4:Y:S09]  /*fde0*/  LDL.LU R171, [R1+0x28] ;  /* 0x0000280001ab7983 */ /* 0x010f320000300800 */
[----:B------:R-:W-:Y:S01]  /*fdf0*/  MUFU.EX2 R201, R174 ;  /* 0x000000ae00c97308 */ /* 0x000fe20000000800 */
[-C--:B-1----:R-:W-:Y:S03]  /*fe00*/  HMMA.16816.F32 R116, R140, R148.reuse, R116 ;  /* 0x000000948c74723c */ /* 0x082fe60000001874 */
[----:B------:R-:W-:Y:S05]  /*fe10*/  MOV R167, R173 ;  /* 0x000000ad00a77202 */ /* 0x000fea0000000f00 */
[C---:B------:R-:W-:Y:S01]  /*fe20*/  HMMA.16816.F32 R120, R144.reuse, R148, R120 ;  /* 0x000000949078723c */ /* 0x040fe20000001878 */
[----:B------:R-:W-:Y:S06]  /*fe30*/  MUFU.EX2 R248, R223 ;  /* 0x000000df00f87308 */ /* 0x000fec0000000800 */
[--C-:B------:R-:W-:Y:S01]  /*fe40*/  FFMA.FTZ R148, R157, c[0x0][0x23c], -R210.reuse ;  /* 0x00008f009d947a23 */ /* 0x100fe200000108d2 */
[-C--:B------:R-:W-:Y:S01]  /*fe50*/  HMMA.16816.F32 R124, R144, R150.reuse, R124 ;  /* 0x00000096907c723c */ /* 0x080fe2000000187c */
[----:B------:R-:W1:Y:S02]  /*fe60*/  LDSM.16.MT88.4 R156, [R229+0xc800] ;  /* 0x00c80000e59c783b */ /* 0x000e640000004200 */
[----:B------:R3:W-:Y:S04]  /*fe70*/  MUFU.EX2 R184, R148 ;  /* 0x0000009400b87308 */ /* 0x0007e80000000800 */
[--C-:B------:R-:W-:Y:S01]  /*fe80*/  FFMA.FTZ R144, R179, c[0x0][0x23c], -R210.reuse ;  /* 0x00008f00b3907a23 */ /* 0x100fe200000108d2 */
[----:B------:R-:W-:Y:S04]  /*fe90*/  HMMA.16816.F32 R128, R140, R150, R128 ;  /* 0x000000968c80723c */ /* 0x000fe80000001880 */
[----:B------:R-:W-:Y:S01]  /*fea0*/  F2FP.PACK_AB R145, R178, R235 ;  /* 0x000000ebb291723e */ /* 0x000fe200000000ff */
[----:B------:R1:W1:Y:S01]  /*feb0*/  MUFU.EX2 R179, R144 ;  /* 0x0000009000b37308 */ /* 0x0002620000000800 */
[----:B------:R-:W-:Y:S01]  /*fec0*/  F2FP.PACK_AB R146, R185, R180 ;  /* 0x000000b4b992723e */ /* 0x000fe200000000ff */
[----:B------:R-:W-:Y:S01]  /*fed0*/  FFMA.FTZ R210, R135, c[0x0][0x23c], -R210 ;  /* 0x00008f0087d27a23 */ /* 0x000fe200000108d2 */
[----:B------:R-:W-:Y:S04]  /*fee0*/  F2FP.PACK_AB R140, R234, R192 ;  /* 0x000000c0ea8c723e */ /* 0x000fe800000000ff */
[----:B------:R-:W-:Y:S02]  /*fef0*/  F2FP.PACK_AB R141, R233, R237 ;  /* 0x000000ede98d723e */ /* 0x000fe400000000ff */
[----:B------:R-:W-:Y:S01]  /*ff00*/  F2FP.PACK_AB R142, R183, R202 ;  /* 0x000000cab78e723e */ /* 0x000fe200000000ff */
[----:B------:R-:W-:Y:S01]  /*ff10*/  MUFU.EX2 R227, R222 ;  /* 0x000000de00e37308 */ /* 0x000fe20000000800 */
[----:B------:R-:W-:Y:S01]  /*ff20*/  F2FP.PACK_AB R143, R186, R181 ;  /* 0x000000b5ba8f723e */ /* 0x000fe200000000ff */
[----:B---3--:R-:W3:Y:S06]  /*ff30*/  LDSM.16.MT88.4 R148, [R231+0xc800] ;  /* 0x00c80000e794783b */ /* 0x008eec0000004200 */
[-C--:B------:R-:W-:Y:S02]  /*ff40*/  HMMA.16816.F32 R4, R140, R152.reuse, R4 ;  /* 0x000000988c04723c */ /* 0x080fe40000001804 */
[----:B------:R-:W3:Y:S01]  /*ff50*/  MUFU.EX2 R187, R168 ;  /* 0x000000a800bb7308 */ /* 0x000ee20000000800 */
[----:B-1----:R-:W-:Y:S02]  /*ff60*/  F2FP.PACK_AB R144, R232, R182 ;  /* 0x000000b6e890723e */ /* 0x002fe400000000ff */
[----:B------:R-:W-:Y:S07]  /*ff70*/  F2FP.PACK_AB R147, R179, R184 ;  /* 0x000000b8b393723e */ /* 0x000fee00000000ff */
[----:B------:R1:W-:Y:S01]  /*ff80*/  MUFU.EX2 R168, R160 ;  /* 0x000000a000a87308 */ /* 0x0003e20000000800 */
[C---:B------:R-:W-:Y:S09]  /*ff90*/  HMMA.16816.F32 R8, R144.reuse, R152, R8 ;  /* 0x000000989008723c */ /* 0x040ff20000001808 */
[----:B------:R3:W3:Y:S01]  /*ffa0*/  MUFU.EX2 R135, R164 ;  /* 0x000000a400877308 */ /* 0x0006e20000000800 */
[-C--:B------:R-:W-:Y:S08]  /*ffb0*/  HMMA.16816.F32 R12, R144, R154.reuse, R12 ;  /* 0x0000009a900c723c */ /* 0x080ff0000000180c */
[C---:B------:R-:W-:Y:S01]  /*ffc0*/  HMMA.16816.F32 R16, R140.reuse, R154, R16 ;  /* 0x0000009a8c10723c */ /* 0x040fe20000001810 */
[----:B------:R-:W3:Y:S01]  /*ffd0*/  LDSM.16.MT88.4 R152, [R230+0xc800] ;  /* 0x00c80000e698783b */ /* 0x000ee20000004200 */
[----:B------:R-:W-:Y:S06]  /*ffe0*/  MUFU.EX2 R166, R166 ;  /* 0x000000a600a67308 */ /* 0x000fec0000000800 */
[-C--:B------:R-:W-:Y:S01]  /*fff0*/  HMMA.16816.F32 R20, R140, R156.reuse, R20 ;  /* 0x0000009c8c14723c */ /* 0x080fe20000001814 */
[----:B-1----:R-:W-:Y:S03]  /*10000*/  LDSM.16.MT88.4 R160, [R231+0xd000] ;  /* 0x00d00000e7a0783b */ /* 0x002fe60000004200 */
[----:B------:R-:W-:Y:S01]  /*10010*/  MUFU.EX2 R170, R170 ;  /* 0x000000aa00aa7308 */ /* 0x000fe20000000800 */
[----:B---3--:R-:W-:Y:S03]  /*10020*/  MOV R164, R187 ;  /* 0x000000bb00a47202 */ /* 0x008fe60000000f00 */
[C---:B------:R-:W-:Y:S06]  /*10030*/  HMMA.16816.F32 R24, R144.reuse, R156, R24 ;  /* 0x0000009c9018723c */ /* 0x040fec0000001818 */
[----:B------:R1:W-:Y:S02]  /*10040*/  MUFU.EX2 R187, R165 ;  /* 0x000000a500bb7308 */ /* 0x0003e40000000800 */
[-C--:B------:R-:W-:Y:S08]  /*10050*/  HMMA.16816.F32 R28, R144, R158.reuse, R28 ;  /* 0x0000009e901c723c */ /* 0x080ff0000000181c */
[C---:B------:R-:W-:Y:S01]  /*10060*/  HMMA.16816.F32 R32, R140.reuse, R158, R32 ;  /* 0x0000009e8c20723c */ /* 0x040fe20000001820 */
[----:B------:R-:W-:Y:S01]  /*10070*/  LDSM.16.MT88.4 R156, [R229+0xd000] ;  /* 0x00d00000e59c783b */ /* 0x000fe20000004200 */
[----:B------:R-:W-:Y:S06]  /*10080*/  MUFU.EX2 R252, R226 ;  /* 0x000000e200fc7308 */ /* 0x000fec0000000800 */
[-C--:B------:R-:W-:Y:S04]  /*10090*/  HMMA.16816.F32 R36, R140, R148.reuse, R36 ;  /* 0x000000948c24723c */ /* 0x080fe80000001824 */
[----:B------:R3:W-:Y:S01]  /*100a0*/  MUFU.EX2 R226, R176 ;  /* 0x000000b000e27308 */ /* 0x0007e20000000800 */
[----:B-1----:R-:W-:Y:S01]  /*100b0*/  MOV R165, R135 ;  /* 0x0000008700a57202 */ /* 0x002fe20000000f00 */
[----:B------:R-:W-:Y:S02]  /*100c0*/  FFMA.FTZ R135, R132, R191, R236 ;  /* 0x000000bf84877223 */ /* 0x000fe400000100ec */
[C---:B------:R-:W-:Y:S04]  /*100d0*/  HMMA.16816.F32 R40, R144.reuse, R148, R40 ;  /* 0x000000949028723c */ /* 0x040fe80000001828 */
[----:B------:R-:W-:Y:S01]  /*100e0*/  FFMA.FTZ R132, R133, R189, R218 ;  /* 0x000000bd85847223 */ /* 0x000fe200000100da */
[----:B------:R-:W-:Y:S01]  /*100f0*/  MOV R218, R224 ;  /* 0x000000e000da7202 */ /* 0x000fe20000000f00 */
[----:B------:R1:W-:Y:S01]  /*10100*/  MUFU.EX2 R236, R169 ;  /* 0x000000a900ec7308 */ /* 0x0003e20000000800 */
[----:B------:R-:W-:Y:S01]  /*10110*/  FADD.FTZ R133, R246, R135 ;  /* 0x00000087f6857221 */ /* 0x000fe20000010000 */
[-C--:B------:R-:W-:Y:S01]  /*10120*/  HMMA.16816.F32 R44, R144, R150.reuse, R44 ;  /* 0x00000096902c723c */ /* 0x080fe2000000182c */
[----:B------:R2:W5:Y:S03]  /*10130*/  LDL.LU R246, [R1+0x94] ;  /* 0x0000940001f67983 */ /* 0x0005660000300800 */
[----:B------:R-:W-:Y:S02]  /*10140*/  FADD.FTZ R132, R245, R132 ;  /* 0x00000084f5847221 */ /* 0x000fe40000010000 */
[----:B------:R2:W5:Y:S01]  /*10150*/  LDL.LU R245, [R1+0x90] ;  /* 0x0000900001f57983 */ /* 0x0005620000300800 */
[----:B------:R-:W-:Y:S01]  /*10160*/  FADD.FTZ R133, R242, R133 ;  /* 0x00000085f2857221 */ /* 0x000fe20000010000 */
[C---:B------:R-:W-:Y:S01]  /*10170*/  HMMA.16816.F32 R48, R140.reuse, R150, R48 ;  /* 0x000000968c30723c */ /* 0x040fe20000001830 */
[----:B------:R1:W-:Y:S01]  /*10180*/  MUFU.EX2 R224, R221 ;  /* 0x000000dd00e07308 */ /* 0x0003e20000000800 */
[----:B------:R-:W1:Y:S02]  /*10190*/  LDSM.16.MT88.4 R148, [R228+0xe800] ;  /* 0x00e80000e494783b */ /* 0x000e640000004200 */
[----:B---3--:R-:W-:Y:S01]  /*101a0*/  MOV R176, R188 ;  /* 0x000000bc00b07202 */ /* 0x008fe20000000f00 */
[----:B------:R-:W-:Y:S02]  /*101b0*/  FADD.FTZ R132, R241, R132 ;  /* 0x00000084f1847221 */ /* 0x000fe40000010000 */
[----:B------:R-:W-:Y:S01]  /*101c0*/  FADD.FTZ R133, R239, R133 ;  /* 0x00000085ef857221 */ /* 0x000fe20000010000 */
[-C--:B------:R-:W-:Y:S03]  /*101d0*/  HMMA.16816.F32 R52, R140, R152.reuse, R52 ;  /* 0x000000988c34723c */ /* 0x080fe60000001834 */
[----:B------:R-:W-:Y:S01]  /*101e0*/  MUFU.EX2 R135, R210 ;  /* 0x000000d200877308 */ /* 0x000fe20000000800 */
[----:B------:R-:W-:Y:S01]  /*101f0*/  FADD.FTZ R132, R238, R132 ;  /* 0x00000084ee847221 */ /* 0x000fe20000010000 */
[----:B-1----:R-:W-:Y:S03]  /*10200*/  MOV R169, R190 ;  /* 0x000000be00a97202 */ /* 0x002fe60000000f00 */
[C---:B------:R-:W-:Y:S05]  /*10210*/  HMMA.16816.F32 R56, R144.reuse, R152, R56 ;  /* 0x000000989038723c */ /* 0x040fea0000001838 */
[----:B------:R-:W-:Y:S03]  /*10220*/  MUFU.EX2 R198, R139 ;  /* 0x0000008b00c67308 */ /* 0x000fe60000000800 */
[-C--:B------:R-:W-:Y:S01]  /*10230*/  HMMA.16816.F32 R60, R144, R154.reuse, R60 ;  /* 0x0000009a903c723c */ /* 0x080fe2000000183c */
[----:B------:R-:W-:Y:S06]  /*10240*/  LDSM.16.MT88.4 R220, [R231+0xf800] ;  /* 0x00f80000e7dc783b */ /* 0x000fec0000004200 */
[----:B------:R-:W1:Y:S01]  /*10250*/  MUFU.EX2 R139, R209 ;  /* 0x000000d1008b7308 */ /* 0x000e620000000800 */
[C---:B------:R-:W-:Y:S01]  /*10260*/  HMMA.16816.F32 R64, R140.reuse, R154, R64 ;  /* 0x0000009a8c40723c */ /* 0x040fe20000001840 */
[----:B------:R-:W3:Y:S08]  /*10270*/  LDSM.16.MT88.4 R152, [R229+0xe800] ;  /* 0x00e80000e598783b */ /* 0x000ef00000004200 */
[----:B------:R3:W-:Y:S01]  /*10280*/  MUFU.EX2 R199, R208 ;  /* 0x000000d000c77308 */ /* 0x0007e20000000800 */
[-C--:B------:R-:W-:Y:S08]  /*10290*/  HMMA.16816.F32 R68, R140, R148.reuse, R68 ;  /* 0x000000948c44723c */ /* 0x080ff00000001844 */
[C---:B------:R-:W-:Y:S04]  /*102a0*/  HMMA.16816.F32 R72, R144.reuse, R148, R72 ;  /* 0x000000949048723c */ /* 0x040fe80000001848 */
[----:B-1----:R-:W-:Y:S04]  /*102b0*/  F2FP.PACK_AB R210, R139, R224 ;  /* 0x000000e08bd2723e */ /* 0x002fe800000000ff */
[-C--:B------:R-:W-:Y:S04]  /*102c0*/  HMMA.16816.F32 R76, R144, R150.reuse, R76 ;  /* 0x00000096904c723c */ /* 0x080fe8000000184c */
[----:B---3--:R-:W-:Y:S04]  /*102d0*/  F2FP.PACK_AB R208, R227, R248 ;  /* 0x000000f8e3d0723e */ /* 0x008fe800000000ff */
[C---:B------:R-:W-:Y:S01]  /*102e0*/  HMMA.16816.F32 R80, R140.reuse, R150, R80 ;  /* 0x000000968c50723c */ /* 0x040fe20000001850 */
[----:B------:R-:W1:Y:S07]  /*102f0*/  LDSM.16.MT88.4 R148, [R231+0xe800] ;  /* 0x00e80000e794783b */ /* 0x000e6e0000004200 */
[-C--:B------:R-:W-:Y:S08]  /*10300*/  HMMA.16816.F32 R84, R140, R152.reuse, R84 ;  /* 0x000000988c54723c */ /* 0x080ff00000001854 */
[C---:B------:R-:W-:Y:S08]  /*10310*/  HMMA.16816.F32 R88, R144.reuse, R152, R88 ;  /* 0x000000989058723c */ /* 0x040ff00000001858 */
[-C--:B------:R-:W-:Y:S08]  /*10320*/  HMMA.16816.F32 R92, R144, R154.reuse, R92 ;  /* 0x0000009a905c723c */ /* 0x080ff0000000185c */
[C---:B------:R-:W-:Y:S01]  /*10330*/  HMMA.16816.F32 R96, R140.reuse, R154, R96 ;  /* 0x0000009a8c60723c */ /* 0x040fe20000001860 */
[----:B------:R-:W3:Y:S07]  /*10340*/  LDSM.16.MT88.4 R152, [R230+0xe800] ;  /* 0x00e80000e698783b */ /* 0x000eee0000004200 */
[-C--:B-1----:R-:W-:Y:S08]  /*10350*/  HMMA.16816.F32 R100, R140, R148.reuse, R100 ;  /* 0x000000948c64723c */ /* 0x082ff00000001864 */
[C---:B------:R-:W-:Y:S08]  /*10360*/  HMMA.16816.F32 R104, R144.reuse, R148, R104 ;  /* 0x000000949068723c */ /* 0x040ff00000001868 */
[-C--:B------:R-:W-:Y:S08]  /*10370*/  HMMA.16816.F32 R108, R144, R150.reuse, R108 ;  /* 0x00000096906c723c */ /* 0x080ff0000000186c */
[C---:B------:R-:W-:Y:S01]  /*10380*/  HMMA.16816.F32 R112, R140.reuse, R150, R112 ;  /* 0x000000968c70723c */ /* 0x040fe20000001870 */
[----:B------:R-:W1:Y:S07]  /*10390*/  LDSM.16.MT88.4 R148, [R228+0xd000] ;  /* 0x00d00000e494783b */ /* 0x000e6e0000004200 */
[-C--:B---3--:R-:W-:Y:S04]  /*103a0*/  HMMA.16816.F32 R116, R140, R152.reuse, R116 ;  /* 0x000000988c74723c */ /* 0x088fe80000001874 */
[----:B--2---:R-:W-:Y:S02]  /*103b0*/  FFMA.FTZ R2, R2, R172, R225 ;  /* 0x000000ac02027223 */ /* 0x004fe400000100e1 */
[----:B------:R-:W-:Y:S01]  /*103c0*/  LDSM.16.MT88.4 R172, [R229+0xd800] ;  /* 0x00d80000e5ac783b */ /* 0x000fe20000004200 */
[----:B------:R-:W2:Y:S01]  /*103d0*/  MUFU.EX2 R225, R177 ;  /* 0x000000b100e17308 */ /* 0x000ea20000000800 */
[C---:B------:R-:W-:Y:S04]  /*103e0*/  HMMA.16816.F32 R120, R144.reuse, R152, R120 ;  /* 0x000000989078723c */ /* 0x040fe80000001878 */
[----:B----4-:R-:W-:Y:S01]  /*103f0*/  FFMA.FTZ R0, R0, R171, R216 ;  /* 0x000000ab00007223 */ /* 0x010fe200000100d8 */
[----:B------:R-:W-:Y:S01]  /*10400*/  MOV R171, R202 ;  /* 0x000000ca00ab7202 */ /* 0x000fe20000000f00 */
[----:B------:R-:W-:Y:S01]  /*10410*/  FADD.FTZ R2, R244, R2 ;  /* 0x00000002f4027221 */ /* 0x000fe20000010000 */
[----:B------:R-:W-:Y:S01]  /*10420*/  MOV R202, R218 ;  /* 0x000000da00ca7202 */ /* 0x000fe20000000f00 */
[-C--:B------:R-:W-:Y:S01]  /*10430*/  HMMA.16816.F32 R124, R144, R154.reuse, R124 ;  /* 0x0000009a907c723c */ /* 0x080fe2000000187c */
[----:B------:R3:W5:Y:S03]  /*10440*/  LDL.LU R244, [R1+0x8c] ;  /* 0x00008c0001f47983 */ /* 0x0007660000300800 */
[----:B------:R-:W-:Y:S02]  /*10450*/  FADD.FTZ R0, R243, R0 ;  /* 0x00000000f3007221 */ /* 0x000fe40000010000 */
[----:B------:R3:W5:Y:S01]  /*10460*/  LDL.LU R243, [R1+0x88] ;  /* 0x0000880001f37983 */ /* 0x0007620000300800 */
[----:B------:R-:W-:Y:S01]  /*10470*/  F2FP.PACK_AB R147, R236, R166 ;  /* 0x000000a6ec93723e */ /* 0x000fe200000000ff */
[----:B------:R-:W-:Y:S02]  /*10480*/  HMMA.16816.F32 R128, R140, R154, R128 ;  /* 0x0000009a8c80723c */ /* 0x000fe40000001880 */
[----:B------:R-:W4:Y:S02]  /*10490*/  LDSM.16.MT88.4 R152, [R230+0xd000] ;  /* 0x00d00000e698783b */ /* 0x000f240000004200 */
[----:B------:R-:W-:Y:S01]  /*104a0*/  F2FP.PACK_AB R144, R203, R197 ;  /* 0x000000c5cb90723e */ /* 0x000fe200000000ff */
[----:B------:R-:W-:Y:S01]  /*104b0*/  FADD.FTZ R2, R240, R2 ;  /* 0x00000002f0027221 */ /* 0x000fe20000010000 */
[----:B------:R-:W-:Y:S01]  /*104c0*/  F2FP.PACK_AB R145, R168, R200 ;  /* 0x000000c8a891723e */ /* 0x000fe200000000ff */
[----:B------:R-:W-:Y:S01]  /*104d0*/  FADD.FTZ R0, R211, R0 ;  /* 0x00000000d3007221 */ /* 0x000fe20000010000 */
[----:B------:R-:W-:Y:S01]  /*104e0*/  F2FP.PACK_AB R143, R188, R164 ;  /* 0x000000a4bc8f723e */ /* 0x000fe200000000ff */
[----:B------:R-:W-:Y:S01]  /*104f0*/  FADD.FTZ R2, R219, R2 ;  /* 0x00000002db027221 */ /* 0x000fe20000010000 */
[----:B------:R-:W-:Y:S02]  /*10500*/  LDSM.16.MT88.4 R188, [R231+0xd800] ;  /* 0x00d80000e7bc783b */ /* 0x000fe40000004200 */
[----:B------:R-:W-:Y:S01]  /*10510*/  F2FP.PACK_AB R140, R201, R193 ;  /* 0x000000c1c98c723e */ /* 0x000fe200000000ff */
[----:B------:R-:W-:Y:S01]  /*10520*/  FADD.FTZ R0, R217, R0 ;  /* 0x00000000d9007221 */ /* 0x000fe20000010000 */
[----:B------:R-:W-:Y:S02]  /*10530*/  F2FP.PACK_AB R141, R170, R196 ;  /* 0x000000c4aa8d723e */ /* 0x000fe400000000ff */
[----:B------:R-:W-:Y:S01]  /*10540*/  F2FP.PACK_AB R142, R169, R167 ;  /* 0x000000a7a98e723e */ /* 0x000fe200000000ff */
[----:B------:R-:W-:Y:S01]  /*10550*/  FADD.FTZ R0, R235, R0 ;  /* 0x00000000eb007221 */ /* 0x000fe20000010000 */
[----:B------:R-:W-:Y:S01]  /*10560*/  LDSM.16.MT88.4 R216, [R229+0xf800] ;  /* 0x00f80000e5d8783b */ /* 0x000fe20000004200 */
[----:B------:R-:W-:Y:S02]  /*10570*/  F2FP.PACK_AB R146, R187, R165 ;  /* 0x000000a5bb92723e */ /* 0x000fe400000000ff */
[----:B--2---:R-:W-:Y:S02]  /*10580*/  F2FP.PACK_AB R209, R225, R226 ;  /* 0x000000e2e1d1723e */ /* 0x004fe400000000ff */
[-C--:B-1----:R-:W-:Y:S03]  /*10590*/  HMMA.16816.F32 R4, R140, R148.reuse, R4 ;  /* 0x000000948c04723c */ /* 0x082fe60000001804 */
[----:B------:R3:W5:Y:S01]  /*105a0*/  LDL.LU R242, [R1+0x84] ;  /* 0x0000840001f27983 */ /* 0x0007620000300800 */
[----:B------:R-:W-:Y:S03]  /*105b0*/  F2FP.PACK_AB R211, R135, R138 ;  /* 0x0000008a87d3723e */ /* 0x000fe600000000ff */
[----:B------:R3:W5:Y:S01]  /*105c0*/  LDL.LU R241, [R1+0x80] ;  /* 0x0000800001f17983 */ /* 0x0007620000300800 */
[C---:B------:R-:W-:Y:S03]  /*105d0*/  HMMA.16816.F32 R8, R144.reuse, R148, R8 ;  /* 0x000000949008723c */ /* 0x040fe60000001808 */
[----:B------:R3:W5:Y:S04]  /*105e0*/  LDL.LU R240, [R1+0x7c] ;  /* 0x00007c0001f07983 */ /* 0x0007680000300800 */
[----:B------:R3:W5:Y:S01]  /*105f0*/  LDL.LU R239, [R1+0x78] ;  /* 0x0000780001ef7983 */ /* 0x0007620000300800 */
[-C--:B------:R-:W-:Y:S03]  /*10600*/  HMMA.16816.F32 R12, R144, R150.reuse, R12 ;  /* 0x00000096900c723c */ /* 0x080fe6000000180c */
[----:B------:R3:W5:Y:S05]  /*10610*/  LDL.LU R238, [R1+0x74] ;  /* 0x0000740001ee7983 */ /* 0x00076a0000300800 */
        /* <DEDUP_REMOVED lines=8> */
[C---:B------:R-:W-:Y:S08]  /*106a0*/  HMMA.16816.F32 R40, R144.reuse, R160, R40 ;  /* 0x000000a09028723c */ /* 0x040ff00000001828 */
[-C--:B------:R-:W-:Y:S08]  /*106b0*/  HMMA.16816.F32 R44, R144, R162.reuse, R44 ;  /* 0x000000a2902c723c */ /* 0x080ff0000000182c */
[C---:B------:R-:W-:Y:S01]  /*106c0*/  HMMA.16816.F32 R48, R140.reuse, R162, R48 ;  /* 0x000000a28c30723c */ /* 0x040fe20000001830 */
[----:B------:R-:W2:Y:S07]  /*106d0*/  LDSM.16.MT88.4 R160, [R231+0xf000] ;  /* 0x00f00000e7a0783b */ /* 0x000eae0000004200 */
[-C--:B----4-:R-:W-:Y:S08]  /*106e0*/  HMMA.16816.F32 R52, R140, R152.reuse, R52 ;  /* 0x000000988c34723c */ /* 0x090ff00000001834 */
[C---:B------:R-:W-:Y:S08]  /*106f0*/  HMMA.16816.F32 R56, R144.reuse, R152, R56 ;  /* 0x000000989038723c */ /* 0x040ff00000001838 */
[-C--:B------:R-:W-:Y:S08]  /*10700*/  HMMA.16816.F32 R60, R144, R154.reuse, R60 ;  /* 0x0000009a903c723c */ /* 0x080ff0000000183c */
[C---:B------:R-:W-:Y:S01]  /*10710*/  HMMA.16816.F32 R64, R140.reuse, R154, R64 ;  /* 0x0000009a8c40723c */ /* 0x040fe20000001840 */
[----:B------:R-:W4:Y:S07]  /*10720*/  LDSM.16.MT88.4 R152, [R230+0xf000] ;  /* 0x00f00000e698783b */ /* 0x000f2e0000004200 */
[-C--:B-1----:R-:W-:Y:S08]  /*10730*/  HMMA.16816.F32 R68, R140, R148.reuse, R68 ;  /* 0x000000948c44723c */ /* 0x082ff00000001844 */
[C---:B------:R-:W-:Y:S08]  /*10740*/  HMMA.16816.F32 R72, R144.reuse, R148, R72 ;  /* 0x000000949048723c */ /* 0x040ff00000001848 */
[-C--:B------:R-:W-:Y:S08]  /*10750*/  HMMA.16816.F32 R76, R144, R150.reuse, R76 ;  /* 0x00000096904c723c */ /* 0x080ff0000000184c */
[C---:B------:R-:W-:Y:S08]  /*10760*/  HMMA.16816.F32 R80, R140.reuse, R150, R80 ;  /* 0x000000968c50723c */ /* 0x040ff00000001850 */
[-C--:B--2---:R-:W-:Y:S08]  /*10770*/  HMMA.16816.F32 R84, R140, R156.reuse, R84 ;  /* 0x0000009c8c54723c */ /* 0x084ff00000001854 */
[C---:B------:R-:W-:Y:S08]  /*10780*/  HMMA.16816.F32 R88, R144.reuse, R156, R88 ;  /* 0x0000009c9058723c */ /* 0x040ff00000001858 */
[-C--:B------:R-:W-:Y:S08]  /*10790*/  HMMA.16816.F32 R92, R144, R158.reuse, R92 ;  /* 0x0000009e905c723c */ /* 0x080ff0000000185c */
[C---:B------:R-:W-:Y:S01]  /*107a0*/  HMMA.16816.F32 R96, R140.reuse, R158, R96 ;  /* 0x0000009e8c60723c */ /* 0x040fe20000001860 */
[----:B------:R-:W1:Y:S07]  /*107b0*/  LDSM.16.MT88.4 R156, [R228+0xd800] ;  /* 0x00d80000e49c783b */ /* 0x000e6e0000004200 */
[-C--:B------:R-:W-:Y:S08]  /*107c0*/  HMMA.16816.F32 R100, R140, R160.reuse, R100 ;  /* 0x000000a08c64723c */ /* 0x080ff00000001864 */
[C---:B------:R-:W-:Y:S08]  /*107d0*/  HMMA.16816.F32 R104, R144.reuse, R160, R104 ;  /* 0x000000a09068723c */ /* 0x040ff00000001868 */
[-C--:B------:R-:W-:Y:S08]  /*107e0*/  HMMA.16816.F32 R108, R144, R162.reuse, R108 ;  /* 0x000000a2906c723c */ /* 0x080ff0000000186c */
[C---:B------:R-:W-:Y:S08]  /*107f0*/  HMMA.16816.F32 R112, R140.reuse, R162, R112 ;  /* 0x000000a28c70723c */ /* 0x040ff00000001870 */
[-C--:B----4-:R-:W-:Y:S08]  /*10800*/  HMMA.16816.F32 R116, R140, R152.reuse, R116 ;  /* 0x000000988c74723c */ /* 0x090ff00000001874 */
[C---:B------:R-:W-:Y:S08]  /*10810*/  HMMA.16816.F32 R120, R144.reuse, R152, R120 ;  /* 0x000000989078723c */ /* 0x040ff00000001878 */
[-C--:B------:R-:W-:Y:S08]  /*10820*/  HMMA.16816.F32 R124, R144, R154.reuse, R124 ;  /* 0x0000009a907c723c */ /* 0x080ff0000000187c */
[----:B------:R-:W-:Y:S07]  /*10830*/  HMMA.16816.F32 R128, R140, R154, R128 ;  /* 0x0000009a8c80723c */ /* 0x000fee0000001880 */
[----:B------:R-:W-:Y:S02]  /*10840*/  F2FP.PACK_AB R140, R252, R250 ;  /* 0x000000fafc8c723e */ /* 0x000fe400000000ff */
[----:B------:R-:W-:Y:S03]  /*10850*/  F2FP.PACK_AB R141, R249, R251 ;  /* 0x000000fbf98d723e */ /* 0x000fe600000000ff */
[----:B------:R-:W-:Y:S02]  /*10860*/  F2FP.PACK_AB R142, R198, R194 ;  /* 0x000000c2c68e723e */ /* 0x000fe400000000ff */
[----:B------:R-:W-:Y:S07]  /*10870*/  F2FP.PACK_AB R143, R199, R195 ;  /* 0x000000c3c78f723e */ /* 0x000fee00000000ff */
[-C--:B-1----:R-:W-:Y:S01]  /*10880*/  HMMA.16816.F32 R148, R140, R156.reuse, R4 ;  /* 0x0000009c8c94723c */ /* 0x082fe20000001804 */
[----:B------:R-:W1:Y:S07]  /*10890*/  LDSM.16.MT88.4 R4, [R230+0xf800] ;  /* 0x00f80000e604783b */ /* 0x000e6e0000004200 */
[C---:B------:R-:W-:Y:S07]  /*108a0*/  HMMA.16816.F32 R144, R208.reuse, R156, R8 ;  /* 0x0000009cd090723c */ /* 0x040fee0000001808 */
[----:B------:R-:W-:Y:S01]  /*108b0*/  MOV R9, R176 ;  /* 0x000000b000097202 */ /* 0x000fe20000000f00 */
[-C--:B------:R-:W-:Y:S04]  /*108c0*/  HMMA.16816.F32 R152, R208, R158.reuse, R12 ;  /* 0x0000009ed098723c */ /* 0x080fe8000000180c */
[----:B------:R-:W-:Y:S02]  /*108d0*/  MOV R8, R192 ;  /* 0x000000c000087202 */ /* 0x000fe40000000f00 */
[----:B------:R-:W-:Y:S02]  /*108e0*/  MOV R10, R185 ;  /* 0x000000b9000a7202 */ /* 0x000fe40000000f00 */
[C---:B------:R-:W-:Y:S04]  /*108f0*/  HMMA.16816.F32 R156, R140.reuse, R158, R16 ;  /* 0x0000009e8c9c723c */ /* 0x040fe80000001810 */
[----:B------:R-:W-:Y:S01]  /*10900*/  FADD.FTZ R8, R8, R133 ;  /* 0x0000008508087221 */ /* 0x000fe20000010000 */
[----:B------:R-:W-:Y:S02]  /*10910*/  MOV R14, R199 ;  /* 0x000000c7000e7202 */ /* 0x000fe40000000f00 */
[----:B------:R-:W-:Y:S01]  /*10920*/  MOV R13, R198 ;  /* 0x000000c6000d7202 */ /* 0x000fe20000000f00 */
[-C--:B------:R-:W-:Y:S04]  /*10930*/  HMMA.16816.F32 R160, R140, R172.reuse, R20 ;  /* 0x000000ac8ca0723c */ /* 0x080fe80000001814 */
[----:B------:R-:W-:Y:S01]  /*10940*/  MOV R17, R169 ;  /* 0x000000a900117202 */ /* 0x000fe20000000f00 */
[----:B------:R-:W-:Y:S01]  /*10950*/  FADD.FTZ R8, R234, R8 ;  /* 0x00000008ea087221 */ /* 0x000fe20000010000 */
[----:B------:R-:W-:Y:S02]  /*10960*/  MOV R12, R171 ;  /* 0x000000ab000c7202 */ /* 0x000fe40000000f00 */
[----:B------:R-:W-:Y:S04]  /*10970*/  MOV R23, R166 ;  /* 0x000000a600177202 */ /* 0x000fe80000000f00 */
[----:B------:R-:W-:Y:S01]  /*10980*/  MOV R22, R165 ;  /* 0x000000a500167202 */ /* 0x000fe20000000f00 */
[----:B------:R-:W-:Y:S01]  /*10990*/  FADD.FTZ R12, R12, R8 ;  /* 0x000000080c0c7221 */ /* 0x000fe20000010000 */
[----:B------:R-:W-:Y:S02]  /*109a0*/  MOV R21, R164 ;  /* 0x000000a400157202 */ /* 0x000fe40000000f00 */
[----:B------:R-:W-:Y:S02]  /*109b0*/  MOV R20, R167 ;  /* 0x000000a700147202 */ /* 0x000fe40000000f00 */
[C---:B------:R-:W-:Y:S04]  /*109c0*/  HMMA.16816.F32 R164, R208.reuse, R172, R24 ;  /* 0x000000acd0a4723c */ /* 0x040fe80000001818 */
[----:B------:R-:W-:Y:S02]  /*109d0*/  MOV R16, R187 ;  /* 0x000000bb00107202 */ /* 0x000fe40000000f00 */
[----:B------:R-:W-:Y:S02]  /*109e0*/  MOV R11, R186 ;  /* 0x000000ba000b7202 */ /* 0x000fe40000000f00 */
[----:B------:R-:W-:Y:S04]  /*109f0*/  MOV R27, R168 ;  /* 0x000000a8001b7202 */ /* 0x000fe80000000f00 */
[----:B------:R-:W-:Y:S02]  /*10a00*/  MOV R25, R170 ;  /* 0x000000aa00197202 */ /* 0x000fe40000000f00 */
[-C--:B------:R-:W-:Y:S03]  /*10a10*/  HMMA.16816.F32 R168, R208, R174.reuse, R28 ;  /* 0x000000aed0a8723c */ /* 0x080fe6000000181c */
[----:B------:R-:W-:Y:S02]  /*10a20*/  MOV R15, R202 ;  /* 0x000000ca000f7202 */ /* 0x000fe40000000f00 */
[----:B------:R-:W-:Y:S02]  /*10a30*/  MOV R19, R195 ;  /* 0x000000c300137202 */ /* 0x000fe40000000f00 */
[----:B------:R-:W-:Y:S01]  /*10a40*/  IADD3 R15, R15, -0x1, RZ ;  /* 0xffffffff0f0f7810 */ /* 0x000fe20007ffe0ff */
        /* <DEDUP_REMOVED lines=8> */
[----:B------:R-:W-:Y:S02]  /*10ad0*/  MOV R37, R182 ;  /* 0x000000b600257202 */ /* 0x000fe40000000f00 */
[----:B------:R-:W-:Y:S03]  /*10ae0*/  MOV R38, R181 ;  /* 0x000000b500267202 */ /* 0x000fe60000000f00 */
        /* <DEDUP_REMOVED lines=9> */
[----:B------:R-:W-:Y:S01]  /*10b80*/  MOV R38, R39 ;  /* 0x0000002700267202 */ /* 0x000fe20000000f00 */
[C---:B------:R-:W-:Y:S04]  /*10b90*/  HMMA.16816.F32 R188, R140.reuse, R190, R48 ;  /* 0x000000be8cbc723c */ /* 0x040fe80000001830 */
[----:B------:R-:W-:Y:S02]  /*10ba0*/  MOV R39, R32 ;  /* 0x0000002000277202 */ /* 0x000fe40000000f00 */
[----:B------:R-:W-:Y:S02]  /*10bb0*/  MOV R32, R33 ;  /* 0x0000002100207202 */ /* 0x000fe40000000f00 */
[----:B------:R-:W-:Y:S04]  /*10bc0*/  MOV R33, R34 ;  /* 0x0000002200217202 */ /* 0x000fe80000000f00 */
[----:B------:R-:W-:Y:S01]  /*10bd0*/  MOV R34, R35 ;  /* 0x0000002300227202 */ /* 0x000fe20000000f00 */
[----:B------:R-:W-:Y:S01]  /*10be0*/  FADD.FTZ R12, R32, R12 ;  /* 0x0000000c200c7221 */ /* 0x000fe20000010000 */
[----:B------:R-:W-:Y:S02]  /*10bf0*/  MOV R35, R28 ;  /* 0x0000001c00237202 */ /* 0x000fe40000000f00 */
        /* <DEDUP_REMOVED lines=12> */
[----:B------:R-:W-:Y:S01]  /*10cc0*/  MOV R17, R9 ;  /* 0x0000000900117202 */ /* 0x000fe20000000f00 */
[----:B------:R-:W-:Y:S01]  /*10cd0*/  FADD.FTZ R9, R237, R132 ;  /* 0x00000084ed097221 */ /* 0x000fe20000010000 */
[----:B------:R-:W-:Y:S01]  /*10ce0*/  MOV R43, R36 ;  /* 0x00000024002b7202 */ /* 0x000fe20000000f00 */
[----:B------:R3:W5:Y:S01]  /*10cf0*/  LDL.LU R237, [R1+0x70] ;  /* 0x0000700001ed7983 */ /* 0x0007620000300800 */
        /* <DEDUP_REMOVED lines=32> */
[----:B------:R3:W5:Y:S01]  /*10f00*/  LDL.LU R236, [R1+0x6c] ;  /* 0x00006c0001ec7983 */ /* 0x0007620000300800 */
[----:B------:R-:W-:Y:S01]  /*10f10*/  MOV R18, R194 ;  /* 0x000000c200127202 */ /* 0x000fe20000000f00 */
[----:B------:R-:W-:Y:S01]  /*10f20*/  FADD.FTZ R2, R31, R2 ;  /* 0x000000021f027221 */ /* 0x000fe20000010000 */
[-C--:B------:R-:W-:Y:S01]  /*10f30*/  HMMA.16816.F32 R192, R140, R204.reuse, R52 ;  /* 0x000000cc8cc0723c */ /* 0x080fe20000001834 */
[----:B------:R3:W5:Y:S02]  /*10f40*/  LDL.LU R235, [R1+0x68] ;  /* 0x0000680001eb7983 */ /* 0x0007640000300800 */
[----:B------:R-:W-:Y:S01]  /*10f50*/  FADD.FTZ R2, R27, R2 ;  /* 0x000000021b027221 */ /* 0x000fe20000010000 */
[----:B------:R-:W-:Y:S01]  /*10f60*/  MOV R133, R136 ;  /* 0x0000008800857202 */ /* 0x000fe20000000f00 */
[----:B------:R3:W5:Y:S01]  /*10f70*/  LDL.LU R234, [R1+0x64] ;  /* 0x0000640001ea7983 */ /* 0x0007620000300800 */
[----:B------:R-:W-:Y:S01]  /*10f80*/  FADD.FTZ R0, R25, R9 ;  /* 0x0000000919007221 */ /* 0x000fe20000010000 */
[----:B------:R-:W-:Y:S01]  /*10f90*/  MOV R132, R137 ;  /* 0x0000008900847202 */ /* 0x000fe20000000f00 */
[C---:B------:R-:W-:Y:S01]  /*10fa0*/  HMMA.16816.F32 R196, R208.reuse, R204, R56 ;  /* 0x000000ccd0c4723c */ /* 0x040fe20000001838 */
[----:B------:R3:W5:Y:S03]  /*10fb0*/  LDL.LU R233, [R1+0x60] ;  /* 0x0000600001e97983 */ /* 0x0007660000300800 */
[----:B------:R-:W-:Y:S01]  /*10fc0*/  FADD.FTZ R0, R21, R0 ;  /* 0x0000000015007221 */ /* 0x000fe20000010000 */
[----:B------:R3:W5:Y:S01]  /*10fd0*/  LDL.LU R232, [R1+0x5c] ;  /* 0x00005c0001e87983 */ /* 0x0007620000300800 */
        /* <DEDUP_REMOVED lines=17> */
[-C--:B-1----:R-:W-:Y:S08]  /*110f0*/  HMMA.16816.F32 R116, R140, R4.reuse, R116 ;  /* 0x000000048c74723c */ /* 0x082ff00000001874 */
        /* <DEDUP_REMOVED lines=8> */
[----:B------:R-:W-:Y:S01]  /*11180*/  FADD.FTZ R10, R252, R4 ;  /* 0x00000004fc0a7221 */ /* 0x000fe20000010000 */
[----:B------:R-:W-:Y:S01]  /*11190*/  MOV R140, R3 ;  /* 0x00000003008c7202 */ /* 0x000fe20000000f00 */
[----:B------:R-:W-:Y:S04]  /*111a0*/  FADD.FTZ R8, R248, R2 ;  /* 0x00000002f8087221 */ /* 0x000fe80000010000 */
[----:B------:R-:W-:Y:S02]  /*111b0*/  FADD.FTZ R5, R226, R0 ;  /* 0x00000000e2057221 */ /* 0x000fe40000010000 */
[----:B------:R-:W-:Y:S02]  /*111c0*/  FADD.FTZ R2, R249, R9 ;  /* 0x00000009f9027221 */ /* 0x000fe40000010000 */
[----:B------:R-:W-:Y:S02]  /*111d0*/  FADD.FTZ R6, R18, R10 ;  /* 0x0000000a12067221 */ /* 0x000fe40000010000 */
[----:B------:R-:W-:Y:S02]  /*111e0*/  FADD.FTZ R4, R225, R5 ;  /* 0x00000005e1047221 */ /* 0x000fe40000010000 */
[----:B------:R-:W-:Y:S02]  /*111f0*/  FADD.FTZ R6, R13, R6 ;  /* 0x000000060d067221 */ /* 0x000fe40000010000 */
[----:B------:R-:W-:Y:S02]  /*11200*/  FADD.FTZ R5, R19, R2 ;  /* 0x0000000213057221 */ /* 0x000fe40000010000 */
[----:B------:R-:W-:Y:S01]  /*11210*/  FADD.FTZ R0, R227, R8 ;  /* 0x00000008e3007221 */ /* 0x000fe20000010000 */
[----:B------:R3:W-:Y:S03]  /*11220*/  STL [R1+0x1c], R6 ;  /* 0x00001c0601007387 */ /* 0x0007e60000100800 */
[----:B------:R-:W-:Y:S02]  /*11230*/  FADD.FTZ R2, R224, R0 ;  /* 0x00000000e0027221 */ /* 0x000fe40000010000 */
[----:B------:R-:W-:Y:S02]  /*11240*/  FADD.FTZ R0, R138, R4 ;  /* 0x000000048a007221 */ /* 0x000fe40000010000 */
[----:B------:R-:W-:Y:S02]  /*11250*/  FADD.FTZ R4, R14, R5 ;  /* 0x000000050e047221 */ /* 0x000fe40000010000 */
[----:B------:R-:W-:Y:S01]  /*11260*/  FADD.FTZ R2, R139, R2 ;  /* 0x000000028b027221 */ /* 0x000fe20000010000 */
[----:B------:R-:W-:Y:S01]  /*11270*/  MOV R139, R134 ;  /* 0x00000086008b7202 */ /* 0x000fe20000000f00 */
[----:B------:R-:W-:Y:S01]  /*11280*/  FADD.FTZ R0, R135, R0 ;  /* 0x0000000087007221 */ /* 0x000fe20000010000 */
[----:B------:R3:W-:Y:S04]  /*11290*/  STL [R1+0x20], R4 ;  /* 0x0000200401007387 */ /* 0x0007e80000100800 */
[----:B------:R3:W-:Y:S04]  /*112a0*/  STL [R1+0x24], R2 ;  /* 0x0000240201007387 */ /* 0x0007e80000100800 */
[----:B------:R3:W-:Y:S04]  /*112b0*/  STL [R1+0x28], R0 ;  /* 0x0000280001007387 */ /* 0x0007e80000100800 */
[----:B------:R3:W-:Y:S02]  /*112c0*/  STL [R1+0x14], R15 ;  /* 0x0000140f01007387 */ /* 0x0007e40000100800 */
[----:B---3-5:R-:W-:-:S05]  /*112d0*/  @P0 BRA `(.L_x_18) ;  /* 0xffffb80000000947 */ /* 0x028fca000383ffff */
.L_x_17:
[----:B------:R-:W2:Y:S04]  /*112e0*/  LDL.LU R5, [R1+0x1c] ;  /* 0x00001c0001057983 */ /* 0x000ea80000300800 */
        /* <DEDUP_REMOVED lines=49> */
[C---:B------:R-:W-:Y:S02]  /*11600*/  FMUL.FTZ R160, R0.reuse, R160 ;  /* 0x000000a000a07220 */ /* 0x040fe40000410000 */
[C---:B------:R-:W-:Y:S02]  /*11610*/  FMUL.FTZ R10, R0.reuse, R161 ;  /* 0x000000a1000a7220 */ /* 0x040fe40000410000 */
        /* <DEDUP_REMOVED lines=15> */
[C---:B------:R-:W-:Y:S01]  /*11710*/  FMUL.FTZ R28, R0.reuse, R68 ;  /* 0x00000044001c7220 */ /* 0x040fe20000410000 */
[----:B------:R-:W-:Y:S01]  /*11720*/  MOV R68, 0x20 ;  /* 0x0000002000447802 */ /* 0x000fe20000000f00 */
[C---:B------:R-:W-:Y:S01]  /*11730*/  FMUL.FTZ R56, R0.reuse, R69 ;  /* 0x0000004500387220 */ /* 0x040fe20000410000 */
[----:B------:R-:W-:Y:S01]  /*11740*/  LEA.HI R69, R9, R140, RZ, 0x5 ;  /* 0x0000008c09457211 */ /* 0x000fe200078f28ff */
[----:B------:R-:W-:Y:S01]  /*11750*/  FMUL.FTZ R80, R0, R80 ;  /* 0x0000005000507220 */ /* 0x000fe20000410000 */
[----:B------:R-:W-:Y:S01]  /*11760*/  F2FP.PACK_AB R60, R60, R204 ;  /* 0x000000cc3c3c723e */ /* 0x000fe200000000ff */
[----:B------:R-:W-:Y:S01]  /*11770*/  FMUL.FTZ R52, R0, R81 ;  /* 0x0000005100347220 */ /* 0x000fe20000410000 */
[----:B------:R-:W-:Y:S01]  /*11780*/  F2FP.PACK_AB R56, R56, R28 ;  /* 0x0000001c3838723e */ /* 0x000fe200000000ff */
[C---:B------:R-:W-:Y:S01]  /*11790*/  FMUL.FTZ R32, R0.reuse, R84 ;  /* 0x0000005400207220 */ /* 0x040fe20000410000 */
[----:B------:R-:W-:Y:S01]  /*117a0*/  SHF.R.S32.HI R84, RZ, 0x5, R69 ;  /* 0x00000005ff547819 */ /* 0x000fe20000011445 */
[----:B------:R-:W-:Y:S01]  /*117b0*/  FMUL.FTZ R48, R0, R85 ;  /* 0x0000005500307220 */ /* 0x000fe20000410000 */
[----:B------:R-:W-:Y:S01]  /*117c0*/  F2FP.PACK_AB R52, R52, R80 ;  /* 0x000000503434723e */ /* 0x000fe200000000ff */
[----:B------:R-:W-:Y:S01]  /*117d0*/  FMUL.FTZ R96, R0, R96 ;  /* 0x0000006000607220 */ /* 0x000fe20000410000 */
[----:B------:R-:W-:Y:S01]  /*117e0*/  LEA R18, R84, R18, 0x9 ;  /* 0x0000001254127211 */ /* 0x000fe200078e48ff */
        /* <DEDUP_REMOVED lines=14> */
[C---:B-1----:R-:W-:Y:S01]  /*118d0*/  FMUL.FTZ R150, R4.reuse, R150 ;  /* 0x0000009604967220 */ /* 0x042fe20000410000 */
        /* <DEDUP_REMOVED lines=21> */
[----:B-----5:R-:W-:Y:S01]  /*11a30*/  FMUL.FTZ R16, R4, R191 ;  /* 0x000000bf04107220 */ /* 0x020fe20000410000 */
        /* <DEDUP_REMOVED lines=37> */
[C---:B------:R-:W-:Y:S01]  /*11c90*/  FMUL.FTZ R114, R4.reuse, R114 ;  /* 0x0000007204727220 */ /* 0x040fe20000410000 */
        /* <DEDUP_REMOVED lines=271> */
.L_x_22:
[----:B--2-4-:R-:W-:Y:S05]  /*12d90*/  BSYNC B0 ;  /* 0x0000000000007941 */ /* 0x014fea0003800000 */
.L_x_21:
        /* <DEDUP_REMOVED lines=59> */
.L_x_12:
        /* <DEDUP_REMOVED lines=69> */
[----:B---3--:R-:W-:Y:S01]  /*135a0*/  IADD3 R4, P2, R2, UR6, RZ ;  /* 0x0000000602047c10 */ /* 0x008fe2000ff5e0ff */
        /* <DEDUP_REMOVED lines=90> */
.L_x_23:
        /* <DEDUP_REMOVED lines=11> */
.L_x_1393:


//--------------------- .text._ZN5flash16flash_fwd_kernelI23Flash_fwd_kernel_traitsILi128ELi128ELi64ELi4ELb0ELb0EN7cutlass6half_tE19Flash_kernel_traitsILi128ELi128ELi64ELi4ES3_EELb0ELb1ELb0ELb0ELb0ELb1ELb0ELb0EEEvNS_16Flash_fwd_paramsE --------------------------
	.section	.text._ZN5flash16flash_fwd_kernelI23Flash_fwd_kernel_traitsILi128ELi128ELi64ELi4ELb0ELb0EN7cutlass6half_tE19Flash_kernel_traitsILi128ELi128ELi64ELi4ES3_EELb0ELb1ELb0ELb0ELb0ELb1ELb0ELb0EEEvNS_16Flash_fwd_paramsE,"ax",@progbits
	.sectioninfo	@"SHI_REGISTERS=255"
	.align	128
        .global         _ZN5flash16flash_fwd_kernelI23Flash_fwd_kernel_traitsILi128ELi128ELi64ELi4ELb0ELb0EN7cutlass6half_tE19Flash_kernel_traitsILi128ELi128ELi64ELi4ES3_EELb0ELb1ELb0ELb0ELb0ELb1ELb0ELb0EEEvNS_16Flash_fwd_paramsE
        .type           _ZN5flash16flash_fwd_kernelI23Flash_fwd_kernel_traitsILi128ELi128ELi64ELi4ELb0ELb0EN7cutlass6half_tE19Flash_kernel_traitsILi128ELi128ELi64ELi4ES3_EELb0ELb1ELb0ELb0ELb0ELb1ELb0ELb0EEEvNS_16Flash_fwd_paramsE,@function
        .size           _ZN5flash16flash_fwd_kernelI23Flash_fwd_kernel_traitsILi128ELi128ELi64ELi4ELb0ELb0EN7cutlass6half_tE19Flash_kernel_traitsILi128ELi128ELi64ELi4ES3_EELb0ELb1ELb0ELb0ELb0ELb1ELb0ELb0EEEvNS_16Flash_fwd_paramsE,(.L_x_1394 - _ZN5flash16flash_fwd_kernelI23Flash_fwd_kernel_traitsILi128ELi128ELi64ELi4ELb0ELb0EN7cutlass6half_tE19Flash_kernel_traitsILi128ELi128ELi64ELi4ES3_EELb0ELb1ELb0ELb0ELb0ELb1ELb0ELb0EEEvNS_16Flash_fwd_paramsE)
        .other          _ZN5flash16flash_fwd_kernelI23Flash_fwd_kernel_traitsILi128ELi128ELi64ELi4ELb0ELb0EN7cutlass6half_tE19Flash_kernel_traitsILi128ELi128ELi64ELi4ES3_EELb0ELb1ELb0ELb0ELb0ELb1ELb0ELb0EEEvNS_16Flash_fwd_paramsE,@"STO_CUDA_ENTRY STV_DEFAULT"
_ZN5flash16flash_fwd_kernelI23Flash_fwd_kernel_traitsILi128ELi128ELi64ELi4ELb0ELb0EN7cutlass6half_tE19Flash_kernel_traitsILi128ELi128ELi64ELi4ES3_EELb0ELb1ELb0ELb0ELb0ELb1ELb0ELb0EEEvNS_16Flash_fwd_paramsE:
.text._ZN5flash16flash_fwd_kernelI23Flash_fwd_kernel_traitsILi128ELi128ELi64ELi4ELb0ELb0EN7cutlass6half_tE19Flash_kernel_traitsILi128ELi128ELi64ELi4ES3_EELb0ELb1ELb0ELb0ELb0ELb1ELb0ELb0EEEvNS_16Flash_fwd_paramsE:
[----:B------:R-:W-:Y:S02]  /*0000*/  MOV R1, c[0x0][0x28] ;  /* 0x00000a0000017a02 */ /* 0x000fe40000000f00 */
[----:B------:R-:W1:Y:S01]  /*0010*/  S2UR UR10, SR_CTAID.Y ;  /* 0x00000000000a79c3 */ /* 0x000e620000002600 */
[----:B------:R-:W-:Y:S01]  /*0020*/  ULDC.64 UR4, c[0x0][0x240] ;  /* 0x0000900000047ab9 */ /* 0x000fe20000000a00 */
[----:B------:R-:W-:Y:S01]  /*0030*/  IADD3 R1, R1, -0x140, RZ ;  /* 0xfffffec001017810 */ /* 0x000fe20007ffe0ff */
[----:B------:R-:W-:Y:S02]  /*0040*/  UISETP.NE.U32.AND UP2, UPT, URZ, UR4, UPT ;  /* 0x000000043f00728c */ /* 0x000fe4000bf45070 */
[----:B------:R-:W-:Y:S02]  /*0050*/  UMOV UR7, 0x4 ;  /* 0x0000000400077882 */ /* 0x000fe40000000000 */
[----:B------:R-:W-:Y:S02]  /*0060*/  UISETP.NE.AND.EX UP2, UPT, URZ, UR5, UPT, UP2 ;  /* 0x000000053f00728c */ /* 0x000fe4000bf45320 */
[----:B------:R-:W-:Y:S02]  /*0070*/  ULDC.64 UR12, c[0x0][0x240] ;  /* 0x00009000000c7ab9 */ /* 0x000fe40000000a00 */
[----:B------:R-:W-:-:S02]  /*0080*/  ULDC.64 UR4, c[0x0][0x250] ;  /* 0x0000940000047ab9 */ /* 0x000fc40000000a00 */
[----:B------:R-:W-:Y:S01]  /*0090*/  PLOP3.LUT P2, PT, PT, PT, UP2, 0x80, 0x0 ;  /* 0x000000000000781c */ /* 0x000fe20003f4f028 */
[----:B------:R-:W-:Y:S02]  /*00a0*/  UISETP.NE.U32.AND UP0, UPT, URZ, UR4, UPT ;  /* 0x000000043f00728c */ /* 0x000fe4000bf05070 */
[----:B------:R-:W-:Y:S02]  /*00b0*/  ULDC.64 UR16, c[0x0][0x118] ;  /* 0x0000460000107ab9 */ /* 0x000fe40000000a00 */
[----:B------:R-:W-:Y:S02]  /*00c0*/  UISETP.NE.AND.EX UP0, UPT, URZ, UR5, UPT, UP0 ;  /* 0x000000053f00728c */ /* 0x000fe4000bf05300 */
[----:B------:R-:W-:Y:S02]  /*00d0*/  ULDC.U8 UR6, c[0x0][0x312] ;  /* 0x0000c48000067ab9 */ /* 0x000fe40000000000 */
[----:B------:R-:W-:Y:S02]  /*00e0*/  ULDC.64 UR8, c[0x0][0x248] ;  /* 0x0000920000087ab9 */ /* 0x000fe40000000a00 */
[----:B-1----:R-:W-:Y:S01]  /*00f0*/  UIMAD.WIDE UR12, UR10, UR7, UR12 ;  /* 0x000000070a0c72a5 */ /* 0x002fe2000f8e020c */
[----:B------:R-:W-:Y:S01]  /*0100*/  PLOP3.LUT P0, PT, PT, PT, UP0, 0x80, 0x0 ;  /* 0x000000000000781c */ /* 0x000fe20003f0f008 */
[----:B------:R-:W-:-:S02]  /*0110*/  ULDC.64 UR4, c[0x0][0x250] ;  /* 0x0000940000047ab9 */ /* 0x000fc40000000a00 */
[----:B------:R-:W-:Y:S02]  /*0120*/  UISETP.NE.AND UP3, UPT, UR6, URZ, UPT ;  /* 0x0000003f0600728c */ /* 0x000fe4000bf65270 */
[----:B------:R-:W-:Y:S01]  /*0130*/  IMAD.U32 R2, RZ, RZ, UR12 ;  /* 0x0000000cff027e24 */ /* 0x000fe2000f8e00ff */
[----:B------:R-:W-:Y:S01]  /*0140*/  UISETP.EQ.U32.AND UP1, UPT, URZ, UR8, UPT ;  /* 0x000000083f00728c */ /* 0x000fe2000bf22070 */
[----:B------:R-:W-:Y:S01]  /*0150*/  IMAD.U32 R3, RZ, RZ, UR13 ;  /* 0x0000000dff037e24 */ /* 0x000fe2000f8e00ff */
[----:B------:R-:W-:Y:S02]  /*0160*/  @UP0 UIMAD.WIDE UR4, UR10, UR7, UR4 ;  /* 0x000000070a0402a5 */ /* 0x000fe4000f8e0204 */
[----:B------:R-:W-:Y:S02]  /*0170*/  UISETP.EQ.OR.EX UP1, UPT, URZ, UR9, !UP3, UP1 ;  /* 0x000000093f00728c */ /* 0x000fe4000df22710 */
[----:B------:R1:W2:Y:S01]  /*0180*/  @P2 LDG.E R7, [R2.64] ;  /* 0x0000001002072981 */ /* 0x0002a2000c1e1900 */
[----:B------:R-:W-:-:S03]  /*0190*/  ULDC.64 UR8, c[0x0][0x248] ;  /* 0x0000920000087ab9 */ /* 0x000fc60000000a00 */
[----:B------:R1:W3:Y:S01]  /*01a0*/  @P2 LDG.E R6, [R2.64+0x4] ;  /* 0x0000041002062981 */ /* 0x0002e2000c1e1900 */
[----:B------:R-:W-:Y:S02]  /*01b0*/  IMAD.U32 R4, RZ, RZ, UR4 ;  /* 0x00000004ff047e24 */ /* 0x000fe4000f8e00ff */
[----:B------:R-:W-:Y:S01]  /*01c0*/  IMAD.U32 R5, RZ, RZ, UR5 ;  /* 0x00000005ff057e24 */ /* 0x000fe2000f8e00ff */
[----:B------:R-:W-:-:S04]  /*01d0*/  PLOP3.LUT P1, PT, PT, PT, UP1, 0x80, 0x0 ;  /* 0x000000000000781c */ /* 0x000fc80003f2f018 */
[----:B------:R-:W4:Y:S01]  /*01e0*/  @P0 LDG.E R4, [R4.64] ;  /* 0x0000001004040981 */ /* 0x000f22000c1e1900 */
[----:B------:R-:W-:-:S06]  /*01f0*/  UIMAD.WIDE UR8, UR10, UR7, UR8 ;  /* 0x000000070a0872a5 */ /* 0x000fcc000f8e0208 */
[----:B-1----:R-:W-:Y:S02]  /*0200*/  IMAD.U32 R2, RZ, RZ, UR8 ;  /* 0x00000008ff027e24 */ /* 0x002fe4000f8e00ff */
[----:B------:R-:W-:-:S05]  /*0210*/  IMAD.U32 R3, RZ, RZ, UR9 ;  /* 0x00000009ff037e24 */ /* 0x000fca000f8e00ff */
[----:B------:R-:W5:Y:S01]  /*0220*/  @!P1 LDG.E R0, [R2.64] ;  /* 0x0000001002009981 */ /* 0x000f62000c1e1900 */
[----:B------:R-:W-:Y:S02]  /*0230*/  UMOV UR9, 0xffffffff ;  /* 0xffffffff00097882 */ /* 0x000fe40000000000 */
[----:B------:R-:W-:Y:S02]  /*0240*/  UMOV UR14, URZ ;  /* 0x0000003f000e7c82 */ /* 0x000fe40008000000 */
[----:B------:R-:W-:Y:S01]  /*0250*/  UMOV UR19, 0xffffffff ;  /* 0xffffffff00137882 */ /* 0x000fe20000000000 */
[----:B------:R-:W1:Y:S08]  /*0260*/  S2UR UR12, SR_CTAID.X ;  /* 0x00000000000c79c3 */ /* 0x000e700000002500 */
[----:B------:R-:W1:Y:S08]  /*0270*/  S2UR UR11, SR_CTAID.Z ;  /* 0x00000000000b79c3 */ /* 0x000e700000002700 */
[----:B--2---:R-:W2:Y:S08]  /*0280*/  @P2 R2UR UR9, R7 ;  /* 0x00000000070923c2 */ /* 0x004eb000000e0000 */
[----:B---3--:R-:W2:Y:S08]  /*0290*/  @P2 R2UR UR15, R6 ;  /* 0x00000000060f23c2 */ /* 0x008eb000000e0000 */
[----:B----4-:R3:W4:Y:S01]  /*02a0*/  @P0 R2UR UR14, R4 ;  /* 0x00000000040e03c2 */ /* 0x01072200000e0000 */
[----:B------:R-:W-:-:S04]  /*02b0*/  ISETP.NE.U32.AND P0, PT, RZ, c[0x0][0x248], PT ;  /* 0x00009200ff007a0c */ /* 0x000fc80003f05070 */
[----:B------:R-:W-:Y:S01]  /*02c0*/  ISETP.NE.AND.EX P0, PT, RZ, c[0x0][0x24c], PT, P0 ;  /* 0x00009300ff007a0c */ /* 0x000fe20003f05300 */
[----:B--2---:R-:W-:Y:S02]  /*02d0*/  @UP2 UIADD3 UR15, UR15, -UR9, URZ ;  /* 0x800000090f0f2290 */ /* 0x004fe4000fffe03f */
[----:B-----5:R3:W2:Y:S05]  /*02e0*/  @!P1 R2UR UR19, R0 ;  /* 0x00000000001393c2 */ /* 0x0206aa00000e0000 */
[----:B------:R-:W-:-:S05]  /*02f0*/  @!UP2 ULDC UR15, c[0x0][0x214] ;  /* 0x00008500000faab9 */ /* 0x000fca0000000800 */
[----:B-1234-:R-:W-:Y:S05]  /*0300*/  @!P0 BRA `(.L_x_24) ;  /* 0x0000007000008947 */ /* 0x01efea0003800000 */
[----:B------:R-:W-:-:S13]  /*0310*/  PLOP3.LUT P0, PT, PT, PT, UP3, 0x80, 0x0 ;  /* 0x000000000000781c */ /* 0x000fda0003f0f038 */
[----:B------:R-:W2:Y:S04]  /*0320*/  @P0 LDG.E R0, [R2.64+0x4] ;  /* 0x0000041002000981 */ /* 0x000ea8000c1e1900 */
[----:B------:R-:W3:Y:S01]  /*0330*/  @!P0 LDG.E R2, [R2.64] ;  /* 0x0000001002028981 */ /* 0x000ee2000c1e1900 */
[----:B--2---:R-:W1:Y:S02]  /*0340*/  @P0 R2UR UR6, R0 ;  /* 0x00000000000603c2 */ /* 0x004e6400000e0000 */
[----:B-1----:R-:W-:-:S11]  /*0350*/  @UP3 UIADD3 UR6, UR6, -UR19, URZ ;  /* 0x8000001306063290 */ /* 0x002fd6000fffe03f */
[----:B---3--:R1:W2:Y:S02]  /*0360*/  @!P0 R2UR UR6, R2 ;  /* 0x00000000020683c2 */ /* 0x0082a400000e0000 */
[----:B-12---:R-:W-:Y:S05]  /*0370*/  BRA `(.L_x_25) ;  /* 0x0000001000007947 */ /* 0x006fea0003800000 */
.L_x_24:
[----:B------:R-:W-:Y:S02]  /*0380*/  ULDC UR6, c[0x0][0x218] ;  /* 0x0000860000067ab9 */ /* 0x000fe40000000800 */
.L_x_25:
[----:B------:R-:W-:Y:S02]  /*0390*/  ULDC.64 UR4, c[0x0][0x258] ;  /* 0x0000960000047ab9 */ /* 0x000fe40000000a00 */
[----:B------:R-:W-:-:S04]  /*03a0*/  UISETP.NE.U32.AND UP2, UPT, URZ, UR4, UPT ;  /* 0x000000043f00728c */ /* 0x000fc8000bf45070 */
[----:B------:R-:W-:-:S03]  /*03b0*/  UISETP.NE.AND.EX UP2, UPT, URZ, UR5, UPT, UP2 ;  /* 0x000000053f00728c */ /* 0x000fc6000bf45320 */
[----:B------:R-:W-:-:S03]  /*03c0*/  ULDC.64 UR4, c[0x0][0x258] ;  /* 0x0000960000047ab9 */ /* 0x000fc60000000a00 */
[----:B------:R-:W-:-:S05]  /*03d0*/  PLOP3.LUT P0, PT, PT, PT, UP2, 0x80, 0x0 ;  /* 0x000000000000781c */ /* 0x000fca0003f0f028 */
[----:B------:R-:W-:-:S06]  /*03e0*/  @UP2 UIMAD.WIDE UR4, UR10, UR7, UR4 ;  /* 0x000000070a0422a5 */ /* 0x000fcc000f8e0204 */
[----:B------:R-:W-:Y:S02]  /*03f0*/  IMAD.U32 R2, RZ, RZ, UR4 ;  /* 0x00000004ff027e24 */ /* 0x000fe4000f8e00ff */
[----:B------:R-:W-:Y:S01]  /*0400*/  IMAD.U32 R3, RZ, RZ, UR5 ;  /* 0x00000005ff037e24 */ /* 0x000fe2000f8e00ff */
[----:B------:R-:W-:Y:S02]  /*0410*/  USHF.L.U32 UR12, UR12, 0x7, URZ ;  /* 0x000000070c0c7899 */ /* 0x000fe4000800063f */
[----:B------:R-:W-:Y:S02]  /*0420*/  ULDC.64 UR4, c[0x0][0x268] ;  /* 0x00009a0000047ab9 */ /* 0x000fe40000000a00 */
[----:B------:R-:W2:Y:S01]  /*0430*/  @P0 LDG.E R0, [R2.64] ;  /* 0x0000001002000981 */ /* 0x000ea2000c1e1900 */
[----:B------:R-:W-:Y:S02]  /*0440*/  UISETP.GT.AND UP0, UPT, UR15, UR12, UPT ;  /* 0x0000000c0f00728c */ /* 0x000fe4000bf04270 */
[----:B------:R-:W-:-:S03]  /*0450*/  @!UP2 UISETP.NE.U32.AND UP1, UPT, URZ, UR4, UPT ;  /* 0x000000043f00a28c */ /* 0x000fc6000bf25070 */
[----:B------:R-:W-:Y:S02]  /*0460*/  ULDC UR4, c[0x0][0x21c] ;  /* 0x0000870000047ab9 */ /* 0x000fe40000000800 */
[----:B------:R-:W-:-:S04]  /*0470*/  @!UP2 UISETP.NE.AND.EX UP1, UPT, URZ, UR5, UPT, UP1 ;  /* 0x000000053f00a28c */ /* 0x000fc8000bf25310 */
[----:B------:R-:W-:Y:S01]  /*0480*/  @!UP2 USEL UR4, URZ, UR4, !UP1 ;  /* 0x000000043f04a287 */ /* 0x000fe2000c800000 */
[----:B--2---:R-:W1:Y:S01]  /*0490*/  @P0 R2UR UR13, R0 ;  /* 0x00000000000d03c2 */ /* 0x004e6200000e0000 */
[----:B------:R-:W-:Y:S01]  /*04a0*/  PLOP3.LUT P0, PT, PT, PT, UP0, 0x80, 0x0 ;  /* 0x000000000000781c */ /* 0x000fe20003f0f008 */
[----:B-1----:R-:W-:Y:S02]  /*04b0*/  @UP2 UIADD3 UR13, UR13, -UR14, URZ ;  /* 0x8000000e0d0d2290 */ /* 0x002fe4000fffe03f */
[----:B------:R-:W-:-:S10]  /*04c0*/  @!UP2 UIADD3 UR13, UR4, UR6, -UR14 ;  /* 0x00000006040da290 */ /* 0x000fd4000fffe80e */
[----:B------:R-:W-:Y:S05]  /*04d0*/  @!P0 EXIT ;  /* 0x000000000000894d */ /* 0x000fea0003800000 */
[----:B------:R-:W-:Y:S01]  /*04e0*/  UIADD3 UR4, -UR15, 0xbf, UR12 ;  /* 0x000000bf0f047890 */ /* 0x000fe2000fffe10c */
[----:B------:R-:W1:Y:S01]  /*04f0*/  S2R R156, SR_TID.X ;  /* 0x00000000009c7919 */ /* 0x000e620000002100 */
[----:B------:R-:W-:Y:S02]  /*0500*/  ULDC UR5, c[0x0][0x2e8] ;  /* 0x0000ba0000057ab9 */ /* 0x000fe40000000800 */
[----:B------:R-:W-:Y:S02]  /*0510*/  UIADD3 UR7, UR13, 0x3f, URZ ;  /* 0x0000003f0d077890 */ /* 0x000fe4000fffe03f */
[----:B------:R-:W-:Y:S02]  /*0520*/  UIADD3 UR5, UR4, UR5, UR13 ;  /* 0x0000000504057290 */ /* 0x000fe4000fffe00d */
[----:B------:R-:W-:Y:S02]  /*0530*/  USHF.R.S32.HI UR6, URZ, 0x1f, UR7 ;  /* 0x0000001f3f067899 */ /* 0x000fe40008011407 */
[----:B------:R-:W-:-:S02]  /*0540*/  USHF.R.S32.HI UR4, URZ, 0x1f, UR5 ;  /* 0x0000001f3f047899 */ /* 0x000fc40008011405 */
[----:B------:R-:W-:Y:S02]  /*0550*/  ULEA.HI UR6, UR6, UR7, URZ, 0x6 ;  /* 0x0000000706067291 */ /* 0x000fe4000f8f303f */
[----:B------:R-:W-:Y:S02]  /*0560*/  ULEA.HI UR4, UR4, UR5, URZ, 0x6 ;  /* 0x0000000504047291 */ /* 0x000fe4000f8f303f */
[----:B------:R-:W-:Y:S02]  /*0570*/  USHF.R.S32.HI UR6, URZ, 0x6, UR6 ;  /* 0x000000063f067899 */ /* 0x000fe40008011406 */
[----:B------:R-:W-:-:S04]  /*0580*/  USHF.R.S32.HI UR4, URZ, 0x6, UR4 ;  /* 0x000000063f047899 */ /* 0x000fc80008011404 */
[----:B------:R-:W-:-:S04]  /*0590*/  UISETP.LT.AND UP0, UPT, UR6, UR4, UPT ;  /* 0x000000040600728c */ /* 0x000fc8000bf01270 */
[----:B------:R-:W-:-:S04]  /*05a0*/  USEL UR8, UR6, UR4, UP0 ;  /* 0x0000000406087287 */ /* 0x000fc80008000000 */
[----:B------:R-:W-:-:S06]  /*05b0*/  UISETP.GE.AND UP0, UPT, UR8, 0x1, UPT ;  /* 0x000000010800788c */ /* 0x000fcc000bf06270 */
[----:B------:R-:W-:-:S13]  /*05c0*/  PLOP3.LUT P0, PT, PT, PT, UP0, 0x80, 0x0 ;  /* 0x000000000000781c */ /* 0x000fda0003f0f008 */
[----:B------:R-:W-:Y:S05]  /*05d0*/  @!P0 BRA `(.L_x_26) ;  /* 0x00016e0000008947 */ /* 0x000fea0003800000 */
[----:B-1----:R-:W-:Y:S02]  /*05e0*/  UISETP.NE.AND UP1, UPT, UR9, -0x1, UPT ;  /* 0xffffffff0900788c */ /* 0x002fe4000bf25270 */
[----:B------:R-:W-:Y:S02]  /*05f0*/  UISETP.NE.AND UP0, UPT, UR19, -0x1, UPT ;  /* 0xffffffff1300788c */ /* 0x000fe4000bf05270 */
[----:B------:R-:W-:Y:S02]  /*0600*/  ULDC.64 UR4, c[0x0][0x190] ;  /* 0x0000640000047ab9 */ /* 0x000fe40000000a00 */
[----:B------:R-:W-:Y:S02]  /*0610*/  ULDC.64 UR6, c[0x0][0x178] ;  /* 0x00005e0000067ab9 */ /* 0x000fe40000000a00 */
[----:B------:R-:W-:-:S03]  /*0620*/  PLOP3.LUT P0, PT, PT, PT, UP0, 0x80, 0x0 ;  /* 0x000000000000781c */ /* 0x000fc60003f0f008 */
[----:B------:R-:W-:Y:S02]  /*0630*/  @UP1 UIMAD.WIDE.U32 UR24, UR9, UR4, URZ ;  /* 0x00000004091812a5 */ /* 0x000fe4000f8e003f */
[----:B------:R-:W-:Y:S02]  /*0640*/  @!UP1 USHF.R.S32.HI UR22, URZ, 0x1f, UR10 ;  /* 0x0000001f3f169899 */ /* 0x000fe4000801140a */
[----:B------:R-:W-:Y:S02]  /*0650*/  @UP0 UIADD3 UR23, UR14, UR19, URZ ;  /* 0x000000130e170290 */ /* 0x000fe4000fffe03f */
[----:B------:R-:W-:Y:S02]  /*0660*/  @UP1 UIMAD UR18, UR9, UR5, UR25 ;  /* 0x00000005091212a4 */ /* 0x000fe4000f8e0219 */
[----:B------:R-:W-:Y:S02]  /*0670*/  @!UP1 UIMAD.WIDE.U32 UR20, UR10, UR6, URZ ;  /* 0x000000060a1492a5 */ /* 0x000fe4000f8e003f */
[----:B------:R-:W-:-:S02]  /*0680*/  ULDC.64 UR4, c[0x0][0x198] ;  /* 0x0000660000047ab9 */ /* 0x000fc40000000a00 */
[----:B------:R-:W-:Y:S02]  /*0690*/  @!UP1 UIMAD UR22, UR22, UR6, URZ ;  /* 0x00000006161692a4 */ /* 0x000fe4000f8e023f */
[----:B------:R-:W-:Y:S02]  /*06a0*/  @UP0 UIMAD.WIDE.U32 UR26, UR23, UR4, URZ ;  /* 0x00000004171a02a5 */ /* 0x000fe4000f8e003f */
[----:B------:R-:W-:Y:S02]  /*06b0*/  @!UP1 UIMAD UR22, UR10, UR7, UR22 ;  /* 0x000000070a1692a4 */ /* 0x000fe4000f8e0216 */
[----:B------:R-:W-:Y:S02]  /*06c0*/  @UP1 UMOV UR6, UR24 ;  /* 0x0000001800061c82 */ /* 0x000fe40008000000 */
[----:B------:R-:W-:Y:S02]  /*06d0*/  @!UP1 UMOV UR6, UR20 ;  /* 0x0000001400069c82 */ /* 0x000fe40008000000 */
[----:B------:R-:W-:-:S02]  /*06e0*/  @UP0 UIMAD UR7, UR23, UR5, UR27 ;  /* 0x00000005170702a4 */ /* 0x000fc4000f8e021b */
[----:B------:R-:W-:Y:S02]  /*06f0*/  @!UP1 UIADD3 UR18, UR21, UR22, URZ ;  /* 0x0000001615129290 */ /* 0x000fe4000fffe03f */
[----:B------:R-:W-:Y:S01]  /*0700*/  @UP0 UMOV UR20, UR26 ;  /* 0x0000001a00140c82 */ /* 0x000fe20008000000 */
[----:B------:R-:W-:Y:S05]  /*0710*/  @P0 BRA `(.L_x_27) ;  /* 0x000000d000000947 */ /* 0x000fea0003800000 */
[----:B------:R-:W-:Y:S02]  /*0720*/  USHF.R.S32.HI UR20, URZ, 0x1f, UR14 ;  /* 0x0000001f3f147899 */ /* 0x000fe4000801140e */
[----:B------:R-:W-:Y:S02]  /*0730*/  ULDC.64 UR4, c[0x0][0x198] ;  /* 0x0000660000047ab9 */ /* 0x000fe40000000a00 */
[----:B------:R-:W-:Y:S02]  /*0740*/  UIMAD UR20, UR20, UR4, URZ ;  /* 0x00000004141472a4 */ /* 0x000fe4000f8e023f */
[----:B------:R-:W-:Y:S02]  /*0750*/  UIMAD.WIDE.U32 UR22, UR14, UR4, URZ ;  /* 0x000000040e1672a5 */ /* 0x000fe4000f8e003f */
[----:B------:R-:W-:-:S02]  /*0760*/  UIMAD UR20, UR14, UR5, UR20 ;  /* 0x000000050e1472a4 */ /* 0x000fc4000f8e0214 */
[----:B------:R-:W-:Y:S02]  /*0770*/  USHF.R.S32.HI UR7, URZ, 0x1f, UR10 ;  /* 0x0000001f3f077899 */ /* 0x000fe4000801140a */
[----:B------:R-:W-:Y:S02]  /*0780*/  ULDC.64 UR4, c[0x0][0x180] ;  /* 0x0000600000047ab9 */ /* 0x000fe40000000a00 */
[----:B------:R-:W-:Y:S02]  /*0790*/  UIADD3 UR21, UR23, UR20, URZ ;  /* 0x0000001417157290 */ /* 0x000fe4000fffe03f */
[----:B------:R-:W-:Y:S02]  /*07a0*/  UIMAD UR7, UR7, UR4, URZ ;  /* 0x00000004070772a4 */ /* 0x000fe4000f8e023f */
[----:B------:R-:W-:Y:S02]  /*07b0*/  UMOV UR20, UR22 ;  /* 0x0000001600147c82 */ /* 0x000fe40008000000 */
[----:B------:R-:W-:-:S02]  /*07c0*/  UIMAD UR7, UR10, UR5, UR7 ;  /* 0x000000050a0772a4 */ /* 0x000fc4000f8e0207 */
[----:B------:R-:W-:-:S04]  /*07d0*/  UIMAD.WIDE.U32 UR20, UR10, UR4, UR20 ;  /* 0x000000040a1472a5 */ /* 0x000fc8000f8e0014 */
[----:B------:R-:W-:Y:S02]  /*07e0*/  UIADD3 UR7, UR21, UR7, URZ ;  /* 0x0000000715077290 */ /* 0x000fe4000fffe03f */
.L_x_27:
[----:B------:R-:W-:Y:S01]  /*07f0*/  IABS R0, c[0x0][0x1c8] ;  /* 0x0000720000007a13 */ /* 0x000fe20000000000 */
[----:B------:R-:W1:Y:S01]  /*0800*/  S2R R5, SR_CTAID.Z ;  /* 0x0000000000057919 */ /* 0x000e620000002700 */
[----:B------:R-:W-:Y:S02]  /*0810*/  ULDC UR4, c[0x0][0x1c8] ;  /* 0x0000720000047ab9 */ /* 0x000fe40000000800 */
[----:B------:R-:W-:Y:S01]  /*0820*/  ULOP3.LUT UR4, UR11, UR4, URZ, 0x3c, !UPT ;  /* 0x000000040b047292 */ /* 0x000fe2000f8e3c3f */
[----:B------:R-:W-:Y:S01]  /*0830*/  IMAD.MOV.U32 R4, RZ, RZ, R0 ;  /* 0x000000ffff047224 */ /* 0x000fe200078e0000 */
[----:B------:R-:W-:-:S03]  /*0840*/  @UP0 UIADD3 UR19, UR14, UR19, URZ ;  /* 0x000000130e130290 */ /* 0x000fc6000fffe03f */
[----:B------:R-:W2:Y:S01]  /*0850*/  I2F.RP R2, R4 ;  /* 0x0000000400027306 */ /* 0x000ea20000209400 */
[----:B------:R-:W-:Y:S01]  /*0860*/  ISETP.LE.AND P1, PT, RZ, UR4, PT ;  /* 0x00000004ff007c0c */ /* 0x000fe2000bf23270 */
[----:B------:R-:W-:Y:S02]  /*0870*/  ULDC.64 UR4, c[0x0][0x1a0] ;  /* 0x0000680000047ab9 */ /* 0x000fe40000000a00 */
[----:B------:R-:W-:-:S04]  /*0880*/  @UP0 UIMAD.WIDE.U32 UR22, UR19, UR4, URZ ;  /* 0x00000004131602a5 */ /* 0x000fc8000f8e003f */
[----:B------:R-:W-:Y:S02]  /*0890*/  @UP0 UIMAD UR21, UR19, UR5, UR23 ;  /* 0x00000005131502a4 */ /* 0x000fe4000f8e0217 */
[----:B------:R-:W-:Y:S01]  /*08a0*/  USHF.R.S32.HI UR19, URZ, 0x1f, UR11 ;  /* 0x0000001f3f137899 */ /* 0x000fe2000801140b */
[----:B--2---:R-:W2:Y:S01]  /*08b0*/  MUFU.RCP R2, R2 ;  /* 0x0000000200027308 */ /* 0x004ea20000001000 */
[----:B-1----:R-:W-:Y:S02]  /*08c0*/  IABS R5, R5 ;  /* 0x0000000500057213 */ /* 0x002fe40000000000 */
[----:B--2---:R-:W-:-:S05]  /*08d0*/  IADD3 R2, R2, 0xffffffe, RZ ;  /* 0x0ffffffe02027810 */ /* 0x004fca0007ffe0ff */
[----:B------:R-:W1:Y:S02]  /*08e0*/  F2I.FTZ.U32.TRUNC.NTZ R3, R2 ;  /* 0x0000000200037305 */ /* 0x000e64000021f000 */
[----:B-1----:R-:W-:Y:S02]  /*08f0*/  IMAD.MOV R0, RZ, RZ, -R3 ;  /* 0x000000ffff007224 */ /* 0x002fe400078e0a03 */
[----:B------:R-:W-:Y:S02]  /*0900*/  IMAD.MOV.U32 R2, RZ, RZ, RZ ;  /* 0x000000ffff027224 */ /* 0x000fe400078e00ff */
[----:B------:R-:W-:-:S04]  /*0910*/  IMAD R0, R0, R4, RZ ;  /* 0x0000000400007224 */ /* 0x000fc800078e02ff */
[----:B------:R-:W-:-:S04]  /*0920*/  IMAD.HI.U32 R0, R3, R0, R2 ;  /* 0x0000000003007227 */ /* 0x000fc800078e0002 */
[----:B------:R-:W-:-:S04]  /*0930*/  IMAD.MOV.U32 R3, RZ, RZ, R5 ;  /* 0x000000ffff037224 */ /* 0x000fc800078e0005 */
[----:B------:R-:W-:-:S05]  /*0940*/  IMAD.HI.U32 R0, R0, R3, RZ ;  /* 0x0000000300007227 */ /* 0x000fca00078e00ff */
[----:B------:R-:W-:-:S05]  /*0950*/  IADD3 R2, -R0, RZ, RZ ;  /* 0x000000ff00027210 */ /* 0x000fca0007ffe1ff */
[----:B------:R-:W-:-:S05]  /*0960*/  IMAD R2, R4, R2, R3 ;  /* 0x0000000204027224 */ /* 0x000fca00078e0203 */
[----:B------:R-:W-:-:S13]  /*0970*/  ISETP.GT.U32.AND P2, PT, R4, R2, PT ;  /* 0x000000020400720c */ /* 0x000fda0003f44070 */
[----:B------:R-:W-:Y:S01]  /*0980*/  @!P2 IMAD.IADD R2, R2, 0x1, -R4 ;  /* 0x000000010202a824 */ /* 0x000fe200078e0a04 */
[----:B------:R-:W-:Y:S02]  /*0990*/  @!P2 IADD3 R0, R0, 0x1, RZ ;  /* 0x000000010000a810 */ /* 0x000fe40007ffe0ff */
[----:B------:R-:W-:Y:S02]  /*09a0*/  ISETP.NE.AND P2, PT, RZ, c[0x0][0x1c8], PT ;  /* 0x00007200ff007a0c */ /* 0x000fe40003f45270 */
[----:B------:R-:W-:-:S13]  /*09b0*/  ISETP.GE.U32.AND P3, PT, R2, R4, PT ;  /* 0x000000040200720c */ /* 0x000fda0003f66070 */
[----:B------:R-:W-:-:S05]  /*09c0*/  @P3 IADD3 R0, R0, 0x1, RZ ;  /* 0x0000000100003810 */ /* 0x000fca0007ffe0ff */
[----:B------:R-:W-:-:S05]  /*09d0*/  IMAD.MOV.U32 R22, RZ, RZ, R0 ;  /* 0x000000ffff167224 */ /* 0x000fca00078e0000 */
[----:B------:R-:W-:Y:S02]  /*09e0*/  @!P1 IADD3 R22, -R22, RZ, RZ ;  /* 0x000000ff16169210 */ /* 0x000fe40007ffe1ff */
[----:B------:R-:W-:Y:S01]  /*09f0*/  @!P2 LOP3.LUT R22, RZ, c[0x0][0x1c8], RZ, 0x33, !PT ;  /* 0x00007200ff16aa12 */ /* 0x000fe200078e33ff */
        /* <DEDUP_REMOVED lines=10> */
[----:B------:R-:W-:Y:S02]  /*0aa0*/  UIMAD.WIDE.U32 UR22, UR10, UR4, UR22 ;  /* 0x000000040a1672a5 */ /* 0x000fe4000f8e0016 */
[----:B------:R-:W-:-:S04]  /*0ab0*/  UIMAD UR5, UR10, UR5, UR14 ;  /* 0x000000050a0572a4 */ /* 0x000fc8000f8e020e */
[----:B------:R-:W-:Y:S02]  /*0ac0*/  UIADD3 UR21, UR23, UR5, URZ ;  /* 0x0000000517157290 */ /* 0x000fe4000fffe03f */
.L_x_28:
[----:B------:R-:W1:Y:S01]  /*0ad0*/  S2R R4, SR_CTAID.X ;  /* 0x0000000000047919 */ /* 0x000e620000002500 */
[----:B------:R-:W-:Y:S01]  /*0ae0*/  SHF.R.S32.HI R28, RZ, 0x1f, R156 ;  /* 0x0000001fff1c7819 */ /* 0x000fe2000001149c */
[----:B------:R-:W-:Y:S02]  /*0af0*/  UIADD3 UR10, -UR12, UR15, URZ ;  /* 0x0000000f0c0a7290 */ /* 0x000fe4000fffe13f */
[----:B------:R-:W2:Y:S01]  /*0b00*/  S2R R7, SR_CTAID.Z ;  /* 0x0000000000077919 */ /* 0x000ea20000002700 */
[CC--:B------:R-:W-:Y:S01]  /*0b10*/  LEA.HI R2, R28.reuse, R156.reuse, RZ, 0x3 ;  /* 0x0000009c1c027211 */ /* 0x0c0fe200078f18ff */
[----:B------:R-:W-:Y:S01]  /*0b20*/  ULDC.64 UR4, c[0x0][0x1a8] ;  /* 0x00006a0000047ab9 */ /* 0x000fe20000000a00 */
[----:B------:R-:W-:Y:S01]  /*0b30*/  LEA.HI R155, R28, R156, RZ, 0x5 ;  /* 0x0000009c1c9b7211 */ /* 0x000fe200078f28ff */
[----:B------:R-:W-:Y:S01]  /*0b40*/  UIMAD UR4, UR19, UR4, URZ ;  /* 0x00000004130472a4 */ /* 0x000fe2000f8e023f */
[----:B------:R-:W-:Y:S02]  /*0b50*/  LOP3.LUT R0, R2, 0xfffffff8, RZ, 0xc0, !PT ;  /* 0xfffffff802007812 */ /* 0x000fe400078ec0ff */
[----:B------:R-:W-:Y:S01]  /*0b60*/  SHF.R.S32.HI R2, RZ, 0x3, R2 ;  /* 0x00000003ff027819 */ /* 0x000fe20000011402 */
[----:B------:R-:W-:-:S02]  /*0b70*/  UIMAD UR4, UR11, UR5, UR4 ;  /* 0x000000050b0472a4 */ /* 0x000fc4000f8e0204 */
[----:B------:R-:W-:Y:S01]  /*0b80*/  IMAD.IADD R76, R156, 0x1, -R0 ;  /* 0x000000019c4c7824 */ /* 0x000fe200078e0a00 */
[C---:B------:R-:W-:Y:S01]  /*0b90*/  IADD3 R26, R2.reuse, 0x10, RZ ;  /* 0x00000010021a7810 */ /* 0x040fe20007ffe0ff */
[----:B------:R-:W-:Y:S01]  /*0ba0*/  IMAD.SHL.U32 R0, R2, 0x40, RZ ;  /* 0x0000004002007824 */ /* 0x000fe200078e00ff */
[--C-:B------:R-:W-:Y:S01]  /*0bb0*/  SHF.R.S32.HI R3, RZ, 0x1f, R2.reuse ;  /* 0x0000001fff037819 */ /* 0x100fe20000011402 */
[----:B------:R-:W-:Y:S01]  /*0bc0*/  IMAD.SHL.U32 R30, R76, 0x8, RZ ;  /* 0x000000084c1e7824 */ /* 0x000fe200078e00ff */
[----:B------:R-:W-:Y:S01]  /*0bd0*/  ISETP.GE.AND P0, PT, R26, UR10, PT ;  /* 0x0000000a1a007c0c */ /* 0x000fe2000bf06270 */
[----:B------:R-:W-:Y:S01]  /*0be0*/  UMOV UR11, 0x6 ;  /* 0x00000006000b7882 */ /* 0x000fe20000000000 */
[----:B------:R-:W-:Y:S02]  /*0bf0*/  IADD3 R27, R2, 0x20, RZ ;  /* 0x00000020021b7810 */ /* 0x000fe40007ffe0ff */
[----:B------:R-:W-:Y:S01]  /*0c00*/  LOP3.LUT R0, R0, 0x1c0, RZ, 0xc0, !PT ;  /* 0x000001c000007812 */ /* 0x000fe200078ec0ff */
[----:B-1----:R-:W-:Y:S01]  /*0c10*/  IMAD.WIDE R24, R4, 0x80, R2 ;  /* 0x0000008004187825 */ /* 0x002fe200078e0202 */
[----:B------:R-:W-:-:S02]  /*0c20*/  SHF.R.S32.HI R31, RZ, 0x1f, R30 ;  /* 0x0000001fff1f7819 */ /* 0x000fc4000001141e */
[----:B------:R-:W-:Y:S02]  /*0c30*/  IADD3 R4, P1, R30, UR6, RZ ;  /* 0x000000061e047c10 */ /* 0x000fe4000ff3e0ff */
[----:B------:R-:W-:Y:S01]  /*0c40*/  ISETP.GE.AND P3, PT, R27, UR10, PT ;  /* 0x0000000a1b007c0c */ /* 0x000fe2000bf66270 */
[----:B------:R-:W-:Y:S01]  /*0c50*/  STL.64 [R1+0x70], R24 ;  /* 0x0000701801007387 */ /* 0x000fe20000100a00 */
[----:B------:R-:W-:Y:S02]  /*0c60*/  SHF.R.U32.HI R6, RZ, 0x3, R0 ;  /* 0x00000003ff067819 */ /* 0x000fe40000011600 */
[----:B------:R-:W-:Y:S01]  /*0c70*/  IADD3.X R5, R31, UR18, RZ, P1, !PT ;  /* 0x000000121f057c10 */ /* 0x000fe20008ffe4ff */
[----:B------:R-:W-:Y:S01]  /*0c80*/  STL.64 [R1+0xa8], R30 ;  /* 0x0000a81e01007387 */ /* 0x000fe20000100a00 */
[----:B------:R-:W-:Y:S02]  /*0c90*/  LOP3.LUT R0, R0, 0x38, R30, 0xf8, !PT ;  /* 0x0000003800007812 */ /* 0x000fe400078ef81e */
[----:B------:R-:W-:Y:S01]  /*0ca0*/  IADD3 R9, R2, 0x40, RZ ;  /* 0x0000004002097810 */ /* 0x000fe20007ffe0ff */
[----:B--2---:R-:W-:Y:S01]  /*0cb0*/  IMAD.WIDE.U32 R4, R7, c[0x0][0x1a8], R4 ;  /* 0x00006a0007047a25 */ /* 0x004fe200078e0004 */
[----:B------:R-:W-:-:S02]  /*0cc0*/  LOP3.LUT R8, R0, R6, RZ, 0x3c, !PT ;  /* 0x0000000600087212 */ /* 0x000fc400078e3cff */
[----:B------:R-:W-:Y:S02]  /*0cd0*/  LEA.HI R7, R28, R156, RZ, 0x6 ;  /* 0x0000009c1c077211 */ /* 0x000fe400078f30ff */
[----:B------:R-:W-:Y:S02]  /*0ce0*/  @!P0 IADD3 R0, P2, R24, 0x10, RZ ;  /* 0x0000001018008810 */ /* 0x000fe40007f5e0ff */
[----:B------:R-:W-:Y:S01]  /*0cf0*/  ISETP.GE.AND P1, PT, R2, UR10, PT ;  /* 0x0000000a02007c0c */ /* 0x000fe2000bf26270 */
[----:B------:R-:W-:Y:S01]  /*0d00*/  IMAD.SHL.U32 R7, R7, 0x8, RZ ;  /* 0x0000000807077824 */ /* 0x000fe200078e00ff */
[----:B------:R-:W-:Y:S01]  /*0d10*/  ISETP.GE.AND P4, PT, R9, UR10, PT ;  /* 0x0000000a09007c0c */ /* 0x000fe2000bf86270 */
[----:B------:R-:W-:Y:S01]  /*0d20*/  @!P0 IMAD.X R6, RZ, RZ, R25, P2 ;  /* 0x000000ffff068224 */ /* 0x000fe200010e0619 */
[----:B------:R-:W-:Y:S02]  /*0d30*/  @!P3 IADD3 R12, P2, R24, 0x20, RZ ;  /* 0x00000020180cb810 */ /* 0x000fe40007f5e0ff */
[----:B------:R-:W-:Y:S01]  /*0d40*/  IADD3 R29, R2, 0x30, RZ ;  /* 0x00000030021d7810 */ /* 0x000fe20007ffe0ff */
[----:B------:R-:W-:Y:S01]  /*0d50*/  @!P0 IMAD R6, R6, c[0x0][0x190], RZ ;  /* 0x0000640006068a24 */ /* 0x000fe200078e02ff */
[----:B------:R-:W-:-:S02]  /*0d60*/  IADD3 R5, R5, UR4, RZ ;  /* 0x0000000405057c10 */ /* 0x000fc4000fffe0ff */
[----:B------:R-:W-:Y:S01]  /*0d70*/  LOP3.LUT R239, R8, 0xfffffe00, R7, 0xf8, !PT ;  /* 0xfffffe0008ef7812 */ /* 0x000fe200078ef807 */
[----:B------:R-:W-:Y:S01]  /*0d80*/  @!P3 IMAD.X R7, RZ, RZ, R25, P2 ;  /* 0x000000ffff07b224 */ /* 0x000fe200010e0619 */
[----:B------:R-:W-:Y:S01]  /*0d90*/  ISETP.GE.AND P5, PT, R29, UR10, PT ;  /* 0x0000000a1d007c0c */ /* 0x000fe2000bfa6270 */
[C---:B------:R-:W-:Y:S01]  /*0da0*/  @!P0 IMAD R20, R0.reuse, c[0x0][0x194], R6 ;  /* 0x0000650000148a24 */ /* 0x040fe200078e0206 */
[----:B------:R-:W-:Y:S01]  /*0db0*/  STL [R1+0xa4], R29 ;  /* 0x0000a41d01007387 */ /* 0x000fe20000100800 */
[----:B------:R-:W-:Y:S01]  /*0dc0*/  @!P0 IMAD.WIDE.U32 R16, R0, c[0x0][0x190], R4 ;  /* 0x0000640000108a25 */ /* 0x000fe200078e0004 */
[----:B------:R-:W-:Y:S02]  /*0dd0*/  @!P4 IADD3 R11, P2, R24, 0x40, RZ ;  /* 0x00000040180bc810 */ /* 0x000fe40007f5e0ff */
[----:B------:R1:W-:Y:S01]  /*0de0*/  STL [R1+0xcc], R9 ;  /* 0x0000cc0901007387 */ /* 0x0003e20000100800 */
[----:B------:R-:W-:Y:S01]  /*0df0*/  @!P3 IMAD R6, R7, c[0x0][0x190], RZ ;  /* 0x000064000706ba24 */ /* 0x000fe200078e02ff */
[C---:B------:R-:W-:Y:S01]  /*0e00*/  IADD3 R33, R2.reuse, 0x50, RZ ;  /* 0x0000005002217810 */ /* 0x040fe20007ffe0ff */
[----:B------:R-:W-:Y:S01]  /*0e10*/  @!P1 IMAD R0, R25, c[0x0][0x190], RZ ;  /* 0x0000640019009a24 */ /* 0x000fe200078e02ff */
[----:B------:R-:W-:Y:S01]  /*0e20*/  IADD3 R32, R2, 0x60, RZ ;  /* 0x0000006002207810 */ /* 0x000fe20007ffe0ff */
[----:B------:R-:W-:-:S02]  /*0e30*/  @!P3 IMAD R18, R12, c[0x0][0x194], R6 ;  /* 0x000065000c12ba24 */ /* 0x000fc400078e0206 */
[C---:B------:R-:W-:Y:S01]  /*0e40*/  @!P1 IMAD R0, R24.reuse, c[0x0][0x194], R0 ;  /* 0x0000650018009a24 */ /* 0x040fe200078e0200 */
[C---:B------:R-:W-:Y:S01]  /*0e50*/  @!P5 IADD3 R8, P6, R24.reuse, 0x30, RZ ;  /* 0x000000301808d810 */ /* 0x040fe20007fde0ff */
[----:B------:R-:W-:Y:S01]  /*0e60*/  @!P1 IMAD.WIDE.U32 R6, R24, c[0x0][0x190], R4 ;  /* 0x0000640018069a25 */ /* 0x000fe200078e0004 */
[----:B------:R-:W-:Y:S03]  /*0e70*/  STL [R1+0xc0], R33 ;  /* 0x0000c02101007387 */ /* 0x000fe60000100800 */
[----:B------:R-:W-:Y:S01]  /*0e80*/  @!P4 IMAD.X R10, RZ, RZ, R25, P2 ;  /* 0x000000ffff0ac224 */ /* 0x000fe200010e0619 */
[----:B------:R-:W-:Y:S01]  /*0e90*/  @!P1 LEA R14, P2, R6, c[0x0][0x160], 0x1 ;  /* 0x00005800060e9a11 */ /* 0x000fe200078408ff */
[----:B------:R-:W-:Y:S01]  /*0ea0*/  @!P1 IMAD.IADD R0, R7, 0x1, R0 ;  /* 0x0000000107009824 */ /* 0x000fe200078e0200 */
[----:B------:R-:W-:Y:S01]  /*0eb0*/  STL [R1+0xc4], R32 ;  /* 0x0000c42001007387 */ /* 0x000fe20000100800 */
[----:B------:R-:W-:-:S03]  /*0ec0*/  @!P3 IMAD.WIDE.U32 R12, R12, c[0x0][0x190], R4 ;  /* 0x000064000c0cba25 */ /* 0x000fc600078e0004 */
[----:B------:R-:W-:Y:S01]  /*0ed0*/  @!P1 LEA.HI.X R15, R6, c[0x0][0x164], R0, 0x1, P2 ;  /* 0x00005900060f9a11 */ /* 0x000fe200010f0c00 */
[----:B------:R-:W-:Y:S02]  /*0ee0*/  @!P4 IMAD R10, R10, c[0x0][0x190], RZ ;  /* 0x000064000a0aca24 */ /* 0x000fe400078e02ff */
[----:B------:R-:W-:Y:S02]  /*0ef0*/  @!P4 IMAD.MOV.U32 R6, RZ, RZ, R4 ;  /* 0x000000ffff06c224 */ /* 0x000fe400078e0004 */
[----:B-1----:R-:W-:Y:S02]  /*0f00*/  @!P5 IMAD.X R9, RZ, RZ, R25, P6 ;  /* 0x000000ffff09d224 */ /* 0x002fe400030e0619 */
[----:B------:R-:W-:Y:S01]  /*0f10*/  @!P4 IMAD R19, R11, c[0x0][0x194], R10 ;  /* 0x000065000b13ca24 */ /* 0x000fe200078e020a */
[----:B------:R-:W-:Y:S01]  /*0f20*/  @!P0 LEA R10, P6, R16, c[0x0][0x160], 0x1 ;  /* 0x00005800100a8a11 */ /* 0x000fe200078c08ff */
[----:B------:R-:W-:Y:S02]  /*0f30*/  @!P4 IMAD.MOV.U32 R7, RZ, RZ, R5 ;  /* 0x000000ffff07c224 */ /* 0x000fe400078e0005 */
[----:B------:R-:W-:Y:S01]  /*0f40*/  @!P0 IMAD.IADD R0, R17, 0x1, R20 ;  /* 0x0000000111008824 */ /* 0x000fe200078e0214 */
[----:B------:R-:W-:Y:S01]  /*0f50*/  @!P3 LEA R20, P2, R12, c[0x0][0x160], 0x1 ;  /* 0x000058000c14ba11 */ /* 0x000fe200078408ff */
[----:B------:R-:W-:-:S02]  /*0f60*/  @!P3 IMAD.IADD R13, R13, 0x1, R18 ;  /* 0x000000010d0db824 */ /* 0x000fc400078e0212 */
[----:B------:R-:W-:Y:S02]  /*0f70*/  @!P5 IMAD R9, R9, c[0x0][0x190], RZ ;  /* 0x000064000909da24 */ /* 0x000fe400078e02ff */
[----:B------:R-:W-:Y:S01]  /*0f80*/  IMAD.SHL.U32 R239, R239, 0x2, RZ ;  /* 0x00000002efef7824 */ /* 0x000fe200078e00ff */
[----:B------:R-:W-:Y:S01]  /*0f90*/  @!P3 LEA.HI.X R21, R12, c[0x0][0x164], R13, 0x1, P2 ;  /* 0x000059000c15ba11 */ /* 0x000fe200010f0c0d */
[----:B------:R-:W-:Y:S01]  /*0fa0*/  @!P4 IMAD.WIDE.U32 R6, R11, c[0x0][0x190], R6 ;  /* 0x000064000b06ca25 */ /* 0x000fe200078e0006 */
[----:B------:R-:W-:Y:S02]  /*0fb0*/  @!P0 LEA.HI.X R11, R16, c[0x0][0x164], R0, 0x1, P6 ;  /* 0x00005900100b8a11 */ /* 0x000fe400030f0c00 */
[----:B------:R-:W-:Y:S01]  /*0fc0*/  ISETP.GE.AND P2, PT, R33, UR10, PT ;  /* 0x0000000a21007c0c */ /* 0x000fe2000bf46270 */
[C---:B------:R-:W-:Y:S01]  /*0fd0*/  @!P5 IMAD R23, R8.reuse, c[0x0][0x194], R9 ;  /* 0x000065000817da24 */ /* 0x040fe200078e0209 */
[----:B------:R-:W-:Y:S01]  /*0fe0*/  @!PT LDS RZ, [RZ] ;  /* 0x00000000fffff984 */ /* 0x000fe20000000800 */
[----:B------:R-:W-:Y:S01]  /*0ff0*/  @!PT LDS RZ, [RZ] ;  /* 0x00000000fffff984 */ /* 0x000fe20000000800 */
[----:B------:R-:W-:Y:S01]  /*1000*/  @!PT LDS RZ, [RZ] ;  /* 0x00000000fffff984 */ /* 0x000fe20000000800 */
[----:B------:R1:W-:Y:S01]  /*1010*/  @!P1 LDGSTS.E.BYPASS.LTC128B.128 [R239], [R14.64] ;  /* 0x000000000eef9fae */ /* 0x0003e2000b901d50 */
[----:B------:R-:W-:Y:S01]  /*1020*/  @!P5 IMAD.WIDE.U32 R8, R8, c[0x0][0x190], R4 ;  /* 0x000064000808da25 */ /* 0x000fe200078e0004 */
[----:B------:R-:W-:-:S02]  /*1030*/  @!P4 LEA R16, P6, R6, c[0x0][0x160], 0x1 ;  /* 0x000058000610ca11 */ /* 0x000fc400078c08ff */
[----:B------:R1:W-:Y:S01]  /*1040*/  @!P1 LDGSTS.E.BYPASS.LTC128B.128 [R239+0x4000], [R14.64+0x80] ;  /* 0x040000800eef9fae */ /* 0x0003e2000b901d50 */
[----:B------:R-:W-:Y:S01]  /*1050*/  @!P5 IMAD.IADD R0, R9, 0x1, R23 ;  /* 0x000000010900d824 */ /* 0x000fe200078e0217 */
[C---:B------:R-:W-:Y:S01]  /*1060*/  @!P5 LEA R18, P1, R8.reuse, c[0x0][0x160], 0x1 ;  /* 0x000058000812da11 */ /* 0x040fe200078208ff */
[----:B------:R-:W-:Y:S01]  /*1070*/  @!P4 IMAD.IADD R7, R7, 0x1, R19 ;  /* 0x000000010707c824 */ /* 0x000fe200078e0213 */
[----:B------:R2:W-:Y:S02]  /*1080*/  @!P0 LDGSTS.E.BYPASS.LTC128B.128 [R239+0x800], [R10.64] ;  /* 0x008000000aef8fae */ /* 0x0005e4000b901d50 */
[----:B------:R-:W-:Y:S01]  /*1090*/  @!P5 LEA.HI.X R19, R8, c[0x0][0x164], R0, 0x1, P1 ;  /* 0x000059000813da11 */ /* 0x000fe200008f0c00 */
[C---:B------:R-:W-:Y:S01]  /*10a0*/  IMAD R8, R3.reuse, c[0x0][0x198], RZ ;  /* 0x0000660003087a24 */ /* 0x040fe200078e02ff */
[----:B------:R2:W-:Y:S01]  /*10b0*/  @!P0 LDGSTS.E.BYPASS.LTC128B.128 [R239+0x4800], [R10.64+0x80] ;  /* 0x048000800aef8fae */ /* 0x0005e2000b901d50 */
[----:B------:R-:W-:Y:S01]  /*10c0*/  ISETP.GE.AND P0, PT, R32, UR10, PT ;  /* 0x0000000a20007c0c */ /* 0x000fe2000bf06270 */
[----:B------:R-:W-:Y:S01]  /*10d0*/  IMAD R3, R3, c[0x0][0x1a0], RZ ;  /* 0x0000680003037a24 */ /* 0x000fe200078e02ff */
[----:B------:R-:W-:Y:S01]  /*10e0*/  @!P4 LEA.HI.X R17, R6, c[0x0][0x164], R7, 0x1, P6 ;  /* 0x000059000611ca11 */ /* 0x000fe200030f0c07 */
[----:B------:R-:W-:Y:S01]  /*10f0*/  IMAD.WIDE.U32 R6, R2, c[0x0][0x198], R30 ;  /* 0x0000660002067a25 */ /* 0x000fe200078e001e */
[----:B------:R-:W-:Y:S01]  /*1100*/  @!P2 IADD3 R0, P6, R24, 0x50, RZ ;  /* 0x000000501800a810 */ /* 0x000fe20007fde0ff */
[----:B------:R3:W-:Y:S02]  /*1110*/  @!P3 LDGSTS.E.BYPASS.LTC128B.128 [R239+0x1000], [R20.64] ;  /* 0x0100000014efbfae */ /* 0x0007e4000b901d50 */
[----:B------:R-:W-:-:S02]  /*1120*/  IMAD R8, R2, c[0x0][0x19c], R8 ;  /* 0x0000670002087a24 */ /* 0x000fc400078e0208 */
[----:B------:R-:W-:Y:S01]  /*1130*/  @!P2 IMAD.X R9, RZ, RZ, R25, P6 ;  /* 0x000000ffff09a224 */ /* 0x000fe200030e0619 */
[----:B------:R3:W-:Y:S04]  /*1140*/  @!P3 LDGSTS.E.BYPASS.LTC128B.128 [R239+0x5000], [R20.64+0x80] ;  /* 0x0500008014efbfae */ /* 0x0007e8000b901d50 */
[----:B------:R4:W-:Y:S04]  /*1150*/  @!P5 LDGSTS.E.BYPASS.LTC128B.128 [R239+0x1800], [R18.64] ;  /* 0x0180000012efdfae */ /* 0x0009e8000b901d50 */
[----:B------:R4:W-:Y:S04]  /*1160*/  @!P5 LDGSTS.E.BYPASS.LTC128B.128 [R239+0x5800], [R18.64+0x80] ;  /* 0x0580008012efdfae */ /* 0x0009e8000b901d50 */
[----:B------:R5:W-:Y:S01]  /*1170*/  @!P4 LDGSTS.E.BYPASS.LTC128B.128 [R239+0x2000], [R16.64] ;  /* 0x0200000010efcfae */ /* 0x000be2000b901d50 */
[----:B--2---:R-:W-:-:S03]  /*1180*/  IADD3 R10, R2, 0x70, RZ ;  /* 0x00000070020a7810 */ /* 0x004fc60007ffe0ff */
[----:B------:R5:W-:Y:S01]  /*1190*/  @!P4 LDGSTS.E.BYPASS.LTC128B.128 [R239+0x6000], [R16.64+0x80] ;  /* 0x0600008010efcfae */ /* 0x000be2000b901d50 */
[----:B------:R-:W-:-:S03]  /*11a0*/  ISETP.GE.AND P1, PT, R10, UR10, PT ;  /* 0x0000000a0a007c0c */ /* 0x000fc6000bf26270 */
[----:B------:R2:W-:Y:S02]  /*11b0*/  STL [R1+0xc8], R10 ;  /* 0x0000c80a01007387 */ /* 0x0005e40000100800 */
[----:B--2---:R-:W-:-:S05]  /*11c0*/  @!P0 IADD3 R10, P6, R24, 0x60, RZ ;  /* 0x00000060180a8810 */ /* 0x004fca0007fde0ff */
[----:B------:R-:W-:-:S03]  /*11d0*/  @!P0 IMAD.X R11, RZ, RZ, R25, P6 ;  /* 0x000000ffff0b8224 */ /* 0x000fc600030e0619 */
[----:B------:R-:W-:Y:S01]  /*11e0*/  @!P1 IADD3 R12, P6, R24, 0x70, RZ ;  /* 0x00000070180c9810 */ /* 0x000fe20007fde0ff */
[----:B------:R-:W-:Y:S02]  /*11f0*/  @!P2 IMAD R24, R9, c[0x0][0x190], RZ ;  /* 0x000064000918aa24 */ /* 0x000fe400078e02ff */
[----:B------:R-:W-:Y:S02]  /*1200*/  @!P0 IMAD R11, R11, c[0x0][0x190], RZ ;  /* 0x000064000b0b8a24 */ /* 0x000fe400078e02ff */
[----:B------:R-:W-:Y:S01]  /*1210*/  @!P1 IMAD.X R13, RZ, RZ, R25, P6 ;  /* 0x000000ffff0d9224 */ /* 0x000fe200030e0619 */
[----:B-1----:R-:W-:Y:S01]  /*1220*/  IADD3 R14, P6, R6, UR20, RZ ;  /* 0x00000014060e7c10 */ /* 0x002fe2000ffde0ff */
[----:B------:R-:W-:Y:S01]  /*1230*/  @!P2 IMAD.MOV.U32 R6, RZ, RZ, R4 ;  /* 0x000000ffff06a224 */ /* 0x000fe200078e0004 */
[----:B------:R-:W-:Y:S01]  /*1240*/  SHF.R.S32.HI R25, RZ, 0x1f, R22 ;  /* 0x0000001fff197819 */ /* 0x000fe20000011416 */
[C---:B------:R-:W-:Y:S01]  /*1250*/  @!P2 IMAD R24, R0.reuse, c[0x0][0x194], R24 ;  /* 0x000065000018aa24 */ /* 0x040fe200078e0218 */
[----:B------:R-:W-:Y:S01]  /*1260*/  IADD3.X R15, R7, UR7, R8, P6, !PT ;  /* 0x00000007070f7c10 */ /* 0x000fe2000b7fe408 */
[----:B------:R-:W-:Y:S01]  /*1270*/  @!P2 IMAD.MOV.U32 R7, RZ, RZ, R5 ;  /* 0x000000ffff07a224 */ /* 0x000fe200078e0005 */
[----:B------:R-:W-:Y:S01]  /*1280*/  UIADD3 UR20, UR8, -0x1, URZ ;  /* 0xffffffff08147890 */ /* 0x000fe2000fffe03f */
[----:B------:R-:W-:Y:S01]  /*1290*/  @!P1 IMAD.MOV.U32 R8, RZ, RZ, R4 ;  /* 0x000000ffff089224 */ /* 0x000fe200078e0004 */
[----:B------:R-:W-:Y:S01]  /*12a0*/  ULDC.64 UR6, c[0x0][0x198] ;  /* 0x0000660000067ab9 */ /* 0x000fe20000000a00 */
[----:B------:R-:W-:Y:S01]  /*12b0*/  @!P2 IMAD.WIDE.U32 R6, R0, c[0x0][0x190], R6 ;  /* 0x000064000006aa25 */ /* 0x000fe200078e0006 */
[----:B------:R-:W-:-:S02]  /*12c0*/  UIMAD UR18, UR20, -0x40, UR13 ;  /* 0xffffffc0141278a4 */ /* 0x000fc4000f8e020d */
[----:B------:R-:W-:Y:S01]  /*12d0*/  USHF.L.U32 UR24, UR6, 0x6, URZ ;  /* 0x0000000606187899 */ /* 0x000fe2000800063f */
[----:B------:R-:W-:Y:S01]  /*12e0*/  @!P1 IMAD R0, R13, c[0x0][0x190], RZ ;  /* 0x000064000d009a24 */ /* 0x000fe200078e02ff */
[----:B------:R-:W-:Y:S01]  /*12f0*/  USHF.L.U64.HI UR23, UR6, UR11, UR7 ;  /* 0x0000000b06177299 */ /* 0x000fe20008010207 */
[----:B------:R-:W-:Y:S01]  /*1300*/  @!P1 IMAD.MOV.U32 R9, RZ, RZ, R5 ;  /* 0x000000ffff099224 */ /* 0x000fe200078e0005 */
[----:B------:R-:W-:Y:S01]  /*1310*/  USHF.R.S32.HI UR19, URZ, 0x1f, UR20 ;  /* 0x0000001f3f137899 */ /* 0x000fe20008011414 */
[----:B------:R-:W-:Y:S01]  /*1320*/  @!P1 IMAD R23, R12, c[0x0][0x194], R0 ;  /* 0x000065000c179a24 */ /* 0x000fe200078e0200 */
[----:B------:R-:W-:Y:S01]  /*1330*/  UIMAD UR4, UR23, UR20, URZ ;  /* 0x00000014170472a4 */ /* 0x000fe2000f8e023f */
[----:B------:R-:W-:Y:S01]  /*1340*/  IMAD R0, R25, c[0x0][0x1b0], RZ ;  /* 0x00006c0019007a24 */ /* 0x000fe200078e02ff */
[----:B------:R-:W-:Y:S01]  /*1350*/  UIMAD.WIDE.U32 UR26, UR6, 0x20, URZ ;  /* 0x00000020061a78a5 */ /* 0x000fe2000f8e003f */
[C---:B------:R-:W-:Y:S01]  /*1360*/  @!P0 IMAD R11, R10.reuse, c[0x0][0x194], R11 ;  /* 0x000065000a0b8a24 */ /* 0x040fe200078e020b */
[----:B------:R-:W-:Y:S01]  /*1370*/  UIMAD UR4, UR19, UR24, UR4 ;  /* 0x00000018130472a4 */ /* 0x000fe2000f8e0204 */
[----:B------:R-:W-:Y:S01]  /*1380*/  @!P0 IMAD.WIDE.U32 R4, R10, c[0x0][0x190], R4 ;  /* 0x000064000a048a25 */ /* 0x000fe200078e0004 */
[----:B------:R-:W-:-:S02]  /*1390*/  @!P2 LEA R10, P3, R6, c[0x0][0x160], 0x1 ;  /* 0x00005800060aaa11 */ /* 0x000fc400078608ff */
[----:B------:R-:W-:Y:S01]  /*13a0*/  ISETP.GE.AND P5, PT, R26, UR18, PT ;  /* 0x000000121a007c0c */ /* 0x000fe2000bfa6270 */
[----:B------:R-:W-:Y:S02]  /*13b0*/  @!P2 IMAD.IADD R7, R7, 0x1, R24 ;  /* 0x000000010707a824 */ /* 0x000fe400078e0218 */
[----:B---3--:R-:W-:Y:S02]  /*13c0*/  IMAD R20, R22, c[0x0][0x1b4], R0 ;  /* 0x00006d0016147a24 */ /* 0x008fe400078e0200 */
[----:B------:R-:W-:Y:S01]  /*13d0*/  @!P0 IMAD.IADD R0, R5, 0x1, R11 ;  /* 0x0000000105008824 */ /* 0x000fe200078e020b */
[----:B------:R-:W-:Y:S01]  /*13e0*/  @!P2 LEA.HI.X R11, R6, c[0x0][0x164], R7, 0x1, P3 ;  /* 0x00005900060baa11 */ /* 0x000fe200018f0c07 */
[----:B------:R-:W-:Y:S01]  /*13f0*/  @!P1 IMAD.WIDE.U32 R12, R12, c[0x0][0x190], R8 ;  /* 0x000064000c0c9a25 */ /* 0x000fe200078e0008 */
[----:B------:R-:W-:Y:S02]  /*1400*/  ISETP.GE.AND P3, PT, R26, UR18, PT ;  /* 0x000000121a007c0c */ /* 0x000fe4000bf66270 */
[----:B------:R-:W-:Y:S01]  /*1410*/  @!P0 LEA R8, P6, R4, c[0x0][0x160], 0x1 ;  /* 0x0000580004088a11 */ /* 0x000fe200078c08ff */
[----:B------:R-:W-:Y:S01]  /*1420*/  IMAD.WIDE.U32 R32, R22, c[0x0][0x1b0], R14 ;  /* 0x00006c0016207a25 */ /* 0x000fe200078e000e */
[----:B------:R1:W-:Y:S02]  /*1430*/  @!P2 LDGSTS.E.BYPASS.LTC128B.128 [R239+0x2800], [R10.64] ;  /* 0x028000000aefafae */ /* 0x0003e4000b901d50 */
[----:B------:R-:W-:Y:S01]  /*1440*/  @!P0 LEA.HI.X R9, R4, c[0x0][0x164], R0, 0x1, P6 ;  /* 0x0000590004098a11 */ /* 0x000fe200030f0c00 */
[----:B------:R-:W-:Y:S01]  /*1450*/  IMAD.IADD R161, R33, 0x1, R20 ;  /* 0x0000000121a17824 */ /* 0x000fe200078e0214 */
[----:B------:R-:W-:Y:S01]  /*1460*/  @!P1 LEA R6, P6, R12, c[0x0][0x160], 0x1 ;  /* 0x000058000c069a11 */ /* 0x000fe200078c08ff */
[----:B------:R-:W-:Y:S01]  /*1470*/  IMAD.U32 R154, RZ, RZ, UR24 ;  /* 0x00000018ff9a7e24 */ /* 0x000fe2000f8e00ff */
[----:B------:R1:W-:Y:S01]  /*1480*/  @!P2 LDGSTS.E.BYPASS.LTC128B.128 [R239+0x6800], [R10.64+0x80] ;  /* 0x068000800aefafae */ /* 0x0003e2000b901d50 */
[----:B------:R-:W-:Y:S01]  /*1490*/  IMAD.MOV.U32 R160, RZ, RZ, R32 ;  /* 0x000000ffffa07224 */ /* 0x000fe200078e0020 */
[----:B------:R-:W-:Y:S01]  /*14a0*/  ISETP.GE.AND P2, PT, R27, UR18, PT ;  /* 0x000000121b007c0c */ /* 0x000fe2000bf46270 */
[----:B------:R-:W-:Y:S01]  /*14b0*/  @!P1 IMAD.IADD R0, R13, 0x1, R23 ;  /* 0x000000010d009824 */ /* 0x000fe200078e0217 */
[----:B------:R2:W-:Y:S01]  /*14c0*/  @!P0 LDGSTS.E.BYPASS.LTC128B.128 [R239+0x3000], [R8.64] ;  /* 0x0300000008ef8fae */ /* 0x0005e2000b901d50 */
[----:B------:R-:W-:-:S03]  /*14d0*/  IMAD.WIDE.U32 R4, R154, UR20, R160 ;  /* 0x000000149a047c25 */ /* 0x000fc6000f8e00a0 */
[----:B------:R-:W-:Y:S01]  /*14e0*/  @!P1 LEA.HI.X R7, R12, c[0x0][0x164], R0, 0x1, P6 ;  /* 0x000059000c079a11 */ /* 0x000fe200030f0c00 */
[----:B------:R-:W-:Y:S01]  /*14f0*/  IMAD.U32 R14, RZ, RZ, UR6 ;  /* 0x00000006ff0e7e24 */ /* 0x000fe2000f8e00ff */
[----:B------:R-:W-:Y:S01]  /*1500*/  IADD3 R5, R5, UR4, RZ ;  /* 0x0000000405057c10 */ /* 0x000fe2000fffe0ff */
[----:B------:R-:W-:Y:S01]  /*1510*/  IMAD.U32 R12, RZ, RZ, UR6 ;  /* 0x00000006ff0c7e24 */ /* 0x000fe2000f8e00ff */
[----:B------:R-:W-:Y:S01]  /*1520*/  USHF.L.U32 UR4, UR7, 0x5, URZ ;  /* 0x0000000507047899 */ /* 0x000fe2000800063f */
[----:B------:R-:W-:Y:S01]  /*1530*/  IMAD.U32 R13, RZ, RZ, UR7 ;  /* 0x00000007ff0d7e24 */ /* 0x000fe2000f8e00ff */
[----:B------:R-:W-:Y:S01]  /*1540*/  @!P3 LEA R0, P6, R14, R4, 0x4 ;  /* 0x000000040e00b211 */ /* 0x000fe200078c20ff */
[----:B------:R2:W-:Y:S01]  /*1550*/  @!P0 LDGSTS.E.BYPASS.LTC128B.128 [R239+0x7000], [R8.64+0x80] ;  /* 0x0700008008ef8fae */ /* 0x0005e2000b901d50 */
[----:B------:R-:W-:Y:S01]  /*1560*/  ISETP.GE.AND P0, PT, R29, UR18, PT ;  /* 0x000000121d007c0c */ /* 0x000fe2000bf06270 */
[----:B------:R-:W-:Y:S01]  /*1570*/  IMAD R15, R2, c[0x0][0x1a4], R3 ;  /* 0x00006900020f7a24 */ /* 0x000fe200078e0203 */
[----:B------:R-:W-:Y:S01]  /*1580*/  @!P3 LEA.HI.X R13, R12, R5, R13, 0x4, P6 ;  /* 0x000000050c0db211 */ /* 0x000fe200030f240d */
[----:B------:R3:W-:Y:S01]  /*1590*/  @!P1 LDGSTS.E.BYPASS.LTC128B.128 [R239+0x3800], [R6.64] ;  /* 0x0380000006ef9fae */ /* 0x0007e2000b901d50 */
[----:B------:R-:W-:-:S03]  /*15a0*/  @!P3 LEA R12, P6, R0, c[0x0][0x168], 0x1 ;  /* 0x00005a00000cba11 */ /* 0x000fc600078c08ff */
[----:B------:R3:W-:Y:S01]  /*15b0*/  @!P1 LDGSTS.E.BYPASS.LTC128B.128 [R239+0x7800], [R6.64+0x80] ;  /* 0x0780008006ef9fae */ /* 0x0007e2000b901d50 */
[----:B------:R-:W-:Y:S02]  /*15c0*/  @!P3 LEA.HI.X R13, R0, c[0x0][0x16c], R13, 0x1, P6 ;  /* 0x00005b00000dba11 */ /* 0x000fe400030f0c0d */
[----:B------:R-:W-:Y:S01]  /*15d0*/  ISETP.GE.AND P6, PT, R2, UR18, PT ;  /* 0x0000001202007c0c */ /* 0x000fe2000bfc6270 */
[----:B------:R-:W-:Y:S01]  /*15e0*/  STL.64 [R1+0x88], R32 ;  /* 0x0000882001007387 */ /* 0x000fe20000100a00 */
[----:B------:R-:W-:Y:S01]  /*15f0*/  @!P2 IADD3 R0, P1, R4, UR26, RZ ;  /* 0x0000001a0400ac10 */ /* 0x000fe2000ff3e0ff */
[----:B------:R-:W-:Y:S01]  /*1600*/  VOTEU.ALL UP0, P0 ;  /* 0x00000000003f7886 */ /* 0x000fe20000000000 */
[----:B-1----:R-:W-:Y:S01]  /*1610*/  LEA.HI R11, R28, R156, RZ, 0x4 ;  /* 0x0000009c1c0b7211 */ /* 0x002fe200078f20ff */
[----:B------:R-:W-:Y:S03]  /*1620*/  STL.64 [R1+0x80], R160 ;  /* 0x000080a001007387 */ /* 0x000fe60000100a00 */
[----:B------:R-:W-:-:S04]  /*1630*/  SHF.R.S32.HI R14, RZ, 0x4, R11 ;  /* 0x00000004ff0e7819 */ /* 0x000fc8000001140b */
[----:B------:R-:W-:-:S04]  /*1640*/  LEA.HI R10, R11, R14, RZ, 0x1 ;  /* 0x0000000e0b0a7211 */ /* 0x000fc800078f08ff */
[----:B------:R-:W-:-:S05]  /*1650*/  LOP3.LUT R10, R10, 0xfffffffe, RZ, 0xc0, !PT ;  /* 0xfffffffe0a0a7812 */ /* 0x000fca00078ec0ff */
[----:B-----5:R-:W-:Y:S02]  /*1660*/  IMAD.IADD R16, R14, 0x1, -R10 ;  /* 0x000000010e107824 */ /* 0x020fe400078e0a0a */
[----:B------:R-:W-:Y:S01]  /*1670*/  IMAD.SHL.U32 R10, R76, 0x40, RZ ;  /* 0x000000404c0a7824 */ /* 0x000fe200078e00ff */
[----:B---3--:R-:W-:Y:S01]  /*1680*/  @!P6 LEA R6, P4, R4, c[0x0][0x168], 0x1 ;  /* 0x00005a000406ea11 */ /* 0x008fe200078808ff */
[----:B------:R-:W-:Y:S01]  /*1690*/  IMAD.U32 R7, RZ, RZ, UR4 ;  /* 0x00000004ff077e24 */ /* 0x000fe2000f8e00ff */
[----:B------:R-:W-:Y:S01]  /*16a0*/  @!UP0 UIMAD UR4, UR7, 0x30, URZ ;  /* 0x00000030070488a4 */ /* 0x000fe2000f8e023f */
[----:B------:R-:W-:Y:S01]  /*16b0*/  IMAD.U32 R14, RZ, RZ, UR6 ;  /* 0x00000006ff0e7e24 */ /* 0x000fe2000f8e00ff */
[----:B------:R-:W-:Y:S01]  /*16c0*/  LOP3.LUT R10, R10, 0x1c0, RZ, 0xc0, !PT ;  /* 0x000001c00a0a7812 */ /* 0x000fe200078ec0ff */
[----:B------:R-:W-:Y:S01]  /*16d0*/  UISETP.GE.AND UP0, UPT, UR8, 0x2, UPT ;  /* 0x000000020800788c */ /* 0x000fe2000bf06270 */
[----:B--2---:R-:W-:Y:S02]  /*16e0*/  @!P2 IADD3.X R9, R5, UR27, R7, P1, !PT ;  /* 0x0000001b0509ac10 */ /* 0x004fe40008ffe407 */
[----:B------:R-:W-:-:S02]  /*16f0*/  @!P2 LEA R8, P1, R0, c[0x0][0x168], 0x1 ;  /* 0x00005a000008aa11 */ /* 0x000fc400078208ff */
[----:B------:R-:W-:Y:S02]  /*1700*/  @!P6 LEA.HI.X R7, R4, c[0x0][0x16c], R5, 0x1, P4 ;  /* 0x00005b000407ea11 */ /* 0x000fe400020f0c05 */
[----:B------:R-:W-:Y:S02]  /*1710*/  @!P2 LEA.HI.X R9, R0, c[0x0][0x16c], R9, 0x1, P1 ;  /* 0x00005b000009aa11 */ /* 0x000fe400008f0c09 */
[----:B------:R-:W-:Y:S01]  /*1720*/  LOP3.LUT R0, R11, 0xfffffff0, RZ, 0xc0, !PT ;  /* 0xfffffff00b007812 */ /* 0x000fe200078ec0ff */
[----:B------:R1:W-:Y:S01]  /*1730*/  @!P6 LDGSTS.E.BYPASS.LTC128B.128 [R239+0x8000], [R6.64] ;  /* 0x0800000006efefae */ /* 0x0003e2000b901d50 */
[----:B------:R-:W-:Y:S01]  /*1740*/  IMAD.SHL.U32 R11, R2, 0x8, RZ ;  /* 0x00000008020b7824 */ /* 0x000fe200078e00ff */
[----:B------:R-:W-:Y:S02]  /*1750*/  ISETP.GE.AND P4, PT, R27, UR18, PT ;  /* 0x000000121b007c0c */ /* 0x000fe4000bf86270 */
[----:B------:R-:W-:Y:S01]  /*1760*/  IMAD.IADD R0, R156, 0x1, -R0 ;  /* 0x000000019c007824 */ /* 0x000fe200078e0a00 */
[----:B------:R1:W-:Y:S01]  /*1770*/  @!P6 LDGSTS.E.BYPASS.LTC128B.128 [R239+0xa000], [R6.64+0x80] ;  /* 0x0a00008006efefae */ /* 0x0003e2000b901d50 */
[----:B------:R-:W-:-:S02]  /*1780*/  ISETP.GE.AND P6, PT, R2, UR18, PT ;  /* 0x0000001202007c0c */ /* 0x000fc4000bfc6270 */
[----:B------:R-:W-:Y:S01]  /*1790*/  LOP3.LUT R11, R10, 0x8, R11, 0xf8, !PT ;  /* 0x000000080a0b7812 */ /* 0x000fe200078ef80b */
[----:B------:R2:W-:Y:S01]  /*17a0*/  @!P3 LDGSTS.E.BYPASS.LTC128B.128 [R239+0x8800], [R12.64] ;  /* 0x088000000cefbfae */ /* 0x0005e2000b901d50 */
[----:B------:R-:W-:Y:S02]  /*17b0*/  SHF.R.S32.HI R17, RZ, 0x1f, R0 ;  /* 0x0000001fff117819 */ /* 0x000fe40000011400 */
[----:B------:R-:W-:Y:S01]  /*17c0*/  SHF.R.U32.HI R10, RZ, 0x3, R10 ;  /* 0x00000003ff0a7819 */ /* 0x000fe2000001160a */
[----:B------:R2:W-:Y:S01]  /*17d0*/  @!P3 LDGSTS.E.BYPASS.LTC128B.128 [R239+0xa800], [R12.64+0x80] ;  /* 0x0a8000800cefbfae */ /* 0x0005e2000b901d50 */
[----:B------:R-:W-:Y:S02]  /*17e0*/  LEA.HI R17, R17, R0, RZ, 0x3 ;  /* 0x0000000011117211 */ /* 0x000fe400078f18ff */
[----:B------:R-:W-:Y:S01]  /*17f0*/  LOP3.LUT R11, R11, R10, RZ, 0x3c, !PT ;  /* 0x0000000a0b0b7212 */ /* 0x000fe200078e3cff */
[----:B------:R3:W-:Y:S01]  /*1800*/  @!P2 LDGSTS.E.BYPASS.LTC128B.128 [R239+0x9000], [R8.64] ;  /* 0x0900000008efafae */ /* 0x0007e2000b901d50 */
[----:B------:R-:W-:-:S03]  /*1810*/  ISETP.GE.AND P3, PT, R29, UR18, PT ;  /* 0x000000121d007c0c */ /* 0x000fc6000bf66270 */
[----:B------:R3:W-:Y:S01]  /*1820*/  @!P2 LDGSTS.E.BYPASS.LTC128B.128 [R239+0xb000], [R8.64+0x80] ;  /* 0x0b00008008efafae */ /* 0x0007e2000b901d50 */
[----:B-1----:R-:W-:-:S04]  /*1830*/  IMAD.WIDE.U32 R6, R2, c[0x0][0x1a0], R30 ;  /* 0x0000680002067a25 */ /* 0x002fc800078e001e */
[----:B------:R-:W-:Y:S01]  /*1840*/  @!P0 IMAD.WIDE.U32 R2, R14, 0x30, R4 ;  /* 0x000000300e028825 */ /* 0x000fe200078e0004 */
[----:B------:R-:W-:Y:S02]  /*1850*/  LOP3.LUT R5, R17, 0xfffffff8, RZ, 0xc0, !PT ;  /* 0xfffffff811057812 */ /* 0x000fe400078ec0ff */
[----:B------:R-:W-:Y:S01]  /*1860*/  IADD3 R4, P1, R6, UR22, RZ ;  /* 0x0000001606047c10 */ /* 0x000fe2000ff3e0ff */
[----:B------:R-:W-:Y:S02]  /*1870*/  IMAD R6, R25, c[0x0][0x1b8], RZ ;  /* 0x00006e0019067a24 */ /* 0x000fe400078e02ff */
[----:B----4-:R-:W-:Y:S01]  /*1880*/  IMAD.IADD R18, R0, 0x1, -R5 ;  /* 0x0000000100127824 */ /* 0x010fe200078e0a05 */
[----:B------:R-:W-:Y:S01]  /*1890*/  IADD3.X R5, R7, UR21, R15, P1, !PT ;  /* 0x0000001507057c10 */ /* 0x000fe20008ffe40f */
[----:B------:R-:W-:Y:S01]  /*18a0*/  IMAD R10, R22, c[0x0][0x1bc], R6 ;  /* 0x00006f00160a7a24 */ /* 0x000fe200078e0206 */
[----:B------:R-:W-:Y:S01]  /*18b0*/  @!P0 IADD3 R0, R3, UR4, RZ ;  /* 0x0000000403008c10 */ /* 0x000fe2000fffe0ff */
[----:B------:R-:W-:Y:S01]  /*18c0*/  ULDC.64 UR4, c[0x0][0x1a0] ;  /* 0x0000680000047ab9 */ /* 0x000fe20000000a00 */
[----:B------:R-:W-:Y:S01]  /*18d0*/  @!P0 LEA R6, P1, R2, c[0x0][0x168], 0x1 ;  /* 0x00005a0002068a11 */ /* 0x000fe200078208ff */
[----:B------:R-:W-:Y:S01]  /*18e0*/  USHF.L.U64.HI UR11, UR4, UR11, UR5 ;  /* 0x0000000b040b7299 */ /* 0x000fe20008010205 */
[----:B------:R-:W-:Y:S01]  /*18f0*/  IMAD.WIDE.U32 R26, R22, c[0x0][0x1b8], R4 ;  /* 0x00006e00161a7a25 */ /* 0x000fe200078e0004 */
[----:B------:R-:W-:Y:S01]  /*1900*/  USHF.L.U32 UR14, UR4, 0x6, URZ ;  /* 0x00000006040e7899 */ /* 0x000fe2000800063f */
[----:B------:R-:W-:Y:S01]  /*1910*/  @!P0 LEA.HI.X R7, R2, c[0x0][0x16c], R0, 0x1, P1 ;  /* 0x00005b0002078a11 */ /* 0x000fe200008f0c00 */
[----:B------:R-:W-:Y:S01]  /*1920*/  UIMAD UR5, UR11, UR20, URZ ;  /* 0x000000140b0572a4 */ /* 0x000fe2000f8e023f */
[----:B------:R-:W-:Y:S01]  /*1930*/  IMAD.U32 R2, RZ, RZ, UR20 ;  /* 0x00000014ff027e24 */ /* 0x000fe2000f8e00ff */
[----:B------:R-:W-:Y:S01]  /*1940*/  STL.64 [R1+0xb8], R26 ;  /* 0x0000b81a01007387 */ /* 0x000fe20000100a00 */
[----:B------:R-:W-:Y:S01]  /*1950*/  IMAD.IADD R21, R27, 0x1, R10 ;  /* 0x000000011b157824 */ /* 0x000fe200078e020a */
[----:B------:R-:W-:Y:S01]  /*1960*/  UIMAD UR5, UR19, UR14, UR5 ;  /* 0x0000000e130572a4 */ /* 0x000fe2000f8e0205 */
[----:B------:R-:W-:Y:S01]  /*1970*/  IMAD.MOV.U32 R20, RZ, RZ, R26 ;  /* 0x000000ffff147224 */ /* 0x000fe200078e001a */
[----:B------:R1:W-:Y:S01]  /*1980*/  @!P0 LDGSTS.E.BYPASS.LTC128B.128 [R239+0x9800], [R6.64] ;  /* 0x0980000006ef8fae */ /* 0x0003e2000b901d50 */
[----:B------:R-:W-:Y:S01]  /*1990*/  UIMAD.WIDE.U32 UR18, UR4, 0x20, URZ ;  /* 0x00000020041278a5 */ /* 0x000fe2000f8e003f */
[----:B------:R-:W-:-:S02]  /*19a0*/  IMAD.U32 R4, RZ, RZ, UR4 ;  /* 0x00000004ff047e24 */ /* 0x000fc4000f8e00ff */
[----:B------:R1:W-:Y:S01]  /*19b0*/  @!P0 LDGSTS.E.BYPASS.LTC128B.128 [R239+0xb800], [R6.64+0x80] ;  /* 0x0b80008006ef8fae */ /* 0x0003e2000b901d50 */
[----:B------:R-:W-:-:S03]  /*19c0*/  IMAD.WIDE.U32 R2, R2, UR14, R20 ;  /* 0x0000000e02027c25 */ /* 0x000fc6000f8e0014 */
[----:B------:R-:W0:Y:S01]  /*19d0*/  LDGDEPBAR ;  /* 0x00000000000079af */ /* 0x000e220000000000 */
[----:B------:R-:W-:Y:S01]  /*19e0*/  IMAD.SHL.U32 R10, R16, 0x8, RZ ;  /* 0x00000008100a7824 */ /* 0x000fe200078e00ff */
[----:B------:R-:W-:Y:S01]  /*19f0*/  IADD3 R3, R3, UR5, RZ ;  /* 0x0000000503037c10 */ /* 0x000fe2000fffe0ff */
[----:B--2---:R-:W-:Y:S01]  /*1a00*/  IMAD.MOV.U32 R12, RZ, RZ, c[0x0][0x1a4] ;  /* 0x00006900ff0c7624 */ /* 0x004fe200078e00ff */
[----:B---3--:R-:W-:Y:S01]  /*1a10*/  @!P6 LEA R8, P2, R2, c[0x0][0x170], 0x1 ;  /* 0x00005c000208ea11 */ /* 0x008fe200078408ff */
[----:B------:R-:W-:Y:S01]  /*1a20*/  IMAD R0, R16, 0x200, R11 ;  /* 0x0000020010007824 */ /* 0x000fe200078e020b */
[----:B------:R-:W-:Y:S01]  /*1a30*/  @!P4 IADD3 R13, P0, R2, UR18, RZ ;  /* 0x00000012020dcc10 */ /* 0x000fe2000ff1e0ff */
[----:B------:R-:W-:Y:S01]  /*1a40*/  @!P3 IMAD.WIDE.U32 R4, R4, 0x30, R2 ;  /* 0x000000300404b825 */ /* 0x000fe200078e0002 */
[----:B------:R-:W-:Y:S01]  /*1a50*/  @!P6 LEA.HI.X R9, R2, c[0x0][0x174], R3, 0x1, P2 ;  /* 0x00005d000209ea11 */ /* 0x000fe200010f0c03 */
[----:B------:R-:W-:Y:S02]  /*1a60*/  STL.64 [R1+0xb0], R20 ;  /* 0x0000b01401007387 */ /* 0x000fe40000100a00 */
[----:B------:R-:W-:-:S02]  /*1a70*/  IMAD.SHL.U32 R14, R12, 0x20, RZ ;  /* 0x000000200c0e7824 */ /* 0x000fc400078e00ff */
[----:B------:R-:W-:-:S05]  /*1a80*/  IMAD.SHL.U32 R220, R0, 0x2, RZ ;  /* 0x0000000200dc7824 */ /* 0x000fca00078e00ff */
[C---:B------:R-:W-:Y:S02]  /*1a90*/  IADD3 R0, R220.reuse, 0x8000, RZ ;  /* 0x00008000dc007810 */ /* 0x040fe40007ffe0ff */
[----:B------:R-:W-:Y:S01]  /*1aa0*/  IADD3 R231, R220, 0x8020, RZ ;  /* 0x00008020dce77810 */ /* 0x000fe20007ffe0ff */
[----:B-1----:R-:W-:Y:S01]  /*1ab0*/  IMAD.U32 R6, RZ, RZ, UR4 ;  /* 0x00000004ff067e24 */ /* 0x002fe2000f8e00ff */
[----:B------:R-:W-:-:S04]  /*1ac0*/  DEPBAR.LE SB0, 0x0 ;  /* 0x000080000000791a */ /* 0x000fc80000000000 */
[----:B------:R-:W-:Y:S01]  /*1ad0*/  BAR.SYNC.DEFER_BLOCKING 0x0 ;  /* 0x0000000000007b1d */ /* 0x000fe20000010000 */
[----:B------:R-:W-:Y:S01]  /*1ae0*/  @!P5 LEA R6, P1, R6, R2, 0x4 ;  /* 0x000000020606d211 */ /* 0x000fe200078220ff */
[----:B------:R-:W-:Y:S02]  /*1af0*/  IMAD.SHL.U32 R2, R18, 0x40, RZ ;  /* 0x0000004012027824 */ /* 0x000fe400078e00ff */
[----:B------:R-:W-:-:S03]  /*1b00*/  IMAD.U32 R7, RZ, RZ, UR4 ;  /* 0x00000004ff077e24 */ /* 0x000fc6000f8e00ff */
[----:B------:R-:W-:Y:S02]  /*1b10*/  LOP3.LUT R2, R2, 0x1c0, RZ, 0xc0, !PT ;  /* 0x000001c002027812 */ /* 0x000fe400078ec0ff */
[----:B------:R-:W-:Y:S01]  /*1b20*/  @!P5 LEA.HI.X R7, R7, R3, R12, 0x4, P1 ;  /* 0x000000030707d211 */ /* 0x000fe200008f240c */
[----:B------:R-:W-:Y:S01]  /*1b30*/  @!P3 IMAD R12, R12, 0x30, RZ ;  /* 0x000000300c0cb824 */ /* 0x000fe200078e02ff */
[----:B------:R-:W-:Y:S02]  /*1b40*/  LOP3.LUT R11, R2, 0x8, R10, 0xf8, !PT ;  /* 0x00000008020b7812 */ /* 0x000fe400078ef80a */
[----:B------:R-:W-:Y:S01]  /*1b50*/  SHF.R.U32.HI R10, RZ, 0x3, R2 ;  /* 0x00000003ff0a7819 */ /* 0x000fe20000011602 */
[----:B------:R-:W-:Y:S01]  /*1b60*/  @!P3 IMAD.IADD R5, R5, 0x1, R12 ;  /* 0x000000010505b824 */ /* 0x000fe200078e020c */
[----:B------:R-:W-:Y:S01]  /*1b70*/  @!P5 LEA R2, P1, R6, c[0x0][0x170], 0x1 ;  /* 0x00005c000602da11 */ /* 0x000fe200078208ff */
[----:B------:R-:W-:Y:S01]  /*1b80*/  IMAD.SHL.U32 R12, R17, 0x40, RZ ;  /* 0x00000040110c7824 */ /* 0x000fe200078e00ff */
[----:B------:R-:W-:-:S02]  /*1b90*/  LOP3.LUT R153, R11, R10, RZ, 0x3c, !PT ;  /* 0x0000000a0b997212 */ /* 0x000fc400078e3cff */
[----:B------:R-:W-:Y:S02]  /*1ba0*/  @!P4 IADD3.X R11, R3, UR19, R14, P0, !PT ;  /* 0x00000013030bcc10 */ /* 0x000fe400087fe40e */
[----:B------:R-:W-:Y:S02]  /*1bb0*/  @!P5 LEA.HI.X R3, R6, c[0x0][0x174], R7, 0x1, P1 ;  /* 0x00005d000603da11 */ /* 0x000fe400008f0c07 */
[C---:B------:R-:W-:Y:S01]  /*1bc0*/  @!P4 LEA R6, P1, R13.reuse, c[0x0][0x170], 0x1 ;  /* 0x00005c000d06ca11 */ /* 0x040fe200078208ff */
[----:B------:R-:W-:Y:S01]  /*1bd0*/  @P6 STS.128 [R239+0xc000], RZ ;  /* 0x00c000ffef006388 */ /* 0x000fe20000000c00 */
[C---:B------:R-:W-:Y:S02]  /*1be0*/  @!P3 LEA R10, P0, R4.reuse, c[0x0][0x170], 0x1 ;  /* 0x00005c00040aba11 */ /* 0x040fe400078008ff */
[----:B------:R-:W-:Y:S01]  /*1bf0*/  @!P4 LEA.HI.X R7, R13, c[0x0][0x174], R11, 0x1, P1 ;  /* 0x00005d000d07ca11 */ /* 0x000fe200008f0c0b */
[----:B------:R-:W-:Y:S01]  /*1c00*/  @P6 STS.128 [R239+0xe000], RZ ;  /* 0x00e000ffef006388 */ /* 0x000fe20000000c00 */
[----:B------:R-:W-:-:S02]  /*1c10*/  @!P3 LEA.HI.X R11, R4, c[0x0][0x174], R5, 0x1, P0 ;  /* 0x00005d00040bba11 */ /* 0x000fc400000f0c05 */
[----:B------:R-:W-:Y:S01]  /*1c20*/  SHF.R.S32.HI R5, RZ, 0x5, R155 ;  /* 0x00000005ff057819 */ /* 0x000fe2000001149b */
[----:B------:R-:W-:Y:S01]  /*1c30*/  @!PT LDS RZ, [RZ] ;  /* 0x00000000fffff984 */ /* 0x000fe20000000800 */
[----:B------:R-:W-:Y:S01]  /*1c40*/  @!PT LDS RZ, [RZ] ;  /* 0x00000000fffff984 */ /* 0x000fe20000000800 */
[----:B------:R-:W-:Y:S01]  /*1c50*/  @!PT LDS RZ, [RZ] ;  /* 0x00000000fffff984 */ /* 0x000fe20000000800 */
[----:B------:R1:W-:Y:S01]  /*1c60*/  @!P6 LDGSTS.E.BYPASS.LTC128B.128 [R239+0xc000], [R8.64] ;  /* 0x0c00000008efefae */ /* 0x0003e2000b901d50 */
[----:B------:R-:W-:Y:S02]  /*1c70*/  LOP3.LUT R152, R12, 0xfffffe00, RZ, 0xc0, !PT ;  /* 0xfffffe000c987812 */ /* 0x000fe400078ec0ff */
[----:B------:R-:W-:Y:S01]  /*1c80*/  LOP3.LUT P0, RZ, R76, 0x2, RZ, 0xc0, !PT ;  /* 0x000000024cff7812 */ /* 0x000fe2000780c0ff */
[----:B------:R1:W-:Y:S02]  /*1c90*/  @!P6 LDGSTS.E.BYPASS.LTC128B.128 [R239+0xe000], [R8.64+0x80] ;  /* 0x0e00008008efefae */ /* 0x0003e4000b901d50 */
[----:B------:R-:W-:Y:S01]  /*1ca0*/  IMAD R4, R5, 0x400, R152 ;  /* 0x0000040005047824 */ /* 0x000fe200078e0298 */
[----:B------:R-:W-:Y:S01]  /*1cb0*/  R2P PR, R18, 0x6 ;  /* 0x0000000612007804 */ /* 0x000fe20000000000 */
[----:B------:R-:W-:Y:S04]  /*1cc0*/  @P5 STS.128 [R239+0xc800], RZ ;  /* 0x00c800ffef005388 */ /* 0x000fe80000000c00 */
[----:B------:R-:W-:Y:S04]  /*1cd0*/  @P5 STS.128 [R239+0xe800], RZ ;  /* 0x00e800ffef005388 */ /* 0x000fe80000000c00 */
[----:B------:R-:W-:Y:S01]  /*1ce0*/  @!PT LDS RZ, [RZ] ;  /* 0x00000000fffff984 */ /* 0x000fe20000000800 */
[----:B------:R-:W-:Y:S01]  /*1cf0*/  @!PT LDS RZ, [RZ] ;  /* 0x00000000fffff984 */ /* 0x000fe20000000800 */
[----:B------:R-:W-:Y:S01]  /*1d00*/  @!PT LDS RZ, [RZ] ;  /* 0x00000000fffff984 */ /* 0x000fe20000000800 */
[----:B------:R2:W-:Y:S01]  /*1d10*/  @!P5 LDGSTS.E.BYPASS.LTC128B.128 [R239+0xc800], [R2.64] ;  /* 0x0c80000002efdfae */ /* 0x0005e2000b901d50 */
[----:B------:R-:W-:Y:S01]  /*1d20*/  @P0 IADD3 R231, R0, -0x20, RZ ;  /* 0xffffffe000e70810 */ /* 0x000fe20007ffe0ff */
[----:B------:R-:W-:Y:S01]  /*1d30*/  IMAD.MOV.U32 R0, RZ, RZ, 0x20 ;  /* 0x00000020ff007424 */ /* 0x000fe200078e00ff */
[----:B------:R-:W-:Y:S01]  /*1d40*/  LOP3.LUT P0, RZ, R76, 0x4, RZ, 0xc0, !PT ;  /* 0x000000044cff7812 */ /* 0x000fe2000780c0ff */
[----:B------:R2:W-:Y:S01]  /*1d50*/  @!P5 LDGSTS.E.BYPASS.LTC128B.128 [R239+0xe800], [R2.64+0x80] ;  /* 0x0e80008002efdfae */ /* 0x0005e2000b901d50 */
[----:B------:R-:W-:-:S02]  /*1d60*/  IADD3 R238, R231, 0x800, RZ ;  /* 0x00000800e7ee7810 */ /* 0x000fc40007ffe0ff */
[C---:B------:R-:W-:Y:S01]  /*1d70*/  IADD3 R237, R231.reuse, 0x1000, RZ ;  /* 0x00001000e7ed7810 */ /* 0x040fe20007ffe0ff */
[----:B------:R-:W-:Y:S01]  /*1d80*/  @P4 STS.128 [R239+0xd000], RZ ;  /* 0x00d000ffef004388 */ /* 0x000fe20000000c00 */
[C---:B------:R-:W-:Y:S02]  /*1d90*/  IADD3 R236, R231.reuse, 0x1800, RZ ;  /* 0x00001800e7ec7810 */ /* 0x040fe40007ffe0ff */
[C---:B------:R-:W-:Y:S01]  /*1da0*/  IADD3 R235, R231.reuse, 0x2000, RZ ;  /* 0x00002000e7eb7810 */ /* 0x040fe20007ffe0ff */
[----:B------:R-:W-:Y:S01]  /*1db0*/  @P4 STS.128 [R239+0xf000], RZ ;  /* 0x00f000ffef004388 */ /* 0x000fe20000000c00 */
[C---:B------:R-:W-:Y:S02]  /*1dc0*/  IADD3 R234, R231.reuse, 0x2800, RZ ;  /* 0x00002800e7ea7810 */ /* 0x040fe40007ffe0ff */
[C---:B------:R-:W-:Y:S01]  /*1dd0*/  IADD3 R233, R231.reuse, 0x3000, RZ ;  /* 0x00003000e7e97810 */ /* 0x040fe20007ffe0ff */
[----:B------:R-:W-:Y:S01]  /*1de0*/  @!PT LDS RZ, [RZ] ;  /* 0x00000000fffff984 */ /* 0x000fe20000000800 */
[----:B------:R-:W-:Y:S01]  /*1df0*/  @!PT LDS RZ, [RZ] ;  /* 0x00000000fffff984 */ /* 0x000fe20000000800 */
[----:B------:R-:W-:Y:S01]  /*1e00*/  @!PT LDS RZ, [RZ] ;  /* 0x00000000fffff984 */ /* 0x000fe20000000800 */
[----:B------:R3:W-:Y:S01]  /*1e10*/  @!P4 LDGSTS.E.BYPASS.LTC128B.128 [R239+0xd000], [R6.64] ;  /* 0x0d00000006efcfae */ /* 0x0007e2000b901d50 */
[----:B------:R-:W-:-:S03]  /*1e20*/  IADD3 R232, R231, 0x3800, RZ ;  /* 0x00003800e7e87810 */ /* 0x000fc60007ffe0ff */
[----:B------:R3:W-:Y:S04]  /*1e30*/  @!P4 LDGSTS.E.BYPASS.LTC128B.128 [R239+0xf000], [R6.64+0x80] ;  /* 0x0f00008006efcfae */ /* 0x0007e8000b901d50 */
[----:B------:R-:W-:Y:S04]  /*1e40*/  @P3 STS.128 [R239+0xd800], RZ ;  /* 0x00d800ffef003388 */ /* 0x000fe80000000c00 */
[----:B------:R-:W-:Y:S01]  /*1e50*/  @P3 STS.128 [R239+0xf800], RZ ;  /* 0x00f800ffef003388 */ /* 0x000fe20000000c00 */
[----:B--2---:R-:W-:-:S03]  /*1e60*/  IMAD.IADD R2, R153, 0x1, R4 ;  /* 0x0000000199027824 */ /* 0x004fc600078e0204 */
[----:B------:R-:W-:Y:S01]  /*1e70*/  @!PT LDS RZ, [RZ] ;  /* 0x00000000fffff984 */ /* 0x000fe20000000800 */
[----:B------:R-:W-:Y:S01]  /*1e80*/  @!PT LDS RZ, [RZ] ;  /* 0x00000000fffff984 */ /* 0x000fe20000000800 */
[----:B------:R-:W-:Y:S01]  /*1e90*/  @!PT LDS RZ, [RZ] ;  /* 0x00000000fffff984 */ /* 0x000fe20000000800 */
[----:B------:R1:W-:Y:S01]  /*1ea0*/  @!P3 LDGSTS.E.BYPASS.LTC128B.128 [R239+0xd800], [R10.64] ;  /* 0x0d8000000aefbfae */ /* 0x0003e2000b901d50 */
[----:B------:R-:W-:Y:S02]  /*1eb0*/  IMAD.MOV.U32 R4, RZ, RZ, 0x10 ;  /* 0x00000010ff047424 */ /* 0x000fe400078e00ff */
[----:B------:R-:W-:Y:S01]  /*1ec0*/  IMAD.SHL.U32 R227, R2, 0x2, RZ ;  /* 0x0000000202e37824 */ /* 0x000fe200078e00ff */
[----:B------:R1:W-:Y:S01]  /*1ed0*/  @!P3 LDGSTS.E.BYPASS.LTC128B.128 [R239+0xf800], [R10.64+0x80] ;  /* 0x0f8000800aefbfae */ /* 0x0003e2000b901d50 */
[----:B------:R-:W-:Y:S02]  /*1ee0*/  SEL R2, R0, 0xffffffe0, !P2 ;  /* 0xffffffe000027807 */ /* 0x000fe40005000000 */
[----:B------:R-:W-:Y:S01]  /*1ef0*/  SEL R4, R4, 0xfffffff0, !P1 ;  /* 0xfffffff004047807 */ /* 0x000fe20004800000 */
[----:B------:R-:W-:Y:S01]  /*1f00*/  LDSM.16.M88.4 R12, [R227] ;  /* 0x00000000e30c783b */ /* 0x000fe20000000200 */
[----:B------:R-:W-:Y:S01]  /*1f10*/  SEL R0, R0, 0xffffffe0, !P0 ;  /* 0xffffffe000007807 */ /* 0x000fe20004000000 */
[----:B------:R-:W-:-:S02]  /*1f20*/  IMAD R230, R2, 0x2, R227 ;  /* 0x0000000202e67824 */ /* 0x000fc400078e02e3 */
[----:B------:R-:W2:Y:S01]  /*1f30*/  LDSM.16.M88.4 R32, [R220+0x8000] ;  /* 0x00800000dc20783b */ /* 0x000ea20000000200 */
[----:B------:R-:W-:Y:S02]  /*1f40*/  IMAD R228, R4, 0x2, R227 ;  /* 0x0000000204e47824 */ /* 0x000fe400078e02e3 */
[----:B------:R-:W-:Y:S01]  /*1f50*/  IMAD R226, R0, 0x2, R220 ;  /* 0x0000000200e27824 */ /* 0x000fe200078e02dc */
[----:B------:R-:W-:Y:S01]  /*1f60*/  LDSM.16.M88.4 R28, [R220+0x8800] ;  /* 0x00880000dc1c783b */ /* 0x000fe20000000200 */
[----:B------:R-:W-:Y:S02]  /*1f70*/  IMAD R229, R2, 0x2, R228 ;  /* 0x0000000202e57824 */ /* 0x000fe400078e02e4 */
[----:B------:R-:W-:Y:S01]  /*1f80*/  IMAD R225, R0, 0x2, R231 ;  /* 0x0000000200e17824 */ /* 0x000fe200078e02e7 */
[----:B------:R-:W-:Y:S01]  /*1f90*/  LDSM.16.M88.4 R24, [R220+0x9000] ;  /* 0x00900000dc18783b */ /* 0x000fe20000000200 */
[----:B------:R-:W-:-:S03]  /*1fa0*/  LOP3.LUT R0, R155, 0xffffffe0, RZ, 0xc0, !PT ;  /* 0xffffffe09b007812 */ /* 0x000fc600078ec0ff */
[----:B------:R-:W4:Y:S02]  /*1fb0*/  LDSM.16.M88.4 R20, [R220+0x9800] ;  /* 0x00980000dc14783b */ /* 0x000f240000000200 */
[C---:B------:R-:W-:Y:S02]  /*1fc0*/  IMAD.IADD R0, R156.reuse, 0x1, -R0 ;  /* 0x000000019c007824 */ /* 0x040fe400078e0a00 */
[----:B------:R-:W-:Y:S01]  /*1fd0*/  LDSM.16.M88.4 R16, [R228+0x2000] ;  /* 0x00200000e410783b */ /* 0x000fe20000000200 */
[----:B------:R-:W-:Y:S02]  /*1fe0*/  IMAD.SHL.U32 R156, R156, 0x2, RZ ;  /* 0x000000029c9c7824 */ /* 0x000fe400078e00ff */
[----:B------:R-:W-:Y:S01]  /*1ff0*/  SHF.R.S32.HI R3, RZ, 0x1f, R0 ;  /* 0x0000001fff037819 */ /* 0x000fe20000011400 */
[----:B-1----:R-:W1:Y:S02]  /*2000*/  LDSM.16.M88.4 R8, [R227+0x2000] ;  /* 0x00200000e308783b */ /* 0x002e640000000200 */
[----:B---3--:R-:W-:-:S02]  /*2010*/  LOP3.LUT R6, R156, 0x6, RZ, 0xc0, !PT ;  /* 0x000000069c067812 */ /* 0x008fc400078ec0ff */
[----:B------:R-:W3:Y:S01]  /*2020*/  LDSM.16.M88.4 R48, [R231+0x800] ;  /* 0x00080000e730783b */ /* 0x000ee20000000200 */
[----:B------:R-:W-:Y:S02]  /*2030*/  LEA.HI R0, R3, R0, RZ, 0x2 ;  /* 0x0000000003007211 */ /* 0x000fe400078f10ff */
[----:B------:R-:W-:Y:S01]  /*2040*/  LEA R3, R5, UR12, 0x4 ;  /* 0x0000000c05037c11 */ /* 0x000fe2000f8e20ff */
[----:B------:R-:W5:Y:S01]  /*2050*/  LDSM.16.M88.4 R52, [R231+0x1800] ;  /* 0x00180000e734783b */ /* 0x000f620000000200 */
[----:B------:R-:W-:Y:S01]  /*2060*/  SHF.R.S32.HI R157, RZ, 0x2, R0 ;  /* 0x00000002ff9d7819 */ /* 0x000fe20000011400 */
[----:B------:R-:W-:Y:S02]  /*2070*/  IMAD.U32 R0, RZ, RZ, UR15 ;  /* 0x0000000fff007e24 */ /* 0x000fe4000f8e00ff */
[----:B------:R-:W3:Y:S01]  /*2080*/  LDSM.16.M88.4 R40, [R231] ;  /* 0x00000000e728783b */ /* 0x000ee20000000200 */
[----:B------:R-:W-:Y:S01]  /*2090*/  IADD3 R3, R3, 0x1, R157 ;  /* 0x0000000103037810 */ /* 0x000fe20007ffe09d */
[----:B------:R-:W-:-:S02]  /*20a0*/  IMAD.U32 R5, RZ, RZ, UR20 ;  /* 0x00000014ff057e24 */ /* 0x000fc4000f8e00ff */
[----:B------:R-:W3:Y:S01]  /*20b0*/  LDSM.16.M88.4 R44, [R231+0x1000] ;  /* 0x00100000e72c783b */ /* 0x000ee20000000200 */
[----:B------:R-:W-:Y:S01]  /*20c0*/  IADD3 R0, R3, UR13, -R0 ;  /* 0x0000000d03007c10 */ /* 0x000fe2000fffe800 */
[----:B------:R-:W-:Y:S01]  /*20d0*/  IMAD R3, R5, 0x40, R6 ;  /* 0x0000004005037824 */ /* 0x000fe200078e0206 */
[C---:B--2---:R-:W-:Y:S02]  /*20e0*/  HMMA.16816.F32 R92, R12.reuse, R32, RZ ;  /* 0x000000200c5c723c */ /* 0x044fe400000018ff */
[----:B------:R-:W-:Y:S01]  /*20f0*/  IADD3 R5, R0, c[0x0][0x2e8], RZ ;  /* 0x0000ba0000057a10 */ /* 0x000fe20007ffe0ff */
[----:B------:R-:W-:Y:S01]  /*2100*/  IMAD.IADD R0, R152, 0x1, R153 ;  /* 0x0000000198007824 */ /* 0x000fe200078e0299 */
[----:B------:R-:W-:Y:S01]  /*2110*/  IADD3 R6, R3, 0x1, RZ ;  /* 0x0000000103067810 */ /* 0x000fe20007ffe0ff */
[----:B------:R-:W-:Y:S01]  /*2120*/  STL [R1+0xd0], R157 ;  /* 0x0000d09d01007387 */ /* 0x000fe20000100800 */
[C---:B------:R-:W-:Y:S02]  /*2130*/  IADD3 R7, R5.reuse, 0x8, RZ ;  /* 0x0000000805077810 */ /* 0x040fe40007ffe0ff */
[C---:B------:R-:W-:Y:S01]  /*2140*/  HMMA.16816.F32 R120, R12.reuse, R34, RZ ;  /* 0x000000220c78723c */ /* 0x040fe200000018ff */
[----:B------:R-:W0:Y:S07]  /*2150*/  LDGDEPBAR ;  /* 0x00000000000079af */ /* 0x000e2e0000000000 */
[----:B----4-:R-:W-:Y:S08]  /*2160*/  HMMA.16816.F32 R80, R12, R20, RZ ;  /* 0x000000140c50723c */ /* 0x010ff000000018ff */
[C---:B-1----:R-:W-:Y:S08]  /*2170*/  HMMA.16816.F32 R72, R8.reuse, R32, RZ ;  /* 0x000000200848723c */ /* 0x042ff000000018ff */
[C---:B------:R-:W-:Y:S08]  /*2180*/  HMMA.16816.F32 R68, R8.reuse, R34, RZ ;  /* 0x000000220844723c */ /* 0x040ff000000018ff */
[C---:B------:R-:W-:Y:S08]  /*2190*/  HMMA.16816.F32 R60, R8.reuse, R28, RZ ;  /* 0x0000001c083c723c */ /* 0x040ff000000018ff */
[C---:B------:R-:W-:Y:S08]  /*21a0*/  HMMA.16816.F32 R36, R8.reuse, R24, RZ ;  /* 0x000000180824723c */ /* 0x040ff000000018ff */
[C---:B------:R-:W-:Y:S08]  /*21b0*/  HMMA.16816.F32 R32, R8.reuse, R20, RZ ;  /* 0x000000140820723c */ /* 0x040ff000000018ff */
[C---:B------:R-:W-:Y:S08]  /*21c0*/  HMMA.16816.F32 R56, R8.reuse, R30, RZ ;  /* 0x0000001e0838723c */ /* 0x040ff000000018ff */
[C---:B------:R-:W-:Y:S08]  /*21d0*/  HMMA.16816.F32 R64, R8.reuse, R26, RZ ;  /* 0x0000001a0840723c */ /* 0x040ff000000018ff */
[-C--:B------:R-:W-:Y:S08]  /*21e0*/  HMMA.16816.F32 R8, R8, R22.reuse, RZ ;  /* 0x000000160808723c */ /* 0x080ff000000018ff */
[C---:B------:R-:W-:Y:S01]  /*21f0*/  HMMA.16816.F32 R108, R12.reuse, R22, RZ ;  /* 0x000000160c6c723c */ /* 0x040fe200000018ff */
[----:B------:R-:W1:Y:S07]  /*2200*/  LDSM.16.M88.4 R20, [R228] ;  /* 0x00000000e414783b */ /* 0x000e6e0000000200 */
[C---:B------:R-:W-:Y:S08]  /*2210*/  HMMA.16816.F32 R88, R12.reuse, R28, RZ ;  /* 0x0000001c0c58723c */ /* 0x040ff000000018ff */
[C---:B------:R-:W-:Y:S01]  /*2220*/  HMMA.16816.F32 R116, R12.reuse, R30, RZ ;  /* 0x0000001e0c74723c */ /* 0x040fe200000018ff */
[----:B------:R-:W-:Y:S07]  /*2230*/  LDSM.16.M88.4 R28, [R226+0x8800] ;  /* 0x00880000e21c783b */ /* 0x000fee0000000200 */
[C---:B------:R-:W-:Y:S08]  /*2240*/  HMMA.16816.F32 R84, R12.reuse, R24, RZ ;  /* 0x000000180c54723c */ /* 0x040ff000000018ff */
[----:B------:R-:W-:Y:S01]  /*2250*/  HMMA.16816.F32 R112, R12, R26, RZ ;  /* 0x0000001a0c70723c */ /* 0x000fe200000018ff */
[----:B------:R-:W-:Y:S04]  /*2260*/  LDSM.16.M88.4 R24, [R226+0x9000] ;  /* 0x00900000e218783b */ /* 0x000fe80000000200 */
[----:B------:R-:W-:Y:S03]  /*2270*/  LDSM.16.M88.4 R12, [R230] ;  /* 0x00000000e60c783b */ /* 0x000fe60000000200 */
[C---:B---3--:R-:W-:Y:S08]  /*2280*/  HMMA.16816.F32 R128, R16.reuse, R48, R60 ;  /* 0x000000301080723c */ /* 0x048ff0000000183c */
[C---:B-----5:R-:W-:Y:S01]  /*2290*/  HMMA.16816.F32 R104, R16.reuse, R52, R32 ;  /* 0x000000341068723c */ /* 0x060fe20000001820 */
[----:B------:R-:W-:Y:S07]  /*22a0*/  LDSM.16.M88.4 R32, [R226+0x8000] ;  /* 0x00800000e220783b */ /* 0x000fee0000000200 */
[C---:B------:R-:W-:Y:S01]  /*22b0*/  HMMA.16816.F32 R76, R16.reuse, R54, R8 ;  /* 0x00000036104c723c */ /* 0x040fe20000001808 */
[----:B------:R-:W2:Y:S07]  /*22c0*/  LDSM.16.M88.4 R8, [R230+0x2000] ;  /* 0x00200000e608783b */ /* 0x000eae0000000200 */
[C---:B------:R-:W-:Y:S08]  /*22d0*/  HMMA.16816.F32 R132, R16.reuse, R40, R72 ;  /* 0x000000281084723c */ /* 0x040ff00000001848 */
[C---:B------:R-:W-:Y:S08]  /*22e0*/  HMMA.16816.F32 R124, R16.reuse, R44, R36 ;  /* 0x0000002c107c723c */ /* 0x040ff00000001824 */
[C---:B------:R-:W-:Y:S08]  /*22f0*/  HMMA.16816.F32 R60, R16.reuse, R42, R68 ;  /* 0x0000002a103c723c */ /* 0x040ff00000001844 */
[C---:B------:R-:W-:Y:S08]  /*2300*/  HMMA.16816.F32 R100, R16.reuse, R50, R56 ;  /* 0x000000321064723c */ /* 0x040ff00000001838 */
[----:B------:R-:W-:Y:S01]  /*2310*/  HMMA.16816.F32 R96, R16, R46, R64 ;  /* 0x0000002e1060723c */ /* 0x000fe20000001840 */
[----:B------:R-:W3:Y:S07]  /*2320*/  LDSM.16.M88.4 R16, [R226+0x9800] ;  /* 0x00980000e210783b */ /* 0x000eee0000000200 */
[C---:B-1----:R-:W-:Y:S08]  /*2330*/  HMMA.16816.F32 R92, R20.reuse, R40, R92 ;  /* 0x00000028145c723c */ /* 0x042ff0000000185c */
[C---:B------:R-:W-:Y:S08]  /*2340*/  HMMA.16816.F32 R88, R20.reuse, R48, R88 ;  /* 0x000000301458723c */ /* 0x040ff00000001858 */
[C---:B------:R-:W-:Y:S08]  /*2350*/  HMMA.16816.F32 R84, R20.reuse, R44, R84 ;  /* 0x0000002c1454723c */ /* 0x040ff00000001854 */
[C---:B------:R-:W-:Y:S08]  /*2360*/  HMMA.16816.F32 R140, R20.reuse, R52, R80 ;  /* 0x00000034148c723c */ /* 0x040ff00000001850 */
[C---:B------:R-:W-:Y:S01]  /*2370*/  HMMA.16816.F32 R72, R20.reuse, R42, R120 ;  /* 0x0000002a1448723c */ /* 0x040fe20000001878 */
[----:B------:R-:W-:Y:S07]  /*2380*/  LDSM.16.M88.4 R40, [R225+0x1800] ;  /* 0x00180000e128783b */ /* 0x000fee0000000200 */
[C---:B------:R-:W-:Y:S01]  /*2390*/  HMMA.16816.F32 R68, R20.reuse, R50, R116 ;  /* 0x000000321444723c */ /* 0x040fe20000001874 */
[----:B------:R-:W-:Y:S07]  /*23a0*/  LDSM.16.M88.4 R48, [R225+0x800] ;  /* 0x00080000e130783b */ /* 0x000fee0000000200 */
[C---:B------:R-:W-:Y:S01]  /*23b0*/  HMMA.16816.F32 R64, R20.reuse, R46, R112 ;  /* 0x0000002e1440723c */ /* 0x040fe20000001870 */
[----:B------:R-:W-:Y:S07]  /*23c0*/  LDSM.16.M88.4 R44, [R225+0x1000] ;  /* 0x00100000e12c783b */ /* 0x000fee0000000200 */
[----:B------:R-:W-:Y:S01]  /*23d0*/  HMMA.16816.F32 R56, R20, R54, R108 ;  /* 0x000000361438723c */ /* 0x000fe2000000186c */
[----:B------:R-:W-:Y:S04]  /*23e0*/  LDSM.16.M88.4 R20, [R229+0x2000] ;  /* 0x00200000e514783b */ /* 0x000fe80000000200 */
[----:B------:R-:W1:Y:S03]  /*23f0*/  LDSM.16.M88.4 R52, [R225] ;  /* 0x00000000e134783b */ /* 0x000e660000000200 */
[C---:B--2---:R-:W-:Y:S08]  /*2400*/  HMMA.16816.F32 R36, R8.reuse, R32, R132 ;  /* 0x000000200824723c */ /* 0x044ff00000001884 */
[C---:B------:R-:W-:Y:S08]  /*2410*/  HMMA.16816.F32 R80, R8.reuse, R28, R128 ;  /* 0x0000001c0850723c */ /* 0x040ff00000001880 */
[C---:B------:R-:W-:Y:S08]  /*2420*/  HMMA.16816.F32 R144, R8.reuse, R24, R124 ;  /* 0x000000180890723c */ /* 0x040ff0000000187c */
[----:B---3--:R-:W-:Y:S08]  /*2430*/  HMMA.16816.F32 R148, R8, R16, R104 ;  /* 0x000000100894723c */ /* 0x008ff00000001868 */
[C---:B------:R-:W-:Y:S08]  /*2440*/  HMMA.16816.F32 R132, R12.reuse, R32, R92 ;  /* 0x000000200c84723c */ /* 0x040ff0000000185c */
[C---:B------:R-:W-:Y:S08]  /*2450*/  HMMA.16816.F32 R128, R12.reuse, R34, R72 ;  /* 0x000000220c80723c */ /* 0x040ff00000001848 */
[C---:B------:R-:W-:Y:S08]  /*2460*/  HMMA.16816.F32 R124, R12.reuse, R28, R88 ;  /* 0x0000001c0c7c723c */ /* 0x040ff00000001858 */
[C---:B------:R-:W-:Y:S08]  /*2470*/  HMMA.16816.F32 R116, R12.reuse, R30, R68 ;  /* 0x0000001e0c74723c */ /* 0x040ff00000001844 */
[C---:B------:R-:W-:Y:S08]  /*2480*/  HMMA.16816.F32 R112, R12.reuse, R24, R84 ;  /* 0x000000180c70723c */ /* 0x040ff00000001854 */
[C---:B------:R-:W-:Y:S08]  /*2490*/  HMMA.16816.F32 R92, R12.reuse, R26, R64 ;  /* 0x0000001a0c5c723c */ /* 0x040ff00000001840 */
[C---:B------:R-:W-:Y:S08]  /*24a0*/  HMMA.16816.F32 R108, R12.reuse, R16, R140 ;  /* 0x000000100c6c723c */ /* 0x040ff0000000188c */
[----:B------:R-:W-:Y:S01]  /*24b0*/  HMMA.16816.F32 R104, R12, R18, R56 ;  /* 0x000000120c68723c */ /* 0x000fe20000001838 */
[----:B------:R-:W2:Y:S07]  /*24c0*/  LDSM.16.M88.4 R12, [R229] ;  /* 0x00000000e50c783b */ /* 0x000eae0000000200 */
[C---:B------:R-:W-:Y:S01]  /*24d0*/  HMMA.16816.F32 R60, R8.reuse, R34, R60 ;  /* 0x00000022083c723c */ /* 0x040fe2000000183c */
[----:B------:R-:W-:Y:S07]  /*24e0*/  LDSM.16.M88.4 R32, [R220+0xa800] ;  /* 0x00a80000dc20783b */ /* 0x000fee0000000200 */
[C---:B------:R-:W-:Y:S01]  /*24f0*/  HMMA.16816.F32 R120, R8.reuse, R30, R100 ;  /* 0x0000001e0878723c */ /* 0x040fe20000001864 */
[----:B------:R-:W-:Y:S07]  /*2500*/  LDSM.16.M88.4 R28, [R220+0xb000] ;  /* 0x00b00000dc1c783b */ /* 0x000fee0000000200 */
[C---:B------:R-:W-:Y:S01]  /*2510*/  HMMA.16816.F32 R96, R8.reuse, R26, R96 ;  /* 0x0000001a0860723c */ /* 0x040fe20000001860 */
[----:B------:R-:W-:Y:S07]  /*2520*/  LDSM.16.M88.4 R24, [R220+0xb800] ;  /* 0x00b80000dc18783b */ /* 0x000fee0000000200 */
[----:B------:R-:W-:Y:S01]  /*2530*/  HMMA.16816.F32 R136, R8, R18, R76 ;  /* 0x000000120888723c */ /* 0x000fe2000000184c */
[----:B------:R-:W3:Y:S04]  /*2540*/  LDSM.16.M88.4 R8, [R227+0x6000] ;  /* 0x00600000e308783b */ /* 0x000ee80000000200 */
[----:B------:R-:W-:Y:S03]  /*2550*/  LDSM.16.M88.4 R16, [R227+0x4000] ;  /* 0x00400000e310783b */ /* 0x000fe60000000200 */
[C---:B-1----:R-:W-:Y:S01]  /*2560*/  HMMA.16816.F32 R100, R20.reuse, R52, R36 ;  /* 0x000000341464723c */ /* 0x042fe20000001824 */
[----:B------:R-:W1:Y:S07]  /*2570*/  LDSM.16.M88.4 R36, [R220+0xa000] ;  /* 0x00a00000dc24783b */ /* 0x000e6e0000000200 */
[C---:B------:R-:W-:Y:S08]  /*2580*/  HMMA.16816.F32 R88, R20.reuse, R54, R60 ;  /* 0x000000361458723c */ /* 0x040ff0000000183c */
[C---:B------:R-:W-:Y:S08]  /*2590*/  HMMA.16816.F32 R80, R20.reuse, R48, R80 ;  /* 0x000000301450723c */ /* 0x040ff00000001850 */
[C---:B------:R-:W-:Y:S08]  /*25a0*/  HMMA.16816.F32 R76, R20.reuse, R50, R120 ;  /* 0x00000032144c723c */ /* 0x040ff00000001878 */
[C---:B------:R-:W-:Y:S08]  /*25b0*/  HMMA.16816.F32 R72, R20.reuse, R44, R144 ;  /* 0x0000002c1448723c */ /* 0x040ff00000001890 */
[C---:B------:R-:W-:Y:S08]  /*25c0*/  HMMA.16816.F32 R68, R20.reuse, R46, R96 ;  /* 0x0000002e1444723c */ /* 0x040ff00000001860 */
[C---:B------:R-:W-:Y:S08]  /*25d0*/  HMMA.16816.F32 R64, R20.reuse, R40, R148 ;  /* 0x000000281440723c */ /* 0x040ff00000001894 */
[----:B------:R-:W-:Y:S08]  /*25e0*/  HMMA.16816.F32 R56, R20, R42, R136 ;  /* 0x0000002a1438723c */ /* 0x000ff00000001888 */
[C---:B--2---:R-:W-:Y:S08]  /*25f0*/  HMMA.16816.F32 R20, R12.reuse, R44, R112 ;  /* 0x0000002c0c14723c */ /* 0x044ff00000001870 */
[C---:B------:R-:W-:Y:S08]  /*2600*/  HMMA.16816.F32 R60, R12.reuse, R48, R124 ;  /* 0x000000300c3c723c */ /* 0x040ff0000000187c */
[C---:B------:R-:W-:Y:S08]  /*2610*/  HMMA.16816.F32 R44, R12.reuse, R46, R92 ;  /* 0x0000002e0c2c723c */ /* 0x040ff0000000185c */
[C---:B------:R-:W-:Y:S08]  /*2620*/  HMMA.16816.F32 R96, R12.reuse, R52, R132 ;  /* 0x000000340c60723c */ /* 0x040ff00000001884 */
[C---:B------:R-:W-:Y:S01]  /*2630*/  HMMA.16816.F32 R84, R12.reuse, R54, R128 ;  /* 0x000000360c54723c */ /* 0x040fe20000001880 */
[----:B------:R-:W-:Y:S07]  /*2640*/  LDSM.16.M88.4 R52, [R231+0x2000] ;  /* 0x00200000e734783b */ /* 0x000fee0000000200 */
[C---:B------:R-:W-:Y:S08]  /*2650*/  HMMA.16816.F32 R48, R12.reuse, R50, R116 ;  /* 0x000000320c30723c */ /* 0x040ff00000001874 */
[C---:B------:R-:W-:Y:S08]  /*2660*/  HMMA.16816.F32 R92, R12.reuse, R40, R108 ;  /* 0x000000280c5c723c */ /* 0x040ff0000000186c */
[----:B------:R-:W-:Y:S01]  /*2670*/  HMMA.16816.F32 R12, R12, R42, R104 ;  /* 0x0000002a0c0c723c */ /* 0x000fe20000001868 */
[----:B------:R-:W-:Y:S07]  /*2680*/  LDSM.16.M88.4 R40, [R231+0x3000] ;  /* 0x00300000e728783b */ /* 0x000fee0000000200 */
[C---:B---3--:R-:W-:Y:S08]  /*2690*/  HMMA.16816.F32 R104, R8.reuse, R32, R80 ;  /* 0x000000200868723c */ /* 0x048ff00000001850 */
[C---:B------:R-:W-:Y:S08]  /*26a0*/  HMMA.16816.F32 R128, R8.reuse, R26, R56 ;  /* 0x0000001a0880723c */ /* 0x040ff00000001838 */
[C---:B-1----:R-:W-:Y:S08]  /*26b0*/  HMMA.16816.F32 R100, R8.reuse, R36, R100 ;  /* 0x000000240864723c */ /* 0x042ff00000001864 */
[C---:B------:R-:W-:Y:S08]  /*26c0*/  HMMA.16816.F32 R88, R8.reuse, R38, R88 ;  /* 0x000000260858723c */ /* 0x040ff00000001858 */
[C---:B------:R-:W-:Y:S08]  /*26d0*/  HMMA.16816.F32 R80, R8.reuse, R34, R76 ;  /* 0x000000220850723c */ /* 0x040ff0000000184c */
[C---:B------:R-:W-:Y:S08]  /*26e0*/  HMMA.16816.F32 R132, R8.reuse, R28, R72 ;  /* 0x0000001c0884723c */ /* 0x040ff00000001848 */
[C---:B------:R-:W-:Y:S08]  /*26f0*/  HMMA.16816.F32 R116, R8.reuse, R30, R68 ;  /* 0x0000001e0874723c */ /* 0x040ff00000001844 */
[----:B------:R-:W-:Y:S01]  /*2700*/  HMMA.16816.F32 R112, R8, R24, R64 ;  /* 0x000000180870723c */ /* 0x000fe20000001840 */
[----:B------:R-:W1:Y:S07]  /*2710*/  LDSM.16.M88.4 R8, [R228+0x6000] ;  /* 0x00600000e408783b */ /* 0x000e6e0000000200 */
[C---:B------:R-:W-:Y:S01]  /*2720*/  HMMA.16816.F32 R56, R16.reuse, R26, R12 ;  /* 0x0000001a1038723c */ /* 0x040fe2000000180c */
[----:B------:R-:W2:Y:S07]  /*2730*/  LDSM.16.M88.4 R12, [R228+0x4000] ;  /* 0x00400000e40c783b */ /* 0x000eae0000000200 */
[C---:B------:R-:W-:Y:S08]  /*2740*/  HMMA.16816.F32 R120, R16.reuse, R32, R60 ;  /* 0x000000201078723c */ /* 0x040ff0000000183c */
[C---:B------:R-:W-:Y:S01]  /*2750*/  HMMA.16816.F32 R60, R16.reuse, R30, R44 ;  /* 0x0000001e103c723c */ /* 0x040fe2000000182c */
[----:B------:R-:W3:Y:S07]  /*2760*/  LDSM.16.M88.4 R44, [R231+0x2800] ;  /* 0x00280000e72c783b */ /* 0x000eee0000000200 */
[C---:B------:R-:W-:Y:S01]  /*2770*/  HMMA.16816.F32 R64, R16.reuse, R24, R92 ;  /* 0x000000181040723c */ /* 0x040fe2000000185c */
[----:B------:R-:W4:Y:S07]  /*2780*/  LDSM.16.M88.4 R24, [R231+0x3800] ;  /* 0x00380000e718783b */ /* 0x000f2e0000000200 */
[C---:B------:R-:W-:Y:S08]  /*2790*/  HMMA.16816.F32 R96, R16.reuse, R36, R96 ;  /* 0x000000241060723c */ /* 0x040ff00000001860 */
[C---:B------:R-:W-:Y:S01]  /*27a0*/  HMMA.16816.F32 R124, R16.reuse, R38, R84 ;  /* 0x00000026107c723c */ /* 0x040fe20000001854 */
[----:B------:R-:W-:Y:S07]  /*27b0*/  LDSM.16.M88.4 R36, [R226+0xa000] ;  /* 0x00a00000e224783b */ /* 0x000fee0000000200 */
[C---:B------:R-:W-:Y:S01]  /*27c0*/  HMMA.16816.F32 R72, R16.reuse, R28, R20 ;  /* 0x0000001c1048723c */ /* 0x040fe20000001814 */
[----:B------:R-:W-:Y:S04]  /*27d0*/  LDSM.16.M88.4 R20, [R230+0x4000] ;  /* 0x00400000e614783b */ /* 0x000fe80000000200 */
[----:B------:R-:W-:Y:S03]  /*27e0*/  LDSM.16.M88.4 R28, [R226+0xb000] ;  /* 0x00b00000e21c783b */ /* 0x000fe60000000200 */
[----:B------:R-:W-:Y:S01]  /*27f0*/  HMMA.16816.F32 R108, R16, R34, R48 ;  /* 0x00000022106c723c */ /* 0x000fe20000001830 */
[----:B------:R-:W5:Y:S04]  /*2800*/  LDSM.16.M88.4 R16, [R230+0x6000] ;  /* 0x00600000e610783b */ /* 0x000f680000000200 */
[----:B------:R-:W4:Y:S03]  /*2810*/  LDSM.16.M88.4 R32, [R226+0xa800] ;  /* 0x00a80000e220783b */ /* 0x000f260000000200 */
[C---:B-1----:R-:W-:Y:S01]  /*2820*/  HMMA.16816.F32 R68, R8.reuse, R52, R100 ;  /* 0x000000340844723c */ /* 0x042fe20000001864 */
[----:B------:R-:W1:Y:S07]  /*2830*/  LDSM.16.M88.4 R48, [R226+0xb800] ;  /* 0x00b80000e230783b */ /* 0x000e6e0000000200 */
[----:B------:R-:W-:Y:S08]  /*2840*/  HMMA.16816.F32 R76, R8, R54, R88 ;  /* 0x00000036084c723c */ /* 0x000ff00000001858 */
[C---:B--2---:R-:W-:Y:S08]  /*2850*/  HMMA.16816.F32 R96, R12.reuse, R52, R96 ;  /* 0x000000340c60723c */ /* 0x044ff00000001860 */
[----:B------:R-:W-:Y:S08]  /*2860*/  HMMA.16816.F32 R88, R12, R54, R124 ;  /* 0x000000360c58723c */ /* 0x000ff0000000187c */
[C---:B---3--:R-:W-:Y:S08]  /*2870*/  HMMA.16816.F32 R84, R8.reuse, R44, R104 ;  /* 0x0000002c0854723c */ /* 0x048ff00000001868 */
[C---:B------:R-:W-:Y:S08]  /*2880*/  HMMA.16816.F32 R104, R8.reuse, R40, R132 ;  /* 0x000000280868723c */ /* 0x040ff00000001884 */
[----:B------:R-:W-:Y:S08]  /*2890*/  HMMA.16816.F32 R116, R8, R42, R116 ;  /* 0x0000002a0874723c */ /* 0x000ff00000001874 */
[C---:B------:R-:W-:Y:S08]  /*28a0*/  HMMA.16816.F32 R72, R12.reuse, R40, R72 ;  /* 0x000000280c48723c */ /* 0x040ff00000001848 */
[----:B------:R-:W-:Y:S01]  /*28b0*/  HMMA.16816.F32 R40, R12, R42, R60 ;  /* 0x0000002a0c28723c */ /* 0x000fe2000000183c */
[----:B------:R-:W-:Y:S07]  /*28c0*/  LDSM.16.M88.4 R60, [R225+0x2000] ;  /* 0x00200000e13c783b */ /* 0x000fee0000000200 */
[----:B------:R-:W-:Y:S08]  /*28d0*/  HMMA.16816.F32 R80, R8, R46, R80 ;  /* 0x0000002e0850723c */ /* 0x000ff00000001850 */
[C---:B------:R-:W-:Y:S08]  /*28e0*/  HMMA.16816.F32 R92, R12.reuse, R44, R120 ;  /* 0x0000002c0c5c723c */ /* 0x040ff00000001878 */
[----:B------:R-:W-:Y:S08]  /*28f0*/  HMMA.16816.F32 R108, R12, R46, R108 ;  /* 0x0000002e0c6c723c */ /* 0x000ff0000000186c */
[C---:B----4-:R-:W-:Y:S08]  /*2900*/  HMMA.16816.F32 R112, R8.reuse, R24, R112 ;  /* 0x000000180870723c */ /* 0x050ff00000001870 */
[----:B------:R-:W-:Y:S01]  /*2910*/  HMMA.16816.F32 R100, R8, R26, R128 ;  /* 0x0000001a0864723c */ /* 0x000fe20000001880 */
[----:B------:R-:W2:Y:S07]  /*2920*/  LDSM.16.M88.4 R8, [R229+0x6000] ;  /* 0x00600000e508783b */ /* 0x000eae0000000200 */
[C---:B------:R-:W-:Y:S08]  /*2930*/  HMMA.16816.F32 R44, R12.reuse, R24, R64 ;  /* 0x000000180c2c723c */ /* 0x040ff00000001840 */
[----:B------:R-:W-:Y:S01]  /*2940*/  HMMA.16816.F32 R24, R12, R26, R56 ;  /* 0x0000001a0c18723c */ /* 0x000fe20000001838 */
[----:B------:R-:W3:Y:S07]  /*2950*/  LDSM.16.M88.4 R12, [R229+0x4000] ;  /* 0x00400000e50c783b */ /* 0x000eee0000000200 */
[C---:B-----5:R-:W-:Y:S08]  /*2960*/  HMMA.16816.F32 R52, R16.reuse, R36, R68 ;  /* 0x000000241034723c */ /* 0x060ff00000001844 */
[----:B------:R-:W-:Y:S08]  /*2970*/  HMMA.16816.F32 R56, R16, R38, R76 ;  /* 0x000000261038723c */ /* 0x000ff0000000184c */
[C---:B------:R-:W-:Y:S08]  /*2980*/  HMMA.16816.F32 R96, R20.reuse, R36, R96 ;  /* 0x000000241460723c */ /* 0x040ff00000001860 */
[----:B------:R-:W-:Y:S08]  /*2990*/  HMMA.16816.F32 R36, R20, R38, R88 ;  /* 0x000000261424723c */ /* 0x000ff00000001858 */
[C---:B------:R-:W-:Y:S08]  /*29a0*/  HMMA.16816.F32 R104, R16.reuse, R28, R104 ;  /* 0x0000001c1068723c */ /* 0x040ff00000001868 */
[----:B------:R-:W-:Y:S08]  /*29b0*/  HMMA.16816.F32 R116, R16, R30, R116 ;  /* 0x0000001e1074723c */ /* 0x000ff00000001874 */
[C---:B------:R-:W-:Y:S08]  /*29c0*/  HMMA.16816.F32 R72, R20.reuse, R28, R72 ;  /* 0x0000001c1448723c */ /* 0x040ff00000001848 */
[----:B------:R-:W-:Y:S01]  /*29d0*/  HMMA.16816.F32 R76, R20, R30, R40 ;  /* 0x0000001e144c723c */ /* 0x000fe20000001828 */
[----:B------:R-:W4:Y:S07]  /*29e0*/  LDSM.16.M88.4 R28, [R225+0x2800] ;  /* 0x00280000e11c783b */ /* 0x000f2e0000000200 */
[C---:B------:R-:W-:Y:S08]  /*29f0*/  HMMA.16816.F32 R120, R16.reuse, R32, R84 ;  /* 0x000000201078723c */ /* 0x040ff00000001854 */
[C---:B------:R-:W-:Y:S08]  /*2a00*/  HMMA.16816.F32 R124, R16.reuse, R34, R80 ;  /* 0x00000022107c723c */ /* 0x040ff00000001850 */
[C---:B-1----:R-:W-:Y:S08]  /*2a10*/  HMMA.16816.F32 R112, R16.reuse, R48, R112 ;  /* 0x000000301070723c */ /* 0x042ff00000001870 */
[----:B------:R-:W-:Y:S07]  /*2a20*/  HMMA.16816.F32 R100, R16, R50, R100 ;  /* 0x000000321064723c */ /* 0x000fee0000001864 */
[C---:B------:R-:W-:Y:S01]  /*2a30*/  IADD3 R16, R5.reuse, 0x40, RZ ;  /* 0x0000004005107810 */ /* 0x040fe20007ffe0ff */
[----:B------:R-:W-:Y:S01]  /*2a40*/  HMMA.16816.F32 R64, R20, R32, R92 ;  /* 0x000000201440723c */ /* 0x000fe2000000185c */
[----:B------:R-:W-:-:S07]  /*2a50*/  IADD3 R17, R5, 0x48, RZ ;  /* 0x0000004805117810 */ /* 0x000fce0007ffe0ff */
[C---:B------:R-:W-:Y:S08]  /*2a60*/  HMMA.16816.F32 R68, R20.reuse, R34, R108 ;  /* 0x000000221444723c */ /* 0x040ff0000000186c */
[----:B------:R-:W-:Y:S07]  /*2a70*/  HMMA.16816.F32 R88, R20, R50, R24 ;  /* 0x000000321458723c */ /* 0x000fee0000001818 */
[----:B------:R-:W-:Y:S01]  /*2a80*/  IMNMX R24, R16, UR13, PT ;  /* 0x0000000d10187c17 */ /* 0x000fe2000b800200 */
[----:B--2---:R-:W-:Y:S01]  /*2a90*/  HMMA.16816.F32 R52, R8, R60, R52 ;  /* 0x0000003c0834723c */ /* 0x004fe20000001834 */
[----:B------:R-:W-:-:S02]  /*2aa0*/  IMNMX R25, R17, UR13, PT ;  /* 0x0000000d11197c17 */ /* 0x000fc4000b800200 */
[----:B------:R-:W1:Y:S01]  /*2ab0*/  LDSM.16.M88.4 R16, [R225+0x3000] ;  /* 0x00300000e110783b */ /* 0x000e620000000200 */
[----:B------:R-:W-:Y:S02]  /*2ac0*/  IMNMX R26, R7, UR13, PT ;  /* 0x0000000d071a7c17 */ /* 0x000fe4000b800200 */
[C---:B------:R-:W-:Y:S02]  /*2ad0*/  ISETP.GE.AND P2, PT, R6.reuse, R24, PT ;  /* 0x000000180600720c */ /* 0x040fe40003f46270 */
[----:B---3--:R-:W-:Y:S01]  /*2ae0*/  HMMA.16816.F32 R32, R12, R62, R36 ;  /* 0x0000003e0c20723c */ /* 0x008fe20000001824 */
[C---:B------:R-:W-:Y:S02]  /*2af0*/  ISETP.GE.AND P0, PT, R6.reuse, R26, PT ;  /* 0x0000001a0600720c */ /* 0x040fe40003f06270 */
[----:B------:R-:W-:-:S05]  /*2b00*/  ISETP.GE.AND P1, PT, R6, R25, PT ;  /* 0x000000190600720c */ /* 0x000fca0003f26270 */
[----:B------:R-:W-:Y:S07]  /*2b10*/  HMMA.16816.F32 R80, R20, R48, R44 ;  /* 0x000000301450723c */ /* 0x000fee000000182c */
[----:B------:R-:W-:Y:S01]  /*2b20*/  IMNMX R23, R5, UR13, PT ;  /* 0x0000000d05177c17 */ /* 0x000fe2000b800200 */
[----:B------:R-:W-:Y:S01]  /*2b30*/  HMMA.16816.F32 R40, R8, R62, R56 ;  /* 0x0000003e0828723c */ /* 0x000fe20000001838 */
[----:B------:R-:W-:Y:S02]  /*2b40*/  IADD3 R5, R3, 0x9, RZ ;  /* 0x0000000903057810 */ /* 0x000fe40007ffe0ff */
[----:B------:R-:W-:-:S02]  /*2b50*/  ISETP.GE.AND P5, PT, R6, R23, PT ;  /* 0x000000170600720c */ /* 0x000fc40003fa6270 */
[----:B------:R-:W-:Y:S02]  /*2b60*/  IADD3 R6, R3, 0x8, RZ ;  /* 0x0000000803067810 */ /* 0x000fe40007ffe0ff */
[----:B------:R-:W-:Y:S01]  /*2b70*/  FSEL R87, R55, -INF , !P1 ;  /* 0xff80000037577808 */ /* 0x000fe20004800000 */
[-C--:B----4-:R-:W-:Y:S01]  /*2b80*/  HMMA.16816.F32 R36, R12, R28.reuse, R64 ;  /* 0x0000001c0c24723c */ /* 0x090fe20000001840 */
[CC--:B------:R-:W-:Y:S02]  /*2b90*/  ISETP.GE.AND P6, PT, R6.reuse, R23.reuse, PT ;  /* 0x000000170600720c */ /* 0x0c0fe40003fc6270 */
[-C--:B------:R-:W-:Y:S02]  /*2ba0*/  ISETP.GE.AND P3, PT, R6, R26.reuse, PT ;  /* 0x0000001a0600720c */ /* 0x080fe40003f66270 */
[----:B------:R-:W-:Y:S02]  /*2bb0*/  FSEL R56, R32, -INF , !P6 ;  /* 0xff80000020387808 */ /* 0x000fe40007000000 */
[C---:B------:R-:W-:Y:S01]  /*2bc0*/  ISETP.GE.AND P1, PT, R5.reuse, R23, PT ;  /* 0x000000170500720c */ /* 0x040fe20003f26270 */
[----:B------:R-:W-:Y:S01]  /*2bd0*/  HMMA.16816.F32 R44, R8, R28, R120 ;  /* 0x0000001c082c723c */ /* 0x000fe20000001878 */
[----:B------:R-:W-:-:S02]  /*2be0*/  ISETP.GE.AND P6, PT, R5, R26, PT ;  /* 0x0000001a0500720c */ /* 0x000fc40003fc6270 */
[----:B------:R-:W-:Y:S02]  /*2bf0*/  FSEL R67, R34, -INF , !P3 ;  /* 0xff80000022437808 */ /* 0x000fe40005800000 */
[----:B------:R-:W-:Y:S02]  /*2c00*/  FSEL R57, R33, -INF , !P1 ;  /* 0xff80000021397808 */ /* 0x000fe40004800000 */
[----:B------:R-:W-:Y:S01]  /*2c10*/  FSEL R66, R35, -INF , !P6 ;  /* 0xff80000023427808 */ /* 0x000fe20007000000 */
[----:B------:R-:W-:Y:S01]  /*2c20*/  HMMA.16816.F32 R48, R8, R30, R124 ;  /* 0x0000001e0830723c */ /* 0x000fe2000000187c */
[----:B------:R-:W-:Y:S02]  /*2c30*/  FSEL R86, R53, -INF , !P2 ;  /* 0xff80000035567808 */ /* 0x000fe40005000000 */
[C---:B------:R-:W-:Y:S02]  /*2c40*/  ISETP.GE.AND P4, PT, R6.reuse, R24, PT ;  /* 0x000000180600720c */ /* 0x040fe40003f86270 */
[----:B------:R-:W-:-:S02]  /*2c50*/  ISETP.GE.AND P2, PT, R6, R25, PT ;  /* 0x000000190600720c */ /* 0x000fc40003f46270 */
[C---:B------:R-:W-:Y:S01]  /*2c60*/  ISETP.GE.AND P3, PT, R5.reuse, R24, PT ;  /* 0x000000180500720c */ /* 0x040fe20003f66270 */
[----:B------:R-:W-:Y:S01]  /*2c70*/  HMMA.16816.F32 R32, R12, R30, R68 ;  /* 0x0000001e0c20723c */ /* 0x000fe20000001844 */
[----:B------:R-:W2:Y:S01]  /*2c80*/  LDSM.16.M88.4 R28, [R225+0x3800] ;  /* 0x00380000e11c783b */ /* 0x000ea20000000200 */
[----:B------:R-:W-:Y:S01]  /*2c90*/  ISETP.GE.AND P1, PT, R5, R25, PT ;  /* 0x000000190500720c */ /* 0x000fe20003f26270 */
[----:B------:R-:W-:-:S04]  /*2ca0*/  DEPBAR.LE SB0, 0x0 ;  /* 0x000080000000791a */ /* 0x000fc80000000000 */
[----:B------:R-:W-:Y:S02]  /*2cb0*/  IADD3 R6, R3, 0x10, RZ ;  /* 0x0000001003067810 */ /* 0x000fe40007ffe0ff */
[----:B------:R-:W-:Y:S02]  /*2cc0*/  FSEL R85, R40, -INF , !P4 ;  /* 0xff80000028557808 */ /* 0x000fe40006000000 */
[----:B------:R-:W-:Y:S02]  /*2cd0*/  FSEL R92, R42, -INF , !P2 ;  /* 0xff8000002a5c7808 */ /* 0x000fe40005000000 */
[----:B------:R-:W-:Y:S02]  /*2ce0*/  FSEL R84, R41, -INF , !P3 ;  /* 0xff80000029547808 */ /* 0x000fe40005800000 */
[----:B------:R-:W-:Y:S01]  /*2cf0*/  FSEL R68, R43, -INF , !P1 ;  /* 0xff8000002b447808 */ /* 0x000fe20004800000 */
[----:B------:R-:W-:Y:S01]  /*2d00*/  BAR.SYNC.DEFER_BLOCKING 0x0 ;  /* 0x0000000000007b1d */ /* 0x000fe20000010000 */
[----:B------:R-:W-:Y:S01]  /*2d10*/  ISETP.GE.AND P6, PT, R6, R23, PT ;  /* 0x000000170600720c */ /* 0x000fe20003fc6270 */
[----:B-1----:R-:W-:Y:S01]  /*2d20*/  HMMA.16816.F32 R40, R12, R16, R72 ;  /* 0x000000100c28723c */ /* 0x002fe20000001848 */
[----:B------:R-:W-:-:S02]  /*2d30*/  IADD3 R5, R3, 0x11, RZ ;  /* 0x0000001103057810 */ /* 0x000fc40007ffe0ff */
[----:B------:R-:W-:Y:S02]  /*2d40*/  FSEL R21, R36, -INF , !P6 ;  /* 0xff80000024157808 */ /* 0x000fe40007000000 */
[C---:B------:R-:W-:Y:S02]  /*2d50*/  ISETP.GE.AND P2, PT, R6.reuse, R26, PT ;  /* 0x0000001a0600720c */ /* 0x040fe40003f46270 */
[C---:B------:R-:W-:Y:S02]  /*2d60*/  ISETP.GE.AND P4, PT, R6.reuse, R24, PT ;  /* 0x000000180600720c */ /* 0x040fe40003f86270 */
[----:B------:R-:W-:Y:S02]  /*2d70*/  ISETP.GE.AND P3, PT, R6, R25, PT ;  /* 0x000000190600720c */ /* 0x000fe40003f66270 */
[C---:B------:R-:W-:Y:S02]  /*2d80*/  ISETP.GE.AND P1, PT, R5.reuse, R23, PT ;  /* 0x000000170500720c */ /* 0x040fe40003f26270 */
[----:B------:R-:W-:-:S02]  /*2d90*/  ISETP.GE.AND P6, PT, R5, R26, PT ;  /* 0x0000001a0500720c */ /* 0x000fc40003fc6270 */
[----:B------:R-:W-:Y:S02]  /*2da0*/  IADD3 R6, R3, 0x18, RZ ;  /* 0x0000001803067810 */ /* 0x000fe40007ffe0ff */
[----:B------:R-:W-:Y:S02]  /*2db0*/  FSEL R63, R38, -INF , !P2 ;  /* 0xff800000263f7808 */ /* 0x000fe40005000000 */
[----:B------:R-:W-:Y:S02]  /*2dc0*/  FSEL R55, R37, -INF , !P1 ;  /* 0xff80000025377808 */ /* 0x000fe40004800000 */
[----:B------:R-:W-:Y:S02]  /*2dd0*/  FSEL R62, R39, -INF , !P6 ;  /* 0xff800000273e7808 */ /* 0x000fe40007000000 */
[C---:B------:R-:W-:Y:S01]  /*2de0*/  ISETP.GE.AND P2, PT, R5.reuse, R24, PT ;  /* 0x000000180500720c */ /* 0x040fe20003f46270 */
[----:B------:R-:W-:Y:S01]  /*2df0*/  HMMA.16816.F32 R36, R8, R16, R104 ;  /* 0x000000100824723c */ /* 0x000fe20000001868 */
[----:B------:R-:W-:-:S02]  /*2e00*/  ISETP.GE.AND P1, PT, R5, R25, PT ;  /* 0x000000190500720c */ /* 0x000fc40003f26270 */
[----:B------:R-:W-:Y:S02]  /*2e10*/  ISETP.GE.AND P6, PT, R6, R23, PT ;  /* 0x000000170600720c */ /* 0x000fe40003fc6270 */
[----:B------:R-:W-:Y:S02]  /*2e20*/  IADD3 R5, R3, 0x19, RZ ;  /* 0x0000001903057810 */ /* 0x000fe40007ffe0ff */
[----:B------:R-:W-:Y:S02]  /*2e30*/  FSEL R64, R44, -INF , !P4 ;  /* 0xff8000002c407808 */ /* 0x000fe40006000000 */
[----:B------:R-:W-:Y:S02]  /*2e40*/  FSEL R69, R46, -INF , !P3 ;  /* 0xff8000002e457808 */ /* 0x000fe40005800000 */
[----:B------:R-:W-:Y:S02]  /*2e50*/  FSEL R65, R45, -INF , !P2 ;  /* 0xff8000002d417808 */ /* 0x000fe40005000000 */
[----:B------:R-:W-:-:S02]  /*2e60*/  FSEL R95, R47, -INF , !P1 ;  /* 0xff8000002f5f7808 */ /* 0x000fc40004800000 */
[----:B------:R-:W-:Y:S01]  /*2e70*/  FSEL R20, R32, -INF , !P6 ;  /* 0xff80000020147808 */ /* 0x000fe20007000000 */
[----:B------:R-:W-:Y:S01]  /*2e80*/  HMMA.16816.F32 R44, R8, R18, R116 ;  /* 0x00000012082c723c */ /* 0x000fe20000001874 */
        /* <DEDUP_REMOVED lines=14> */
[----:B------:R-:W-:Y:S01]  /*2f70*/  FSEL R94, R50, -INF , !P2 ;  /* 0xff800000325e7808 */ /* 0x000fe20005000000 */
[----:B--2---:R-:W-:Y:S01]  /*2f80*/  HMMA.16816.F32 R16, R8, R28, R112 ;  /* 0x0000001c0810723c */ /* 0x004fe20000001870 */
[----:B------:R-:W-:Y:S02]  /*2f90*/  FSEL R93, R51, -INF , !P1 ;  /* 0xff800000335d7808 */ /* 0x000fe40004800000 */
[----:B------:R-:W-:Y:S02]  /*2fa0*/  FSEL R170, R40, -INF , !P6 ;  /* 0xff80000028aa7808 */ /* 0x000fe40007000000 */
[----:B------:R-:W-:-:S02]  /*2fb0*/  ISETP.GE.AND P2, PT, R6, R26, PT ;  /* 0x0000001a0600720c */ /* 0x000fc40003f46270 */
[C---:B------:R-:W-:Y:S01]  /*2fc0*/  ISETP.GE.AND P1, PT, R5.reuse, R23, PT ;  /* 0x000000170500720c */ /* 0x040fe20003f26270 */
[----:B------:R-:W-:Y:S01]  /*2fd0*/  HMMA.16816.F32 R8, R8, R30, R100 ;  /* 0x0000001e0808723c */ /* 0x000fe20000001864 */
[----:B------:R-:W-:Y:S02]  /*2fe0*/  ISETP.GE.AND P6, PT, R5, R26, PT ;  /* 0x0000001a0500720c */ /* 0x000fe40003fc6270 */
[----:B------:R-:W-:Y:S02]  /*2ff0*/  FSEL R174, R42, -INF , !P2 ;  /* 0xff8000002aae7808 */ /* 0x000fe40005000000 */
[----:B------:R-:W-:Y:S02]  /*3000*/  FSEL R169, R41, -INF , !P1 ;  /* 0xff80000029a97808 */ /* 0x000fe40004800000 */
[----:B------:R-:W-:Y:S02]  /*3010*/  FSEL R171, R43, -INF , !P6 ;  /* 0xff8000002bab7808 */ /* 0x000fe40007000000 */
[----:B------:R-:W-:Y:S01]  /*3020*/  FSEL R48, R48, -INF , !P4 ;  /* 0xff80000030307808 */ /* 0x000fe20006000000 */
[----:B------:R-:W-:Y:S01]  /*3030*/  HMMA.16816.F32 R40, R12, R28, R80 ;  /* 0x0000001c0c28723c */ /* 0x000fe20000001850 */
[----:B------:R-:W-:-:S02]  /*3040*/  FSEL R49, R49, -INF , !P3 ;  /* 0xff80000031317808 */ /* 0x000fc40005800000 */
[CC--:B------:R-:W-:Y:S02]  /*3050*/  ISETP.GE.AND P4, PT, R6.reuse, R24.reuse, PT ;  /* 0x000000180600720c */ /* 0x0c0fe40003f86270 */
[-C--:B------:R-:W-:Y:S02]  /*3060*/  ISETP.GE.AND P3, PT, R6, R25.reuse, PT ;  /* 0x000000190600720c */ /* 0x080fe40003f66270 */
[C---:B------:R-:W-:Y:S02]  /*3070*/  ISETP.GE.AND P2, PT, R5.reuse, R24, PT ;  /* 0x000000180500720c */ /* 0x040fe40003f46270 */
[----:B------:R-:W-:Y:S02]  /*3080*/  ISETP.GE.AND P1, PT, R5, R25, PT ;  /* 0x000000190500720c */ /* 0x000fe40003f26270 */
[----:B------:R-:W-:Y:S02]  /*3090*/  FSEL R168, R36, -INF , !P4 ;  /* 0xff80000024a87808 */ /* 0x000fe40006000000 */
[----:B------:R-:W-:-:S02]  /*30a0*/  FSEL R173, R38, -INF , !P3 ;  /* 0xff80000026ad7808 */ /* 0x000fc40005800000 */
[----:B------:R-:W-:Y:S02]  /*30b0*/  FSEL R159, R37, -INF , !P2 ;  /* 0xff800000259f7808 */ /* 0x000fe40005000000 */
[----:B------:R-:W-:Y:S02]  /*30c0*/  FSEL R172, R39, -INF , !P1 ;  /* 0xff80000027ac7808 */ /* 0x000fe40004800000 */
[C---:B------:R-:W-:Y:S01]  /*30d0*/  IADD3 R5, R3.reuse, 0x29, RZ ;  /* 0x0000002903057810 */ /* 0x040fe20007ffe0ff */
[----:B------:R-:W-:Y:S01]  /*30e0*/  HMMA.16816.F32 R36, R12, R60, R96 ;  /* 0x0000003c0c24723c */ /* 0x000fe20000001860 */
[----:B------:R-:W-:Y:S02]  /*30f0*/  IADD3 R6, R3, 0x28, RZ ;  /* 0x0000002803067810 */ /* 0x000fe40007ffe0ff */
[-C--:B------:R-:W-:Y:S02]  /*3100*/  ISETP.GE.AND P1, PT, R5, R23.reuse, PT ;  /* 0x000000170500720c */ /* 0x080fe40003f26270 */
[----:B------:R-:W-:-:S02]  /*3110*/  ISETP.GE.AND P6, PT, R6, R23, PT ;  /* 0x000000170600720c */ /* 0x000fc40003fc6270 */
[C---:B------:R-:W-:Y:S01]  /*3120*/  ISETP.GE.AND P3, PT, R6.reuse, R26, PT ;  /* 0x0000001a0600720c */ /* 0x040fe20003f66270 */
[----:B------:R-:W-:Y:S01]  /*3130*/  HMMA.16816.F32 R12, R12, R30, R88 ;  /* 0x0000001e0c0c723c */ /* 0x000fe20000001858 */
[----:B------:R-:W-:Y:S02]  /*3140*/  FSEL R150, R33, -INF , !P1 ;  /* 0xff80000021967808 */ /* 0x000fe40004800000 */
[C---:B------:R-:W-:Y:S02]  /*3150*/  ISETP.GE.AND P4, PT, R6.reuse, R24, PT ;  /* 0x000000180600720c */ /* 0x040fe40003f86270 */
[----:B------:R-:W-:Y:S02]  /*3160*/  ISETP.GE.AND P2, PT, R6, R25, PT ;  /* 0x000000190600720c */ /* 0x000fe40003f46270 */
[----:B------:R-:W-:Y:S02]  /*3170*/  FSEL R152, R32, -INF , !P6 ;  /* 0xff80000020987808 */ /* 0x000fe40007000000 */
[----:B------:R-:W-:-:S02]  /*3180*/  FSEL R153, R34, -INF , !P3 ;  /* 0xff80000022997808 */ /* 0x000fc40005800000 */
[C---:B------:R-:W-:Y:S02]  /*3190*/  ISETP.GE.AND P1, PT, R5.reuse, R25, PT ;  /* 0x000000190500720c */ /* 0x040fe40003f26270 */
[C---:B------:R-:W-:Y:S02]  /*31a0*/  ISETP.GE.AND P6, PT, R5.reuse, R26, PT ;  /* 0x0000001a0500720c */ /* 0x040fe40003fc6270 */
[----:B------:R-:W-:Y:S02]  /*31b0*/  ISETP.GE.AND P3, PT, R5, R24, PT ;  /* 0x000000180500720c */ /* 0x000fe40003f66270 */
[C---:B------:R-:W-:Y:S02]  /*31c0*/  IADD3 R6, R3.reuse, 0x31, RZ ;  /* 0x0000003103067810 */ /* 0x040fe40007ffe0ff */
[----:B------:R-:W-:Y:S02]  /*31d0*/  IADD3 R5, R3, 0x30, RZ ;  /* 0x0000003003057810 */ /* 0x000fe40007ffe0ff */
[----:B------:R-:W-:-:S02]  /*31e0*/  FSEL R157, R47, -INF , !P1 ;  /* 0xff8000002f9d7808 */ /* 0x000fc40004800000 */
[----:B------:R-:W-:Y:S02]  /*31f0*/  FSEL R147, R35, -INF , !P6 ;  /* 0xff80000023937808 */ /* 0x000fe40007000000 */
[----:B------:R-:W-:Y:S02]  /*3200*/  FSEL R158, R46, -INF , !P2 ;  /* 0xff8000002e9e7808 */ /* 0x000fe40005000000 */
[-C--:B------:R-:W-:Y:S02]  /*3210*/  ISETP.GE.AND P1, PT, R6, R23.reuse, PT ;  /* 0x000000170600720c */ /* 0x080fe40003f26270 */
[C---:B------:R-:W-:Y:S02]  /*3220*/  ISETP.GE.AND P6, PT, R5.reuse, R23, PT ;  /* 0x000000170500720c */ /* 0x040fe40003fc6270 */
[----:B------:R-:W-:Y:S02]  /*3230*/  ISETP.GE.AND P2, PT, R5, R26, PT ;  /* 0x0000001a0500720c */ /* 0x000fe40003f46270 */
[----:B------:R-:W-:-:S02]  /*3240*/  FSEL R140, R41, -INF , !P1 ;  /* 0xff800000298c7808 */ /* 0x000fc40004800000 */
[----:B------:R-:W-:Y:S02]  /*3250*/  FSEL R149, R44, -INF , !P4 ;  /* 0xff8000002c957808 */ /* 0x000fe40006000000 */
[----:B------:R-:W-:Y:S02]  /*3260*/  FSEL R148, R45, -INF , !P3 ;  /* 0xff8000002d947808 */ /* 0x000fe40005800000 */
[----:B------:R-:W-:Y:S02]  /*3270*/  FSEL R141, R40, -INF , !P6 ;  /* 0xff800000288d7808 */ /* 0x000fe40007000000 */
[----:B------:R-:W-:Y:S02]  /*3280*/  FSEL R144, R42, -INF , !P2 ;  /* 0xff8000002a907808 */ /* 0x000fe40005000000 */
[----:B------:R-:W-:Y:S02]  /*3290*/  ISETP.GE.AND P1, PT, R6, R25, PT ;  /* 0x000000190600720c */ /* 0x000fe40003f26270 */
[----:B------:R-:W-:-:S02]  /*32a0*/  ISETP.GE.AND P4, PT, R5, R24, PT ;  /* 0x000000180500720c */ /* 0x000fc40003f86270 */
[----:B------:R-:W-:Y:S02]  /*32b0*/  ISETP.GE.AND P3, PT, R5, R25, PT ;  /* 0x000000190500720c */ /* 0x000fe40003f66270 */
[C---:B------:R-:W-:Y:S02]  /*32c0*/  ISETP.GE.AND P6, PT, R6.reuse, R26, PT ;  /* 0x0000001a0600720c */ /* 0x040fe40003fc6270 */
[----:B------:R-:W-:Y:S02]  /*32d0*/  ISETP.GE.AND P2, PT, R6, R24, PT ;  /* 0x000000180600720c */ /* 0x000fe40003f46270 */
[----:B------:R-:W-:Y:S02]  /*32e0*/  IADD3 R5, R3, 0x38, RZ ;  /* 0x0000003803057810 */ /* 0x000fe40007ffe0ff */
[----:B------:R-:W-:Y:S02]  /*32f0*/  FSEL R142, R19, -INF , !P1 ;  /* 0xff800000138e7808 */ /* 0x000fe40004800000 */
[----:B------:R-:W-:-:S02]  /*3300*/  FSEL R143, R43, -INF , !P6 ;  /* 0xff8000002b8f7808 */ /* 0x000fc40007000000 */
[----:B------:R-:W-:Y:S02]  /*3310*/  FSEL R146, R16, -INF , !P4 ;  /* 0xff80000010927808 */ /* 0x000fe40006000000 */
[----:B------:R-:W-:Y:S02]  /*3320*/  FSEL R151, R18, -INF , !P3 ;  /* 0xff80000012977808 */ /* 0x000fe40005800000 */
[----:B------:R-:W-:Y:S02]  /*3330*/  FSEL R145, R17, -INF , !P2 ;  /* 0xff80000011917808 */ /* 0x000fe40005000000 */
[----:B------:R-:W-:Y:S02]  /*3340*/  FSEL R19, R39, -INF , !P0 ;  /* 0xff80000027137808 */ /* 0x000fe40004000000 */
[C---:B------:R-:W-:Y:S02]  /*3350*/  ISETP.GE.AND P6, PT, R5.reuse, R23, PT ;  /* 0x000000170500720c */ /* 0x040fe40003fc6270 */
[----:B------:R-:W-:-:S02]  /*3360*/  ISETP.GE.AND P4, PT, R5, R26, PT ;  /* 0x0000001a0500720c */ /* 0x000fc40003f86270 */
[CC--:B------:R-:W-:Y:S02]  /*3370*/  ISETP.GE.AND P3, PT, R5.reuse, R24.reuse, PT ;  /* 0x000000180500720c */ /* 0x0c0fe40003f66270 */
[-C--:B------:R-:W-:Y:S02]  /*3380*/  ISETP.GE.AND P2, PT, R5, R25.reuse, PT ;  /* 0x000000190500720c */ /* 0x080fe40003f46270 */
[C---:B------:R-:W-:Y:S02]  /*3390*/  ISETP.GE.AND P0, PT, R3.reuse, R24, PT ;  /* 0x000000180300720c */ /* 0x040fe40003f06270 */
[----:B------:R-:W-:Y:S02]  /*33a0*/  IADD3 R5, R3, 0x39, RZ ;  /* 0x0000003903057810 */ /* 0x000fe40007ffe0ff */
[----:B------:R-:W-:Y:S02]  /*33b0*/  FSEL R27, R52, -INF , !P0 ;  /* 0xff800000341b7808 */ /* 0x000fe40004000000 */
[----:B------:R-:W-:-:S02]  /*33c0*/  ISETP.GE.AND P0, PT, R5, R25, PT ;  /* 0x000000190500720c */ /* 0x000fc40003f06270 */
[----:B------:R-:W-:Y:S02]  /*33d0*/  FSEL R17, R37, -INF , !P5 ;  /* 0xff80000025117808 */ /* 0x000fe40006800000 */
[----:B------:R-:W-:Y:S02]  /*33e0*/  FSEL R137, R11, -INF , !P0 ;  /* 0xff8000000b897808 */ /* 0x000fe40004000000 */
[----:B------:R-:W-:Y:S02]  /*33f0*/  PLOP3.LUT P0, PT, PT, PT, UP0, 0x80, 0x0 ;  /* 0x000000000000781c */ /* 0x000fe40003f0f008 */
[C---:B------:R-:W-:Y:S02]  /*3400*/  ISETP.GE.AND P1, PT, R3.reuse, R23, PT ;  /* 0x000000170300720c */ /* 0x040fe40003f26270 */
[----:B------:R-:W-:Y:S02]  /*3410*/  ISETP.GE.AND P5, PT, R3, R26, PT ;  /* 0x0000001a0300720c */ /* 0x000fe40003fa6270 */
[----:B------:R-:W-:-:S02]  /*3420*/  FSEL R16, R36, -INF , !P1 ;  /* 0xff80000024107808 */ /* 0x000fc40004800000 */
[----:B------:R-:W-:Y:S02]  /*3430*/  FSEL R18, R38, -INF , !P5 ;  /* 0xff80000026127808 */ /* 0x000fe40006800000 */
[----:B------:R-:W-:Y:S02]  /*3440*/  FSEL R138, R8, -INF , !P3 ;  /* 0xff800000088a7808 */ /* 0x000fe40005800000 */
[----:B------:R-:W-:Y:S02]  /*3450*/  FSEL R139, R10, -INF , !P2 ;  /* 0xff8000000a8b7808 */ /* 0x000fe40005000000 */
[----:B------:R-:W-:Y:S02]  /*3460*/  ISETP.GE.AND P1, PT, R3, R25, PT ;  /* 0x000000190300720c */ /* 0x000fe40003f26270 */
[C---:B------:R-:W-:Y:S02]  /*3470*/  ISETP.GE.AND P5, PT, R5.reuse, R23, PT ;  /* 0x000000170500720c */ /* 0x040fe40003fa6270 */
[----:B------:R-:W-:-:S02]  /*3480*/  ISETP.GE.AND P3, PT, R5, R26, PT ;  /* 0x0000001a0500720c */ /* 0x000fc40003f66270 */
[----:B------:R-:W-:Y:S02]  /*3490*/  ISETP.GE.AND P2, PT, R5, R24, PT ;  /* 0x000000180500720c */ /* 0x000fe40003f46270 */
[----:B------:R-:W-:Y:S02]  /*34a0*/  FSEL R28, R54, -INF , !P1 ;  /* 0xff800000361c7808 */ /* 0x000fe40004800000 */
[----:B------:R-:W-:Y:S02]  /*34b0*/  FSEL R136, R9, -INF , !P2 ;  /* 0xff80000009887808 */ /* 0x000fe40005000000 */
[----:B------:R-:W-:Y:S02]  /*34c0*/  FSEL R133, R12, -INF , !P6 ;  /* 0xff8000000c857808 */ /* 0x000fe40007000000 */
[----:B------:R-:W-:Y:S02]  /*34d0*/  FSEL R135, R14, -INF , !P4 ;  /* 0xff8000000e877808 */ /* 0x000fe40006000000 */
[----:B------:R-:W-:-:S02]  /*34e0*/  FSEL R132, R13, -INF , !P5 ;  /* 0xff8000000d847808 */ /* 0x000fc40006800000 */
[----:B------:R-:W-:Y:S01]  /*34f0*/  FSEL R134, R15, -INF , !P3 ;  /* 0xff8000000f867808 */ /* 0x000fe20005800000 */
[----:B------:R-:W-:Y:S05]  /*3500*/  @!P0 BRA `(.L_x_29) ;  /* 0x000001c000008947 */ /* 0x000fea0003800000 */
[----:B------:R-:W-:-:S04]  /*3510*/  UIADD3 UR12, UR8, -0x2, URZ ;  /* 0xfffffffe080c7890 */ /* 0x000fc8000fffe03f */
[----:B------:R-:W-:Y:S02]  /*3520*/  USHF.R.S32.HI UR5, URZ, 0x1f, UR12 ;  /* 0x0000001f3f057899 */ /* 0x000fe4000801140c */
[----:B------:R-:W-:Y:S01]  /*3530*/  UIMAD UR23, UR23, UR12, URZ ;  /* 0x0000000c171772a4 */ /* 0x000fe2000f8e023f */
[----:B------:R-:W-:Y:S01]  /*3540*/  IMAD.WIDE.U32 R6, R154, UR12, R160 ;  /* 0x0000000c9a067c25 */ /* 0x000fe2000f8e00a0 */
[----:B------:R-:W-:Y:S02]  /*3550*/  USHF.L.U32 UR12, UR6, 0x5, URZ ;  /* 0x00000005060c7899 */ /* 0x000fe4000800063f */
[----:B------:R-:W-:Y:S02]  /*3560*/  UIMAD UR5, UR5, UR24, UR23 ;  /* 0x00000018050572a4 */ /* 0x000fe4000f8e0217 */
[----:B------:R-:W-:-:S04]  /*3570*/  LEA R10, P2, R6, c[0x0][0x168], 0x1 ;  /* 0x00005a00060a7a11 */ /* 0x000fc800078408ff */
[----:B------:R-:W-:Y:S01]  /*3580*/  IADD3 R3, R7, UR5, RZ ;  /* 0x0000000507037c10 */ /* 0x000fe2000fffe0ff */
[----:B------:R-:W-:Y:S01]  /*3590*/  USHF.L.U64.HI UR5, UR6, 0x5, UR7 ;  /* 0x0000000506057899 */ /* 0x000fe20008010207 */
        /* <DEDUP_REMOVED lines=8> */
[----:B------:R-:W-:-:S02]  /*3620*/  IADD3 R12, P1, R6, UR12, RZ ;  /* 0x0000000c060c7c10 */ /* 0x000fc4000ff3e0ff */
        /* <DEDUP_REMOVED lines=10> */
.L_x_29:
[----:B------:R-:W-:Y:S01]  /*36d0*/  FMNMX.FTZ R156, R16, R17, !PT ;  /* 0x00000011109c7209 */ /* 0x000fe20007810000 */
[----:B------:R-:W-:Y:S01]  /*36e0*/  STL [R1+0xe0], R26 ;  /* 0x0000e01a01007387 */ /* 0x000fe20000100800 */
[----:B------:R-:W-:-:S02]  /*36f0*/  FMNMX.FTZ R3, R18, R19, !PT ;  /* 0x0000001312037209 */ /* 0x000fc40007810000 */
        /* <DEDUP_REMOVED lines=24> */
[----:B------:R-:W-:Y:S02]  /*3880*/  SHF.L.U32 R221, R0, 0x1, RZ ;  /* 0x0000000100dd7819 */ /* 0x000fe400000006ff */
[----:B------:R-:W-:Y:S02]  /*3890*/  FMNMX.FTZ R156, R140, R156, !PT ;  /* 0x0000009c8c9c7209 */ /* 0x000fe40007810000 */
[----:B------:R-:W-:Y:S01]  /*38a0*/  LEA R224, R2, R221, 0x1 ;  /* 0x000000dd02e07211 */ /* 0x000fe200078e08ff */
[----:B------:R-:W-:Y:S01]  /*38b0*/  IMAD R222, R4, 0x2, R221 ;  /* 0x0000000204de7824 */ /* 0x000fe200078e02dd */
[----:B------:R-:W-:-:S03]  /*38c0*/  FMNMX.FTZ R156, R133, R156, !PT ;  /* 0x0000009c859c7209 */ /* 0x000fc60007810000 */
[----:B------:R-:W-:Y:S01]  /*38d0*/  LDSM.16.MT88.4 R76, [R224+0xc800] ;  /* 0x00c80000e04c783b */ /* 0x000fe20000004200 */
[----:B------:R-:W-:Y:S02]  /*38e0*/  FMNMX.FTZ R156, R132, R156, !PT ;  /* 0x0000009c849c7209 */ /* 0x000fe40007810000 */
[----:B------:R-:W-:Y:S01]  /*38f0*/  LEA R223, R2, R222, 0x1 ;  /* 0x000000de02df7211 */ /* 0x000fe200078e08ff */
[----:B------:R-:W-:Y:S04]  /*3900*/  LDSM.16.MT88.4 R36, [R222+0xc000] ;  /* 0x00c00000de24783b */ /* 0x000fe80000004200 */
[----:B------:R-:W2:Y:S04]  /*3910*/  SHFL.BFLY PT, R5, R156, 0x2, 0x1f ;  /* 0x0c401f009c057f89 */ /* 0x000ea800000e0000 */
[----:B------:R-:W-:Y:S04]  /*3920*/  LDSM.16.MT88.4 R44, [R222+0xc800] ;  /* 0x00c80000de2c783b */ /* 0x000fe80000004200 */
[----:B------:R-:W-:Y:S04]  /*3930*/  LDSM.16.MT88.4 R80, [R224+0xe000] ;  /* 0x00e00000e050783b */ /* 0x000fe80000004200 */
[----:B------:R-:W-:Y:S01]  /*3940*/  LDSM.16.MT88.4 R112, [R223+0xe000] ;  /* 0x00e00000df70783b */ /* 0x000fe20000004200 */
[----:B--2---:R-:W-:-:S02]  /*3950*/  FMNMX.FTZ R156, R156, R5, !PT ;  /* 0x000000059c9c7209 */ /* 0x004fc40007810000 */
[----:B------:R-:W-:Y:S02]  /*3960*/  FMNMX.FTZ R5, R144, R3, !PT ;  /* 0x0000000390057209 */ /* 0x000fe40007810000 */
[----:B------:R-:W-:Y:S01]  /*3970*/  FMNMX.FTZ R3, R27, R86, !PT ;  /* 0x000000561b037209 */ /* 0x000fe20007810000 */
[----:B-1----:R-:W1:Y:S01]  /*3980*/  SHFL.BFLY PT, R6, R156, 0x1, 0x1f ;  /* 0x0c201f009c067f89 */ /* 0x002e6200000e0000 */
[----:B------:R-:W-:Y:S02]  /*3990*/  FMNMX.FTZ R5, R143, R5, !PT ;  /* 0x000000058f057209 */ /* 0x000fe40007810000 */
[----:B------:R-:W-:Y:S02]  /*39a0*/  FMNMX.FTZ R3, R85, R3, !PT ;  /* 0x0000000355037209 */ /* 0x000fe40007810000 */
[----:B------:R-:W-:Y:S02]  /*39b0*/  FMNMX.FTZ R155, R135, R5, !PT ;  /* 0x00000005879b7209 */ /* 0x000fe40007810000 */
[----:B------:R-:W-:-:S02]  /*39c0*/  FMNMX.FTZ R3, R84, R3, !PT ;  /* 0x0000000354037209 */ /* 0x000fc40007810000 */
[----:B------:R-:W-:Y:S02]  /*39d0*/  FMNMX.FTZ R155, R134, R155, !PT ;  /* 0x0000009b869b7209 */ /* 0x000fe40007810000 */
[----:B------:R-:W-:-:S03]  /*39e0*/  FMNMX.FTZ R3, R64, R3, !PT ;  /* 0x0000000340037209 */ /* 0x000fc60007810000 */
[----:B------:R-:W2:Y:S01]  /*39f0*/  SHFL.BFLY PT, R7, R155, 0x2, 0x1f ;  /* 0x0c401f009b077f89 */ /* 0x000ea200000e0000 */
[----:B------:R-:W-:-:S04]  /*3a00*/  FMNMX.FTZ R3, R65, R3, !PT ;  /* 0x0000000341037209 */ /* 0x000fc80007810000 */
[----:B------:R-:W-:-:S04]  /*3a10*/  FMNMX.FTZ R3, R48, R3, !PT ;  /* 0x0000000330037209 */ /* 0x000fc80007810000 */
[----:B------:R-:W-:Y:S02]  /*3a20*/  FMNMX.FTZ R5, R49, R3, !PT ;  /* 0x0000000331057209 */ /* 0x000fe40007810000 */
[----:B-1----:R-:W-:Y:S02]  /*3a30*/  FMNMX.FTZ R156, R156, R6, !PT ;  /* 0x000000069c9c7209 */ /* 0x002fe40007810000 */
[----:B------:R-:W-:Y:S02]  /*3a40*/  FMNMX.FTZ R5, R168, R5, !PT ;  /* 0x00000005a8057209 */ /* 0x000fe40007810000 */
[C---:B------:R-:W-:Y:S01]  /*3a50*/  FSETP.NEU.FTZ.AND P1, PT, R156.reuse, -INF , PT ;  /* 0xff8000009c00780b */ /* 0x040fe20003f3d000 */
[----:B------:R-:W-:Y:S01]  /*3a60*/  FMUL.FTZ R22, R156, c[0x0][0x23c] ;  /* 0x00008f009c167a20 */ /* 0x000fe20000410000 */
[----:B------:R-:W-:-:S04]  /*3a70*/  FMNMX.FTZ R5, R159, R5, !PT ;  /* 0x000000059f057209 */ /* 0x000fc80007810000 */
[----:B------:R-:W-:Y:S02]  /*3a80*/  FSEL R22, R22, RZ, P1 ;  /* 0x000000ff16167208 */ /* 0x000fe40000800000 */
[----:B------:R-:W-:Y:S02]  /*3a90*/  FMNMX.FTZ R5, R149, R5, !PT ;  /* 0x0000000595057209 */ /* 0x000fe40007810000 */
[----:B--2---:R-:W-:Y:S01]  /*3aa0*/  FMNMX.FTZ R155, R155, R7, !PT ;  /* 0x000000079b9b7209 */ /* 0x004fe20007810000 */
[--C-:B------:R-:W-:Y:S01]  /*3ab0*/  FFMA.FTZ R3, R16, c[0x0][0x23c], -R22.reuse ;  /* 0x00008f0010037a23 */ /* 0x100fe20000010816 */
[----:B------:R-:W-:Y:S01]  /*3ac0*/  FMNMX.FTZ R154, R148, R5, !PT ;  /* 0x00000005949a7209 */ /* 0x000fe20007810000 */
[--C-:B------:R-:W-:Y:S02]  /*3ad0*/  FFMA.FTZ R5, R56, c[0x0][0x23c], -R22.reuse ;  /* 0x00008f0038057a23 */ /* 0x100fe40000010816 */
[----:B------:R1:W-:Y:S01]  /*3ae0*/  MUFU.EX2 R252, R3 ;  /* 0x0000000300fc7308 */ /* 0x0003e20000000800 */
[----:B------:R-:W-:Y:S01]  /*3af0*/  FMNMX.FTZ R154, R146, R154, !PT ;  /* 0x0000009a929a7209 */ /* 0x000fe20007810000 */
[----:B------:R-:W2:Y:S01]  /*3b00*/  SHFL.BFLY PT, R7, R155, 0x1, 0x1f ;  /* 0x0c201f009b077f89 */ /* 0x000ea200000e0000 */
[----:B------:R-:W-:-:S02]  /*3b10*/  FFMA.FTZ R6, R17, c[0x0][0x23c], -R22 ;  /* 0x00008f0011067a23 */ /* 0x000fc40000010816 */
[----:B------:R-:W-:-:S03]  /*3b20*/  FMNMX.FTZ R154, R145, R154, !PT ;  /* 0x0000009a919a7209 */ /* 0x000fc60007810000 */
[----:B------:R3:W-:Y:S01]  /*3b30*/  MUFU.EX2 R26, R5 ;  /* 0x00000005001a7308 */ /* 0x0007e20000000800 */
[----:B------:R-:W-:-:S04]  /*3b40*/  FMNMX.FTZ R154, R138, R154, !PT ;  /* 0x0000009a8a9a7209 */ /* 0x000fc80007810000 */
[----:B------:R-:W-:Y:S02]  /*3b50*/  FMNMX.FTZ R154, R136, R154, !PT ;  /* 0x0000009a889a7209 */ /* 0x000fe40007810000 */
[----:B-1----:R-:W-:Y:S01]  /*3b60*/  FMNMX.FTZ R3, R28, R87, !PT ;  /* 0x000000571c037209 */ /* 0x002fe20007810000 */
[----:B------:R1:W4:Y:S03]  /*3b70*/  MUFU.EX2 R187, R6 ;  /* 0x0000000600bb7308 */ /* 0x0003260000000800 */
[----:B------:R-:W-:-:S04]  /*3b80*/  FMNMX.FTZ R3, R92, R3, !PT ;  /* 0x000000035c037209 */ /* 0x000fc80007810000 */
[----:B------:R-:W-:Y:S01]  /*3b90*/  FMNMX.FTZ R3, R68, R3, !PT ;  /* 0x0000000344037209 */ /* 0x000fe20007810000 */
[----:B---3--:R-:W-:Y:S01]  /*3ba0*/  FFMA.FTZ R5, R57, c[0x0][0x23c], -R22 ;  /* 0x00008f0039057a23 */ /* 0x008fe20000010816 */
[----:B--2---:R-:W-:Y:S02]  /*3bb0*/  FMNMX.FTZ R155, R155, R7, !PT ;  /* 0x000000079b9b7209 */ /* 0x004fe40007810000 */
[----:B------:R-:W-:Y:S01]  /*3bc0*/  FMNMX.FTZ R3, R69, R3, !PT ;  /* 0x0000000345037209 */ /* 0x000fe20007810000 */
[----:B------:R2:W-:Y:S01]  /*3bd0*/  MUFU.EX2 R212, R5 ;  /* 0x0000000500d47308 */ /* 0x0005e20000000800 */
[----:B------:R-:W-:Y:S02]  /*3be0*/  FSETP.NEU.FTZ.AND P1, PT, R155, -INF , PT ;  /* 0xff8000009b00780b */ /* 0x000fe40003f3d000 */
[----:B------:R-:W-:Y:S01]  /*3bf0*/  FMNMX.FTZ R3, R95, R3, !PT ;  /* 0x000000035f037209 */ /* 0x000fe20007810000 */
[----:B-1----:R-:W1:Y:S01]  /*3c00*/  SHFL.BFLY PT, R6, R154, 0x2, 0x1f ;  /* 0x0c401f009a067f89 */ /* 0x002e6200000e0000 */
[----:B----4-:R-:W-:-:S02]  /*3c10*/  F2FP.PACK_AB R16, R187, R252 ;  /* 0x000000fcbb10723e */ /* 0x010fc400000000ff */
[----:B------:R-:W-:-:S04]  /*3c20*/  FMNMX.FTZ R3, R94, R3, !PT ;  /* 0x000000035e037209 */ /* 0x000fc80007810000 */
[----:B--2---:R-:W-:Y:S01]  /*3c30*/  FMNMX.FTZ R5, R93, R3, !PT ;  /* 0x000000035d057209 */ /* 0x004fe20007810000 */
[----:B------:R-:W-:Y:S02]  /*3c40*/  FFMA.FTZ R3, R21, c[0x0][0x23c], -R22 ;  /* 0x00008f0015037a23 */ /* 0x000fe40000010816 */
[----:B------:R-:W-:Y:S01]  /*3c50*/  FMUL.FTZ R21, R155, c[0x0][0x23c] ;  /* 0x00008f009b157a20 */ /* 0x000fe20000410000 */
[----:B------:R-:W-:Y:S01]  /*3c60*/  FMNMX.FTZ R5, R173, R5, !PT ;  /* 0x00000005ad057209 */ /* 0x000fe20007810000 */
[----:B------:R2:W3:Y:S03]  /*3c70*/  MUFU.EX2 R8, R3 ;  /* 0x0000000300087308 */ /* 0x0004e60000000800 */
[----:B------:R-:W-:Y:S02]  /*3c80*/  FMNMX.FTZ R5, R172, R5, !PT ;  /* 0x00000005ac057209 */ /* 0x000fe40007810000 */
[----:B------:R-:W-:-:S02]  /*3c90*/  FSEL R21, R21, RZ, P1 ;  /* 0x000000ff15157208 */ /* 0x000fc40000800000 */
[----:B------:R-:W-:Y:S02]  /*3ca0*/  FMNMX.FTZ R5, R158, R5, !PT ;  /* 0x000000059e057209 */ /* 0x000fe40007810000 */
[----:B-1----:R-:W-:Y:S02]  /*3cb0*/  FMNMX.FTZ R154, R154, R6, !PT ;  /* 0x000000069a9a7209 */ /* 0x002fe40007810000 */
[----:B------:R-:W-:-:S03]  /*3cc0*/  FMNMX.FTZ R5, R157, R5, !PT ;  /* 0x000000059d057209 */ /* 0x000fc60007810000 */
[----:B------:R-:W1:Y:S01]  /*3cd0*/  SHFL.BFLY PT, R6, R154, 0x1, 0x1f ;  /* 0x0c201f009a067f89 */ /* 0x000e6200000e0000 */
[----:B------:R-:W-:Y:S01]  /*3ce0*/  FMNMX.FTZ R5, R151, R5, !PT ;  /* 0x0000000597057209 */ /* 0x000fe20007810000 */
[----:B--2---:R-:W-:Y:S02]  /*3cf0*/  FFMA.FTZ R3, R55, c[0x0][0x23c], -R22 ;  /* 0x00008f0037037a23 */ /* 0x004fe40000010816 */
[----:B---3--:R-:W-:Y:S01]  /*3d00*/  IMAD.MOV.U32 R2, RZ, RZ, R8 ;  /* 0x000000ffff027224 */ /* 0x008fe200078e0008 */
[----:B------:R-:W-:Y:S01]  /*3d10*/  FMNMX.FTZ R5, R142, R5, !PT ;  /* 0x000000058e057209 */ /* 0x000fe20007810000 */
[----:B------:R2:W3:Y:S02]  /*3d20*/  MUFU.EX2 R216, R3 ;  /* 0x0000000300d87308 */ /* 0x0004e40000000800 */
[----:B--2---:R-:W-:Y:S01]  /*3d30*/  FFMA.FTZ R3, R20, c[0x0][0x23c], -R22 ;  /* 0x00008f0014037a23 */ /* 0x004fe20000010816 */
[----:B---3--:R-:W-:Y:S02]  /*3d40*/  F2FP.PACK_AB R8, R216, R2 ;  /* 0x00000002d808723e */ /* 0x008fe400000000ff */
[----:B-1----:R-:W-:-:S03]  /*3d50*/  FMNMX.FTZ R154, R154, R6, !PT ;  /* 0x000000069a9a7209 */ /* 0x002fc60007810000 */
[----:B------:R1:W-:Y:S01]  /*3d60*/  MUFU.EX2 R218, R3 ;  /* 0x0000000300da7308 */ /* 0x0003e20000000800 */
[C---:B------:R-:W-:Y:S01]  /*3d70*/  FSETP.NEU.FTZ.AND P1, PT, R154.reuse, -INF , PT ;  /* 0xff8000009a00780b */ /* 0x040fe20003f3d000 */
[----:B------:R-:W-:-:S05]  /*3d80*/  FMUL.FTZ R20, R154, c[0x0][0x23c] ;  /* 0x00008f009a147a20 */ /* 0x000fca0000410000 */
[----:B------:R-:W-:Y:S01]  /*3d90*/  FSEL R20, R20, RZ, P1 ;  /* 0x000000ff14147208 */ /* 0x000fe20000800000 */
[----:B-1----:R-:W-:Y:S02]  /*3da0*/  FFMA.FTZ R3, R53, c[0x0][0x23c], -R22 ;  /* 0x00008f0035037a23 */ /* 0x002fe40000010816 */
[----:B------:R-:W-:Y:S02]  /*3db0*/  LDSM.16.MT88.4 R52, [R221+0xc000] ;  /* 0x00c00000dd34783b */ /* 0x000fe40000004200 */
[----:B------:R1:W2:Y:S02]  /*3dc0*/  MUFU.EX2 R200, R3 ;  /* 0x0000000300c87308 */ /* 0x0002a40000000800 */
[----:B-1----:R-:W-:Y:S01]  /*3dd0*/  FMNMX.FTZ R3, R139, R5, !PT ;  /* 0x000000058b037209 */ /* 0x002fe20007810000 */
[----:B------:R-:W-:Y:S01]  /*3de0*/  FFMA.FTZ R5, R18, c[0x0][0x23c], -R21 ;  /* 0x00008f0012057a23 */ /* 0x000fe20000010815 */
[----:B------:R-:W-:Y:S02]  /*3df0*/  F2FP.PACK_AB R18, R212, R26 ;  /* 0x0000001ad412723e */ /* 0x000fe400000000ff */
[----:B------:R-:W-:-:S02]  /*3e00*/  FMNMX.FTZ R3, R137, R3, !PT ;  /* 0x0000000389037209 */ /* 0x000fc40007810000 */
[----:B------:R1:W-:Y:S01]  /*3e10*/  MUFU.EX2 R186, R5 ;  /* 0x0000000500ba7308 */ /* 0x0003e20000000800 */
[----:B--2---:R-:W-:Y:S02]  /*3e20*/  F2FP.PACK_AB R10, R200, R218 ;  /* 0x000000dac80a723e */ /* 0x004fe400000000ff */
[----:B------:R-:W2:Y:S01]  /*3e30*/  SHFL.BFLY PT, R7, R3, 0x2, 0x1f ;  /* 0x0c401f0003077f89 */ /* 0x000ea200000e0000 */
[----:B-1----:R-:W-:-:S04]  /*3e40*/  FFMA.FTZ R5, R19, c[0x0][0x23c], -R21 ;  /* 0x00008f0013057a23 */ /* 0x002fc80000010815 */
[----:B------:R1:W3:Y:S01]  /*3e50*/  MUFU.EX2 R185, R5 ;  /* 0x0000000500b97308 */ /* 0x0002e20000000800 */
[----:B--2---:R-:W-:-:S05]  /*3e60*/  FMNMX.FTZ R3, R3, R7, !PT ;  /* 0x0000000703037209 */ /* 0x004fca0007810000 */
[----:B------:R-:W2:Y:S01]  /*3e70*/  SHFL.BFLY PT, R6, R3, 0x1, 0x1f ;  /* 0x0c201f0003067f89 */ /* 0x000ea200000e0000 */
[----:B-1----:R-:W-:Y:S01]  /*3e80*/  FFMA.FTZ R5, R67, c[0x0][0x23c], -R21 ;  /* 0x00008f0043057a23 */ /* 0x002fe20000010815 */
[----:B---3--:R-:W-:-:S03]  /*3e90*/  F2FP.PACK_AB R17, R185, R186 ;  /* 0x000000bab911723e */ /* 0x008fc600000000ff */
[----:B------:R1:W-:Y:S02]  /*3ea0*/  MUFU.EX2 R25, R5 ;  /* 0x0000000500197308 */ /* 0x0003e40000000800 */
[----:B-1----:R-:W-:Y:S01]  /*3eb0*/  FFMA.FTZ R5, R66, c[0x0][0x23c], -R21 ;  /* 0x00008f0042057a23 */ /* 0x002fe20000010815 */
[----:B--2---:R-:W-:Y:S01]  /*3ec0*/  FMNMX.FTZ R3, R3, R6, !PT ;  /* 0x0000000603037209 */ /* 0x004fe20007810000 */
[----:B------:R-:W-:-:S04]  /*3ed0*/  FFMA.FTZ R6, R64, c[0x0][0x23c], -R20 ;  /* 0x00008f0040067a23 */ /* 0x000fc80000010814 */
[----:B------:R1:W2:Y:S01]  /*3ee0*/  MUFU.EX2 R203, R5 ;  /* 0x0000000500cb7308 */ /* 0x0002a20000000800 */
[----:B------:R-:W-:-:S07]  /*3ef0*/  FSETP.NEU.FTZ.AND P1, PT, R3, -INF , PT ;  /* 0xff8000000300780b */ /* 0x000fce0003f3d000 */
[----:B------:R-:W-:Y:S01]  /*3f00*/  MUFU.EX2 R213, R6 ;  /* 0x0000000600d57308 */ /* 0x000fe20000000800 */
[----:B-1----:R-:W-:Y:S01]  /*3f10*/  FFMA.FTZ R5, R63, c[0x0][0x23c], -R21 ;  /* 0x00008f003f057a23 */ /* 0x002fe20000010815 */
[----:B--2---:R-:W-:-:S06]  /*3f20*/  F2FP.PACK_AB R19, R203, R25 ;  /* 0x00000019cb13723e */ /* 0x004fcc00000000ff */
[----:B------:R1:W-:Y:S01]  /*3f30*/  MUFU.EX2 R188, R5 ;  /* 0x0000000500bc7308 */ /* 0x0003e20000000800 */
[C---:B------:R-:W-:Y:S08]  /*3f40*/  HMMA.16816.F32 R72, R16.reuse, R52, RZ ;  /* 0x000000341048723c */ /* 0x040ff000000018ff */
[----:B------:R-:W-:Y:S01]  /*3f50*/  HMMA.16816.F32 R100, R16, R80, RZ ;  /* 0x000000501064723c */ /* 0x000fe200000018ff */
[----:B-1----:R-:W-:-:S02]  /*3f60*/  FFMA.FTZ R5, R62, c[0x0][0x23c], -R21 ;  /* 0x00008f003e057a23 */ /* 0x002fc40000010815 */
[----:B------:R-:W1:Y:S02]  /*3f70*/  LDSM.16.MT88.4 R60, [R223+0xc000] ;  /* 0x00c00000df3c783b */ /* 0x000e640000004200 */
[----:B------:R2:W-:Y:S02]  /*3f80*/  MUFU.EX2 R219, R5 ;  /* 0x0000000500db7308 */ /* 0x0005e40000000800 */
[----:B--2---:R-:W-:-:S06]  /*3f90*/  FFMA.FTZ R5, R59, c[0x0][0x23c], -R21 ;  /* 0x00008f003b057a23 */ /* 0x004fcc0000010815 */
[----:B------:R2:W-:Y:S02]  /*3fa0*/  MUFU.EX2 R215, R5 ;  /* 0x0000000500d77308 */ /* 0x0005e40000000800 */
[----:B--2---:R-:W-:Y:S02]  /*3fb0*/  FFMA.FTZ R5, R58, c[0x0][0x23c], -R21 ;  /* 0x00008f003a057a23 */ /* 0x004fe40000010815 */
[C---:B------:R-:W-:Y:S04]  /*3fc0*/  HMMA.16816.F32 R56, R16.reuse, R36, RZ ;  /* 0x000000241038723c */ /* 0x040fe800000018ff */
[----:B------:R2:W-:Y:S04]  /*3fd0*/  MUFU.EX2 R9, R5 ;  /* 0x0000000500097308 */ /* 0x0005e80000000800 */
[----:B-1----:R-:W-:Y:S01]  /*3fe0*/  HMMA.16816.F32 R128, R16, R60, RZ ;  /* 0x0000003c1080723c */ /* 0x002fe200000018ff */
[----:B--2---:R-:W-:-:S04]  /*3ff0*/  FFMA.FTZ R5, R27, c[0x0][0x23c], -R20 ;  /* 0x00008f001b057a23 */ /* 0x004fc80000010814 */
        /* <DEDUP_REMOVED lines=8> */
[----:B-1----:R-:W-:Y:S01]  /*4080*/  FMUL.FTZ R5, R3, c[0x0][0x23c] ;  /* 0x00008f0003057a20 */ /* 0x002fe20000410000 */
[----:B--2---:R-:W-:-:S04]  /*4090*/  F2FP.PACK_AB R14, R202, R24 ;  /* 0x00000018ca0e723e */ /* 0x004fc800000000ff */
[----:B------:R-:W-:Y:S01]  /*40a0*/  FSEL R0, R5, RZ, P1 ;  /* 0x000000ff05007208 */ /* 0x000fe20000800000 */
[----:B------:R-:W-:Y:S02]  /*40b0*/  FFMA.FTZ R5, R65, c[0x0][0x23c], -R20 ;  /* 0x00008f0041057a23 */ /* 0x000fe40000010814 */
[----:B------:R-:W1:Y:S02]  /*40c0*/  LDSM.16.MT88.4 R64, [R221+0xe000] ;  /* 0x00e00000dd40783b */ /* 0x000e640000004200 */
[----:B------:R2:W-:Y:S01]  /*40d0*/  MUFU.EX2 R27, R5 ;  /* 0x00000005001b7308 */ /* 0x0005e20000000800 */
[----:B------:R-:W-:-:S07]  /*40e0*/  FFMA.FTZ R4, R92, c[0x0][0x23c], -R0 ;  /* 0x00008f005c047a23 */ /* 0x000fce0000010800 */
[----:B------:R3:W-:Y:S01]  /*40f0*/  MUFU.EX2 R23, R4 ;  /* 0x0000000400177308 */ /* 0x0007e20000000800 */
[--C-:B--2---:R-:W-:Y:S02]  /*4100*/  FFMA.FTZ R5, R28, c[0x0][0x23c], -R0.reuse ;  /* 0x00008f001c057a23 */ /* 0x104fe40000010800 */
[----:B------:R-:W2:Y:S05]  /*4110*/  LDSM.16.MT88.4 R28, [R224+0xc000] ;  /* 0x00c00000e01c783b */ /* 0x000eaa0000004200 */
[----:B------:R4:W-:Y:S01]  /*4120*/  MUFU.EX2 R96, R5 ;  /* 0x0000000500607308 */ /* 0x0009e20000000800 */
[----:B---3--:R-:W-:-:S07]  /*4130*/  FFMA.FTZ R4, R68, c[0x0][0x23c], -R0 ;  /* 0x00008f0044047a23 */ /* 0x008fce0000010800 */
[----:B------:R3:W3:Y:S01]  /*4140*/  MUFU.EX2 R214, R4 ;  /* 0x0000000400d67308 */ /* 0x0006e20000000800 */
[----:B----4-:R-:W-:Y:S02]  /*4150*/  FFMA.FTZ R5, R87, c[0x0][0x23c], -R0 ;  /* 0x00008f0057057a23 */ /* 0x010fe40000010800 */
[----:B------:R-:W4:Y:S01]  /*4160*/  LDSM.16.MT88.4 R84, [R222+0xe000] ;  /* 0x00e00000de54783b */ /* 0x000f220000004200 */
[----:B-1----:R-:W-:Y:S04]  /*4170*/  HMMA.16816.F32 R120, R16, R64, RZ ;  /* 0x000000401078723c */ /* 0x002fe800000018ff */
[----:B------:R-:W1:Y:S01]  /*4180*/  MUFU.EX2 R201, R5 ;  /* 0x0000000500c97308 */ /* 0x000e620000000800 */
[----:B---3--:R-:W-:Y:S01]  /*4190*/  FFMA.FTZ R4, R48, c[0x0][0x23c], -R20 ;  /* 0x00008f0030047a23 */ /* 0x008fe20000010814 */
[----:B------:R-:W-:-:S06]  /*41a0*/  F2FP.PACK_AB R15, R214, R23 ;  /* 0x00000017d60f723e */ /* 0x000fcc00000000ff */
[----:B------:R3:W-:Y:S01]  /*41b0*/  MUFU.EX2 R241, R4 ;  /* 0x0000000400f17308 */ /* 0x0007e20000000800 */
[----:B-1----:R-:W-:Y:S01]  /*41c0*/  F2FP.PACK_AB R13, R201, R96 ;  /* 0x00000060c90d723e */ /* 0x002fe200000000ff */
[----:B--2---:R-:W-:Y:S01]  /*41d0*/  HMMA.16816.F32 R32, R16, R28, RZ ;  /* 0x0000001c1020723c */ /* 0x004fe200000018ff */
[----:B---3--:R-:W-:Y:S02]  /*41e0*/  FFMA.FTZ R4, R49, c[0x0][0x23c], -R20 ;  /* 0x00008f0031047a23 */ /* 0x008fe40000010814 */
[----:B------:R-:W1:Y:S05]  /*41f0*/  LDSM.16.MT88.4 R48, [R221+0xc800] ;  /* 0x00c80000dd30783b */ /* 0x000e6a0000004200 */
[C---:B------:R-:W-:Y:S01]  /*4200*/  HMMA.16816.F32 R40, R12.reuse, R36, RZ ;  /* 0x000000240c28723c */ /* 0x040fe200000018ff */
[----:B------:R2:W3:Y:S07]  /*4210*/  MUFU.EX2 R240, R4 ;  /* 0x0000000400f07308 */ /* 0x0004ee0000000800 */
[C---:B------:R-:W-:Y:S08]  /*4220*/  HMMA.16816.F32 R88, R12.reuse, R28, RZ ;  /* 0x0000001c0c58723c */ /* 0x040ff000000018ff */
[----:B------:R-:W-:Y:S01]  /*4230*/  HMMA.16816.F32 R124, R12, R60, RZ ;  /* 0x0000003c0c7c723c */ /* 0x000fe200000018ff */
[----:B--2---:R-:W-:Y:S01]  /*4240*/  FFMA.FTZ R4, R69, c[0x0][0x23c], -R0 ;  /* 0x00008f0045047a23 */ /* 0x004fe20000010800 */
[----:B---3--:R-:W-:-:S03]  /*4250*/  F2FP.PACK_AB R6, R240, R241 ;  /* 0x000000f1f006723e */ /* 0x008fc600000000ff */
[----:B------:R2:W-:Y:S02]  /*4260*/  MUFU.EX2 R217, R4 ;  /* 0x0000000400d97308 */ /* 0x0005e40000000800 */
[----:B------:R-:W-:Y:S01]  /*4270*/  IMAD.MOV.U32 R61, RZ, RZ, R213 ;  /* 0x000000ffff3d7224 */ /* 0x000fe200078e00d5 */
[----:B------:R-:W-:Y:S01]  /*4280*/  HMMA.16816.F32 R68, R12, R52, RZ ;  /* 0x000000340c44723c */ /* 0x000fe200000018ff */
[----:B------:R-:W-:-:S06]  /*4290*/  MOV R60, R212 ;  /* 0x000000d4003c7202 */ /* 0x000fcc0000000f00 */
[----:B------:R-:W-:Y:S01]  /*42a0*/  IMAD.MOV.U32 R53, RZ, RZ, R9 ;  /* 0x000000ffff357224 */ /* 0x000fe200078e0009 */
[----:B------:R-:W-:Y:S01]  /*42b0*/  F2FP.PACK_AB R9, R219, R188 ;  /* 0x000000bcdb09723e */ /* 0x000fe200000000ff */
[----:B------:R-:W-:Y:S03]  /*42c0*/  HMMA.16816.F32 R116, R12, R64, RZ ;  /* 0x000000400c74723c */ /* 0x000fe600000018ff */
[----:B------:R-:W-:Y:S01]  /*42d0*/  F2FP.PACK_AB R11, R53, R215 ;  /* 0x000000d7350b723e */ /* 0x000fe200000000ff */
[----:B--2---:R-:W-:-:S03]  /*42e0*/  FFMA.FTZ R4, R95, c[0x0][0x23c], -R0 ;  /* 0x00008f005f047a23 */ /* 0x004fc60000010800 */
[----:B------:R-:W-:Y:S01]  /*42f0*/  IMAD.MOV.U32 R65, RZ, RZ, R203 ;  /* 0x000000ffff417224 */ /* 0x000fe200078e00cb */
[----:B------:R2:W3:Y:S01]  /*4300*/  MUFU.EX2 R242, R4 ;  /* 0x0000000400f27308 */ /* 0x0004e20000000800 */
[----:B----4-:R-:W-:Y:S01]  /*4310*/  HMMA.16816.F32 R108, R16, R84, RZ ;  /* 0x00000054106c723c */ /* 0x010fe200000018ff */
[----:B------:R-:W-:-:S07]  /*4320*/  MOV R64, R202 ;  /* 0x000000ca00407202 */ /* 0x000fce0000000f00 */
[----:B------:R-:W-:Y:S01]  /*4330*/  HMMA.16816.F32 R196, R8, R76, R32 ;  /* 0x0000004c08c4723c */ /* 0x000fe20000001820 */
[----:B------:R-:W4:Y:S01]  /*4340*/  LDSM.16.MT88.4 R32, [R221+0xe800] ;  /* 0x00e80000dd20783b */ /* 0x000f220000004200 */
[----:B--2---:R-:W-:Y:S01]  /*4350*/  FFMA.FTZ R4, R94, c[0x0][0x23c], -R0 ;  /* 0x00008f005e047a23 */ /* 0x004fe20000010800 */
[----:B---3--:R-:W-:-:S05]  /*4360*/  F2FP.PACK_AB R5, R242, R217 ;  /* 0x000000d9f205723e */ /* 0x008fca00000000ff */
[----:B-1----:R-:W-:Y:S01]  /*4370*/  HMMA.16816.F32 R164, R8, R48, R72 ;  /* 0x0000003008a4723c */ /* 0x002fe20000001848 */
[----:B------:R-:W1:Y:S01]  /*4380*/  LDSM.16.MT88.4 R72, [R224+0xe800] ;  /* 0x00e80000e048783b */ /* 0x000e620000004200 */
[----:B------:R2:W-:Y:S06]  /*4390*/  MUFU.EX2 R52, R4 ;  /* 0x0000000400347308 */ /* 0x0005ec0000000800 */
[----:B------:R-:W-:Y:S07]  /*43a0*/  HMMA.16816.F32 R104, R12, R84, RZ ;  /* 0x000000540c68723c */ /* 0x000fee00000018ff */
[----:B------:R-:W-:Y:S01]  /*43b0*/  MOV R84, R96 ;  /* 0x0000006000547202 */ /* 0x000fe20000000f00 */
[----:B------:R-:W-:Y:S01]  /*43c0*/  HMMA.16816.F32 R180, R8, R44, R56 ;  /* 0x0000002c08b4723c */ /* 0x000fe20000001838 */
[----:B------:R-:W3:Y:S01]  /*43d0*/  LDSM.16.MT88.4 R56, [R222+0xe800] ;  /* 0x00e80000de38783b */ /* 0x000ee20000004200 */
[----:B--2---:R-:W-:-:S02]  /*43e0*/  FFMA.FTZ R4, R93, c[0x0][0x23c], -R0 ;  /* 0x00008f005d047a23 */ /* 0x004fc40000010800 */
[----:B------:R-:W-:Y:S02]  /*43f0*/  IMAD.MOV.U32 R85, RZ, RZ, R201 ;  /* 0x000000ffff557224 */ /* 0x000fe400078e00c9 */
[----:B------:R2:W2:Y:S02]  /*4400*/  MUFU.EX2 R36, R4 ;  /* 0x0000000400247308 */ /* 0x0004a40000000800 */
[----:B------:R-:W-:Y:S07]  /*4410*/  HMMA.16816.F32 R96, R12, R80, RZ ;  /* 0x000000500c60723c */ /* 0x000fee00000018ff */
[----:B------:R-:W-:Y:S01]  /*4420*/  MOV R81, R218 ;  /* 0x000000da00517202 */ /* 0x000fe20000000f00 */
[----:B------:R-:W-:Y:S01]  /*4430*/  HMMA.16816.F32 R92, R16, R112, RZ ;  /* 0x00000070105c723c */ /* 0x000fe200000018ff */
[----:B------:R-:W-:Y:S01]  /*4440*/  IMAD.MOV.U32 R80, RZ, RZ, R217 ;  /* 0x000000ffff507224 */ /* 0x000fe200078e00d9 */
[----:B--2---:R-:W-:-:S02]  /*4450*/  F2FP.PACK_AB R4, R27, R213 ;  /* 0x000000d51b04723e */ /* 0x004fc400000000ff */
[----:B------:R-:W-:-:S04]  /*4460*/  F2FP.PACK_AB R7, R36, R52 ;  /* 0x000000342407723e */ /* 0x000fc800000000ff */
[----:B----4-:R-:W-:Y:S08]  /*4470*/  HMMA.16816.F32 R204, R8, R32, R120 ;  /* 0x0000002008cc723c */ /* 0x010ff00000001878 */
[C---:B------:R-:W-:Y:S01]  /*4480*/  HMMA.16816.F32 R176, R4.reuse, R44, R40 ;  /* 0x0000002c04b0723c */ /* 0x040fe20000001828 */
[----:B------:R-:W2:Y:S06]  /*4490*/  LDSM.16.MT88.4 R40, [R223+0xc800] ;  /* 0x00c80000df28783b */ /* 0x000eac0000004200 */
[----:B------:R-:W-:Y:S01]  /*44a0*/  IMAD.MOV.U32 R45, RZ, RZ, R241 ;  /* 0x000000ffff2d7224 */ /* 0x000fe200078e00f1 */
[----:B------:R-:W-:Y:S01]  /*44b0*/  HMMA.16816.F32 R160, R4, R48, R68 ;  /* 0x0000003004a0723c */ /* 0x000fe20000001844 */
[----:B------:R-:W4:Y:S01]  /*44c0*/  LDSM.16.MT88.4 R68, [R223+0xe800] ;  /* 0x00e80000df44783b */ /* 0x000f220000004200 */
[----:B------:R-:W-:-:S05]  /*44d0*/  MOV R44, R52 ;  /* 0x00000034002c7202 */ /* 0x000fca0000000f00 */
[----:B------:R-:W-:Y:S01]  /*44e0*/  MOV R49, R200 ;  /* 0x000000c800317202 */ /* 0x000fe20000000f00 */
[----:B------:R-:W-:Y:S08]  /*44f0*/  HMMA.16816.F32 R192, R4, R76, R88 ;  /* 0x0000004c04c0723c */ /* 0x000ff00000001858 */
[----:B------:R-:W-:Y:S07]  /*4500*/  HMMA.16816.F32 R88, R12, R112, RZ ;  /* 0x000000700c58723c */ /* 0x000fee00000018ff */
[----:B------:R-:W-:Y:S01]  /*4510*/  MOV R113, R216 ;  /* 0x000000d800717202 */ /* 0x000fe20000000f00 */
[----:B-1----:R-:W-:Y:S01]  /*4520*/  HMMA.16816.F32 R248, R8, R72, R100 ;  /* 0x0000004808f8723c */ /* 0x002fe20000001864 */
[----:B------:R-:W-:-:S07]  /*4530*/  IMAD.MOV.U32 R112, RZ, RZ, R215 ;  /* 0x000000ffff707224 */ /* 0x000fce00078e00d7 */
[----:B---3--:R-:W-:Y:S08]  /*4540*/  HMMA.16816.F32 R200, R4, R56, R104 ;  /* 0x0000003804c8723c */ /* 0x008ff00000001868 */
[-C--:B--2---:R-:W-:Y:S08]  /*4550*/  HMMA.16816.F32 R208, R8, R40.reuse, R128 ;  /* 0x0000002808d0723c */ /* 0x084ff00000001880 */
[C---:B------:R-:W-:Y:S07]  /*4560*/  HMMA.16816.F32 R128, R4.reuse, R40, R124 ;  /* 0x000000280480723c */ /* 0x040fee000000187c */
[----:B------:R-:W-:Y:S01]  /*4570*/  IMAD.MOV.U32 R40, RZ, RZ, R188 ;  /* 0x000000ffff287224 */ /* 0x000fe200078e00bc */
[----:B------:R-:W-:Y:S01]  /*4580*/  MOV R41, R214 ;  /* 0x000000d600297202 */ /* 0x000fe20000000f00 */
[C---:B------:R-:W-:Y:S07]  /*4590*/  HMMA.16816.F32 R188, R4.reuse, R32, R116 ;  /* 0x0000002004bc723c */ /* 0x040fee0000001874 */
[----:B------:R-:W-:Y:S01]  /*45a0*/  IMAD.MOV.U32 R32, RZ, RZ, R219 ;  /* 0x000000ffff207224 */ /* 0x000fe200078e00db */
[----:B------:R-:W-:Y:S01]  /*45b0*/  MOV R33, R242 ;  /* 0x000000f200217202 */ /* 0x000fe20000000f00 */
[----:B------:R-:W-:Y:S07]  /*45c0*/  HMMA.16816.F32 R216, R4, R72, R96 ;  /* 0x0000004804d8723c */ /* 0x000fee0000001860 */
[----:B------:R-:W-:Y:S01]  /*45d0*/  MOV R72, R240 ;  /* 0x000000f000487202 */ /* 0x000fe20000000f00 */
[----:B------:R-:W-:Y:S01]  /*45e0*/  HMMA.16816.F32 R212, R8, R56, R108 ;  /* 0x0000003808d4723c */ /* 0x000fe2000000186c */
[----:B------:R-:W-:-:S07]  /*45f0*/  IMAD.MOV.U32 R73, RZ, RZ, R36 ;  /* 0x000000ffff497224 */ /* 0x000fce00078e0024 */
[----:B----4-:R-:W-:Y:S08]  /*4600*/  HMMA.16816.F32 R240, R4, R68, R88 ;  /* 0x0000004404f0723c */ /* 0x010ff00000001858 */
[----:B------:R-:W-:Y:S08]  /*4610*/  HMMA.16816.F32 R88, R12, R86, RZ ;  /* 0x000000560c58723c */ /* 0x000ff000000018ff */
[----:B------:R-:W-:Y:S07]  /*4620*/  HMMA.16816.F32 R244, R8, R68, R92 ;  /* 0x0000004408f4723c */ /* 0x000fee000000185c */
[----:B------:R-:W-:Y:S01]  /*4630*/  IMAD.MOV.U32 R69, RZ, RZ, R53 ;  /* 0x000000ffff457224 */ /* 0x000fe200078e0035 */
[----:B------:R-:W-:Y:S08]  /*4640*/  HMMA.16816.F32 R108, R12, R54, RZ ;  /* 0x000000360c6c723c */ /* 0x000ff000000018ff */
[----:B------:R-:W-:Y:S08]  /*4650*/  HMMA.16816.F32 R116, R4, R58, R88 ;  /* 0x0000003a0474723c */ /* 0x000ff00000001858 */
[C---:B------:R-:W-:Y:S08]  /*4660*/  HMMA.16816.F32 R104, R12.reuse, R38, RZ ;  /* 0x000000260c68723c */ /* 0x040ff000000018ff */
[C---:B------:R-:W-:Y:S08]  /*4670*/  HMMA.16816.F32 R100, R12.reuse, R30, RZ ;  /* 0x0000001e0c64723c */ /* 0x040ff000000018ff */
[C---:B------:R-:W-:Y:S08]  /*4680*/  HMMA.16816.F32 R96, R12.reuse, R62, RZ ;  /* 0x0000003e0c60723c */ /* 0x040ff000000018ff */
[C---:B------:R-:W-:Y:S08]  /*4690*/  HMMA.16816.F32 R92, R12.reuse, R66, RZ ;  /* 0x000000420c5c723c */ /* 0x040ff000000018ff */
[C---:B------:R-:W-:Y:S08]  /*46a0*/  HMMA.16816.F32 R88, R12.reuse, R82, RZ ;  /* 0x000000520c58723c */ /* 0x040ff000000018ff */
[----:B------:R-:W-:Y:S08]  /*46b0*/  HMMA.16816.F32 R12, R12, R114, RZ ;  /* 0x000000720c0c723c */ /* 0x000ff000000018ff */
[C---:B------:R-:W-:Y:S08]  /*46c0*/  HMMA.16816.F32 R108, R4.reuse, R50, R108 ;  /* 0x00000032046c723c */ /* 0x040ff0000000186c */
[C---:B------:R-:W-:Y:S08]  /*46d0*/  HMMA.16816.F32 R104, R4.reuse, R46, R104 ;  /* 0x0000002e0468723c */ /* 0x040ff00000001868 */
[C---:B------:R-:W-:Y:S08]  /*46e0*/  HMMA.16816.F32 R100, R4.reuse, R78, R100 ;  /* 0x0000004e0464723c */ /* 0x040ff00000001864 */
[C---:B------:R-:W-:Y:S08]  /*46f0*/  HMMA.16816.F32 R96, R4.reuse, R42, R96 ;  /* 0x0000002a0460723c */ /* 0x040ff00000001860 */
[C---:B------:R-:W-:Y:S08]  /*4700*/  HMMA.16816.F32 R92, R4.reuse, R34, R92 ;  /* 0x00000022045c723c */ /* 0x040ff0000000185c */
[C---:B------:R-:W-:Y:S08]  /*4710*/  HMMA.16816.F32 R120, R4.reuse, R74, R88 ;  /* 0x0000004a0478723c */ /* 0x040ff00000001858 */
[----:B------:R-:W-:Y:S01]  /*4720*/  HMMA.16816.F32 R124, R4, R70, R12 ;  /* 0x00000046047c723c */ /* 0x000fe2000000180c */
[----:B------:R-:W1:Y:S07]  /*4730*/  LDSM.16.MT88.4 R12, [R221+0xd000] ;  /* 0x00d00000dd0c783b */ /* 0x000e6e0000004200 */
[C---:B------:R-:W-:Y:S08]  /*4740*/  HMMA.16816.F32 R52, R16.reuse, R54, RZ ;  /* 0x000000361034723c */ /* 0x040ff000000018ff */
[C---:B------:R-:W-:Y:S07]  /*4750*/  HMMA.16816.F32 R4, R16.reuse, R62, RZ ;  /* 0x0000003e1004723c */ /* 0x040fee00000018ff */
[----:B------:R-:W-:Y:S01]  /*4760*/  MOV R62, R49 ;  /* 0x00000031003e7202 */ /* 0x000fe20000000f00 */
[----:B------:R-:W-:Y:S08]  /*4770*/  HMMA.16816.F32 R36, R16, R38, RZ ;  /* 0x000000261024723c */ /* 0x000ff000000018ff */
[C---:B------:R-:W-:Y:S08]  /*4780*/  HMMA.16816.F32 R52, R8.reuse, R50, R52 ;  /* 0x000000320834723c */ /* 0x040ff00000001834 */
[----:B------:R-:W-:Y:S07]  /*4790*/  HMMA.16816.F32 R48, R8, R42, R4 ;  /* 0x0000002a0830723c */ /* 0x000fee0000001804 */
[----:B------:R-:W-:Y:S01]  /*47a0*/  IMAD.MOV.U32 R43, RZ, RZ, R44 ;  /* 0x000000ffff2b7224 */ /* 0x000fe200078e002c */
[----:B------:R-:W-:Y:S01]  /*47b0*/  HMMA.16816.F32 R4, R16, R66, RZ ;  /* 0x000000421004723c */ /* 0x000fe200000018ff */
[----:B------:R-:W-:-:S07]  /*47c0*/  MOV R42, R45 ;  /* 0x0000002d002a7202 */ /* 0x000fce0000000f00 */
[----:B------:R-:W-:Y:S07]  /*47d0*/  HMMA.16816.F32 R88, R8, R46, R36 ;  /* 0x0000002e0858723c */ /* 0x000fee0000001824 */
[----:B------:R-:W-:Y:S01]  /*47e0*/  MOV R38, R32 ;  /* 0x0000002000267202 */ /* 0x000fe20000000f00 */
[----:B------:R-:W-:Y:S01]  /*47f0*/  HMMA.16816.F32 R28, R16, R30, RZ ;  /* 0x0000001e101c723c */ /* 0x000fe200000018ff */
[----:B------:R-:W-:Y:S01]  /*4800*/  MOV R32, R40 ;  /* 0x0000002800207202 */ /* 0x000fe20000000f00 */
[----:B------:R-:W-:-:S02]  /*4810*/  IMAD.MOV.U32 R40, RZ, RZ, R2 ;  /* 0x000000ffff287224 */ /* 0x000fc400078e0002 */
[--C-:B------:R-:W-:Y:S02]  /*4820*/  FFMA.FTZ R2, R170, c[0x0][0x23c], -R22.reuse ;  /* 0x00008f00aa027a23 */ /* 0x100fe40000010816 */
[----:B------:R-:W-:Y:S02]  /*4830*/  IMAD.MOV.U32 R39, RZ, RZ, R33 ;  /* 0x000000ffff277224 */ /* 0x000fe400078e0021 */
[----:B------:R-:W-:Y:S01]  /*4840*/  HMMA.16816.F32 R44, R8, R34, R4 ;  /* 0x00000022082c723c */ /* 0x000fe20000001804 */
[----:B------:R2:W-:Y:S01]  /*4850*/  MUFU.EX2 R66, R2 ;  /* 0x0000000200427308 */ /* 0x0005e20000000800 */
[----:B------:R-:W-:Y:S02]  /*4860*/  IMAD.MOV.U32 R37, RZ, RZ, R27 ;  /* 0x000000ffff257224 */ /* 0x000fe400078e001b */
[--C-:B------:R-:W-:Y:S02]  /*4870*/  FFMA.FTZ R36, R141, c[0x0][0x23c], -R22.reuse ;  /* 0x00008f008d247a23 */ /* 0x100fe40000010816 */
[----:B------:R-:W-:-:S02]  /*4880*/  FFMA.FTZ R33, R132, c[0x0][0x23c], -R22 ;  /* 0x00008f0084217a23 */ /* 0x000fc40000010816 */
[----:B------:R-:W-:Y:S01]  /*4890*/  HMMA.16816.F32 R4, R16, R86, RZ ;  /* 0x000000561004723c */ /* 0x000fe200000018ff */
[--C-:B------:R-:W-:Y:S01]  /*48a0*/  FFMA.FTZ R35, R140, c[0x0][0x23c], -R22.reuse ;  /* 0x00008f008c237a23 */ /* 0x100fe20000010816 */
[----:B------:R-:W-:Y:S01]  /*48b0*/  MUFU.EX2 R36, R36 ;  /* 0x0000002400247308 */ /* 0x000fe20000000800 */
[----:B------:R-:W-:Y:S02]  /*48c0*/  FFMA.FTZ R34, R133, c[0x0][0x23c], -R22 ;  /* 0x00008f0085227a23 */ /* 0x000fe40000010816 */
[----:B------:R-:W-:Y:S02]  /*48d0*/  FFMA.FTZ R27, R146, c[0x0][0x23c], -R20 ;  /* 0x00008f00921b7a23 */ /* 0x000fe40000010814 */
[----:B------:R-:W-:Y:S01]  /*48e0*/  MOV R86, R72 ;  /* 0x0000004800567202 */ /* 0x000fe20000000f00 */
[----:B------:R-:W-:Y:S01]  /*48f0*/  IMAD.MOV.U32 R87, RZ, RZ, R73 ;  /* 0x000000ffff577224 */ /* 0x000fe200078e0049 */
[----:B------:R-:W-:Y:S01]  /*4900*/  HMMA.16816.F32 R76, R8, R78, R28 ;  /* 0x0000004e084c723c */ /* 0x000fe2000000181c */
[----:B--2---:R-:W-:Y:S01]  /*4910*/  FFMA.FTZ R2, R169, c[0x0][0x23c], -R22 ;  /* 0x00008f00a9027a23 */ /* 0x004fe20000010816 */
[----:B------:R-:W-:Y:S05]  /*4920*/  MUFU.EX2 R35, R35 ;  /* 0x0000002300237308 */ /* 0x000fea0000000800 */
[----:B------:R-:W-:-:S02]  /*4930*/  FFMA.FTZ R31, R144, c[0x0][0x23c], -R21 ;  /* 0x00008f00901f7a23 */ /* 0x000fc40000010815 */
[--C-:B------:R-:W-:Y:S01]  /*4940*/  FFMA.FTZ R30, R143, c[0x0][0x23c], -R21.reuse ;  /* 0x00008f008f1e7a23 */ /* 0x100fe20000010815 */
[----:B------:R-:W-:Y:S01]  /*4950*/  MUFU.EX2 R34, R34 ;  /* 0x0000002200227308 */ /* 0x000fe20000000800 */
[----:B------:R-:W-:-:S04]  /*4960*/  FFMA.FTZ R29, R135, c[0x0][0x23c], -R21 ;  /* 0x00008f00871d7a23 */ /* 0x000fc80000010815 */
[----:B------:R-:W-:Y:S03]  /*4970*/  HMMA.16816.F32 R56, R8, R58, R4 ;  /* 0x0000003a0838723c */ /* 0x000fe60000001804 */
[----:B------:R-:W-:Y:S05]  /*4980*/  MUFU.EX2 R33, R33 ;  /* 0x0000002100217308 */ /* 0x000fea0000000800 */
[C---:B------:R-:W-:Y:S03]  /*4990*/  HMMA.16816.F32 R4, R16.reuse, R82, RZ ;  /* 0x000000521004723c */ /* 0x040fe600000018ff */
[----:B------:R-:W-:Y:S04]  /*49a0*/  MUFU.EX2 R31, R31 ;  /* 0x0000001f001f7308 */ /* 0x000fe80000000800 */
[----:B------:R-:W-:Y:S01]  /*49b0*/  IMAD.MOV.U32 R83, RZ, RZ, R69 ;  /* 0x000000ffff537224 */ /* 0x000fe200078e0045 */
[----:B------:R-:W-:Y:S03]  /*49c0*/  HMMA.16816.F32 R16, R16, R114, RZ ;  /* 0x000000721010723c */ /* 0x000fe600000018ff */
[----:B------:R-:W-:Y:S08]  /*49d0*/  MUFU.EX2 R30, R30 ;  /* 0x0000001e001e7308 */ /* 0x000ff00000000800 */
[----:B------:R-:W-:Y:S05]  /*49e0*/  MUFU.EX2 R29, R29 ;  /* 0x0000001d001d7308 */ /* 0x000fea0000000800 */
[C---:B------:R-:W-:Y:S03]  /*49f0*/  HMMA.16816.F32 R72, R8.reuse, R74, R4 ;  /* 0x0000004a0848723c */ /* 0x040fe60000001804 */
[----:B------:R-:W-:Y:S04]  /*4a00*/  MUFU.EX2 R27, R27 ;  /* 0x0000001b001b7308 */ /* 0x000fe80000000800 */
[----:B------:R-:W-:Y:S01]  /*4a10*/  IMAD.MOV.U32 R5, RZ, RZ, R42 ;  /* 0x000000ffff057224 */ /* 0x000fe200078e002a */
[----:B------:R-:W-:Y:S01]  /*4a20*/  HMMA.16816.F32 R68, R8, R70, R16 ;  /* 0x000000460844723c */ /* 0x000fe20000001810 */
[----:B------:R-:W-:Y:S01]  /*4a30*/  MOV R6, R43 ;  /* 0x0000002b00067202 */ /* 0x000fe20000000f00 */
[----:B------:R-:W-:Y:S01]  /*4a40*/  IMAD.MOV.U32 R42, RZ, RZ, R37 ;  /* 0x000000ffff2a7224 */ /* 0x000fe200078e0025 */
[----:B------:R2:W3:Y:S01]  /*4a50*/  MUFU.EX2 R19, R2 ;  /* 0x0000000200137308 */ /* 0x0004e20000000800 */
[----:B------:R-:W-:Y:S01]  /*4a60*/  MOV R43, R38 ;  /* 0x00000026002b7202 */ /* 0x000fe20000000f00 */
[----:B------:R-:W-:-:S02]  /*4a70*/  FFMA.FTZ R37, R142, c[0x0][0x23c], -R0 ;  /* 0x00008f008e257a23 */ /* 0x000fc40000010800 */
[----:B------:R-:W-:Y:S02]  /*4a80*/  FFMA.FTZ R38, R139, c[0x0][0x23c], -R0 ;  /* 0x00008f008b267a23 */ /* 0x000fe40000010800 */
[----:B------:R-:W-:Y:S02]  /*4a90*/  IMAD.MOV.U32 R139, RZ, RZ, R87 ;  /* 0x000000ffff8b7224 */ /* 0x000fe400078e0057 */
[----:B--2---:R-:W-:Y:S01]  /*4aa0*/  FFMA.FTZ R2, R152, c[0x0][0x23c], -R22 ;  /* 0x00008f0098027a23 */ /* 0x004fe20000010816 */
[----:B---3--:R-:W-:-:S03]  /*4ab0*/  F2FP.PACK_AB R8, R19, R66 ;  /* 0x000000421308723e */ /* 0x008fc600000000ff */
[----:B------:R2:W-:Y:S02]  /*4ac0*/  MUFU.EX2 R82, R2 ;  /* 0x0000000200527308 */ /* 0x0005e40000000800 */
[----:B--2---:R-:W-:Y:S02]  /*4ad0*/  FFMA.FTZ R2, R150, c[0x0][0x23c], -R22 ;  /* 0x00008f0096027a23 */ /* 0x004fe40000010816 */
[----:B------:R-:W-:-:S04]  /*4ae0*/  FFMA.FTZ R22, R145, c[0x0][0x23c], -R20 ;  /* 0x00008f0091167a23 */ /* 0x000fc80000010814 */
[----:B------:R2:W-:Y:S08]  /*4af0*/  MUFU.EX2 R4, R2 ;  /* 0x0000000200047308 */ /* 0x0005f00000000800 */
[----:B------:R-:W-:Y:S01]  /*4b00*/  MUFU.EX2 R22, R22 ;  /* 0x0000001600167308 */ /* 0x000fe20000000800 */
[----:B--2---:R-:W-:Y:S01]  /*4b10*/  FFMA.FTZ R2, R174, c[0x0][0x23c], -R21 ;  /* 0x00008f00ae027a23 */ /* 0x004fe20000010815 */
[----:B------:R-:W-:-:S06]  /*4b20*/  MOV R174, R5 ;  /* 0x0000000500ae7202 */ /* 0x000fcc0000000f00 */
[----:B------:R2:W-:Y:S02]  /*4b30*/  MUFU.EX2 R16, R2 ;  /* 0x0000000200107308 */ /* 0x0005e40000000800 */
[----:B--2---:R-:W-:-:S06]  /*4b40*/  FFMA.FTZ R2, R171, c[0x0][0x23c], -R21 ;  /* 0x00008f00ab027a23 */ /* 0x004fcc0000010815 */
[----:B------:R2:W3:Y:S02]  /*4b50*/  MUFU.EX2 R114, R2 ;  /* 0x0000000200727308 */ /* 0x0004e40000000800 */
[----:B--2---:R-:W-:Y:S01]  /*4b60*/  FFMA.FTZ R2, R153, c[0x0][0x23c], -R21 ;  /* 0x00008f0099027a23 */ /* 0x004fe20000010815 */
[----:B---3--:R-:W-:-:S05]  /*4b70*/  F2FP.PACK_AB R9, R114, R16 ;  /* 0x000000107209723e */ /* 0x008fca00000000ff */
[----:B------:R2:W-:Y:S02]  /*4b80*/  MUFU.EX2 R67, R2 ;  /* 0x0000000200437308 */ /* 0x0005e40000000800 */
[----:B--2---:R-:W-:Y:S01]  /*4b90*/  FFMA.FTZ R2, R147, c[0x0][0x23c], -R21 ;  /* 0x00008f0093027a23 */ /* 0x004fe20000010815 */
[----:B------:R-:W-:Y:S01]  /*4ba0*/  MOV R147, R113 ;  /* 0x0000007100937202 */ /* 0x000fe20000000f00 */
[----:B------:R-:W-:-:S04]  /*4bb0*/  IMAD.MOV.U32 R113, RZ, RZ, R64 ;  /* 0x000000ffff717224 */ /* 0x000fc800078e0040 */
[----:B------:R2:W-:Y:S02]  /*4bc0*/  MUFU.EX2 R63, R2 ;  /* 0x00000002003f7308 */ /* 0x0005e40000000800 */
[----:B--2---:R-:W-:-:S06]  /*4bd0*/  FFMA.FTZ R2, R168, c[0x0][0x23c], -R20 ;  /* 0x00008f00a8027a23 */ /* 0x004fcc0000010814 */
[----:B------:R2:W-:Y:S02]  /*4be0*/  MUFU.EX2 R17, R2 ;  /* 0x0000000200117308 */ /* 0x0005e40000000800 */
[----:B--2---:R-:W-:-:S06]  /*4bf0*/  FFMA.FTZ R2, R159, c[0x0][0x23c], -R20 ;  /* 0x00008f009f027a23 */ /* 0x004fcc0000010814 */
[----:B------:R2:W-:Y:S02]  /*4c00*/  MUFU.EX2 R115, R2 ;  /* 0x0000000200737308 */ /* 0x0005e40000000800 */
[----:B--2---:R-:W-:Y:S02]  /*4c10*/  FFMA.FTZ R2, R149, c[0x0][0x23c], -R20 ;  /* 0x00008f0095027a23 */ /* 0x004fe40000010814 */
[----:B------:R-:W-:Y:S01]  /*4c20*/  IMAD.MOV.U32 R149, RZ, RZ, R112 ;  /* 0x000000ffff957224 */ /* 0x000fe200078e0070 */
[----:B------:R-:W-:-:S03]  /*4c30*/  MOV R112, R65 ;  /* 0x0000004100707202 */ /* 0x000fc60000000f00 */
[----:B------:R2:W3:Y:S02]  /*4c40*/  MUFU.EX2 R28, R2 ;  /* 0x00000002001c7308 */ /* 0x0004e40000000800 */
[----:B--2---:R-:W-:Y:S01]  /*4c50*/  FFMA.FTZ R2, R148, c[0x0][0x23c], -R20 ;  /* 0x00008f0094027a23 */ /* 0x004fe20000010814 */
[----:B---3--:R-:W-:Y:S01]  /*4c60*/  MOV R144, R28 ;  /* 0x0000001c00907202 */ /* 0x008fe20000000f00 */
[----:B------:R-:W-:-:S04]  /*4c70*/  FFMA.FTZ R28, R134, c[0x0][0x23c], -R21 ;  /* 0x00008f00861c7a23 */ /* 0x000fc80000010815 */
[----:B------:R2:W3:Y:S01]  /*4c80*/  MUFU.EX2 R7, R2 ;  /* 0x0000000200077308 */ /* 0x0004e20000000800 */
[----:B------:R-:W-:Y:S02]  /*4c90*/  FFMA.FTZ R21, R138, c[0x0][0x23c], -R20 ;  /* 0x00008f008a157a23 */ /* 0x000fe40000010814 */
[----:B------:R-:W-:Y:S02]  /*4ca0*/  IMAD.MOV.U32 R138, RZ, RZ, R83 ;  /* 0x000000ffff8a7224 */ /* 0x000fe400078e0053 */
[----:B------:R-:W-:Y:S02]  /*4cb0*/  IMAD.MOV.U32 R83, RZ, RZ, R42 ;  /* 0x000000ffff537224 */ /* 0x000fe400078e002a */
[----:B------:R-:W-:Y:S01]  /*4cc0*/  FFMA.FTZ R20, R136, c[0x0][0x23c], -R20 ;  /* 0x00008f0088147a23 */ /* 0x000fe20000010814 */
[----:B------:R-:W-:Y:S01]  /*4cd0*/  MUFU.EX2 R28, R28 ;  /* 0x0000001c001c7308 */ /* 0x000fe20000000800 */
[----:B------:R-:W-:Y:S01]  /*4ce0*/  FADD.FTZ R136, R186, R185 ;  /* 0x000000b9ba887221 */ /* 0x000fe20000010000 */
[----:B------:R-:W-:Y:S01]  /*4cf0*/  MOV R132, R83 ;  /* 0x0000005300847202 */ /* 0x000fe20000000f00 */
[----:B--2---:R-:W-:-:S05]  /*4d00*/  FFMA.FTZ R2, R173, c[0x0][0x23c], -R0 ;  /* 0x00008f00ad027a23 */ /* 0x004fca0000010800 */
[----:B------:R-:W-:Y:S01]  /*4d10*/  MUFU.EX2 R21, R21 ;  /* 0x0000001500157308 */ /* 0x000fe20000000800 */
[----:B------:R-:W-:-:S07]  /*4d20*/  IMAD.MOV.U32 R173, RZ, RZ, R6 ;  /* 0x000000ffffad7224 */ /* 0x000fce00078e0006 */
[----:B------:R2:W-:Y:S08]  /*4d30*/  MUFU.EX2 R18, R2 ;  /* 0x0000000200127308 */ /* 0x0005f00000000800 */
[----:B------:R-:W-:Y:S01]  /*4d40*/  MUFU.EX2 R20, R20 ;  /* 0x0000001400147308 */ /* 0x000fe20000000800 */
[----:B--2---:R-:W-:-:S07]  /*4d50*/  FFMA.FTZ R2, R172, c[0x0][0x23c], -R0 ;  /* 0x00008f00ac027a23 */ /* 0x004fce0000010800 */
[----:B------:R2:W4:Y:S02]  /*4d60*/  MUFU.EX2 R159, R2 ;  /* 0x00000002009f7308 */ /* 0x0005240000000800 */
[----:B--2---:R-:W-:Y:S01]  /*4d70*/  FFMA.FTZ R2, R158, c[0x0][0x23c], -R0 ;  /* 0x00008f009e027a23 */ /* 0x004fe20000010800 */
[----:B---3--:R-:W-:Y:S01]  /*4d80*/  MOV R158, R7 ;  /* 0x00000007009e7202 */ /* 0x008fe20000000f00 */
[----:B------:R-:W-:Y:S01]  /*4d90*/  IMAD.MOV.U32 R7, RZ, RZ, R62 ;  /* 0x000000ffff077224 */ /* 0x000fe200078e003e */
[----:B----4-:R-:W-:-:S03]  /*4da0*/  F2FP.PACK_AB R5, R159, R18 ;  /* 0x000000129f05723e */ /* 0x010fc600000000ff */
[----:B------:R2:W-:Y:S01]  /*4db0*/  MUFU.EX2 R153, R2 ;  /* 0x0000000200997308 */ /* 0x0005e20000000800 */
[----:B------:R-:W-:Y:S01]  /*4dc0*/  IMAD.MOV.U32 R62, RZ, RZ, R39 ;  /* 0x000000ffff3e7224 */ /* 0x000fe200078e0027 */
[----:B------:R-:W-:Y:S01]  /*4dd0*/  F2FP.PACK_AB R6, R158, R144 ;  /* 0x000000909e06723e */ /* 0x000fe200000000ff */
[----:B------:R-:W-:Y:S01]  /*4de0*/  FFMA.FTZ R39, R137, c[0x0][0x23c], -R0 ;  /* 0x00008f0089277a23 */ /* 0x000fe20000010800 */
[----:B------:R-:W-:Y:S01]  /*4df0*/  MOV R172, R7 ;  /* 0x0000000700ac7202 */ /* 0x000fe20000000f00 */
[----:B------:R-:W-:Y:S01]  /*4e00*/  FADD.FTZ R137, R184, R175 ;  /* 0x000000afb8897221 */ /* 0x000fe20000010000 */
[----:B------:R-:W-:Y:S01]  /*4e10*/  MOV R175, R66 ;  /* 0x0000004200af7202 */ /* 0x000fe20000000f00 */
[----:B------:R-:W-:Y:S02]  /*4e20*/  IMAD.MOV.U32 R87, RZ, RZ, R62 ;  /* 0x000000ffff577224 */ /* 0x000fe400078e003e */
[----:B------:R-:W-:-:S03]  /*4e30*/  IMAD.MOV.U32 R62, RZ, RZ, R40 ;  /* 0x000000ffff3e7224 */ /* 0x000fc600078e0028 */
[----:B------:R-:W-:Y:S01]  /*4e40*/  MOV R150, R87 ;  /* 0x0000005700967202 */ /* 0x000fe20000000f00 */
[----:B------:R-:W-:Y:S02]  /*4e50*/  IMAD.MOV.U32 R141, RZ, RZ, R62 ;  /* 0x000000ffff8d7224 */ /* 0x000fe400078e003e */
[--C-:B--2---:R-:W-:Y:S01]  /*4e60*/  FFMA.FTZ R2, R157, c[0x0][0x23c], -R0.reuse ;  /* 0x00008f009d027a23 */ /* 0x104fe20000010800 */
[----:B------:R-:W-:Y:S02]  /*4e70*/  MOV R157, R63 ;  /* 0x0000003f009d7202 */ /* 0x000fe40000000f00 */
[----:B------:R-:W-:Y:S01]  /*4e80*/  MOV R63, R32 ;  /* 0x00000020003f7202 */ /* 0x000fe20000000f00 */
[----:B------:R-:W2:Y:S01]  /*4e90*/  MUFU.EX2 R152, R2 ;  /* 0x0000000200987308 */ /* 0x000ea20000000800 */
[----:B------:R-:W-:Y:S01]  /*4ea0*/  FFMA.FTZ R32, R151, c[0x0][0x23c], -R0 ;  /* 0x00008f0097207a23 */ /* 0x000fe20000010800 */
[----:B------:R-:W-:Y:S01]  /*4eb0*/  F2FP.PACK_AB R11, R157, R67 ;  /* 0x000000439d0b723e */ /* 0x000fe200000000ff */
[----:B------:R-:W-:Y:S01]  /*4ec0*/  FADD.FTZ R0, R252, R187 ;  /* 0x000000bbfc007221 */ /* 0x000fe20000010000 */
[----:B------:R-:W-:Y:S01]  /*4ed0*/  MOV R151, R86 ;  /* 0x0000005600977202 */ /* 0x000fe20000000f00 */
[----:B------:R-:W-:Y:S01]  /*4ee0*/  IMAD.MOV.U32 R252, RZ, RZ, R4 ;  /* 0x000000fffffc7224 */ /* 0x000fe200078e0004 */
[----:B------:R-:W-:Y:S01]  /*4ef0*/  F2FP.PACK_AB R4, R115, R17 ;  /* 0x000000117304723e */ /* 0x000fe200000000ff */
[----:B------:R-:W-:Y:S01]  /*4f00*/  FADD.FTZ R0, R26, R0 ;  /* 0x000000001a007221 */ /* 0x000fe20000010000 */
[----:B------:R-:W-:-:S02]  /*4f10*/  MOV R66, R63 ;  /* 0x0000003f00427202 */ /* 0x000fc40000000f00 */
[----:B--2---:R-:W-:-:S03]  /*4f20*/  F2FP.PACK_AB R7, R152, R153 ;  /* 0x000000999807723e */ /* 0x004fc600000000ff */
[----:B------:R-:W-:Y:S01]  /*4f30*/  IMAD.MOV.U32 R140, RZ, RZ, R66 ;  /* 0x000000ffff8c7224 */ /* 0x000fe200078e0042 */
[----:B------:R-:W-:Y:S01]  /*4f40*/  F2FP.PACK_AB R10, R252, R82 ;  /* 0x00000052fc0a723e */ /* 0x000fe200000000ff */
[----:B------:R-:W-:Y:S01]  /*4f50*/  MUFU.EX2 R32, R32 ;  /* 0x0000002000207308 */ /* 0x000fe20000000800 */
[----:B------:R-:W-:Y:S01]  /*4f60*/  MOV R86, R43 ;  /* 0x0000002b00567202 */ /* 0x000fe20000000f00 */
[----:B------:R2:W5:Y:S01]  /*4f70*/  LDL.LU R26, [R1+0xe0] ;  /* 0x0000e000011a7983 */ /* 0x0005620000300800 */
[----:B------:R-:W-:Y:S01]  /*4f80*/  MOV R63, R41 ;  /* 0x00000029003f7202 */ /* 0x000fe20000000f00 */
[----:B-1----:R-:W-:Y:S02]  /*4f90*/  HMMA.16816.F32 R160, R4, R12, R160 ;  /* 0x0000000c04a0723c */ /* 0x002fe400000018a0 */
[----:B------:R-:W-:Y:S01]  /*4fa0*/  IMAD.MOV.U32 R133, RZ, RZ, R86 ;  /* 0x000000ffff857224 */ /* 0x000fe200078e0056 */
[----:B------:R-:W-:-:S05]  /*4fb0*/  MOV R148, R63 ;  /* 0x0000003f00947202 */ /* 0x000fca0000000f00 */
[----:B------:R-:W-:Y:S08]  /*4fc0*/  HMMA.16816.F32 R164, R8, R12, R164 ;  /* 0x0000000c08a4723c */ /* 0x000ff000000018a4 */
[-C--:B------:R-:W-:Y:S08]  /*4fd0*/  HMMA.16816.F32 R168, R4, R14.reuse, R108 ;  /* 0x0000000e04a8723c */ /* 0x080ff0000000186c */
[C---:B------:R-:W-:Y:S01]  /*4fe0*/  HMMA.16816.F32 R40, R8.reuse, R14, R52 ;  /* 0x0000000e0828723c */ /* 0x040fe20000001834 */
[----:B------:R-:W1:Y:S07]  /*4ff0*/  LDSM.16.MT88.4 R12, [R222+0xd000] ;  /* 0x00d00000de0c783b */ /* 0x000e6e0000004200 */
[-C--:B-1----:R-:W-:Y:S08]  /*5000*/  HMMA.16816.F32 R180, R8, R12.reuse, R180 ;  /* 0x0000000c08b4723c */ /* 0x082ff000000018b4 */
[C---:B------:R-:W-:Y:S08]  /*5010*/  HMMA.16816.F32 R176, R4.reuse, R12, R176 ;  /* 0x0000000c04b0723c */ /* 0x040ff000000018b0 */
[-C--:B------:R-:W-:Y:S07]  /*5020*/  HMMA.16816.F32 R184, R4, R14.reuse, R104 ;  /* 0x0000000e04b8723c */ /* 0x080fee0000001868 */
[----:B------:R-:W-:Y:S01]  /*5030*/  IMAD.MOV.U32 R107, RZ, RZ, R16 ;  /* 0x000000ffff6b7224 */ /* 0x000fe200078e0010 */
[----:B------:R-:W-:Y:S01]  /*5040*/  HMMA.16816.F32 R52, R8, R14, R88 ;  /* 0x0000000e0834723c */ /* 0x000fe20000001858 */
[----:B------:R-:W1:Y:S01]  /*5050*/  LDSM.16.MT88.4 R12, [R224+0xd000] ;  /* 0x00d00000e00c783b */ /* 0x000e620000004200 */
        /* <DEDUP_REMOVED lines=12> */
[----:B------:R-:W-:-:S03]  /*5120*/  MOV R19, R85 ;  /* 0x0000005500137202 */ /* 0x000fc60000000f00 */
        /* <DEDUP_REMOVED lines=13> */
[----:B------:R-:W-:Y:S01]  /*5200*/  IMAD.MOV.U32 R191, RZ, RZ, R144 ;  /* 0x000000ffffbf7224 */ /* 0x000fe200078e0090 */
[----:B------:R-:W-:Y:S01]  /*5210*/  HMMA.16816.F32 R100, R4, R14, R92 ;  /* 0x0000000e0464723c */ /* 0x000fe2000000185c */
[----:B------:R-:W-:Y:S01]  /*5220*/  MOV R190, R132 ;  /* 0x0000008400be7202 */ /* 0x000fe20000000f00 */
[----:B------:R-:W-:Y:S01]  /*5230*/  IMAD.MOV.U32 R189, RZ, RZ, R133 ;  /* 0x000000ffffbd7224 */ /* 0x000fe200078e0085 */
[----:B------:R-:W-:-:S04]  /*5240*/  MOV R188, R140 ;  /* 0x0000008c00bc7202 */ /* 0x000fc80000000f00 */
[----:B------:R-:W-:Y:S01]  /*5250*/  MOV R94, R148 ;  /* 0x00000094005e7202 */ /* 0x000fe20000000f00 */
[C---:B------:R-:W-:Y:S01]  /*5260*/  HMMA.16816.F32 R48, R8.reuse, R14, R44 ;  /* 0x0000000e0830723c */ /* 0x040fe2000000182c */
[----:B------:R-:W1:Y:S01]  /*5270*/  LDSM.16.MT88.4 R12, [R222+0xf000] ;  /* 0x00f00000de0c783b */ /* 0x000e620000004200 */
[----:B------:R-:W-:Y:S01]  /*5280*/  IMAD.MOV.U32 R148, RZ, RZ, R149 ;  /* 0x000000ffff947224 */ /* 0x000fe200078e0095 */
[----:B------:R-:W-:Y:S01]  /*5290*/  MOV R149, R17 ;  /* 0x0000001100957202 */ /* 0x000fe20000000f00 */
[----:B------:R-:W-:Y:S01]  /*52a0*/  IMAD.MOV.U32 R92, RZ, RZ, R16 ;  /* 0x000000ffff5c7224 */ /* 0x000fe200078e0010 */
[----:B------:R-:W-:Y:S01]  /*52b0*/  MOV R93, R147 ;  /* 0x00000093005d7202 */ /* 0x000fe20000000f00 */
[----:B------:R-:W-:Y:S02]  /*52c0*/  IMAD.MOV.U32 R95, RZ, RZ, R141 ;  /* 0x000000ffff5f7224 */ /* 0x000fe400078e008d */
[----:B-1----:R-:W-:Y:S07]  /*52d0*/  HMMA.16816.F32 R108, R8, R12, R212 ;  /* 0x0000000c086c723c */ /* 0x002fee00000018d4 */
[----:B------:R-:W-:Y:S01]  /*52e0*/  MOV R212, R114 ;  /* 0x0000007200d47202 */ /* 0x000fe20000000f00 */
[----:B------:R-:W-:Y:S01]  /*52f0*/  IMAD.MOV.U32 R214, RZ, RZ, R112 ;  /* 0x000000ffffd67224 */ /* 0x000fe200078e0070 */
[----:B------:R-:W-:Y:S01]  /*5300*/  MOV R213, R115 ;  /* 0x0000007300d57202 */ /* 0x000fe20000000f00 */
[----:B------:R-:W-:Y:S01]  /*5310*/  HMMA.16816.F32 R116, R4, R14, R116 ;  /* 0x0000000e0474723c */ /* 0x000fe20000001874 */
[----:B------:R-:W-:-:S07]  /*5320*/  MOV R215, R113 ;  /* 0x0000007100d77202 */ /* 0x000fce0000000f00 */
[----:B------:R-:W-:Y:S07]  /*5330*/  HMMA.16816.F32 R112, R4, R12, R200 ;  /* 0x0000000c0470723c */ /* 0x000fee00000018c8 */
[----:B------:R-:W-:Y:S01]  /*5340*/  MOV R203, R19 ;  /* 0x0000001300cb7202 */ /* 0x000fe20000000f00 */
[----:B------:R-:W-:Y:S01]  /*5350*/  HMMA.16816.F32 R56, R8, R14, R56 ;  /* 0x0000000e0838723c */ /* 0x000fe20000001838 */
[----:B------:R-:W1:Y:S01]  /*5360*/  LDSM.16.MT88.4 R16, [R224+0xf000] ;  /* 0x00f00000e010783b */ /* 0x000e620000004200 */
[----:B------:R-:W-:Y:S01]  /*5370*/  MOV R201, R214 ;  /* 0x000000d600c97202 */ /* 0x000fe20000000f00 */
[----:B------:R-:W-:-:S02]  /*5380*/  IMAD.MOV.U32 R200, RZ, RZ, R212 ;  /* 0x000000ffffc87224 */ /* 0x000fc400078e00d4 */
[----:B------:R-:W3:Y:S01]  /*5390*/  LDSM.16.MT88.4 R12, [R223+0xf000] ;  /* 0x00f00000df0c783b */ /* 0x000ee20000004200 */
[----:B------:R-:W-:Y:S01]  /*53a0*/  FADD.FTZ R2, R2, R203 ;  /* 0x000000cb02027221 */ /* 0x000fe20000010000 */
[----:B------:R-:W-:Y:S01]  /*53b0*/  MOV R202, R213 ;  /* 0x000000d500ca7202 */ /* 0x000fe20000000f00 */
[----:B------:R-:W-:Y:S01]  /*53c0*/  IMAD.MOV.U32 R203, RZ, RZ, R215 ;  /* 0x000000ffffcb7224 */ /* 0x000fe200078e00d7 */
[----:B------:R-:W-:Y:S01]  /*53d0*/  MOV R212, R92 ;  /* 0x0000005c00d47202 */ /* 0x000fe20000000f00 */
[----:B------:R-:W-:Y:S01]  /*53e0*/  IMAD.MOV.U32 R214, RZ, RZ, R94 ;  /* 0x000000ffffd67224 */ /* 0x000fe200078e005e */
[----:B------:R-:W-:Y:S01]  /*53f0*/  MOV R213, R93 ;  /* 0x0000005d00d57202 */ /* 0x000fe20000000f00 */
[----:B------:R-:W-:Y:S01]  /*5400*/  IMAD.MOV.U32 R93, RZ, RZ, R189 ;  /* 0x000000ffff5d7224 */ /* 0x000fe200078e00bd */
[----:B------:R-:W-:Y:S02]  /*5410*/  MOV R215, R95 ;  /* 0x0000005f00d77202 */ /* 0x000fe40000000f00 */
[----:B------:R-:W-:-:S02]  /*5420*/  MOV R92, R188 ;  /* 0x000000bc005c7202 */ /* 0x000fc40000000f00 */
[----:B------:R-:W-:Y:S01]  /*5430*/  MOV R95, R191 ;  /* 0x000000bf005f7202 */ /* 0x000fe20000000f00 */
[----:B------:R-:W-:Y:S01]  /*5440*/  IMAD.MOV.U32 R191, RZ, RZ, R91 ;  /* 0x000000ffffbf7224 */ /* 0x000fe200078e005b */
[----:B------:R-:W-:Y:S01]  /*5450*/  MOV R94, R190 ;  /* 0x000000be005e7202 */ /* 0x000fe20000000f00 */
[----:B------:R-:W-:Y:S01]  /*5460*/  IMAD.MOV.U32 R188, RZ, RZ, R88 ;  /* 0x000000ffffbc7224 */ /* 0x000fe200078e0058 */
[----:B------:R-:W-:Y:S01]  /*5470*/  MOV R189, R89 ;  /* 0x0000005900bd7202 */ /* 0x000fe20000000f00 */
[----:B------:R-:W-:Y:S01]  /*5480*/  FADD.FTZ R0, R200, R0 ;  /* 0x00000000c8007221 */ /* 0x000fe20000010000 */
[----:B------:R-:W-:Y:S01]  /*5490*/  MOV R190, R90 ;  /* 0x0000005a00be7202 */ /* 0x000fe20000000f00 */
[----:B------:R-:W-:Y:S01]  /*54a0*/  IMAD.MOV.U32 R90, RZ, RZ, R106 ;  /* 0x000000ffff5a7224 */ /* 0x000fe200078e006a */
[----:B------:R-:W-:Y:S01]  /*54b0*/  MOV R89, R105 ;  /* 0x0000006900597202 */ /* 0x000fe20000000f00 */
[----:B------:R-:W-:Y:S01]  /*54c0*/  IMAD.MOV.U32 R105, RZ, RZ, R139 ;  /* 0x000000ffff697224 */ /* 0x000fe200078e008b */
[----:B------:R-:W-:Y:S01]  /*54d0*/  MOV R91, R107 ;  /* 0x0000006b005b7202 */ /* 0x000fe20000000f00 */
[----:B------:R-:W-:Y:S01]  /*54e0*/  IMAD.MOV.U32 R139, RZ, RZ, R172 ;  /* 0x000000ffff8b7224 */ /* 0x000fe200078e00ac */
[----:B------:R-:W-:-:S02]  /*54f0*/  MOV R88, R104 ;  /* 0x0000006800587202 */ /* 0x000fc40000000f00 */
[----:B------:R-:W-:Y:S02]  /*5500*/  MOV R107, R138 ;  /* 0x0000008a006b7202 */ /* 0x000fe40000000f00 */
[----:B------:R-:W-:Y:S01]  /*5510*/  MOV R104, R175 ;  /* 0x000000af00687202 */ /* 0x000fe20000000f00 */
[C---:B-1----:R-:W-:Y:S08]  /*5520*/  HMMA.16816.F32 R128, R4.reuse, R16, R216 ;  /* 0x000000100480723c */ /* 0x042ff000000018d8 */
[C---:B------:R-:W-:Y:S08]  /*5530*/  HMMA.16816.F32 R132, R4.reuse, R18, R120 ;  /* 0x000000120484723c */ /* 0x040ff00000001878 */
[C---:B---3--:R-:W-:Y:S08]  /*5540*/  HMMA.16816.F32 R144, R4.reuse, R12, R240 ;  /* 0x0000000c0490723c */ /* 0x048ff000000018f0 */
[----:B------:R-:W-:Y:S01]  /*5550*/  HMMA.16816.F32 R44, R4, R14, R124 ;  /* 0x0000000e042c723c */ /* 0x000fe2000000187c */
[----:B------:R-:W-:-:S02]  /*5560*/  MOV R106, R151 ;  /* 0x00000097006a7202 */ /* 0x000fc40000000f00 */
[----:B------:R-:W-:Y:S01]  /*5570*/  MOV R138, R174 ;  /* 0x000000ae008a7202 */ /* 0x000fe20000000f00 */
[----:B------:R-:W-:Y:S01]  /*5580*/  FADD.FTZ R0, R215, R0 ;  /* 0x00000000d7007221 */ /* 0x000fe20000010000 */
[----:B------:R-:W-:Y:S01]  /*5590*/  MOV R218, R88 ;  /* 0x0000005800da7202 */ /* 0x000fe20000000f00 */
[----:B------:R-:W-:Y:S01]  /*55a0*/  IMAD.MOV.U32 R216, RZ, RZ, R90 ;  /* 0x000000ffffd87224 */ /* 0x000fe200078e005a */
[----:B------:R-:W-:Y:S01]  /*55b0*/  MOV R217, R89 ;  /* 0x0000005900d97202 */ /* 0x000fe20000000f00 */
[----:B------:R-:W-:Y:S01]  /*55c0*/  FADD.FTZ R5, R25, R136 ;  /* 0x0000008819057221 */ /* 0x000fe20000010000 */
[C---:B------:R-:W-:Y:S01]  /*55d0*/  HMMA.16816.F32 R124, R8.reuse, R16, R248 ;  /* 0x00000010087c723c */ /* 0x040fe200000018f8 */
[----:B------:R-:W-:Y:S01]  /*55e0*/  FADD.FTZ R6, R24, R137 ;  /* 0x0000008918067221 */ /* 0x000fe20000010000 */
[----:B------:R-:W-:Y:S01]  /*55f0*/  LDSM.16.MT88.4 R120, [R222+0xf800] ;  /* 0x00f80000de78783b */ /* 0x000fe20000004200 */
[----:B------:R-:W-:Y:S02]  /*5600*/  FADD.FTZ R4, R23, R2 ;  /* 0x0000000217047221 */ /* 0x000fe40000010000 */
[----:B------:R-:W-:Y:S01]  /*5610*/  FADD.FTZ R2, R201, R5 ;  /* 0x00000005c9027221 */ /* 0x000fe20000010000 */
[----:B------:R-:W-:Y:S01]  /*5620*/  MOV R215, R95 ;  /* 0x0000005f00d77202 */ /* 0x000fe20000000f00 */
[----:B------:R-:W-:Y:S01]  /*5630*/  FADD.FTZ R6, R203, R6 ;  /* 0x00000006cb067221 */ /* 0x000fe20000010000 */
[C---:B------:R-:W-:Y:S01]  /*5640*/  HMMA.16816.F32 R16, R8.reuse, R18, R72 ;  /* 0x000000120810723c */ /* 0x040fe20000001848 */
[----:B------:R-:W-:Y:S01]  /*5650*/  IMAD.MOV.U32 R203, RZ, RZ, R212 ;  /* 0x000000ffffcb7224 */ /* 0x000fe200078e00d4 */
[----:B------:R-:W-:Y:S01]  /*5660*/  MOV R212, R213 ;  /* 0x000000d500d47202 */ /* 0x000fe20000000f00 */
[----:B------:R-:W-:Y:S01]  /*5670*/  FADD.FTZ R5, R214, R4 ;  /* 0x00000004d6057221 */ /* 0x000fe20000010000 */
[----:B------:R-:W-:Y:S01]  /*5680*/  MOV R213, R93 ;  /* 0x0000005d00d57202 */ /* 0x000fe20000000f00 */
[----:B------:R-:W-:Y:S01]  /*5690*/  FADD.FTZ R4, R92, R2 ;  /* 0x000000025c047221 */ /* 0x000fe20000010000 */
[----:B------:R-:W1:Y:S01]  /*56a0*/  LDSM.16.MT88.4 R72, [R224+0xd800] ;  /* 0x00d80000e048783b */ /* 0x000e620000004200 */
[----:B------:R-:W-:Y:S01]  /*56b0*/  IMAD.MOV.U32 R214, RZ, RZ, R94 ;  /* 0x000000ffffd67224 */ /* 0x000fe200078e005e */
[C---:B------:R-:W-:Y:S01]  /*56c0*/  HMMA.16816.F32 R140, R8.reuse, R12, R244 ;  /* 0x0000000c088c723c */ /* 0x040fe200000018f4 */
[----:B------:R-:W-:Y:S01]  /*56d0*/  MOV R151, R173 ;  /* 0x000000ad00977202 */ /* 0x000fe20000000f00 */
[----:B------:R-:W-:Y:S01]  /*56e0*/  IMAD.MOV.U32 R93, RZ, RZ, R189 ;  /* 0x000000ffff5d7224 */ /* 0x000fe200078e00bd */
[----:B------:R-:W-:Y:S01]  /*56f0*/  MOV R92, R188 ;  /* 0x000000bc005c7202 */ /* 0x000fe20000000f00 */
[----:B------:R-:W-:Y:S01]  /*5700*/  IMAD.MOV.U32 R241, RZ, RZ, R105 ;  /* 0x000000fffff17224 */ /* 0x000fe200078e0069 */
[----:B------:R-:W-:Y:S01]  /*5710*/  MOV R94, R190 ;  /* 0x000000be005e7202 */ /* 0x000fe20000000f00 */
[----:B------:R-:W-:Y:S01]  /*5720*/  IMAD.MOV.U32 R250, RZ, RZ, R139 ;  /* 0x000000fffffa7224 */ /* 0x000fe200078e008b */
[----:B------:R-:W-:Y:S01]  /*5730*/  MOV R95, R191 ;  /* 0x000000bf005f7202 */ /* 0x000fe20000000f00 */
[----:B------:R-:W-:Y:S01]  /*5740*/  HMMA.16816.F32 R12, R8, R14, R68 ;  /* 0x0000000e080c723c */ /* 0x000fe20000001844 */
[----:B------:R-:W-:Y:S01]  /*5750*/  MOV R243, R91 ;  /* 0x0000005b00f37202 */ /* 0x000fe20000000f00 */
[----:B------:R-:W3:Y:S01]  /*5760*/  LDSM.16.MT88.4 R172, [R221+0xd800] ;  /* 0x00d80000ddac783b */ /* 0x000ee20000004200 */
[----:B------:R-:W-:Y:S01]  /*5770*/  MOV R242, R104 ;  /* 0x0000006800f27202 */ /* 0x000fe20000000f00 */
[----:B------:R-:W-:Y:S01]  /*5780*/  FADD.FTZ R2, R202, R6 ;  /* 0x00000006ca027221 */ /* 0x000fe20000010000 */
[----:B------:R-:W-:Y:S01]  /*5790*/  MOV R240, R106 ;  /* 0x0000006a00f07202 */ /* 0x000fe20000000f00 */
[----:B------:R-:W4:Y:S01]  /*57a0*/  LDSM.16.MT88.4 R188, [R222+0xd800] ;  /* 0x00d80000debc783b */ /* 0x000f220000004200 */
[----:B------:R-:W-:Y:S01]  /*57b0*/  MOV R251, R107 ;  /* 0x0000006b00fb7202 */ /* 0x000fe20000000f00 */
[----:B------:R-:W-:Y:S01]  /*57c0*/  FADD.FTZ R11, R203, R5 ;  /* 0x00000005cb0b7221 */ /* 0x000fe20000010000 */
[----:B------:R-:W-:Y:S01]  /*57d0*/  MOV R248, R138 ;  /* 0x0000008a00f87202 */ /* 0x000fe20000000f00 */
[----:B------:R-:W-:Y:S01]  /*57e0*/  FADD.FTZ R9, R213, R4 ;  /* 0x00000004d5097221 */ /* 0x000fe20000010000 */
[----:B------:R-:W1:Y:S04]  /*57f0*/  LDSM.16.MT88.4 R88, [R223+0xd800] ;  /* 0x00d80000df58783b */ /* 0x000e680000004200 */
[----:B------:R-:W1:Y:S04]  /*5800*/  LDSM.16.MT88.4 R104, [R221+0xf800] ;  /* 0x00f80000dd68783b */ /* 0x000e680000004200 */
[----:B------:R-:W1:Y:S04]  /*5810*/  LDSM.16.MT88.4 R136, [R224+0xf800] ;  /* 0x00f80000e088783b */ /* 0x000e680000004200 */
[----:B------:R-:W2:Y:S01]  /*5820*/  LDSM.16.MT88.4 R4, [R223+0xf800] ;  /* 0x00f80000df04783b */ /* 0x000ea20000004200 */
[----:B------:R-:W3:Y:S08]  /*5830*/  MUFU.EX2 R37, R37 ;  /* 0x0000002500257308 */ /* 0x000ef00000000800 */
[----:B------:R-:W-:Y:S08]  /*5840*/  MUFU.EX2 R38, R38 ;  /* 0x0000002600267308 */ /* 0x000ff00000000800 */
[----:B------:R-:W1:Y:S01]  /*5850*/  MUFU.EX2 R39, R39 ;  /* 0x0000002700277308 */ /* 0x000e620000000800 */
[----:B------:R-:W-:Y:S01]  /*5860*/  MOV R249, R151 ;  /* 0x0000009700f97202 */ /* 0x000fe20000000f00 */
[----:B------:R-:W-:Y:S01]  /*5870*/  IMAD.MOV.U32 R247, RZ, RZ, R148 ;  /* 0x000000fffff77224 */ /* 0x000fe200078e0094 */
[----:B------:R-:W-:Y:S01]  /*5880*/  MOV R246, R149 ;  /* 0x0000009500f67202 */ /* 0x000fe20000000f00 */
[----:B------:R2:W5:Y:S01]  /*5890*/  LDL.LU R25, [R1+0xdc] ;  /* 0x0000dc0001197983 */ /* 0x0005620000300800 */
[----:B------:R-:W-:-:S02]  /*58a0*/  MOV R245, R150 ;  /* 0x0000009600f57202 */ /* 0x000fc40000000f00 */
[----:B------:R-:W-:Y:S02]  /*58b0*/  F2FP.PACK_AB R200, R35, R36 ;  /* 0x0000002423c8723e */ /* 0x000fe400000000ff */
[----:B------:R-:W-:Y:S02]  /*58c0*/  F2FP.PACK_AB R201, R30, R31 ;  /* 0x0000001f1ec9723e */ /* 0x000fe400000000ff */
[----:B------:R-:W-:Y:S01]  /*58d0*/  F2FP.PACK_AB R202, R33, R34 ;  /* 0x0000002221ca723e */ /* 0x000fe200000000ff */
[----:B------:R-:W-:Y:S01]  /*58e0*/  FADD.FTZ R10, R212, R0 ;  /* 0x00000000d40a7221 */ /* 0x000fe20000010000 */
[----:B------:R-:W-:Y:S01]  /*58f0*/  F2FP.PACK_AB R203, R28, R29 ;  /* 0x0000001d1ccb723e */ /* 0x000fe200000000ff */
[----:B------:R-:W-:Y:S01]  /*5900*/  FADD.FTZ R8, R214, R2 ;  /* 0x00000002d6087221 */ /* 0x000fe20000010000 */
[----:B------:R-:W-:Y:S01]  /*5910*/  F2FP.PACK_AB R148, R22, R27 ;  /* 0x0000001b1694723e */ /* 0x000fe200000000ff */
[----:B------:R-:W-:Y:S01]  /*5920*/  IMAD.MOV.U32 R219, RZ, RZ, R95 ;  /* 0x000000ffffdb7224 */ /* 0x000fe200078e005f */
[----:B---3--:R-:W-:Y:S01]  /*5930*/  F2FP.PACK_AB R149, R37, R32 ;  /* 0x000000202595723e */ /* 0x008fe200000000ff */
[----:B------:R3:W5:Y:S01]  /*5940*/  LDL.LU R24, [R1+0xd8] ;  /* 0x0000d80001187983 */ /* 0x0007620000300800 */
[----:B------:R-:W-:-:S02]  /*5950*/  F2FP.PACK_AB R150, R20, R21 ;  /* 0x000000151496723e */ /* 0x000fc400000000ff */
[----:B-1----:R-:W-:Y:S01]  /*5960*/  F2FP.PACK_AB R151, R39, R38 ;  /* 0x000000262797723e */ /* 0x002fe200000000ff */
[-C--:B------:R-:W-:Y:S01]  /*5970*/  HMMA.16816.F32 R196, R200, R72.reuse, R196 ;  /* 0x00000048c8c4723c */ /* 0x080fe200000018c4 */
[----:B------:R-:W-:Y:S01]  /*5980*/  IMAD.MOV.U32 R214, RZ, RZ, R92 ;  /* 0x000000ffffd67224 */ /* 0x000fe200078e005c */
[----:B------:R-:W-:Y:S01]  /*5990*/  MOV R213, R93 ;  /* 0x0000005d00d57202 */ /* 0x000fe20000000f00 */
[----:B------:R-:W-:Y:S01]  /*59a0*/  FADD.FTZ R0, R245, R11 ;  /* 0x0000000bf5007221 */ /* 0x000fe20000010000 */
[----:B------:R-:W-:Y:S01]  /*59b0*/  MOV R212, R94 ;  /* 0x0000005e00d47202 */ /* 0x000fe20000000f00 */
[----:B------:R-:W-:Y:S01]  /*59c0*/  FADD.FTZ R2, R247, R9 ;  /* 0x00000009f7027221 */ /* 0x000fe20000010000 */
[----:B------:R3:W5:Y:S02]  /*59d0*/  LDL.LU R23, [R1+0xd4] ;  /* 0x0000d40001177983 */ /* 0x0007640000300800 */
[C---:B------:R-:W-:Y:S08]  /*59e0*/  HMMA.16816.F32 R192, R148.reuse, R72, R192 ;  /* 0x0000004894c0723c */ /* 0x040ff000000018c0 */
[----:B------:R-:W-:Y:S01]  /*59f0*/  HMMA.16816.F32 R68, R148, R74, R60 ;  /* 0x0000004a9444723c */ /* 0x000fe2000000183c */
[----:B------:R-:W-:-:S07]  /*5a00*/  FADD.FTZ R2, R251, R2 ;  /* 0x00000002fb027221 */ /* 0x000fce0000010000 */
[C---:B------:R-:W-:Y:S08]  /*5a10*/  HMMA.16816.F32 R72, R200.reuse, R74, R76 ;  /* 0x0000004ac848723c */ /* 0x040ff0000000184c */
[-C--:B------:R-:W-:Y:S08]  /*5a20*/  HMMA.16816.F32 R164, R200, R172.reuse, R164 ;  /* 0x000000acc8a4723c */ /* 0x080ff000000018a4 */
[C---:B------:R-:W-:Y:S08]  /*5a30*/  HMMA.16816.F32 R160, R148.reuse, R172, R160 ;  /* 0x000000ac94a0723c */ /* 0x040ff000000018a0 */
[----:B------:R-:W-:Y:S08]  /*5a40*/  HMMA.16816.F32 R168, R148, R174, R168 ;  /* 0x000000ae94a8723c */ /* 0x000ff000000018a8 */
[-C--:B----4-:R-:W-:Y:S08]  /*5a50*/  HMMA.16816.F32 R180, R200, R188.reuse, R180 ;  /* 0x000000bcc8b4723c */ /* 0x090ff000000018b4 */
        /* <DEDUP_REMOVED lines=15> */
[----:B------:R-:W-:Y:S08]  /*5b50*/  HMMA.16816.F32 R188, R200, R190, R52 ;  /* 0x000000bec8bc723c */ /* 0x000ff00000001834 */
[----:B--2---:R-:W-:Y:S08]  /*5b60*/  HMMA.16816.F32 R144, R148, R4, R144 ;  /* 0x000000049490723c */ /* 0x004ff00000001890 */
[C---:B------:R-:W-:Y:S08]  /*5b70*/  HMMA.16816.F32 R88, R200.reuse, R90, R64 ;  /* 0x0000005ac858723c */ /* 0x040ff00000001840 */
[C---:B------:R-:W-:Y:S08]  /*5b80*/  HMMA.16816.F32 R104, R200.reuse, R106, R48 ;  /* 0x0000006ac868723c */ /* 0x040ff00000001830 */
[C---:B------:R-:W-:Y:S08]  /*5b90*/  HMMA.16816.F32 R120, R200.reuse, R122, R56 ;  /* 0x0000007ac878723c */ /* 0x040ff00000001838 */
[C---:B------:R-:W-:Y:S08]  /*5ba0*/  HMMA.16816.F32 R136, R200.reuse, R138, R16 ;  /* 0x0000008ac888723c */ /* 0x040ff00000001810 */
[----:B------:R-:W-:Y:S07]  /*5bb0*/  HMMA.16816.F32 R140, R200, R4, R140 ;  /* 0x00000004c88c723c */ /* 0x000fee000000188c */
[----:B------:R-:W-:Y:S01]  /*5bc0*/  FADD.FTZ R4, R246, R10 ;  /* 0x0000000af6047221 */ /* 0x000fe20000010000 */
[----:B------:R-:W-:Y:S01]  /*5bd0*/  HMMA.16816.F32 R148, R148, R6, R44 ;  /* 0x000000069494723c */ /* 0x000fe2000000182c */
[----:B------:R-:W-:-:S07]  /*5be0*/  FADD.FTZ R5, R249, R0 ;  /* 0x00000000f9057221 */ /* 0x000fce0000010000 */
[----:B------:R-:W-:Y:S07]  /*5bf0*/  HMMA.16816.F32 R200, R200, R6, R12 ;  /* 0x00000006c8c8723c */ /* 0x000fee000000180c */
        /* <DEDUP_REMOVED lines=40> */
[----:B------:R-:W-:Y:S05]  /*5e80*/  @!P0 BRA `(.L_x_30) ;  /* 0x0000b51000008947 */ /* 0x000fea0003800000 */
[----:B------:R-:W2:Y:S01]  /*5e90*/  LDL.64 R214, [R1+0xb0] ;  /* 0x0000b00001d67983 */ /* 0x000ea20000100a00 */
[----:B------:R-:W-:Y:S01]  /*5ea0*/  UIADD3 UR20, UR8, -0x2, URZ ;  /* 0xfffffffe08147890 */ /* 0x000fe2000fffe03f */
[----:B------:R-:W-:-:S04]  /*5eb0*/  DEPBAR.LE SB0, 0x0 ;  /* 0x000080000000791a */ /* 0x000fc80000000000 */
[----:B------:R-:W-:Y:S01]  /*5ec0*/  USHF.R.S32.HI UR5, URZ, 0x1f, UR20 ;  /* 0x0000001f3f057899 */ /* 0x000fe20008011414 */
[----:B---3--:R-:W-:Y:S01]  /*5ed0*/  IMAD.U32 R4, RZ, RZ, UR20 ;  /* 0x00000014ff047e24 */ /* 0x008fe2000f8e00ff */
[----:B------:R-:W-:Y:S01]  /*5ee0*/  UIMAD UR12, UR11, UR20, URZ ;  /* 0x000000140b0c72a4 */ /* 0x000fe2000f8e023f */
[----:B------:R-:W-:Y:S01]  /*5ef0*/  IMAD.MOV.U32 R158, RZ, RZ, c[0x0][0x1a4] ;  /* 0x00006900ff9e7624 */ /* 0x000fe200078e00ff */
[----:B------:R-:W-:Y:S01]  /*5f00*/  UISETP.NE.AND UP0, UPT, UR8, 0x2, UPT ;  /* 0x000000020800788c */ /* 0x000fe2000bf05270 */
[----:B------:R-:W-:Y:S01]  /*5f10*/  IMAD.U32 R0, RZ, RZ, UR4 ;  /* 0x00000004ff007e24 */ /* 0x000fe2000f8e00ff */
[----:B------:R-:W-:Y:S02]  /*5f20*/  UIMAD UR5, UR5, UR14, UR12 ;  /* 0x0000000e050572a4 */ /* 0x000fe4000f8e020c */
[----:B------:R-:W-:Y:S02]  /*5f30*/  USHF.L.U32 UR12, UR4, 0x5, URZ ;  /* 0x00000005040c7899 */ /* 0x000fe4000800063f */
[----:B------:R-:W-:Y:S01]  /*5f40*/  SHF.L.U64.HI R0, R0, 0x5, R158 ;  /* 0x0000000500007819 */ /* 0x000fe2000001029e */
[----:B------:R-:W-:Y:S01]  /*5f50*/  BAR.SYNC.DEFER_BLOCKING 0x0 ;  /* 0x0000000000007b1d */ /* 0x000fe20000010000 */
[----:B--2---:R-:W-:-:S05]  /*5f60*/  IMAD.WIDE.U32 R4, R4, UR14, R214 ;  /* 0x0000000e04047c25 */ /* 0x004fca000f8e00d6 */
[----:B------:R-:W-:Y:S02]  /*5f70*/  IADD3 R2, R5, UR5, RZ ;  /* 0x0000000505027c10 */ /* 0x000fe4000fffe0ff */
[----:B------:R-:W-:-:S04]  /*5f80*/  LEA R8, P0, R4, c[0x0][0x170], 0x1 ;  /* 0x00005c0004087a11 */ /* 0x000fc800078008ff */
[----:B------:R-:W-:Y:S02]  /*5f90*/  LEA.HI.X R9, R4, c[0x0][0x174], R2, 0x1, P0 ;  /* 0x00005d0004097a11 */ /* 0x000fe400000f0c02 */
[----:B------:R-:W-:-:S03]  /*5fa0*/  IADD3 R6, P0, R8, UR12, RZ ;  /* 0x0000000c08067c10 */ /* 0x000fc6000ff1e0ff */
[----:B------:R-:W-:Y:S01]  /*5fb0*/  @!PT LDS RZ, [RZ] ;  /* 0x00000000fffff984 */ /* 0x000fe20000000800 */
[----:B------:R-:W-:Y:S01]  /*5fc0*/  @!PT LDS RZ, [RZ] ;  /* 0x00000000fffff984 */ /* 0x000fe20000000800 */
[----:B------:R-:W-:Y:S01]  /*5fd0*/  @!PT LDS RZ, [RZ] ;  /* 0x00000000fffff984 */ /* 0x000fe20000000800 */
[----:B------:R1:W-:Y:S02]  /*5fe0*/  LDGSTS.E.BYPASS.LTC128B.128 [R239+0xc000], [R8.64] ;  /* 0x0c00000008ef7fae */ /* 0x0003e4000b901d50 */
[----:B------:R-:W-:Y:S01]  /*5ff0*/  IMAD.X R7, R0, 0x1, R9, P0 ;  /* 0x0000000100077824 */ /* 0x000fe200000e0609 */
[----:B------:R-:W-:Y:S01]  /*6000*/  IADD3 R4, P0, R6, UR12, RZ ;  /* 0x0000000c06047c10 */ /* 0x000fe2000ff1e0ff */
[----:B------:R1:W-:Y:S04]  /*6010*/  LDGSTS.E.BYPASS.LTC128B.128 [R239+0xe000], [R8.64+0x80] ;  /* 0x0e00008008ef7fae */ /* 0x0003e8000b901d50 */
[--C-:B------:R-:W-:Y:S01]  /*6020*/  IMAD.X R5, R7, 0x1, R0.reuse, P0 ;  /* 0x0000000107057824 */ /* 0x100fe200000e0600 */
[----:B------:R-:W-:Y:S01]  /*6030*/  IADD3 R10, P0, R4, UR12, RZ ;  /* 0x0000000c040a7c10 */ /* 0x000fe2000ff1e0ff */
[----:B------:R2:W-:Y:S04]  /*6040*/  LDGSTS.E.BYPASS.LTC128B.128 [R239+0xc800], [R6.64] ;  /* 0x0c80000006ef7fae */ /* 0x0005e8000b901d50 */
[----:B------:R-:W-:Y:S01]  /*6050*/  IMAD.X R11, R5, 0x1, R0, P0 ;  /* 0x00000001050b7824 */ /* 0x000fe200000e0600 */
[----:B------:R2:W-:Y:S04]  /*6060*/  LDGSTS.E.BYPASS.LTC128B.128 [R239+0xe800], [R6.64+0x80] ;  /* 0x0e80008006ef7fae */ /* 0x0005e8000b901d50 */
[----:B------:R2:W-:Y:S04]  /*6070*/  LDGSTS.E.BYPASS.LTC128B.128 [R239+0xd000], [R4.64] ;  /* 0x0d00000004ef7fae */ /* 0x0005e8000b901d50 */
[----:B------:R2:W-:Y:S04]  /*6080*/  LDGSTS.E.BYPASS.LTC128B.128 [R239+0xf000], [R4.64+0x80] ;  /* 0x0f00008004ef7fae */ /* 0x0005e8000b901d50 */
[----:B------:R1:W-:Y:S04]  /*6090*/  LDGSTS.E.BYPASS.LTC128B.128 [R239+0xd800], [R10.64] ;  /* 0x0d8000000aef7fae */ /* 0x0003e8000b901d50 */
[----:B------:R1:W-:Y:S04]  /*60a0*/  LDGSTS.E.BYPASS.LTC128B.128 [R239+0xf800], [R10.64+0x80] ;  /* 0x0f8000800aef7fae */ /* 0x0003e8000b901d50 */
[----:B------:R-:W-:Y:S04]  /*60b0*/  LDSM.16.M88.4 R16, [R227] ;  /* 0x00000000e310783b */ /* 0x000fe80000000200 */
[----:B------:R-:W-:Y:S04]  /*60c0*/  LDSM.16.M88.4 R12, [R227+0x2000] ;  /* 0x00200000e30c783b */ /* 0x000fe80000000200 */
[----:B------:R-:W3:Y:S04]  /*60d0*/  LDSM.16.M88.4 R48, [R220+0x9000] ;  /* 0x00900000dc30783b */ /* 0x000ee80000000200 */
[----:B------:R-:W4:Y:S04]  /*60e0*/  LDSM.16.M88.4 R44, [R220+0x9800] ;  /* 0x00980000dc2c783b */ /* 0x000f280000000200 */
[----:B------:R-:W4:Y:S04]  /*60f0*/  LDSM.16.M88.4 R56, [R220+0x8000] ;  /* 0x00800000dc38783b */ /* 0x000f280000000200 */
[----:B------:R-:W4:Y:S04]  /*6100*/  LDSM.16.M88.4 R52, [R220+0x8800] ;  /* 0x00880000dc34783b */ /* 0x000f280000000200 */
[----:B-1----:R-:W-:Y:S04]  /*6110*/  LDSM.16.M88.4 R8, [R228] ;  /* 0x00000000e408783b */ /* 0x002fe80000000200 */
[----:B--2---:R-:W-:Y:S04]  /*6120*/  LDSM.16.M88.4 R4, [R228+0x2000] ;  /* 0x00200000e404783b */ /* 0x004fe80000000200 */
[----:B------:R-:W1:Y:S04]  /*6130*/  LDSM.16.M88.4 R32, [R237] ;  /* 0x00000000ed20783b */ /* 0x000e680000000200 */
[----:B------:R-:W2:Y:S04]  /*6140*/  LDSM.16.M88.4 R28, [R236] ;  /* 0x00000000ec1c783b */ /* 0x000ea80000000200 */
[----:B------:R-:W1:Y:S04]  /*6150*/  LDSM.16.M88.4 R40, [R231] ;  /* 0x00000000e728783b */ /* 0x000e680000000200 */
[----:B------:R-:W1:Y:S01]  /*6160*/  LDSM.16.M88.4 R36, [R238] ;  /* 0x00000000ee24783b */ /* 0x000e620000000200 */
[----:B---3--:R-:W-:Y:S03]  /*6170*/  HMMA.16816.F32 R204, R12, R48, RZ ;  /* 0x000000300ccc723c */ /* 0x008fe600000018ff */
[----:B------:R-:W0:Y:S05]  /*6180*/  LDGDEPBAR ;  /* 0x00000000000079af */ /* 0x000e2a0000000000 */
[-C--:B----4-:R-:W-:Y:S08]  /*6190*/  HMMA.16816.F32 R64, R16, R44.reuse, RZ ;  /* 0x0000002c1040723c */ /* 0x090ff000000018ff */
[----:B------:R-:W-:Y:S08]  /*61a0*/  HMMA.16816.F32 R60, R12, R44, RZ ;  /* 0x0000002c0c3c723c */ /* 0x000ff000000018ff */
[-C--:B------:R-:W-:Y:S08]  /*61b0*/  HMMA.16816.F32 R244, R16, R56.reuse, RZ ;  /* 0x0000003810f4723c */ /* 0x080ff000000018ff */
[----:B------:R-:W-:Y:S08]  /*61c0*/  HMMA.16816.F32 R240, R12, R56, RZ ;  /* 0x000000380cf0723c */ /* 0x000ff000000018ff */
[-C--:B------:R-:W-:Y:S08]  /*61d0*/  HMMA.16816.F32 R216, R16, R52.reuse, RZ ;  /* 0x0000003410d8723c */ /* 0x080ff000000018ff */
[----:B------:R-:W-:Y:S08]  /*61e0*/  HMMA.16816.F32 R212, R12, R52, RZ ;  /* 0x000000340cd4723c */ /* 0x000ff000000018ff */
[----:B------:R-:W-:Y:S08]  /*61f0*/  HMMA.16816.F32 R208, R16, R48, RZ ;  /* 0x0000003010d0723c */ /* 0x000ff000000018ff */
[----:B-1----:R-:W-:Y:S08]  /*6200*/  HMMA.16816.F32 R204, R4, R32, R204 ;  /* 0x0000002004cc723c */ /* 0x002ff000000018cc */
[-C--:B--2---:R-:W-:Y:S08]  /*6210*/  HMMA.16816.F32 R64, R8, R28.reuse, R64 ;  /* 0x0000001c0840723c */ /* 0x084ff00000001840 */
[----:B------:R-:W-:Y:S08]  /*6220*/  HMMA.16816.F32 R60, R4, R28, R60 ;  /* 0x0000001c043c723c */ /* 0x000ff0000000183c */
[-C--:B------:R-:W-:Y:S08]  /*6230*/  HMMA.16816.F32 R244, R8, R40.reuse, R244 ;  /* 0x0000002808f4723c */ /* 0x080ff000000018f4 */
[----:B------:R-:W-:Y:S01]  /*6240*/  HMMA.16816.F32 R240, R4, R40, R240 ;  /* 0x0000002804f0723c */ /* 0x000fe200000018f0 */
[----:B------:R-:W-:-:S02]  /*6250*/  IMAD.MOV.U32 R27, RZ, RZ, R66 ;  /* 0x000000ffff1b7224 */ /* 0x000fc400078e0042 */
[----:B------:R-:W-:-:S04]  /*6260*/  IMAD.MOV.U32 R22, RZ, RZ, R67 ;  /* 0x000000ffff167224 */ /* 0x000fc800078e0043 */
[----:B------:R-:W-:Y:S01]  /*6270*/  IMAD.MOV.U32 R41, RZ, RZ, R204 ;  /* 0x000000ffff297224 */ /* 0x000fe200078e00cc */
[-C--:B------:R-:W-:Y:S01]  /*6280*/  HMMA.16816.F32 R248, R8, R36.reuse, R216 ;  /* 0x0000002408f8723c */ /* 0x080fe200000018d8 */
[----:B------:R-:W-:Y:S01]  /*6290*/  IMAD.MOV.U32 R40, RZ, RZ, R205 ;  /* 0x000000ffff287224 */ /* 0x000fe200078e00cd */
[----:B------:R-:W-:Y:S01]  /*62a0*/  MOV R44, R61 ;  /* 0x0000003d002c7202 */ /* 0x000fe20000000f00 */
[----:B------:R-:W-:Y:S02]  /*62b0*/  IMAD.MOV.U32 R45, RZ, RZ, R60 ;  /* 0x000000ffff2d7224 */ /* 0x000fe400078e003c */
[----:B------:R-:W-:Y:S02]  /*62c0*/  IMAD.MOV.U32 R29, RZ, RZ, R62 ;  /* 0x000000ffff1d7224 */ /* 0x000fe400078e003e */
[----:B------:R-:W-:Y:S01]  /*62d0*/  IMAD.MOV.U32 R28, RZ, RZ, R63 ;  /* 0x000000ffff1c7224 */ /* 0x000fe200078e003f */
[----:B------:R-:W-:Y:S07]  /*62e0*/  HMMA.16816.F32 R212, R4, R36, R212 ;  /* 0x0000002404d4723c */ /* 0x000fee00000018d4 */
[----:B------:R-:W-:Y:S01]  /*62f0*/  IMAD.MOV.U32 R37, RZ, RZ, R206 ;  /* 0x000000ffff257224 */ /* 0x000fe200078e00ce */
[----:B------:R-:W-:Y:S01]  /*6300*/  HMMA.16816.F32 R208, R8, R32, R208 ;  /* 0x0000002008d0723c */ /* 0x000fe200000018d0 */
[----:B------:R-:W-:-:S06]  /*6310*/  IMAD.MOV.U32 R36, RZ, RZ, R207 ;  /* 0x000000ffff247224 */ /* 0x000fcc00078e00cf */
[----:B------:R-:W-:Y:S01]  /*6320*/  IMAD.MOV.U32 R33, RZ, RZ, R64 ;  /* 0x000000ffff217224 */ /* 0x000fe200078e0040 */
[----:B------:R-:W-:Y:S01]  /*6330*/  HMMA.16816.F32 R204, R12, R58, RZ ;  /* 0x0000003a0ccc723c */ /* 0x000fe200000018ff */
[----:B------:R-:W-:-:S07]  /*6340*/  IMAD.MOV.U32 R32, RZ, RZ, R65 ;  /* 0x000000ffff207224 */ /* 0x000fce00078e0041 */
[C---:B------:R-:W-:Y:S08]  /*6350*/  HMMA.16816.F32 R64, R12.reuse, R54, RZ ;  /* 0x000000360c40723c */ /* 0x040ff000000018ff */
[----:B------:R-:W-:Y:S01]  /*6360*/  HMMA.16816.F32 R60, R12, R50, RZ ;  /* 0x000000320c3c723c */ /* 0x000fe200000018ff */
[----:B------:R-:W-:Y:S01]  /*6370*/  IMAD.MOV.U32 R21, RZ, RZ, R208 ;  /* 0x000000ffff157224 */ /* 0x000fe200078e00d0 */
[----:B------:R-:W-:Y:S01]  /*6380*/  MOV R0, R211 ;  /* 0x000000d300007202 */ /* 0x000fe20000000f00 */
[----:B------:R-:W-:-:S02]  /*6390*/  IMAD.MOV.U32 R20, RZ, RZ, R209 ;  /* 0x000000ffff147224 */ /* 0x000fc400078e00d1 */
[----:B------:R-:W-:-:S03]  /*63a0*/  IMAD.MOV.U32 R2, RZ, RZ, R210 ;  /* 0x000000ffff027224 */ /* 0x000fc600078e00d2 */
[----:B------:R-:W-:Y:S08]  /*63b0*/  HMMA.16816.F32 R12, R12, R46, RZ ;  /* 0x0000002e0c0c723c */ /* 0x000ff000000018ff */
[C---:B------:R-:W-:Y:S08]  /*63c0*/  HMMA.16816.F32 R56, R16.reuse, R58, RZ ;  /* 0x0000003a1038723c */ /* 0x040ff000000018ff */
[C---:B------:R-:W-:Y:S08]  /*63d0*/  HMMA.16816.F32 R52, R16.reuse, R54, RZ ;  /* 0x000000361034723c */ /* 0x040ff000000018ff */
[----:B------:R-:W-:Y:S08]  /*63e0*/  HMMA.16816.F32 R48, R16, R50, RZ ;  /* 0x000000321030723c */ /* 0x000ff000000018ff */
[----:B------:R-:W-:Y:S08]  /*63f0*/  HMMA.16816.F32 R12, R4, R30, R12 ;  /* 0x0000001e040c723c */ /* 0x000ff0000000180c */
[----:B------:R-:W-:Y:S08]  /*6400*/  HMMA.16816.F32 R16, R16, R46, RZ ;  /* 0x0000002e1010723c */ /* 0x000ff000000018ff */
[----:B------:R-:W-:Y:S08]  /*6410*/  HMMA.16816.F32 R208, R4, R38, R64 ;  /* 0x0000002604d0723c */ /* 0x000ff00000001840 */
[----:B------:R-:W-:Y:S01]  /*6420*/  IMAD.MOV.U32 R158, RZ, RZ, R12 ;  /* 0x000000ffff9e7224 */ /* 0x000fe200078e000c */
[----:B------:R-:W-:Y:S01]  /*6430*/  HMMA.16816.F32 R56, R8, R42, R56 ;  /* 0x0000002a0838723c */ /* 0x000fe20000001838 */
[----:B------:R-:W-:-:S02]  /*6440*/  IMAD.MOV.U32 R157, RZ, RZ, R13 ;  /* 0x000000ffff9d7224 */ /* 0x000fc400078e000d */
[----:B------:R-:W-:Y:S02]  /*6450*/  IMAD.MOV.U32 R153, RZ, RZ, R14 ;  /* 0x000000ffff997224 */ /* 0x000fe400078e000e */
[----:B------:R-:W-:Y:S02]  /*6460*/  IMAD.MOV.U32 R152, RZ, RZ, R15 ;  /* 0x000000ffff987224 */ /* 0x000fe400078e000f */
[----:B------:R-:W-:Y:S01]  /*6470*/  LDSM.16.M88.4 R12, [R226+0x8000] ;  /* 0x00800000e20c783b */ /* 0x000fe20000000200 */
[C---:B------:R-:W-:Y:S08]  /*6480*/  HMMA.16816.F32 R64, R8.reuse, R38, R52 ;  /* 0x000000260840723c */ /* 0x040ff00000001834 */
[C---:B------:R-:W-:Y:S08]  /*6490*/  HMMA.16816.F32 R48, R8.reuse, R34, R48 ;  /* 0x000000220830723c */ /* 0x040ff00000001830 */
[----:B------:R-:W-:Y:S01]  /*64a0*/  HMMA.16816.F32 R16, R8, R30, R16 ;  /* 0x0000001e0810723c */ /* 0x000fe20000001810 */
[----:B------:R-:W1:Y:S07]  /*64b0*/  LDSM.16.M88.4 R8, [R230] ;  /* 0x00000000e608783b */ /* 0x000e6e0000000200 */
[C---:B------:R-:W-:Y:S08]  /*64c0*/  HMMA.16816.F32 R204, R4.reuse, R42, R204 ;  /* 0x0000002a04cc723c */ /* 0x040ff000000018cc */
[----:B------:R-:W-:Y:S01]  /*64d0*/  HMMA.16816.F32 R216, R4, R34, R60 ;  /* 0x0000002204d8723c */ /* 0x000fe2000000183c */
[----:B------:R-:W2:Y:S07]  /*64e0*/  LDSM.16.M88.4 R4, [R230+0x2000] ;  /* 0x00200000e604783b */ /* 0x000eae0000000200 */
[----:B-1----:R-:W-:Y:S07]  /*64f0*/  HMMA.16816.F32 R52, R8, R12, R244 ;  /* 0x0000000c0834723c */ /* 0x002fee00000018f4 */
[----:B------:R-:W-:-:S02]  /*6500*/  IMAD.MOV.U32 R244, RZ, RZ, R45 ;  /* 0x000000fffff47224 */ /* 0x000fc400078e002d */
[----:B------:R-:W-:Y:S02]  /*6510*/  IMAD.MOV.U32 R245, RZ, RZ, R44 ;  /* 0x000000fffff57224 */ /* 0x000fe400078e002c */
[----:B------:R-:W-:Y:S02]  /*6520*/  IMAD.MOV.U32 R246, RZ, RZ, R29 ;  /* 0x000000fffff67224 */ /* 0x000fe400078e001d */
[----:B------:R-:W-:Y:S02]  /*6530*/  IMAD.MOV.U32 R247, RZ, RZ, R28 ;  /* 0x000000fffff77224 */ /* 0x000fe400078e001c */
[----:B------:R-:W-:Y:S08]  /*6540*/  HMMA.16816.F32 R28, R8, R14, R56 ;  /* 0x0000000e081c723c */ /* 0x000ff00000001838 */
[C---:B--2---:R-:W-:Y:S07]  /*6550*/  HMMA.16816.F32 R60, R4.reuse, R12, R240 ;  /* 0x0000000c043c723c */ /* 0x044fee00000018f0 */
[----:B------:R-:W-:Y:S01]  /*6560*/  IMAD.MOV.U32 R240, RZ, RZ, R158 ;  /* 0x000000fffff07224 */ /* 0x000fe200078e009e */
[----:B------:R-:W-:Y:S01]  /*6570*/  HMMA.16816.F32 R44, R4, R14, R204 ;  /* 0x0000000e042c723c */ /* 0x000fe200000018cc */
[----:B------:R-:W1:Y:S01]  /*6580*/  LDSM.16.M88.4 R12, [R226+0x8800] ;  /* 0x00880000e20c783b */ /* 0x000e620000000200 */
[----:B------:R-:W-:Y:S01]  /*6590*/  IMAD.MOV.U32 R241, RZ, RZ, R157 ;  /* 0x000000fffff17224 */ /* 0x000fe200078e009d */
[----:B------:R-:W-:Y:S01]  /*65a0*/  MOV R243, R152 ;  /* 0x0000009800f37202 */ /* 0x000fe20000000f00 */
[----:B------:R-:W-:-:S03]  /*65b0*/  IMAD.MOV.U32 R242, RZ, RZ, R153 ;  /* 0x000000fffff27224 */ /* 0x000fc600078e0099 */
[----:B------:R-:W-:Y:S02]  /*65c0*/  IMAD.MOV.U32 R204, RZ, RZ, R41 ;  /* 0x000000ffffcc7224 */ /* 0x000fe400078e0029 */
[----:B------:R-:W-:Y:S02]  /*65d0*/  IMAD.MOV.U32 R205, RZ, RZ, R40 ;  /* 0x000000ffffcd7224 */ /* 0x000fe400078e0028 */
[----:B------:R-:W-:Y:S02]  /*65e0*/  IMAD.MOV.U32 R206, RZ, RZ, R37 ;  /* 0x000000ffffce7224 */ /* 0x000fe400078e0025 */
[----:B------:R-:W-:Y:S01]  /*65f0*/  IMAD.MOV.U32 R207, RZ, RZ, R36 ;  /* 0x000000ffffcf7224 */ /* 0x000fe200078e0024 */
[-C--:B-1----:R-:W-:Y:S07]  /*6600*/  HMMA.16816.F32 R40, R8, R12.reuse, R248 ;  /* 0x0000000c0828723c */ /* 0x082fee00000018f8 */
[----:B------:R-:W-:Y:S01]  /*6610*/  IMAD.MOV.U32 R248, RZ, RZ, R33 ;  /* 0x000000fffff87224 */ /* 0x000fe200078e0021 */
[----:B------:R-:W-:Y:S01]  /*6620*/  MOV R249, R32 ;  /* 0x0000002000f97202 */ /* 0x000fe20000000f00 */
[----:B------:R-:W-:Y:S01]  /*6630*/  HMMA.16816.F32 R36, R4, R12, R212 ;  /* 0x0000000c0424723c */ /* 0x000fe200000018d4 */
[----:B------:R-:W-:-:S02]  /*6640*/  IMAD.MOV.U32 R250, RZ, RZ, R27 ;  /* 0x000000fffffa7224 */ /* 0x000fc400078e001b */
[----:B------:R-:W-:-:S04]  /*6650*/  IMAD.MOV.U32 R251, RZ, RZ, R22 ;  /* 0x000000fffffb7224 */ /* 0x000fc800078e0016 */
[----:B------:R-:W-:Y:S01]  /*6660*/  IMAD.MOV.U32 R212, RZ, RZ, R21 ;  /* 0x000000ffffd47224 */ /* 0x000fe200078e0015 */
[----:B------:R-:W-:Y:S01]  /*6670*/  HMMA.16816.F32 R32, R4, R14, R208 ;  /* 0x0000000e0420723c */ /* 0x000fe200000018d0 */
[----:B------:R-:W-:Y:S02]  /*6680*/  IMAD.MOV.U32 R213, RZ, RZ, R20 ;  /* 0x000000ffffd57224 */ /* 0x000fe400078e0014 */
[----:B------:R-:W-:Y:S02]  /*6690*/  IMAD.MOV.U32 R214, RZ, RZ, R2 ;  /* 0x000000ffffd67224 */ /* 0x000fe400078e0002 */
[----:B------:R-:W-:-:S03]  /*66a0*/  IMAD.MOV.U32 R215, RZ, RZ, R0 ;  /* 0x000000ffffd77224 */ /* 0x000fc600078e0000 */
[C---:B------:R-:W-:Y:S01]  /*66b0*/  HMMA.16816.F32 R56, R8.reuse, R14, R64 ;  /* 0x0000000e0838723c */ /* 0x040fe20000001840 */
[----:B------:R-:W1:Y:S07]  /*66c0*/  LDSM.16.M88.4 R12, [R226+0x9000] ;  /* 0x00900000e20c783b */ /* 0x000e6e0000000200 */
[-C--:B-1----:R-:W-:Y:S08]  /*66d0*/  HMMA.16816.F32 R64, R8, R12.reuse, R212 ;  /* 0x0000000c0840723c */ /* 0x082ff000000018d4 */
[C---:B------:R-:W-:Y:S08]  /*66e0*/  HMMA.16816.F32 R204, R4.reuse, R12, R204 ;  /* 0x0000000c04cc723c */ /* 0x040ff000000018cc */
[-C--:B------:R-:W-:Y:S08]  /*66f0*/  HMMA.16816.F32 R216, R4, R14.reuse, R216 ;  /* 0x0000000e04d8723c */ /* 0x080ff000000018d8 */
[----:B------:R-:W-:Y:S01]  /*6700*/  HMMA.16816.F32 R212, R8, R14, R48 ;  /* 0x0000000e08d4723c */ /* 0x000fe20000001830 */
[----:B------:R-:W1:Y:S07]  /*6710*/  LDSM.16.M88.4 R12, [R226+0x9800] ;  /* 0x00980000e20c783b */ /* 0x000e6e0000000200 */
[C---:B-1----:R-:W-:Y:S08]  /*6720*/  HMMA.16816.F32 R208, R4.reuse, R12, R244 ;  /* 0x0000000c04d0723c */ /* 0x042ff000000018f4 */
[----:B------:R-:W-:Y:S08]  /*6730*/  HMMA.16816.F32 R4, R4, R14, R240 ;  /* 0x0000000e0404723c */ /* 0x000ff000000018f0 */
[C---:B------:R-:W-:Y:S08]  /*6740*/  HMMA.16816.F32 R248, R8.reuse, R12, R248 ;  /* 0x0000000c08f8723c */ /* 0x040ff000000018f8 */
[----:B------:R-:W-:Y:S01]  /*6750*/  HMMA.16816.F32 R240, R8, R14, R16 ;  /* 0x0000000e08f0723c */ /* 0x000fe20000001810 */
[----:B------:R-:W-:Y:S01]  /*6760*/  LDSM.16.M88.4 R12, [R225] ;  /* 0x00000000e10c783b */ /* 0x000fe20000000200 */
[----:B------:R-:W-:Y:S01]  /*6770*/  IMAD.MOV.U32 R49, RZ, RZ, R208 ;  /* 0x000000ffff317224 */ /* 0x000fe200078e00d0 */
[----:B------:R-:W-:Y:S01]  /*6780*/  MOV R22, R211 ;  /* 0x000000d300167202 */ /* 0x000fe20000000f00 */
[----:B------:R-:W-:Y:S01]  /*6790*/  IMAD.MOV.U32 R48, RZ, RZ, R209 ;  /* 0x000000ffff307224 */ /* 0x000fe200078e00d1 */
[----:B------:R-:W1:Y:S01]  /*67a0*/  LDSM.16.M88.4 R8, [R229] ;  /* 0x00000000e508783b */ /* 0x000e620000000200 */
[----:B------:R-:W-:-:S02]  /*67b0*/  IMAD.MOV.U32 R27, RZ, RZ, R210 ;  /* 0x000000ffff1b7224 */ /* 0x000fc400078e00d2 */
[----:B------:R-:W-:Y:S02]  /*67c0*/  IMAD.MOV.U32 R153, RZ, RZ, R4 ;  /* 0x000000ffff997224 */ /* 0x000fe400078e0004 */
[----:B------:R-:W-:Y:S02]  /*67d0*/  IMAD.MOV.U32 R152, RZ, RZ, R5 ;  /* 0x000000ffff987224 */ /* 0x000fe400078e0005 */
[----:B------:R-:W-:Y:S02]  /*67e0*/  IMAD.MOV.U32 R51, RZ, RZ, R6 ;  /* 0x000000ffff337224 */ /* 0x000fe400078e0006 */
[----:B------:R-:W-:Y:S02]  /*67f0*/  IMAD.MOV.U32 R50, RZ, RZ, R7 ;  /* 0x000000ffff327224 */ /* 0x000fe400078e0007 */
[----:B------:R-:W2:Y:S01]  /*6800*/  LDSM.16.M88.4 R4, [R229+0x2000] ;  /* 0x00200000e504783b */ /* 0x000ea20000000200 */
[C---:B-1----:R-:W-:Y:S08]  /*6810*/  HMMA.16816.F32 R52, R8.reuse, R12, R52 ;  /* 0x0000000c0834723c */ /* 0x042ff00000001834 */
[----:B------:R-:W-:Y:S08]  /*6820*/  HMMA.16816.F32 R208, R8, R14, R28 ;  /* 0x0000000e08d0723c */ /* 0x000ff0000000181c */
[C---:B--2---:R-:W-:Y:S08]  /*6830*/  HMMA.16816.F32 R60, R4.reuse, R12, R60 ;  /* 0x0000000c043c723c */ /* 0x044ff0000000183c */
[----:B------:R-:W-:Y:S01]  /*6840*/  HMMA.16816.F32 R244, R4, R14, R44 ;  /* 0x0000000e04f4723c */ /* 0x000fe2000000182c */
[----:B------:R-:W1:Y:S01]  /*6850*/  LDSM.16.M88.4 R12, [R225+0x800] ;  /* 0x00080000e10c783b */ /* 0x000e620000000200 */
[----:B------:R-:W-:-:S02]  /*6860*/  IMAD.MOV.U32 R17, RZ, RZ, R54 ;  /* 0x000000ffff117224 */ /* 0x000fc400078e0036 */
[----:B------:R-:W-:Y:S01]  /*6870*/  IMAD.MOV.U32 R16, RZ, RZ, R55 ;  /* 0x000000ffff107224 */ /* 0x000fe200078e0037 */
[----:B------:R-:W-:Y:S01]  /*6880*/  MOV R55, R22 ;  /* 0x0000001600377202 */ /* 0x000fe20000000f00 */
[----:B------:R-:W-:Y:S02]  /*6890*/  IMAD.MOV.U32 R19, RZ, RZ, R52 ;  /* 0x000000ffff137224 */ /* 0x000fe400078e0034 */
        /* <DEDUP_REMOVED lines=10> */
[----:B------:R-:W-:-:S02]  /*6940*/  IMAD.MOV.U32 R62, RZ, RZ, R51 ;  /* 0x000000ffff3e7224 */ /* 0x000fc400078e0033 */
[----:B------:R-:W-:Y:S01]  /*6950*/  IMAD.MOV.U32 R63, RZ, RZ, R50 ;  /* 0x000000ffff3f7224 */ /* 0x000fe200078e0032 */
[-C--:B-1----:R-:W-:Y:S08]  /*6960*/  HMMA.16816.F32 R40, R8, R12.reuse, R40 ;  /* 0x0000000c0828723c */ /* 0x082ff00000001828 */
[----:B------:R-:W-:Y:S08]  /*6970*/  HMMA.16816.F32 R48, R4, R12, R36 ;  /* 0x0000000c0430723c */ /* 0x000ff00000001824 */
[----:B------:R-:W-:Y:S08]  /*6980*/  HMMA.16816.F32 R28, R8, R14, R56 ;  /* 0x0000000e081c723c */ /* 0x000ff00000001838 */
[----:B------:R-:W-:-:S02]  /*6990*/  IMAD.MOV.U32 R153, RZ, RZ, R40 ;  /* 0x000000ffff997224 */ /* 0x000fc400078e0028 */
[----:B------:R-:W-:Y:S02]  /*69a0*/  IMAD.MOV.U32 R152, RZ, RZ, R41 ;  /* 0x000000ffff987224 */ /* 0x000fe400078e0029 */
[----:B------:R-:W-:Y:S02]  /*69b0*/  IMAD.MOV.U32 R27, RZ, RZ, R42 ;  /* 0x000000ffff1b7224 */ /* 0x000fe400078e002a */
[----:B------:R-:W-:Y:S02]  /*69c0*/  IMAD.MOV.U32 R22, RZ, RZ, R43 ;  /* 0x000000ffff167224 */ /* 0x000fe400078e002b */
[C---:B------:R-:W-:Y:S01]  /*69d0*/  HMMA.16816.F32 R40, R4.reuse, R14, R32 ;  /* 0x0000000e0428723c */ /* 0x040fe20000001820 */
[----:B------:R-:W1:Y:S07]  /*69e0*/  LDSM.16.M88.4 R12, [R225+0x1000] ;  /* 0x00100000e10c783b */ /* 0x000e6e0000000200 */
[----:B-1----:R-:W-:Y:S07]  /*69f0*/  HMMA.16816.F32 R32, R4, R14, R216 ;  /* 0x0000000e0420723c */ /* 0x002fee00000018d8 */
[----:B------:R-:W-:Y:S01]  /*6a00*/  IMAD.MOV.U32 R216, RZ, RZ, R19 ;  /* 0x000000ffffd87224 */ /* 0x000fe200078e0013 */
[----:B------:R-:W-:Y:S01]  /*6a10*/  MOV R217, R18 ;  /* 0x0000001200d97202 */ /* 0x000fe20000000f00 */
[----:B------:R-:W-:Y:S01]  /*6a20*/  IMAD.MOV.U32 R218, RZ, RZ, R17 ;  /* 0x000000ffffda7224 */ /* 0x000fe200078e0011 */
[----:B------:R-:W-:Y:S01]  /*6a30*/  HMMA.16816.F32 R44, R8, R12, R64 ;  /* 0x0000000c082c723c */ /* 0x000fe20000001840 */
[----:B------:R-:W-:-:S07]  /*6a40*/  IMAD.MOV.U32 R219, RZ, RZ, R16 ;  /* 0x000000ffffdb7224 */ /* 0x000fce00078e0010 */
[----:B------:R-:W-:Y:S07]  /*6a50*/  HMMA.16816.F32 R36, R4, R12, R204 ;  /* 0x0000000c0424723c */ /* 0x000fee00000018cc */
[----:B------:R-:W-:Y:S01]  /*6a60*/  IMAD.MOV.U32 R204, RZ, RZ, R153 ;  /* 0x000000ffffcc7224 */ /* 0x000fe200078e0099 */
[----:B------:R-:W-:Y:S01]  /*6a70*/  HMMA.16816.F32 R16, R8, R14, R212 ;  /* 0x0000000e0810723c */ /* 0x000fe200000018d4 */
[----:B------:R-:W1:Y:S01]  /*6a80*/  LDSM.16.M88.4 R12, [R225+0x1800] ;  /* 0x00180000e10c783b */ /* 0x000e620000000200 */
[----:B------:R-:W-:-:S02]  /*6a90*/  IMAD.MOV.U32 R205, RZ, RZ, R152 ;  /* 0x000000ffffcd7224 */ /* 0x000fc400078e0098 */
[----:B------:R-:W-:Y:S02]  /*6aa0*/  IMAD.MOV.U32 R206, RZ, RZ, R27 ;  /* 0x000000ffffce7224 */ /* 0x000fe400078e001b */
[----:B------:R-:W-:Y:S02]  /*6ab0*/  IMAD.MOV.U32 R207, RZ, RZ, R22 ;  /* 0x000000ffffcf7224 */ /* 0x000fe400078e0016 */
[----:B------:R-:W-:Y:S02]  /*6ac0*/  IMAD.MOV.U32 R212, RZ, RZ, R21 ;  /* 0x000000ffffd47224 */ /* 0x000fe400078e0015 */
[----:B------:R-:W-:Y:S02]  /*6ad0*/  IMAD.MOV.U32 R213, RZ, RZ, R20 ;  /* 0x000000ffffd57224 */ /* 0x000fe400078e0014 */
[----:B------:R-:W-:Y:S02]  /*6ae0*/  IMAD.MOV.U32 R214, RZ, RZ, R2 ;  /* 0x000000ffffd67224 */ /* 0x000fe400078e0002 */
[----:B------:R-:W-:Y:S01]  /*6af0*/  IMAD.MOV.U32 R215, RZ, RZ, R0 ;  /* 0x000000ffffd77224 */ /* 0x000fe200078e0000 */
[-C--:B-1----:R-:W-:Y:S08]  /*6b00*/  HMMA.16816.F32 R64, R4, R12.reuse, R52 ;  /* 0x0000000c0440723c */ /* 0x082ff00000001834 */
[----:B------:R-:W-:Y:S08]  /*6b10*/  HMMA.16816.F32 R56, R8, R12, R248 ;  /* 0x0000000c0838723c */ /* 0x000ff000000018f8 */
[-C--:B------:R-:W-:Y:S01]  /*6b20*/  HMMA.16816.F32 R60, R4, R14.reuse, R60 ;  /* 0x0000000e043c723c */ /* 0x080fe2000000183c */
[----:B------:R-:W-:Y:S07]  /*6b30*/  LDSM.16.M88.4 R4, [R227+0x6000] ;  /* 0x00600000e304783b */ /* 0x000fee0000000200 */
[----:B------:R-:W-:Y:S01]  /*6b40*/  HMMA.16816.F32 R52, R8, R14, R240 ;  /* 0x0000000e0834723c */ /* 0x000fe200000018f0 */
[----:B------:R-:W1:Y:S04]  /*6b50*/  LDSM.16.M88.4 R12, [R220+0xa000] ;  /* 0x00a00000dc0c783b */ /* 0x000e680000000200 */
[----:B------:R-:W2:Y:S03]  /*6b60*/  LDSM.16.M88.4 R8, [R227+0x4000] ;  /* 0x00400000e308783b */ /* 0x000ea60000000200 */
[-C--:B-1----:R-:W-:Y:S08]  /*6b70*/  HMMA.16816.F32 R212, R4, R12.reuse, R212 ;  /* 0x0000000c04d4723c */ /* 0x082ff000000018d4 */
[----:B--2---:R-:W-:Y:S08]  /*6b80*/  HMMA.16816.F32 R248, R8, R12, R216 ;  /* 0x0000000c08f8723c */ /* 0x004ff000000018d8 */
[-C--:B------:R-:W-:Y:S08]  /*6b90*/  HMMA.16816.F32 R244, R4, R14.reuse, R244 ;  /* 0x0000000e04f4723c */ /* 0x080ff000000018f4 */
[----:B------:R-:W-:Y:S01]  /*6ba0*/  HMMA.16816.F32 R216, R8, R14, R208 ;  /* 0x0000000e08d8723c */ /* 0x000fe200000018d0 */
[----:B------:R-:W1:Y:S01]  /*6bb0*/  LDSM.16.M88.4 R12, [R220+0xa800] ;  /* 0x00a80000dc0c783b */ /* 0x000e620000000200 */
[----:B------:R-:W-:Y:S01]  /*6bc0*/  IMAD.MOV.U32 R153, RZ, RZ, R212 ;  /* 0x000000ffff997224 */ /* 0x000fe200078e00d4 */
[----:B------:R-:W-:Y:S01]  /*6bd0*/  MOV R27, R214 ;  /* 0x000000d6001b7202 */ /* 0x000fe20000000f00 */
[----:B------:R-:W-:-:S02]  /*6be0*/  IMAD.MOV.U32 R152, RZ, RZ, R213 ;  /* 0x000000ffff987224 */ /* 0x000fc400078e00d5 */
[----:B------:R-:W-:Y:S02]  /*6bf0*/  IMAD.MOV.U32 R22, RZ, RZ, R215 ;  /* 0x000000ffff167224 */ /* 0x000fe400078e00d7 */
[-C--:B-1----:R-:W-:Y:S08]  /*6c00*/  HMMA.16816.F32 R204, R8, R12.reuse, R204 ;  /* 0x0000000c08cc723c */ /* 0x082ff000000018cc */
[C---:B------:R-:W-:Y:S07]  /*6c10*/  HMMA.16816.F32 R240, R4.reuse, R12, R48 ;  /* 0x0000000c04f0723c */ /* 0x040fee0000001830 */
[----:B------:R-:W-:Y:S01]  /*6c20*/  IMAD.MOV.U32 R50, RZ, RZ, R27 ;  /* 0x000000ffff327224 */ /* 0x000fe200078e001b */
[----:B------:R-:W-:Y:S01]  /*6c30*/  HMMA.16816.F32 R212, R4, R14, R40 ;  /* 0x0000000e04d4723c */ /* 0x000fe20000001828 */
[----:B------:R-:W-:Y:S01]  /*6c40*/  MOV R51, R22 ;  /* 0x0000001600337202 */ /* 0x000fe20000000f00 */
[----:B------:R-:W-:-:S02]  /*6c50*/  IMAD.MOV.U32 R48, RZ, RZ, R153 ;  /* 0x000000ffff307224 */ /* 0x000fc400078e0099 */
[----:B------:R-:W-:-:S04]  /*6c60*/  IMAD.MOV.U32 R49, RZ, RZ, R152 ;  /* 0x000000ffff317224 */ /* 0x000fc800078e0098 */
[C---:B------:R-:W-:Y:S01]  /*6c70*/  HMMA.16816.F32 R208, R8.reuse, R14, R28 ;  /* 0x0000000e08d0723c */ /* 0x040fe2000000181c */
[----:B------:R-:W1:Y:S01]  /*6c80*/  LDSM.16.M88.4 R12, [R220+0xb000] ;  /* 0x00b00000dc0c783b */ /* 0x000e620000000200 */
[----:B------:R-:W-:Y:S02]  /*6c90*/  IMAD.MOV.U32 R21, RZ, RZ, R204 ;  /* 0x000000ffff157224 */ /* 0x000fe400078e00cc */
[----:B------:R-:W-:Y:S02]  /*6ca0*/  IMAD.MOV.U32 R20, RZ, RZ, R205 ;  /* 0x000000ffff147224 */ /* 0x000fe400078e00cd */
[----:B------:R-:W-:Y:S02]  /*6cb0*/  IMAD.MOV.U32 R2, RZ, RZ, R206 ;  /* 0x000000ffff027224 */ /* 0x000fe400078e00ce */
[----:B------:R-:W-:Y:S01]  /*6cc0*/  IMAD.MOV.U32 R0, RZ, RZ, R207 ;  /* 0x000000ffff007224 */ /* 0x000fe200078e00cf */
[-C--:B-1----:R-:W-:Y:S08]  /*6cd0*/  HMMA.16816.F32 R44, R8, R12.reuse, R44 ;  /* 0x0000000c082c723c */ /* 0x082ff0000000182c */
[C---:B------:R-:W-:Y:S11]  /*6ce0*/  HMMA.16816.F32 R204, R4.reuse, R12, R36 ;  /* 0x0000000c04cc723c */ /* 0x040ff60000001824 */
[----:B------:R-:W-:Y:S05]  /*6cf0*/  @!UPT UIADD3 URZ, URZ, URZ, URZ ;  /* 0x0000003f3f3ff290 */ /* 0x000fea000fffe03f */
[----:B------:R-:W-:Y:S02]  /*6d00*/  IMAD.MOV.U32 R29, RZ, RZ, R44 ;  /* 0x000000ffff1d7224 */ /* 0x000fe400078e002c */
[----:B------:R-:W-:Y:S02]  /*6d10*/  IMAD.MOV.U32 R28, RZ, RZ, R45 ;  /* 0x000000ffff1c7224 */ /* 0x000fe400078e002d */
[----:B------:R-:W-:Y:S02]  /*6d20*/  IMAD.MOV.U32 R27, RZ, RZ, R46 ;  /* 0x000000ffff1b7224 */ /* 0x000fe400078e002e */
[----:B------:R-:W-:Y:S02]  /*6d30*/  IMAD.MOV.U32 R22, RZ, RZ, R47 ;  /* 0x000000ffff167224 */ /* 0x000fe400078e002f */
[-C--:B------:R-:W-:Y:S08]  /*6d40*/  HMMA.16816.F32 R44, R4, R14.reuse, R32 ;  /* 0x0000000e042c723c */ /* 0x080ff00000001820 */
[----:B------:R-:W-:Y:S01]  /*6d50*/  HMMA.16816.F32 R32, R8, R14, R16 ;  /* 0x0000000e0820723c */ /* 0x000fe20000001810 */
[----:B------:R-:W1:Y:S07]  /*6d60*/  LDSM.16.M88.4 R12, [R220+0xb800] ;  /* 0x00b80000dc0c783b */ /* 0x000e6e0000000200 */
[-C--:B-1----:R-:W-:Y:S07]  /*6d70*/  HMMA.16816.F32 R36, R4, R12.reuse, R64 ;  /* 0x0000000c0424723c */ /* 0x082fee0000001840 */
[----:B------:R-:W-:Y:S01]  /*6d80*/  IMAD.MOV.U32 R64, RZ, RZ, R29 ;  /* 0x000000ffff407224 */ /* 0x000fe200078e001d */
[----:B------:R-:W-:Y:S01]  /*6d90*/  HMMA.16816.F32 R40, R8, R12, R56 ;  /* 0x0000000c0828723c */ /* 0x000fe20000001838 */
[----:B------:R-:W-:-:S02]  /*6da0*/  IMAD.MOV.U32 R65, RZ, RZ, R28 ;  /* 0x000000ffff417224 */ /* 0x000fc400078e001c */
[----:B------:R-:W-:Y:S02]  /*6db0*/  IMAD.MOV.U32 R66, RZ, RZ, R27 ;  /* 0x000000ffff427224 */ /* 0x000fe400078e001b */
[----:B------:R-:W-:-:S03]  /*6dc0*/  IMAD.MOV.U32 R67, RZ, RZ, R22 ;  /* 0x000000ffff437224 */ /* 0x000fc600078e0016 */
[-C--:B------:R-:W-:Y:S01]  /*6dd0*/  HMMA.16816.F32 R28, R4, R14.reuse, R60 ;  /* 0x0000000e041c723c */ /* 0x080fe2000000183c */
[----:B------:R-:W-:Y:S07]  /*6de0*/  LDSM.16.M88.4 R4, [R228+0x6000] ;  /* 0x00600000e404783b */ /* 0x000fee0000000200 */
[----:B------:R-:W-:Y:S01]  /*6df0*/  HMMA.16816.F32 R16, R8, R14, R52 ;  /* 0x0000000e0810723c */ /* 0x000fe20000001834 */
[----:B------:R-:W1:Y:S04]  /*6e00*/  LDSM.16.M88.4 R12, [R235] ;  /* 0x00000000eb0c783b */ /* 0x000e680000000200 */
[----:B------:R-:W2:Y:S03]  /*6e10*/  LDSM.16.M88.4 R8, [R228+0x4000] ;  /* 0x00400000e408783b */ /* 0x000ea60000000200 */
[C---:B-1----:R-:W-:Y:S08]  /*6e20*/  HMMA.16816.F32 R48, R4.reuse, R12, R48 ;  /* 0x0000000c0430723c */ /* 0x042ff00000001830 */
[-C--:B------:R-:W-:Y:S08]  /*6e30*/  HMMA.16816.F32 R52, R4, R14.reuse, R244 ;  /* 0x0000000e0434723c */ /* 0x080ff000000018f4 */
[----:B--2---:R-:W-:Y:S08]  /*6e40*/  HMMA.16816.F32 R60, R8, R14, R216 ;  /* 0x0000000e083c723c */ /* 0x004ff000000018d8 */
[----:B------:R-:W-:Y:S01]  /*6e50*/  MOV R57, R48 ;  /* 0x0000003000397202 */ /* 0x000fe20000000f00 */
[----:B------:R-:W-:-:S02]  /*6e60*/  IMAD.MOV.U32 R56, RZ, RZ, R49 ;  /* 0x000000ffff387224 */ /* 0x000fc400078e0031 */
[----:B------:R-:W-:Y:S02]  /*6e70*/  IMAD.MOV.U32 R27, RZ, RZ, R50 ;  /* 0x000000ffff1b7224 */ /* 0x000fe400078e0032 */
[----:B------:R-:W-:Y:S02]  /*6e80*/  IMAD.MOV.U32 R22, RZ, RZ, R51 ;  /* 0x000000ffff167224 */ /* 0x000fe400078e0033 */
[----:B------:R-:W-:Y:S01]  /*6e90*/  HMMA.16816.F32 R48, R8, R12, R248 ;  /* 0x0000000c0830723c */ /* 0x000fe200000018f8 */
[----:B------:R-:W1:Y:S06]  /*6ea0*/  LDSM.16.M88.4 R12, [R234] ;  /* 0x00000000ea0c783b */ /* 0x000e6c0000000200 */
[----:B------:R-:W-:-:S02]  /*6eb0*/  IMAD.MOV.U32 R248, RZ, RZ, R21 ;  /* 0x000000fffff87224 */ /* 0x000fc400078e0015 */
[----:B------:R-:W-:Y:S02]  /*6ec0*/  IMAD.MOV.U32 R249, RZ, RZ, R20 ;  /* 0x000000fffff97224 */ /* 0x000fe400078e0014 */
[----:B------:R-:W-:Y:S02]  /*6ed0*/  IMAD.MOV.U32 R250, RZ, RZ, R2 ;  /* 0x000000fffffa7224 */ /* 0x000fe400078e0002 */
[----:B------:R-:W-:Y:S01]  /*6ee0*/  IMAD.MOV.U32 R251, RZ, RZ, R0 ;  /* 0x000000fffffb7224 */ /* 0x000fe200078e0000 */
[C---:B-1----:R-:W-:Y:S08]  /*6ef0*/  HMMA.16816.F32 R244, R4.reuse, R12, R240 ;  /* 0x0000000c04f4723c */ /* 0x042ff000000018f0 */
[----:B------:R-:W-:Y:S08]  /*6f00*/  HMMA.16816.F32 R240, R4, R14, R212 ;  /* 0x0000000e04f0723c */ /* 0x000ff000000018d4 */
[C---:B------:R-:W-:Y:S08]  /*6f10*/  HMMA.16816.F32 R248, R8.reuse, R12, R248 ;  /* 0x0000000c08f8723c */ /* 0x040ff000000018f8 */
[----:B------:R-:W-:Y:S01]  /*6f20*/  HMMA.16816.F32 R212, R8, R14, R208 ;  /* 0x0000000e08d4723c */ /* 0x000fe200000018d0 */
[----:B------:R-:W1:Y:S11]  /*6f30*/  LDSM.16.M88.4 R12, [R233] ;  /* 0x00000000e90c783b */ /* 0x000e760000000200 */
[----:B------:R-:W-:Y:S04]  /*6f40*/  @!UPT UIADD3 URZ, URZ, URZ, URZ ;  /* 0x0000003f3f3ff290 */ /* 0x000fe8000fffe03f */
[----:B------:R-:W-:Y:S01]  /*6f50*/  IMAD.MOV.U32 R21, RZ, RZ, R248 ;  /* 0x000000ffff157224 */ /* 0x000fe200078e00f8 */
[----:B------:R-:W-:Y:S01]  /*6f60*/  MOV R20, R249 ;  /* 0x000000f900147202 */ /* 0x000fe20000000f00 */
[----:B------:R-:W-:Y:S02]  /*6f70*/  IMAD.MOV.U32 R2, RZ, RZ, R250 ;  /* 0x000000ffff027224 */ /* 0x000fe400078e00fa */
[----:B------:R-:W-:Y:S01]  /*6f80*/  IMAD.MOV.U32 R0, RZ, RZ, R251 ;  /* 0x000000ffff007224 */ /* 0x000fe200078e00fb */
[-C--:B-1----:R-:W-:Y:S08]  /*6f90*/  HMMA.16816.F32 R216, R4, R12.reuse, R204 ;  /* 0x0000000c04d8723c */ /* 0x082ff000000018cc */
[----:B------:R-:W-:Y:S08]  /*6fa0*/  HMMA.16816.F32 R248, R8, R12, R64 ;  /* 0x0000000c08f8723c */ /* 0x000ff00000001840 */
[-C--:B------:R-:W-:Y:S07]  /*6fb0*/  HMMA.16816.F32 R208, R4, R14.reuse, R44 ;  /* 0x0000000e04d0723c */ /* 0x080fee000000182c */
[----:B------:R-:W-:Y:S01]  /*6fc0*/  IMAD.MOV.U32 R44, RZ, RZ, R57 ;  /* 0x000000ffff2c7224 */ /* 0x000fe200078e0039 */
[----:B------:R-:W-:Y:S01]  /*6fd0*/  HMMA.16816.F32 R204, R8, R14, R32 ;  /* 0x0000000e08cc723c */ /* 0x000fe20000001820 */
[----:B------:R-:W1:Y:S01]  /*6fe0*/  LDSM.16.M88.4 R12, [R232] ;  /* 0x00000000e80c783b */ /* 0x000e620000000200 */
[----:B------:R-:W-:-:S02]  /*6ff0*/  IMAD.MOV.U32 R45, RZ, RZ, R56 ;  /* 0x000000ffff2d7224 */ /* 0x000fc400078e0038 */
[----:B------:R-:W-:Y:S02]  /*7000*/  IMAD.MOV.U32 R46, RZ, RZ, R27 ;  /* 0x000000ffff2e7224 */ /* 0x000fe400078e001b */
[----:B------:R-:W-:Y:S01]  /*7010*/  IMAD.MOV.U32 R47, RZ, RZ, R22 ;  /* 0x000000ffff2f7224 */ /* 0x000fe200078e0016 */
[----:B------:R-:W-:Y:S01]  /*7020*/  MOV R34, R2 ;  /* 0x0000000200227202 */ /* 0x000fe20000000f00 */
[----:B------:R-:W-:Y:S02]  /*7030*/  IMAD.MOV.U32 R32, RZ, RZ, R21 ;  /* 0x000000ffff207224 */ /* 0x000fe400078e0015 */
[----:B------:R-:W-:Y:S02]  /*7040*/  IMAD.MOV.U32 R33, RZ, RZ, R20 ;  /* 0x000000ffff217224 */ /* 0x000fe400078e0014 */
[----:B------:R-:W-:Y:S01]  /*7050*/  IMAD.MOV.U32 R35, RZ, RZ, R0 ;  /* 0x000000ffff237224 */ /* 0x000fe200078e0000 */
[-C--:B-1----:R-:W-:Y:S08]  /*7060*/  HMMA.16816.F32 R40, R8, R12.reuse, R40 ;  /* 0x0000000c0828723c */ /* 0x082ff00000001828 */
[C---:B------:R-:W-:Y:S08]  /*7070*/  HMMA.16816.F32 R64, R4.reuse, R12, R36 ;  /* 0x0000000c0440723c */ /* 0x040ff00000001824 */
[-C--:B------:R-:W-:Y:S01]  /*7080*/  HMMA.16816.F32 R56, R4, R14.reuse, R28 ;  /* 0x0000000e0438723c */ /* 0x080fe2000000181c */
[----:B------:R-:W-:Y:S07]  /*7090*/  LDSM.16.M88.4 R4, [R230+0x6000] ;  /* 0x00600000e604783b */ /* 0x000fee0000000200 */
[----:B------:R-:W-:Y:S01]  /*70a0*/  HMMA.16816.F32 R16, R8, R14, R16 ;  /* 0x0000000e0810723c */ /* 0x000fe20000001810 */
[----:B------:R-:W1:Y:S01]  /*70b0*/  LDSM.16.M88.4 R12, [R226+0xa000] ;  /* 0x00a00000e20c783b */ /* 0x000e620000000200 */
[----:B------:R-:W-:-:S02]  /*70c0*/  IMAD.MOV.U32 R22, RZ, RZ, R40 ;  /* 0x000000ffff167224 */ /* 0x000fc400078e0028 */
[----:B------:R-:W-:Y:S01]  /*70d0*/  IMAD.MOV.U32 R21, RZ, RZ, R41 ;  /* 0x000000ffff157224 */ /* 0x000fe200078e0029 */
[----:B------:R-:W2:Y:S01]  /*70e0*/  LDSM.16.M88.4 R8, [R230+0x4000] ;  /* 0x00400000e608783b */ /* 0x000ea20000000200 */
[----:B------:R-:W-:Y:S02]  /*70f0*/  IMAD.MOV.U32 R20, RZ, RZ, R42 ;  /* 0x000000ffff147224 */ /* 0x000fe400078e002a */
[----:B------:R-:W-:Y:S02]  /*7100*/  IMAD.MOV.U32 R2, RZ, RZ, R43 ;  /* 0x000000ffff027224 */ /* 0x000fe400078e002b */
        /* <DEDUP_REMOVED lines=9> */
[----:B------:R-:W-:Y:S02]  /*71a0*/  IMAD.MOV.U32 R60, RZ, RZ, R22 ;  /* 0x000000ffff3c7224 */ /* 0x000fe400078e0016 */
[----:B------:R-:W-:Y:S02]  /*71b0*/  IMAD.MOV.U32 R61, RZ, RZ, R21 ;  /* 0x000000ffff3d7224 */ /* 0x000fe400078e0015 */
[----:B------:R-:W-:Y:S02]  /*71c0*/  IMAD.MOV.U32 R62, RZ, RZ, R20 ;  /* 0x000000ffff3e7224 */ /* 0x000fe400078e0014 */
[----:B------:R-:W-:Y:S01]  /*71d0*/  IMAD.MOV.U32 R63, RZ, RZ, R2 ;  /* 0x000000ffff3f7224 */ /* 0x000fe200078e0002 */
[-C--:B-1----:R-:W-:Y:S08]  /*71e0*/  HMMA.16816.F32 R52, R8, R12.reuse, R32 ;  /* 0x0000000c0834723c */ /* 0x082ff00000001820 */
[C---:B------:R-:W-:Y:S08]  /*71f0*/  HMMA.16816.F32 R40, R4.reuse, R12, R244 ;  /* 0x0000000c0428723c */ /* 0x040ff000000018f4 */
[-C--:B------:R-:W-:Y:S08]  /*7200*/  HMMA.16816.F32 R36, R4, R14.reuse, R240 ;  /* 0x0000000e0424723c */ /* 0x080ff000000018f0 */
[C---:B------:R-:W-:Y:S01]  /*7210*/  HMMA.16816.F32 R32, R8.reuse, R14, R212 ;  /* 0x0000000e0820723c */ /* 0x040fe200000018d4 */
[----:B------:R-:W1:Y:S07]  /*7220*/  LDSM.16.M88.4 R12, [R226+0xb000] ;  /* 0x00b00000e20c783b */ /* 0x000e6e0000000200 */
[----:B-1----:R-:W-:Y:S08]  /*7230*/  HMMA.16816.F32 R248, R8, R12, R248 ;  /* 0x0000000c08f8723c */ /* 0x002ff000000018f8 */
[-C--:B------:R-:W-:Y:S08]  /*7240*/  HMMA.16816.F32 R244, R4, R14.reuse, R208 ;  /* 0x0000000e04f4723c */ /* 0x080ff000000018d0 */
[----:B------:R-:W-:Y:S08]  /*7250*/  HMMA.16816.F32 R212, R8, R14, R204 ;  /* 0x0000000e08d4723c */ /* 0x000ff000000018cc */
[----:B------:R-:W-:-:S02]  /*7260*/  IMAD.MOV.U32 R22, RZ, RZ, R248 ;  /* 0x000000ffff167224 */ /* 0x000fc400078e00f8 */
[----:B------:R-:W-:Y:S02]  /*7270*/  IMAD.MOV.U32 R21, RZ, RZ, R249 ;  /* 0x000000ffff157224 */ /* 0x000fe400078e00f9 */
[----:B------:R-:W-:Y:S02]  /*7280*/  IMAD.MOV.U32 R20, RZ, RZ, R250 ;  /* 0x000000ffff147224 */ /* 0x000fe400078e00fa */
[----:B------:R-:W-:Y:S02]  /*7290*/  IMAD.MOV.U32 R2, RZ, RZ, R251 ;  /* 0x000000ffff027224 */ /* 0x000fe400078e00fb */
[----:B------:R-:W-:Y:S01]  /*72a0*/  HMMA.16816.F32 R248, R4, R12, R216 ;  /* 0x0000000c04f8723c */ /* 0x000fe200000018d8 */
[----:B------:R-:W1:Y:S06]  /*72b0*/  LDSM.16.M88.4 R12, [R226+0xb800] ;  /* 0x00b80000e20c783b */ /* 0x000e6c0000000200 */
[----:B------:R-:W-:Y:S01]  /*72c0*/  MOV R216, R153 ;  /* 0x0000009900d87202 */ /* 0x000fe20000000f00 */
[----:B------:R-:W-:-:S02]  /*72d0*/  IMAD.MOV.U32 R217, RZ, RZ, R152 ;  /* 0x000000ffffd97224 */ /* 0x000fc400078e0098 */
[----:B------:R-:W-:Y:S02]  /*72e0*/  IMAD.MOV.U32 R218, RZ, RZ, R27 ;  /* 0x000000ffffda7224 */ /* 0x000fe400078e001b */
[----:B------:R-:W-:Y:S01]  /*72f0*/  IMAD.MOV.U32 R219, RZ, RZ, R0 ;  /* 0x000000ffffdb7224 */ /* 0x000fe200078e0000 */
[-C--:B-1----:R-:W-:Y:S08]  /*7300*/  HMMA.16816.F32 R60, R8, R12.reuse, R60 ;  /* 0x0000000c083c723c */ /* 0x082ff0000000183c */
[C---:B------:R-:W-:Y:S08]  /*7310*/  HMMA.16816.F32 R64, R4.reuse, R12, R64 ;  /* 0x0000000c0440723c */ /* 0x040ff00000001840 */
[-C--:B------:R-:W-:Y:S01]  /*7320*/  HMMA.16816.F32 R240, R4, R14.reuse, R56 ;  /* 0x0000000e04f0723c */ /* 0x080fe20000001838 */
[----:B------:R-:W-:Y:S06]  /*7330*/  LDSM.16.M88.4 R4, [R229+0x6000] ;  /* 0x00600000e504783b */ /* 0x000fec0000000200 */
[----:B------:R-:W-:Y:S01]  /*7340*/  IMAD.MOV.U32 R56, RZ, RZ, R22 ;  /* 0x000000ffff387224 */ /* 0x000fe200078e0016 */
[----:B------:R-:W-:Y:S01]  /*7350*/  HMMA.16816.F32 R16, R8, R14, R16 ;  /* 0x0000000e0810723c */ /* 0x000fe20000001810 */
[----:B------:R-:W1:Y:S01]  /*7360*/  LDSM.16.M88.4 R12, [R225+0x2000] ;  /* 0x00200000e10c783b */ /* 0x000e620000000200 */
[----:B------:R-:W-:-:S02]  /*7370*/  IMAD.MOV.U32 R158, RZ, RZ, R60 ;  /* 0x000000ffff9e7224 */ /* 0x000fc400078e003c */
[----:B------:R-:W-:Y:S01]  /*7380*/  IMAD.MOV.U32 R157, RZ, RZ, R61 ;  /* 0x000000ffff9d7224 */ /* 0x000fe200078e003d */
[----:B------:R-:W2:Y:S01]  /*7390*/  LDSM.16.M88.4 R8, [R229+0x4000] ;  /* 0x00400000e508783b */ /* 0x000ea20000000200 */
[----:B------:R-:W-:Y:S02]  /*73a0*/  IMAD.MOV.U32 R153, RZ, RZ, R62 ;  /* 0x000000ffff997224 */ /* 0x000fe400078e003e */
[----:B------:R-:W-:Y:S01]  /*73b0*/  IMAD.MOV.U32 R62, RZ, RZ, R64 ;  /* 0x000000ffff3e7224 */ /* 0x000fe200078e0040 */
[----:B------:R-:W-:Y:S01]  /*73c0*/  MOV R60, R66 ;  /* 0x00000042003c7202 */ /* 0x000fe20000000f00 */
[----:B------:R-:W-:Y:S02]  /*73d0*/  IMAD.MOV.U32 R61, RZ, RZ, R65 ;  /* 0x000000ffff3d7224 */ /* 0x000fe400078e0041 */
[----:B------:R-:W-:Y:S02]  /*73e0*/  IMAD.MOV.U32 R0, RZ, RZ, R67 ;  /* 0x000000ffff007224 */ /* 0x000fe400078e0043 */
[----:B------:R-:W-:-:S02]  /*73f0*/  IMAD.MOV.U32 R57, RZ, RZ, R21 ;  /* 0x000000ffff397224 */ /* 0x000fc400078e0015 */
[----:B------:R-:W-:Y:S02]  /*7400*/  IMAD.MOV.U32 R58, RZ, RZ, R20 ;  /* 0x000000ffff3a7224 */ /* 0x000fe400078e0014 */
[----:B------:R-:W-:Y:S01]  /*7410*/  IMAD.MOV.U32 R59, RZ, RZ, R2 ;  /* 0x000000ffff3b7224 */ /* 0x000fe200078e0002 */
[-C--:B-1----:R-:W-:Y:S08]  /*7420*/  HMMA.16816.F32 R64, R4, R12.reuse, R216 ;  /* 0x0000000c0440723c */ /* 0x082ff000000018d8 */
[----:B--2---:R-:W-:Y:S08]  /*7430*/  HMMA.16816.F32 R48, R8, R12, R48 ;  /* 0x0000000c0830723c */ /* 0x004ff00000001830 */
[-C--:B------:R-:W-:Y:S07]  /*7440*/  HMMA.16816.F32 R216, R4, R14.reuse, R44 ;  /* 0x0000000e04d8723c */ /* 0x080fee000000182c */
[----:B------:R-:W-:Y:S01]  /*7450*/  IMAD.MOV.U32 R47, RZ, RZ, R63 ;  /* 0x000000ffff2f7224 */ /* 0x000fe200078e003f */
[----:B------:R-:W-:Y:S01]  /*7460*/  HMMA.16816.F32 R204, R8, R14, R28 ;  /* 0x0000000e08cc723c */ /* 0x000fe2000000181c */
[----:B------:R-:W1:Y:S01]  /*7470*/  LDSM.16.M88.4 R12, [R225+0x2800] ;  /* 0x00280000e10c783b */ /* 0x000e620000000200 */
[----:B------:R-:W-:Y:S01]  /*7480*/  IMAD.MOV.U32 R22, RZ, RZ, R66 ;  /* 0x000000ffff167224 */ /* 0x000fe200078e0042 */
[----:B------:R-:W-:Y:S01]  /*7490*/  MOV R20, R67 ;  /* 0x0000004300147202 */ /* 0x000fe20000000f00 */
[----:B------:R-:W-:-:S02]  /*74a0*/  IMAD.MOV.U32 R2, RZ, RZ, R64 ;  /* 0x000000ffff027224 */ /* 0x000fc400078e0040 */
[----:B------:R-:W-:Y:S02]  /*74b0*/  IMAD.MOV.U32 R21, RZ, RZ, R65 ;  /* 0x000000ffff157224 */ /* 0x000fe400078e0041 */
[----:B------:R-:W-:Y:S02]  /*74c0*/  IMAD.MOV.U32 R44, RZ, RZ, R158 ;  /* 0x000000ffff2c7224 */ /* 0x000fe400078e009e */
[----:B------:R-:W2:Y:S01]  /*74d0*/  S2R R158, SR_TID.X ;  /* 0x00000000009e7919 */ /* 0x000ea20000002100 */
[----:B------:R-:W-:Y:S02]  /*74e0*/  IMAD.MOV.U32 R152, RZ, RZ, R48 ;  /* 0x000000ffff987224 */ /* 0x000fe400078e0030 */
[----:B------:R-:W-:Y:S02]  /*74f0*/  IMAD.MOV.U32 R27, RZ, RZ, R51 ;  /* 0x000000ffff1b7224 */ /* 0x000fe400078e0033 */
[----:B------:R-:W-:Y:S02]  /*7500*/  IMAD.MOV.U32 R252, RZ, RZ, R50 ;  /* 0x000000fffffc7224 */ /* 0x000fe400078e0032 */
[----:B------:R-:W-:-:S02]  /*7510*/  IMAD.MOV.U32 R159, RZ, RZ, R49 ;  /* 0x000000ffff9f7224 */ /* 0x000fc400078e0031 */
[----:B------:R-:W-:Y:S02]  /*7520*/  IMAD.MOV.U32 R45, RZ, RZ, R157 ;  /* 0x000000ffff2d7224 */ /* 0x000fe400078e009d */
[----:B------:R-:W-:Y:S02]  /*7530*/  IMAD.MOV.U32 R46, RZ, RZ, R153 ;  /* 0x000000ffff2e7224 */ /* 0x000fe400078e0099 */
[----:B--2---:R-:W-:-:S05]  /*7540*/  IMAD.SHL.U32 R158, R158, 0x2, RZ ;  /* 0x000000029e9e7824 */ /* 0x004fca00078e00ff */
[----:B------:R-:W-:Y:S01]  /*7550*/  LOP3.LUT R158, R158, 0x6, RZ, 0xc0, !PT ;  /* 0x000000069e9e7812 */ /* 0x000fe200078ec0ff */
[-C--:B-1----:R-:W-:Y:S07]  /*7560*/  HMMA.16816.F32 R208, R8, R12.reuse, R52 ;  /* 0x0000000c08d0723c */ /* 0x082fee0000001834 */
[----:B------:R-:W-:Y:S01]  /*7570*/  MOV R52, R62 ;  /* 0x0000003e00347202 */ /* 0x000fe20000000f00 */
[----:B------:R-:W-:Y:S01]  /*7580*/  IMAD.MOV.U32 R53, RZ, RZ, R61 ;  /* 0x000000ffff357224 */ /* 0x000fe200078e003d */
[----:B------:R-:W-:Y:S01]  /*7590*/  HMMA.16816.F32 R64, R4, R12, R40 ;  /* 0x0000000c0440723c */ /* 0x000fe20000001828 */
[----:B------:R-:W-:-:S02]  /*75a0*/  IMAD.MOV.U32 R54, RZ, RZ, R60 ;  /* 0x000000ffff367224 */ /* 0x000fc400078e003c */
[----:B------:R-:W-:Y:S02]  /*75b0*/  IMAD.MOV.U32 R55, RZ, RZ, R0 ;  /* 0x000000ffff377224 */ /* 0x000fe400078e0000 */
[----:B------:R-:W-:-:S03]  /*75c0*/  IMAD.U32 R0, RZ, RZ, UR20 ;  /* 0x00000014ff007e24 */ /* 0x000fc6000f8e00ff */
[----:B------:R-:W-:Y:S01]  /*75d0*/  HMMA.16816.F32 R60, R4, R14, R36 ;  /* 0x0000000e043c723c */ /* 0x000fe20000001824 */
[----:B------:R-:W-:-:S07]  /*75e0*/  IMAD R0, R0, 0x40, R158 ;  /* 0x0000004000007824 */ /* 0x000fce00078e029e */
[C---:B------:R-:W-:Y:S01]  /*75f0*/  HMMA.16816.F32 R32, R8.reuse, R14, R32 ;  /* 0x0000000e0820723c */ /* 0x040fe20000001820 */
[----:B------:R-:W1:Y:S07]  /*7600*/  LDSM.16.M88.4 R12, [R225+0x3000] ;  /* 0x00300000e10c783b */ /* 0x000e6e0000000200 */
[-C--:B-1----:R-:W-:Y:S08]  /*7610*/  HMMA.16816.F32 R48, R8, R12.reuse, R56 ;  /* 0x0000000c0830723c */ /* 0x082ff00000001838 */
[C---:B------:R-:W-:Y:S07]  /*7620*/  HMMA.16816.F32 R40, R4.reuse, R12, R248 ;  /* 0x0000000c0428723c */ /* 0x040fee00000018f8 */
[----:B------:R-:W-:Y:S01]  /*7630*/  IMAD.MOV.U32 R249, RZ, RZ, R2 ;  /* 0x000000fffff97224 */ /* 0x000fe200078e0002 */
[----:B------:R-:W-:Y:S01]  /*7640*/  HMMA.16816.F32 R56, R4, R14, R244 ;  /* 0x0000000e0438723c */ /* 0x000fe200000018f4 */
[----:B------:R-:W-:Y:S01]  /*7650*/  IADD3 R2, R0, 0x1, RZ ;  /* 0x0000000100027810 */ /* 0x000fe20007ffe0ff */
[----:B------:R-:W-:Y:S01]  /*7660*/  IMAD.MOV.U32 R251, RZ, RZ, R152 ;  /* 0x000000fffffb7224 */ /* 0x000fe200078e0098 */
[----:B------:R-:W-:Y:S01]  /*7670*/  MOV R248, R22 ;  /* 0x0000001600f87202 */ /* 0x000fe20000000f00 */
[----:B------:R-:W-:Y:S01]  /*7680*/  IMAD.MOV.U32 R250, RZ, RZ, R27 ;  /* 0x000000fffffa7224 */ /* 0x000fe200078e001b */
[----:B-----5:R-:W-:-:S02]  /*7690*/  ISETP.GE.AND P5, PT, R2, R23, PT ;  /* 0x000000170200720c */ /* 0x020fc40003fa6270 */
[C---:B------:R-:W-:Y:S01]  /*76a0*/  ISETP.GE.AND P1, PT, R2.reuse, R26, PT ;  /* 0x0000001a0200720c */ /* 0x040fe20003f26270 */
[----:B------:R-:W-:Y:S01]  /*76b0*/  HMMA.16816.F32 R28, R8, R14, R212 ;  /* 0x0000000e081c723c */ /* 0x000fe200000018d4 */
[----:B------:R-:W1:Y:S01]  /*76c0*/  LDSM.16.M88.4 R12, [R225+0x3800] ;  /* 0x00380000e10c783b */ /* 0x000e620000000200 */
[----:B------:R-:W-:Y:S01]  /*76d0*/  ISETP.GE.AND P2, PT, R2, R24, PT ;  /* 0x000000180200720c */ /* 0x000fe20003f46270 */
[----:B------:R-:W-:-:S04]  /*76e0*/  DEPBAR.LE SB0, 0x0 ;  /* 0x000080000000791a */ /* 0x000fc80000000000 */
[----:B------:R-:W-:Y:S01]  /*76f0*/  BAR.SYNC.DEFER_BLOCKING 0x0 ;  /* 0x0000000000007b1d */ /* 0x000fe20000010000 */
[----:B------:R-:W-:Y:S01]  /*7700*/  ISETP.GE.AND P0, PT, R2, R25, PT ;  /* 0x000000190200720c */ /* 0x000fe20003f06270 */
[----:B------:R-:W-:Y:S01]  /*7710*/  IMAD.MOV.U32 R212, RZ, RZ, R251 ;  /* 0x000000ffffd47224 */ /* 0x000fe200078e00fb */
[----:B------:R-:W-:Y:S01]  /*7720*/  IADD3 R2, R0, 0x8, RZ ;  /* 0x0000000800027810 */ /* 0x000fe20007ffe0ff */
[----:B------:R-:W-:Y:S01]  /*7730*/  IMAD.MOV.U32 R215, RZ, RZ, R252 ;  /* 0x000000ffffd77224 */ /* 0x000fe200078e00fc */
[----:B------:R-:W-:Y:S02]  /*7740*/  FSEL R22, R21, -INF , !P2 ;  /* 0xff80000015167808 */ /* 0x000fe40005000000 */
[C---:B------:R-:W-:Y:S02]  /*7750*/  ISETP.GE.AND P6, PT, R2.reuse, R23, PT ;  /* 0x000000170200720c */ /* 0x040fe40003fc6270 */
[C---:B------:R-:W-:Y:S02]  /*7760*/  ISETP.GE.AND P3, PT, R2.reuse, R26, PT ;  /* 0x0000001a0200720c */ /* 0x040fe40003f66270 */
[----:B------:R-:W-:-:S02]  /*7770*/  ISETP.GE.AND P4, PT, R2, R24, PT ;  /* 0x000000180200720c */ /* 0x000fc40003f86270 */
[----:B------:R-:W-:Y:S02]  /*7780*/  ISETP.GE.AND P2, PT, R2, R25, PT ;  /* 0x000000190200720c */ /* 0x000fe40003f46270 */
[----:B------:R-:W-:Y:S02]  /*7790*/  IADD3 R2, R0, 0x9, RZ ;  /* 0x0000000900027810 */ /* 0x000fe40007ffe0ff */
[----:B------:R-:W-:Y:S02]  /*77a0*/  FSEL R158, R20, -INF , !P0 ;  /* 0xff800000149e7808 */ /* 0x000fe40004000000 */
[----:B------:R-:W-:Y:S02]  /*77b0*/  ISETP.GE.AND P0, PT, R2, R23, PT ;  /* 0x000000170200720c */ /* 0x000fe40003f06270 */
[----:B------:R-:W-:Y:S02]  /*77c0*/  FSEL R20, R206, -INF , !P3 ;  /* 0xff800000ce147808 */ /* 0x000fe40005800000 */
[----:B------:R-:W-:-:S02]  /*77d0*/  ISETP.GE.AND P3, PT, R2, R24, PT ;  /* 0x000000180200720c */ /* 0x000fc40003f66270 */
[----:B------:R-:W-:Y:S02]  /*77e0*/  FSEL R152, R216, -INF , !P4 ;  /* 0xff800000d8987808 */ /* 0x000fe40006000000 */
[----:B------:R-:W-:Y:S02]  /*77f0*/  FSEL R157, R218, -INF , !P2 ;  /* 0xff800000da9d7808 */ /* 0x000fe40005000000 */
[----:B------:R-:W-:Y:S01]  /*7800*/  FSEL R27, R217, -INF , !P3 ;  /* 0xff800000d91b7808 */ /* 0x000fe20005800000 */
[-C--:B-1----:R-:W-:Y:S08]  /*7810*/  HMMA.16816.F32 R44, R8, R12.reuse, R44 ;  /* 0x0000000c082c723c */ /* 0x082ff0000000182c */
[----:B------:R-:W-:Y:S07]  /*7820*/  HMMA.16816.F32 R36, R4, R12, R52 ;  /* 0x0000000c0424723c */ /* 0x000fee0000001834 */
[----:B------:R-:W-:Y:S01]  /*7830*/  FSEL R12, R205, -INF , !P0 ;  /* 0xff800000cd0c7808 */ /* 0x000fe20004000000 */
[----:B------:R-:W-:Y:S01]  /*7840*/  HMMA.16816.F32 R16, R8, R14, R16 ;  /* 0x0000000e0810723c */ /* 0x000fe20000001810 */
[----:B------:R-:W-:-:S04]  /*7850*/  ISETP.GE.AND P0, PT, R2, R25, PT ;  /* 0x000000190200720c */ /* 0x000fc80003f06270 */
[----:B------:R-:W-:Y:S02]  /*7860*/  FSEL R153, R219, -INF , !P0 ;  /* 0xff800000db997808 */ /* 0x000fe40004000000 */
[----:B------:R-:W-:Y:S01]  /*7870*/  FSEL R8, R204, -INF , !P6 ;  /* 0xff800000cc087808 */ /* 0x000fe20007000000 */
[----:B------:R-:W-:Y:S01]  /*7880*/  HMMA.16816.F32 R52, R4, R14, R240 ;  /* 0x0000000e0434723c */ /* 0x000fe200000018f0 */
[-C--:B------:R-:W-:Y:S02]  /*7890*/  ISETP.GE.AND P6, PT, R2, R26.reuse, PT ;  /* 0x0000001a0200720c */ /* 0x080fe40003fc6270 */
[----:B------:R-:W-:Y:S02]  /*78a0*/  IADD3 R2, R0, 0x10, RZ ;  /* 0x0000001000027810 */ /* 0x000fe40007ffe0ff */
[----:B------:R-:W-:Y:S02]  /*78b0*/  FSEL R21, R207, -INF , !P6 ;  /* 0xff800000cf157808 */ /* 0x000fe40007000000 */
[C---:B------:R-:W-:Y:S01]  /*78c0*/  ISETP.GE.AND P6, PT, R2.reuse, R23, PT ;  /* 0x000000170200720c */ /* 0x040fe20003fc6270 */
[----:B------:R-:W-:Y:S01]  /*78d0*/  IMAD.MOV.U32 R7, RZ, RZ, R159 ;  /* 0x000000ffff077224 */ /* 0x000fe200078e009f */
[----:B------:R-:W-:-:S02]  /*78e0*/  ISETP.GE.AND P2, PT, R2, R26, PT ;  /* 0x0000001a0200720c */ /* 0x000fc40003f46270 */
[C---:B------:R-:W-:Y:S02]  /*78f0*/  ISETP.GE.AND P4, PT, R2.reuse, R24, PT ;  /* 0x000000180200720c */ /* 0x040fe40003f86270 */
[----:B------:R-:W-:Y:S02]  /*7900*/  ISETP.GE.AND P3, PT, R2, R25, PT ;  /* 0x000000190200720c */ /* 0x000fe40003f66270 */
[----:B------:R-:W-:Y:S02]  /*7910*/  IADD3 R2, R0, 0x11, RZ ;  /* 0x0000001100027810 */ /* 0x000fe40007ffe0ff */
[----:B------:R-:W-:Y:S02]  /*7920*/  FSEL R4, R208, -INF , !P6 ;  /* 0xff800000d0047808 */ /* 0x000fe40007000000 */
[----:B------:R-:W-:Y:S02]  /*7930*/  ISETP.GE.AND P0, PT, R2, R23, PT ;  /* 0x000000170200720c */ /* 0x000fe40003f06270 */
[----:B------:R-:W-:Y:S01]  /*7940*/  FSEL R5, R210, -INF , !P2 ;  /* 0xff800000d2057808 */ /* 0x000fe20005000000 */
[----:B------:R1:W-:Y:S01]  /*7950*/  STL [R1+0x24], R4 ;  /* 0x0000240401007387 */ /* 0x0003e20000100800 */
[----:B------:R-:W-:-:S02]  /*7960*/  ISETP.GE.AND P6, PT, R2, R26, PT ;  /* 0x0000001a0200720c */ /* 0x000fc40003fc6270 */
[----:B------:R-:W-:Y:S01]  /*7970*/  ISETP.GE.AND P2, PT, R2, R24, PT ;  /* 0x000000180200720c */ /* 0x000fe20003f46270 */
[----:B------:R2:W-:Y:S01]  /*7980*/  STL [R1+0x30], R5 ;  /* 0x0000300501007387 */ /* 0x0005e20000100800 */
[----:B------:R-:W-:Y:S02]  /*7990*/  FSEL R159, R64, -INF , !P4 ;  /* 0xff800000409f7808 */ /* 0x000fe40006000000 */
[----:B------:R-:W-:Y:S02]  /*79a0*/  FSEL R6, R211, -INF , !P6 ;  /* 0xff800000d3067808 */ /* 0x000fe40007000000 */
[----:B------:R-:W-:Y:S02]  /*79b0*/  FSEL R64, R66, -INF , !P3 ;  /* 0xff80000042407808 */ /* 0x000fe40005800000 */
[----:B------:R-:W-:Y:S02]  /*79c0*/  FSEL R65, R65, -INF , !P2 ;  /* 0xff80000041417808 */ /* 0x000fe40005000000 */
[----:B------:R-:W-:-:S02]  /*79d0*/  FSEL R7, R7, -INF , !P5 ;  /* 0xff80000007077808 */ /* 0x000fc40006800000 */
[----:B------:R-:W-:-:S04]  /*79e0*/  ISETP.GE.AND P5, PT, R0, R26, PT ;  /* 0x0000001a0000720c */ /* 0x000fc80003fa6270 */
[----:B------:R-:W-:Y:S02]  /*79f0*/  FSEL R9, R215, -INF , !P5 ;  /* 0xff800000d7097808 */ /* 0x000fe40006800000 */
[----:B-1----:R-:W-:Y:S02]  /*7a00*/  FSEL R4, R209, -INF , !P0 ;  /* 0xff800000d1047808 */ /* 0x002fe40004000000 */
[----:B------:R-:W-:Y:S02]  /*7a10*/  ISETP.GE.AND P0, PT, R2, R25, PT ;  /* 0x000000190200720c */ /* 0x000fe40003f06270 */
[----:B------:R-:W-:Y:S01]  /*7a20*/  IADD3 R2, R0, 0x18, RZ ;  /* 0x0000001800027810 */ /* 0x000fe20007ffe0ff */
[----:B------:R1:W-:Y:S01]  /*7a30*/  STL [R1+0x1c], R4 ;  /* 0x00001c0401007387 */ /* 0x0003e20000100800 */
[----:B------:R-:W-:Y:S01]  /*7a40*/  FSEL R67, R67, -INF , !P0 ;  /* 0xff80000043437808 */ /* 0x000fe20004000000 */
[----:B--2---:R-:W-:Y:S01]  /*7a50*/  IMAD.MOV.U32 R5, RZ, RZ, R248 ;  /* 0x000000ffff057224 */ /* 0x004fe200078e00f8 */
[C---:B------:R-:W-:Y:S01]  /*7a60*/  ISETP.GE.AND P6, PT, R2.reuse, R23, PT ;  /* 0x000000170200720c */ /* 0x040fe20003fc6270 */
[----:B------:R2:W-:Y:S01]  /*7a70*/  STL [R1+0x28], R6 ;  /* 0x0000280601007387 */ /* 0x0005e20000100800 */
[----:B------:R-:W-:-:S02]  /*7a80*/  ISETP.GE.AND P3, PT, R2, R26, PT ;  /* 0x0000001a0200720c */ /* 0x000fc40003f66270 */
[C---:B------:R-:W-:Y:S02]  /*7a90*/  ISETP.GE.AND P4, PT, R2.reuse, R24, PT ;  /* 0x000000180200720c */ /* 0x040fe40003f86270 */
[----:B------:R-:W-:Y:S02]  /*7aa0*/  ISETP.GE.AND P2, PT, R2, R25, PT ;  /* 0x000000190200720c */ /* 0x000fe40003f46270 */
[----:B------:R-:W-:Y:S02]  /*7ab0*/  IADD3 R2, R0, 0x19, RZ ;  /* 0x0000001900027810 */ /* 0x000fe40007ffe0ff */
[----:B------:R-:W-:Y:S02]  /*7ac0*/  FSEL R66, R60, -INF , !P4 ;  /* 0xff8000003c427808 */ /* 0x000fe40006000000 */
[----:B------:R-:W-:Y:S02]  /*7ad0*/  ISETP.GE.AND P0, PT, R2, R23, PT ;  /* 0x000000170200720c */ /* 0x000fe40003f06270 */
[----:B------:R-:W-:-:S02]  /*7ae0*/  FSEL R13, R62, -INF , !P2 ;  /* 0xff8000003e0d7808 */ /* 0x000fc40005000000 */
[----:B------:R-:W-:Y:S02]  /*7af0*/  FSEL R248, R33, -INF , !P0 ;  /* 0xff80000021f87808 */ /* 0x000fe40004000000 */
[----:B------:R-:W-:-:S04]  /*7b00*/  ISETP.GE.AND P0, PT, R2, R25, PT ;  /* 0x000000190200720c */ /* 0x000fc80003f06270 */
[----:B------:R-:W-:Y:S01]  /*7b10*/  FSEL R15, R63, -INF , !P0 ;  /* 0xff8000003f0f7808 */ /* 0x000fe20004000000 */
[----:B-1----:R-:W-:Y:S02]  /*7b20*/  IMAD.MOV.U32 R4, RZ, RZ, R249 ;  /* 0x000000ffff047224 */ /* 0x002fe400078e00f9 */
[----:B--2---:R-:W-:Y:S01]  /*7b30*/  IMAD.MOV.U32 R6, RZ, RZ, R250 ;  /* 0x000000ffff067224 */ /* 0x004fe200078e00fa */
[----:B------:R-:W-:Y:S02]  /*7b40*/  FSEL R250, R32, -INF , !P6 ;  /* 0xff80000020fa7808 */ /* 0x000fe40007000000 */
[----:B------:R-:W-:Y:S02]  /*7b50*/  FSEL R32, R34, -INF , !P3 ;  /* 0xff80000022207808 */ /* 0x000fe40005800000 */
[C---:B------:R-:W-:Y:S02]  /*7b60*/  ISETP.GE.AND P6, PT, R2.reuse, R26, PT ;  /* 0x0000001a0200720c */ /* 0x040fe40003fc6270 */
[----:B------:R-:W-:-:S02]  /*7b70*/  ISETP.GE.AND P3, PT, R2, R24, PT ;  /* 0x000000180200720c */ /* 0x000fc40003f66270 */
[----:B------:R-:W-:Y:S02]  /*7b80*/  IADD3 R2, R0, 0x20, RZ ;  /* 0x0000002000027810 */ /* 0x000fe40007ffe0ff */
        /* <DEDUP_REMOVED lines=10> */
[----:B------:R-:W-:-:S02]  /*7c30*/  FSEL R244, R49, -INF , !P0 ;  /* 0xff80000031f47808 */ /* 0x000fc40004000000 */
[C---:B------:R-:W-:Y:S02]  /*7c40*/  ISETP.GE.AND P6, PT, R2.reuse, R26, PT ;  /* 0x0000001a0200720c */ /* 0x040fe40003fc6270 */
[C---:B------:R-:W-:Y:S02]  /*7c50*/  ISETP.GE.AND P2, PT, R2.reuse, R24, PT ;  /* 0x000000180200720c */ /* 0x040fe40003f46270 */
[----:B------:R-:W-:Y:S02]  /*7c60*/  ISETP.GE.AND P0, PT, R2, R25, PT ;  /* 0x000000190200720c */ /* 0x000fe40003f06270 */
[----:B------:R-:W-:Y:S02]  /*7c70*/  IADD3 R2, R0, 0x28, RZ ;  /* 0x0000002800027810 */ /* 0x000fe40007ffe0ff */
[----:B------:R-:W-:Y:S02]  /*7c80*/  FSEL R249, R51, -INF , !P6 ;  /* 0xff80000033f97808 */ /* 0x000fe40007000000 */
        /* <DEDUP_REMOVED lines=8> */
[----:B------:R-:W-:Y:S02]  /*7d10*/  FSEL R49, R43, -INF , !P0 ;  /* 0xff8000002b317808 */ /* 0x000fe40004000000 */
[----:B------:R-:W-:Y:S02]  /*7d20*/  ISETP.GE.AND P0, PT, R2, R23, PT ;  /* 0x000000170200720c */ /* 0x000fe40003f06270 */
[----:B------:R-:W-:Y:S02]  /*7d30*/  FSEL R217, R28, -INF , !P6 ;  /* 0xff8000001cd97808 */ /* 0x000fe40007000000 */
        /* <DEDUP_REMOVED lines=19> */
[----:B------:R-:W-:-:S02]  /*7e70*/  ISETP.GE.AND P0, PT, R2, R25, PT ;  /* 0x000000190200720c */ /* 0x000fc40003f06270 */
[----:B------:R-:W-:Y:S02]  /*7e80*/  FSEL R210, R44, -INF , !P6 ;  /* 0xff8000002cd27808 */ /* 0x000fe40007000000 */
[----:B------:R-:W-:Y:S02]  /*7e90*/  FSEL R241, R39, -INF , !P0 ;  /* 0xff80000027f17808 */ /* 0x000fe40004000000 */
[----:B------:R-:W-:Y:S02]  /*7ea0*/  ISETP.GE.AND P0, PT, R0, R23, PT ;  /* 0x000000170000720c */ /* 0x000fe40003f06270 */
[----:B------:R-:W-:Y:S02]  /*7eb0*/  FSEL R214, R46, -INF , !P2 ;  /* 0xff8000002ed67808 */ /* 0x000fe40005000000 */
[----:B------:R-:W-:Y:S02]  /*7ec0*/  FSEL R6, R212, -INF , !P0 ;  /* 0xff800000d4067808 */ /* 0x000fe40004000000 */
[----:B------:R-:W-:-:S02]  /*7ed0*/  ISETP.GE.AND P0, PT, R0, R25, PT ;  /* 0x000000190000720c */ /* 0x000fc40003f06270 */
[C---:B------:R-:W-:Y:S02]  /*7ee0*/  ISETP.GE.AND P6, PT, R2.reuse, R26, PT ;  /* 0x0000001a0200720c */ /* 0x040fe40003fc6270 */
[----:B------:R-:W-:Y:S02]  /*7ef0*/  FSEL R14, R5, -INF , !P0 ;  /* 0xff800000050e7808 */ /* 0x000fe40004000000 */
[----:B------:R-:W-:Y:S02]  /*7f00*/  PLOP3.LUT P0, PT, PT, PT, UP0, 0x80, 0x0 ;  /* 0x000000000000781c */ /* 0x000fe40003f0f008 */
[----:B------:R-:W-:Y:S02]  /*7f10*/  ISETP.GE.AND P2, PT, R2, R24, PT ;  /* 0x000000180200720c */ /* 0x000fe40003f46270 */
[----:B------:R-:W-:Y:S02]  /*7f20*/  IADD3 R2, R0, 0x38, RZ ;  /* 0x0000003800027810 */ /* 0x000fe40007ffe0ff */
[----:B------:R-:W-:-:S02]  /*7f30*/  FSEL R245, R38, -INF , !P3 ;  /* 0xff80000026f57808 */ /* 0x000fc40005800000 */
[----:B------:R-:W-:Y:S02]  /*7f40*/  FSEL R218, R37, -INF , !P2 ;  /* 0xff80000025da7808 */ /* 0x000fe40005000000 */
[CC--:B------:R-:W-:Y:S02]  /*7f50*/  ISETP.GE.AND P3, PT, R2.reuse, R24.reuse, PT ;  /* 0x000000180200720c */ /* 0x0c0fe40003f66270 */
[----:B------:R-:W-:Y:S02]  /*7f60*/  ISETP.GE.AND P2, PT, R2, R25, PT ;  /* 0x000000190200720c */ /* 0x000fe40003f46270 */
[C---:B------:R-:W-:Y:S02]  /*7f70*/  ISETP.GE.AND P1, PT, R0.reuse, R24, PT ;  /* 0x000000180000720c */ /* 0x040fe40003f26270 */
[----:B------:R-:W-:Y:S02]  /*7f80*/  IADD3 R0, R0, 0x39, RZ ;  /* 0x0000003900007810 */ /* 0x000fe40007ffe0ff */
[----:B------:R-:W-:-:S02]  /*7f90*/  FSEL R213, R47, -INF , !P6 ;  /* 0xff8000002fd57808 */ /* 0x000fc40007000000 */
[----:B------:R-:W-:Y:S02]  /*7fa0*/  FSEL R219, R36, -INF , !P4 ;  /* 0xff80000024db7808 */ /* 0x000fe40006000000 */
[----:B------:R-:W-:Y:S02]  /*7fb0*/  FSEL R212, R52, -INF , !P3 ;  /* 0xff80000034d47808 */ /* 0x000fe40005800000 */
[----:B------:R-:W-:Y:S02]  /*7fc0*/  FSEL R215, R54, -INF , !P2 ;  /* 0xff80000036d77808 */ /* 0x000fe40005000000 */
[----:B------:R-:W-:Y:S02]  /*7fd0*/  FSEL R11, R4, -INF , !P1 ;  /* 0xff800000040b7808 */ /* 0x000fe40004800000 */
[C---:B------:R-:W-:Y:S02]  /*7fe0*/  ISETP.GE.AND P6, PT, R2.reuse, R23, PT ;  /* 0x000000170200720c */ /* 0x040fe40003fc6270 */
[----:B------:R-:W-:-:S02]  /*7ff0*/  ISETP.GE.AND P4, PT, R2, R26, PT ;  /* 0x0000001a0200720c */ /* 0x000fc40003f86270 */
[C---:B------:R-:W-:Y:S02]  /*8000*/  ISETP.GE.AND P5, PT, R0.reuse, R23, PT ;  /* 0x000000170000720c */ /* 0x040fe40003fa6270 */
[C---:B------:R-:W-:Y:S02]  /*8010*/  ISETP.GE.AND P3, PT, R0.reuse, R26, PT ;  /* 0x0000001a0000720c */ /* 0x040fe40003f66270 */
[C---:B------:R-:W-:Y:S02]  /*8020*/  ISETP.GE.AND P2, PT, R0.reuse, R24, PT ;  /* 0x000000180000720c */ /* 0x040fe40003f46270 */
[----:B------:R-:W-:Y:S02]  /*8030*/  ISETP.GE.AND P1, PT, R0, R25, PT ;  /* 0x000000190000720c */ /* 0x000fe40003f26270 */
[----:B------:R-:W-:Y:S02]  /*8040*/  FSEL R208, R53, -INF , !P2 ;  /* 0xff80000035d07808 */ /* 0x000fe40005000000 */
[----:B------:R-:W-:-:S02]  /*8050*/  FSEL R211, R55, -INF , !P1 ;  /* 0xff80000037d37808 */ /* 0x000fc40004800000 */
[----:B------:R-:W-:Y:S02]  /*8060*/  FSEL R205, R16, -INF , !P6 ;  /* 0xff80000010cd7808 */ /* 0x000fe40007000000 */
[----:B------:R-:W-:Y:S02]  /*8070*/  FSEL R207, R18, -INF , !P4 ;  /* 0xff80000012cf7808 */ /* 0x000fe40006000000 */
[----:B------:R-:W-:Y:S02]  /*8080*/  FSEL R204, R17, -INF , !P5 ;  /* 0xff80000011cc7808 */ /* 0x000fe40006800000 */
[----:B------:R-:W-:Y:S01]  /*8090*/  FSEL R206, R19, -INF , !P3 ;  /* 0xff80000013ce7808 */ /* 0x000fe20005800000 */
[----:B------:R-:W-:Y:S05]  /*80a0*/  @!P0 BRA `(.L_x_31) ;  /* 0x0000024000008947 */ /* 0x000fea0003800000 */
[----:B------:R-:W2:Y:S04]  /*80b0*/  LDL.64 R4, [R1+0x88] ;  /* 0x0000880001047983 */ /* 0x000ea80000100a00 */
[----:B------:R-:W3:Y:S01]  /*80c0*/  LDL.64 R34, [R1+0x80] ;  /* 0x0000800001227983 */ /* 0x000ee20000100a00 */
[----:B------:R-:W-:-:S02]  /*80d0*/  UIADD3 UR13, UR8, -0x3, URZ ;  /* 0xfffffffd080d7890 */ /* 0x000fc4000fffe03f */
[----:B------:R-:W-:Y:S02]  /*80e0*/  ULDC.64 UR4, c[0x0][0x198] ;  /* 0x0000660000047ab9 */ /* 0x000fe40000000a00 */
[----:B------:R-:W-:Y:S02]  /*80f0*/  USHF.R.S32.HI UR12, URZ, 0x1f, UR13 ;  /* 0x0000001f3f0c7899 */ /* 0x000fe4000801140d */
[----:B------:R-:W-:Y:S02]  /*8100*/  UIMAD.WIDE.U32 UR18, UR13, UR4, URZ ;  /* 0x000000040d1272a5 */ /* 0x000fe4000f8e003f */
[----:B------:R-:W-:Y:S02]  /*8110*/  UIMAD UR12, UR12, UR4, URZ ;  /* 0x000000040c0c72a4 */ /* 0x000fe4000f8e023f */
[----:B------:R-:W-:Y:S02]  /*8120*/  USHF.L.U32 UR4, UR6, 0x5, URZ ;  /* 0x0000000506047899 */ /* 0x000fe4000800063f */
[----:B------:R-:W-:Y:S01]  /*8130*/  UIMAD UR5, UR13, UR5, UR12 ;  /* 0x000000050d0572a4 */ /* 0x000fe2000f8e020c */
[----:B------:R-:W-:-:S03]  /*8140*/  IMAD.U32 R0, RZ, RZ, UR18 ;  /* 0x00000012ff007e24 */ /* 0x000fc6000f8e00ff */
[----:B------:R-:W-:-:S06]  /*8150*/  UIADD3 UR5, UR19, UR5, URZ ;  /* 0x0000000513057290 */ /* 0x000fcc000fffe03f */
[----:B------:R-:W-:Y:S01]  /*8160*/  IMAD.U32 R2, RZ, RZ, UR5 ;  /* 0x00000005ff027e24 */ /* 0x000fe2000f8e00ff */
[----:B------:R-:W-:Y:S01]  /*8170*/  USHF.L.U64.HI UR5, UR6, 0x5, UR7 ;  /* 0x0000000506057899 */ /* 0x000fe20008010207 */
[----:B--2---:R-:W-:Y:S01]  /*8180*/  LEA R0, P0, R0, R4, 0x6 ;  /* 0x0000000400007211 */ /* 0x004fe200078030ff */
[----:B------:R-:W-:-:S05]  /*8190*/  IMAD.U32 R4, RZ, RZ, UR18 ;  /* 0x00000012ff047e24 */ /* 0x000fca000f8e00ff */
[----:B---3--:R-:W-:Y:S02]  /*81a0*/  LEA.HI.X R2, R4, R35, R2, 0x6, P0 ;  /* 0x0000002304027211 */ /* 0x008fe400000f3402 */
[----:B------:R-:W-:-:S04]  /*81b0*/  LEA R4, P0, R0, c[0x0][0x168], 0x1 ;  /* 0x00005a0000047a11 */ /* 0x000fc800078008ff */
[----:B------:R-:W-:-:S05]  /*81c0*/  LEA.HI.X R5, R0, c[0x0][0x16c], R2, 0x1, P0 ;  /* 0x00005b0000057a11 */ /* 0x000fca00000f0c02 */
[----:B------:R-:W-:Y:S01]  /*81d0*/  @!PT LDS RZ, [RZ] ;  /* 0x00000000fffff984 */ /* 0x000fe20000000800 */
[----:B------:R-:W-:Y:S01]  /*81e0*/  @!PT LDS RZ, [RZ] ;  /* 0x00000000fffff984 */ /* 0x000fe20000000800 */
[----:B------:R-:W-:Y:S01]  /*81f0*/  @!PT LDS RZ, [RZ] ;  /* 0x00000000fffff984 */ /* 0x000fe20000000800 */
[----:B------:R1:W-:Y:S04]  /*8200*/  LDGSTS.E.BYPASS.LTC128B.128 [R239+0x8000], [R4.64] ;  /* 0x0800000004ef7fae */ /* 0x0003e8000b901d50 */
[----:B------:R1:W-:Y:S02]  /*8210*/  LDGSTS.E.BYPASS.LTC128B.128 [R239+0xa000], [R4.64+0x80] ;  /* 0x0a00008004ef7fae */ /* 0x0003e4000b901d50 */
[----:B-1----:R-:W-:-:S04]  /*8220*/  IADD3 R4, P0, R4, UR4, RZ ;  /* 0x0000000404047c10 */ /* 0x002fc8000ff1e0ff */
[----:B------:R-:W-:-:S05]  /*8230*/  IADD3.X R5, R5, UR5, RZ, P0, !PT ;  /* 0x0000000505057c10 */ /* 0x000fca00087fe4ff */
        /* <DEDUP_REMOVED lines=9> */
[----:B------:R1:W-:Y:S04]  /*82d0*/  LDGSTS.E.BYPASS.LTC128B.128 [R239+0xb800], [R4.64+0x80] ;  /* 0x0b80008004ef7fae */ /* 0x0003e8000b901d50 */
[----:B------:R-:W0:Y:S02]  /*82e0*/  LDGDEPBAR ;  /* 0x00000000000079af */ /* 0x000e240000000000 */
.L_x_31:
[----:B------:R-:W2:Y:S01]  /*82f0*/  LDL.LU R34, [R1+0x24] ;  /* 0x0000240001227983 */ /* 0x000ea20000300800 */
[----:B------:R-:W-:-:S03]  /*8300*/  MOV R37, R32 ;  /* 0x0000002000257202 */ /* 0x000fc60000000f00 */
[----:B------:R-:W3:Y:S04]  /*8310*/  LDL.LU R43, [R1+0x1c] ;  /* 0x00001c00012b7983 */ /* 0x000ee80000300800 */
[----:B------:R-:W4:Y:S04]  /*8320*/  LDL.LU R39, [R1+0x30] ;  /* 0x0000300001277983 */ /* 0x000f280000300800 */
[----:B------:R-:W5:Y:S01]  /*8330*/  LDL.LU R38, [R1+0x28] ;  /* 0x0000280001267983 */ /* 0x000f620000300800 */
[----:B------:R-:W-:Y:S01]  /*8340*/  FMNMX.FTZ R0, R156, R6, !PT ;  /* 0x000000069c007209 */ /* 0x000fe20007810000 */
[----:B------:R-:W-:Y:S01]  /*8350*/  IMAD.MOV.U32 R45, RZ, RZ, R13 ;  /* 0x000000ffff2d7224 */ /* 0x000fe200078e000d */
[----:B------:R-:W-:Y:S01]  /*8360*/  MOV R16, R64 ;  /* 0x0000004000107202 */ /* 0x000fe20000000f00 */
[----:B------:R-:W5:Y:S01]  /*8370*/  LDL.LU R28, [R1+0x58] ;  /* 0x00005800011c7983 */ /* 0x000f620000300800 */
[----:B------:R-:W-:Y:S01]  /*8380*/  FMNMX.FTZ R2, R7, R0, !PT ;  /* 0x0000000007027209 */ /* 0x000fe20007810000 */
[----:B------:R-:W-:Y:S01]  /*8390*/  IMAD.MOV.U32 R17, RZ, RZ, R40 ;  /* 0x000000ffff117224 */ /* 0x000fe200078e0028 */
[----:B------:R-:W-:Y:S01]  /*83a0*/  FMNMX.FTZ R0, R155, R9, !PT ;  /* 0x000000099b007209 */ /* 0x000fe20007810000 */
[----:B------:R-:W5:Y:S01]  /*83b0*/  LDL.LU R18, [R1+0x4] ;  /* 0x0000040001127983 */ /* 0x000f620000300800 */
[----:B------:R-:W-:Y:S01]  /*83c0*/  FMNMX.FTZ R2, R8, R2, !PT ;  /* 0x0000000208027209 */ /* 0x000fe20007810000 */
[----:B------:R-:W-:Y:S01]  /*83d0*/  IMAD.MOV.U32 R40, RZ, RZ, R61 ;  /* 0x000000ffff287224 */ /* 0x000fe200078e003d */
[----:B------:R-:W-:-:S02]  /*83e0*/  FMNMX.FTZ R0, R10, R0, !PT ;  /* 0x000000000a007209 */ /* 0x000fc40007810000 */
[----:B------:R-:W-:Y:S02]  /*83f0*/  MOV R19, R41 ;  /* 0x0000002900137202 */ /* 0x000fe40000000f00 */
[----:B------:R-:W-:Y:S02]  /*8400*/  FMNMX.FTZ R0, R20, R0, !PT ;  /* 0x0000000014007209 */ /* 0x000fe40007810000 */
[----:B------:R-:W-:Y:S02]  /*8410*/  FMNMX.FTZ R2, R12, R2, !PT ;  /* 0x000000020c027209 */ /* 0x000fe40007810000 */
[----:B------:R-:W-:Y:S02]  /*8420*/  FMNMX.FTZ R0, R21, R0, !PT ;  /* 0x0000000015007209 */ /* 0x000fe40007810000 */
[----:B------:R-:W-:Y:S02]  /*8430*/  MOV R47, R67 ;  /* 0x00000043002f7202 */ /* 0x000fe40000000f00 */
[----:B------:R-:W-:-:S02]  /*8440*/  MOV R41, R65 ;  /* 0x0000004100297202 */ /* 0x000fc40000000f00 */
[----:B------:R-:W-:Y:S02]  /*8450*/  MOV R44, R15 ;  /* 0x0000000f002c7202 */ /* 0x000fe40000000f00 */
[----:B--2---:R-:W-:-:S04]  /*8460*/  FMNMX.FTZ R2, R34, R2, !PT ;  /* 0x0000000222027209 */ /* 0x004fc80007810000 */
[----:B---3--:R-:W-:Y:S02]  /*8470*/  FMNMX.FTZ R2, R43, R2, !PT ;  /* 0x000000022b027209 */ /* 0x008fe40007810000 */
[----:B----4-:R-:W-:-:S04]  /*8480*/  FMNMX.FTZ R0, R39, R0, !PT ;  /* 0x0000000027007209 */ /* 0x010fc80007810000 */
[----:B-----5:R-:W-:Y:S02]  /*8490*/  FMNMX.FTZ R0, R38, R0, !PT ;  /* 0x0000000026007209 */ /* 0x020fe40007810000 */
        /* <DEDUP_REMOVED lines=17> */
[----:B-1----:R-:W-:Y:S02]  /*85b0*/  FMNMX.FTZ R4, R207, R0, !PT ;  /* 0x00000000cf047209 */ /* 0x002fe40007810000 */
[----:B------:R-:W-:Y:S02]  /*85c0*/  FMNMX.FTZ R0, R204, R2, !PT ;  /* 0x00000002cc007209 */ /* 0x000fe40007810000 */
[----:B------:R-:W-:-:S03]  /*85d0*/  FMNMX.FTZ R4, R206, R4, !PT ;  /* 0x00000004ce047209 */ /* 0x000fc60007810000 */
[----:B------:R-:W1:Y:S04]  /*85e0*/  SHFL.BFLY PT, R2, R0, 0x2, 0x1f ;  /* 0x0c401f0000027f89 */ /* 0x000e6800000e0000 */
[----:B------:R-:W2:Y:S01]  /*85f0*/  SHFL.BFLY PT, R5, R4, 0x2, 0x1f ;  /* 0x0c401f0004057f89 */ /* 0x000ea200000e0000 */
[----:B-1----:R-:W-:Y:S02]  /*8600*/  FMNMX.FTZ R2, R0, R2, !PT ;  /* 0x0000000200027209 */ /* 0x002fe40007810000 */
[----:B--2---:R-:W-:-:S03]  /*8610*/  FMNMX.FTZ R0, R4, R5, !PT ;  /* 0x0000000504007209 */ /* 0x004fc60007810000 */
[----:B------:R-:W1:Y:S04]  /*8620*/  SHFL.BFLY PT, R5, R2, 0x1, 0x1f ;  /* 0x0c201f0002057f89 */ /* 0x000e6800000e0000 */
[----:B------:R-:W2:Y:S01]  /*8630*/  SHFL.BFLY PT, R4, R0, 0x1, 0x1f ;  /* 0x0c201f0000047f89 */ /* 0x000ea200000e0000 */
[----:B-1----:R-:W-:Y:S02]  /*8640*/  FMNMX.FTZ R46, R2, R5, !PT ;  /* 0x00000005022e7209 */ /* 0x002fe40007810000 */
[----:B------:R-:W-:Y:S02]  /*8650*/  FMNMX.FTZ R2, R154, R11, !PT ;  /* 0x0000000b9a027209 */ /* 0x000fe40007810000 */
[----:B--2---:R-:W-:Y:S02]  /*8660*/  FMNMX.FTZ R29, R0, R4, !PT ;  /* 0x00000004001d7209 */ /* 0x004fe40007810000 */
        /* <DEDUP_REMOVED lines=13> */
[----:B------:R-:W-:Y:S02]  /*8740*/  FSETP.NEU.FTZ.AND P1, PT, R46, -INF , PT ;  /* 0xff8000002e00780b */ /* 0x000fe40003f3d000 */
[----:B------:R-:W-:Y:S02]  /*8750*/  FMNMX.FTZ R2, R40, R2, !PT ;  /* 0x0000000228027209 */ /* 0x000fe40007810000 */
[----:B------:R-:W-:Y:S02]  /*8760*/  FMNMX.FTZ R0, R44, R0, !PT ;  /* 0x000000002c007209 */ /* 0x000fe40007810000 */
[----:B------:R-:W-:Y:S02]  /*8770*/  FSEL R4, R46, RZ, P1 ;  /* 0x000000ff2e047208 */ /* 0x000fe40000800000 */
[----:B------:R-:W-:Y:S02]  /*8780*/  FMNMX.FTZ R2, R17, R2, !PT ;  /* 0x0000000211027209 */ /* 0x000fe40007810000 */
[----:B------:R-:W-:-:S02]  /*8790*/  FMNMX.FTZ R0, R42, R0, !PT ;  /* 0x000000002a007209 */ /* 0x000fc40007810000 */
[----:B------:R-:W-:Y:S01]  /*87a0*/  FSETP.NEU.FTZ.AND P0, PT, R29, -INF , PT ;  /* 0xff8000001d00780b */ /* 0x000fe20003f1d000 */
[----:B------:R-:W-:Y:S01]  /*87b0*/  FADD.FTZ R5, R156, -R4 ;  /* 0x800000049c057221 */ /* 0x000fe20000010000 */
[----:B------:R-:W-:Y:S02]  /*87c0*/  FMNMX.FTZ R2, R19, R2, !PT ;  /* 0x0000000213027209 */ /* 0x000fe40007810000 */
[----:B------:R-:W-:Y:S02]  /*87d0*/  FMNMX.FTZ R0, R49, R0, !PT ;  /* 0x0000000031007209 */ /* 0x000fe40007810000 */
[----:B------:R-:W-:Y:S02]  /*87e0*/  FSEL R4, R29, RZ, P0 ;  /* 0x000000ff1d047208 */ /* 0x000fe40000000000 */
[----:B------:R-:W-:Y:S02]  /*87f0*/  FMNMX.FTZ R2, R243, R2, !PT ;  /* 0x00000002f3027209 */ /* 0x000fe40007810000 */
[----:B------:R-:W-:Y:S01]  /*8800*/  FMNMX.FTZ R0, R50, R0, !PT ;  /* 0x0000000032007209 */ /* 0x000fe20007810000 */
[----:B------:R-:W-:-:S02]  /*8810*/  FMUL.FTZ R5, R5, c[0x0][0x23c] ;  /* 0x00008f0005057a20 */ /* 0x000fc40000410000 */
[----:B------:R-:W-:Y:S01]  /*8820*/  FADD.FTZ R15, R155, -R4 ;  /* 0x800000049b0f7221 */ /* 0x000fe20000010000 */
[----:B------:R-:W-:Y:S02]  /*8830*/  FMNMX.FTZ R4, R247, R2, !PT ;  /* 0x00000002f7047209 */ /* 0x000fe40007810000 */
[----:B------:R-:W-:Y:S02]  /*8840*/  FMNMX.FTZ R2, R48, R0, !PT ;  /* 0x0000000030027209 */ /* 0x000fe40007810000 */
[----:B------:R-:W1:Y:S01]  /*8850*/  MUFU.EX2 R0, R5 ;  /* 0x0000000500007308 */ /* 0x000e620000000800 */
[----:B------:R-:W-:Y:S04]  /*8860*/  STL [R1+0x6c], R46 ;  /* 0x00006c2e01007387 */ /* 0x000fe80000100800 */
[----:B------:R2:W-:Y:S01]  /*8870*/  STL [R1+0x78], R29 ;  /* 0x0000781d01007387 */ /* 0x0005e20000100800 */
[----:B-1----:R-:W-:-:S03]  /*8880*/  FMUL.FTZ R52, R72, R0 ;  /* 0x0000000048347220 */ /* 0x002fc60000410000 */
[----:B------:R-:W3:Y:S01]  /*8890*/  LDL.LU R72, [R1+0x8] ;  /* 0x0000080001487983 */ /* 0x000ee20000300800 */
[-C--:B------:R-:W-:Y:S01]  /*88a0*/  FMUL.FTZ R53, R73, R0.reuse ;  /* 0x0000000049357220 */ /* 0x080fe20000410000 */
[----:B------:R-:W-:Y:S01]  /*88b0*/  MOV R73, R29 ;  /* 0x0000001d00497202 */ /* 0x000fe20000000f00 */
[----:B--2---:R-:W-:Y:S02]  /*88c0*/  FMUL.FTZ R29, R77, R0 ;  /* 0x000000004d1d7220 */ /* 0x004fe40000410000 */
[----:B------:R-:W2:Y:S01]  /*88d0*/  LDL.LU R77, [R1+0xc] ;  /* 0x00000c00014d7983 */ /* 0x000ea20000300800 */
[----:B------:R-:W-:Y:S01]  /*88e0*/  FMUL.FTZ R13, R46, c[0x0][0x23c] ;  /* 0x00008f002e0d7a20 */ /* 0x000fe20000410000 */
[----:B------:R-:W-:Y:S02]  /*88f0*/  FMNMX.FTZ R4, R219, R4, !PT ;  /* 0x00000004db047209 */ /* 0x000fe40007810000 */
[----:B------:R-:W-:Y:S02]  /*8900*/  FMNMX.FTZ R2, R245, R2, !PT ;  /* 0x00000002f5027209 */ /* 0x000fe40007810000 */
[----:B------:R-:W-:-:S02]  /*8910*/  FSEL R13, R13, RZ, P1 ;  /* 0x000000ff0d0d7208 */ /* 0x000fc40000800000 */
[----:B------:R-:W-:Y:S02]  /*8920*/  FMNMX.FTZ R4, R218, R4, !PT ;  /* 0x00000004da047209 */ /* 0x000fe40007810000 */
[----:B------:R-:W-:Y:S01]  /*8930*/  FMNMX.FTZ R5, R241, R2, !PT ;  /* 0x00000002f1057209 */ /* 0x000fe20007810000 */
[--C-:B------:R-:W-:Y:S01]  /*8940*/  FFMA.FTZ R6, R6, c[0x0][0x23c], -R13.reuse ;  /* 0x00008f0006067a23 */ /* 0x100fe2000001080d */
[----:B------:R-:W-:Y:S01]  /*8950*/  FMNMX.FTZ R2, R212, R4, !PT ;  /* 0x00000004d4027209 */ /* 0x000fe20007810000 */
[--C-:B------:R-:W-:Y:S01]  /*8960*/  FFMA.FTZ R7, R7, c[0x0][0x23c], -R13.reuse ;  /* 0x00008f0007077a23 */ /* 0x100fe2000001080d */
[----:B------:R-:W-:Y:S01]  /*8970*/  FMNMX.FTZ R5, R215, R5, !PT ;  /* 0x00000005d7057209 */ /* 0x000fe20007810000 */
[----:B------:R-:W1:Y:S01]  /*8980*/  MUFU.EX2 R155, R6 ;  /* 0x00000006009b7308 */ /* 0x000e620000000800 */
[----:B------:R-:W-:Y:S02]  /*8990*/  FMNMX.FTZ R2, R208, R2, !PT ;  /* 0x00000002d0027209 */ /* 0x000fe40007810000 */
[----:B------:R-:W-:Y:S01]  /*89a0*/  FMNMX.FTZ R5, R211, R5, !PT ;  /* 0x00000005d3057209 */ /* 0x000fe20007810000 */
[----:B------:R-:W-:-:S04]  /*89b0*/  FFMA.FTZ R4, R8, c[0x0][0x23c], -R13 ;  /* 0x00008f0008047a23 */ /* 0x000fc8000001080d */
[----:B------:R4:W-:Y:S01]  /*89c0*/  MUFU.EX2 R36, R7 ;  /* 0x0000000700247308 */ /* 0x0009e20000000800 */
[----:B------:R-:W-:Y:S01]  /*89d0*/  SHFL.BFLY PT, R8, R5, 0x2, 0x1f ;  /* 0x0c401f0005087f89 */ /* 0x000fe200000e0000 */
[----:B------:R-:W-:Y:S01]  /*89e0*/  FMUL.FTZ R56, R196, R0 ;  /* 0x00000000c4387220 */ /* 0x000fe20000410000 */
[----:B------:R-:W-:Y:S01]  /*89f0*/  MOV R33, R28 ;  /* 0x0000001c00217202 */ /* 0x000fe20000000f00 */
[----:B------:R-:W-:-:S04]  /*8a00*/  FMUL.FTZ R57, R197, R0 ;  /* 0x00000000c5397220 */ /* 0x000fc80000410000 */
[----:B------:R5:W-:Y:S01]  /*8a10*/  MUFU.EX2 R35, R4 ;  /* 0x0000000400237308 */ /* 0x000be20000000800 */
[----:B----4-:R-:W4:Y:S01]  /*8a20*/  SHFL.BFLY PT, R7, R2, 0x2, 0x1f ;  /* 0x0c401f0002077f89 */ /* 0x010f2200000e0000 */
[-C--:B------:R-:W-:Y:S02]  /*8a30*/  FMUL.FTZ R64, R172, R0.reuse ;  /* 0x00000000ac407220 */ /* 0x080fe40000410000 */
[-C--:B------:R-:W-:Y:S02]  /*8a40*/  FMUL.FTZ R65, R173, R0.reuse ;  /* 0x00000000ad417220 */ /* 0x080fe40000410000 */
[-C--:B------:R-:W-:Y:S02]  /*8a50*/  FMUL.FTZ R60, R188, R0.reuse ;  /* 0x00000000bc3c7220 */ /* 0x080fe40000410000 */
[----:B-----5:R-:W-:Y:S02]  /*8a60*/  FMUL.FTZ R4, R15, c[0x0][0x23c] ;  /* 0x00008f000f047a20 */ /* 0x020fe40000410000 */
[----:B------:R-:W-:-:S02]  /*8a70*/  FMUL.FTZ R61, R189, R0 ;  /* 0x00000000bd3d7220 */ /* 0x000fc40000410000 */
[-C--:B------:R-:W-:Y:S02]  /*8a80*/  FMUL.FTZ R196, R124, R0.reuse ;  /* 0x000000007cc47220 */ /* 0x080fe40000410000 */
[-C--:B------:R-:W-:Y:S02]  /*8a90*/  FMUL.FTZ R197, R125, R0.reuse ;  /* 0x000000007dc57220 */ /* 0x080fe40000410000 */
[-C--:B-1----:R-:W-:Y:S02]  /*8aa0*/  FFMA.FTZ R18, R18, R0.reuse, R155 ;  /* 0x0000000012127223 */ /* 0x082fe4000001009b */
[-C--:B------:R-:W-:Y:S02]  /*8ab0*/  FMUL.FTZ R164, R164, R0.reuse ;  /* 0x00000000a4a47220 */ /* 0x080fe40000410000 */
[-C--:B------:R-:W-:Y:S02]  /*8ac0*/  FMUL.FTZ R165, R165, R0.reuse ;  /* 0x00000000a5a57220 */ /* 0x080fe40000410000 */
[----:B------:R-:W-:-:S02]  /*8ad0*/  FMUL.FTZ R180, R180, R0 ;  /* 0x00000000b4b47220 */ /* 0x000fc40000410000 */
[-C--:B------:R-:W-:Y:S02]  /*8ae0*/  FMUL.FTZ R181, R181, R0.reuse ;  /* 0x00000000b5b57220 */ /* 0x080fe40000410000 */
[-C--:B------:R-:W-:Y:S02]  /*8af0*/  FMUL.FTZ R28, R76, R0.reuse ;  /* 0x000000004c1c7220 */ /* 0x080fe40000410000 */
[-C--:B------:R-:W-:Y:S02]  /*8b00*/  FMUL.FTZ R88, R88, R0.reuse ;  /* 0x0000000058587220 */ /* 0x080fe40000410000 */
        /* <DEDUP_REMOVED lines=15> */
[----:B------:R1:W5:Y:S01]  /*8c00*/  MUFU.EX2 R0, R4 ;  /* 0x0000000400007308 */ /* 0x0003620000000800 */
[----:B------:R-:W-:Y:S02]  /*8c10*/  FFMA.FTZ R6, R12, c[0x0][0x23c], -R13 ;  /* 0x00008f000c067a23 */ /* 0x000fe4000001080d */
[----:B-1----:R-:W-:-:S05]  /*8c20*/  FMUL.FTZ R4, R73, c[0x0][0x23c] ;  /* 0x00008f0049047a20 */ /* 0x002fca0000410000 */
[----:B------:R1:W-:Y:S01]  /*8c30*/  MUFU.EX2 R32, R6 ;  /* 0x0000000600207308 */ /* 0x0003e20000000800 */
[----:B------:R-:W-:Y:S02]  /*8c40*/  FSEL R12, R4, RZ, P0 ;  /* 0x000000ff040c7208 */ /* 0x000fe40000000000 */
[----:B----4-:R-:W-:Y:S02]  /*8c50*/  FMNMX.FTZ R4, R2, R7, !PT ;  /* 0x0000000702047209 */ /* 0x010fe40007810000 */
[----:B------:R-:W-:Y:S01]  /*8c60*/  FMNMX.FTZ R2, R5, R8, !PT ;  /* 0x0000000805027209 */ /* 0x000fe20007810000 */
[----:B-1----:R-:W-:-:S04]  /*8c70*/  FFMA.FTZ R6, R9, c[0x0][0x23c], -R12 ;  /* 0x00008f0009067a23 */ /* 0x002fc8000001080c */
[----:B------:R1:W3:Y:S01]  /*8c80*/  MUFU.EX2 R9, R6 ;  /* 0x0000000600097308 */ /* 0x0002e20000000800 */
[----:B------:R-:W-:Y:S04]  /*8c90*/  SHFL.BFLY PT, R5, R2, 0x1, 0x1f ;  /* 0x0c201f0002057f89 */ /* 0x000fe800000e0000 */
[----:B-1----:R-:W1:Y:S01]  /*8ca0*/  SHFL.BFLY PT, R6, R4, 0x1, 0x1f ;  /* 0x0c201f0004067f89 */ /* 0x002e6200000e0000 */
[----:B------:R-:W-:Y:S02]  /*8cb0*/  IMAD.MOV.U32 R15, RZ, RZ, R66 ;  /* 0x000000ffff0f7224 */ /* 0x000fe400078e0042 */
[-C--:B-----5:R-:W-:Y:S02]  /*8cc0*/  FMUL.FTZ R66, R174, R0.reuse ;  /* 0x00000000ae427220 */ /* 0x0a0fe40000410000 */
[----:B------:R-:W-:-:S02]  /*8cd0*/  FMUL.FTZ R58, R198, R0 ;  /* 0x00000000c63a7220 */ /* 0x000fc40000410000 */
[-C--:B------:R-:W-:Y:S02]  /*8ce0*/  FMUL.FTZ R59, R199, R0.reuse ;  /* 0x00000000c73b7220 */ /* 0x080fe40000410000 */
[----:B------:R-:W-:Y:S02]  /*8cf0*/  FFMA.FTZ R7, R10, c[0x0][0x23c], -R12 ;  /* 0x00008f000a077a23 */ /* 0x000fe4000001080c */
[-C--:B------:R-:W-:Y:S02]  /*8d00*/  FMUL.FTZ R67, R175, R0.reuse ;  /* 0x00000000af437220 */ /* 0x080fe40000410000 */
[-C--:B------:R-:W-:Y:S02]  /*8d10*/  FMUL.FTZ R62, R190, R0.reuse ;  /* 0x00000000be3e7220 */ /* 0x080fe40000410000 */
[-C--:B------:R-:W-:Y:S02]  /*8d20*/  FMUL.FTZ R63, R191, R0.reuse ;  /* 0x00000000bf3f7220 */ /* 0x080fe40000410000 */
[----:B------:R-:W-:-:S02]  /*8d30*/  FMUL.FTZ R174, R94, R0 ;  /* 0x000000005eae7220 */ /* 0x000fc40000410000 */
[-C--:B------:R-:W-:Y:S02]  /*8d40*/  FMUL.FTZ R198, R126, R0.reuse ;  /* 0x000000007ec67220 */ /* 0x080fe40000410000 */
[-C--:B------:R-:W-:Y:S02]  /*8d50*/  FMUL.FTZ R199, R127, R0.reuse ;  /* 0x000000007fc77220 */ /* 0x080fe40000410000 */
[----:B------:R-:W-:Y:S01]  /*8d60*/  FMUL.FTZ R166, R166, R0 ;  /* 0x00000000a6a67220 */ /* 0x000fe20000410000 */
[----:B-1----:R-:W-:Y:S01]  /*8d70*/  FMNMX.FTZ R200, R4, R6, !PT ;  /* 0x0000000604c87209 */ /* 0x002fe20007810000 */
        /* <DEDUP_REMOVED lines=21> */
[----:B------:R-:W-:Y:S01]  /*8ed0*/  FMUL.FTZ R203, R203, R0 ;  /* 0x00000000cbcb7220 */ /* 0x000fe20000410000 */
[----:B------:R-:W-:Y:S02]  /*8ee0*/  MOV R76, R15 ;  /* 0x0000000f004c7202 */ /* 0x000fe40000000f00 */
[----:B------:R-:W-:Y:S01]  /*8ef0*/  MUFU.EX2 R15, R7 ;  /* 0x00000007000f7308 */ /* 0x000fe20000000800 */
[----:B------:R-:W-:Y:S01]  /*8f00*/  FMNMX.FTZ R75, R2, R5, !PT ;  /* 0x00000005024b7209 */ /* 0x000fe20007810000 */
[C---:B------:R-:W-:Y:S01]  /*8f10*/  FMUL.FTZ R2, R200.reuse, c[0x0][0x23c] ;  /* 0x00008f00c8027a20 */ /* 0x040fe20000410000 */
[----:B------:R-:W-:-:S04]  /*8f20*/  FSETP.NEU.FTZ.AND P0, PT, R200, -INF , PT ;  /* 0xff800000c800780b */ /* 0x000fc80003f1d000 */
[----:B------:R-:W-:-:S05]  /*8f30*/  FSEL R2, R2, RZ, P0 ;  /* 0x000000ff02027208 */ /* 0x000fca0000000000 */
[----:B------:R-:W-:-:S04]  /*8f40*/  FFMA.FTZ R4, R11, c[0x0][0x23c], -R2 ;  /* 0x00008f000b047a23 */ /* 0x000fc80000010802 */
[----:B------:R-:W-:Y:S01]  /*8f50*/  MUFU.EX2 R6, R4 ;  /* 0x0000000400067308 */ /* 0x000fe20000000800 */
[----:B------:R-:W-:Y:S01]  /*8f60*/  MOV R109, R41 ;  /* 0x00000029006d7202 */ /* 0x000fe20000000f00 */
[----:B---3--:R-:W-:Y:S02]  /*8f70*/  FFMA.FTZ R94, R72, R0, R9 ;  /* 0x00000000485e7223 */ /* 0x008fe40000010009 */
[----:B------:R-:W-:-:S04]  /*8f80*/  FFMA.FTZ R0, R20, c[0x0][0x23c], -R12 ;  /* 0x00008f0014007a23 */ /* 0x000fc8000001080c */
[----:B------:R1:W-:Y:S01]  /*8f90*/  MUFU.EX2 R7, R0 ;  /* 0x0000000000077308 */ /* 0x0003e20000000800 */
[----:B------:R-:W-:Y:S01]  /*8fa0*/  MOV R72, R34 ;  /* 0x0000002200487202 */ /* 0x000fe20000000f00 */
[----:B-1----:R-:W-:-:S06]  /*8fb0*/  FFMA.FTZ R0, R21, c[0x0][0x23c], -R12 ;  /* 0x00008f0015007a23 */ /* 0x002fcc000001080c */
[----:B------:R1:W-:Y:S02]  /*8fc0*/  MUFU.EX2 R34, R0 ;  /* 0x0000000000227308 */ /* 0x0003e40000000800 */
[----:B-1----:R-:W-:Y:S02]  /*8fd0*/  FSEL R0, R200, RZ, P0 ;  /* 0x000000ffc8007208 */ /* 0x002fe40000000000 */
[----:B------:R-:W-:-:S03]  /*8fe0*/  FSETP.NEU.FTZ.AND P0, PT, R75, -INF , PT ;  /* 0xff8000004b00780b */ /* 0x000fc60003f1d000 */
[----:B------:R-:W-:-:S04]  /*8ff0*/  FADD.FTZ R0, R154, -R0 ;  /* 0x800000009a007221 */ /* 0x000fc80000010000 */
[----:B------:R-:W-:Y:S01]  /*9000*/  FMUL.FTZ R4, R0, c[0x0][0x23c] ;  /* 0x00008f0000047a20 */ /* 0x000fe20000410000 */
[----:B------:R-:W-:-:S05]  /*9010*/  FSEL R0, R75, RZ, P0 ;  /* 0x000000ff4b007208 */ /* 0x000fca0000000000 */
[----:B------:R-:W-:Y:S02]  /*9020*/  FADD.FTZ R5, R3, -R0 ;  /* 0x8000000003057221 */ /* 0x000fe40000010000 */
[----:B------:R-:W-:Y:S01]  /*9030*/  FMUL.FTZ R0, R75, c[0x0][0x23c] ;  /* 0x00008f004b007a20 */ /* 0x000fe20000410000 */
[----:B------:R-:W2:Y:S01]  /*9040*/  MUFU.EX2 R4, R4 ;  /* 0x0000000400047308 */ /* 0x000ea20000000800 */
[----:B------:R-:W-:-:S03]  /*9050*/  FFMA.FTZ R3, R22, c[0x0][0x23c], -R2 ;  /* 0x00008f0016037a23 */ /* 0x000fc60000010802 */
[----:B------:R-:W-:-:S04]  /*9060*/  FSEL R0, R0, RZ, P0 ;  /* 0x000000ff00007208 */ /* 0x000fc80000000000 */
[----:B------:R1:W-:Y:S01]  /*9070*/  MUFU.EX2 R108, R3 ;  /* 0x00000003006c7308 */ /* 0x0003e20000000800 */
[----:B------:R-:W-:Y:S01]  /*9080*/  MOV R10, R36 ;  /* 0x00000024000a7202 */ /* 0x000fe20000000f00 */
[----:B-1----:R-:W-:Y:S02]  /*9090*/  FMUL.FTZ R3, R5, c[0x0][0x23c] ;  /* 0x00008f0005037a20 */ /* 0x002fe40000410000 */
[----:B------:R-:W-:-:S04]  /*90a0*/  FFMA.FTZ R5, R14, c[0x0][0x23c], -R0 ;  /* 0x00008f000e057a23 */ /* 0x000fc80000010800 */
[----:B------:R-:W1:Y:S01]  /*90b0*/  MUFU.EX2 R3, R3 ;  /* 0x0000000300037308 */ /* 0x000e620000000800 */
[----:B--2---:R-:W-:Y:S02]  /*90c0*/  FFMA.FTZ R93, R77, R4, R6 ;  /* 0x000000044d5d7223 */ /* 0x004fe40000010006 */
[----:B------:R-:W-:-:S05]  /*90d0*/  IMAD.MOV.U32 R77, RZ, RZ, R40 ;  /* 0x000000ffff4d7224 */ /* 0x000fca00078e0028 */
[----:B------:R-:W2:Y:S01]  /*90e0*/  MUFU.EX2 R5, R5 ;  /* 0x0000000500057308 */ /* 0x000ea20000000800 */
[----:B------:R-:W-:Y:S01]  /*90f0*/  FMUL.FTZ R40, R128, R4 ;  /* 0x0000000480287220 */ /* 0x000fe20000410000 */
[----:B------:R-:W-:Y:S01]  /*9100*/  MOV R21, R18 ;  /* 0x0000001200157202 */ /* 0x000fe20000000f00 */
[-C--:B------:R-:W-:Y:S01]  /*9110*/  FMUL.FTZ R41, R129, R4.reuse ;  /* 0x0000000481297220 */ /* 0x080fe20000410000 */
[----:B------:R-:W-:Y:S01]  /*9120*/  MOV R129, R17 ;  /* 0x0000001100817202 */ /* 0x000fe20000000f00 */
[----:B------:R-:W-:Y:S01]  /*9130*/  FMUL.FTZ R36, R132, R4 ;  /* 0x0000000484247220 */ /* 0x000fe20000410000 */
[----:B------:R-:W-:Y:S01]  /*9140*/  MOV R128, R16 ;  /* 0x0000001000807202 */ /* 0x000fe20000000f00 */
[----:B------:R-:W-:Y:S02]  /*9150*/  IMAD.MOV.U32 R132, RZ, RZ, R19 ;  /* 0x000000ffff847224 */ /* 0x000fe400078e0013 */
[----:B------:R-:W-:Y:S01]  /*9160*/  IMAD.MOV.U32 R92, RZ, RZ, R76 ;  /* 0x000000ffff5c7224 */ /* 0x000fe200078e004c */
[----:B------:R-:W3:Y:S01]  /*9170*/  LDSM.16.MT88.4 R16, [R221+0xc000] ;  /* 0x00c00000dd10783b */ /* 0x000ee20000004200 */
[----:B------:R-:W-:Y:S01]  /*9180*/  IMAD.MOV.U32 R74, RZ, RZ, R32 ;  /* 0x000000ffff4a7224 */ /* 0x000fe200078e0020 */
[----:B------:R-:W-:Y:S01]  /*9190*/  MOV R22, R10 ;  /* 0x0000000a00167202 */ /* 0x000fe20000000f00 */
[----:B------:R-:W-:Y:S01]  /*91a0*/  IMAD.MOV.U32 R10, RZ, RZ, R92 ;  /* 0x000000ffff0a7224 */ /* 0x000fe200078e005c */
[----:B------:R-:W-:Y:S01]  /*91b0*/  MOV R95, R51 ;  /* 0x00000033005f7202 */ /* 0x000fe20000000f00 */
[----:B-1----:R-:W-:Y:S01]  /*91c0*/  FMUL.FTZ R51, R147, R3 ;  /* 0x0000000393337220 */ /* 0x002fe20000410000 */
[----:B------:R-:W-:Y:S01]  /*91d0*/  MOV R92, R33 ;  /* 0x00000021005c7202 */ /* 0x000fe20000000f00 */
[----:B------:R-:W-:Y:S01]  /*91e0*/  FMUL.FTZ R32, R148, R4 ;  /* 0x0000000494207220 */ /* 0x000fe20000410000 */
[----:B------:R-:W-:Y:S01]  /*91f0*/  MOV R148, R74 ;  /* 0x0000004a00947202 */ /* 0x000fe20000000f00 */
[----:B------:R-:W-:Y:S01]  /*9200*/  IMAD.MOV.U32 R147, RZ, RZ, R34 ;  /* 0x000000ffff937224 */ /* 0x000fe200078e0022 */
[----:B------:R-:W-:Y:S01]  /*9210*/  MOV R78, R73 ;  /* 0x00000049004e7202 */ /* 0x000fe20000000f00 */
[----:B------:R-:W-:Y:S01]  /*9220*/  IMAD.MOV.U32 R143, RZ, RZ, R156 ;  /* 0x000000ffff8f7224 */ /* 0x000fe200078e009c */
[----:B------:R-:W-:Y:S01]  /*9230*/  MOV R79, R72 ;  /* 0x00000048004f7202 */ /* 0x000fe20000000f00 */
[----:B------:R-:W-:Y:S01]  /*9240*/  FMUL.FTZ R34, R150, R3 ;  /* 0x0000000396227220 */ /* 0x000fe20000410000 */
[----:B------:R-:W-:Y:S01]  /*9250*/  MOV R142, R47 ;  /* 0x0000002f008e7202 */ /* 0x000fe20000000f00 */
[----:B------:R-:W-:Y:S01]  /*9260*/  IMAD.MOV.U32 R111, RZ, RZ, R46 ;  /* 0x000000ffff6f7224 */ /* 0x000fe200078e002e */
[----:B------:R-:W-:Y:S01]  /*9270*/  MOV R110, R50 ;  /* 0x00000032006e7202 */ /* 0x000fe20000000f00 */
[----:B------:R-:W-:Y:S01]  /*9280*/  IMAD.MOV.U32 R74, RZ, RZ, R39 ;  /* 0x000000ffff4a7224 */ /* 0x000fe200078e0027 */
[----:B------:R-:W-:Y:S01]  /*9290*/  MOV R156, R43 ;  /* 0x0000002b009c7202 */ /* 0x000fe20000000f00 */
[-C--:B------:R-:W-:Y:S01]  /*92a0*/  FMUL.FTZ R162, R162, R3.reuse ;  /* 0x00000003a2a27220 */ /* 0x080fe20000410000 */
[----:B------:R-:W-:Y:S01]  /*92b0*/  MOV R73, R38 ;  /* 0x0000002600497202 */ /* 0x000fe20000000f00 */
[-C--:B------:R-:W-:Y:S01]  /*92c0*/  FMUL.FTZ R163, R163, R3.reuse ;  /* 0x00000003a3a37220 */ /* 0x080fe20000410000 */
[----:B------:R-:W-:Y:S01]  /*92d0*/  MOV R72, R42 ;  /* 0x0000002a00487202 */ /* 0x000fe20000000f00 */
[----:B------:R-:W-:Y:S01]  /*92e0*/  FMUL.FTZ R170, R170, R3 ;  /* 0x00000003aaaa7220 */ /* 0x000fe20000410000 */
[----:B------:R-:W-:Y:S01]  /*92f0*/  MOV R150, R35 ;  /* 0x0000002300967202 */ /* 0x000fe20000000f00 */
        /* <DEDUP_REMOVED lines=27> */
[----:B--2---:R-:W-:Y:S02]  /*94b0*/  FFMA.FTZ R92, R92, R3, R5 ;  /* 0x000000035c5c7223 */ /* 0x004fe40000010005 */
[----:B------:R-:W-:-:S04]  /*94c0*/  FFMA.FTZ R3, R152, c[0x0][0x23c], -R2 ;  /* 0x00008f0098037a23 */ /* 0x000fc80000010802 */
[----:B------:R1:W-:Y:S01]  /*94d0*/  MUFU.EX2 R102, R3 ;  /* 0x0000000300667308 */ /* 0x0003e20000000800 */
[----:B------:R-:W-:Y:S01]  /*94e0*/  MOV R154, R95 ;  /* 0x0000005f009a7202 */ /* 0x000fe20000000f00 */
[----:B------:R-:W-:Y:S01]  /*94f0*/  IMAD.MOV.U32 R141, RZ, RZ, R48 ;  /* 0x000000ffff8d7224 */ /* 0x000fe200078e0030 */
[----:B------:R-:W-:Y:S01]  /*9500*/  MOV R201, R49 ;  /* 0x0000003100c97202 */ /* 0x000fe20000000f00 */
[-C--:B------:R-:W-:Y:S01]  /*9510*/  FMUL.FTZ R160, R160, R4.reuse ;  /* 0x00000004a0a07220 */ /* 0x080fe20000410000 */
[----:B------:R-:W-:Y:S01]  /*9520*/  MOV R8, R45 ;  /* 0x0000002d00087202 */ /* 0x000fe20000000f00 */
[----:B------:R-:W-:Y:S01]  /*9530*/  FMUL.FTZ R161, R161, R4 ;  /* 0x00000004a1a17220 */ /* 0x000fe20000410000 */
[----:B------:R-:W-:Y:S01]  /*9540*/  MOV R140, R44 ;  /* 0x0000002c008c7202 */ /* 0x000fe20000000f00 */
[----:B-1----:R-:W-:-:S04]  /*9550*/  FFMA.FTZ R3, R158, c[0x0][0x23c], -R0 ;  /* 0x00008f009e037a23 */ /* 0x002fc80000010800 */
[----:B------:R1:W-:Y:S01]  /*9560*/  MUFU.EX2 R95, R3 ;  /* 0x00000003005f7308 */ /* 0x0003e20000000800 */
[----:B------:R-:W-:Y:S01]  /*9570*/  MOV R76, R37 ;  /* 0x00000025004c7202 */ /* 0x000fe20000000f00 */
[-C--:B------:R-:W-:Y:S02]  /*9580*/  FMUL.FTZ R168, R168, R4.reuse ;  /* 0x00000004a8a87220 */ /* 0x080fe40000410000 */
[-C--:B------:R-:W-:Y:S02]  /*9590*/  FMUL.FTZ R169, R169, R4.reuse ;  /* 0x00000004a9a97220 */ /* 0x080fe40000410000 */
[-C--:B------:R-:W-:Y:S02]  /*95a0*/  FMUL.FTZ R176, R176, R4.reuse ;  /* 0x00000004b0b07220 */ /* 0x080fe40000410000 */
[-C--:B------:R-:W-:Y:S02]  /*95b0*/  FMUL.FTZ R177, R177, R4.reuse ;  /* 0x00000004b1b17220 */ /* 0x080fe40000410000 */
[----:B------:R-:W-:-:S02]  /*95c0*/  FMUL.FTZ R184, R184, R4 ;  /* 0x00000004b8b87220 */ /* 0x000fc40000410000 */
[-C--:B------:R-:W-:Y:S02]  /*95d0*/  FMUL.FTZ R185, R185, R4.reuse ;  /* 0x00000004b9b97220 */ /* 0x080fe40000410000 */
[----:B-1----:R-:W-:Y:S02]  /*95e0*/  FFMA.FTZ R3, R157, c[0x0][0x23c], -R0 ;  /* 0x00008f009d037a23 */ /* 0x002fe40000010800 */
[-C--:B------:R-:W-:Y:S02]  /*95f0*/  FMUL.FTZ R192, R192, R4.reuse ;  /* 0x00000004c0c07220 */ /* 0x080fe40000410000 */
[-C--:B------:R-:W-:Y:S01]  /*9600*/  FMUL.FTZ R193, R193, R4.reuse ;  /* 0x00000004c1c17220 */ /* 0x080fe20000410000 */
[----:B------:R1:W2:Y:S01]  /*9610*/  MUFU.EX2 R103, R3 ;  /* 0x0000000300677308 */ /* 0x0002a20000000800 */
        /* <DEDUP_REMOVED lines=17> */
[----:B------:R-:W-:Y:S02]  /*9730*/  FMUL.FTZ R33, R149, R4 ;  /* 0x0000000495217220 */ /* 0x000fe40000410000 */
[----:B------:R-:W-:Y:S02]  /*9740*/  FFMA.FTZ R4, R27, c[0x0][0x23c], -R2 ;  /* 0x00008f001b047a23 */ /* 0x000fe40000010802 */
[----:B-1----:R-:W-:Y:S01]  /*9750*/  FFMA.FTZ R3, R153, c[0x0][0x23c], -R0 ;  /* 0x00008f0099037a23 */ /* 0x002fe20000010800 */
[----:B------:R-:W-:Y:S01]  /*9760*/  MOV R151, R7 ;  /* 0x0000000700977202 */ /* 0x000fe20000000f00 */
[----:B------:R1:W4:Y:S01]  /*9770*/  MUFU.EX2 R146, R4 ;  /* 0x0000000400927308 */ /* 0x0003220000000800 */
[----:B------:R-:W-:Y:S01]  /*9780*/  MOV R20, R202 ;  /* 0x000000ca00147202 */ /* 0x000fe20000000f00 */
[----:B------:R-:W-:Y:S01]  /*9790*/  IMAD.MOV.U32 R101, RZ, RZ, R10 ;  /* 0x000000ffff657224 */ /* 0x000fe200078e000a */
[----:B------:R-:W-:-:S02]  /*97a0*/  MOV R202, R8 ;  /* 0x0000000800ca7202 */ /* 0x000fc40000000f00 */
[----:B------:R-:W-:-:S03]  /*97b0*/  F2FP.PACK_AB R8, R22, R155 ;  /* 0x0000009b1608723e */ /* 0x000fc600000000ff */
[----:B------:R-:W5:Y:S01]  /*97c0*/  MUFU.EX2 R144, R3 ;  /* 0x0000000300907308 */ /* 0x000f620000000800 */
[----:B------:R-:W-:Y:S02]  /*97d0*/  F2FP.PACK_AB R9, R15, R9 ;  /* 0x000000090f09723e */ /* 0x000fe400000000ff */
[----:B------:R-:W-:Y:S02]  /*97e0*/  F2FP.PACK_AB R10, R148, R150 ;  /* 0x00000096940a723e */ /* 0x000fe400000000ff */
[----:B------:R-:W-:Y:S01]  /*97f0*/  F2FP.PACK_AB R11, R147, R151 ;  /* 0x00000097930b723e */ /* 0x000fe200000000ff */
[----:B------:R-:W-:Y:S01]  /*9800*/  IMAD.MOV.U32 R7, RZ, RZ, R203 ;  /* 0x000000ffff077224 */ /* 0x000fe200078e00cb */
[----:B------:R-:W-:Y:S02]  /*9810*/  MOV R100, R79 ;  /* 0x0000004f00647202 */ /* 0x000fe40000000f00 */
[----:B------:R-:W-:Y:S02]  /*9820*/  MOV R14, R78 ;  /* 0x0000004e000e7202 */ /* 0x000fe40000000f00 */
[----:B------:R-:W-:-:S02]  /*9830*/  MOV R203, R77 ;  /* 0x0000004d00cb7202 */ /* 0x000fc40000000f00 */
[----:B------:R-:W-:Y:S02]  /*9840*/  MOV R133, R76 ;  /* 0x0000004c00857202 */ /* 0x000fe40000000f00 */
[----:B---3--:R-:W-:Y:S01]  /*9850*/  HMMA.16816.F32 R76, R8, R16, R164 ;  /* 0x00000010084c723c */ /* 0x008fe200000018a4 */
[----:B-1----:R-:W-:Y:S01]  /*9860*/  F2FP.PACK_AB R4, R108, R6 ;  /* 0x000000066c04723e */ /* 0x002fe200000000ff */
[----:B------:R-:W-:-:S05]  /*9870*/  IMAD.MOV.U32 R155, RZ, RZ, R7 ;  /* 0x000000ffff9b7224 */ /* 0x000fca00078e0007 */
[----:B--2---:R-:W-:Y:S01]  /*9880*/  IMAD.MOV.U32 R164, RZ, RZ, R103 ;  /* 0x000000ffffa47224 */ /* 0x004fe200078e0067 */
[----:B------:R-:W-:Y:S02]  /*9890*/  MOV R167, R102 ;  /* 0x0000006600a77202 */ /* 0x000fe40000000f00 */
[----:B------:R-:W-:Y:S02]  /*98a0*/  F2FP.PACK_AB R5, R95, R5 ;  /* 0x000000055f05723e */ /* 0x000fe400000000ff */
[----:B----4-:R-:W-:Y:S02]  /*98b0*/  F2FP.PACK_AB R6, R146, R167 ;  /* 0x000000a79206723e */ /* 0x010fe400000000ff */
[----:B-----5:R-:W-:Y:S01]  /*98c0*/  F2FP.PACK_AB R7, R144, R164 ;  /* 0x000000a49007723e */ /* 0x020fe200000000ff */
[----:B------:R-:W-:Y:S08]  /*98d0*/  HMMA.16816.F32 R64, R8, R18, R64 ;  /* 0x000000120840723c */ /* 0x000ff00000001840 */
[C---:B------:R-:W-:Y:S08]  /*98e0*/  HMMA.16816.F32 R160, R4.reuse, R16, R160 ;  /* 0x0000001004a0723c */ /* 0x040ff000000018a0 */
[----:B------:R-:W-:Y:S01]  /*98f0*/  HMMA.16816.F32 R168, R4, R18, R168 ;  /* 0x0000001204a8723c */ /* 0x000fe200000018a8 */
[----:B------:R-:W1:Y:S01]  /*9900*/  LDSM.16.MT88.4 R16, [R222+0xc000] ;  /* 0x00c00000de10783b */ /* 0x000e620000004200 */
[----:B------:R-:W-:-:S02]  /*9910*/  MOV R153, R154 ;  /* 0x0000009a00997202 */ /* 0x000fc40000000f00 */
[----:B------:R-:W-:Y:S01]  /*9920*/  MOV R154, R20 ;  /* 0x00000014009a7202 */ /* 0x000fe20000000f00 */
[----:B------:R-:W-:Y:S01]  /*9930*/  STL [R1+0x68], R200 ;  /* 0x000068c801007387 */ /* 0x000fe20000100800 */
[----:B------:R-:W-:Y:S01]  /*9940*/  MOV R149, R75 ;  /* 0x0000004b00957202 */ /* 0x000fe20000000f00 */
[----:B------:R-:W-:Y:S01]  /*9950*/  IMAD.MOV.U32 R20, RZ, RZ, R72 ;  /* 0x000000ffff147224 */ /* 0x000fe200078e0048 */
[----:B------:R-:W-:Y:S01]  /*9960*/  MOV R157, R74 ;  /* 0x0000004a009d7202 */ /* 0x000fe20000000f00 */
[----:B------:R1:W-:Y:S01]  /*9970*/  STL [R1+0x64], R75 ;  /* 0x0000644b01007387 */ /* 0x0003e20000100800 */
[----:B------:R-:W-:Y:S02]  /*9980*/  MOV R158, R73 ;  /* 0x00000049009e7202 */ /* 0x000fe40000000f00 */
        /* <DEDUP_REMOVED lines=10> */
[----:B------:R-:W-:Y:S01]  /*9a30*/  MOV R145, R129 ;  /* 0x0000008100917202 */ /* 0x000fe20000000f00 */
[----:B------:R-:W-:Y:S01]  /*9a40*/  IMAD.MOV.U32 R135, RZ, RZ, R110 ;  /* 0x000000ffff877224 */ /* 0x000fe200078e006e */
[----:B------:R-:W-:Y:S01]  /*9a50*/  MOV R134, R128 ;  /* 0x0000008000867202 */ /* 0x000fe20000000f00 */
[----:B------:R-:W-:Y:S01]  /*9a60*/  IMAD.MOV.U32 R183, RZ, RZ, R108 ;  /* 0x000000ffffb77224 */ /* 0x000fe200078e006c */
[----:B------:R-:W-:-:S02]  /*9a70*/  MOV R152, R143 ;  /* 0x0000008f00987202 */ /* 0x000fc40000000f00 */
[----:B------:R-:W-:Y:S02]  /*9a80*/  MOV R165, R142 ;  /* 0x0000008e00a57202 */ /* 0x000fe40000000f00 */
[----:B------:R-:W-:Y:S02]  /*9a90*/  MOV R166, R111 ;  /* 0x0000006f00a67202 */ /* 0x000fe40000000f00 */
[----:B------:R-:W-:Y:S02]  /*9aa0*/  MOV R180, R141 ;  /* 0x0000008d00b47202 */ /* 0x000fe40000000f00 */
[----:B------:R-:W-:Y:S02]  /*9ab0*/  MOV R181, R140 ;  /* 0x0000008c00b57202 */ /* 0x000fe40000000f00 */
[----:B------:R-:W-:Y:S01]  /*9ac0*/  MOV R182, R109 ;  /* 0x0000006d00b67202 */ /* 0x000fe20000000f00 */
[-C--:B-1----:R-:W-:Y:S08]  /*9ad0*/  HMMA.16816.F32 R140, R8, R16.reuse, R28 ;  /* 0x00000010088c723c */ /* 0x082ff0000000181c */
[C---:B------:R-:W-:Y:S08]  /*9ae0*/  HMMA.16816.F32 R80, R4.reuse, R16, R80 ;  /* 0x000000100450723c */ /* 0x040ff00000001850 */
[-C--:B------:R-:W-:Y:S08]  /*9af0*/  HMMA.16816.F32 R108, R4, R18.reuse, R84 ;  /* 0x00000012046c723c */ /* 0x080ff00000001854 */
[----:B------:R-:W-:Y:S01]  /*9b00*/  HMMA.16816.F32 R128, R8, R18, R88 ;  /* 0x000000120880723c */ /* 0x000fe20000001858 */
[----:B------:R-:W1:Y:S01]  /*9b10*/  LDSM.16.MT88.4 R16, [R221+0xe000] ;  /* 0x00e00000dd10783b */ /* 0x000e620000004200 */
[----:B------:R-:W-:Y:S01]  /*9b20*/  IMAD.MOV.U32 R27, RZ, RZ, R101 ;  /* 0x000000ffff1b7224 */ /* 0x000fe200078e0065 */
[----:B------:R-:W-:-:S05]  /*9b30*/  MOV R3, R100 ;  /* 0x0000006400037202 */ /* 0x000fca0000000f00 */
[-C--:B-1----:R-:W-:Y:S08]  /*9b40*/  HMMA.16816.F32 R100, R8, R16.reuse, R172 ;  /* 0x000000100864723c */ /* 0x082ff000000018ac */
[C---:B------:R-:W-:Y:S08]  /*9b50*/  HMMA.16816.F32 R96, R4.reuse, R16, R96 ;  /* 0x000000100460723c */ /* 0x040ff00000001860 */
[-C--:B------:R-:W-:Y:S08]  /*9b60*/  HMMA.16816.F32 R44, R4, R18.reuse, R44 ;  /* 0x00000012042c723c */ /* 0x080ff0000000182c */
[----:B------:R-:W-:Y:S01]  /*9b70*/  HMMA.16816.F32 R28, R8, R18, R104 ;  /* 0x00000012081c723c */ /* 0x000fe20000001868 */
[----:B------:R-:W1:Y:S01]  /*9b80*/  LDSM.16.MT88.4 R16, [R222+0xe000] ;  /* 0x00e00000de10783b */ /* 0x000e620000004200 */
[----:B------:R-:W-:-:S02]  /*9b90*/  MOV R174, R27 ;  /* 0x0000001b00ae7202 */ /* 0x000fc40000000f00 */
[----:B------:R-:W-:Y:S01]  /*9ba0*/  MOV R172, R165 ;  /* 0x000000a500ac7202 */ /* 0x000fe20000000f00 */
[----:B------:R-:W-:Y:S01]  /*9bb0*/  IMAD.MOV.U32 R165, RZ, RZ, R200 ;  /* 0x000000ffffa57224 */ /* 0x000fe200078e00c8 */
[----:B------:R-:W-:Y:S01]  /*9bc0*/  MOV R27, R134 ;  /* 0x00000086001b7202 */ /* 0x000fe20000000f00 */
[----:B------:R-:W-:Y:S01]  /*9bd0*/  IMAD.MOV.U32 R106, RZ, RZ, R133 ;  /* 0x000000ffff6a7224 */ /* 0x000fe200078e0085 */
[----:B------:R-:W-:Y:S02]  /*9be0*/  MOV R104, R203 ;  /* 0x000000cb00687202 */ /* 0x000fe40000000f00 */
[----:B------:R-:W-:Y:S02]  /*9bf0*/  MOV R134, R202 ;  /* 0x000000ca00867202 */ /* 0x000fe40000000f00 */
[----:B------:R-:W-:Y:S02]  /*9c00*/  MOV R133, R201 ;  /* 0x000000c900857202 */ /* 0x000fe40000000f00 */
[-C--:B-1----:R-:W-:Y:S08]  /*9c10*/  HMMA.16816.F32 R200, R8, R16.reuse, R188 ;  /* 0x0000001008c8723c */ /* 0x082ff000000018bc */
[C---:B------:R-:W-:Y:S08]  /*9c20*/  HMMA.16816.F32 R88, R4.reuse, R16, R112 ;  /* 0x000000100458723c */ /* 0x040ff00000001870 */
[-C--:B------:R-:W-:Y:S08]  /*9c30*/  HMMA.16816.F32 R84, R4, R18.reuse, R116 ;  /* 0x000000120454723c */ /* 0x080ff00000001874 */
[----:B------:R-:W-:Y:S01]  /*9c40*/  HMMA.16816.F32 R188, R8, R18, R120 ;  /* 0x0000001208bc723c */ /* 0x000fe20000001878 */
[----:B------:R-:W1:Y:S01]  /*9c50*/  LDSM.16.MT88.4 R16, [R224+0xe000] ;  /* 0x00e00000e010783b */ /* 0x000e620000004200 */
[----:B------:R-:W-:Y:S01]  /*9c60*/  MOV R173, R180 ;  /* 0x000000b400ad7202 */ /* 0x000fe20000000f00 */
[----:B------:R-:W-:Y:S01]  /*9c70*/  IMAD.MOV.U32 R175, RZ, RZ, R183 ;  /* 0x000000ffffaf7224 */ /* 0x000fe200078e00b7 */
[----:B------:R-:W-:-:S02]  /*9c80*/  MOV R107, R181 ;  /* 0x000000b5006b7202 */ /* 0x000fc40000000f00 */
[----:B------:R-:W-:Y:S02]  /*9c90*/  MOV R105, R182 ;  /* 0x000000b600697202 */ /* 0x000fe40000000f00 */
[-C--:B-1----:R-:W-:Y:S08]  /*9ca0*/  HMMA.16816.F32 R196, R8, R16.reuse, R196 ;  /* 0x0000001008c4723c */ /* 0x082ff000000018c4 */
[C---:B------:R-:W-:Y:S08]  /*9cb0*/  HMMA.16816.F32 R40, R4.reuse, R16, R40 ;  /* 0x000000100428723c */ /* 0x040ff00000001828 */
[-C--:B------:R-:W-:Y:S08]  /*9cc0*/  HMMA.16816.F32 R36, R4, R18.reuse, R36 ;  /* 0x000000120424723c */ /* 0x080ff00000001824 */
[----:B------:R-:W-:Y:S01]  /*9cd0*/  HMMA.16816.F32 R180, R8, R18, R136 ;  /* 0x0000001208b4723c */ /* 0x000fe20000001888 */
[----:B------:R-:W1:Y:S01]  /*9ce0*/  LDSM.16.MT88.4 R16, [R223+0xe000] ;  /* 0x00e00000df10783b */ /* 0x000e620000004200 */
[----:B------:R-:W-:Y:S01]  /*9cf0*/  MOV R114, R156 ;  /* 0x0000009c00727202 */ /* 0x000fe20000000f00 */
[----:B------:R-:W-:Y:S01]  /*9d00*/  FFMA.FTZ R3, R3, c[0x0][0x23c], -R13 ;  /* 0x00008f0003037a23 */ /* 0x000fe2000001080d */
[----:B------:R-:W-:Y:S01]  /*9d10*/  MOV R112, R157 ;  /* 0x0000009d00707202 */ /* 0x000fe20000000f00 */
[----:B------:R-:W-:Y:S01]  /*9d20*/  IMAD.MOV.U32 R115, RZ, RZ, R159 ;  /* 0x000000ffff737224 */ /* 0x000fe200078e009f */
[----:B------:R-:W-:-:S02]  /*9d30*/  MOV R113, R158 ;  /* 0x0000009e00717202 */ /* 0x000fc40000000f00 */
[-C--:B-1----:R-:W-:Y:S08]  /*9d40*/  HMMA.16816.F32 R48, R4, R16.reuse, R48 ;  /* 0x000000100430723c */ /* 0x082ff00000001830 */
[C---:B------:R-:W-:Y:S01]  /*9d50*/  HMMA.16816.F32 R156, R8.reuse, R16, R124 ;  /* 0x00000010089c723c */ /* 0x040fe2000000187c */
[----:B------:R1:W-:Y:S07]  /*9d60*/  MUFU.EX2 R17, R3 ;  /* 0x0000000300117308 */ /* 0x0003ee0000000800 */
[----:B------:R-:W-:Y:S01]  /*9d70*/  HMMA.16816.F32 R152, R8, R18, R152 ;  /* 0x000000120898723c */ /* 0x000fe20000001898 */
[----:B-1----:R-:W-:-:S04]  /*9d80*/  FFMA.FTZ R3, R114, c[0x0][0x23c], -R13 ;  /* 0x00008f0072037a23 */ /* 0x002fc8000001080d */
[----:B------:R1:W2:Y:S03]  /*9d90*/  MUFU.EX2 R10, R3 ;  /* 0x00000003000a7308 */ /* 0x0002a60000000800 */
[----:B------:R-:W-:Y:S01]  /*9da0*/  HMMA.16816.F32 R32, R4, R18, R32 ;  /* 0x000000120420723c */ /* 0x000fe20000001820 */
[----:B------:R-:W-:Y:S02]  /*9db0*/  MOV R114, R115 ;  /* 0x0000007300727202 */ /* 0x000fe40000000f00 */
[----:B------:R-:W-:Y:S02]  /*9dc0*/  MOV R115, R104 ;  /* 0x0000006800737202 */ /* 0x000fe40000000f00 */
[----:B------:R-:W-:Y:S01]  /*9dd0*/  MOV R104, R105 ;  /* 0x0000006900687202 */ /* 0x000fe20000000f00 */
[----:B-1----:R-:W-:-:S04]  /*9de0*/  FFMA.FTZ R3, R250, c[0x0][0x23c], -R13 ;  /* 0x00008f00fa037a23 */ /* 0x002fc8000001080d */
[----:B------:R1:W-:Y:S02]  /*9df0*/  MUFU.EX2 R4, R3 ;  /* 0x0000000300047308 */ /* 0x0003e40000000800 */
[----:B-1----:R-:W-:-:S06]  /*9e00*/  FFMA.FTZ R3, R248, c[0x0][0x23c], -R13 ;  /* 0x00008f00f8037a23 */ /* 0x002fcc000001080d */
[----:B------:R1:W-:Y:S02]  /*9e10*/  MUFU.EX2 R105, R3 ;  /* 0x0000000300697308 */ /* 0x0003e40000000800 */
[----:B-1----:R-:W-:-:S06]  /*9e20*/  FFMA.FTZ R3, R112, c[0x0][0x23c], -R12 ;  /* 0x00008f0070037a23 */ /* 0x002fcc000001080c */
[----:B------:R1:W-:Y:S02]  /*9e30*/  MUFU.EX2 R8, R3 ;  /* 0x0000000300087308 */ /* 0x0003e40000000800 */
[----:B-1----:R-:W-:-:S06]  /*9e40*/  FFMA.FTZ R3, R113, c[0x0][0x23c], -R12 ;  /* 0x00008f0071037a23 */ /* 0x002fcc000001080c */
[----:B------:R1:W-:Y:S01]  /*9e50*/  MUFU.EX2 R6, R3 ;  /* 0x0000000300067308 */ /* 0x0003e20000000800 */
[----:B------:R-:W-:Y:S01]  /*9e60*/  MOV R112, R172 ;  /* 0x000000ac00707202 */ /* 0x000fe20000000f00 */
[----:B-1----:R-:W-:-:S06]  /*9e70*/  FFMA.FTZ R3, R106, c[0x0][0x23c], -R12 ;  /* 0x00008f006a037a23 */ /* 0x002fcc000001080c */
[----:B------:R1:W3:Y:S02]  /*9e80*/  MUFU.EX2 R9, R3 ;  /* 0x0000000300097308 */ /* 0x0002e40000000800 */
[----:B-1----:R-:W-:-:S06]  /*9e90*/  FFMA.FTZ R3, R251, c[0x0][0x23c], -R12 ;  /* 0x00008f00fb037a23 */ /* 0x002fcc000001080c */
[----:B------:R1:W4:Y:S01]  /*9ea0*/  MUFU.EX2 R106, R3 ;  /* 0x00000003006a7308 */ /* 0x0003220000000800 */
[----:B------:R-:W-:Y:S02]  /*9eb0*/  IMAD.MOV.U32 R119, RZ, RZ, R115 ;  /* 0x000000ffff777224 */ /* 0x000fe400078e0073 */
[----:B-1----:R-:W-:-:S05]  /*9ec0*/  FFMA.FTZ R3, R114, c[0x0][0x23c], -R2 ;  /* 0x00008f0072037a23 */ /* 0x002fca0000010802 */
[----:B------:R1:W-:Y:S01]  /*9ed0*/  MUFU.EX2 R172, R3 ;  /* 0x0000000300ac7308 */ /* 0x0003e20000000800 */
[----:B------:R-:W-:Y:S02]  /*9ee0*/  FFMA.FTZ R127, R249, c[0x0][0x23c], -R12 ;  /* 0x00008f00f97f7a23 */ /* 0x000fe4000001080c */
[----:B-1----:R-:W-:-:S05]  /*9ef0*/  FFMA.FTZ R3, R104, c[0x0][0x23c], -R2 ;  /* 0x00008f0068037a23 */ /* 0x002fca0000010802 */
[----:B------:R1:W-:Y:S01]  /*9f00*/  MUFU.EX2 R104, R3 ;  /* 0x0000000300687308 */ /* 0x0003e20000000800 */
[----:B------:R-:W-:Y:S01]  /*9f10*/  MOV R114, R173 ;  /* 0x000000ad00727202 */ /* 0x000fe20000000f00 */
[----:B------:R-:W-:Y:S01]  /*9f20*/  IMAD.MOV.U32 R115, RZ, RZ, R134 ;  /* 0x000000ffff737224 */ /* 0x000fe200078e0086 */
[----:B------:R-:W-:Y:S01]  /*9f30*/  MOV R113, R135 ;  /* 0x0000008700717202 */ /* 0x000fe20000000f00 */
[--C-:B------:R-:W-:Y:S02]  /*9f40*/  FFMA.FTZ R137, R246, c[0x0][0x23c], -R13.reuse ;  /* 0x00008f00f6897a23 */ /* 0x100fe4000001080d */
[----:B------:R-:W-:Y:S02]  /*9f50*/  FFMA.FTZ R136, R244, c[0x0][0x23c], -R13 ;  /* 0x00008f00f4887a23 */ /* 0x000fe4000001080d */
[----:B-1----:R-:W-:Y:S01]  /*9f60*/  FFMA.FTZ R3, R174, c[0x0][0x23c], -R2 ;  /* 0x00008f00ae037a23 */ /* 0x002fe20000010802 */
[----:B------:R-:W-:Y:S02]  /*9f70*/  MOV R174, R27 ;  /* 0x0000001b00ae7202 */ /* 0x000fe40000000f00 */
[----:B------:R-:W-:Y:S01]  /*9f80*/  MOV R27, R145 ;  /* 0x00000091001b7202 */ /* 0x000fe20000000f00 */
[----:B------:R1:W5:Y:S01]  /*9f90*/  MUFU.EX2 R7, R3 ;  /* 0x0000000300077308 */ /* 0x0003620000000800 */
[----:B------:R-:W-:Y:S01]  /*9fa0*/  MOV R145, R132 ;  /* 0x0000008400917202 */ /* 0x000fe20000000f00 */
[----:B------:R-:W-:-:S02]  /*9fb0*/  FFMA.FTZ R125, R240, c[0x0][0x23c], -R12 ;  /* 0x00008f00f07d7a23 */ /* 0x000fc4000001080c */
[--C-:B------:R-:W-:Y:S02]  /*9fc0*/  FFMA.FTZ R124, R27, c[0x0][0x23c], -R2.reuse ;  /* 0x00008f001b7c7a23 */ /* 0x100fe40000010802 */
[--C-:B------:R-:W-:Y:S01]  /*9fd0*/  FFMA.FTZ R27, R145, c[0x0][0x23c], -R2.reuse ;  /* 0x00008f00911b7a23 */ /* 0x100fe20000010802 */
[----:B------:R-:W-:Y:S01]  /*9fe0*/  MOV R145, R14 ;  /* 0x0000000e00917202 */ /* 0x000fe20000000f00 */
[--C-:B------:R-:W-:Y:S02]  /*9ff0*/  FFMA.FTZ R135, R217, c[0x0][0x23c], -R13.reuse ;  /* 0x00008f00d9877a23 */ /* 0x100fe4000001080d */
[--C-:B------:R-:W-:Y:S02]  /*a000*/  FFMA.FTZ R134, R216, c[0x0][0x23c], -R13.reuse ;  /* 0x00008f00d8867a23 */ /* 0x100fe4000001080d */
[----:B-1----:R-:W-:Y:S02]  /*a010*/  FFMA.FTZ R3, R119, c[0x0][0x23c], -R2 ;  /* 0x00008f0077037a23 */ /* 0x002fe40000010802 */
[----:B------:R-:W-:-:S02]  /*a020*/  FFMA.FTZ R173, R210, c[0x0][0x23c], -R13 ;  /* 0x00008f00d2ad7a23 */ /* 0x000fc4000001080d */
[----:B------:R1:W1:Y:S01]  /*a030*/  MUFU.EX2 R249, R3 ;  /* 0x0000000300f97308 */ /* 0x0002620000000800 */
[--C-:B------:R-:W-:Y:S02]  /*a040*/  FFMA.FTZ R251, R209, c[0x0][0x23c], -R13.reuse ;  /* 0x00008f00d1fb7a23 */ /* 0x100fe4000001080d */
[--C-:B------:R-:W-:Y:S02]  /*a050*/  FFMA.FTZ R250, R205, c[0x0][0x23c], -R13.reuse ;  /* 0x00008f00cdfa7a23 */ /* 0x100fe4000001080d */
[----:B------:R-:W-:Y:S02]  /*a060*/  FFMA.FTZ R5, R204, c[0x0][0x23c], -R13 ;  /* 0x00008f00cc057a23 */ /* 0x000fe4000001080d */
[--C-:B------:R-:W-:Y:S02]  /*a070*/  FFMA.FTZ R132, R252, c[0x0][0x23c], -R12.reuse ;  /* 0x00008f00fc847a23 */ /* 0x100fe4000001080c */
[--C-:B------:R-:W-:Y:S02]  /*a080*/  FFMA.FTZ R126, R242, c[0x0][0x23c], -R12.reuse ;  /* 0x00008f00f27e7a23 */ /* 0x100fe4000001080c */
[----:B------:R-:W-:-:S02]  /*a090*/  FFMA.FTZ R248, R214, c[0x0][0x23c], -R12 ;  /* 0x00008f00d6f87a23 */ /* 0x000fc4000001080c */
[--C-:B------:R-:W-:Y:S02]  /*a0a0*/  FFMA.FTZ R246, R213, c[0x0][0x23c], -R12.reuse ;  /* 0x00008f00d5f67a23 */ /* 0x100fe4000001080c */
[----:B------:R-:W-:Y:S02]  /*a0b0*/  FFMA.FTZ R244, R207, c[0x0][0x23c], -R12 ;  /* 0x00008f00cff47a23 */ /* 0x000fe4000001080c */
[----:B-1----:R-:W-:Y:S02]  /*a0c0*/  FFMA.FTZ R3, R174, c[0x0][0x23c], -R0 ;  /* 0x00008f00ae037a23 */ /* 0x002fe40000010800 */
[----:B------:R-:W-:Y:S02]  /*a0d0*/  FFMA.FTZ R240, R206, c[0x0][0x23c], -R12 ;  /* 0x00008f00cef07a23 */ /* 0x000fe4000001080c */
[----:B------:R-:W-:Y:S02]  /*a0e0*/  IMAD.MOV.U32 R174, RZ, RZ, R15 ;  /* 0x000000ffffae7224 */ /* 0x000fe400078e000f */
[----:B------:R-:W1:Y:S01]  /*a0f0*/  LDSM.16.MT88.4 R12, [R221+0xc800] ;  /* 0x00c80000dd0c783b */ /* 0x000e620000004200 */
[----:B------:R-:W-:Y:S01]  /*a100*/  IMAD.MOV.U32 R118, RZ, RZ, R112 ;  /* 0x000000ffff767224 */ /* 0x000fe200078e0070 */
[----:B------:R2:W-:Y:S01]  /*a110*/  MUFU.EX2 R204, R3 ;  /* 0x0000000300cc7308 */ /* 0x0005e20000000800 */
[----:B------:R-:W-:-:S02]  /*a120*/  MOV R119, R115 ;  /* 0x0000007300777202 */ /* 0x000fc40000000f00 */
[----:B------:R-:W-:Y:S02]  /*a130*/  MOV R112, R107 ;  /* 0x0000006b00707202 */ /* 0x000fe40000000f00 */
[----:B------:R-:W-:Y:S01]  /*a140*/  MOV R107, R22 ;  /* 0x00000016006b7202 */ /* 0x000fe20000000f00 */
[--C-:B------:R-:W-:Y:S01]  /*a150*/  FFMA.FTZ R22, R243, c[0x0][0x23c], -R2.reuse ;  /* 0x00008f00f3167a23 */ /* 0x100fe20000010802 */
[----:B------:R-:W-:Y:S01]  /*a160*/  MOV R115, R21 ;  /* 0x0000001500737202 */ /* 0x000fe20000000f00 */
[--C-:B------:R-:W-:Y:S02]  /*a170*/  FFMA.FTZ R243, R218, c[0x0][0x23c], -R2.reuse ;  /* 0x00008f00daf37a23 */ /* 0x100fe40000010802 */
[--C-:B------:R-:W-:Y:S02]  /*a180*/  FFMA.FTZ R21, R247, c[0x0][0x23c], -R2.reuse ;  /* 0x00008f00f7157a23 */ /* 0x100fe40000010802 */
[----:B------:R-:W-:Y:S02]  /*a190*/  FFMA.FTZ R219, R219, c[0x0][0x23c], -R2 ;  /* 0x00008f00dbdb7a23 */ /* 0x000fe40000010802 */
[----:B--2---:R-:W-:-:S02]  /*a1a0*/  FFMA.FTZ R3, R118, c[0x0][0x23c], -R0 ;  /* 0x00008f0076037a23 */ /* 0x004fc40000010800 */
[--C-:B------:R-:W-:Y:S02]  /*a1b0*/  FFMA.FTZ R242, R212, c[0x0][0x23c], -R2.reuse ;  /* 0x00008f00d4f27a23 */ /* 0x100fe40000010802 */
[----:B------:R-:W-:Y:S01]  /*a1c0*/  FFMA.FTZ R218, R208, c[0x0][0x23c], -R2 ;  /* 0x00008f00d0da7a23 */ /* 0x000fe20000010802 */
[----:B------:R2:W-:Y:S01]  /*a1d0*/  MUFU.EX2 R16, R3 ;  /* 0x0000000300107308 */ /* 0x0005e20000000800 */
[--C-:B------:R-:W-:Y:S02]  /*a1e0*/  FFMA.FTZ R2, R112, c[0x0][0x23c], -R0.reuse ;  /* 0x00008f0070027a23 */ /* 0x100fe40000010800 */
[----:B------:R-:W-:Y:S01]  /*a1f0*/  FFMA.FTZ R217, R211, c[0x0][0x23c], -R0 ;  /* 0x00008f00d3d97a23 */ /* 0x000fe20000010800 */
[----:B------:R-:W-:Y:S01]  /*a200*/  MOV R214, R10 ;  /* 0x0000000a00d67202 */ /* 0x000fe20000000f00 */
[----:B---3--:R-:W-:-:S03]  /*a210*/  IMAD.MOV.U32 R207, RZ, RZ, R9 ;  /* 0x000000ffffcf7224 */ /* 0x008fc600078e0009 */
[----:B------:R-:W-:Y:S01]  /*a220*/  MUFU.EX2 R211, R2 ;  /* 0x0000000200d37308 */ /* 0x000fe20000000800 */
[--C-:B------:R-:W-:Y:S02]  /*a230*/  FFMA.FTZ R216, R215, c[0x0][0x23c], -R0.reuse ;  /* 0x00008f00d7d87a23 */ /* 0x100fe40000010800 */
[----:B--2---:R-:W-:Y:S01]  /*a240*/  FFMA.FTZ R3, R119, c[0x0][0x23c], -R0 ;  /* 0x00008f0077037a23 */ /* 0x004fe20000010800 */
[----:B------:R-:W-:-:S04]  /*a250*/  MOV R247, R8 ;  /* 0x0000000800f77202 */ /* 0x000fc80000000f00 */
[----:B------:R-:W2:Y:S01]  /*a260*/  MUFU.EX2 R206, R3 ;  /* 0x0000000300ce7308 */ /* 0x000ea20000000800 */
[----:B------:R-:W-:Y:S02]  /*a270*/  MOV R215, R6 ;  /* 0x0000000600d77202 */ /* 0x000fe40000000f00 */
[----:B------:R-:W-:Y:S02]  /*a280*/  F2FP.PACK_AB R8, R214, R17 ;  /* 0x00000011d608723e */ /* 0x000fe400000000ff */
[----:B------:R-:W-:Y:S02]  /*a290*/  F2FP.PACK_AB R9, R215, R247 ;  /* 0x000000f7d709723e */ /* 0x000fe400000000ff */
[----:B------:R-:W-:Y:S02]  /*a2a0*/  F2FP.PACK_AB R10, R105, R4 ;  /* 0x00000004690a723e */ /* 0x000fe400000000ff */
[----:B----4-:R-:W-:Y:S01]  /*a2b0*/  F2FP.PACK_AB R11, R106, R207 ;  /* 0x000000cf6a0b723e */ /* 0x010fe200000000ff */
[--C-:B------:R-:W-:Y:S01]  /*a2c0*/  FFMA.FTZ R20, R20, c[0x0][0x23c], -R0.reuse ;  /* 0x00008f0014147a23 */ /* 0x100fe20000010800 */
[----:B-----5:R-:W-:Y:S01]  /*a2d0*/  MOV R252, R7 ;  /* 0x0000000700fc7202 */ /* 0x020fe20000000f00 */
[----:B------:R-:W-:-:S02]  /*a2e0*/  FFMA.FTZ R133, R133, c[0x0][0x23c], -R0 ;  /* 0x00008f0085857a23 */ /* 0x000fc40000010800 */
[--C-:B------:R-:W-:Y:S02]  /*a2f0*/  FFMA.FTZ R138, R113, c[0x0][0x23c], -R0.reuse ;  /* 0x00008f00718a7a23 */ /* 0x100fe40000010800 */
[--C-:B------:R-:W-:Y:S02]  /*a300*/  FFMA.FTZ R139, R114, c[0x0][0x23c], -R0.reuse ;  /* 0x00008f00728b7a23 */ /* 0x100fe40000010800 */
[--C-:B------:R-:W-:Y:S02]  /*a310*/  FFMA.FTZ R245, R245, c[0x0][0x23c], -R0.reuse ;  /* 0x00008f00f5f57a23 */ /* 0x100fe40000010800 */
[----:B------:R-:W-:Y:S01]  /*a320*/  FFMA.FTZ R241, R241, c[0x0][0x23c], -R0 ;  /* 0x00008f00f1f17a23 */ /* 0x000fe20000010800 */
[----:B------:R-:W-:Y:S01]  /*a330*/  MOV R210, R167 ;  /* 0x000000a700d27202 */ /* 0x000fe20000000f00 */
[----:B------:R-:W-:Y:S02]  /*a340*/  FADD.FTZ R0, R107, R115 ;  /* 0x000000736b007221 */ /* 0x000fe40000010000 */
[----:B------:R-:W-:Y:S01]  /*a350*/  FADD.FTZ R213, R174, R94 ;  /* 0x0000005eaed57221 */ /* 0x000fe20000010000 */
[----:B------:R-:W-:Y:S01]  /*a360*/  MOV R174, R166 ;  /* 0x000000a600ae7202 */ /* 0x000fe20000000f00 */
[----:B------:R-:W-:Y:S01]  /*a370*/  FADD.FTZ R212, R175, R93 ;  /* 0x0000005dafd47221 */ /* 0x000fe20000010000 */
[----:B------:R-:W-:Y:S01]  /*a380*/  MOV R175, R165 ;  /* 0x000000a500af7202 */ /* 0x000fe20000000f00 */
[----:B------:R-:W-:-:S02]  /*a390*/  IMAD.MOV.U32 R107, RZ, RZ, R164 ;  /* 0x000000ffff6b7224 */ /* 0x000fc400078e00a4 */
[----:B-1----:R-:W-:Y:S01]  /*a3a0*/  HMMA.16816.F32 R164, R8, R12, R76 ;  /* 0x0000000c08a4723c */ /* 0x002fe2000000184c */
[----:B------:R-:W-:Y:S02]  /*a3b0*/  F2FP.PACK_AB R6, R249, R252 ;  /* 0x000000fcf906723e */ /* 0x000fe400000000ff */
[----:B--2---:R-:W-:-:S04]  /*a3c0*/  F2FP.PACK_AB R7, R211, R206 ;  /* 0x000000ced307723e */ /* 0x004fc800000000ff */
[----:B------:R-:W-:Y:S02]  /*a3d0*/  MOV R77, R5 ;  /* 0x00000005004d7202 */ /* 0x000fe40000000f00 */
[----:B------:R-:W-:Y:S02]  /*a3e0*/  MOV R76, R4 ;  /* 0x00000004004c7202 */ /* 0x000fe40000000f00 */
[----:B------:R-:W-:Y:S02]  /*a3f0*/  F2FP.PACK_AB R4, R104, R172 ;  /* 0x000000ac6804723e */ /* 0x000fe400000000ff */
[----:B------:R-:W-:Y:S01]  /*a400*/  F2FP.PACK_AB R5, R16, R204 ;  /* 0x000000cc1005723e */ /* 0x000fe200000000ff */
[----:B------:R-:W-:Y:S01]  /*a410*/  IMAD.MOV.U32 R209, RZ, RZ, R151 ;  /* 0x000000ffffd17224 */ /* 0x000fe200078e0097 */
[----:B------:R-:W-:Y:S01]  /*a420*/  MOV R205, R150 ;  /* 0x0000009600cd7202 */ /* 0x000fe20000000f00 */
[----:B------:R-:W-:Y:S01]  /*a430*/  IMAD.MOV.U32 R78, RZ, RZ, R149 ;  /* 0x000000ffff4e7224 */ /* 0x000fe200078e0095 */
[----:B------:R-:W-:-:S02]  /*a440*/  MOV R2, R148 ;  /* 0x0000009400027202 */ /* 0x000fc40000000f00 */
[----:B------:R-:W-:Y:S07]  /*a450*/  HMMA.16816.F32 R148, R8, R14, R64 ;  /* 0x0000000e0894723c */ /* 0x000fee0000001840 */
[----:B------:R-:W-:Y:S01]  /*a460*/  IMAD.MOV.U32 R64, RZ, RZ, R17 ;  /* 0x000000ffff407224 */ /* 0x000fe200078e0011 */
[----:B------:R-:W-:Y:S01]  /*a470*/  MOV R67, R16 ;  /* 0x0000001000437202 */ /* 0x000fe20000000f00 */
[C---:B------:R-:W-:Y:S01]  /*a480*/  HMMA.16816.F32 R160, R4.reuse, R12, R160 ;  /* 0x0000000c04a0723c */ /* 0x040fe200000018a0 */
[----:B------:R-:W1:Y:S07]  /*a490*/  LDSM.16.MT88.4 R16, [R222+0xc800] ;  /* 0x00c80000de10783b */ /* 0x000e6e0000004200 */
[----:B------:R-:W-:Y:S01]  /*a4a0*/  HMMA.16816.F32 R168, R4, R14, R168 ;  /* 0x0000000e04a8723c */ /* 0x000fe200000018a8 */
[----:B------:R-:W2:Y:S01]  /*a4b0*/  LDSM.16.MT88.4 R12, [R224+0xc800] ;  /* 0x00c80000e00c783b */ /* 0x000ea20000004200 */
[----:B------:R-:W-:-:S02]  /*a4c0*/  MOV R208, R147 ;  /* 0x0000009300d07202 */ /* 0x000fc40000000f00 */
[----:B------:R-:W-:Y:S02]  /*a4d0*/  MOV R79, R146 ;  /* 0x00000092004f7202 */ /* 0x000fe40000000f00 */
[----:B------:R-:W-:Y:S02]  /*a4e0*/  MOV R65, R145 ;  /* 0x0000009100417202 */ /* 0x000fe40000000f00 */
[----:B------:R-:W-:Y:S01]  /*a4f0*/  MOV R66, R144 ;  /* 0x0000009000427202 */ /* 0x000fe20000000f00 */
[----:B------:R-:W-:Y:S01]  /*a500*/  FADD.FTZ R3, R95, R92 ;  /* 0x0000005c5f037221 */ /* 0x000fe20000010000 */
[-C--:B-1----:R-:W-:Y:S07]  /*a510*/  HMMA.16816.F32 R144, R8, R16.reuse, R72 ;  /* 0x000000100890723c */ /* 0x082fee0000001848 */
[----:B------:R-:W-:Y:S01]  /*a520*/  IMAD.MOV.U32 R72, RZ, RZ, R106 ;  /* 0x000000ffff487224 */ /* 0x000fe200078e006a */
[----:B------:R-:W-:Y:S01]  /*a530*/  HMMA.16816.F32 R176, R4, R16, R176 ;  /* 0x0000001004b0723c */ /* 0x000fe200000018b0 */
[----:B------:R-:W-:-:S02]  /*a540*/  MOV R73, R105 ;  /* 0x0000006900497202 */ /* 0x000fc40000000f00 */
[----:B------:R-:W-:Y:S02]  /*a550*/  MOV R74, R104 ;  /* 0x00000068004a7202 */ /* 0x000fe40000000f00 */
[----:B------:R-:W-:-:S03]  /*a560*/  MOV R75, R107 ;  /* 0x0000006b004b7202 */ /* 0x000fc60000000f00 */
[-C--:B------:R-:W-:Y:S08]  /*a570*/  HMMA.16816.F32 R184, R4, R18.reuse, R184 ;  /* 0x0000001204b8723c */ /* 0x080ff000000018b8 */
[C---:B------:R-:W-:Y:S01]  /*a580*/  HMMA.16816.F32 R120, R8.reuse, R18, R60 ;  /* 0x000000120878723c */ /* 0x040fe2000000183c */
[----:B------:R-:W1:Y:S07]  /*a590*/  LDSM.16.MT88.4 R16, [R223+0xc800] ;  /* 0x00c80000df10783b */ /* 0x000e6e0000004200 */
[-C--:B--2---:R-:W-:Y:S08]  /*a5a0*/  HMMA.16816.F32 R116, R8, R12.reuse, R56 ;  /* 0x0000000c0874723c */ /* 0x084ff00000001838 */
[C---:B------:R-:W-:Y:S08]  /*a5b0*/  HMMA.16816.F32 R192, R4.reuse, R12, R192 ;  /* 0x0000000c04c0723c */ /* 0x040ff000000018c0 */
[-C--:B------:R-:W-:Y:S08]  /*a5c0*/  HMMA.16816.F32 R104, R4, R14.reuse, R68 ;  /* 0x0000000e0468723c */ /* 0x080ff00000001844 */
[----:B------:R-:W-:Y:S01]  /*a5d0*/  HMMA.16816.F32 R92, R8, R14, R52 ;  /* 0x0000000e085c723c */ /* 0x000fe20000001834 */
[----:B------:R-:W2:Y:S01]  /*a5e0*/  LDSM.16.MT88.4 R12, [R221+0xe800] ;  /* 0x00e80000dd0c783b */ /* 0x000ea20000004200 */
[----:B------:R-:W-:Y:S01]  /*a5f0*/  MOV R60, R247 ;  /* 0x000000f7003c7202 */ /* 0x000fe20000000f00 */
[----:B------:R-:W-:Y:S01]  /*a600*/  IMAD.MOV.U32 R62, RZ, RZ, R252 ;  /* 0x000000ffff3e7224 */ /* 0x000fe200078e00fc */
[----:B------:R-:W-:-:S02]  /*a610*/  MOV R61, R207 ;  /* 0x000000cf003d7202 */ /* 0x000fc40000000f00 */
[----:B------:R-:W-:Y:S01]  /*a620*/  MOV R63, R206 ;  /* 0x000000ce003f7202 */ /* 0x000fe20000000f00 */
[----:B------:R-:W-:Y:S01]  /*a630*/  IMAD.MOV.U32 R54, RZ, RZ, R211 ;  /* 0x000000ffff367224 */ /* 0x000fe200078e00d3 */
[----:B------:R-:W-:Y:S01]  /*a640*/  MOV R53, R208 ;  /* 0x000000d000357202 */ /* 0x000fe20000000f00 */
[-C--:B-1----:R-:W-:Y:S01]  /*a650*/  HMMA.16816.F32 R112, R4, R16.reuse, R80 ;  /* 0x000000100470723c */ /* 0x082fe20000001850 */
[----:B------:R-:W-:Y:S02]  /*a660*/  MOV R247, R205 ;  /* 0x000000cd00f77202 */ /* 0x000fe40000000f00 */
[----:B------:R-:W-:Y:S02]  /*a670*/  MOV R52, R204 ;  /* 0x000000cc00347202 */ /* 0x000fe40000000f00 */
[----:B------:R-:W-:Y:S02]  /*a680*/  MOV R252, R210 ;  /* 0x000000d200fc7202 */ /* 0x000fe40000000f00 */
[----:B------:R-:W-:Y:S01]  /*a690*/  IMAD.MOV.U32 R83, RZ, RZ, R209 ;  /* 0x000000ffff537224 */ /* 0x000fe200078e00d1 */
[----:B------:R-:W-:Y:S08]  /*a6a0*/  HMMA.16816.F32 R140, R8, R16, R140 ;  /* 0x00000010088c723c */ /* 0x000ff0000000188c */
[-C--:B------:R-:W-:Y:S08]  /*a6b0*/  HMMA.16816.F32 R108, R4, R18.reuse, R108 ;  /* 0x00000012046c723c */ /* 0x080ff0000000186c */
[C---:B------:R-:W-:Y:S01]  /*a6c0*/  HMMA.16816.F32 R208, R8.reuse, R18, R128 ;  /* 0x0000001208d0723c */ /* 0x040fe20000001880 */
[----:B------:R-:W1:Y:S06]  /*a6d0*/  LDSM.16.MT88.4 R16, [R224+0xe800] ;  /* 0x00e80000e010783b */ /* 0x000e6c0000004200 */
[----:B------:R-:W-:Y:S01]  /*a6e0*/  MOV R128, R174 ;  /* 0x000000ae00807202 */ /* 0x000fe20000000f00 */
[----:B--2---:R-:W-:Y:S01]  /*a6f0*/  HMMA.16816.F32 R204, R8, R12, R100 ;  /* 0x0000000c08cc723c */ /* 0x004fe20000001864 */
[----:B------:R-:W-:Y:S01]  /*a700*/  MOV R129, R173 ;  /* 0x000000ad00817202 */ /* 0x000fe20000000f00 */
[----:B------:R-:W-:Y:S01]  /*a710*/  IMAD.MOV.U32 R130, RZ, RZ, R172 ;  /* 0x000000ffff827224 */ /* 0x000fe200078e00ac */
[----:B------:R-:W-:-:S05]  /*a720*/  MOV R131, R175 ;  /* 0x000000af00837202 */ /* 0x000fca0000000f00 */
[C---:B------:R-:W-:Y:S08]  /*a730*/  HMMA.16816.F32 R100, R4.reuse, R12, R96 ;  /* 0x0000000c0464723c */ /* 0x040ff00000001860 */
[-C--:B------:R-:W-:Y:S08]  /*a740*/  HMMA.16816.F32 R96, R4, R14.reuse, R44 ;  /* 0x0000000e0460723c */ /* 0x080ff0000000182c */
[----:B------:R-:W-:Y:S01]  /*a750*/  HMMA.16816.F32 R172, R8, R14, R28 ;  /* 0x0000000e08ac723c */ /* 0x000fe2000000181c */
[----:B------:R-:W2:Y:S04]  /*a760*/  LDSM.16.MT88.4 R28, [R222+0xe800] ;  /* 0x00e80000de1c783b */ /* 0x000ea80000004200 */
[----:B------:R-:W3:Y:S01]  /*a770*/  LDSM.16.MT88.4 R12, [R223+0xe800] ;  /* 0x00e80000df0c783b */ /* 0x000ee20000004200 */
[----:B------:R-:W-:Y:S01]  /*a780*/  IMAD.MOV.U32 R59, RZ, RZ, R64 ;  /* 0x000000ffff3b7224 */ /* 0x000fe200078e0040 */
[----:B------:R-:W-:Y:S01]  /*a790*/  MOV R58, R65 ;  /* 0x00000041003a7202 */ /* 0x000fe20000000f00 */
[----:B------:R-:W-:Y:S01]  /*a7a0*/  IMAD.MOV.U32 R65, RZ, RZ, R76 ;  /* 0x000000ffff417224 */ /* 0x000fe200078e004c */
[----:B------:R-:W-:-:S02]  /*a7b0*/  MOV R57, R66 ;  /* 0x0000004200397202 */ /* 0x000fc40000000f00 */
[----:B------:R-:W-:Y:S02]  /*a7c0*/  MOV R64, R67 ;  /* 0x0000004300407202 */ /* 0x000fe40000000f00 */
[----:B------:R-:W-:Y:S02]  /*a7d0*/  MOV R66, R77 ;  /* 0x0000004d00427202 */ /* 0x000fe40000000f00 */
[----:B------:R-:W-:Y:S01]  /*a7e0*/  MOV R67, R78 ;  /* 0x0000004e00437202 */ /* 0x000fe20000000f00 */
[----:B------:R-:W-:Y:S01]  /*a7f0*/  IMAD.MOV.U32 R82, RZ, RZ, R72 ;  /* 0x000000ffff527224 */ /* 0x000fe200078e0048 */
[----:B------:R-:W-:Y:S02]  /*a800*/  MOV R81, R73 ;  /* 0x0000004900517202 */ /* 0x000fe40000000f00 */
[----:B------:R-:W-:Y:S02]  /*a810*/  MOV R80, R74 ;  /* 0x0000004a00507202 */ /* 0x000fe40000000f00 */
[----:B------:R-:W-:-:S02]  /*a820*/  MOV R55, R75 ;  /* 0x0000004b00377202 */ /* 0x000fc40000000f00 */
[----:B-1----:R-:W-:Y:S01]  /*a830*/  HMMA.16816.F32 R72, R4, R18, R36 ;  /* 0x000000120448723c */ /* 0x002fe20000001824 */
[----:B------:R-:W-:-:S06]  /*a840*/  MOV R56, R79 ;  /* 0x0000004f00387202 */ /* 0x000fcc0000000f00 */
[----:B------:R-:W-:Y:S01]  /*a850*/  MOV R39, R64 ;  /* 0x0000004000277202 */ /* 0x000fe20000000f00 */
[----:B------:R-:W-:Y:S01]  /*a860*/  IMAD.MOV.U32 R37, RZ, RZ, R66 ;  /* 0x000000ffff257224 */ /* 0x000fe200078e0042 */
[----:B------:R-:W-:Y:S01]  /*a870*/  MOV R38, R65 ;  /* 0x0000004100267202 */ /* 0x000fe20000000f00 */
[----:B------:R-:W-:Y:S01]  /*a880*/  HMMA.16816.F32 R76, R4, R16, R40 ;  /* 0x00000010044c723c */ /* 0x000fe20000001828 */
[----:B------:R-:W-:-:S07]  /*a890*/  MOV R36, R67 ;  /* 0x0000004300247202 */ /* 0x000fce0000000f00 */
[C---:B--2---:R-:W-:Y:S08]  /*a8a0*/  HMMA.16816.F32 R88, R4.reuse, R28, R88 ;  /* 0x0000001c0458723c */ /* 0x044ff00000001858 */
[C---:B------:R-:W-:Y:S08]  /*a8b0*/  HMMA.16816.F32 R84, R4.reuse, R30, R84 ;  /* 0x0000001e0454723c */ /* 0x040ff00000001854 */
[C---:B---3--:R-:W-:Y:S08]  /*a8c0*/  HMMA.16816.F32 R68, R4.reuse, R12, R48 ;  /* 0x0000000c0444723c */ /* 0x048ff00000001830 */
[----:B------:R-:W-:Y:S07]  /*a8d0*/  HMMA.16816.F32 R64, R4, R14, R32 ;  /* 0x0000000e0440723c */ /* 0x000fee0000001820 */
        /* <DEDUP_REMOVED lines=8> */
[----:B------:R-:W-:-:S02]  /*a960*/  MOV R4, R83 ;  /* 0x0000005300047202 */ /* 0x000fc40000000f00 */
[----:B------:R-:W-:Y:S02]  /*a970*/  MOV R129, R59 ;  /* 0x0000003b00817202 */ /* 0x000fe40000000f00 */
[----:B------:R-:W-:Y:S02]  /*a980*/  MOV R35, R128 ;  /* 0x0000008000237202 */ /* 0x000fe40000000f00 */
[----:B------:R-:W-:Y:S02]  /*a990*/  MOV R201, R56 ;  /* 0x0000003800c97202 */ /* 0x000fe40000000f00 */
[----:B------:R-:W-:Y:S01]  /*a9a0*/  MOV R202, R57 ;  /* 0x0000003900ca7202 */ /* 0x000fe20000000f00 */
[----:B------:R-:W-:Y:S01]  /*a9b0*/  IMAD.MOV.U32 R200, RZ, RZ, R53 ;  /* 0x000000ffffc87224 */ /* 0x000fe200078e0035 */
[----:B------:R-:W-:Y:S01]  /*a9c0*/  HMMA.16816.F32 R56, R8, R30, R188 ;  /* 0x0000001e0838723c */ /* 0x000fe200000018bc */
[----:B------:R-:W-:Y:S01]  /*a9d0*/  MOV R128, R52 ;  /* 0x0000003400807202 */ /* 0x000fe20000000f00 */
[----:B------:R-:W-:Y:S01]  /*a9e0*/  LDSM.16.MT88.4 R28, [R221+0xd000] ;  /* 0x00d00000dd1c783b */ /* 0x000fe20000004200 */
[----:B------:R-:W-:-:S04]  /*a9f0*/  MOV R83, R54 ;  /* 0x0000003600537202 */ /* 0x000fc80000000f00 */
[----:B------:R-:W-:Y:S01]  /*aa00*/  MOV R189, R55 ;  /* 0x0000003700bd7202 */ /* 0x000fe20000000f00 */
[----:B------:R-:W-:Y:S01]  /*aa10*/  HMMA.16816.F32 R44, R8, R18, R180 ;  /* 0x00000012082c723c */ /* 0x000fe200000018b4 */
[----:B------:R-:W-:Y:S01]  /*aa20*/  MOV R190, R2 ;  /* 0x0000000200be7202 */ /* 0x000fe20000000f00 */
[----:B------:R-:W-:Y:S02]  /*aa30*/  FADD.FTZ R2, R247, R0 ;  /* 0x00000000f7027221 */ /* 0x000fe40000010000 */
[----:B------:R-:W-:-:S04]  /*aa40*/  FADD.FTZ R0, R4, R213 ;  /* 0x000000d504007221 */ /* 0x000fc80000010000 */
[----:B------:R-:W-:Y:S01]  /*aa50*/  HMMA.16816.F32 R52, R8, R16, R196 ;  /* 0x000000100834723c */ /* 0x000fe200000018c4 */
[----:B------:R-:W1:Y:S01]  /*aa60*/  LDSM.16.MT88.4 R16, [R222+0xd000] ;  /* 0x00d00000de10783b */ /* 0x000e620000004200 */
[----:B------:R-:W-:-:S06]  /*aa70*/  MOV R203, R131 ;  /* 0x0000008300cb7202 */ /* 0x000fcc0000000f00 */
[C---:B------:R-:W-:Y:S01]  /*aa80*/  HMMA.16816.F32 R40, R8.reuse, R14, R152 ;  /* 0x0000000e0828723c */ /* 0x040fe20000001898 */
[----:B------:R2:W-:Y:S07]  /*aa90*/  MUFU.EX2 R154, R21 ;  /* 0x00000015009a7308 */ /* 0x0005ee0000000800 */
[----:B------:R-:W-:Y:S01]  /*aaa0*/  HMMA.16816.F32 R48, R8, R12, R156 ;  /* 0x0000000c0830723c */ /* 0x000fe2000000189c */
[----:B------:R-:W3:Y:S01]  /*aab0*/  LDSM.16.MT88.4 R12, [R224+0xd000] ;  /* 0x00d00000e00c783b */ /* 0x000ee20000004200 */
[----:B--2---:R-:W-:-:S02]  /*aac0*/  FADD.FTZ R21, R200, R0 ;  /* 0x00000000c8157221 */ /* 0x004fc40000010000 */
[----:B------:R-:W-:Y:S01]  /*aad0*/  IMAD.MOV.U32 R200, RZ, RZ, R201 ;  /* 0x000000ffffc87224 */ /* 0x000fe200078e00c9 */
[----:B------:R-:W-:Y:S02]  /*aae0*/  MOV R201, R202 ;  /* 0x000000ca00c97202 */ /* 0x000fe40000000f00 */
[----:B------:R-:W-:Y:S02]  /*aaf0*/  MOV R202, R203 ;  /* 0x000000cb00ca7202 */ /* 0x000fe40000000f00 */
[----:B------:R-:W-:Y:S01]  /*ab00*/  MOV R203, R5 ;  /* 0x0000000500cb7202 */ /* 0x000fe20000000f00 */
[----:B------:R-:W-:Y:S01]  /*ab10*/  IMAD.MOV.U32 R5, RZ, RZ, R6 ;  /* 0x000000ffff057224 */ /* 0x000fe200078e0006 */
[----:B------:R-:W-:Y:S01]  /*ab20*/  MOV R6, R7 ;  /* 0x0000000700067202 */ /* 0x000fe20000000f00 */
[----:B------:R-:W-:Y:S01]  /*ab30*/  MUFU.EX2 R191, R136 ;  /* 0x0000008800bf7308 */ /* 0x000fe20000000800 */
[----:B------:R-:W-:Y:S02]  /*ab40*/  MOV R7, R32 ;  /* 0x0000002000077202 */ /* 0x000fe40000000f00 */
[----:B------:R-:W-:Y:S01]  /*ab50*/  MOV R32, R33 ;  /* 0x0000002100207202 */ /* 0x000fe20000000f00 */
[----:B------:R-:W-:Y:S01]  /*ab60*/  IMAD.MOV.U32 R33, RZ, RZ, R34 ;  /* 0x000000ffff217224 */ /* 0x000fe200078e0022 */
[----:B------:R-:W-:-:S02]  /*ab70*/  MOV R34, R35 ;  /* 0x0000002300227202 */ /* 0x000fc40000000f00 */
[----:B------:R-:W-:Y:S01]  /*ab80*/  MOV R35, R36 ;  /* 0x0000002400237202 */ /* 0x000fe20000000f00 */
[----:B------:R-:W-:Y:S01]  /*ab90*/  MUFU.EX2 R131, R135 ;  /* 0x0000008700837308 */ /* 0x000fe20000000800 */
[----:B------:R-:W-:Y:S01]  /*aba0*/  MOV R36, R37 ;  /* 0x0000002500247202 */ /* 0x000fe20000000f00 */
[----:B------:R-:W-:Y:S01]  /*abb0*/  IMAD.MOV.U32 R37, RZ, RZ, R38 ;  /* 0x000000ffff257224 */ /* 0x000fe200078e0026 */
[----:B------:R-:W-:Y:S02]  /*abc0*/  MOV R38, R39 ;  /* 0x0000002700267202 */ /* 0x000fe40000000f00 */
[----:B------:R-:W-:-:S03]  /*abd0*/  MOV R39, R80 ;  /* 0x0000005000277202 */ /* 0x000fc60000000f00 */
[----:B------:R-:W-:Y:S01]  /*abe0*/  MUFU.EX2 R137, R137 ;  /* 0x0000008900897308 */ /* 0x000fe20000000800 */
[----:B------:R-:W-:Y:S01]  /*abf0*/  MOV R80, R81 ;  /* 0x0000005100507202 */ /* 0x000fe20000000f00 */
[----:B------:R-:W-:-:S06]  /*ac00*/  IMAD.MOV.U32 R81, RZ, RZ, R82 ;  /* 0x000000ffff517224 */ /* 0x000fcc00078e0052 */
[----:B------:R-:W-:Y:S01]  /*ac10*/  MUFU.EX2 R134, R134 ;  /* 0x0000008600867308 */ /* 0x000fe20000000800 */
[----:B------:R-:W-:Y:S01]  /*ac20*/  FADD.FTZ R4, R252, R212 ;  /* 0x000000d4fc047221 */ /* 0x000fe20000010000 */
[----:B------:R-:W-:-:S06]  /*ac30*/  MOV R82, R249 ;  /* 0x000000f900527202 */ /* 0x000fcc0000000f00 */
[----:B------:R-:W-:Y:S08]  /*ac40*/  MUFU.EX2 R136, R132 ;  /* 0x0000008400887308 */ /* 0x000ff00000000800 */
[----:B------:R-:W2:Y:S08]  /*ac50*/  MUFU.EX2 R135, R127 ;  /* 0x0000007f00877308 */ /* 0x000eb00000000800 */
[----:B------:R-:W-:Y:S08]  /*ac60*/  MUFU.EX2 R126, R126 ;  /* 0x0000007e007e7308 */ /* 0x000ff00000000800 */
[----:B------:R-:W4:Y:S01]  /*ac70*/  MUFU.EX2 R125, R125 ;  /* 0x0000007d007d7308 */ /* 0x000f220000000800 */
[----:B------:R-:W-:-:S07]  /*ac80*/  FADD.FTZ R3, R189, R3 ;  /* 0x00000003bd037221 */ /* 0x000fce0000010000 */
[----:B------:R-:W5:Y:S01]  /*ac90*/  MUFU.EX2 R124, R124 ;  /* 0x0000007c007c7308 */ /* 0x000f620000000800 */
[----:B------:R-:W-:Y:S01]  /*aca0*/  IMAD.MOV.U32 R197, RZ, RZ, R202 ;  /* 0x000000ffffc57224 */ /* 0x000fe200078e00ca */
[----:B------:R-:W-:-:S06]  /*acb0*/  MOV R188, R6 ;  /* 0x0000000600bc7202 */ /* 0x000fcc0000000f00 */
[----:B------:R-:W1:Y:S01]  /*acc0*/  MUFU.EX2 R152, R27 ;  /* 0x0000001b00987308 */ /* 0x000e620000000800 */
[----:B------:R-:W-:Y:S01]  /*acd0*/  IMAD.MOV.U32 R189, RZ, RZ, R7 ;  /* 0x000000ffffbd7224 */ /* 0x000fe200078e0007 */
[----:B------:R-:W-:-:S06]  /*ace0*/  MOV R202, R36 ;  /* 0x0000002400ca7202 */ /* 0x000fcc0000000f00 */
[----:B------:R1:W-:Y:S01]  /*acf0*/  MUFU.EX2 R153, R22 ;  /* 0x0000001600997308 */ /* 0x0003e20000000800 */
[----:B------:R-:W-:-:S07]  /*ad00*/  MOV R198, R203 ;  /* 0x000000cb00c67202 */ /* 0x000fce0000000f00 */
[----:B------:R2:W-:Y:S08]  /*ad10*/  MUFU.EX2 R247, R20 ;  /* 0x0000001400f77308 */ /* 0x0005f00000000800 */
[----:B------:R-:W3:Y:S01]  /*ad20*/  MUFU.EX2 R252, R133 ;  /* 0x0000008500fc7308 */ /* 0x000ee20000000800 */
[----:B-1----:R-:W-:Y:S01]  /*ad30*/  FADD.FTZ R22, R190, R2 ;  /* 0x00000002be167221 */ /* 0x002fe20000010000 */
[----:B------:R-:W-:-:S06]  /*ad40*/  MOV R190, R32 ;  /* 0x0000002000be7202 */ /* 0x000fcc0000000f00 */
[----:B------:R-:W-:Y:S01]  /*ad50*/  MUFU.EX2 R249, R138 ;  /* 0x0000008a00f97308 */ /* 0x000fe20000000800 */
[----:B--2---:R-:W-:-:S07]  /*ad60*/  FADD.FTZ R20, R201, R3 ;  /* 0x00000003c9147221 */ /* 0x004fce0000010000 */
[----:B------:R1:W2:Y:S01]  /*ad70*/  MUFU.EX2 R0, R139 ;  /* 0x0000008b00007308 */ /* 0x0002a20000000800 */
[----:B------:R-:W-:Y:S01]  /*ad80*/  FADD.FTZ R2, R200, R4 ;  /* 0x00000004c8027221 */ /* 0x000fe20000010000 */
[----:B------:R-:W-:Y:S01]  /*ad90*/  MOV R200, R34 ;  /* 0x0000002200c87202 */ /* 0x000fe20000000f00 */
[----:B------:R-:W-:Y:S01]  /*ada0*/  IMAD.MOV.U32 R201, RZ, RZ, R35 ;  /* 0x000000ffffc97224 */ /* 0x000fe200078e0023 */
[----:B------:R-:W-:Y:S01]  /*adb0*/  MOV R203, R37 ;  /* 0x0000002500cb7202 */ /* 0x000fe20000000f00 */
[----:B------:R-:W-:Y:S01]  /*adc0*/  IMAD.MOV.U32 R37, RZ, RZ, R83 ;  /* 0x000000ffff257224 */ /* 0x000fe200078e0053 */
[----:B------:R-:W-:Y:S02]  /*add0*/  MOV R32, R38 ;  /* 0x0000002600207202 */ /* 0x000fe40000000f00 */
[----:B------:R-:W-:Y:S02]  /*ade0*/  MOV R35, R81 ;  /* 0x0000005100237202 */ /* 0x000fe40000000f00 */
[----:B------:R-:W-:-:S02]  /*adf0*/  F2FP.PACK_AB R9, R135, R136 ;  /* 0x000000888709723e */ /* 0x000fc400000000ff */
[----:B------:R-:W-:Y:S02]  /*ae00*/  F2FP.PACK_AB R10, R134, R131 ;  /* 0x00000083860a723e */ /* 0x000fe400000000ff */
[----:B-1----:R-:W-:Y:S02]  /*ae10*/  MOV R139, R191 ;  /* 0x000000bf008b7202 */ /* 0x002fe40000000f00 */
[----:B------:R-:W-:Y:S01]  /*ae20*/  MOV R191, R33 ;  /* 0x0000002100bf7202 */ /* 0x000fe20000000f00 */
[----:B------:R-:W-:Y:S01]  /*ae30*/  IMAD.MOV.U32 R33, RZ, RZ, R39 ;  /* 0x000000ffff217224 */ /* 0x000fe200078e0027 */
[----:B------:R-:W-:Y:S02]  /*ae40*/  F2FP.PACK_AB R8, R139, R137 ;  /* 0x000000898b08723e */ /* 0x000fe400000000ff */
[----:B----4-:R-:W-:Y:S02]  /*ae50*/  F2FP.PACK_AB R11, R125, R126 ;  /* 0x0000007e7d0b723e */ /* 0x010fe400000000ff */
[----:B------:R-:W-:-:S02]  /*ae60*/  MOV R34, R80 ;  /* 0x0000005000227202 */ /* 0x000fc40000000f00 */
[----:B------:R-:W-:Y:S01]  /*ae70*/  MOV R157, R188 ;  /* 0x000000bc009d7202 */ /* 0x000fe20000000f00 */
[----:B------:R-:W-:Y:S01]  /*ae80*/  IMAD.MOV.U32 R159, RZ, RZ, R190 ;  /* 0x000000ffff9f7224 */ /* 0x000fe200078e00be */
[----:B------:R-:W-:Y:S02]  /*ae90*/  MOV R36, R82 ;  /* 0x0000005200247202 */ /* 0x000fe40000000f00 */
[----:B------:R-:W-:Y:S02]  /*aea0*/  MOV R38, R215 ;  /* 0x000000d700267202 */ /* 0x000fe40000000f00 */
[----:B------:R-:W-:Y:S01]  /*aeb0*/  MOV R188, R191 ;  /* 0x000000bf00bc7202 */ /* 0x000fe20000000f00 */
[----:B------:R-:W-:Y:S01]  /*aec0*/  IMAD.MOV.U32 R191, RZ, RZ, R202 ;  /* 0x000000ffffbf7224 */ /* 0x000fe200078e00ca */
[----:B------:R-:W-:Y:S02]  /*aed0*/  MOV R158, R189 ;  /* 0x000000bd009e7202 */ /* 0x000fe40000000f00 */
[----:B-----5:R-:W-:-:S02]  /*aee0*/  MOV R138, R124 ;  /* 0x0000007c008a7202 */ /* 0x020fc40000000f00 */
[----:B------:R-:W-:Y:S02]  /*aef0*/  MOV R189, R200 ;  /* 0x000000c800bd7202 */ /* 0x000fe40000000f00 */
[----:B------:R-:W-:Y:S02]  /*af00*/  MOV R190, R201 ;  /* 0x000000c900be7202 */ /* 0x000fe40000000f00 */
[----:B------:R-:W-:Y:S01]  /*af10*/  MOV R202, R32 ;  /* 0x0000002000ca7202 */ /* 0x000fe20000000f00 */
[----:B------:R-:W-:Y:S01]  /*af20*/  IMAD.MOV.U32 R32, RZ, RZ, R35 ;  /* 0x000000ffff207224 */ /* 0x000fe200078e0023 */
[----:B------:R-:W-:Y:S02]  /*af30*/  MOV R201, R33 ;  /* 0x0000002100c97202 */ /* 0x000fe40000000f00 */
[----:B------:R-:W-:Y:S02]  /*af40*/  MOV R200, R34 ;  /* 0x0000002200c87202 */ /* 0x000fe40000000f00 */
[----:B------:R-:W-:-:S02]  /*af50*/  MOV R39, R214 ;  /* 0x000000d600277202 */ /* 0x000fc40000000f00 */
[----:B------:R-:W-:Y:S02]  /*af60*/  MOV R33, R36 ;  /* 0x0000002400217202 */ /* 0x000fe40000000f00 */
[----:B------:R-:W-:Y:S02]  /*af70*/  MOV R34, R37 ;  /* 0x0000002500227202 */ /* 0x000fe40000000f00 */
[----:B------:R-:W-:Y:S01]  /*af80*/  MOV R35, R38 ;  /* 0x0000002600237202 */ /* 0x000fe20000000f00 */
[----:B------:R-:W-:Y:S01]  /*af90*/  HMMA.16816.F32 R180, R8, R16, R144 ;  /* 0x0000001008b4723c */ /* 0x000fe20000001890 */
[----:B------:R-:W-:Y:S02]  /*afa0*/  MOV R199, R5 ;  /* 0x0000000500c77202 */ /* 0x000fe40000000f00 */
[----:B------:R-:W-:Y:S02]  /*afb0*/  F2FP.PACK_AB R4, R152, R138 ;  /* 0x0000008a9804723e */ /* 0x000fe400000000ff */
[----:B---3--:R-:W-:-:S02]  /*afc0*/  F2FP.PACK_AB R5, R252, R247 ;  /* 0x000000f7fc05723e */ /* 0x008fc400000000ff */
[----:B------:R-:W-:Y:S02]  /*afd0*/  F2FP.PACK_AB R6, R154, R153 ;  /* 0x000000999a06723e */ /* 0x000fe400000000ff */
[----:B--2---:R-:W-:Y:S01]  /*afe0*/  F2FP.PACK_AB R7, R0, R249 ;  /* 0x000000f90007723e */ /* 0x004fe200000000ff */
[----:B------:R-:W-:Y:S01]  /*aff0*/  IMAD.MOV.U32 R27, RZ, RZ, R188 ;  /* 0x000000ffff1b7224 */ /* 0x000fe200078e00bc */
        /* <DEDUP_REMOVED lines=9> */
[----:B------:R-:W-:Y:S01]  /*b090*/  HMMA.16816.F32 R212, R8, R18, R120 ;  /* 0x0000001208d4723c */ /* 0x000fe20000001878 */
[----:B------:R-:W-:Y:S01]  /*b0a0*/  MOV R37, R128 ;  /* 0x0000008000257202 */ /* 0x000fe20000000f00 */
[----:B------:R-:W1:Y:S01]  /*b0b0*/  LDSM.16.MT88.4 R32, [R221+0xf000] ;  /* 0x00f00000dd20783b */ /* 0x000e620000004200 */
[----:B------:R-:W-:Y:S02]  /*b0c0*/  MOV R38, R129 ;  /* 0x0000008100267202 */ /* 0x000fe40000000f00 */
[----:B------:R-:W-:Y:S02]  /*b0d0*/  MOV R39, R130 ;  /* 0x0000008200277202 */ /* 0x000fe40000000f00 */
[----:B------:R-:W-:-:S02]  /*b0e0*/  IMAD.MOV.U32 R121, RZ, RZ, R131 ;  /* 0x000000ffff797224 */ /* 0x000fc400078e0083 */
[----:B------:R-:W-:Y:S01]  /*b0f0*/  HMMA.16816.F32 R128, R4, R14, R104 ;  /* 0x0000000e0480723c */ /* 0x000fe20000001868 */
[----:B------:R-:W-:Y:S01]  /*b100*/  IMAD.MOV.U32 R155, RZ, RZ, R198 ;  /* 0x000000ffff9b7224 */ /* 0x000fe200078e00c6 */
[----:B------:R-:W-:Y:S01]  /*b110*/  MOV R156, R199 ;  /* 0x000000c7009c7202 */ /* 0x000fe20000000f00 */
[----:B------:R-:W-:-:S04]  /*b120*/  IMAD.MOV.U32 R132, RZ, RZ, R36 ;  /* 0x000000ffff847224 */ /* 0x000fc800078e0024 */
[----:B------:R-:W-:Y:S02]  /*b130*/  MOV R107, R153 ;  /* 0x00000099006b7202 */ /* 0x000fe40000000f00 */
[----:B------:R-:W-:Y:S02]  /*b140*/  MOV R106, R134 ;  /* 0x00000086006a7202 */ /* 0x000fe40000000f00 */
[----:B------:R-:W-:Y:S01]  /*b150*/  MOV R104, R154 ;  /* 0x0000009a00687202 */ /* 0x000fe20000000f00 */
[----:B------:R-:W-:Y:S01]  /*b160*/  HMMA.16816.F32 R164, R8, R28, R164 ;  /* 0x0000001c08a4723c */ /* 0x000fe200000018a4 */
[----:B------:R-:W-:Y:S02]  /*b170*/  MOV R134, R37 ;  /* 0x0000002500867202 */ /* 0x000fe40000000f00 */
[----:B------:R-:W-:Y:S02]  /*b180*/  MOV R154, R38 ;  /* 0x00000026009a7202 */ /* 0x000fe40000000f00 */
[----:B------:R-:W-:-:S02]  /*b190*/  MOV R153, R39 ;  /* 0x0000002700997202 */ /* 0x000fc40000000f00 */
[----:B------:R-:W2:Y:S01]  /*b1a0*/  LDSM.16.MT88.4 R36, [R223+0xd000] ;  /* 0x00d00000df24783b */ /* 0x000ea20000004200 */
[----:B------:R-:W-:Y:S01]  /*b1b0*/  HMMA.16816.F32 R160, R4, R28, R160 ;  /* 0x0000001c04a0723c */ /* 0x000fe200000018a0 */
[----:B------:R-:W-:-:S07]  /*b1c0*/  MOV R122, R197 ;  /* 0x000000c5007a7202 */ /* 0x000fce0000000f00 */
[-C--:B------:R-:W-:Y:S08]  /*b1d0*/  HMMA.16816.F32 R168, R4, R30.reuse, R168 ;  /* 0x0000001e04a8723c */ /* 0x080ff000000018a8 */
[----:B------:R-:W-:Y:S01]  /*b1e0*/  HMMA.16816.F32 R80, R8, R30, R148 ;  /* 0x0000001e0850723c */ /* 0x000fe20000001894 */
[----:B------:R-:W3:Y:S06]  /*b1f0*/  LDSM.16.MT88.4 R28, [R222+0xf000] ;  /* 0x00f00000de1c783b */ /* 0x000eec0000004200 */
[----:B------:R-:W-:Y:S01]  /*b200*/  MOV R148, R155 ;  /* 0x0000009b00947202 */ /* 0x000fe20000000f00 */
[----:B------:R-:W-:Y:S01]  /*b210*/  IMAD.MOV.U32 R149, RZ, RZ, R156 ;  /* 0x000000ffff957224 */ /* 0x000fe200078e009c */
[----:B------:R-:W-:Y:S01]  /*b220*/  MOV R150, R157 ;  /* 0x0000009d00967202 */ /* 0x000fe20000000f00 */
[----:B------:R-:W-:Y:S01]  /*b230*/  HMMA.16816.F32 R176, R4, R16, R176 ;  /* 0x0000001004b0723c */ /* 0x000fe200000018b0 */
[----:B------:R-:W-:-:S02]  /*b240*/  MOV R155, R158 ;  /* 0x0000009e009b7202 */ /* 0x000fc40000000f00 */
[----:B------:R-:W-:-:S05]  /*b250*/  MOV R151, R159 ;  /* 0x0000009f00977202 */ /* 0x000fca0000000f00 */
[----:B------:R-:W-:Y:S01]  /*b260*/  HMMA.16816.F32 R184, R4, R18, R184 ;  /* 0x0000001204b8723c */ /* 0x000fe200000018b8 */
[----:B------:R-:W4:Y:S07]  /*b270*/  LDSM.16.MT88.4 R16, [R224+0xf000] ;  /* 0x00f00000e010783b */ /* 0x000f2e0000004200 */
[-C--:B------:R-:W-:Y:S08]  /*b280*/  HMMA.16816.F32 R196, R8, R12.reuse, R116 ;  /* 0x0000000c08c4723c */ /* 0x080ff00000001874 */
[----:B------:R-:W-:Y:S08]  /*b290*/  HMMA.16816.F32 R192, R4, R12, R192 ;  /* 0x0000000c04c0723c */ /* 0x000ff000000018c0 */
[----:B------:R-:W-:Y:S01]  /*b2a0*/  HMMA.16816.F32 R156, R8, R14, R92 ;  /* 0x0000000e089c723c */ /* 0x000fe2000000185c */
[----:B------:R-:W5:Y:S01]  /*b2b0*/  LDSM.16.MT88.4 R12, [R223+0xf000] ;  /* 0x00f00000df0c783b */ /* 0x000f620000004200 */
[----:B------:R-:W-:Y:S01]  /*b2c0*/  MOV R120, R126 ;  /* 0x0000007e00787202 */ /* 0x000fe20000000f00 */
[----:B------:R-:W-:-:S05]  /*b2d0*/  IMAD.MOV.U32 R105, RZ, RZ, R125 ;  /* 0x000000ffff697224 */ /* 0x000fca00078e007d */
[----:B-1----:R-:W-:Y:S01]  /*b2e0*/  HMMA.16816.F32 R92, R4, R32, R100 ;  /* 0x00000020045c723c */ /* 0x002fe20000001864 */
[----:B------:R-:W-:-:S07]  /*b2f0*/  MOV R123, R0 ;  /* 0x00000000007b7202 */ /* 0x000fce0000000f00 */
[----:B------:R-:W-:Y:S01]  /*b300*/  HMMA.16816.F32 R100, R4, R34, R96 ;  /* 0x000000220464723c */ /* 0x000fe20000001860 */
[----:B------:R-:W-:-:S06]  /*b310*/  MOV R0, R154 ;  /* 0x0000009a00007202 */ /* 0x000fcc0000000f00 */
[----:B------:R-:W-:Y:S02]  /*b320*/  MOV R98, R148 ;  /* 0x0000009400627202 */ /* 0x000fe40000000f00 */
[----:B------:R-:W-:Y:S02]  /*b330*/  MOV R148, R3 ;  /* 0x0000000300947202 */ /* 0x000fe40000000f00 */
[----:B------:R-:W-:Y:S01]  /*b340*/  MOV R3, R155 ;  /* 0x0000009b00037202 */ /* 0x000fe20000000f00 */
[----:B--2---:R-:W-:Y:S01]  /*b350*/  HMMA.16816.F32 R124, R4, R36, R112 ;  /* 0x00000024047c723c */ /* 0x004fe20000001870 */
[----:B------:R-:W-:-:S03]  /*b360*/  IMAD.MOV.U32 R99, RZ, RZ, R147 ;  /* 0x000000ffff637224 */ /* 0x000fc600078e0093 */
[----:B------:R-:W-:-:S04]  /*b370*/  FADD.FTZ R3, R3, R21 ;  /* 0x0000001503037221 */ /* 0x000fc80000010000 */
[----:B---3--:R-:W-:Y:S01]  /*b380*/  HMMA.16816.F32 R112, R4, R28, R88 ;  /* 0x0000001c0470723c */ /* 0x008fe20000001858 */
[----:B------:R-:W-:Y:S01]  /*b390*/  MOV R96, R150 ;  /* 0x0000009600607202 */ /* 0x000fe20000000f00 */
[----:B------:R-:W-:-:S05]  /*b3a0*/  FADD.FTZ R0, R0, R22 ;  /* 0x0000001600007221 */ /* 0x000fca0000010000 */
[----:B------:R-:W-:Y:S01]  /*b3b0*/  MOV R90, R134 ;  /* 0x00000086005a7202 */ /* 0x000fe20000000f00 */
[----:B------:R-:W-:Y:S01]  /*b3c0*/  IMAD.MOV.U32 R89, RZ, RZ, R151 ;  /* 0x000000ffff597224 */ /* 0x000fe200078e0097 */
[----:B------:R-:W-:Y:S01]  /*b3d0*/  MOV R88, R133 ;  /* 0x0000008500587202 */ /* 0x000fe20000000f00 */
[----:B------:R-:W-:Y:S01]  /*b3e0*/  IMAD.MOV.U32 R91, RZ, RZ, R132 ;  /* 0x000000ffff5b7224 */ /* 0x000fe200078e0084 */
[----:B------:R-:W-:Y:S01]  /*b3f0*/  MOV R151, R135 ;  /* 0x0000008700977202 */ /* 0x000fe20000000f00 */
[----:B------:R-:W-:Y:S01]  /*b400*/  HMMA.16816.F32 R108, R4, R38, R108 ;  /* 0x00000026046c723c */ /* 0x000fe2000000186c */
[----:B------:R-:W-:Y:S01]  /*b410*/  FADD.FTZ R2, R89, R2 ;  /* 0x0000000259027221 */ /* 0x000fe20000010000 */
[----:B------:R-:W-:Y:S01]  /*b420*/  MOV R97, R149 ;  /* 0x0000009500617202 */ /* 0x000fe20000000f00 */
[----:B------:R-:W-:Y:S01]  /*b430*/  IMAD.MOV.U32 R149, RZ, RZ, R153 ;  /* 0x000000ffff957224 */ /* 0x000fe200078e0099 */
[----:B------:R-:W-:-:S04]  /*b440*/  MOV R150, R152 ;  /* 0x0000009800967202 */ /* 0x000fc80000000f00 */
[----:B------:R-:W-:Y:S01]  /*b450*/  HMMA.16816.F32 R116, R4, R30, R84 ;  /* 0x0000001e0474723c */ /* 0x000fe20000001854 */
[----:B------:R-:W-:-:S07]  /*b460*/  FADD.FTZ R0, R91, R0 ;  /* 0x000000005b007221 */ /* 0x000fce0000010000 */
[C---:B----4-:R-:W-:Y:S08]  /*b470*/  HMMA.16816.F32 R76, R4.reuse, R16, R76 ;  /* 0x00000010044c723c */ /* 0x050ff0000000184c */
[C---:B------:R-:W-:Y:S01]  /*b480*/  HMMA.16816.F32 R132, R4.reuse, R18, R72 ;  /* 0x000000120484723c */ /* 0x040fe20000001848 */
[----:B------:R-:W1:Y:S07]  /*b490*/  LDSM.16.MT88.4 R72, [R224+0xd800] ;  /* 0x00d80000e048783b */ /* 0x000e6e0000004200 */
[C---:B-----5:R-:W-:Y:S08]  /*b4a0*/  HMMA.16816.F32 R144, R4.reuse, R12, R68 ;  /* 0x0000000c0490723c */ /* 0x060ff00000001844 */
[----:B------:R-:W-:Y:S07]  /*b4b0*/  HMMA.16816.F32 R64, R4, R14, R64 ;  /* 0x0000000e0440723c */ /* 0x000fee0000001840 */
[----:B------:R-:W-:-:S02]  /*b4c0*/  FADD.FTZ R4, R90, R20 ;  /* 0x000000145a047221 */ /* 0x000fc40000010000 */
[----:B------:R-:W-:Y:S01]  /*b4d0*/  FADD.FTZ R5, R188, R3 ;  /* 0x00000003bc057221 */ /* 0x000fe20000010000 */
[----:B------:R-:W-:Y:S01]  /*b4e0*/  HMMA.16816.F32 R44, R8, R18, R44 ;  /* 0x00000012082c723c */ /* 0x000fe2000000182c */
[----:B------:R-:W-:Y:S02]  /*b4f0*/  FADD.FTZ R3, R201, R2 ;  /* 0x00000002c9037221 */ /* 0x000fe40000010000 */
[----:B------:R-:W-:-:S04]  /*b500*/  FADD.FTZ R2, R202, R4 ;  /* 0x00000004ca027221 */ /* 0x000fc80000010000 */
[----:B------:R-:W-:Y:S01]  /*b510*/  IMAD.MOV.U32 R19, RZ, RZ, R139 ;  /* 0x000000ffff137224 */ /* 0x000fe200078e008b */
[----:B------:R-:W-:Y:S01]  /*b520*/  HMMA.16816.F32 R48, R8, R12, R48 ;  /* 0x0000000c0830723c */ /* 0x000fe20000001830 */
[----:B------:R-:W-:-:S06]  /*b530*/  MOV R18, R138 ;  /* 0x0000008a00127202 */ /* 0x000fcc0000000f00 */
[----:B------:R-:W-:Y:S01]  /*b540*/  MOV R13, R136 ;  /* 0x00000088000d7202 */ /* 0x000fe20000000f00 */
[C---:B------:R-:W-:Y:S01]  /*b550*/  HMMA.16816.F32 R140, R8.reuse, R36, R140 ;  /* 0x00000024088c723c */ /* 0x040fe2000000188c */
[----:B------:R-:W-:Y:S02]  /*b560*/  MOV R12, R137 ;  /* 0x00000089000c7202 */ /* 0x000fe40000000f00 */
[----:B------:R-:W2:Y:S05]  /*b570*/  LDSM.16.MT88.4 R136, [R224+0xf800] ;  /* 0x00f80000e088783b */ /* 0x000eaa0000004200 */
[C---:B------:R-:W-:Y:S08]  /*b580*/  HMMA.16816.F32 R152, R8.reuse, R32, R204 ;  /* 0x000000200898723c */ /* 0x040ff000000018cc */
[C---:B------:R-:W-:Y:S01]  /*b590*/  HMMA.16816.F32 R52, R8.reuse, R16, R52 ;  /* 0x000000100834723c */ /* 0x040fe20000001834 */
[----:B------:R3:W-:Y:S07]  /*b5a0*/  MUFU.EX2 R16, R88 ;  /* 0x0000005800107308 */ /* 0x0007ee0000000800 */
[C---:B------:R-:W-:Y:S08]  /*b5b0*/  HMMA.16816.F32 R36, R8.reuse, R38, R208 ;  /* 0x000000260824723c */ /* 0x040ff000000018d0 */
[C---:B------:R-:W-:Y:S01]  /*b5c0*/  HMMA.16816.F32 R32, R8.reuse, R34, R172 ;  /* 0x000000220820723c */ /* 0x040fe200000018ac */
[----:B---3--:R-:W3:Y:S07]  /*b5d0*/  LDSM.16.MT88.4 R88, [R223+0xd800] ;  /* 0x00d80000df58783b */ /* 0x008eee0000004200 */
[C---:B------:R-:W-:Y:S08]  /*b5e0*/  HMMA.16816.F32 R60, R8.reuse, R28, R60 ;  /* 0x0000001c083c723c */ /* 0x040ff0000000183c */
[C---:B------:R-:W-:Y:S08]  /*b5f0*/  HMMA.16816.F32 R56, R8.reuse, R30, R56 ;  /* 0x0000001e0838723c */ /* 0x040ff00000001838 */
[----:B------:R-:W-:Y:S01]  /*b600*/  HMMA.16816.F32 R40, R8, R14, R40 ;  /* 0x0000000e0828723c */ /* 0x000fe20000001828 */
[----:B------:R-:W-:Y:S08]  /*b610*/  MUFU.EX2 R219, R219 ;  /* 0x000000db00db7308 */ /* 0x000ff00000000800 */
[----:B------:R-:W4:Y:S01]  /*b620*/  MUFU.EX2 R243, R243 ;  /* 0x000000f300f37308 */ /* 0x000f220000000800 */
[----:B------:R-:W-:-:S07]  /*b630*/  FADD.FTZ R9, R96, R5 ;  /* 0x0000000560097221 */ /* 0x000fce0000010000 */
[----:B------:R-:W-:Y:S01]  /*b640*/  MUFU.EX2 R242, R242 ;  /* 0x000000f200f27308 */ /* 0x000fe20000000800 */
[----:B------:R-:W5:Y:S07]  /*b650*/  LDSM.16.MT88.4 R4, [R223+0xf800] ;  /* 0x00f80000df04783b */ /* 0x000f6e0000004200 */
[----:B------:R-:W-:Y:S08]  /*b660*/  MUFU.EX2 R218, R218 ;  /* 0x000000da00da7308 */ /* 0x000ff00000000800 */
[----:B------:R-:W-:Y:S08]  /*b670*/  MUFU.EX2 R245, R245 ;  /* 0x000000f500f57308 */ /* 0x000ff00000000800 */
[----:B------:R-:W1:Y:S08]  /*b680*/  MUFU.EX2 R241, R241 ;  /* 0x000000f100f17308 */ /* 0x000e700000000800 */
[----:B------:R-:W-:Y:S08]  /*b690*/  MUFU.EX2 R216, R216 ;  /* 0x000000d800d87308 */ /* 0x000ff00000000800 */
[----:B------:R-:W1:Y:S08]  /*b6a0*/  MUFU.EX2 R217, R217 ;  /* 0x000000d900d97308 */ /* 0x000e700000000800 */
[----:B------:R-:W-:Y:S08]  /*b6b0*/  MUFU.EX2 R27, R27 ;  /* 0x0000001b001b7308 */ /* 0x000ff00000000800 */
[----:B------:R-:W1:Y:S08]  /*b6c0*/  MUFU.EX2 R251, R251 ;  /* 0x000000fb00fb7308 */ /* 0x000e700000000800 */
[----:B------:R-:W-:Y:S08]  /*b6d0*/  MUFU.EX2 R250, R250 ;  /* 0x000000fa00fa7308 */ /* 0x000ff00000000800 */
[----:B------:R-:W-:Y:S08]  /*b6e0*/  MUFU.EX2 R248, R248 ;  /* 0x000000f800f87308 */ /* 0x000ff00000000800 */
[----:B------:R-:W1:Y:S08]  /*b6f0*/  MUFU.EX2 R246, R246 ;  /* 0x000000f600f67308 */ /* 0x000e700000000800 */
[----:B------:R-:W-:Y:S08]  /*b700*/  MUFU.EX2 R244, R244 ;  /* 0x000000f400f47308 */ /* 0x000ff00000000800 */
[----:B------:R-:W2:Y:S01]  /*b710*/  MUFU.EX2 R240, R240 ;  /* 0x000000f000f07308 */ /* 0x000ea20000000800 */
[----:B------:R-:W-:Y:S01]  /*b720*/  MOV R188, R189 ;  /* 0x000000bd00bc7202 */ /* 0x000fe20000000f00 */
[----:B------:R-:W-:Y:S01]  /*b730*/  IMAD.MOV.U32 R189, RZ, RZ, R190 ;  /* 0x000000ffffbd7224 */ /* 0x000fe200078e00be */
[----:B------:R-:W-:Y:S01]  /*b740*/  MOV R190, R191 ;  /* 0x000000bf00be7202 */ /* 0x000fe20000000f00 */
[----:B------:R-:W-:Y:S01]  /*b750*/  IMAD.MOV.U32 R209, RZ, RZ, R148 ;  /* 0x000000ffffd17224 */ /* 0x000fe200078e0094 */
[----:B------:R-:W-:Y:S01]  /*b760*/  MOV R191, R200 ;  /* 0x000000c800bf7202 */ /* 0x000fe20000000f00 */
[----:B------:R-:W3:Y:S01]  /*b770*/  LDSM.16.MT88.4 R172, [R221+0xd800] ;  /* 0x00d80000ddac783b */ /* 0x000ee20000004200 */
[----:B------:R-:W-:-:S02]  /*b780*/  MOV R208, R149 ;  /* 0x0000009500d07202 */ /* 0x000fc40000000f00 */
[----:B------:R-:W-:Y:S02]  /*b790*/  MOV R30, R150 ;  /* 0x00000096001e7202 */ /* 0x000fe40000000f00 */
[----:B------:R-:W-:Y:S01]  /*b7a0*/  MOV R17, R151 ;  /* 0x0000009700117202 */ /* 0x000fe20000000f00 */
[----:B------:R-:W-:Y:S01]  /*b7b0*/  FADD.FTZ R10, R203, R0 ;  /* 0x00000000cb0a7221 */ /* 0x000fe20000010000 */
[----:B----4-:R-:W-:Y:S02]  /*b7c0*/  F2FP.PACK_AB R148, R243, R219 ;  /* 0x000000dbf394723e */ /* 0x010fe400000000ff */
[----:B-1----:R-:W-:Y:S02]  /*b7d0*/  F2FP.PACK_AB R149, R241, R245 ;  /* 0x000000f5f195723e */ /* 0x002fe400000000ff */
[----:B------:R-:W-:Y:S02]  /*b7e0*/  F2FP.PACK_AB R150, R218, R242 ;  /* 0x000000f2da96723e */ /* 0x000fe400000000ff */
[----:B------:R-:W-:-:S02]  /*b7f0*/  F2FP.PACK_AB R151, R217, R216 ;  /* 0x000000d8d997723e */ /* 0x000fc400000000ff */
[----:B------:R-:W-:Y:S02]  /*b800*/  F2FP.PACK_AB R200, R251, R27 ;  /* 0x0000001bfbc8723e */ /* 0x000fe400000000ff */
[----:B------:R-:W-:Y:S02]  /*b810*/  F2FP.PACK_AB R201, R246, R248 ;  /* 0x000000f8f6c9723e */ /* 0x000fe400000000ff */
[----:B------:R-:W-:Y:S02]  /*b820*/  F2FP.PACK_AB R202, R16, R250 ;  /* 0x000000fa10ca723e */ /* 0x000fe400000000ff */
[----:B--2---:R-:W-:Y:S02]  /*b830*/  F2FP.PACK_AB R203, R240, R244 ;  /* 0x000000f4f0cb723e */ /* 0x004fe400000000ff */
[----:B------:R-:W-:Y:S02]  /*b840*/  MOV R22, R191 ;  /* 0x000000bf00167202 */ /* 0x000fe40000000f00 */
[----:B------:R-:W-:Y:S01]  /*b850*/  MOV R11, R190 ;  /* 0x000000be000b7202 */ /* 0x000fe20000000f00 */
[----:B------:R-:W-:Y:S01]  /*b860*/  FADD.FTZ R0, R97, R3 ;  /* 0x0000000361007221 */ /* 0x000fe20000010000 */
[----:B------:R-:W-:Y:S01]  /*b870*/  MOV R14, R189 ;  /* 0x000000bd000e7202 */ /* 0x000fe20000000f00 */
[----:B------:R-:W-:Y:S01]  /*b880*/  FADD.FTZ R8, R98, R2 ;  /* 0x0000000262087221 */ /* 0x000fe20000010000 */
[----:B------:R-:W-:Y:S01]  /*b890*/  HMMA.16816.F32 R68, R148, R74, R128 ;  /* 0x0000004a9444723c */ /* 0x000fe20000001880 */
[----:B------:R-:W-:-:S02]  /*b8a0*/  IMAD.MOV.U32 R15, RZ, RZ, R188 ;  /* 0x000000ffff0f7224 */ /* 0x000fc400078e00bc */
[----:B------:R-:W-:Y:S01]  /*b8b0*/  FADD.FTZ R3, R22, R10 ;  /* 0x0000000a16037221 */ /* 0x000fe20000010000 */
[----:B------:R-:W-:Y:S01]  /*b8c0*/  MOV R31, R121 ;  /* 0x00000079001f7202 */ /* 0x000fe20000000f00 */
[----:B------:R-:W-:Y:S01]  /*b8d0*/  FADD.FTZ R2, R11, R9 ;  /* 0x000000090b027221 */ /* 0x000fe20000010000 */
[----:B------:R-:W-:Y:S01]  /*b8e0*/  MOV R29, R107 ;  /* 0x0000006b001d7202 */ /* 0x000fe20000000f00 */
[----:B------:R-:W-:Y:S01]  /*b8f0*/  FADD.FTZ R0, R14, R0 ;  /* 0x000000000e007221 */ /* 0x000fe20000010000 */
[----:B------:R-:W-:Y:S01]  /*b900*/  HMMA.16816.F32 R128, R148, R136, R76 ;  /* 0x000000889480723c */ /* 0x000fe2000000184c */
[----:B------:R-:W-:Y:S01]  /*b910*/  IMAD.MOV.U32 R28, RZ, RZ, R120 ;  /* 0x000000ffff1c7224 */ /* 0x000fe200078e0078 */
[----:B------:R-:W-:Y:S01]  /*b920*/  MOV R204, R106 ;  /* 0x0000006a00cc7202 */ /* 0x000fe20000000f00 */
[----:B------:R-:W-:Y:S01]  /*b930*/  IMAD.MOV.U32 R206, RZ, RZ, R104 ;  /* 0x000000ffffce7224 */ /* 0x000fe200078e0068 */
[----:B------:R-:W-:Y:S01]  /*b940*/  MOV R205, R105 ;  /* 0x0000006900cd7202 */ /* 0x000fe20000000f00 */
[----:B------:R-:W-:Y:S03]  /*b950*/  LDSM.16.MT88.4 R188, [R222+0xd800] ;  /* 0x00d80000debc783b */ /* 0x000fe60000004200 */
[----:B---3--:R-:W-:Y:S01]  /*b960*/  HMMA.16816.F32 R76, R200, R88, R140 ;  /* 0x00000058c84c723c */ /* 0x008fe2000000188c */
[----:B------:R-:W-:Y:S01]  /*b970*/  MOV R207, R99 ;  /* 0x0000006300cf7202 */ /* 0x000fe20000000f00 */
[----:B------:R-:W1:Y:S06]  /*b980*/  LDSM.16.MT88.4 R104, [R221+0xf800] ;  /* 0x00f80000dd68783b */ /* 0x000e6c0000004200 */
[-C--:B-----5:R-:W-:Y:S08]  /*b990*/  HMMA.16816.F32 R144, R148, R4.reuse, R144 ;  /* 0x000000049490723c */ /* 0x0a0ff00000001890 */
        /* <DEDUP_REMOVED lines=11> */
[----:B------:R-:W-:Y:S01]  /*ba50*/  MOV R211, R122 ;  /* 0x0000007a00d37202 */ /* 0x000fe20000000f00 */
[----:B------:R-:W-:Y:S01]  /*ba60*/  FADD.FTZ R3, R28, R3 ;  /* 0x000000031c037221 */ /* 0x000fe20000010000 */
[----:B------:R-:W-:Y:S01]  /*ba70*/  MOV R210, R123 ;  /* 0x0000007b00d27202 */ /* 0x000fe20000000f00 */
[----:B------:R-:W-:Y:S01]  /*ba80*/  FADD.FTZ R2, R29, R2 ;  /* 0x000000021d027221 */ /* 0x000fe20000010000 */
[----:B------:R-:W2:Y:S01]  /*ba90*/  LDSM.16.MT88.4 R120, [R222+0xf800] ;  /* 0x00f80000de78783b */ /* 0x000ea20000004200 */
        /* <DEDUP_REMOVED lines=21> */
[----:B------:R-:W-:Y:S01]  /*bbf0*/  STL [R1+0x4], R4 ;  /* 0x0000040401007387 */ /* 0x000fe20000100800 */
[----:B------:R-:W-:-:S03]  /*bc00*/  UISETP.GE.AND UP0, UPT, UR8, 0x3, UPT ;  /* 0x000000030800788c */ /* 0x000fc6000bf06270 */
[----:B------:R3:W-:Y:S04]  /*bc10*/  STL [R1+0x8], R3 ;  /* 0x0000080301007387 */ /* 0x0007e80000100800 */
[----:B------:R4:W-:Y:S04]  /*bc20*/  STL [R1+0xc], R2 ;  /* 0x00000c0201007387 */ /* 0x0009e80000100800 */
[----:B------:R4:W-:Y:S01]  /*bc30*/  STL [R1+0x58], R0 ;  /* 0x0000580001007387 */ /* 0x0009e20000100800 */
[----:B------:R-:W-:Y:S01]  /*bc40*/  PLOP3.LUT P0, PT, PT, PT, UP0, 0x80, 0x0 ;  /* 0x000000000000781c */ /* 0x000fe20003f0f008 */
[-C--:B------:R-:W-:Y:S08]  /*bc50*/  HMMA.16816.F32 R164, R200, R172.reuse, R164 ;  /* 0x000000acc8a4723c */ /* 0x080ff000000018a4 */
[C---:B------:R-:W-:Y:S08]  /*bc60*/  HMMA.16816.F32 R160, R148.reuse, R172, R160 ;  /* 0x000000ac94a0723c */ /* 0x040ff000000018a0 */
[----:B------:R-:W-:Y:S01]  /*bc70*/  HMMA.16816.F32 R168, R148, R174, R168 ;  /* 0x000000ae94a8723c */ /* 0x000fe200000018a8 */
[----:B---3--:R-:W-:-:S07]  /*bc80*/  MOV R3, R210 ;  /* 0x000000d200037202 */ /* 0x008fce0000000f00 */
[----:B------:R-:W-:Y:S08]  /*bc90*/  HMMA.16816.F32 R172, R200, R174, R80 ;  /* 0x000000aec8ac723c */ /* 0x000ff00000001850 */
[C---:B------:R-:W-:Y:S08]  /*bca0*/  HMMA.16816.F32 R80, R148.reuse, R88, R124 ;  /* 0x000000589450723c */ /* 0x040ff0000000187c */
[C---:B------:R-:W-:Y:S08]  /*bcb0*/  HMMA.16816.F32 R84, R148.reuse, R90, R108 ;  /* 0x0000005a9454723c */ /* 0x040ff0000000186c */
[C---:B-1----:R-:W-:Y:S08]  /*bcc0*/  HMMA.16816.F32 R96, R148.reuse, R104, R92 ;  /* 0x000000689460723c */ /* 0x042ff0000000185c */
[C---:B------:R-:W-:Y:S08]  /*bcd0*/  HMMA.16816.F32 R176, R148.reuse, R188, R176 ;  /* 0x000000bc94b0723c */ /* 0x040ff000000018b0 */
[C---:B------:R-:W-:Y:S08]  /*bce0*/  HMMA.16816.F32 R184, R148.reuse, R190, R184 ;  /* 0x000000be94b8723c */ /* 0x040ff000000018b8 */
[C---:B------:R-:W-:Y:S08]  /*bcf0*/  HMMA.16816.F32 R192, R148.reuse, R72, R192 ;  /* 0x0000004894c0723c */ /* 0x040ff000000018c0 */
[C---:B------:R-:W-:Y:S08]  /*bd00*/  HMMA.16816.F32 R100, R148.reuse, R106, R100 ;  /* 0x0000006a9464723c */ /* 0x040ff00000001864 */
[C---:B--2---:R-:W-:Y:S08]  /*bd10*/  HMMA.16816.F32 R112, R148.reuse, R120, R112 ;  /* 0x000000789470723c */ /* 0x044ff00000001870 */
[C---:B------:R-:W-:Y:S08]  /*bd20*/  HMMA.16816.F32 R116, R148.reuse, R122, R116 ;  /* 0x0000007a9474723c */ /* 0x040ff00000001874 */
[----:B------:R-:W-:Y:S08]  /*bd30*/  HMMA.16816.F32 R132, R148, R138, R132 ;  /* 0x0000008a9484723c */ /* 0x000ff00000001884 */
[C---:B------:R-:W-:Y:S08]  /*bd40*/  HMMA.16816.F32 R180, R200.reuse, R188, R180 ;  /* 0x000000bcc8b4723c */ /* 0x040ff000000018b4 */
[C---:B------:R-:W-:Y:S08]  /*bd50*/  HMMA.16816.F32 R196, R200.reuse, R72, R196 ;  /* 0x00000048c8c4723c */ /* 0x040ff000000018c4 */
[C---:B------:R-:W-:Y:S08]  /*bd60*/  HMMA.16816.F32 R92, R200.reuse, R104, R152 ;  /* 0x00000068c85c723c */ /* 0x040ff00000001898 */
[----:B------:R-:W-:Y:S01]  /*bd70*/  HMMA.16816.F32 R108, R200, R120, R60 ;  /* 0x00000078c86c723c */ /* 0x000fe2000000183c */
[----:B------:R-:W-:Y:S01]  /*bd80*/  IMAD.MOV.U32 R155, RZ, RZ, R208 ;  /* 0x000000ffff9b7224 */ /* 0x000fe200078e00d0 */
[----:B------:R-:W-:-:S06]  /*bd90*/  MOV R154, R211 ;  /* 0x000000d3009a7202 */ /* 0x000fcc0000000f00 */
[C---:B------:R-:W-:Y:S08]  /*bda0*/  HMMA.16816.F32 R124, R200.reuse, R136, R52 ;  /* 0x00000088c87c723c */ /* 0x040ff00000001834 */
[C---:B------:R-:W-:Y:S08]  /*bdb0*/  HMMA.16816.F32 R188, R200.reuse, R190, R212 ;  /* 0x000000bec8bc723c */ /* 0x040ff000000018d4 */
[C---:B------:R-:W-:Y:S08]  /*bdc0*/  HMMA.16816.F32 R72, R200.reuse, R74, R156 ;  /* 0x0000004ac848723c */ /* 0x040ff0000000189c */
[----:B------:R-:W-:Y:S01]  /*bdd0*/  HMMA.16816.F32 R88, R200, R90, R36 ;  /* 0x0000005ac858723c */ /* 0x000fe20000001824 */
[----:B------:R-:W-:-:S07]  /*bde0*/  MOV R156, R209 ;  /* 0x000000d1009c7202 */ /* 0x000fce0000000f00 */
[C---:B------:R-:W-:Y:S08]  /*bdf0*/  HMMA.16816.F32 R104, R200.reuse, R106, R32 ;  /* 0x0000006ac868723c */ /* 0x040ff00000001820 */
[C---:B------:R-:W-:Y:S08]  /*be00*/  HMMA.16816.F32 R120, R200.reuse, R122, R56 ;  /* 0x0000007ac878723c */ /* 0x040ff00000001838 */
[----:B------:R-:W-:Y:S08]  /*be10*/  HMMA.16816.F32 R136, R200, R138, R44 ;  /* 0x0000008ac888723c */ /* 0x000ff0000000182c */
[-C--:B------:R-:W-:Y:S08]  /*be20*/  HMMA.16816.F32 R148, R148, R6.reuse, R64 ;  /* 0x000000069494723c */ /* 0x080ff00000001840 */
[----:B------:R-:W-:Y:S01]  /*be30*/  HMMA.16816.F32 R200, R200, R6, R40 ;  /* 0x00000006c8c8723c */ /* 0x000fe20000001828 */
[----:B------:R-:W-:Y:S11]  /*be40*/  @!P0 BRA `(.L_x_30) ;  /* 0x0000555000008947 */ /* 0x000ff60003800000 */
[----:B----4-:R-:W2:Y:S04]  /*be50*/  LDL.64 R208, [R1+0xb8] ;  /* 0x0000b80001d07983 */ /* 0x010ea80000100a00 */
[----:B------:R-:W3:Y:S01]  /*be60*/  LDL.64 R210, [R1+0xb0] ;  /* 0x0000b00001d27983 */ /* 0x000ee20000100a00 */
[----:B------:R-:W-:Y:S01]  /*be70*/  UIADD3 UR20, UR8, -0x3, URZ ;  /* 0xfffffffd08147890 */ /* 0x000fe2000fffe03f */
[----:B------:R-:W-:-:S04]  /*be80*/  DEPBAR.LE SB0, 0x0 ;  /* 0x000080000000791a */ /* 0x000fc80000000000 */
[----:B------:R-:W-:Y:S01]  /*be90*/  USHF.R.S32.HI UR12, URZ, 0x1f, UR20 ;  /* 0x0000001f3f0c7899 */ /* 0x000fe20008011414 */
[----:B------:R-:W-:Y:S01]  /*bea0*/  STL.64 [R1+0x138], R94 ;  /* 0x0001385e01007387 */ /* 0x000fe20000100a00 */
[----:B------:R-:W-:Y:S02]  /*beb0*/  ULDC.64 UR4, c[0x0][0x1a0] ;  /* 0x0000680000047ab9 */ /* 0x000fe40000000a00 */
[----:B------:R-:W-:Y:S01]  /*bec0*/  UIMAD UR12, UR12, UR4, URZ ;  /* 0x000000040c0c72a4 */ /* 0x000fe2000f8e023f */
[----:B------:R-:W-:Y:S01]  /*bed0*/  STL.64 [R1+0x130], R92 ;  /* 0x0001305c01007387 */ /* 0x000fe20000100a00 */
[----:B------:R-:W-:Y:S02]  /*bee0*/  UIMAD.WIDE.U32 UR18, UR20, UR4, URZ ;  /* 0x00000004141272a5 */ /* 0x000fe4000f8e003f */
[----:B------:R-:W-:Y:S01]  /*bef0*/  UIMAD UR12, UR20, UR5, UR12 ;  /* 0x00000005140c72a4 */ /* 0x000fe2000f8e020c */
[----:B------:R-:W-:Y:S03]  /*bf00*/  STL.64 [R1+0x128], R90 ;  /* 0x0001285a01007387 */ /* 0x000fe60000100a00 */
[----:B------:R-:W-:Y:S01]  /*bf10*/  UIADD3 UR12, UR19, UR12, URZ ;  /* 0x0000000c130c7290 */ /* 0x000fe2000fffe03f */
[----:B------:R-:W-:Y:S01]  /*bf20*/  IMAD.U32 R4, RZ, RZ, UR18 ;  /* 0x00000012ff047e24 */ /* 0x000fe2000f8e00ff */
[----:B------:R-:W-:Y:S01]  /*bf30*/  STL.64 [R1+0x120], R88 ;  /* 0x0001205801007387 */ /* 0x000fe20000100a00 */
[----:B------:R-:W-:-:S03]  /*bf40*/  IMAD.U32 R5, RZ, RZ, UR19 ;  /* 0x00000013ff057e24 */ /* 0x000fc6000f8e00ff */
[----:B------:R-:W-:Y:S01]  /*bf50*/  IMAD.U32 R2, RZ, RZ, UR12 ;  /* 0x0000000cff027e24 */ /* 0x000fe2000f8e00ff */
[----:B------:R-:W-:Y:S01]  /*bf60*/  USHF.L.U32 UR12, UR4, 0x5, URZ ;  /* 0x00000005040c7899 */ /* 0x000fe2000800063f */
[----:B------:R-:W-:Y:S01]  /*bf70*/  STL.64 [R1+0x118], R86 ;  /* 0x0001185601007387 */ /* 0x000fe20000100a00 */
[----:B------:R-:W-:-:S03]  /*bf80*/  USHF.L.U64.HI UR4, UR4, 0x5, UR5 ;  /* 0x0000000504047899 */ /* 0x000fc60008010205 */
[----:B------:R-:W-:Y:S04]  /*bf90*/  STL.64 [R1+0x110], R84 ;  /* 0x0001105401007387 */ /* 0x000fe80000100a00 */
[----:B------:R-:W-:Y:S04]  /*bfa0*/  STL [R1+0x108], R81 ;  /* 0x0001085101007387 */ /* 0x000fe80000100800 */
        /* <DEDUP_REMOVED lines=13> */
[----:B------:R-:W-:Y:S01]  /*c080*/  BAR.SYNC.DEFER_BLOCKING 0x0 ;  /* 0x0000000000007b1d */ /* 0x000fe20000010000 */
[----:B--2---:R-:W-:-:S04]  /*c090*/  LEA R0, P0, R4, R208, 0x6 ;  /* 0x000000d004007211 */ /* 0x004fc800078030ff */
        /* <DEDUP_REMOVED lines=20> */
[----:B------:R-:W-:Y:S04]  /*c1e0*/  LDSM.16.M88.4 R156, [R227] ;  /* 0x00000000e39c783b */ /* 0x000fe80000000200 */
[----:B------:R-:W4:Y:S04]  /*c1f0*/  LDSM.16.M88.4 R12, [R220+0x8000] ;  /* 0x00800000dc0c783b */ /* 0x000f280000000200 */
[----:B------:R-:W2:Y:S04]  /*c200*/  LDSM.16.M88.4 R152, [R227+0x2000] ;  /* 0x00200000e398783b */ /* 0x000ea80000000200 */
[----:B------:R-:W-:Y:S04]  /*c210*/  LDSM.16.M88.4 R64, [R228] ;  /* 0x00000000e440783b */ /* 0x000fe80000000200 */
[----:B-1----:R-:W1:Y:S04]  /*c220*/  LDSM.16.M88.4 R4, [R231] ;  /* 0x00000000e704783b */ /* 0x002e680000000200 */
[----:B------:R-:W-:Y:S04]  /*c230*/  LDSM.16.M88.4 R60, [R228+0x2000] ;  /* 0x00200000e43c783b */ /* 0x000fe80000000200 */
[----:B---3--:R-:W3:Y:S04]  /*c240*/  LDSM.16.M88.4 R8, [R220+0x8800] ;  /* 0x00880000dc08783b */ /* 0x008ee80000000200 */
[----:B------:R-:W1:Y:S04]  /*c250*/  LDSM.16.M88.4 R16, [R238] ;  /* 0x00000000ee10783b */ /* 0x000e680000000200 */
[----:B------:R-:W-:Y:S04]  /*c260*/  LDSM.16.M88.4 R52, [R230+0x2000] ;  /* 0x00200000e634783b */ /* 0x000fe80000000200 */
[----:B------:R-:W-:Y:S04]  /*c270*/  LDSM.16.M88.4 R56, [R230] ;  /* 0x00000000e638783b */ /* 0x000fe80000000200 */
[----:B------:R-:W-:Y:S01]  /*c280*/  LDSM.16.M88.4 R44, [R229+0x2000] ;  /* 0x00200000e52c783b */ /* 0x000fe20000000200 */
[-C--:B----4-:R-:W-:Y:S03]  /*c290*/  HMMA.16816.F32 R40, R156, R12.reuse, RZ ;  /* 0x0000000c9c28723c */ /* 0x090fe600000018ff */
[----:B------:R-:W-:Y:S04]  /*c2a0*/  LDSM.16.M88.4 R48, [R229] ;  /* 0x00000000e530783b */ /* 0x000fe80000000200 */
[----:B------:R-:W0:Y:S01]  /*c2b0*/  LDGDEPBAR ;  /* 0x00000000000079af */ /* 0x000e220000000000 */
[C---:B--2---:R-:W-:Y:S08]  /*c2c0*/  HMMA.16816.F32 R36, R152.reuse, R12, RZ ;  /* 0x0000000c9824723c */ /* 0x044ff000000018ff */
[-C--:B------:R-:W-:Y:S08]  /*c2d0*/  HMMA.16816.F32 R32, R152, R14.reuse, RZ ;  /* 0x0000000e9820723c */ /* 0x080ff000000018ff */
[----:B------:R-:W-:Y:S01]  /*c2e0*/  HMMA.16816.F32 R28, R156, R14, RZ ;  /* 0x0000000e9c1c723c */ /* 0x000fe200000018ff */
[----:B------:R-:W2:Y:S07]  /*c2f0*/  LDSM.16.M88.4 R12, [R226+0x8000] ;  /* 0x00800000e20c783b */ /* 0x000eae0000000200 */
[----:B-1----:R-:W-:Y:S08]  /*c300*/  HMMA.16816.F32 R248, R64, R4, R40 ;  /* 0x0000000440f8723c */ /* 0x002ff00000001828 */
[----:B---3--:R-:W-:Y:S08]  /*c310*/  HMMA.16816.F32 R204, R156, R8, RZ ;  /* 0x000000089ccc723c */ /* 0x008ff000000018ff */
[----:B------:R-:W-:Y:S08]  /*c320*/  HMMA.16816.F32 R212, R60, R4, R36 ;  /* 0x000000043cd4723c */ /* 0x000ff00000001824 */
[C---:B------:R-:W-:Y:S08]  /*c330*/  HMMA.16816.F32 R40, R152.reuse, R8, RZ ;  /* 0x000000089828723c */ /* 0x040ff000000018ff */
[-C--:B------:R-:W-:Y:S08]  /*c340*/  HMMA.16816.F32 R36, R152, R10.reuse, RZ ;  /* 0x0000000a9824723c */ /* 0x080ff000000018ff */
[----:B------:R-:W-:Y:S08]  /*c350*/  HMMA.16816.F32 R8, R156, R10, RZ ;  /* 0x0000000a9c08723c */ /* 0x000ff000000018ff */
[-C--:B------:R-:W-:Y:S01]  /*c360*/  HMMA.16816.F32 R216, R60, R6.reuse, R32 ;  /* 0x000000063cd8723c */ /* 0x080fe20000001820 */
[----:B------:R-:W1:Y:S07]  /*c370*/  LDSM.16.M88.4 R32, [R226+0x8800] ;  /* 0x00880000e220783b */ /* 0x000e6e0000000200 */
[C---:B------:R-:W-:Y:S01]  /*c380*/  HMMA.16816.F32 R4, R64.reuse, R6, R28 ;  /* 0x000000064004723c */ /* 0x040fe2000000181c */
[----:B------:R-:W3:Y:S07]  /*c390*/  LDSM.16.M88.4 R28, [R225] ;  /* 0x00000000e11c783b */ /* 0x000eee0000000200 */
[-C--:B------:R-:W-:Y:S08]  /*c3a0*/  HMMA.16816.F32 R68, R64, R16.reuse, R204 ;  /* 0x000000104044723c */ /* 0x080ff000000018cc */
[C---:B------:R-:W-:Y:S01]  /*c3b0*/  HMMA.16816.F32 R244, R60.reuse, R16, R40 ;  /* 0x000000103cf4723c */ /* 0x040fe20000001828 */
[----:B------:R-:W-:Y:S07]  /*c3c0*/  LDSM.16.M88.4 R40, [R227+0x4000] ;  /* 0x00400000e328783b */ /* 0x000fee0000000200 */
[-C--:B------:R-:W-:Y:S01]  /*c3d0*/  HMMA.16816.F32 R240, R60, R18.reuse, R36 ;  /* 0x000000123cf0723c */ /* 0x080fe20000001824 */
[----:B------:R-:W-:Y:S07]  /*c3e0*/  LDSM.16.M88.4 R36, [R227+0x6000] ;  /* 0x00600000e324783b */ /* 0x000fee0000000200 */
[----:B------:R-:W-:Y:S01]  /*c3f0*/  HMMA.16816.F32 R208, R64, R18, R8 ;  /* 0x0000001240d0723c */ /* 0x000fe20000001808 */
[----:B------:R-:W4:Y:S07]  /*c400*/  LDSM.16.M88.4 R8, [R225+0x800] ;  /* 0x00080000e108783b */ /* 0x000f2e0000000200 */
[-C--:B--2---:R-:W-:Y:S08]  /*c410*/  HMMA.16816.F32 R204, R52, R12.reuse, R212 ;  /* 0x0000000c34cc723c */ /* 0x084ff000000018d4 */
[----:B------:R-:W-:Y:S08]  /*c420*/  HMMA.16816.F32 R16, R56, R12, R248 ;  /* 0x0000000c3810723c */ /* 0x000ff000000018f8 */
[-C--:B------:R-:W-:Y:S08]  /*c430*/  HMMA.16816.F32 R216, R52, R14.reuse, R216 ;  /* 0x0000000e34d8723c */ /* 0x080ff000000018d8 */
[C---:B------:R-:W-:Y:S01]  /*c440*/  HMMA.16816.F32 R12, R56.reuse, R14, R4 ;  /* 0x0000000e380c723c */ /* 0x040fe20000001804 */
[----:B------:R-:W2:Y:S07]  /*c450*/  LDSM.16.M88.4 R4, [R220+0xa000] ;  /* 0x00a00000dc04783b */ /* 0x000eae0000000200 */
[-C--:B-1----:R-:W-:Y:S08]  /*c460*/  HMMA.16816.F32 R72, R56, R32.reuse, R68 ;  /* 0x000000203848723c */ /* 0x082ff00000001844 */
[C---:B------:R-:W-:Y:S08]  /*c470*/  HMMA.16816.F32 R68, R52.reuse, R32, R244 ;  /* 0x000000203444723c */ /* 0x040ff000000018f4 */
[-C--:B------:R-:W-:Y:S08]  /*c480*/  HMMA.16816.F32 R248, R52, R34.reuse, R240 ;  /* 0x0000002234f8723c */ /* 0x080ff000000018f0 */
[----:B------:R-:W-:Y:S01]  /*c490*/  HMMA.16816.F32 R244, R56, R34, R208 ;  /* 0x0000002238f4723c */ /* 0x000fe200000018d0 */
[----:B------:R-:W1:Y:S04]  /*c4a0*/  LDSM.16.M88.4 R208, [R220+0xa800] ;  /* 0x00a80000dcd0783b */ /* 0x000e680000000200 */
[----:B------:R-:W-:Y:S03]  /*c4b0*/  LDSM.16.M88.4 R32, [R228+0x4000] ;  /* 0x00400000e420783b */ /* 0x000fe60000000200 */
[-C--:B---3--:R-:W-:Y:S01]  /*c4c0*/  HMMA.16816.F32 R240, R44, R28.reuse, R204 ;  /* 0x0000001c2cf0723c */ /* 0x088fe200000018cc */
[----:B------:R-:W-:Y:S07]  /*c4d0*/  LDSM.16.M88.4 R204, [R235] ;  /* 0x00000000ebcc783b */ /* 0x000fee0000000200 */
[----:B------:R-:W-:Y:S08]  /*c4e0*/  HMMA.16816.F32 R212, R48, R28, R16 ;  /* 0x0000001c30d4723c */ /* 0x000ff00000001810 */
[-C--:B------:R-:W-:Y:S08]  /*c4f0*/  HMMA.16816.F32 R16, R44, R30.reuse, R216 ;  /* 0x0000001e2c10723c */ /* 0x080ff000000018d8 */
[C---:B------:R-:W-:Y:S01]  /*c500*/  HMMA.16816.F32 R12, R48.reuse, R30, R12 ;  /* 0x0000001e300c723c */ /* 0x040fe2000000180c */
[----:B------:R-:W3:Y:S07]  /*c510*/  LDSM.16.M88.4 R28, [R228+0x6000] ;  /* 0x00600000e41c783b */ /* 0x000eee0000000200 */
[-C--:B----4-:R-:W-:Y:S08]  /*c520*/  HMMA.16816.F32 R76, R48, R8.reuse, R72 ;  /* 0x00000008304c723c */ /* 0x090ff00000001848 */
[C---:B------:R-:W-:Y:S08]  /*c530*/  HMMA.16816.F32 R72, R44.reuse, R8, R68 ;  /* 0x000000082c48723c */ /* 0x040ff00000001844 */
[-C--:B------:R-:W-:Y:S08]  /*c540*/  HMMA.16816.F32 R68, R44, R10.reuse, R248 ;  /* 0x0000000a2c44723c */ /* 0x080ff000000018f8 */
[----:B------:R-:W-:Y:S01]  /*c550*/  HMMA.16816.F32 R248, R48, R10, R244 ;  /* 0x0000000a30f8723c */ /* 0x000fe200000018f4 */
[----:B------:R-:W4:Y:S07]  /*c560*/  LDSM.16.M88.4 R8, [R234] ;  /* 0x00000000ea08783b */ /* 0x000f2e0000000200 */
[-C--:B--2---:R-:W-:Y:S08]  /*c570*/  HMMA.16816.F32 R244, R36, R4.reuse, R240 ;  /* 0x0000000424f4723c */ /* 0x084ff000000018f0 */
[----:B------:R-:W-:Y:S08]  /*c580*/  HMMA.16816.F32 R216, R40, R4, R212 ;  /* 0x0000000428d8723c */ /* 0x000ff000000018d4 */
[-C--:B------:R-:W-:Y:S01]  /*c590*/  HMMA.16816.F32 R240, R36, R6.reuse, R16 ;  /* 0x0000000624f0723c */ /* 0x080fe20000001810 */
[----:B------:R-:W-:Y:S07]  /*c5a0*/  LDSM.16.M88.4 R16, [R230+0x4000] ;  /* 0x00400000e610783b */ /* 0x000fee0000000200 */
[C---:B------:R-:W-:Y:S01]  /*c5b0*/  HMMA.16816.F32 R212, R40.reuse, R6, R12 ;  /* 0x0000000628d4723c */ /* 0x040fe2000000180c */
[----:B------:R-:W-:Y:S04]  /*c5c0*/  LDSM.16.M88.4 R12, [R230+0x6000] ;  /* 0x00600000e60c783b */ /* 0x000fe80000000200 */
[----:B------:R-:W2:Y:S03]  /*c5d0*/  LDSM.16.M88.4 R4, [R226+0xa000] ;  /* 0x00a00000e204783b */ /* 0x000ea60000000200 */
[-C--:B-1----:R-:W-:Y:S08]  /*c5e0*/  HMMA.16816.F32 R76, R40, R208.reuse, R76 ;  /* 0x000000d0284c723c */ /* 0x082ff0000000184c */
[C---:B------:R-:W-:Y:S08]  /*c5f0*/  HMMA.16816.F32 R72, R36.reuse, R208, R72 ;  /* 0x000000d02448723c */ /* 0x040ff00000001848 */
[-C--:B------:R-:W-:Y:S08]  /*c600*/  HMMA.16816.F32 R68, R36, R210.reuse, R68 ;  /* 0x000000d22444723c */ /* 0x080ff00000001844 */
[----:B------:R-:W-:Y:S08]  /*c610*/  HMMA.16816.F32 R248, R40, R210, R248 ;  /* 0x000000d228f8723c */ /* 0x000ff000000018f8 */
[-C--:B---3--:R-:W-:Y:S08]  /*c620*/  HMMA.16816.F32 R244, R28, R204.reuse, R244 ;  /* 0x000000cc1cf4723c */ /* 0x088ff000000018f4 */
[----:B------:R-:W-:Y:S08]  /*c630*/  HMMA.16816.F32 R216, R32, R204, R216 ;  /* 0x000000cc20d8723c */ /* 0x000ff000000018d8 */
[-C--:B------:R-:W-:Y:S08]  /*c640*/  HMMA.16816.F32 R208, R28, R206.reuse, R240 ;  /* 0x000000ce1cd0723c */ /* 0x080ff000000018f0 */
[C---:B------:R-:W-:Y:S01]  /*c650*/  HMMA.16816.F32 R204, R32.reuse, R206, R212 ;  /* 0x000000ce20cc723c */ /* 0x040fe200000018d4 */
[----:B------:R-:W1:Y:S07]  /*c660*/  LDSM.16.M88.4 R212, [R226+0xa800] ;  /* 0x00a80000e2d4783b */ /* 0x000e6e0000000200 */
[-C--:B----4-:R-:W-:Y:S08]  /*c670*/  HMMA.16816.F32 R92, R32, R8.reuse, R76 ;  /* 0x00000008205c723c */ /* 0x090ff0000000184c */
[C---:B------:R-:W-:Y:S08]  /*c680*/  HMMA.16816.F32 R84, R28.reuse, R8, R72 ;  /* 0x000000081c54723c */ /* 0x040ff00000001848 */
[-C--:B------:R-:W-:Y:S08]  /*c690*/  HMMA.16816.F32 R76, R28, R10.reuse, R68 ;  /* 0x0000000a1c4c723c */ /* 0x080ff00000001844 */
[----:B------:R-:W-:Y:S01]  /*c6a0*/  HMMA.16816.F32 R240, R32, R10, R248 ;  /* 0x0000000a20f0723c */ /* 0x000fe200000018f8 */
[----:B------:R-:W-:Y:S07]  /*c6b0*/  LDSM.16.M88.4 R8, [R229+0x4000] ;  /* 0x00400000e508783b */ /* 0x000fee0000000200 */
[-C--:B--2---:R-:W-:Y:S08]  /*c6c0*/  HMMA.16816.F32 R72, R12, R4.reuse, R244 ;  /* 0x000000040c48723c */ /* 0x084ff000000018f4 */
[----:B------:R-:W-:Y:S08]  /*c6d0*/  HMMA.16816.F32 R88, R16, R4, R216 ;  /* 0x000000041058723c */ /* 0x000ff000000018d8 */
[-C--:B------:R-:W-:Y:S01]  /*c6e0*/  HMMA.16816.F32 R68, R12, R6.reuse, R208 ;  /* 0x000000060c44723c */ /* 0x080fe200000018d0 */
[----:B------:R-:W-:Y:S07]  /*c6f0*/  LDSM.16.M88.4 R208, [R225+0x2000] ;  /* 0x00200000e1d0783b */ /* 0x000fee0000000200 */
[----:B------:R-:W-:Y:S01]  /*c700*/  HMMA.16816.F32 R248, R16, R6, R204 ;  /* 0x0000000610f8723c */ /* 0x000fe200000018cc */
[----:B------:R-:W2:Y:S04]  /*c710*/  LDSM.16.M88.4 R4, [R229+0x6000] ;  /* 0x00600000e504783b */ /* 0x000ea80000000200 */
[----:B------:R-:W3:Y:S03]  /*c720*/  LDSM.16.M88.4 R204, [R225+0x2800] ;  /* 0x00280000e1cc783b */ /* 0x000ee60000000200 */
[----:B-1----:R-:W-:Y:S08]  /*c730*/  HMMA.16816.F32 R216, R12, R212, R84 ;  /* 0x000000d40cd8723c */ /* 0x002ff00000001854 */
[C---:B------:R-:W-:Y:S08]  /*c740*/  HMMA.16816.F32 R240, R16.reuse, R214, R240 ;  /* 0x000000d610f0723c */ /* 0x040ff000000018f0 */
[----:B------:R-:W-:Y:S08]  /*c750*/  HMMA.16816.F32 R244, R16, R212, R92 ;  /* 0x000000d410f4723c */ /* 0x000ff0000000185c */
[----:B------:R-:W-:Y:S01]  /*c760*/  HMMA.16816.F32 R84, R12, R214, R76 ;  /* 0x000000d60c54723c */ /* 0x000fe2000000184c */
[----:B------:R-:W1:Y:S07]  /*c770*/  LDSM.16.M88.4 R212, [R220+0x9800] ;  /* 0x00980000dcd4783b */ /* 0x000e6e0000000200 */
[C---:B--2---:R-:W-:Y:S08]  /*c780*/  HMMA.16816.F32 R68, R4.reuse, R210, R68 ;  /* 0x000000d20444723c */ /* 0x044ff00000001844 */
[----:B------:R-:W-:Y:S08]  /*c790*/  HMMA.16816.F32 R92, R4, R208, R72 ;  /* 0x000000d0045c723c */ /* 0x000ff00000001848 */
[----:B---3--:R-:W-:Y:S08]  /*c7a0*/  HMMA.16816.F32 R240, R8, R206, R240 ;  /* 0x000000ce08f0723c */ /* 0x008ff000000018f0 */
[----:B------:R-:W-:-:S02]  /*c7b0*/  IMAD.MOV.U32 R75, RZ, RZ, R68 ;  /* 0x000000ffff4b7224 */ /* 0x000fc400078e0044 */
[----:B------:R-:W-:Y:S02]  /*c7c0*/  IMAD.MOV.U32 R74, RZ, RZ, R70 ;  /* 0x000000ffff4a7224 */ /* 0x000fe400078e0046 */
[----:B------:R-:W-:Y:S02]  /*c7d0*/  IMAD.MOV.U32 R77, RZ, RZ, R69 ;  /* 0x000000ffff4d7224 */ /* 0x000fe400078e0045 */
[----:B------:R-:W-:Y:S02]  /*c7e0*/  IMAD.MOV.U32 R2, RZ, RZ, R71 ;  /* 0x000000ffff027224 */ /* 0x000fe400078e0047 */
[----:B------:R-:W-:Y:S01]  /*c7f0*/  HMMA.16816.F32 R68, R4, R204, R216 ;  /* 0x000000cc0444723c */ /* 0x000fe200000018d8 */
[----:B------:R-:W-:Y:S02]  /*c800*/  IMAD.MOV.U32 R3, RZ, RZ, R93 ;  /* 0x000000ffff037224 */ /* 0x000fe400078e005d */
[----:B------:R-:W-:Y:S02]  /*c810*/  IMAD.MOV.U32 R72, RZ, RZ, R92 ;  /* 0x000000ffff487224 */ /* 0x000fe400078e005c */
[----:B------:R-:W-:-:S03]  /*c820*/  IMAD.MOV.U32 R76, RZ, RZ, R94 ;  /* 0x000000ffff4c7224 */ /* 0x000fc600078e005e */
[C---:B------:R-:W-:Y:S08]  /*c830*/  HMMA.16816.F32 R88, R8.reuse, R208, R88 ;  /* 0x000000d00858723c */ /* 0x040ff00000001858 */
[----:B------:R-:W-:Y:S01]  /*c840*/  HMMA.16816.F32 R248, R8, R210, R248 ;  /* 0x000000d208f8723c */ /* 0x000fe200000018f8 */
[----:B------:R-:W2:Y:S01]  /*c850*/  LDSM.16.M88.4 R208, [R236] ;  /* 0x00000000ecd0783b */ /* 0x000ea20000000200 */
[----:B------:R-:W-:-:S02]  /*c860*/  IMAD.MOV.U32 R219, RZ, RZ, R3 ;  /* 0x000000ffffdb7224 */ /* 0x000fc400078e0003 */
[----:B------:R-:W-:-:S04]  /*c870*/  IMAD.MOV.U32 R252, RZ, RZ, R95 ;  /* 0x000000fffffc7224 */ /* 0x000fc800078e005f */
[----:B------:R-:W-:Y:S01]  /*c880*/  IMAD.MOV.U32 R78, RZ, RZ, R70 ;  /* 0x000000ffff4e7224 */ /* 0x000fe200078e0046 */
[----:B------:R-:W-:Y:S01]  /*c890*/  HMMA.16816.F32 R244, R8, R204, R244 ;  /* 0x000000cc08f4723c */ /* 0x000fe200000018f4 */
[----:B------:R-:W-:Y:S01]  /*c8a0*/  IMAD.MOV.U32 R70, RZ, RZ, R240 ;  /* 0x000000ffff467224 */ /* 0x000fe200078e00f0 */
[----:B------:R3:W5:Y:S01]  /*c8b0*/  LDL.LU.64 R94, [R1+0x138] ;  /* 0x00013800015e7983 */ /* 0x0007620000300a00 */
[----:B------:R-:W-:Y:S02]  /*c8c0*/  IMAD.MOV.U32 R240, RZ, RZ, R219 ;  /* 0x000000fffff07224 */ /* 0x000fe400078e00db */
[----:B------:R-:W-:Y:S01]  /*c8d0*/  IMAD.MOV.U32 R3, RZ, RZ, R243 ;  /* 0x000000ffff037224 */ /* 0x000fe200078e00f3 */
[----:B------:R3:W5:Y:S01]  /*c8e0*/  LDL.LU.64 R92, [R1+0x130] ;  /* 0x00013000015c7983 */ /* 0x0007620000300a00 */
[----:B------:R-:W-:Y:S01]  /*c8f0*/  IMAD.MOV.U32 R73, RZ, RZ, R89 ;  /* 0x000000ffff497224 */ /* 0x000fe200078e0059 */
[----:B-1----:R-:W-:Y:S01]  /*c900*/  HMMA.16816.F32 R216, R156, R212, RZ ;  /* 0x000000d49cd8723c */ /* 0x002fe200000018ff */
[----:B------:R-:W-:-:S02]  /*c910*/  IMAD.MOV.U32 R204, RZ, RZ, R68 ;  /* 0x000000ffffcc7224 */ /* 0x000fc400078e0044 */
[----:B------:R-:W-:Y:S02]  /*c920*/  IMAD.MOV.U32 R0, RZ, RZ, R91 ;  /* 0x000000ffff007224 */ /* 0x000fe400078e005b */
[----:B------:R-:W-:-:S03]  /*c930*/  IMAD.MOV.U32 R243, RZ, RZ, R204 ;  /* 0x000000fffff37224 */ /* 0x000fc600078e00cc */
[----:B------:R-:W-:Y:S01]  /*c940*/  HMMA.16816.F32 R84, R4, R206, R84 ;  /* 0x000000ce0454723c */ /* 0x000fe20000001854 */
[----:B------:R-:W-:Y:S02]  /*c950*/  IMAD.MOV.U32 R21, RZ, RZ, R242 ;  /* 0x000000ffff157224 */ /* 0x000fe400078e00f2 */
[----:B------:R-:W-:Y:S02]  /*c960*/  IMAD.MOV.U32 R81, RZ, RZ, R69 ;  /* 0x000000ffff517224 */ /* 0x000fe400078e0045 */
[----:B------:R-:W-:Y:S02]  /*c970*/  IMAD.MOV.U32 R27, RZ, RZ, R90 ;  /* 0x000000ffff1b7224 */ /* 0x000fe400078e005a */
[----:B------:R-:W-:-:S09]  /*c980*/  IMAD.MOV.U32 R20, RZ, RZ, R88 ;  /* 0x000000ffff147224 */ /* 0x000fd200078e0058 */
[----:B--2---:R-:W-:Y:S08]  /*c990*/  HMMA.16816.F32 R216, R64, R208, R216 ;  /* 0x000000d040d8723c */ /* 0x004ff000000018d8 */
[----:B------:R-:W-:Y:S01]  /*c9a0*/  HMMA.16816.F32 R204, R152, R212, RZ ;  /* 0x000000d498cc723c */ /* 0x000fe200000018ff */
[----:B------:R-:W-:Y:S01]  /*c9b0*/  IMAD.MOV.U32 R242, RZ, RZ, R74 ;  /* 0x000000fffff27224 */ /* 0x000fe200078e004a */
[----:B------:R3:W5:Y:S01]  /*c9c0*/  LDL.LU.64 R90, [R1+0x128] ;  /* 0x00012800015a7983 */ /* 0x0007620000300a00 */
[----:B------:R-:W-:-:S04]  /*c9d0*/  IMAD.MOV.U32 R69, RZ, RZ, R241 ;  /* 0x000000ffff457224 */ /* 0x000fc800078e00f1 */
[----:B------:R-:W-:Y:S01]  /*c9e0*/  IMAD.MOV.U32 R212, RZ, RZ, R73 ;  /* 0x000000ffffd47224 */ /* 0x000fe200078e0049 */
[----:B------:R3:W5:Y:S01]  /*c9f0*/  LDL.LU.64 R88, [R1+0x120] ;  /* 0x0001200001587983 */ /* 0x0007620000300a00 */
[----:B------:R-:W-:Y:S02]  /*ca00*/  IMAD.MOV.U32 R213, RZ, RZ, R72 ;  /* 0x000000ffffd57224 */ /* 0x000fe400078e0048 */
[----:B------:R-:W-:Y:S02]  /*ca10*/  IMAD.MOV.U32 R68, RZ, RZ, R86 ;  /* 0x000000ffff447224 */ /* 0x000fe400078e0056 */
[----:B------:R-:W-:Y:S02]  /*ca20*/  IMAD.MOV.U32 R22, RZ, RZ, R87 ;  /* 0x000000ffff167224 */ /* 0x000fe400078e0057 */
[----:B------:R-:W-:Y:S01]  /*ca30*/  IMAD.MOV.U32 R80, RZ, RZ, R84 ;  /* 0x000000ffff507224 */ /* 0x000fe200078e0054 */
[----:B------:R3:W5:Y:S01]  /*ca40*/  LDL.LU.64 R86, [R1+0x118] ;  /* 0x0001180001567983 */ /* 0x0007620000300a00 */
[----:B------:R-:W-:-:S02]  /*ca50*/  IMAD.MOV.U32 R72, RZ, RZ, R219 ;  /* 0x000000ffff487224 */ /* 0x000fc400078e00db */
[----:B------:R-:W-:Y:S02]  /*ca60*/  IMAD.MOV.U32 R219, RZ, RZ, R212 ;  /* 0x000000ffffdb7224 */ /* 0x000fe400078e00d4 */
[----:B------:R-:W1:Y:S01]  /*ca70*/  S2R R212, SR_TID.X ;  /* 0x0000000000d47919 */ /* 0x000e620000002100 */
[----:B------:R-:W-:Y:S02]  /*ca80*/  IMAD.MOV.U32 R79, RZ, RZ, R85 ;  /* 0x000000ffff4f7224 */ /* 0x000fe400078e0055 */
[----:B------:R-:W-:Y:S01]  /*ca90*/  HMMA.16816.F32 R204, R60, R208, R204 ;  /* 0x000000d03ccc723c */ /* 0x000fe200000018cc */
[----:B------:R-:W-:Y:S01]  /*caa0*/  IMAD.MOV.U32 R74, RZ, RZ, R217 ;  /* 0x000000ffff4a7224 */ /* 0x000fe200078e00d9 */
[----:B------:R3:W5:Y:S01]  /*cab0*/  LDL.LU.64 R84, [R1+0x110] ;  /* 0x0001100001547983 */ /* 0x0007620000300a00 */
[----:B------:R-:W-:Y:S02]  /*cac0*/  IMAD.MOV.U32 R217, RZ, RZ, R0 ;  /* 0x000000ffffd97224 */ /* 0x000fe400078e0000 */
[----:B------:R-:W-:-:S02]  /*cad0*/  IMAD.U32 R0, RZ, RZ, UR20 ;  /* 0x00000014ff007e24 */ /* 0x000fc4000f8e00ff */
[----:B------:R-:W-:Y:S02]  /*cae0*/  IMAD.MOV.U32 R241, RZ, RZ, R75 ;  /* 0x000000fffff17224 */ /* 0x000fe400078e004b */
[----:B-1----:R-:W-:-:S05]  /*caf0*/  IMAD.SHL.U32 R212, R212, 0x2, RZ ;  /* 0x00000002d4d47824 */ /* 0x002fca00078e00ff */
[----:B------:R-:W-:-:S05]  /*cb00*/  LOP3.LUT R212, R212, 0x6, RZ, 0xc0, !PT ;  /* 0x00000006d4d47812 */ /* 0x000fca00078ec0ff */
[----:B------:R-:W-:Y:S02]  /*cb10*/  IMAD R0, R0, 0x40, R212 ;  /* 0x0000004000007824 */ /* 0x000fe400078e02d4 */
[----:B------:R-:W-:Y:S02]  /*cb20*/  IMAD.MOV.U32 R212, RZ, RZ, R241 ;  /* 0x000000ffffd47224 */ /* 0x000fe400078e00f1 */
[----:B------:R-:W-:Y:S02]  /*cb30*/  IMAD.MOV.U32 R241, RZ, RZ, R242 ;  /* 0x000000fffff17224 */ /* 0x000fe400078e00f2 */
[----:B------:R-:W-:Y:S01]  /*cb40*/  IMAD.MOV.U32 R242, RZ, RZ, R2 ;  /* 0x000000fffff27224 */ /* 0x000fe200078e0002 */
[----:B------:R-:W-:Y:S01]  /*cb50*/  IADD3 R2, R0, 0x1, RZ ;  /* 0x0000000100027810 */ /* 0x000fe20007ffe0ff */
[----:B------:R-:W-:Y:S02]  /*cb60*/  IMAD.MOV.U32 R75, RZ, RZ, R216 ;  /* 0x000000ffff4b7224 */ /* 0x000fe400078e00d8 */
[----:B------:R-:W-:Y:S01]  /*cb70*/  IMAD.MOV.U32 R216, RZ, RZ, R219 ;  /* 0x000000ffffd87224 */ /* 0x000fe200078e00db */
[----:B------:R-:W-:Y:S01]  /*cb80*/  ISETP.GE.AND P1, PT, R2, R23, PT ;  /* 0x000000170200720c */ /* 0x000fe20003f26270 */
[----:B------:R-:W-:-:S02]  /*cb90*/  IMAD.MOV.U32 R73, RZ, RZ, R218 ;  /* 0x000000ffff497224 */ /* 0x000fc400078e00da */
[----:B------:R-:W-:Y:S02]  /*cba0*/  IMAD.MOV.U32 R218, RZ, RZ, R213 ;  /* 0x000000ffffda7224 */ /* 0x000fe400078e00d5 */
[----:B------:R-:W-:Y:S02]  /*cbb0*/  IMAD.MOV.U32 R213, RZ, RZ, R77 ;  /* 0x000000ffffd57224 */ /* 0x000fe400078e004d */
[----:B------:R-:W-:Y:S01]  /*cbc0*/  IMAD.MOV.U32 R77, RZ, RZ, R204 ;  /* 0x000000ffff4d7224 */ /* 0x000fe200078e00cc */
[----:B------:R-:W-:Y:S02]  /*cbd0*/  FSEL R204, R216, -INF , !P1 ;  /* 0xff800000d8cc7808 */ /* 0x000fe40004800000 */
[----:B------:R-:W-:-:S03]  /*cbe0*/  ISETP.GE.AND P5, PT, R2, R26, PT ;  /* 0x0000001a0200720c */ /* 0x000fc60003fa6270 */
[----:B------:R1:W-:Y:S01]  /*cbf0*/  STL [R1+0x4c], R204 ;  /* 0x00004ccc01007387 */ /* 0x0003e20000100800 */
[C---:B------:R-:W-:Y:S02]  /*cc00*/  ISETP.GE.AND P2, PT, R2.reuse, R24, PT ;  /* 0x000000180200720c */ /* 0x040fe40003f46270 */
[----:B------:R-:W-:Y:S02]  /*cc10*/  ISETP.GE.AND P3, PT, R2, R25, PT ;  /* 0x000000190200720c */ /* 0x000fe40003f66270 */
[C---:B------:R-:W-:Y:S02]  /*cc20*/  ISETP.GE.AND P6, PT, R0.reuse, R23, PT ;  /* 0x000000170000720c */ /* 0x040fe40003fc6270 */
[C---:B------:R-:W-:Y:S02]  /*cc30*/  IADD3 R2, R0.reuse, 0x8, RZ ;  /* 0x0000000800027810 */ /* 0x040fe40007ffe0ff */
[----:B------:R-:W-:Y:S01]  /*cc40*/  ISETP.GE.AND P0, PT, R0, R26, PT ;  /* 0x0000001a0000720c */ /* 0x000fe20003f06270 */
[----:B------:R-:W-:Y:S01]  /*cc50*/  IMAD.MOV.U32 R219, RZ, RZ, R240 ;  /* 0x000000ffffdb7224 */ /* 0x000fe200078e00f0 */
[----:B------:R-:W-:Y:S01]  /*cc60*/  FSEL R20, R20, -INF , !P6 ;  /* 0xff80000014147808 */ /* 0x000fe20007000000 */
[----:B------:R-:W-:Y:S01]  /*cc70*/  IMAD.MOV.U32 R240, RZ, RZ, R76 ;  /* 0x000000fffff07224 */ /* 0x000fe200078e004c */
[----:B------:R-:W-:-:S02]  /*cc80*/  ISETP.GE.AND P1, PT, R2, R24, PT ;  /* 0x000000180200720c */ /* 0x000fc40003f26270 */
[----:B------:R-:W-:Y:S02]  /*cc90*/  FSEL R27, R27, -INF , !P0 ;  /* 0xff8000001b1b7808 */ /* 0x000fe40004000000 */
[----:B-1----:R-:W-:Y:S02]  /*cca0*/  FSEL R204, R217, -INF , !P5 ;  /* 0xff800000d9cc7808 */ /* 0x002fe40006800000 */
[----:B------:R-:W-:-:S03]  /*ccb0*/  ISETP.GE.AND P5, PT, R0, R24, PT ;  /* 0x000000180000720c */ /* 0x000fc60003fa6270 */
[----:B------:R1:W-:Y:S01]  /*ccc0*/  STL [R1+0x50], R204 ;  /* 0x000050cc01007387 */ /* 0x0003e20000100800 */
[C---:B------:R-:W-:Y:S01]  /*ccd0*/  ISETP.GE.AND P4, PT, R2.reuse, R23, PT ;  /* 0x000000170200720c */ /* 0x040fe20003f86270 */
[----:B------:R-:W-:Y:S01]  /*cce0*/  IMAD.MOV.U32 R76, RZ, RZ, R205 ;  /* 0x000000ffff4c7224 */ /* 0x000fe200078e00cd */
[C---:B------:R-:W-:Y:S02]  /*ccf0*/  ISETP.GE.AND P6, PT, R2.reuse, R26, PT ;  /* 0x0000001a0200720c */ /* 0x040fe40003fc6270 */
[-C--:B------:R-:W-:Y:S02]  /*cd00*/  ISETP.GE.AND P0, PT, R2, R25.reuse, PT ;  /* 0x000000190200720c */ /* 0x080fe40003f06270 */
[C---:B------:R-:W-:Y:S02]  /*cd10*/  IADD3 R2, R0.reuse, 0x9, RZ ;  /* 0x0000000900027810 */ /* 0x040fe40007ffe0ff */
[----:B------:R-:W-:Y:S02]  /*cd20*/  FSEL R205, R219, -INF , !P2 ;  /* 0xff800000dbcd7808 */ /* 0x000fe40005000000 */
[----:B------:R-:W-:-:S02]  /*cd30*/  ISETP.GE.AND P2, PT, R0, R25, PT ;  /* 0x000000190000720c */ /* 0x000fc40003f46270 */
[----:B-1----:R-:W-:Y:S02]  /*cd40*/  FSEL R204, R218, -INF , !P5 ;  /* 0xff800000dacc7808 */ /* 0x002fe40006800000 */
[----:B------:R-:W-:-:S03]  /*cd50*/  ISETP.GE.AND P5, PT, R2, R24, PT ;  /* 0x000000180200720c */ /* 0x000fc60003fa6270 */
[----:B------:R1:W-:Y:S04]  /*cd60*/  STL [R1+0x1c], R204 ;  /* 0x00001ccc01007387 */ /* 0x0003e80000100800 */
[----:B------:R-:W-:Y:S01]  /*cd70*/  STL [R1+0x38], R205 ;  /* 0x000038cd01007387 */ /* 0x000fe20000100800 */
[----:B------:R-:W-:Y:S02]  /*cd80*/  IMAD.MOV.U32 R209, RZ, RZ, R206 ;  /* 0x000000ffffd17224 */ /* 0x000fe400078e00ce */
[----:B------:R-:W-:Y:S01]  /*cd90*/  IMAD.MOV.U32 R208, RZ, RZ, R207 ;  /* 0x000000ffffd07224 */ /* 0x000fe200078e00cf */
[----:B-1----:R-:W-:-:S05]  /*cda0*/  FSEL R204, R212, -INF , !P1 ;  /* 0xff800000d4cc7808 */ /* 0x002fca0004800000 */
[----:B------:R1:W-:Y:S01]  /*cdb0*/  STL [R1+0x34], R204 ;  /* 0x000034cc01007387 */ /* 0x0003e20000100800 */
[----:B------:R-:W-:Y:S02]  /*cdc0*/  FSEL R212, R240, -INF , !P2 ;  /* 0xff800000f0d47808 */ /* 0x000fe40005000000 */
[C---:B------:R-:W-:Y:S02]  /*cdd0*/  ISETP.GE.AND P1, PT, R2.reuse, R23, PT ;  /* 0x000000170200720c */ /* 0x040fe40003f26270 */
[----:B------:R-:W-:Y:S02]  /*cde0*/  ISETP.GE.AND P2, PT, R2, R25, PT ;  /* 0x000000190200720c */ /* 0x000fe40003f46270 */
[----:B-1----:R-:W-:-:S05]  /*cdf0*/  FSEL R204, R213, -INF , !P5 ;  /* 0xff800000d5cc7808 */ /* 0x002fca0006800000 */
[----:B------:R-:W-:Y:S04]  /*ce00*/  STL [R1+0x54], R204 ;  /* 0x000054cc01007387 */ /* 0x000fe80000100800 */
[----:B------:R-:W1:Y:S04]  /*ce10*/  LDSM.16.M88.4 R204, [R220+0x9000] ;  /* 0x00900000dccc783b */ /* 0x000e680000000200 */
[----:B------:R2:W-:Y:S01]  /*ce20*/  STL [R1+0x24], R212 ;  /* 0x000024d401007387 */ /* 0x0005e20000100800 */
[----:B------:R-:W-:Y:S02]  /*ce30*/  ISETP.GE.AND P5, PT, R2, R26, PT ;  /* 0x0000001a0200720c */ /* 0x000fe40003fa6270 */
[----:B------:R-:W-:-:S02]  /*ce40*/  IADD3 R2, R0, 0x10, RZ ;  /* 0x0000001000027810 */ /* 0x000fc40007ffe0ff */
[----:B------:R-:W-:Y:S02]  /*ce50*/  FSEL R213, R241, -INF , !P0 ;  /* 0xff800000f1d57808 */ /* 0x000fe40004000000 */
[----:B------:R-:W-:Y:S02]  /*ce60*/  ISETP.GE.AND P0, PT, R2, R25, PT ;  /* 0x000000190200720c */ /* 0x000fe40003f06270 */
[----:B--2---:R-:W-:-:S05]  /*ce70*/  FSEL R212, R252, -INF , !P3 ;  /* 0xff800000fcd47808 */ /* 0x004fca0005800000 */
[----:B------:R2:W-:Y:S01]  /*ce80*/  STL [R1+0x40], R212 ;  /* 0x000040d401007387 */ /* 0x0005e20000100800 */
[----:B------:R-:W-:Y:S02]  /*ce90*/  FSEL R252, R248, -INF , !P4 ;  /* 0xff800000f8fc7808 */ /* 0x000fe40006000000 */
[C---:B------:R-:W-:Y:S02]  /*cea0*/  ISETP.GE.AND P3, PT, R2.reuse, R23, PT ;  /* 0x000000170200720c */ /* 0x040fe40003f66270 */
[----:B------:R-:W-:Y:S02]  /*ceb0*/  ISETP.GE.AND P4, PT, R2, R26, PT ;  /* 0x0000001a0200720c */ /* 0x000fe40003f86270 */
[----:B--2---:R-:W-:-:S05]  /*cec0*/  FSEL R212, R249, -INF , !P1 ;  /* 0xff800000f9d47808 */ /* 0x004fca0004800000 */
[----:B------:R2:W-:Y:S01]  /*ced0*/  STL [R1], R212 ;  /* 0x000000d401007387 */ /* 0x0005e20000100800 */
[----:B------:R-:W-:Y:S02]  /*cee0*/  ISETP.GE.AND P1, PT, R2, R24, PT ;  /* 0x000000180200720c */ /* 0x000fe40003f26270 */
[----:B------:R-:W-:Y:S01]  /*cef0*/  IADD3 R2, R0, 0x11, RZ ;  /* 0x0000001100027810 */ /* 0x000fe20007ffe0ff */
[----:B------:R4:W-:Y:S01]  /*cf00*/  STL [R1+0x3c], R213 ;  /* 0x00003cd501007387 */ /* 0x0009e20000100800 */
[----:B--2---:R-:W-:Y:S02]  /*cf10*/  FSEL R212, R242, -INF , !P2 ;  /* 0xff800000f2d47808 */ /* 0x004fe40005000000 */
[----:B----4-:R-:W-:-:S03]  /*cf20*/  FSEL R213, R250, -INF , !P6 ;  /* 0xff800000fad57808 */ /* 0x010fc60007000000 */
[----:B------:R2:W-:Y:S01]  /*cf30*/  STL [R1+0x60], R212 ;  /* 0x000060d401007387 */ /* 0x0005e20000100800 */
[----:B------:R-:W-:-:S03]  /*cf40*/  ISETP.GE.AND P6, PT, R2, R23, PT ;  /* 0x000000170200720c */ /* 0x000fc60003fc6270 */
[----:B------:R4:W-:Y:S01]  /*cf50*/  STL [R1+0x18], R213 ;  /* 0x000018d501007387 */ /* 0x0009e20000100800 */
[----:B------:R-:W-:Y:S02]  /*cf60*/  ISETP.GE.AND P2, PT, R2, R26, PT ;  /* 0x0000001a0200720c */ /* 0x000fe40003f46270 */
[----:B--2---:R-:W-:Y:S02]  /*cf70*/  FSEL R212, R251, -INF , !P5 ;  /* 0xff800000fbd47808 */ /* 0x004fe40006800000 */
[----:B----4-:R-:W-:-:S03]  /*cf80*/  FSEL R213, R244, -INF , !P3 ;  /* 0xff800000f4d57808 */ /* 0x010fc60005800000 */
[----:B------:R2:W-:Y:S04]  /*cf90*/  STL [R1+0x20], R212 ;  /* 0x000020d401007387 */ /* 0x0005e80000100800 */
[----:B------:R4:W-:Y:S01]  /*cfa0*/  STL [R1+0x94], R213 ;  /* 0x000094d501007387 */ /* 0x0009e20000100800 */
[----:B--2---:R-:W-:Y:S02]  /*cfb0*/  FSEL R212, R245, -INF , !P6 ;  /* 0xff800000f5d47808 */ /* 0x004fe40007000000 */
[----:B----4-:R-:W-:-:S03]  /*cfc0*/  FSEL R213, R246, -INF , !P4 ;  /* 0xff800000f6d57808 */ /* 0x010fc60006000000 */
[----:B------:R2:W-:Y:S04]  /*cfd0*/  STL [R1+0x90], R212 ;  /* 0x000090d401007387 */ /* 0x0005e80000100800 */
[----:B------:R-:W-:Y:S01]  /*cfe0*/  STL [R1+0x9c], R213 ;  /* 0x00009cd501007387 */ /* 0x000fe20000100800 */
[----:B--2---:R-:W-:-:S05]  /*cff0*/  FSEL R212, R247, -INF , !P2 ;  /* 0xff800000f7d47808 */ /* 0x004fca0005000000 */
[----:B------:R2:W-:Y:S01]  /*d000*/  STL [R1+0x98], R212 ;  /* 0x000098d401007387 */ /* 0x0005e20000100800 */
[C---:B------:R-:W-:Y:S02]  /*d010*/  ISETP.GE.AND P5, PT, R2.reuse, R24, PT ;  /* 0x000000180200720c */ /* 0x040fe40003fa6270 */
[----:B------:R-:W-:Y:S02]  /*d020*/  ISETP.GE.AND P3, PT, R2, R25, PT ;  /* 0x000000190200720c */ /* 0x000fe40003f66270 */
[----:B------:R-:W-:Y:S02]  /*d030*/  IADD3 R2, R0, 0x18, RZ ;  /* 0x0000001800027810 */ /* 0x000fe40007ffe0ff */
[----:B--2---:R-:W-:Y:S02]  /*d040*/  FSEL R212, R243, -INF , !P1 ;  /* 0xff800000f3d47808 */ /* 0x004fe40004800000 */
[----:B-1----:R-:W-:Y:S01]  /*d050*/  HMMA.16816.F32 R240, R152, R206, RZ ;  /* 0x000000ce98f0723c */ /* 0x002fe200000018ff */
[----:B------:R-:W-:-:S02]  /*d060*/  ISETP.GE.AND P4, PT, R2, R23, PT ;  /* 0x000000170200720c */ /* 0x000fc40003f86270 */
[C---:B------:R-:W-:Y:S02]  /*d070*/  ISETP.GE.AND P6, PT, R2.reuse, R26, PT ;  /* 0x0000001a0200720c */ /* 0x040fe40003fc6270 */
[C---:B------:R-:W-:Y:S02]  /*d080*/  ISETP.GE.AND P2, PT, R2.reuse, R24, PT ;  /* 0x000000180200720c */ /* 0x040fe40003f46270 */
[----:B------:R-:W-:Y:S01]  /*d090*/  ISETP.GE.AND P1, PT, R2, R25, PT ;  /* 0x000000190200720c */ /* 0x000fe20003f26270 */
[C---:B------:R-:W-:Y:S01]  /*d0a0*/  HMMA.16816.F32 R248, R152.reuse, R204, RZ ;  /* 0x000000cc98f8723c */ /* 0x040fe200000018ff */
[----:B------:R1:W-:Y:S07]  /*d0b0*/  STL [R1+0xa0], R212 ;  /* 0x0000a0d401007387 */ /* 0x0003ee0000100800 */
[----:B------:R-:W-:Y:S08]  /*d0c0*/  HMMA.16816.F32 R244, R152, R214, RZ ;  /* 0x000000d698f4723c */ /* 0x000ff000000018ff */
[----:B------:R-:W-:-:S02]  /*d0d0*/  IMAD.MOV.U32 R2, RZ, RZ, R242 ;  /* 0x000000ffff027224 */ /* 0x000fc400078e00f2 */
[----:B------:R-:W-:Y:S02]  /*d0e0*/  IMAD.MOV.U32 R213, RZ, RZ, R241 ;  /* 0x000000ffffd57224 */ /* 0x000fe400078e00f1 */
[----:B------:R-:W-:Y:S01]  /*d0f0*/  IMAD.MOV.U32 R155, RZ, RZ, R2 ;  /* 0x000000ffff9b7224 */ /* 0x000fe200078e0002 */
[----:B------:R-:W-:Y:S01]  /*d100*/  IADD3 R2, R0, 0x19, RZ ;  /* 0x0000001900027810 */ /* 0x000fe20007ffe0ff */
[----:B------:R-:W-:Y:S01]  /*d110*/  IMAD.MOV.U32 R154, RZ, RZ, R213 ;  /* 0x000000ffff9a7224 */ /* 0x000fe200078e00d5 */
[----:B------:R-:W-:Y:S01]  /*d120*/  FSEL R213, R81, -INF , !P5 ;  /* 0xff80000051d57808 */ /* 0x000fe20006800000 */
[----:B------:R-:W-:Y:S01]  /*d130*/  IMAD.MOV.U32 R216, RZ, RZ, R240 ;  /* 0x000000ffffd87224 */ /* 0x000fe200078e00f0 */
[----:B------:R-:W-:Y:S01]  /*d140*/  ISETP.GE.AND P5, PT, R2, R24, PT ;  /* 0x000000180200720c */ /* 0x000fe20003fa6270 */
[----:B------:R3:W5:Y:S01]  /*d150*/  LDL.LU R81, [R1+0x108] ;  /* 0x0001080001517983 */ /* 0x0007620000300800 */
[----:B------:R-:W-:Y:S01]  /*d160*/  FSEL R152, R80, -INF , !P2 ;  /* 0xff80000050987808 */ /* 0x000fe20005000000 */
[----:B------:R-:W-:-:S02]  /*d170*/  IMAD.MOV.U32 R153, RZ, RZ, R216 ;  /* 0x000000ffff997224 */ /* 0x000fc400078e00d8 */
[----:B------:R-:W-:Y:S01]  /*d180*/  STL [R1+0x7c], R213 ;  /* 0x00007cd501007387 */ /* 0x000fe20000100800 */
[----:B------:R-:W-:Y:S01]  /*d190*/  HMMA.16816.F32 R216, R156, R204, RZ ;  /* 0x000000cc9cd8723c */ /* 0x000fe200000018ff */
[----:B-1----:R-:W-:Y:S02]  /*d1a0*/  IMAD.MOV.U32 R212, RZ, RZ, R243 ;  /* 0x000000ffffd47224 */ /* 0x002fe400078e00f3 */
[----:B------:R3:W5:Y:S04]  /*d1b0*/  LDL.LU R80, [R1+0x104] ;  /* 0x0001040001507983 */ /* 0x0007680000300800 */
[----:B------:R-:W-:Y:S01]  /*d1c0*/  FSEL R204, R79, -INF , !P5 ;  /* 0xff8000004fcc7808 */ /* 0x000fe20006800000 */
[----:B------:R1:W-:Y:S01]  /*d1d0*/  STL [R1+0x5c], R152 ;  /* 0x00005c9801007387 */ /* 0x0003e20000100800 */
[----:B------:R-:W-:-:S02]  /*d1e0*/  ISETP.GE.AND P2, PT, R2, R23, PT ;  /* 0x000000170200720c */ /* 0x000fc40003f46270 */
[----:B------:R-:W-:Y:S01]  /*d1f0*/  ISETP.GE.AND P5, PT, R2, R26, PT ;  /* 0x0000001a0200720c */ /* 0x000fe20003fa6270 */
[----:B------:R3:W5:Y:S01]  /*d200*/  LDL.LU R79, [R1+0x100] ;  /* 0x00010000014f7983 */ /* 0x0007620000300800 */
[C---:B------:R-:W-:Y:S03]  /*d210*/  HMMA.16816.F32 R240, R156.reuse, R206, RZ ;  /* 0x000000ce9cf0723c */ /* 0x040fe600000018ff */
[----:B------:R-:W-:Y:S01]  /*d220*/  STL [R1+0x44], R204 ;  /* 0x000044cc01007387 */ /* 0x000fe20000100800 */
[----:B-1----:R-:W-:Y:S02]  /*d230*/  FSEL R152, R78, -INF , !P0 ;  /* 0xff8000004e987808 */ /* 0x002fe40004000000 */
[----:B------:R-:W-:Y:S01]  /*d240*/  ISETP.GE.AND P0, PT, R2, R25, PT ;  /* 0x000000190200720c */ /* 0x000fe20003f06270 */
[----:B------:R-:W-:Y:S01]  /*d250*/  IMAD.MOV.U32 R2, RZ, RZ, R212 ;  /* 0x000000ffff027224 */ /* 0x000fe200078e00d4 */
[----:B------:R3:W5:Y:S01]  /*d260*/  LDL.LU R78, [R1+0xfc] ;  /* 0x0000fc00014e7983 */ /* 0x0007620000300800 */
[----:B------:R-:W-:Y:S03]  /*d270*/  HMMA.16816.F32 R212, R156, R214, RZ ;  /* 0x000000d69cd4723c */ /* 0x000fe600000018ff */
[----:B------:R-:W-:Y:S04]  /*d280*/  STL [R1+0x48], R152 ;  /* 0x0000489801007387 */ /* 0x000fe80000100800 */
[----:B------:R-:W-:-:S02]  /*d290*/  IMAD.MOV.U32 R157, RZ, RZ, R153 ;  /* 0x000000ffff9d7224 */ /* 0x000fc400078e0099 */
[----:B------:R-:W-:Y:S02]  /*d2a0*/  IMAD.MOV.U32 R158, RZ, RZ, R154 ;  /* 0x000000ffff9e7224 */ /* 0x000fe400078e009a */
[----:B------:R-:W-:Y:S02]  /*d2b0*/  IMAD.MOV.U32 R159, RZ, RZ, R155 ;  /* 0x000000ffff9f7224 */ /* 0x000fe400078e009b */
[----:B------:R-:W1:Y:S01]  /*d2c0*/  LDSM.16.M88.4 R152, [R237] ;  /* 0x00000000ed98783b */ /* 0x000e620000000200 */
[----:B------:R-:W-:Y:S08]  /*d2d0*/  HMMA.16816.F32 R244, R60, R210, R244 ;  /* 0x000000d23cf4723c */ /* 0x000ff000000018f4 */
[----:B-1----:R-:W-:Y:S07]  /*d2e0*/  HMMA.16816.F32 R204, R64, R152, R216 ;  /* 0x0000009840cc723c */ /* 0x002fee00000018d8 */
[----:B------:R-:W-:-:S02]  /*d2f0*/  IMAD.MOV.U32 R216, RZ, RZ, R157 ;  /* 0x000000ffffd87224 */ /* 0x000fc400078e009d */
[----:B------:R-:W-:Y:S02]  /*d300*/  IMAD.MOV.U32 R217, RZ, RZ, R158 ;  /* 0x000000ffffd97224 */ /* 0x000fe400078e009e */
[----:B------:R-:W-:Y:S02]  /*d310*/  IMAD.MOV.U32 R218, RZ, RZ, R159 ;  /* 0x000000ffffda7224 */ /* 0x000fe400078e009f */
[----:B------:R-:W-:Y:S01]  /*d320*/  IMAD.MOV.U32 R219, RZ, RZ, R2 ;  /* 0x000000ffffdb7224 */ /* 0x000fe200078e0002 */
[C---:B------:R-:W-:Y:S08]  /*d330*/  HMMA.16816.F32 R156, R60.reuse, R152, R248 ;  /* 0x000000983c9c723c */ /* 0x040ff000000018f8 */
[-C--:B------:R-:W-:Y:S01]  /*d340*/  HMMA.16816.F32 R216, R60, R154.reuse, R216 ;  /* 0x0000009a3cd8723c */ /* 0x080fe200000018d8 */
[----:B------:R-:W1:Y:S07]  /*d350*/  LDSM.16.M88.4 R60, [R226+0x9000] ;  /* 0x00900000e23c783b */ /* 0x000e6e0000000200 */
[----:B------:R-:W-:Y:S01]  /*d360*/  HMMA.16816.F32 R240, R64, R154, R240 ;  /* 0x0000009a40f0723c */ /* 0x000fe200000018f0 */
[----:B------:R-:W-:-:S02]  /*d370*/  IMAD.MOV.U32 R250, RZ, RZ, R209 ;  /* 0x000000fffffa7224 */ /* 0x000fc400078e00d1 */
[----:B------:R-:W-:-:S05]  /*d380*/  IMAD.MOV.U32 R251, RZ, RZ, R208 ;  /* 0x000000fffffb7224 */ /* 0x000fca00078e00d0 */
[----:B------:R-:W-:Y:S01]  /*d390*/  HMMA.16816.F32 R208, R64, R210, R212 ;  /* 0x000000d240d0723c */ /* 0x000fe200000018d4 */
[----:B------:R-:W2:Y:S07]  /*d3a0*/  LDSM.16.M88.4 R64, [R225+0x1000] ;  /* 0x00100000e140783b */ /* 0x000eae0000000200 */
[-C--:B-1----:R-:W-:Y:S01]  /*d3b0*/  HMMA.16816.F32 R152, R52, R60.reuse, R156 ;  /* 0x0000003c3498723c */ /* 0x082fe2000000189c */
[----:B------:R-:W1:Y:S07]  /*d3c0*/  LDSM.16.M88.4 R156, [R226+0x9800] ;  /* 0x00980000e29c783b */ /* 0x000e6e0000000200 */
[----:B------:R-:W-:Y:S01]  /*d3d0*/  HMMA.16816.F32 R204, R56, R60, R204 ;  /* 0x0000003c38cc723c */ /* 0x000fe200000018cc */
[----:B------:R-:W-:-:S02]  /*d3e0*/  IMAD.MOV.U32 R248, RZ, RZ, R77 ;  /* 0x000000fffff87224 */ /* 0x000fc400078e004d */
[----:B------:R-:W-:Y:S01]  /*d3f0*/  IMAD.MOV.U32 R249, RZ, RZ, R76 ;  /* 0x000000fffff97224 */ /* 0x000fe200078e004c */
[----:B------:R-:W-:Y:S01]  /*d400*/  IADD3 R2, R0, 0x20, RZ ;  /* 0x0000002000027810 */ /* 0x000fe20007ffe0ff */
[----:B------:R3:W5:Y:S03]  /*d410*/  LDL.LU R77, [R1+0xf8] ;  /* 0x0000f800014d7983 */ /* 0x0007660000300800 */
[-C--:B------:R-:W-:Y:S01]  /*d420*/  HMMA.16816.F32 R216, R52, R62.reuse, R216 ;  /* 0x0000003e34d8723c */ /* 0x080fe200000018d8 */
[----:B------:R3:W5:Y:S07]  /*d430*/  LDL.LU R76, [R1+0xf4] ;  /* 0x0000f400014c7983 */ /* 0x00076e0000300800 */
[----:B------:R-:W-:Y:S01]  /*d440*/  HMMA.16816.F32 R240, R56, R62, R240 ;  /* 0x0000003e38f0723c */ /* 0x000fe200000018f0 */
[----:B------:R-:W4:Y:S07]  /*d450*/  LDSM.16.M88.4 R60, [R225+0x1800] ;  /* 0x00180000e13c783b */ /* 0x000f2e0000000200 */
[----:B--2---:R-:W-:Y:S08]  /*d460*/  HMMA.16816.F32 R212, R48, R64, R204 ;  /* 0x0000004030d4723c */ /* 0x004ff000000018cc */
[C---:B-1----:R-:W-:Y:S08]  /*d470*/  HMMA.16816.F32 R248, R52.reuse, R156, R248 ;  /* 0x0000009c34f8723c */ /* 0x042ff000000018f8 */
[----:B------:R-:W-:Y:S07]  /*d480*/  HMMA.16816.F32 R244, R52, R158, R244 ;  /* 0x0000009e34f4723c */ /* 0x000fee00000018f4 */
[----:B------:R-:W-:-:S02]  /*d490*/  IMAD.MOV.U32 R52, RZ, RZ, R75 ;  /* 0x000000ffff347224 */ /* 0x000fc400078e004b */
[----:B------:R-:W-:Y:S01]  /*d4a0*/  IMAD.MOV.U32 R53, RZ, RZ, R74 ;  /* 0x000000ffff357224 */ /* 0x000fe200078e004a */
[----:B------:R-:W-:Y:S01]  /*d4b0*/  HMMA.16816.F32 R204, R44, R64, R152 ;  /* 0x000000402ccc723c */ /* 0x000fe20000001898 */
[----:B------:R-:W-:Y:S01]  /*d4c0*/  IMAD.MOV.U32 R54, RZ, RZ, R73 ;  /* 0x000000ffff367224 */ /* 0x000fe200078e0049 */
[----:B------:R-:W1:Y:S01]  /*d4d0*/  LDSM.16.M88.4 R152, [R220+0xb000] ;  /* 0x00b00000dc98783b */ /* 0x000e620000000200 */
[----:B------:R-:W-:-:S03]  /*d4e0*/  IMAD.MOV.U32 R55, RZ, RZ, R72 ;  /* 0x000000ffff377224 */ /* 0x000fc600078e0048 */
[----:B------:R3:W5:Y:S04]  /*d4f0*/  LDL.LU R75, [R1+0xf0] ;  /* 0x0000f000014b7983 */ /* 0x0007680000300800 */
[C---:B------:R-:W-:Y:S01]  /*d500*/  HMMA.16816.F32 R52, R56.reuse, R156, R52 ;  /* 0x0000009c3834723c */ /* 0x040fe20000001834 */
[----:B------:R3:W5:Y:S04]  /*d510*/  LDL.LU R74, [R1+0xec] ;  /* 0x0000ec00014a7983 */ /* 0x0007680000300800 */
[----:B------:R3:W5:Y:S03]  /*d520*/  LDL.LU R73, [R1+0xe8] ;  /* 0x0000e80001497983 */ /* 0x0007660000300800 */
[----:B------:R-:W-:Y:S01]  /*d530*/  HMMA.16816.F32 R208, R56, R158, R208 ;  /* 0x0000009e38d0723c */ /* 0x000fe200000018d0 */
[----:B------:R3:W5:Y:S07]  /*d540*/  LDL.LU R72, [R1+0xe4] ;  /* 0x0000e40001487983 */ /* 0x00076e0000300800 */
[C---:B------:R-:W-:Y:S08]  /*d550*/  HMMA.16816.F32 R216, R44.reuse, R66, R216 ;  /* 0x000000422cd8723c */ /* 0x040ff000000018d8 */
[C---:B----4-:R-:W-:Y:S08]  /*d560*/  HMMA.16816.F32 R248, R44.reuse, R60, R248 ;  /* 0x0000003c2cf8723c */ /* 0x050ff000000018f8 */
[----:B------:R-:W-:Y:S01]  /*d570*/  HMMA.16816.F32 R244, R44, R62, R244 ;  /* 0x0000003e2cf4723c */ /* 0x000fe200000018f4 */
[----:B------:R-:W2:Y:S07]  /*d580*/  LDSM.16.M88.4 R44, [R220+0xb800] ;  /* 0x00b80000dc2c783b */ /* 0x000eae0000000200 */
[C---:B------:R-:W-:Y:S08]  /*d590*/  HMMA.16816.F32 R156, R48.reuse, R66, R240 ;  /* 0x00000042309c723c */ /* 0x040ff000000018f0 */
[----:B------:R-:W-:Y:S01]  /*d5a0*/  HMMA.16816.F32 R240, R48, R60, R52 ;  /* 0x0000003c30f0723c */ /* 0x000fe20000001834 */
[----:B------:R-:W4:Y:S07]  /*d5b0*/  LDSM.16.M88.4 R52, [R233] ;  /* 0x00000000e934783b */ /* 0x000f2e0000000200 */
[----:B-1----:R-:W-:Y:S08]  /*d5c0*/  HMMA.16816.F32 R56, R40, R152, R212 ;  /* 0x000000982838723c */ /* 0x002ff000000018d4 */
[----:B------:R-:W-:Y:S01]  /*d5d0*/  HMMA.16816.F32 R208, R48, R62, R208 ;  /* 0x0000003e30d0723c */ /* 0x000fe200000018d0 */
[----:B------:R-:W1:Y:S07]  /*d5e0*/  LDSM.16.M88.4 R48, [R232] ;  /* 0x00000000e830783b */ /* 0x000e6e0000000200 */
[C---:B------:R-:W-:Y:S08]  /*d5f0*/  HMMA.16816.F32 R64, R36.reuse, R152, R204 ;  /* 0x000000982440723c */ /* 0x040ff000000018cc */
[-C--:B------:R-:W-:Y:S08]  /*d600*/  HMMA.16816.F32 R216, R36, R154.reuse, R216 ;  /* 0x0000009a24d8723c */ /* 0x080ff000000018d8 */
[----:B------:R-:W-:Y:S08]  /*d610*/  HMMA.16816.F32 R212, R40, R154, R156 ;  /* 0x0000009a28d4723c */ /* 0x000ff0000000189c */
[C---:B--2---:R-:W-:Y:S08]  /*d620*/  HMMA.16816.F32 R204, R36.reuse, R44, R248 ;  /* 0x0000002c24cc723c */ /* 0x044ff000000018f8 */
[----:B------:R-:W-:Y:S01]  /*d630*/  HMMA.16816.F32 R156, R36, R46, R244 ;  /* 0x0000002e249c723c */ /* 0x000fe200000018f4 */
[----:B------:R-:W-:Y:S07]  /*d640*/  LDSM.16.M88.4 R36, [R226+0xb800] ;  /* 0x00b80000e224783b */ /* 0x000fee0000000200 */
[----:B----4-:R-:W-:Y:S01]  /*d650*/  HMMA.16816.F32 R60, R32, R52, R56 ;  /* 0x00000034203c723c */ /* 0x010fe20000001838 */
[----:B------:R-:W2:Y:S07]  /*d660*/  LDSM.16.M88.4 R56, [R226+0xb000] ;  /* 0x00b00000e238783b */ /* 0x000eae0000000200 */
[C---:B------:R-:W-:Y:S08]  /*d670*/  HMMA.16816.F32 R240, R40.reuse, R44, R240 ;  /* 0x0000002c28f0723c */ /* 0x040ff000000018f0 */
[----:B------:R-:W-:Y:S01]  /*d680*/  HMMA.16816.F32 R152, R40, R46, R208 ;  /* 0x0000002e2898723c */ /* 0x000fe200000018d0 */
[----:B------:R-:W4:Y:S07]  /*d690*/  LDSM.16.M88.4 R40, [R225+0x3000] ;  /* 0x00300000e128783b */ /* 0x000f2e0000000200 */
[C---:B------:R-:W-:Y:S08]  /*d6a0*/  HMMA.16816.F32 R64, R28.reuse, R52, R64 ;  /* 0x000000341c40723c */ /* 0x040ff00000001840 */
[-C--:B------:R-:W-:Y:S08]  /*d6b0*/  HMMA.16816.F32 R208, R28, R54.reuse, R216 ;  /* 0x000000361cd0723c */ /* 0x080ff000000018d8 */
[----:B------:R-:W-:Y:S08]  /*d6c0*/  HMMA.16816.F32 R212, R32, R54, R212 ;  /* 0x0000003620d4723c */ /* 0x000ff000000018d4 */
[C---:B-1----:R-:W-:Y:S08]  /*d6d0*/  HMMA.16816.F32 R52, R28.reuse, R48, R204 ;  /* 0x000000301c34723c */ /* 0x042ff000000018cc */
[----:B------:R-:W-:Y:S08]  /*d6e0*/  HMMA.16816.F32 R44, R28, R50, R156 ;  /* 0x000000321c2c723c */ /* 0x000ff0000000189c */
[C---:B------:R-:W-:Y:S08]  /*d6f0*/  HMMA.16816.F32 R28, R32.reuse, R48, R240 ;  /* 0x00000030201c723c */ /* 0x040ff000000018f0 */
[----:B------:R-:W-:Y:S08]  /*d700*/  HMMA.16816.F32 R32, R32, R50, R152 ;  /* 0x000000322020723c */ /* 0x000ff00000001898 */
[-C--:B--2---:R-:W-:Y:S08]  /*d710*/  HMMA.16816.F32 R244, R16, R56.reuse, R60 ;  /* 0x0000003810f4723c */ /* 0x084ff0000000183c */
[C---:B------:R-:W-:Y:S08]  /*d720*/  HMMA.16816.F32 R216, R12.reuse, R56, R64 ;  /* 0x000000380cd8723c */ /* 0x040ff00000001840 */
[C---:B------:R-:W-:Y:S08]  /*d730*/  HMMA.16816.F32 R64, R12.reuse, R36, R52 ;  /* 0x000000240c40723c */ /* 0x040ff00000001834 */
[C---:B------:R-:W-:Y:S08]  /*d740*/  HMMA.16816.F32 R60, R12.reuse, R58, R208 ;  /* 0x0000003a0c3c723c */ /* 0x040ff000000018d0 */
[----:B------:R-:W-:Y:S01]  /*d750*/  HMMA.16816.F32 R52, R12, R38, R44 ;  /* 0x000000260c34723c */ /* 0x000fe2000000182c */
[----:B------:R-:W1:Y:S01]  /*d760*/  LDSM.16.M88.4 R12, [R225+0x3800] ;  /* 0x00380000e10c783b */ /* 0x000e620000000200 */
[----:B------:R-:W-:Y:S01]  /*d770*/  FSEL R248, R71, -INF , !P3 ;  /* 0xff80000047f87808 */ /* 0x000fe20005800000 */
[----:B------:R-:W-:-:S05]  /*d780*/  UISETP.NE.AND UP0, UPT, UR8, 0x3, UPT ;  /* 0x000000030800788c */ /* 0x000fca000bf05270 */
[C---:B------:R-:W-:Y:S08]  /*d790*/  HMMA.16816.F32 R56, R16.reuse, R58, R212 ;  /* 0x0000003a1038723c */ /* 0x040ff000000018d4 */
[C---:B------:R-:W-:Y:S08]  /*d7a0*/  HMMA.16816.F32 R44, R16.reuse, R36, R28 ;  /* 0x00000024102c723c */ /* 0x040ff0000000181c */
[----:B------:R-:W-:Y:S01]  /*d7b0*/  HMMA.16816.F32 R48, R16, R38, R32 ;  /* 0x000000261030723c */ /* 0x000fe20000001820 */
[----:B------:R-:W-:Y:S01]  /*d7c0*/  FSEL R152, R70, -INF , !P4 ;  /* 0xff80000046987808 */ /* 0x000fe20006000000 */
[----:B------:R3:W5:Y:S01]  /*d7d0*/  LDL.LU R71, [R1+0xe0] ;  /* 0x0000e00001477983 */ /* 0x0007620000300800 */
[----:B------:R-:W-:Y:S01]  /*d7e0*/  FSEL R153, R69, -INF , !P2 ;  /* 0xff80000045997808 */ /* 0x000fe20005000000 */
[----:B------:R-:W-:-:S04]  /*d7f0*/  DEPBAR.LE SB0, 0x0 ;  /* 0x000080000000791a */ /* 0x000fc80000000000 */
[-C--:B----4-:R-:W-:Y:S08]  /*d800*/  HMMA.16816.F32 R16, R8, R40.reuse, R244 ;  /* 0x000000280810723c */ /* 0x090ff000000018f4 */
[----:B------:R-:W-:Y:S01]  /*d810*/  HMMA.16816.F32 R28, R4, R40, R216 ;  /* 0x00000028041c723c */ /* 0x000fe200000018d8 */
[----:B------:R-:W-:Y:S01]  /*d820*/  FSEL R249, R68, -INF , !P1 ;  /* 0xff80000044f97808 */ /* 0x000fe20004800000 */
[----:B------:R3:W5:Y:S01]  /*d830*/  LDL.LU R70, [R1+0xdc] ;  /* 0x0000dc0001467983 */ /* 0x0007620000300800 */
[----:B------:R-:W-:-:S05]  /*d840*/  ISETP.GE.AND P3, PT, R2, R23, PT ;  /* 0x000000170200720c */ /* 0x000fca0003f66270 */
[-C--:B------:R-:W-:Y:S01]  /*d850*/  HMMA.16816.F32 R32, R4, R42.reuse, R60 ;  /* 0x0000002a0420723c */ /* 0x080fe2000000183c */
[C---:B------:R-:W-:Y:S01]  /*d860*/  ISETP.GE.AND P4, PT, R2.reuse, R26, PT ;  /* 0x0000001a0200720c */ /* 0x040fe20003f86270 */
[----:B------:R3:W5:Y:S01]  /*d870*/  LDL.LU R69, [R1+0xd8] ;  /* 0x0000d80001457983 */ /* 0x0007620000300800 */
[C---:B------:R-:W-:Y:S02]  /*d880*/  ISETP.GE.AND P2, PT, R2.reuse, R24, PT ;  /* 0x000000180200720c */ /* 0x040fe40003f46270 */
[----:B------:R-:W-:Y:S01]  /*d890*/  ISETP.GE.AND P1, PT, R2, R25, PT ;  /* 0x000000190200720c */ /* 0x000fe20003f26270 */
[----:B------:R3:W5:Y:S01]  /*d8a0*/  LDL.LU R68, [R1+0xd4] ;  /* 0x0000d40001447983 */ /* 0x0007620000300800 */
[----:B------:R-:W-:Y:S01]  /*d8b0*/  IADD3 R2, R0, 0x21, RZ ;  /* 0x0000002100027810 */ /* 0x000fe20007ffe0ff */
[----:B------:R-:W-:Y:S01]  /*d8c0*/  HMMA.16816.F32 R40, R8, R42, R56 ;  /* 0x0000002a0828723c */ /* 0x000fe20000001838 */
[----:B------:R-:W-:Y:S02]  /*d8d0*/  FSEL R247, R22, -INF , !P0 ;  /* 0xff80000016f77808 */ /* 0x000fe40004000000 */
[----:B------:R-:W-:-:S02]  /*d8e0*/  FSEL R61, R21, -INF , !P6 ;  /* 0xff800000153d7808 */ /* 0x000fc40007000000 */
[C---:B------:R-:W-:Y:S02]  /*d8f0*/  ISETP.GE.AND P6, PT, R2.reuse, R23, PT ;  /* 0x000000170200720c */ /* 0x040fe40003fc6270 */
[----:B------:R-:W-:Y:S01]  /*d900*/  ISETP.GE.AND P0, PT, R2, R26, PT ;  /* 0x0000001a0200720c */ /* 0x000fe20003f06270 */
[----:B-1----:R-:W-:Y:S01]  /*d910*/  HMMA.16816.F32 R36, R8, R12, R44 ;  /* 0x0000000c0824723c */ /* 0x002fe2000000182c */
[----:B------:R-:W-:Y:S02]  /*d920*/  FSEL R157, R16, -INF , !P3 ;  /* 0xff800000109d7808 */ /* 0x000fe40005800000 */
[----:B------:R-:W-:Y:S02]  /*d930*/  FSEL R60, R17, -INF , !P6 ;  /* 0xff800000113c7808 */ /* 0x000fe40007000000 */
[----:B------:R-:W-:Y:S02]  /*d940*/  FSEL R244, R18, -INF , !P4 ;  /* 0xff80000012f47808 */ /* 0x000fe40006000000 */
[----:B------:R-:W-:-:S02]  /*d950*/  FSEL R159, R19, -INF , !P0 ;  /* 0xff800000139f7808 */ /* 0x000fc40004000000 */
[----:B------:R-:W-:Y:S01]  /*d960*/  FSEL R62, R3, -INF , !P5 ;  /* 0xff800000033e7808 */ /* 0x000fe20006800000 */
[C---:B------:R-:W-:Y:S01]  /*d970*/  HMMA.16816.F32 R16, R4.reuse, R12, R64 ;  /* 0x0000000c0410723c */ /* 0x040fe20000001840 */
[CC--:B------:R-:W-:Y:S02]  /*d980*/  ISETP.GE.AND P5, PT, R2.reuse, R24.reuse, PT ;  /* 0x000000180200720c */ /* 0x0c0fe40003fa6270 */
[----:B------:R-:W-:Y:S02]  /*d990*/  ISETP.GE.AND P3, PT, R2, R25, PT ;  /* 0x000000190200720c */ /* 0x000fe40003f66270 */
[C---:B------:R-:W-:Y:S02]  /*d9a0*/  IADD3 R3, R0.reuse, 0x28, RZ ;  /* 0x0000002800037810 */ /* 0x040fe40007ffe0ff */
[----:B------:R-:W-:Y:S01]  /*d9b0*/  IADD3 R2, R0, 0x29, RZ ;  /* 0x0000002900027810 */ /* 0x000fe20007ffe0ff */
[----:B------:R-:W-:Y:S01]  /*d9c0*/  HMMA.16816.F32 R4, R4, R14, R52 ;  /* 0x0000000e0404723c */ /* 0x000fe20000001834 */
[----:B------:R-:W-:-:S02]  /*d9d0*/  ISETP.GE.AND P0, PT, R3, R24, PT ;  /* 0x000000180300720c */ /* 0x000fc40003f06270 */
[----:B------:R-:W-:Y:S02]  /*d9e0*/  FSEL R246, R28, -INF , !P2 ;  /* 0xff8000001cf67808 */ /* 0x000fe40005000000 */
[----:B------:R-:W-:Y:S02]  /*d9f0*/  ISETP.GE.AND P2, PT, R2, R24, PT ;  /* 0x000000180200720c */ /* 0x000fe40003f46270 */
[----:B------:R-:W-:Y:S02]  /*da00*/  FSEL R158, R29, -INF , !P5 ;  /* 0xff8000001d9e7808 */ /* 0x000fe40006800000 */
[----:B------:R-:W-:Y:S02]  /*da10*/  FSEL R63, R32, -INF , !P0 ;  /* 0xff800000203f7808 */ /* 0x000fe40004000000 */
[C---:B------:R-:W-:Y:S02]  /*da20*/  ISETP.GE.AND P6, PT, R3.reuse, R23, PT ;  /* 0x000000170300720c */ /* 0x040fe40003fc6270 */
[----:B------:R-:W-:-:S02]  /*da30*/  ISETP.GE.AND P4, PT, R3, R26, PT ;  /* 0x0000001a0300720c */ /* 0x000fc40003f86270 */
[----:B------:R-:W-:Y:S02]  /*da40*/  ISETP.GE.AND P5, PT, R3, R25, PT ;  /* 0x000000190300720c */ /* 0x000fe40003fa6270 */
[C---:B------:R-:W-:Y:S02]  /*da50*/  ISETP.GE.AND P0, PT, R2.reuse, R23, PT ;  /* 0x000000170200720c */ /* 0x040fe40003f06270 */
[----:B------:R-:W-:Y:S02]  /*da60*/  FSEL R245, R33, -INF , !P2 ;  /* 0xff80000021f57808 */ /* 0x000fe40005000000 */
[----:B------:R-:W-:Y:S02]  /*da70*/  ISETP.GE.AND P2, PT, R2, R26, PT ;  /* 0x0000001a0200720c */ /* 0x000fe40003f46270 */
[----:B------:R-:W-:Y:S02]  /*da80*/  IADD3 R3, R0, 0x31, RZ ;  /* 0x0000003100037810 */ /* 0x000fe40007ffe0ff */
[----:B------:R-:W-:-:S02]  /*da90*/  FSEL R250, R30, -INF , !P1 ;  /* 0xff8000001efa7808 */ /* 0x000fc40004800000 */
[----:B------:R-:W-:Y:S02]  /*daa0*/  FSEL R30, R41, -INF , !P0 ;  /* 0xff800000291e7808 */ /* 0x000fe40004000000 */
[----:B------:R-:W-:Y:S02]  /*dab0*/  ISETP.GE.AND P0, PT, R3, R23, PT ;  /* 0x000000170300720c */ /* 0x000fe40003f06270 */
[----:B------:R-:W-:Y:S02]  /*dac0*/  FSEL R53, R43, -INF , !P2 ;  /* 0xff8000002b357808 */ /* 0x000fe40005000000 */
[----:B------:R-:W-:Y:S02]  /*dad0*/  IADD3 R12, R0, 0x30, RZ ;  /* 0x00000030000c7810 */ /* 0x000fe40007ffe0ff */
[----:B------:R-:W-:Y:S01]  /*dae0*/  FSEL R13, R34, -INF , !P5 ;  /* 0xff800000220d7808 */ /* 0x000fe20006800000 */
[----:B------:R-:W-:Y:S01]  /*daf0*/  BAR.SYNC.DEFER_BLOCKING 0x0 ;  /* 0x0000000000007b1d */ /* 0x000fe20000010000 */
[----:B------:R-:W-:-:S02]  /*db00*/  ISETP.GE.AND P2, PT, R3, R26, PT ;  /* 0x0000001a0300720c */ /* 0x000fc40003f46270 */
[----:B------:R-:W-:Y:S02]  /*db10*/  ISETP.GE.AND P1, PT, R2, R25, PT ;  /* 0x000000190200720c */ /* 0x000fe40003f26270 */
[----:B------:R-:W-:Y:S01]  /*db20*/  FSEL R28, R37, -INF , !P0 ;  /* 0xff800000251c7808 */ /* 0x000fe20004000000 */
[----:B------:R1:W-:Y:S01]  /*db30*/  STL [R1+0x2c], R13 ;  /* 0x00002c0d01007387 */ /* 0x0003e20000100800 */
[-C--:B------:R-:W-:Y:S02]  /*db40*/  ISETP.GE.AND P0, PT, R12, R24.reuse, PT ;  /* 0x000000180c00720c */ /* 0x080fe40003f06270 */
[----:B------:R-:W-:Y:S02]  /*db50*/  FSEL R47, R39, -INF , !P2 ;  /* 0xff800000272f7808 */ /* 0x000fe40005000000 */
[----:B------:R-:W-:Y:S02]  /*db60*/  IADD3 R2, R0, 0x38, RZ ;  /* 0x0000003800027810 */ /* 0x000fe40007ffe0ff */
[----:B------:R-:W-:-:S02]  /*db70*/  ISETP.GE.AND P2, PT, R3, R24, PT ;  /* 0x000000180300720c */ /* 0x000fc40003f46270 */
[----:B------:R-:W-:Y:S01]  /*db80*/  IADD3 R0, R0, 0x39, RZ ;  /* 0x0000003900007810 */ /* 0x000fe20007ffe0ff */
[----:B------:R-:W-:Y:S01]  /*db90*/  HMMA.16816.F32 R8, R8, R14, R48 ;  /* 0x0000000e0808723c */ /* 0x000fe20000001830 */
[----:B------:R-:W-:Y:S02]  /*dba0*/  FSEL R52, R16, -INF , !P0 ;  /* 0xff80000010347808 */ /* 0x000fe40004000000 */
[-C--:B------:R-:W-:Y:S02]  /*dbb0*/  ISETP.GE.AND P0, PT, R2, R24.reuse, PT ;  /* 0x000000180200720c */ /* 0x080fe40003f06270 */
[----:B------:R-:W-:Y:S02]  /*dbc0*/  FSEL R251, R31, -INF , !P3 ;  /* 0xff8000001ffb7808 */ /* 0x000fe40005800000 */
[----:B------:R-:W-:Y:S02]  /*dbd0*/  FSEL R51, R17, -INF , !P2 ;  /* 0xff80000011337808 */ /* 0x000fe40005000000 */
[----:B------:R-:W-:-:S02]  /*dbe0*/  ISETP.GE.AND P2, PT, R0, R24, PT ;  /* 0x000000180000720c */ /* 0x000fc40003f46270 */
[----:B-1----:R-:W-:Y:S02]  /*dbf0*/  FSEL R13, R35, -INF , !P1 ;  /* 0xff800000230d7808 */ /* 0x002fe40004800000 */
[C---:B------:R-:W-:Y:S02]  /*dc00*/  ISETP.GE.AND P1, PT, R12.reuse, R26, PT ;  /* 0x0000001a0c00720c */ /* 0x040fe40003f26270 */
[----:B------:R-:W-:Y:S02]  /*dc10*/  ISETP.GE.AND P3, PT, R12, R23, PT ;  /* 0x000000170c00720c */ /* 0x000fe40003f66270 */
[----:B------:R-:W-:Y:S02]  /*dc20*/  FSEL R48, R38, -INF , !P1 ;  /* 0xff80000026307808 */ /* 0x000fe40004800000 */
[----:B------:R-:W-:Y:S02]  /*dc30*/  ISETP.GE.AND P1, PT, R12, R25, PT ;  /* 0x000000190c00720c */ /* 0x000fe40003f26270 */
[----:B------:R-:W-:-:S02]  /*dc40*/  FSEL R50, R4, -INF , !P0 ;  /* 0xff80000004327808 */ /* 0x000fc40004000000 */
[----:B------:R-:W-:Y:S02]  /*dc50*/  FSEL R31, R40, -INF , !P6 ;  /* 0xff800000281f7808 */ /* 0x000fe40007000000 */
[----:B------:R-:W-:Y:S02]  /*dc60*/  FSEL R54, R42, -INF , !P4 ;  /* 0xff8000002a367808 */ /* 0x000fe40006000000 */
[----:B------:R-:W-:Y:S02]  /*dc70*/  ISETP.GE.AND P0, PT, R3, R25, PT ;  /* 0x000000190300720c */ /* 0x000fe40003f06270 */
[----:B------:R-:W-:Y:S02]  /*dc80*/  FSEL R49, R5, -INF , !P2 ;  /* 0xff80000005317808 */ /* 0x000fe40005000000 */
[C---:B------:R-:W-:Y:S02]  /*dc90*/  ISETP.GE.AND P6, PT, R2.reuse, R23, PT ;  /* 0x000000170200720c */ /* 0x040fe40003fc6270 */
[----:B------:R-:W-:-:S02]  /*dca0*/  ISETP.GE.AND P4, PT, R2, R26, PT ;  /* 0x0000001a0200720c */ /* 0x000fc40003f86270 */
[----:B------:R-:W-:Y:S02]  /*dcb0*/  ISETP.GE.AND P2, PT, R2, R25, PT ;  /* 0x000000190200720c */ /* 0x000fe40003f46270 */
[----:B------:R-:W-:Y:S02]  /*dcc0*/  FSEL R29, R36, -INF , !P3 ;  /* 0xff800000241d7808 */ /* 0x000fe40005800000 */
[----:B------:R-:W-:Y:S02]  /*dcd0*/  FSEL R2, R18, -INF , !P1 ;  /* 0xff80000012027808 */ /* 0x000fe40004800000 */
[C---:B------:R-:W-:Y:S02]  /*dce0*/  ISETP.GE.AND P5, PT, R0.reuse, R23, PT ;  /* 0x000000170000720c */ /* 0x040fe40003fa6270 */
[C---:B------:R-:W-:Y:S02]  /*dcf0*/  ISETP.GE.AND P3, PT, R0.reuse, R26, PT ;  /* 0x0000001a0000720c */ /* 0x040fe40003f66270 */
[----:B------:R-:W-:-:S02]  /*dd00*/  ISETP.GE.AND P1, PT, R0, R25, PT ;  /* 0x000000190000720c */ /* 0x000fc40003f26270 */
[----:B------:R-:W-:Y:S01]  /*dd10*/  FSEL R0, R19, -INF , !P0 ;  /* 0xff80000013007808 */ /* 0x000fe20004000000 */
[----:B------:R3:W-:Y:S04]  /*dd20*/  STL [R1+0x28], R13 ;  /* 0x0000280d01007387 */ /* 0x0007e80000100800 */
[----:B------:R3:W-:Y:S04]  /*dd30*/  STL [R1+0x14], R2 ;  /* 0x0000140201007387 */ /* 0x0007e80000100800 */
[----:B------:R3:W-:Y:S01]  /*dd40*/  STL [R1+0x10], R0 ;  /* 0x0000100001007387 */ /* 0x0007e20000100800 */
[----:B------:R-:W-:-:S02]  /*dd50*/  PLOP3.LUT P0, PT, PT, PT, UP0, 0x80, 0x0 ;  /* 0x000000000000781c */ /* 0x000fc40003f0f008 */
[----:B------:R-:W-:Y:S02]  /*dd60*/  FSEL R38, R6, -INF , !P2 ;  /* 0xff80000006267808 */ /* 0x000fe40005000000 */
[----:B------:R-:W-:Y:S02]  /*dd70*/  FSEL R39, R7, -INF , !P1 ;  /* 0xff80000007277808 */ /* 0x000fe40004800000 */
[----:B------:R-:W-:Y:S02]  /*dd80*/  FSEL R22, R8, -INF , !P6 ;  /* 0xff80000008167808 */ /* 0x000fe40007000000 */
[----:B------:R-:W-:Y:S02]  /*dd90*/  FSEL R21, R9, -INF , !P5 ;  /* 0xff80000009157808 */ /* 0x000fe40006800000 */
[----:B------:R-:W-:Y:S02]  /*dda0*/  FSEL R46, R10, -INF , !P4 ;  /* 0xff8000000a2e7808 */ /* 0x000fe40006000000 */
[----:B------:R-:W-:Y:S01]  /*ddb0*/  FSEL R23, R11, -INF , !P3 ;  /* 0xff8000000b177808 */ /* 0x000fe20005800000 */
[----:B------:R-:W-:Y:S05]  /*ddc0*/  @!P0 BRA `(.L_x_32) ;  /* 0x0000024000008947 */ /* 0x000fea0003800000 */
[----:B------:R-:W2:Y:S04]  /*ddd0*/  LDL.64 R204, [R1+0x88] ;  /* 0x0000880001cc7983 */ /* 0x000ea80000100a00 */
[----:B------:R-:W4:Y:S01]  /*dde0*/  LDL.64 R206, [R1+0x80] ;  /* 0x0000800001ce7983 */ /* 0x000f220000100a00 */
[----:B------:R-:W-:-:S02]  /*ddf0*/  UIADD3 UR13, UR8, -0x4, URZ ;  /* 0xfffffffc080d7890 */ /* 0x000fc4000fffe03f */
[----:B------:R-:W-:Y:S02]  /*de00*/  ULDC.64 UR4, c[0x0][0x198] ;  /* 0x0000660000047ab9 */ /* 0x000fe40000000a00 */
[----:B------:R-:W-:Y:S02]  /*de10*/  USHF.R.S32.HI UR12, URZ, 0x1f, UR13 ;  /* 0x0000001f3f0c7899 */ /* 0x000fe4000801140d */
[----:B------:R-:W-:Y:S02]  /*de20*/  UIMAD.WIDE.U32 UR18, UR13, UR4, URZ ;  /* 0x000000040d1272a5 */ /* 0x000fe4000f8e003f */
[----:B------:R-:W-:Y:S02]  /*de30*/  UIMAD UR12, UR12, UR4, URZ ;  /* 0x000000040c0c72a4 */ /* 0x000fe4000f8e023f */
[----:B------:R-:W-:Y:S02]  /*de40*/  USHF.L.U32 UR4, UR6, 0x5, URZ ;  /* 0x0000000506047899 */ /* 0x000fe4000800063f */
[----:B------:R-:W-:Y:S01]  /*de50*/  UIMAD UR5, UR13, UR5, UR12 ;  /* 0x000000050d0572a4 */ /* 0x000fe2000f8e020c */
[----:B---3--:R-:W-:-:S02]  /*de60*/  IMAD.U32 R0, RZ, RZ, UR18 ;  /* 0x00000012ff007e24 */ /* 0x008fc4000f8e00ff */
[----:B------:R-:W-:Y:S01]  /*de70*/  IMAD.U32 R3, RZ, RZ, UR18 ;  /* 0x00000012ff037e24 */ /* 0x000fe2000f8e00ff */
[----:B------:R-:W-:-:S06]  /*de80*/  UIADD3 UR5, UR19, UR5, URZ ;  /* 0x0000000513057290 */ /* 0x000fcc000fffe03f */
[----:B------:R-:W-:Y:S01]  /*de90*/  IMAD.U32 R2, RZ, RZ, UR5 ;  /* 0x00000005ff027e24 */ /* 0x000fe2000f8e00ff */
[----:B------:R-:W-:Y:S01]  /*dea0*/  USHF.L.U64.HI UR5, UR6, 0x5, UR7 ;  /* 0x0000000506057899 */ /* 0x000fe20008010207 */
[----:B--2---:R-:W-:-:S04]  /*deb0*/  LEA R0, P0, R0, R204, 0x6 ;  /* 0x000000cc00007211 */ /* 0x004fc800078030ff */
[----:B----4-:R-:W-:Y:S02]  /*dec0*/  LEA.HI.X R3, R3, R207, R2, 0x6, P0 ;  /* 0x000000cf03037211 */ /* 0x010fe400000f3402 */
        /* <DEDUP_REMOVED lines=20> */
.L_x_32:
[----:B------:R-:W2:Y:S04]  /*e010*/  LDL.LU R9, [R1+0x90] ;  /* 0x0000900001097983 */ /* 0x000ea80000300800 */
[----:B------:R-:W4:Y:S04]  /*e020*/  LDL.LU R8, [R1+0x94] ;  /* 0x0000940001087983 */ /* 0x000f280000300800 */
[----:B---3--:R-:W3:Y:S04]  /*e030*/  LDL.LU R6, [R1+0x48] ;  /* 0x0000480001067983 */ /* 0x008ee80000300800 */
[----:B------:R-:W3:Y:S04]  /*e040*/  LDL.LU R5, [R1+0x5c] ;  /* 0x00005c0001057983 */ /* 0x000ee80000300800 */
[----:B------:R-:W3:Y:S04]  /*e050*/  LDL.LU R4, [R1+0x7c] ;  /* 0x00007c0001047983 */ /* 0x000ee80000300800 */
[----:B-1----:R-:W3:Y:S04]  /*e060*/  LDL.LU R3, [R1+0xa0] ;  /* 0x0000a00001037983 */ /* 0x002ee80000300800 */
[----:B------:R-:W3:Y:S04]  /*e070*/  LDL.LU R2, [R1+0x98] ;  /* 0x0000980001027983 */ /* 0x000ee80000300800 */
[----:B------:R-:W3:Y:S04]  /*e080*/  LDL.LU R0, [R1+0x9c] ;  /* 0x00009c0001007983 */ /* 0x000ee80000300800 */
[----:B------:R-:W3:Y:S01]  /*e090*/  LDL.LU R7, [R1+0x6c] ;  /* 0x00006c0001077983 */ /* 0x000ee20000300800 */
[----:B--2---:R-:W-:-:S02]  /*e0a0*/  MOV R65, R9 ;  /* 0x0000000900417202 */ /* 0x004fc40000000f00 */
[----:B----4-:R-:W-:Y:S02]  /*e0b0*/  MOV R24, R8 ;  /* 0x0000000800187202 */ /* 0x010fe40000000f00 */
[----:B---3--:R-:W-:Y:S02]  /*e0c0*/  MOV R26, R6 ;  /* 0x00000006001a7202 */ /* 0x008fe40000000f00 */
[----:B------:R-:W2:Y:S01]  /*e0d0*/  LDL.LU R6, [R1+0x4c] ;  /* 0x00004c0001067983 */ /* 0x000ea20000300800 */
[----:B------:R-:W-:-:S03]  /*e0e0*/  MOV R56, R5 ;  /* 0x0000000500387202 */ /* 0x000fc60000000f00 */
[----:B------:R-:W3:Y:S04]  /*e0f0*/  LDL.LU R9, [R1] ;  /* 0x0000000001097983 */ /* 0x000ee80000300800 */
[----:B------:R-:W4:Y:S04]  /*e100*/  LDL.LU R17, [R1+0x78] ;  /* 0x0000780001117983 */ /* 0x000f280000300800 */
        /* <DEDUP_REMOVED lines=14> */
[----:B------:R-:W-:Y:S04]  /*e1f0*/  STL [R1+0xe4], R228 ;  /* 0x0000e4e401007387 */ /* 0x000fe80000100800 */
[----:B------:R1:W-:Y:S04]  /*e200*/  STL [R1+0xe0], R227 ;  /* 0x0000e0e301007387 */ /* 0x0003e80000100800 */
[----:B-1----:R-:W4:Y:S04]  /*e210*/  LDL.LU R227, [R1+0x2c] ;  /* 0x00002c0001e37983 */ /* 0x002f280000300800 */
[----:B------:R1:W-:Y:S04]  /*e220*/  STL [R1+0xdc], R226 ;  /* 0x0000dce201007387 */ /* 0x0003e80000100800 */
[----:B-1----:R-:W4:Y:S04]  /*e230*/  LDL.LU R226, [R1+0x28] ;  /* 0x0000280001e27983 */ /* 0x002f280000300800 */
[----:B------:R1:W-:Y:S04]  /*e240*/  STL [R1+0xd8], R225 ;  /* 0x0000d8e101007387 */ /* 0x0003e80000100800 */
[----:B-1----:R-:W4:Y:S04]  /*e250*/  LDL.LU R225, [R1+0x14] ;  /* 0x0000140001e17983 */ /* 0x002f280000300800 */
[----:B------:R1:W-:Y:S04]  /*e260*/  STL [R1+0xd4], R220 ;  /* 0x0000d4dc01007387 */ /* 0x0003e80000100800 */
[----:B-1----:R-:W4:Y:S01]  /*e270*/  LDL.LU R220, [R1+0x10] ;  /* 0x0000100001dc7983 */ /* 0x002f220000300800 */
[----:B------:R-:W-:-:S02]  /*e280*/  MOV R64, R0 ;  /* 0x0000000000407202 */ /* 0x000fc40000000f00 */
[----:B------:R-:W-:Y:S02]  /*e290*/  FMNMX.FTZ R0, R7, R20, !PT ;  /* 0x0000001407007209 */ /* 0x000fe40007810000 */
[----:B------:R-:W-:Y:S02]  /*e2a0*/  MOV R58, R3 ;  /* 0x00000003003a7202 */ /* 0x000fe40000000f00 */
[----:B------:R-:W-:Y:S02]  /*e2b0*/  MOV R59, R2 ;  /* 0x00000002003b7202 */ /* 0x000fe40000000f00 */
[----:B------:R-:W-:Y:S02]  /*e2c0*/  MOV R57, R4 ;  /* 0x0000000400397202 */ /* 0x000fe40000000f00 */
[----:B--2---:R-:W-:-:S04]  /*e2d0*/  FMNMX.FTZ R0, R6, R0, !PT ;  /* 0x0000000006007209 */ /* 0x004fc80007810000 */
[----:B------:R-:W-:-:S04]  /*e2e0*/  FMNMX.FTZ R0, R252, R0, !PT ;  /* 0x00000000fc007209 */ /* 0x000fc80007810000 */
[----:B---3--:R-:W-:-:S04]  /*e2f0*/  FMNMX.FTZ R0, R9, R0, !PT ;  /* 0x0000000009007209 */ /* 0x008fc80007810000 */
        /* <DEDUP_REMOVED lines=9> */
[----:B----4-:R-:W-:Y:S02]  /*e390*/  FMNMX.FTZ R0, R17, R27, !PT ;  /* 0x0000001b11007209 */ /* 0x010fe40007810000 */
[----:B------:R-:W-:Y:S02]  /*e3a0*/  FMNMX.FTZ R156, R28, R156, !PT ;  /* 0x0000009c1c9c7209 */ /* 0x000fe40007810000 */
[----:B------:R-:W-:Y:S02]  /*e3b0*/  FMNMX.FTZ R0, R34, R0, !PT ;  /* 0x0000000022007209 */ /* 0x000fe40007810000 */
[----:B------:R-:W-:Y:S02]  /*e3c0*/  FMNMX.FTZ R156, R22, R156, !PT ;  /* 0x0000009c169c7209 */ /* 0x000fe40007810000 */
        /* <DEDUP_REMOVED lines=32> */
[----:B------:R-:W-:-:S03]  /*e5d0*/  FMNMX.FTZ R154, R63, R3, !PT ;  /* 0x000000033f9a7209 */ /* 0x000fc60007810000 */
[----:B------:R-:W1:Y:S01]  /*e5e0*/  SHFL.BFLY PT, R3, R0, 0x2, 0x1f ;  /* 0x0c401f0000037f89 */ /* 0x000e6200000e0000 */
[----:B------:R-:W-:Y:S02]  /*e5f0*/  FMNMX.FTZ R154, R245, R154, !PT ;  /* 0x0000009af59a7209 */ /* 0x000fe40007810000 */
[----:B------:R-:W-:Y:S01]  /*e600*/  FMNMX.FTZ R2, R248, R2, !PT ;  /* 0x00000002f8027209 */ /* 0x000fe20007810000 */
[----:B------:R-:W2:Y:S01]  /*e610*/  SHFL.BFLY PT, R4, R156, 0x1, 0x1f ;  /* 0x0c201f009c047f89 */ /* 0x000ea200000e0000 */
        /* <DEDUP_REMOVED lines=8> */
[----:B------:R-:W3:Y:S01]  /*e6a0*/  SHFL.BFLY PT, R5, R154, 0x2, 0x1f ;  /* 0x0c401f009a057f89 */ /* 0x000ee200000e0000 */
[----:B------:R-:W-:Y:S02]  /*e6b0*/  FMNMX.FTZ R2, R227, R2, !PT ;  /* 0x00000002e3027209 */ /* 0x000fe40007810000 */
[----:B-1----:R-:W-:Y:S02]  /*e6c0*/  FMNMX.FTZ R0, R0, R3, !PT ;  /* 0x0000000300007209 */ /* 0x002fe40007810000 */
[----:B------:R-:W-:Y:S02]  /*e6d0*/  FMNMX.FTZ R2, R226, R2, !PT ;  /* 0x00000002e2027209 */ /* 0x000fe40007810000 */
[----:B--2---:R-:W-:Y:S01]  /*e6e0*/  FMNMX.FTZ R156, R156, R4, !PT ;  /* 0x000000049c9c7209 */ /* 0x004fe20007810000 */
[----:B------:R-:W1:Y:S01]  /*e6f0*/  SHFL.BFLY PT, R155, R0, 0x1, 0x1f ;  /* 0x0c201f00009b7f89 */ /* 0x000e6200000e0000 */
[----:B------:R-:W-:Y:S02]  /*e700*/  FMNMX.FTZ R2, R225, R2, !PT ;  /* 0x00000002e1027209 */ /* 0x000fe40007810000 */
[----:B------:R-:W-:-:S02]  /*e710*/  FSETP.NEU.FTZ.AND P3, PT, R156, -INF , PT ;  /* 0xff8000009c00780b */ /* 0x000fc40003f7d000 */
[----:B---3--:R-:W-:Y:S02]  /*e720*/  FMNMX.FTZ R154, R154, R5, !PT ;  /* 0x000000059a9a7209 */ /* 0x008fe40007810000 */
[----:B------:R-:W-:Y:S01]  /*e730*/  FMNMX.FTZ R3, R220, R2, !PT ;  /* 0x00000002dc037209 */ /* 0x000fe20007810000 */
[----:B------:R-:W-:-:S05]  /*e740*/  FMUL.FTZ R2, R156, c[0x0][0x23c] ;  /* 0x00008f009c027a20 */ /* 0x000fca0000410000 */
[----:B------:R-:W-:-:S05]  /*e750*/  FSEL R2, R2, RZ, P3 ;  /* 0x000000ff02027208 */ /* 0x000fca0001800000 */
[----:B------:R-:W-:-:S04]  /*e760*/  FFMA.FTZ R4, R20, c[0x0][0x23c], -R2 ;  /* 0x00008f0014047a23 */ /* 0x000fc80000010802 */
[----:B------:R2:W-:Y:S01]  /*e770*/  MUFU.EX2 R8, R4 ;  /* 0x0000000400087308 */ /* 0x0005e20000000800 */
[----:B-1----:R-:W-:Y:S01]  /*e780*/  FMNMX.FTZ R155, R0, R155, !PT ;  /* 0x0000009b009b7209 */ /* 0x002fe20007810000 */
[----:B------:R-:W-:-:S03]  /*e790*/  FFMA.FTZ R0, R252, c[0x0][0x23c], -R2 ;  /* 0x00008f00fc007a23 */ /* 0x000fc60000010802 */
[----:B------:R-:W-:-:S03]  /*e7a0*/  FSETP.NEU.FTZ.AND P2, PT, R155, -INF , PT ;  /* 0xff8000009b00780b */ /* 0x000fc60003f5d000 */
[----:B------:R1:W-:Y:S01]  /*e7b0*/  MUFU.EX2 R42, R0 ;  /* 0x00000000002a7308 */ /* 0x0003e20000000800 */
[----:B--2---:R-:W-:Y:S02]  /*e7c0*/  FFMA.FTZ R4, R6, c[0x0][0x23c], -R2 ;  /* 0x00008f0006047a23 */ /* 0x004fe40000010802 */
[----:B------:R-:W2:Y:S05]  /*e7d0*/  SHFL.BFLY PT, R6, R154, 0x1, 0x1f ;  /* 0x0c201f009a067f89 */ /* 0x000eaa00000e0000 */
[----:B------:R3:W-:Y:S01]  /*e7e0*/  MUFU.EX2 R32, R4 ;  /* 0x0000000400207308 */ /* 0x0007e20000000800 */
[----:B-1----:R-:W-:-:S05]  /*e7f0*/  FMUL.FTZ R0, R155, c[0x0][0x23c] ;  /* 0x00008f009b007a20 */ /* 0x002fca0000410000 */
[----:B------:R-:W-:Y:S01]  /*e800*/  FSEL R0, R0, RZ, P2 ;  /* 0x000000ff00007208 */ /* 0x000fe20001000000 */
[----:B---3--:R-:W-:-:S04]  /*e810*/  FFMA.FTZ R4, R9, c[0x0][0x23c], -R2 ;  /* 0x00008f0009047a23 */ /* 0x008fc80000010802 */
[----:B------:R1:W-:Y:S01]  /*e820*/  MUFU.EX2 R43, R4 ;  /* 0x00000004002b7308 */ /* 0x0003e20000000800 */
[----:B--2---:R-:W-:Y:S01]  /*e830*/  FMNMX.FTZ R154, R154, R6, !PT ;  /* 0x000000069a9a7209 */ /* 0x004fe20007810000 */
[----:B-1----:R-:W-:-:S06]  /*e840*/  FFMA.FTZ R4, R27, c[0x0][0x23c], -R0 ;  /* 0x00008f001b047a23 */ /* 0x002fcc0000010800 */
[----:B------:R1:W-:Y:S01]  /*e850*/  MUFU.EX2 R9, R4 ;  /* 0x0000000400097308 */ /* 0x0003e20000000800 */
[----:B------:R-:W-:Y:S01]  /*e860*/  FSETP.NEU.FTZ.AND P1, PT, R154, -INF , PT ;  /* 0xff8000009a00780b */ /* 0x000fe20003f3d000 */
[----:B-1----:R-:W-:-:S06]  /*e870*/  FFMA.FTZ R4, R34, c[0x0][0x23c], -R0 ;  /* 0x00008f0022047a23 */ /* 0x002fcc0000010800 */
[----:B------:R1:W-:Y:S02]  /*e880*/  MUFU.EX2 R34, R4 ;  /* 0x0000000400227308 */ /* 0x0003e40000000800 */
[----:B-1----:R-:W-:Y:S02]  /*e890*/  FFMA.FTZ R4, R12, c[0x0][0x23c], -R0 ;  /* 0x00008f000c047a23 */ /* 0x002fe40000010800 */
[----:B------:R-:W-:-:S04]  /*e8a0*/  FMUL.FTZ R12, R154, c[0x0][0x23c] ;  /* 0x00008f009a0c7a20 */ /* 0x000fc80000410000 */
[----:B------:R1:W-:Y:S01]  /*e8b0*/  MUFU.EX2 R55, R4 ;  /* 0x0000000400377308 */ /* 0x0003e20000000800 */
[----:B------:R-:W-:Y:S01]  /*e8c0*/  FSEL R12, R12, RZ, P1 ;  /* 0x000000ff0c0c7208 */ /* 0x000fe20000800000 */
[----:B-1----:R-:W-:-:S06]  /*e8d0*/  FFMA.FTZ R4, R11, c[0x0][0x23c], -R0 ;  /* 0x00008f000b047a23 */ /* 0x002fcc0000010800 */
[----:B------:R1:W-:Y:S02]  /*e8e0*/  MUFU.EX2 R11, R4 ;  /* 0x00000004000b7308 */ /* 0x0003e40000000800 */
[----:B-1----:R-:W-:-:S06]  /*e8f0*/  FFMA.FTZ R4, R36, c[0x0][0x23c], -R12 ;  /* 0x00008f0024047a23 */ /* 0x002fcc000001080c */
[----:B------:R1:W-:Y:S02]  /*e900*/  MUFU.EX2 R45, R4 ;  /* 0x00000004002d7308 */ /* 0x0003e40000000800 */
[----:B-1----:R-:W-:Y:S02]  /*e910*/  FFMA.FTZ R4, R10, c[0x0][0x23c], -R12 ;  /* 0x00008f000a047a23 */ /* 0x002fe4000001080c */
[----:B------:R-:W2:Y:S01]  /*e920*/  LDL.LU R10, [R1+0x4] ;  /* 0x00000400010a7983 */ /* 0x000ea20000300800 */
[----:B------:R-:W-:-:S04]  /*e930*/  FMNMX.FTZ R3, R38, R3, !PT ;  /* 0x0000000326037209 */ /* 0x000fc80007810000 */
[----:B------:R-:W-:-:S05]  /*e940*/  FMNMX.FTZ R3, R39, R3, !PT ;  /* 0x0000000327037209 */ /* 0x000fca0007810000 */
[----:B------:R-:W1:Y:S02]  /*e950*/  SHFL.BFLY PT, R5, R3, 0x2, 0x1f ;  /* 0x0c401f0003057f89 */ /* 0x000e6400000e0000 */
[----:B-1----:R-:W-:-:S05]  /*e960*/  FMNMX.FTZ R3, R3, R5, !PT ;  /* 0x0000000503037209 */ /* 0x002fca0007810000 */
[----:B------:R-:W1:Y:S01]  /*e970*/  SHFL.BFLY PT, R5, R3, 0x1, 0x1f ;  /* 0x0c201f0003057f89 */ /* 0x000e6200000e0000 */
[----:B------:R3:W-:Y:S02]  /*e980*/  MUFU.EX2 R36, R4 ;  /* 0x0000000400247308 */ /* 0x0007e40000000800 */
[----:B---3--:R-:W-:Y:S01]  /*e990*/  FFMA.FTZ R4, R13, c[0x0][0x23c], -R12 ;  /* 0x00008f000d047a23 */ /* 0x008fe2000001080c */
[----:B-1----:R-:W-:-:S05]  /*e9a0*/  FMNMX.FTZ R3, R3, R5, !PT ;  /* 0x0000000503037209 */ /* 0x002fca0007810000 */
[----:B------:R1:W-:Y:S01]  /*e9b0*/  MUFU.EX2 R252, R4 ;  /* 0x0000000400fc7308 */ /* 0x0003e20000000800 */
[C---:B------:R-:W-:Y:S01]  /*e9c0*/  FSETP.NEU.FTZ.AND P0, PT, R3.reuse, -INF , PT ;  /* 0xff8000000300780b */ /* 0x040fe20003f1d000 */
[----:B------:R-:W-:-:S05]  /*e9d0*/  FMUL.FTZ R13, R3, c[0x0][0x23c] ;  /* 0x00008f00030d7a20 */ /* 0x000fca0000410000 */
[----:B------:R-:W-:Y:S01]  /*e9e0*/  FSEL R13, R13, RZ, P0 ;  /* 0x000000ff0d0d7208 */ /* 0x000fe20000000000 */
[----:B-1----:R-:W-:-:S04]  /*e9f0*/  FFMA.FTZ R4, R25, c[0x0][0x23c], -R12 ;  /* 0x00008f0019047a23 */ /* 0x002fc8000001080c */
[----:B------:R1:W-:Y:S01]  /*ea00*/  MUFU.EX2 R25, R4 ;  /* 0x0000000400197308 */ /* 0x0003e20000000800 */
[----:B------:R-:W-:Y:S01]  /*ea10*/  FSEL R5, R156, RZ, P3 ;  /* 0x000000ff9c057208 */ /* 0x000fe20001800000 */
[----:B-1----:R-:W-:-:S06]  /*ea20*/  FFMA.FTZ R4, R33, c[0x0][0x23c], -R13 ;  /* 0x00008f0021047a23 */ /* 0x002fcc000001080d */
[----:B------:R1:W-:Y:S01]  /*ea30*/  MUFU.EX2 R44, R4 ;  /* 0x00000004002c7308 */ /* 0x0003e20000000800 */
[----:B------:R-:W-:Y:S02]  /*ea40*/  FADD.FTZ R7, R7, -R5 ;  /* 0x8000000507077221 */ /* 0x000fe40000010000 */
[----:B-1----:R-:W-:-:S05]  /*ea50*/  FFMA.FTZ R4, R19, c[0x0][0x23c], -R13 ;  /* 0x00008f0013047a23 */ /* 0x002fca000001080d */
[----:B------:R1:W-:Y:S02]  /*ea60*/  MUFU.EX2 R33, R4 ;  /* 0x0000000400217308 */ /* 0x0003e40000000800 */
[----:B-1----:R-:W-:-:S06]  /*ea70*/  FFMA.FTZ R4, R18, c[0x0][0x23c], -R13 ;  /* 0x00008f0012047a23 */ /* 0x002fcc000001080d */
[----:B------:R1:W-:Y:S02]  /*ea80*/  MUFU.EX2 R27, R4 ;  /* 0x00000004001b7308 */ /* 0x0003e40000000800 */
[----:B-1----:R-:W-:-:S06]  /*ea90*/  FMUL.FTZ R4, R7, c[0x0][0x23c] ;  /* 0x00008f0007047a20 */ /* 0x002fcc0000410000 */
[----:B------:R-:W2:Y:S02]  /*eaa0*/  MUFU.EX2 R4, R4 ;  /* 0x0000000400047308 */ /* 0x000ea40000000800 */
[----:B--2---:R-:W-:Y:S02]  /*eab0*/  FFMA.FTZ R228, R10, R4, R8 ;  /* 0x000000040ae47223 */ /* 0x004fe40000010008 */
[----:B------:R-:W2:Y:S01]  /*eac0*/  LDL.LU R10, [R1+0x8] ;  /* 0x00000800010a7983 */ /* 0x000ea20000300800 */
[----:B------:R-:W-:-:S05]  /*ead0*/  FSEL R5, R155, RZ, P2 ;  /* 0x000000ff9b057208 */ /* 0x000fca0001000000 */
[----:B------:R-:W-:Y:S01]  /*eae0*/  FADD.FTZ R6, R17, -R5 ;  /* 0x8000000511067221 */ /* 0x000fe20000010000 */
[----:B------:R-:W-:-:S05]  /*eaf0*/  FSEL R5, R154, RZ, P1 ;  /* 0x000000ff9a057208 */ /* 0x000fca0000800000 */
[----:B------:R-:W-:Y:S01]  /*eb00*/  FADD.FTZ R7, R15, -R5 ;  /* 0x800000050f077221 */ /* 0x000fe20000010000 */
[----:B------:R-:W-:-:S05]  /*eb10*/  FSEL R5, R3, RZ, P0 ;  /* 0x000000ff03057208 */ /* 0x000fca0000000000 */
[----:B------:R-:W-:-:S04]  /*eb20*/  FADD.FTZ R5, R14, -R5 ;  /* 0x800000050e057221 */ /* 0x000fc80000010000 */
[----:B------:R-:W-:Y:S02]  /*eb30*/  FMUL.FTZ R14, R5, c[0x0][0x23c] ;  /* 0x00008f00050e7a20 */ /* 0x000fe40000410000 */
[----:B------:R-:W-:Y:S02]  /*eb40*/  FFMA.FTZ R5, R16, c[0x0][0x23c], -R13 ;  /* 0x00008f0010057a23 */ /* 0x000fe4000001080d */
[----:B------:R-:W1:Y:S01]  /*eb50*/  LDSM.16.MT88.4 R16, [R221+0xc000] ;  /* 0x00c00000dd10783b */ /* 0x000e620000004200 */
[----:B------:R-:W-:Y:S02]  /*eb60*/  FMUL.FTZ R6, R6, c[0x0][0x23c] ;  /* 0x00008f0006067a20 */ /* 0x000fe40000410000 */
[----:B------:R-:W-:Y:S02]  /*eb70*/  FMUL.FTZ R7, R7, c[0x0][0x23c] ;  /* 0x00008f0007077a20 */ /* 0x000fe40000410000 */
[----:B------:R-:W-:Y:S01]  /*eb80*/  FMUL.FTZ R41, R141, R4 ;  /* 0x000000048d297220 */ /* 0x000fe20000410000 */
[----:B------:R3:W-:Y:S01]  /*eb90*/  MUFU.EX2 R20, R6 ;  /* 0x0000000600147308 */ /* 0x0007e20000000800 */
[----:B------:R-:W-:-:S07]  /*eba0*/  MOV R141, R33 ;  /* 0x00000021008d7202 */ /* 0x000fce0000000f00 */
[----:B------:R-:W-:Y:S08]  /*ebb0*/  MUFU.EX2 R15, R7 ;  /* 0x00000007000f7308 */ /* 0x000ff00000000800 */
[----:B------:R-:W-:Y:S08]  /*ebc0*/  MUFU.EX2 R14, R14 ;  /* 0x0000000e000e7308 */ /* 0x000ff00000000800 */
[----:B------:R4:W1:Y:S01]  /*ebd0*/  MUFU.EX2 R33, R5 ;  /* 0x0000000500217308 */ /* 0x0008620000000800 */
[----:B------:R-:W-:Y:S01]  /*ebe0*/  FMUL.FTZ R40, R140, R4 ;  /* 0x000000048c287220 */ /* 0x000fe20000410000 */
[----:B------:R-:W-:Y:S01]  /*ebf0*/  MOV R140, R36 ;  /* 0x00000024008c7202 */ /* 0x000fe20000000f00 */
[----:B------:R-:W-:Y:S01]  /*ec00*/  FMUL.FTZ R36, R200, R4 ;  /* 0x00000004c8247220 */ /* 0x000fe20000410000 */
[----:B------:R-:W-:Y:S01]  /*ec10*/  MOV R200, R32 ;  /* 0x0000002000c87202 */ /* 0x000fe20000000f00 */
[-C--:B------:R-:W-:Y:S01]  /*ec20*/  FMUL.FTZ R37, R201, R4.reuse ;  /* 0x00000004c9257220 */ /* 0x080fe20000410000 */
[----:B------:R-:W-:Y:S01]  /*ec30*/  MOV R201, R11 ;  /* 0x0000000b00c97202 */ /* 0x000fe20000000f00 */
[----:B------:R-:W-:Y:S01]  /*ec40*/  FMUL.FTZ R164, R164, R4 ;  /* 0x00000004a4a47220 */ /* 0x000fe20000410000 */
[----:B------:R-:W-:Y:S01]  /*ec50*/  F2FP.PACK_AB R8, R200, R8 ;  /* 0x00000008c808723e */ /* 0x000fe200000000ff */
[-C--:B------:R-:W-:Y:S01]  /*ec60*/  FMUL.FTZ R165, R165, R4.reuse ;  /* 0x00000004a5a57220 */ /* 0x080fe20000410000 */
[----:B------:R-:W-:Y:S01]  /*ec70*/  F2FP.PACK_AB R11, R201, R55 ;  /* 0x00000037c90b723e */ /* 0x000fe200000000ff */
[----:B------:R-:W-:Y:S01]  /*ec80*/  FMUL.FTZ R172, R172, R4 ;  /* 0x00000004acac7220 */ /* 0x000fe20000410000 */
[----:B---3--:R-:W-:Y:S01]  /*ec90*/  F2FP.PACK_AB R6, R25, R252 ;  /* 0x000000fc1906723e */ /* 0x008fe200000000ff */
[----:B------:R-:W-:-:S02]  /*eca0*/  FMUL.FTZ R173, R173, R4 ;  /* 0x00000004adad7220 */ /* 0x000fc40000410000 */
[----:B------:R-:W-:Y:S01]  /*ecb0*/  FMUL.FTZ R180, R180, R4 ;  /* 0x00000004b4b47220 */ /* 0x000fe20000410000 */
[----:B----4-:R-:W-:Y:S01]  /*ecc0*/  F2FP.PACK_AB R5, R141, R44 ;  /* 0x0000002c8d05723e */ /* 0x010fe200000000ff */
[-C--:B------:R-:W-:Y:S01]  /*ecd0*/  FMUL.FTZ R181, R181, R4.reuse ;  /* 0x00000004b5b57220 */ /* 0x080fe20000410000 */
[----:B-1----:R-:W-:Y:S01]  /*ece0*/  F2FP.PACK_AB R7, R33, R27 ;  /* 0x0000001b2107723e */ /* 0x002fe200000000ff */
[-C--:B------:R-:W-:Y:S02]  /*ecf0*/  FMUL.FTZ R188, R188, R4.reuse ;  /* 0x00000004bcbc7220 */ /* 0x080fe40000410000 */
[-C--:B------:R-:W-:Y:S02]  /*ed00*/  FMUL.FTZ R189, R189, R4.reuse ;  /* 0x00000004bdbd7220 */ /* 0x080fe40000410000 */
[-C--:B------:R-:W-:Y:S02]  /*ed10*/  FMUL.FTZ R196, R196, R4.reuse ;  /* 0x00000004c4c47220 */ /* 0x080fe40000410000 */
[----:B------:R-:W-:-:S02]  /*ed20*/  FMUL.FTZ R197, R197, R4 ;  /* 0x00000004c5c57220 */ /* 0x000fc40000410000 */
[-C--:B-----5:R-:W-:Y:S02]  /*ed30*/  FMUL.FTZ R72, R72, R4.reuse ;  /* 0x0000000448487220 */ /* 0x0a0fe40000410000 */
        /* <DEDUP_REMOVED lines=16> */
[----:B------:R-:W-:Y:S01]  /*ee40*/  FMUL.FTZ R137, R137, R4 ;  /* 0x0000000489897220 */ /* 0x000fe20000410000 */
[----:B------:R-:W-:Y:S01]  /*ee50*/  F2FP.PACK_AB R4, R140, R45 ;  /* 0x0000002d8c04723e */ /* 0x000fe200000000ff */
[----:B------:R-:W-:-:S02]  /*ee60*/  FMUL.FTZ R166, R166, R20 ;  /* 0x00000014a6a67220 */ /* 0x000fc40000410000 */
[----:B------:R-:W-:Y:S02]  /*ee70*/  FMUL.FTZ R167, R167, R20 ;  /* 0x00000014a7a77220 */ /* 0x000fe40000410000 */
        /* <DEDUP_REMOVED lines=8> */
[-C--:B------:R-:W-:Y:S02]  /*ef00*/  FMUL.FTZ R174, R174, R20.reuse ;  /* 0x00000014aeae7220 */ /* 0x080fe40000410000 */
[-C--:B------:R-:W-:Y:S01]  /*ef10*/  FMUL.FTZ R175, R175, R20.reuse ;  /* 0x00000014afaf7220 */ /* 0x080fe20000410000 */
[C---:B------:R-:W-:Y:S08]  /*ef20*/  HMMA.16816.F32 R160, R4.reuse, R16, R160 ;  /* 0x0000001004a0723c */ /* 0x040ff000000018a0 */
[----:B------:R-:W-:Y:S01]  /*ef30*/  HMMA.16816.F32 R168, R4, R18, R168 ;  /* 0x0000001204a8723c */ /* 0x000fe200000018a8 */
        /* <DEDUP_REMOVED lines=24> */
[----:B--2---:R-:W-:Y:S01]  /*f0c0*/  FFMA.FTZ R32, R10, R20, R9 ;  /* 0x000000140a207223 */ /* 0x004fe20000010009 */
[----:B------:R-:W-:-:S02]  /*f0d0*/  F2FP.PACK_AB R9, R34, R9 ;  /* 0x000000092209723e */ /* 0x000fc400000000ff */
[----:B------:R-:W-:-:S07]  /*f0e0*/  F2FP.PACK_AB R10, R43, R42 ;  /* 0x0000002a2b0a723e */ /* 0x000fce00000000ff */
[C---:B------:R-:W-:Y:S08]  /*f0f0*/  HMMA.16816.F32 R164, R8.reuse, R16, R164 ;  /* 0x0000001008a4723c */ /* 0x040ff000000018a4 */
[----:B------:R-:W-:Y:S01]  /*f100*/  HMMA.16816.F32 R216, R8, R18, R172 ;  /* 0x0000001208d8723c */ /* 0x000fe200000018ac */
[----:B------:R-:W1:Y:S06]  /*f110*/  LDSM.16.MT88.4 R16, [R222+0xc000] ;  /* 0x00c00000de10783b */ /* 0x000e6c0000004200 */
[----:B------:R-:W-:-:S02]  /*f120*/  MOV R175, R65 ;  /* 0x0000004100af7202 */ /* 0x000fc40000000f00 */
[----:B------:R-:W-:Y:S02]  /*f130*/  MOV R174, R64 ;  /* 0x0000004000ae7202 */ /* 0x000fe40000000f00 */
[----:B------:R-:W-:Y:S02]  /*f140*/  MOV R173, R59 ;  /* 0x0000003b00ad7202 */ /* 0x000fe40000000f00 */
[----:B------:R-:W-:Y:S01]  /*f150*/  MOV R172, R58 ;  /* 0x0000003a00ac7202 */ /* 0x000fe20000000f00 */
[-C--:B-1----:R-:W-:Y:S07]  /*f160*/  HMMA.16816.F32 R240, R8, R16.reuse, R180 ;  /* 0x0000001008f0723c */ /* 0x082fee00000018b4 */
[----:B------:R-:W-:Y:S01]  /*f170*/  MOV R183, R57 ;  /* 0x0000003900b77202 */ /* 0x000fe20000000f00 */
[----:B------:R-:W-:Y:S01]  /*f180*/  HMMA.16816.F32 R212, R4, R16, R176 ;  /* 0x0000001004d4723c */ /* 0x000fe200000018b0 */
[----:B------:R-:W-:-:S07]  /*f190*/  MOV R182, R56 ;  /* 0x0000003800b67202 */ /* 0x000fce0000000f00 */
[-C--:B------:R-:W-:Y:S08]  /*f1a0*/  HMMA.16816.F32 R64, R4, R18.reuse, R184 ;  /* 0x000000120440723c */ /* 0x080ff000000018b8 */
[----:B------:R-:W-:Y:S01]  /*f1b0*/  HMMA.16816.F32 R56, R8, R18, R188 ;  /* 0x000000120838723c */ /* 0x000fe200000018bc */
[----:B------:R-:W1:Y:S01]  /*f1c0*/  LDSM.16.MT88.4 R16, [R224+0xc000] ;  /* 0x00c00000e010783b */ /* 0x000e620000004200 */
[----:B------:R-:W-:-:S02]  /*f1d0*/  FMUL.FTZ R80, R80, R15 ;  /* 0x0000000f50507220 */ /* 0x000fc40000410000 */
[----:B------:R-:W-:Y:S02]  /*f1e0*/  FMUL.FTZ R81, R81, R15 ;  /* 0x0000000f51517220 */ /* 0x000fe40000410000 */
[-C--:B------:R-:W-:Y:S02]  /*f1f0*/  FMUL.FTZ R82, R82, R14.reuse ;  /* 0x0000000e52527220 */ /* 0x080fe40000410000 */
[-C--:B-1----:R-:W-:Y:S08]  /*f200*/  HMMA.16816.F32 R208, R8, R16.reuse, R196 ;  /* 0x0000001008d0723c */ /* 0x082ff000000018c4 */
[C---:B------:R-:W-:Y:S08]  /*f210*/  HMMA.16816.F32 R204, R4.reuse, R16, R192 ;  /* 0x0000001004cc723c */ /* 0x040ff000000018c0 */
[-C--:B------:R-:W-:Y:S08]  /*f220*/  HMMA.16816.F32 R68, R4, R18.reuse, R68 ;  /* 0x000000120444723c */ /* 0x080ff00000001844 */
[----:B------:R-:W-:Y:S01]  /*f230*/  HMMA.16816.F32 R188, R8, R18, R72 ;  /* 0x0000001208bc723c */ /* 0x000fe20000001848 */
[----:B------:R-:W1:Y:S01]  /*f240*/  LDSM.16.MT88.4 R16, [R223+0xc000] ;  /* 0x00c00000df10783b */ /* 0x000e620000004200 */
[----:B------:R-:W-:-:S02]  /*f250*/  FMUL.FTZ R83, R83, R14 ;  /* 0x0000000e53537220 */ /* 0x000fc40000410000 */
[-C--:B------:R-:W-:Y:S02]  /*f260*/  FMUL.FTZ R84, R84, R15.reuse ;  /* 0x0000000f54547220 */ /* 0x080fe40000410000 */
[----:B------:R-:W-:Y:S02]  /*f270*/  FMUL.FTZ R85, R85, R15 ;  /* 0x0000000f55557220 */ /* 0x000fe40000410000 */
[-C--:B------:R-:W-:Y:S02]  /*f280*/  FMUL.FTZ R86, R86, R14.reuse ;  /* 0x0000000e56567220 */ /* 0x080fe40000410000 */
[----:B------:R-:W-:Y:S01]  /*f290*/  FMUL.FTZ R87, R87, R14 ;  /* 0x0000000e57577220 */ /* 0x000fe20000410000 */
[----:B-1----:R-:W-:Y:S07]  /*f2a0*/  HMMA.16816.F32 R184, R4, R16, R80 ;  /* 0x0000001004b8723c */ /* 0x002fee0000001850 */
[----:B------:R-:W-:-:S02]  /*f2b0*/  MOV R82, R182 ;  /* 0x000000b600527202 */ /* 0x000fc40000000f00 */
[----:B------:R-:W-:Y:S02]  /*f2c0*/  MOV R81, R183 ;  /* 0x000000b700517202 */ /* 0x000fe40000000f00 */
[----:B------:R-:W-:Y:S01]  /*f2d0*/  HMMA.16816.F32 R180, R4, R18, R84 ;  /* 0x0000001204b4723c */ /* 0x000fe20000001854 */
[----:B------:R-:W2:Y:S04]  /*f2e0*/  LDL.LU R84, [R1+0xc] ;  /* 0x00000c0001547983 */ /* 0x000ea80000300800 */
[----:B------:R-:W3:Y:S01]  /*f2f0*/  LDL.LU R85, [R1+0x58] ;  /* 0x0000580001557983 */ /* 0x000ee20000300800 */
[-C--:B------:R-:W-:Y:S02]  /*f300*/  FMUL.FTZ R78, R78, R20.reuse ;  /* 0x000000144e4e7220 */ /* 0x080fe40000410000 */
[----:B------:R-:W-:-:S02]  /*f310*/  FMUL.FTZ R79, R79, R20 ;  /* 0x000000144f4f7220 */ /* 0x000fc40000410000 */
[-C--:B------:R-:W-:Y:S02]  /*f320*/  FMUL.FTZ R90, R90, R20.reuse ;  /* 0x000000145a5a7220 */ /* 0x080fe40000410000 */
[----:B------:R-:W-:-:S03]  /*f330*/  FMUL.FTZ R91, R91, R20 ;  /* 0x000000145b5b7220 */ /* 0x000fc60000410000 */
[C---:B------:R-:W-:Y:S08]  /*f340*/  HMMA.16816.F32 R196, R8.reuse, R16, R76 ;  /* 0x0000001008c4723c */ /* 0x040ff0000000184c */
[----:B------:R-:W-:Y:S01]  /*f350*/  HMMA.16816.F32 R176, R8, R18, R88 ;  /* 0x0000001208b0723c */ /* 0x000fe20000001858 */
[----:B------:R-:W1:Y:S01]  /*f360*/  LDSM.16.MT88.4 R16, [R221+0xe000] ;  /* 0x00e00000dd10783b */ /* 0x000e620000004200 */
        /* <DEDUP_REMOVED lines=11> */
[----:B------:R-:W-:Y:S01]  /*f420*/  FMUL.FTZ R107, R107, R20 ;  /* 0x000000146b6b7220 */ /* 0x000fe20000410000 */
[----:B------:R-:W-:Y:S02]  /*f430*/  MOV R80, R172 ;  /* 0x000000ac00507202 */ /* 0x000fe40000000f00 */
[----:B------:R-:W-:-:S02]  /*f440*/  MOV R87, R173 ;  /* 0x000000ad00577202 */ /* 0x000fc40000000f00 */
[----:B------:R-:W-:Y:S02]  /*f450*/  MOV R73, R174 ;  /* 0x000000ae00497202 */ /* 0x000fe40000000f00 */
        /* <DEDUP_REMOVED lines=34> */
[-C--:B------:R-:W-:Y:S02]  /*f680*/  FMUL.FTZ R133, R133, R15.reuse ;  /* 0x0000000f85857220 */ /* 0x080fe40000410000 */
[-C--:B------:R-:W-:Y:S02]  /*f690*/  FMUL.FTZ R134, R134, R14.reuse ;  /* 0x0000000e86867220 */ /* 0x080fe40000410000 */
        /* <DEDUP_REMOVED lines=9> */
[-C--:B------:R-:W-:Y:S02]  /*f730*/  FMUL.FTZ R145, R145, R15.reuse ;  /* 0x0000000f91917220 */ /* 0x080fe40000410000 */
[-C--:B------:R-:W-:Y:S02]  /*f740*/  FMUL.FTZ R148, R148, R15.reuse ;  /* 0x0000000f94947220 */ /* 0x080fe40000410000 */
[----:B------:R-:W-:Y:S02]  /*f750*/  FMUL.FTZ R149, R149, R15 ;  /* 0x0000000f95957220 */ /* 0x000fe40000410000 */
[-C--:B------:R-:W-:Y:S02]  /*f760*/  FMUL.FTZ R146, R146, R14.reuse ;  /* 0x0000000e92927220 */ /* 0x080fe40000410000 */
[-C--:B------:R-:W-:Y:S02]  /*f770*/  FMUL.FTZ R147, R147, R14.reuse ;  /* 0x0000000e93937220 */ /* 0x080fe40000410000 */
[----:B------:R-:W-:-:S02]  /*f780*/  FMUL.FTZ R150, R150, R14 ;  /* 0x0000000e96967220 */ /* 0x000fc40000410000 */
[----:B------:R-:W-:Y:S01]  /*f790*/  FMUL.FTZ R151, R151, R14 ;  /* 0x0000000e97977220 */ /* 0x000fe20000410000 */
[----:B------:R-:W-:Y:S02]  /*f7a0*/  MOV R77, R42 ;  /* 0x0000002a004d7202 */ /* 0x000fe40000000f00 */
[----:B------:R-:W-:Y:S02]  /*f7b0*/  MOV R72, R201 ;  /* 0x000000c900487202 */ /* 0x000fe40000000f00 */
[----:B------:R-:W-:Y:S01]  /*f7c0*/  MOV R78, R43 ;  /* 0x0000002b004e7202 */ /* 0x000fe20000000f00 */
[C---:B-1----:R-:W-:Y:S08]  /*f7d0*/  HMMA.16816.F32 R144, R4.reuse, R16, R144 ;  /* 0x000000100490723c */ /* 0x042ff00000001890 */
[----:B------:R-:W-:Y:S07]  /*f7e0*/  HMMA.16816.F32 R148, R4, R18, R148 ;  /* 0x000000120494723c */ /* 0x000fee0000001894 */
[----:B------:R-:W-:Y:S01]  /*f7f0*/  FFMA.FTZ R4, R83, c[0x0][0x23c], -R2 ;  /* 0x00008f0053047a23 */ /* 0x000fe20000010802 */
[----:B------:R-:W-:-:S02]  /*f800*/  MOV R83, R76 ;  /* 0x0000004c00537202 */ /* 0x000fc40000000f00 */
[----:B------:R-:W-:Y:S02]  /*f810*/  MOV R76, R77 ;  /* 0x0000004d004c7202 */ /* 0x000fe40000000f00 */
[----:B------:R-:W-:Y:S02]  /*f820*/  MOV R77, R78 ;  /* 0x0000004e004d7202 */ /* 0x000fe40000000f00 */
[----:B------:R-:W-:Y:S02]  /*f830*/  MOV R78, R72 ;  /* 0x00000048004e7202 */ /* 0x000fe40000000f00 */
[----:B------:R1:W-:Y:S02]  /*f840*/  MUFU.EX2 R72, R4 ;  /* 0x0000000400487308 */ /* 0x0003e40000000800 */
[----:B-1----:R-:W-:-:S06]  /*f850*/  FFMA.FTZ R4, R86, c[0x0][0x23c], -R2 ;  /* 0x00008f0056047a23 */ /* 0x002fcc0000010802 */
[----:B------:R1:W-:Y:S02]  /*f860*/  MUFU.EX2 R126, R4 ;  /* 0x00000004007e7308 */ /* 0x0003e40000000800 */
[----:B-1----:R-:W-:-:S06]  /*f870*/  FFMA.FTZ R4, R152, c[0x0][0x23c], -R2 ;  /* 0x00008f0098047a23 */ /* 0x002fcc0000010802 */
[----:B------:R1:W-:Y:S02]  /*f880*/  MUFU.EX2 R127, R4 ;  /* 0x00000004007f7308 */ /* 0x0003e40000000800 */
[----:B-1----:R-:W-:-:S06]  /*f890*/  FFMA.FTZ R4, R153, c[0x0][0x23c], -R2 ;  /* 0x00008f0099047a23 */ /* 0x002fcc0000010802 */
[----:B------:R1:W4:Y:S01]  /*f8a0*/  MUFU.EX2 R5, R4 ;  /* 0x0000000400057308 */ /* 0x0003220000000800 */
[----:B------:R-:W-:Y:S02]  /*f8b0*/  FMUL.FTZ R43, R143, R20 ;  /* 0x000000148f2b7220 */ /* 0x000fe40000410000 */
[----:B-1----:R-:W-:-:S05]  /*f8c0*/  FFMA.FTZ R4, R73, c[0x0][0x23c], -R0 ;  /* 0x00008f0049047a23 */ /* 0x002fca0000010800 */
[----:B------:R1:W-:Y:S01]  /*f8d0*/  MUFU.EX2 R73, R4 ;  /* 0x0000000400497308 */ /* 0x0003e20000000800 */
[----:B------:R-:W-:Y:S01]  /*f8e0*/  MOV R74, R39 ;  /* 0x00000027004a7202 */ /* 0x000fe20000000f00 */
[----:B------:R-:W-:Y:S01]  /*f8f0*/  FMUL.FTZ R42, R142, R20 ;  /* 0x000000148e2a7220 */ /* 0x000fe20000410000 */
[----:B------:R-:W-:Y:S01]  /*f900*/  MOV R201, R38 ;  /* 0x0000002600c97202 */ /* 0x000fe20000000f00 */
[----:B-1----:R-:W-:-:S04]  /*f910*/  FFMA.FTZ R4, R87, c[0x0][0x23c], -R0 ;  /* 0x00008f0057047a23 */ /* 0x002fc80000010800 */
[----:B------:R1:W-:Y:S01]  /*f920*/  MUFU.EX2 R125, R4 ;  /* 0x00000004007d7308 */ /* 0x0003e20000000800 */
[-C--:B------:R-:W-:Y:S02]  /*f930*/  FMUL.FTZ R38, R202, R20.reuse ;  /* 0x00000014ca267220 */ /* 0x080fe40000410000 */
[----:B------:R-:W-:Y:S02]  /*f940*/  FMUL.FTZ R39, R203, R20 ;  /* 0x00000014cb277220 */ /* 0x000fe40000410000 */
[----:B-1----:R-:W-:-:S04]  /*f950*/  FFMA.FTZ R4, R61, c[0x0][0x23c], -R0 ;  /* 0x00008f003d047a23 */ /* 0x002fc80000010800 */
[----:B------:R1:W-:Y:S02]  /*f960*/  MUFU.EX2 R143, R4 ;  /* 0x00000004008f7308 */ /* 0x0003e40000000800 */
[----:B-1----:R-:W-:-:S06]  /*f970*/  FFMA.FTZ R4, R62, c[0x0][0x23c], -R0 ;  /* 0x00008f003e047a23 */ /* 0x002fcc0000010800 */
[----:B------:R1:W-:Y:S01]  /*f980*/  MUFU.EX2 R20, R4 ;  /* 0x0000000400147308 */ /* 0x0003e20000000800 */
[----:B------:R-:W-:Y:S01]  /*f990*/  HMMA.16816.F32 R40, R8, R16, R40 ;  /* 0x000000100828723c */ /* 0x000fe20000001828 */
[----:B-1----:R-:W-:-:S06]  /*f9a0*/  FFMA.FTZ R4, R80, c[0x0][0x23c], -R12 ;  /* 0x00008f0050047a23 */ /* 0x002fcc000001080c */
[----:B------:R1:W-:Y:S01]  /*f9b0*/  MUFU.EX2 R6, R4 ;  /* 0x0000000400067308 */ /* 0x0003e20000000800 */
[----:B------:R-:W-:Y:S01]  /*f9c0*/  HMMA.16816.F32 R36, R8, R18, R36 ;  /* 0x000000120824723c */ /* 0x000fe20000001824 */
[----:B------:R-:W2:Y:S01]  /*f9d0*/  LDSM.16.MT88.4 R16, [R221+0xc800] ;  /* 0x00c80000dd10783b */ /* 0x000ea20000004200 */
[----:B-1----:R-:W-:-:S05]  /*f9e0*/  FFMA.FTZ R4, R81, c[0x0][0x23c], -R12 ;  /* 0x00008f0051047a23 */ /* 0x002fca000001080c */
[----:B------:R1:W-:Y:S01]  /*f9f0*/  MUFU.EX2 R124, R4 ;  /* 0x00000004007c7308 */ /* 0x0003e20000000800 */
[----:B---3--:R-:W-:Y:S01]  /*fa00*/  FFMA.FTZ R44, R85, R14, R44 ;  /* 0x0000000e552c7223 */ /* 0x008fe2000001002c */
[----:B------:R-:W-:Y:S01]  /*fa10*/  MOV R85, R76 ;  /* 0x0000004c00557202 */ /* 0x000fe20000000f00 */
[----:B-1----:R-:W-:-:S05]  /*fa20*/  FFMA.FTZ R4, R82, c[0x0][0x23c], -R12 ;  /* 0x00008f0052047a23 */ /* 0x002fca000001080c */
[----:B------:R1:W-:Y:S01]  /*fa30*/  MUFU.EX2 R7, R4 ;  /* 0x0000000400077308 */ /* 0x0003e20000000800 */
[----:B------:R-:W-:Y:S02]  /*fa40*/  MOV R86, R77 ;  /* 0x0000004d00567202 */ /* 0x000fe40000000f00 */
        /* <DEDUP_REMOVED lines=9> */
[--C-:B------:R-:W-:Y:S01]  /*fae0*/  FFMA.FTZ R33, R31, c[0x0][0x23c], -R2.reuse ;  /* 0x00008f001f217a23 */ /* 0x100fe20000010802 */
[----:B------:R-:W-:Y:S01]  /*faf0*/  MOV R77, R250 ;  /* 0x000000fa004d7202 */ /* 0x000fe20000000f00 */
[--C-:B------:R-:W-:Y:S02]  /*fb00*/  FFMA.FTZ R252, R29, c[0x0][0x23c], -R2.reuse ;  /* 0x00008f001dfc7a23 */ /* 0x100fe40000010802 */
[----:B------:R-:W-:-:S02]  /*fb10*/  FFMA.FTZ R250, R28, c[0x0][0x23c], -R2 ;  /* 0x00008f001cfa7a23 */ /* 0x000fc40000010802 */
[----:B-1----:R-:W-:Y:S01]  /*fb20*/  FFMA.FTZ R4, R83, c[0x0][0x23c], -R13 ;  /* 0x00008f0053047a23 */ /* 0x002fe2000001080d */
[----:B------:R-:W-:Y:S01]  /*fb30*/  MOV R83, R78 ;  /* 0x0000004e00537202 */ /* 0x000fe20000000f00 */
[--C-:B------:R-:W-:Y:S01]  /*fb40*/  FFMA.FTZ R251, R21, c[0x0][0x23c], -R2.reuse ;  /* 0x00008f0015fb7a23 */ /* 0x100fe20000010802 */
[----:B------:R-:W-:Y:S01]  /*fb50*/  MOV R78, R32 ;  /* 0x00000020004e7202 */ /* 0x000fe20000000f00 */
[----:B------:R1:W-:Y:S01]  /*fb60*/  MUFU.EX2 R136, R4 ;  /* 0x0000000400887308 */ /* 0x0003e20000000800 */
[----:B------:R-:W-:Y:S01]  /*fb70*/  FFMA.FTZ R32, R30, c[0x0][0x23c], -R2 ;  /* 0x00008f001e207a23 */ /* 0x000fe20000010802 */
[----:B------:R-:W-:Y:S01]  /*fb80*/  MOV R103, R200 ;  /* 0x000000c800677202 */ /* 0x000fe20000000f00 */
[--C-:B------:R-:W-:Y:S02]  /*fb90*/  FFMA.FTZ R31, R244, c[0x0][0x23c], -R0.reuse ;  /* 0x00008f00f41f7a23 */ /* 0x100fe40000010800 */
[--C-:B------:R-:W-:Y:S02]  /*fba0*/  FFMA.FTZ R30, R159, c[0x0][0x23c], -R0.reuse ;  /* 0x00008f009f1e7a23 */ /* 0x100fe40000010800 */
[----:B------:R-:W-:-:S02]  /*fbb0*/  FFMA.FTZ R29, R54, c[0x0][0x23c], -R0 ;  /* 0x00008f00361d7a23 */ /* 0x000fc40000010800 */
[--C-:B------:R-:W-:Y:S02]  /*fbc0*/  FFMA.FTZ R28, R53, c[0x0][0x23c], -R0.reuse ;  /* 0x00008f00351c7a23 */ /* 0x100fe40000010800 */
[----:B------:R-:W-:Y:S02]  /*fbd0*/  FFMA.FTZ R244, R48, c[0x0][0x23c], -R0 ;  /* 0x00008f0030f47a23 */ /* 0x000fe40000010800 */
[--C-:B-1----:R-:W-:Y:S02]  /*fbe0*/  FFMA.FTZ R4, R248, c[0x0][0x23c], -R13.reuse ;  /* 0x00008f00f8047a23 */ /* 0x102fe4000001080d */
[----:B------:R-:W-:Y:S02]  /*fbf0*/  FFMA.FTZ R248, R22, c[0x0][0x23c], -R2 ;  /* 0x00008f0016f87a23 */ /* 0x000fe40000010802 */
[----:B------:R-:W-:Y:S02]  /*fc00*/  FFMA.FTZ R2, R249, c[0x0][0x23c], -R13 ;  /* 0x00008f00f9027a23 */ /* 0x000fe4000001080d */
[----:B------:R-:W-:-:S02]  /*fc10*/  FFMA.FTZ R202, R47, c[0x0][0x23c], -R0 ;  /* 0x00008f002fca7a23 */ /* 0x000fc40000010800 */
[--C-:B------:R-:W-:Y:S02]  /*fc20*/  FFMA.FTZ R200, R46, c[0x0][0x23c], -R0.reuse ;  /* 0x00008f002ec87a23 */ /* 0x100fe40000010800 */
[----:B------:R-:W-:Y:S02]  /*fc30*/  FFMA.FTZ R159, R23, c[0x0][0x23c], -R0 ;  /* 0x00008f00179f7a23 */ /* 0x000fe40000010800 */
[----:B------:R-:W-:Y:S01]  /*fc40*/  FFMA.FTZ R0, R247, c[0x0][0x23c], -R13 ;  /* 0x00008f00f7007a23 */ /* 0x000fe2000001080d */
[----:B------:R-:W1:Y:S08]  /*fc50*/  MUFU.EX2 R2, R2 ;  /* 0x0000000200027308 */ /* 0x000e700000000800 */
[----:B------:R-:W-:Y:S08]  /*fc60*/  MUFU.EX2 R142, R4 ;  /* 0x00000004008e7308 */ /* 0x000ff00000000800 */
[----:B------:R3:W3:Y:S01]  /*fc70*/  MUFU.EX2 R4, R0 ;  /* 0x0000000000047308 */ /* 0x0006e20000000800 */
[----:B--2---:R-:W-:-:S02]  /*fc80*/  FFMA.FTZ R45, R84, R15, R45 ;  /* 0x0000000f542d7223 */ /* 0x004fc4000001002d */
[--C-:B------:R-:W-:Y:S01]  /*fc90*/  FFMA.FTZ R15, R246, c[0x0][0x23c], -R12.reuse ;  /* 0x00008f00f60f7a23 */ /* 0x100fe2000001080c */
[----:B----4-:R-:W-:Y:S01]  /*fca0*/  MOV R246, R5 ;  /* 0x0000000500f67202 */ /* 0x010fe20000000f00 */
[--C-:B------:R-:W-:Y:S01]  /*fcb0*/  FFMA.FTZ R14, R158, c[0x0][0x23c], -R12.reuse ;  /* 0x00008f009e0e7a23 */ /* 0x100fe2000001080c */
[----:B------:R-:W-:Y:S01]  /*fcc0*/  MOV R84, R74 ;  /* 0x0000004a00547202 */ /* 0x000fe20000000f00 */
[--C-:B------:R-:W-:Y:S01]  /*fcd0*/  FFMA.FTZ R157, R52, c[0x0][0x23c], -R12.reuse ;  /* 0x00008f00349d7a23 */ /* 0x100fe2000001080c */
[----:B-1----:R-:W-:Y:S01]  /*fce0*/  MOV R247, R2 ;  /* 0x0000000200f77202 */ /* 0x002fe20000000f00 */
[--C-:B------:R-:W-:Y:S01]  /*fcf0*/  FFMA.FTZ R2, R245, c[0x0][0x23c], -R12.reuse ;  /* 0x00008f00f5027a23 */ /* 0x100fe2000001080c */
[----:B------:R-:W-:Y:S01]  /*fd00*/  MOV R74, R201 ;  /* 0x000000c9004a7202 */ /* 0x000fe20000000f00 */
[--C-:B------:R-:W-:Y:S01]  /*fd10*/  FFMA.FTZ R203, R51, c[0x0][0x23c], -R12.reuse ;  /* 0x00008f0033cb7a23 */ /* 0x100fe2000001080c */
[----:B------:R-:W-:Y:S01]  /*fd20*/  F2FP.PACK_AB R8, R126, R72 ;  /* 0x000000487e08723e */ /* 0x000fe200000000ff */
[--C-:B------:R-:W-:Y:S01]  /*fd30*/  FFMA.FTZ R201, R50, c[0x0][0x23c], -R12.reuse ;  /* 0x00008f0032c97a23 */ /* 0x100fe2000001080c */
[----:B------:R-:W-:Y:S01]  /*fd40*/  F2FP.PACK_AB R9, R125, R73 ;  /* 0x000000497d09723e */ /* 0x000fe200000000ff */
[--C-:B------:R-:W-:Y:S01]  /*fd50*/  FFMA.FTZ R158, R49, c[0x0][0x23c], -R12.reuse ;  /* 0x00008f00319e7a23 */ /* 0x100fe2000001080c */
[----:B------:R-:W-:Y:S01]  /*fd60*/  F2FP.PACK_AB R10, R246, R127 ;  /* 0x0000007ff60a723e */ /* 0x000fe200000000ff */
[----:B---3--:R-:W-:Y:S01]  /*fd70*/  FFMA.FTZ R0, R63, c[0x0][0x23c], -R12 ;  /* 0x00008f003f007a23 */ /* 0x008fe2000001080c */
[----:B------:R-:W-:-:S02]  /*fd80*/  F2FP.PACK_AB R11, R20, R143 ;  /* 0x0000008f140b723e */ /* 0x000fc400000000ff */
[----:B------:R-:W-:Y:S02]  /*fd90*/  MOV R249, R7 ;  /* 0x0000000700f97202 */ /* 0x000fe40000000f00 */
[----:B------:R-:W-:Y:S02]  /*fda0*/  MOV R47, R6 ;  /* 0x00000006002f7202 */ /* 0x000fe40000000f00 */
[----:B------:R-:W-:Y:S01]  /*fdb0*/  MOV R12, R4 ;  /* 0x00000004000c7202 */ /* 0x000fe20000000f00 */
[----:B------:R-:W-:Y:S01]  /*fdc0*/  HMMA.16816.F32 R60, R8, R18, R216 ;  /* 0x00000012083c723c */ /* 0x000fe200000018d8 */
[----:B------:R-:W-:Y:S02]  /*fdd0*/  F2FP.PACK_AB R4, R124, R47 ;  /* 0x0000002f7c04723e */ /* 0x000fe400000000ff */
[----:B------:R-:W-:Y:S02]  /*fde0*/  F2FP.PACK_AB R5, R142, R136 ;  /* 0x000000888e05723e */ /* 0x000fe400000000ff */
[----:B------:R-:W-:-:S02]  /*fdf0*/  F2FP.PACK_AB R6, R80, R249 ;  /* 0x000000f95006723e */ /* 0x000fc400000000ff */
[----:B------:R-:W-:Y:S02]  /*fe00*/  F2FP.PACK_AB R7, R12, R247 ;  /* 0x000000f70c07723e */ /* 0x000fe400000000ff */
[----:B------:R-:W-:Y:S02]  /*fe10*/  MOV R219, R20 ;  /* 0x0000001400db7202 */ /* 0x000fe40000000f00 */
[----:B------:R-:W1:Y:S01]  /*fe20*/  LDSM.16.MT88.4 R20, [R222+0xc800] ;  /* 0x00c80000de14783b */ /* 0x000e620000004200 */
[-C--:B------:R-:W-:Y:S08]  /*fe30*/  HMMA.16816.F32 R164, R8, R16.reuse, R164 ;  /* 0x0000001008a4723c */ /* 0x080ff000000018a4 */
[C---:B------:R-:W-:Y:S08]  /*fe40*/  HMMA.16816.F32 R160, R4.reuse, R16, R160 ;  /* 0x0000001004a0723c */ /* 0x040ff000000018a0 */
[----:B------:R-:W-:Y:S01]  /*fe50*/  HMMA.16816.F32 R168, R4, R18, R168 ;  /* 0x0000001204a8723c */ /* 0x000fe200000018a8 */
[----:B------:R-:W2:Y:S01]  /*fe60*/  LDSM.16.MT88.4 R16, [R224+0xc800] ;  /* 0x00c80000e010783b */ /* 0x000ea20000004200 */
[----:B------:R-:W-:-:S02]  /*fe70*/  MOV R216, R81 ;  /* 0x0000005100d87202 */ /* 0x000fc40000000f00 */
[----:B------:R-:W-:Y:S02]  /*fe80*/  MOV R152, R82 ;  /* 0x0000005200987202 */ /* 0x000fe40000000f00 */
[----:B------:R-:W-:Y:S02]  /*fe90*/  MOV R217, R80 ;  /* 0x0000005000d97202 */ /* 0x000fe40000000f00 */
[----:B------:R-:W-:Y:S02]  /*fea0*/  MOV R46, R83 ;  /* 0x00000053002e7202 */ /* 0x000fe40000000f00 */
[----:B------:R-:W-:Y:S02]  /*feb0*/  MOV R218, R73 ;  /* 0x0000004900da7202 */ /* 0x000fe40000000f00 */
[----:B------:R-:W-:Y:S02]  /*fec0*/  MOV R139, R76 ;  /* 0x0000004c008b7202 */ /* 0x000fe40000000f00 */
[----:B------:R-:W-:-:S02]  /*fed0*/  MOV R123, R77 ;  /* 0x0000004d007b7202 */ /* 0x000fc40000000f00 */
[----:B------:R-:W-:Y:S02]  /*fee0*/  MOV R122, R78 ;  /* 0x0000004e007a7202 */ /* 0x000fe40000000f00 */
[----:B------:R-:W-:Y:S01]  /*fef0*/  MOV R121, R79 ;  /* 0x0000004f00797202 */ /* 0x000fe20000000f00 */
[----:B-1----:R-:W-:Y:S01]  /*ff00*/  HMMA.16816.F32 R80, R8, R20, R240 ;  /* 0x000000140850723c */ /* 0x002fe200000018f0 */
[----:B------:R-:W-:-:S06]  /*ff10*/  MOV R120, R55 ;  /* 0x0000003700787202 */ /* 0x000fcc0000000f00 */
[----:B------:R-:W-:Y:S01]  /*ff20*/  MOV R241, R74 ;  /* 0x0000004a00f17202 */ /* 0x000fe20000000f00 */
[----:B------:R-:W-:Y:S01]  /*ff30*/  HMMA.16816.F32 R64, R4, R22, R64 ;  /* 0x000000160440723c */ /* 0x000fe20000001840 */
[----:B------:R-:W-:Y:S02]  /*ff40*/  MOV R242, R75 ;  /* 0x0000004b00f27202 */ /* 0x000fe40000000f00 */
[----:B------:R-:W-:-:S05]  /*ff50*/  MOV R243, R72 ;  /* 0x0000004800f37202 */ /* 0x000fca0000000f00 */
[----:B------:R-:W-:Y:S08]  /*ff60*/  HMMA.16816.F32 R72, R4, R20, R212 ;  /* 0x000000140448723c */ /* 0x000ff000000018d4 */
[C---:B------:R-:W-:Y:S01]  /*ff70*/  HMMA.16816.F32 R56, R8.reuse, R22, R56 ;  /* 0x000000160838723c */ /* 0x040fe20000001838 */
[----:B------:R-:W1:Y:S07]  /*ff80*/  LDSM.16.MT88.4 R20, [R223+0xc800] ;  /* 0x00c80000df14783b */ /* 0x000e6e0000004200 */
[-C--:B--2---:R-:W-:Y:S08]  /*ff90*/  HMMA.16816.F32 R52, R8, R16.reuse, R208 ;  /* 0x000000100834723c */ /* 0x084ff000000018d0 */
[C---:B------:R-:W-:Y:S08]  /*ffa0*/  HMMA.16816.F32 R48, R4.reuse, R16, R204 ;  /* 0x000000100430723c */ /* 0x040ff000000018cc */
[-C--:B------:R-:W-:Y:S08]  /*ffb0*/  HMMA.16816.F32 R68, R4, R18.reuse, R68 ;  /* 0x000000120444723c */ /* 0x080ff00000001844 */
[----:B------:R-:W-:Y:S01]  /*ffc0*/  HMMA.16816.F32 R76, R8, R18, R188 ;  /* 0x00000012084c723c */ /* 0x000fe200000018bc */
[----:B------:R-:W2:Y:S01]  /*ffd0*/  LDSM.16.MT88.4 R16, [R221+0xe800] ;  /* 0x00e80000dd10783b */ /* 0x000ea20000004200 */
[----:B------:R-:W-:-:S02]  /*ffe0*/  MOV R137, R86 ;  /* 0x0000005600897202 */ /* 0x000fc40000000f00 */
[----:B------:R-:W-:Y:S02]  /*fff0*/  MOV R138, R87 ;  /* 0x00000057008a7202 */ /* 0x000fe40000000f00 */
[----:B------:R-:W-:Y:S02]  /*10000*/  MOV R245, R103 ;  /* 0x0000006700f57202 */ /* 0x000fe40000000f00 */
[----:B------:R-:W-:Y:S01]  /*10010*/  MOV R214, R84 ;  /* 0x0000005400d67202 */ /* 0x000fe20000000f00 */
[----:B-1----:R-:W-:Y:S01]  /*10020*/  HMMA.16816.F32 R100, R4, R22, R180 ;  /* 0x000000160464723c */ /* 0x002fe200000018b4 */
[----:B------:R-:W-:Y:S02]  /*10030*/  MOV R153, R85 ;  /* 0x0000005500997202 */ /* 0x000fe40000000f00 */
[----:B------:R-:W-:Y:S02]  /*10040*/  MOV R208, R143 ;  /* 0x0000008f00d07202 */ /* 0x000fe40000000f00 */
[----:B------:R-:W-:-:S02]  /*10050*/  MOV R204, R142 ;  /* 0x0000008e00cc7202 */ /* 0x000fc40000000f00 */
[----:B------:R-:W-:Y:S01]  /*10060*/  MOV R182, R140 ;  /* 0x0000008c00b67202 */ /* 0x000fe20000000f00 */
[-C--:B------:R-:W-:Y:S01]  /*10070*/  HMMA.16816.F32 R84, R4, R20.reuse, R184 ;  /* 0x000000140454723c */ /* 0x080fe200000018b8 */
[----:B------:R-:W-:Y:S02]  /*10080*/  MOV R191, R137 ;  /* 0x0000008900bf7202 */ /* 0x000fe40000000f00 */
[----:B------:R-:W-:Y:S02]  /*10090*/  MOV R212, R138 ;  /* 0x0000008a00d47202 */ /* 0x000fe40000000f00 */
[----:B------:R-:W-:Y:S02]  /*100a0*/  MOV R213, R139 ;  /* 0x0000008b00d57202 */ /* 0x000fe40000000f00 */
[----:B------:R-:W-:Y:S01]  /*100b0*/  MOV R184, R141 ;  /* 0x0000008d00b87202 */ /* 0x000fe20000000f00 */
[----:B------:R-:W-:Y:S01]  /*100c0*/  HMMA.16816.F32 R196, R8, R20, R196 ;  /* 0x0000001408c4723c */ /* 0x000fe200000018c4 */
[----:B------:R-:W-:-:S02]  /*100d0*/  MOV R190, R136 ;  /* 0x0000008800be7202 */ /* 0x000fc40000000f00 */
[----:B------:R-:W-:Y:S02]  /*100e0*/  MOV R189, R127 ;  /* 0x0000007f00bd7202 */ /* 0x000fe40000000f00 */
[----:B------:R-:W-:Y:S02]  /*100f0*/  MOV R187, R126 ;  /* 0x0000007e00bb7202 */ /* 0x000fe40000000f00 */
[----:B------:R-:W-:Y:S01]  /*10100*/  MOV R186, R125 ;  /* 0x0000007d00ba7202 */ /* 0x000fe20000000f00 */
[C---:B------:R-:W-:Y:S01]  /*10110*/  HMMA.16816.F32 R140, R8.reuse, R22, R176 ;  /* 0x00000016088c723c */ /* 0x040fe200000018b0 */
[----:B------:R-:W-:Y:S01]  /*10120*/  MOV R185, R124 ;  /* 0x0000007c00b97202 */ /* 0x000fe20000000f00 */
[----:B------:R-:W1:Y:S06]  /*10130*/  LDSM.16.MT88.4 R20, [R224+0xe800] ;  /* 0x00e80000e014783b */ /* 0x000e6c0000004200 */
[-C--:B--2---:R-:W-:Y:S08]  /*10140*/  HMMA.16816.F32 R172, R8, R16.reuse, R172 ;  /* 0x0000001008ac723c */ /* 0x084ff000000018ac */
[C---:B------:R-:W-:Y:S08]  /*10150*/  HMMA.16816.F32 R96, R4.reuse, R16, R96 ;  /* 0x000000100460723c */ /* 0x040ff00000001860 */
[-C--:B------:R-:W-:Y:S01]  /*10160*/  HMMA.16816.F32 R124, R4, R18.reuse, R24 ;  /* 0x00000012047c723c */ /* 0x080fe20000001818 */
[----:B------:R-:W2:Y:S07]  /*10170*/  LDSM.16.MT88.4 R24, [R222+0xe800] ;  /* 0x00e80000de18783b */ /* 0x000eae0000004200 */
[----:B------:R-:W-:Y:S01]  /*10180*/  HMMA.16816.F32 R136, R8, R18, R104 ;  /* 0x000000120888723c */ /* 0x000fe20000001868 */
[----:B------:R-:W3:Y:S01]  /*10190*/  LDSM.16.MT88.4 R16, [R223+0xe800] ;  /* 0x00e80000df10783b */ /* 0x000ee20000004200 */
[----:B------:R-:W-:-:S02]  /*101a0*/  MOV R178, R123 ;  /* 0x0000007b00b27202 */ /* 0x000fc40000000f00 */
[----:B------:R-:W-:Y:S02]  /*101b0*/  MOV R180, R241 ;  /* 0x000000f100b47202 */ /* 0x000fe40000000f00 */
[----:B------:R-:W-:Y:S01]  /*101c0*/  MOV R179, R121 ;  /* 0x0000007900b37202 */ /* 0x000fe20000000f00 */
[----:B------:R4:W-:Y:S01]  /*101d0*/  MUFU.EX2 R241, R0 ;  /* 0x0000000000f17308 */ /* 0x0009e20000000800 */
[----:B------:R-:W-:Y:S01]  /*101e0*/  MOV R181, R122 ;  /* 0x0000007a00b57202 */ /* 0x000fe20000000f00 */
[----:B-1----:R-:W-:Y:S01]  /*101f0*/  HMMA.16816.F32 R104, R8, R20, R88 ;  /* 0x000000140868723c */ /* 0x002fe20000001858 */
[----:B------:R-:W-:Y:S02]  /*10200*/  MOV R177, R179 ;  /* 0x000000b300b17202 */ /* 0x000fe40000000f00 */
[----:B------:R-:W-:Y:S02]  /*10210*/  MOV R183, R120 ;  /* 0x0000007800b77202 */ /* 0x000fe40000000f00 */
[----:B------:R-:W-:-:S03]  /*10220*/  MOV R207, R243 ;  /* 0x000000f300cf7202 */ /* 0x000fc60000000f00 */
[----:B------:R-:W-:Y:S01]  /*10230*/  HMMA.16816.F32 R128, R4, R20, R128 ;  /* 0x000000140480723c */ /* 0x000fe20000001880 */
[----:B------:R-:W-:Y:S01]  /*10240*/  MOV R210, R247 ;  /* 0x000000f700d27202 */ /* 0x000fe20000000f00 */
[----:B----4-:R-:W-:Y:S01]  /*10250*/  FFMA.FTZ R0, R178, c[0x0][0x23c], -R13 ;  /* 0x00008f00b2007a23 */ /* 0x010fe2000001080d */
[----:B------:R-:W-:-:S05]  /*10260*/  MOV R178, R180 ;  /* 0x000000b400b27202 */ /* 0x000fca0000000f00 */
[----:B------:R-:W-:Y:S01]  /*10270*/  HMMA.16816.F32 R132, R4, R22, R132 ;  /* 0x000000160484723c */ /* 0x000fe20000001884 */
[----:B------:R-:W-:Y:S01]  /*10280*/  MOV R180, R245 ;  /* 0x000000f500b47202 */ /* 0x000fe20000000f00 */
[----:B------:R1:W-:Y:S01]  /*10290*/  MUFU.EX2 R243, R35 ;  /* 0x0000002300f37308 */ /* 0x0003e20000000800 */
[----:B------:R-:W-:Y:S02]  /*102a0*/  MOV R206, R218 ;  /* 0x000000da00ce7202 */ /* 0x000fe40000000f00 */
[----:B------:R-:W-:-:S03]  /*102b0*/  MOV R205, R219 ;  /* 0x000000db00cd7202 */ /* 0x000fc60000000f00 */
[----:B--2---:R-:W-:Y:S01]  /*102c0*/  HMMA.16816.F32 R112, R4, R24, R112 ;  /* 0x000000180470723c */ /* 0x004fe20000001870 */
[----:B------:R-:W-:Y:S01]  /*102d0*/  MOV R179, R228 ;  /* 0x000000e400b37202 */ /* 0x000fe20000000f00 */
[----:B------:R2:W4:Y:S01]  /*102e0*/  MUFU.EX2 R247, R34 ;  /* 0x0000002200f77308 */ /* 0x0005220000000800 */
[----:B------:R-:W-:-:S07]  /*102f0*/  MOV R215, R242 ;  /* 0x000000f200d77202 */ /* 0x000fce0000000f00 */
[----:B------:R4:W-:Y:S01]  /*10300*/  MUFU.EX2 R188, R33 ;  /* 0x0000002100bc7308 */ /* 0x0009e20000000800 */
[----:B---3--:R-:W-:Y:S01]  /*10310*/  HMMA.16816.F32 R144, R4, R16, R144 ;  /* 0x000000100490723c */ /* 0x008fe20000001890 */
[----:B-1----:R-:W-:Y:S01]  /*10320*/  FFMA.FTZ R35, R214, c[0x0][0x23c], -R13 ;  /* 0x00008f00d6237a23 */ /* 0x002fe2000001080d */
[----:B------:R-:W-:Y:S02]  /*10330*/  MOV R211, R246 ;  /* 0x000000f600d37202 */ /* 0x000fe40000000f00 */
[----:B------:R-:W-:-:S03]  /*10340*/  MOV R209, R249 ;  /* 0x000000f900d17202 */ /* 0x000fc60000000f00 */
[----:B------:R-:W-:Y:S01]  /*10350*/  MUFU.EX2 R240, R31 ;  /* 0x0000001f00f07308 */ /* 0x000fe20000000800 */
[----:B------:R-:W-:Y:S01]  /*10360*/  HMMA.16816.F32 R148, R4, R18, R148 ;  /* 0x000000120494723c */ /* 0x000fe20000001894 */
[--C-:B--2---:R-:W-:Y:S01]  /*10370*/  FFMA.FTZ R34, R225, c[0x0][0x23c], -R13.reuse ;  /* 0x00008f00e1227a23 */ /* 0x104fe2000001080d */
[----:B------:R1:W5:Y:S06]  /*10380*/  LDL.LU R228, [R1+0xe4] ;  /* 0x0000e40001e47983 */ /* 0x00036c0000300800 */
[----:B------:R-:W-:Y:S01]  /*10390*/  HMMA.16816.F32 R88, R8, R16, R40 ;  /* 0x000000100858723c */ /* 0x000fe20000001828 */
[----:B------:R2:W-:Y:S01]  /*103a0*/  MUFU.EX2 R245, R2 ;  /* 0x0000000200f57308 */ /* 0x0005e20000000800 */
[----:B----4-:R-:W-:-:S06]  /*103b0*/  FFMA.FTZ R33, R220, c[0x0][0x23c], -R13 ;  /* 0x00008f00dc217a23 */ /* 0x010fcc000001080d */
[----:B------:R-:W-:Y:S01]  /*103c0*/  HMMA.16816.F32 R36, R8, R18, R36 ;  /* 0x000000120824723c */ /* 0x000fe20000001824 */
[----:B------:R-:W-:Y:S01]  /*103d0*/  LDSM.16.MT88.4 R16, [R222+0xd000] ;  /* 0x00d00000de10783b */ /* 0x000fe20000004200 */
[----:B------:R-:W-:Y:S06]  /*103e0*/  MUFU.EX2 R218, R15 ;  /* 0x0000000f00da7308 */ /* 0x000fec0000000800 */
[----:B------:R-:W-:Y:S01]  /*103f0*/  HMMA.16816.F32 R116, R4, R26, R116 ;  /* 0x0000001a0474723c */ /* 0x000fe20000001874 */
[----:B--2---:R-:W-:Y:S01]  /*10400*/  FFMA.FTZ R2, R177, c[0x0][0x23c], -R13 ;  /* 0x00008f00b1027a23 */ /* 0x004fe2000001080d */
[----:B------:R-:W-:Y:S05]  /*10410*/  MUFU.EX2 R219, R14 ;  /* 0x0000000e00db7308 */ /* 0x000fea0000000800 */
[----:B------:R-:W-:Y:S01]  /*10420*/  FADD.FTZ R6, R216, R181 ;  /* 0x000000b5d8067221 */ /* 0x000fe20000010000 */
[----:B------:R-:W-:Y:S01]  /*10430*/  HMMA.16816.F32 R120, R8, R24, R192 ;  /* 0x000000180878723c */ /* 0x000fe200000018c0 */
[----:B------:R-:W-:Y:S01]  /*10440*/  MOV R181, R185 ;  /* 0x000000b900b57202 */ /* 0x000fe20000000f00 */
[----:B------:R2:W-:Y:S01]  /*10450*/  MUFU.EX2 R192, R32 ;  /* 0x0000002000c07308 */ /* 0x0005e20000000800 */
[----:B------:R-:W-:Y:S01]  /*10460*/  MOV R185, R189 ;  /* 0x000000bd00b97202 */ /* 0x000fe20000000f00 */
[--C-:B------:R-:W-:Y:S01]  /*10470*/  FFMA.FTZ R4, R227, c[0x0][0x23c], -R13.reuse ;  /* 0x00008f00e3047a23 */ /* 0x100fe2000001080d */
[----:B------:R-:W-:Y:S01]  /*10480*/  MOV R189, R12 ;  /* 0x0000000c00bd7202 */ /* 0x000fe20000000f00 */
[----:B------:R-:W-:-:S02]  /*10490*/  FFMA.FTZ R5, R226, c[0x0][0x23c], -R13 ;  /* 0x00008f00e2057a23 */ /* 0x000fc4000001080d */
[----:B------:R-:W-:Y:S01]  /*104a0*/  HMMA.16816.F32 R92, R8, R22, R92 ;  /* 0x00000016085c723c */ /* 0x000fe2000000185c */
[----:B------:R-:W3:Y:S01]  /*104b0*/  LDSM.16.MT88.4 R20, [R221+0xd000] ;  /* 0x00d00000dd14783b */ /* 0x000ee20000004200 */
[----:B------:R4:W-:Y:S08]  /*104c0*/  MUFU.EX2 R214, R0 ;  /* 0x0000000000d67308 */ /* 0x0009f00000000800 */
[----:B------:R1:W-:Y:S01]  /*104d0*/  MUFU.EX2 R216, R2 ;  /* 0x0000000200d87308 */ /* 0x0003e20000000800 */
[----:B--2---:R-:W-:-:S07]  /*104e0*/  FFMA.FTZ R32, R178, c[0x0][0x23c], -R13 ;  /* 0x00008f00b2207a23 */ /* 0x004fce000001080d */
[----:B------:R-:W2:Y:S01]  /*104f0*/  MUFU.EX2 R242, R30 ;  /* 0x0000001e00f27308 */ /* 0x000ea20000000800 */
[----:B------:R-:W3:Y:S01]  /*10500*/  LDSM.16.MT88.4 R12, [R224+0xd000] ;  /* 0x00d00000e00c783b */ /* 0x000ee20000004200 */
[----:B----4-:R-:W-:Y:S01]  /*10510*/  FADD.FTZ R0, R180, R179 ;  /* 0x000000b3b4007221 */ /* 0x010fe20000010000 */
[----:B------:R-:W-:Y:S02]  /*10520*/  MOV R180, R183 ;  /* 0x000000b700b47202 */ /* 0x000fe40000000f00 */
[----:B------:R-:W-:Y:S01]  /*10530*/  MOV R183, R187 ;  /* 0x000000bb00b77202 */ /* 0x000fe20000000f00 */
[----:B------:R-:W-:Y:S01]  /*10540*/  HMMA.16816.F32 R108, R8, R26, R108 ;  /* 0x0000001a086c723c */ /* 0x000fe2000000186c */
[----:B------:R-:W-:Y:S01]  /*10550*/  MOV R187, R191 ;  /* 0x000000bf00bb7202 */ /* 0x000fe20000000f00 */
[----:B-1----:R-:W-:Y:S01]  /*10560*/  FADD.FTZ R2, R182, R45 ;  /* 0x0000002db6027221 */ /* 0x002fe20000010000 */
[----:B------:R-:W-:Y:S01]  /*10570*/  MOV R191, R205 ;  /* 0x000000cd00bf7202 */ /* 0x000fe20000000f00 */
[----:B------:R-:W-:Y:S01]  /*10580*/  MUFU.EX2 R246, R29 ;  /* 0x0000001d00f67308 */ /* 0x000fe20000000800 */
[----:B------:R-:W-:-:S07]  /*10590*/  MOV R182, R186 ;  /* 0x000000ba00b67202 */ /* 0x000fce0000000f00 */
[----:B------:R1:W4:Y:S01]  /*105a0*/  MUFU.EX2 R249, R28 ;  /* 0x0000001c00f97308 */ /* 0x0003220000000800 */
[----:B------:R-:W-:Y:S01]  /*105b0*/  MOV R205, R206 ;  /* 0x000000ce00cd7202 */ /* 0x000fe20000000f00 */
[----:B------:R-:W-:Y:S01]  /*105c0*/  FADD.FTZ R153, R153, R0 ;  /* 0x0000000099997221 */ /* 0x000fe20000010000 */
[----:B------:R-:W-:Y:S01]  /*105d0*/  MOV R186, R190 ;  /* 0x000000be00ba7202 */ /* 0x000fe20000000f00 */
[----:B------:R-:W-:Y:S01]  /*105e0*/  LDSM.16.MT88.4 R24, [R221+0xf000] ;  /* 0x00f00000dd18783b */ /* 0x000fe20000004200 */
[----:B------:R-:W-:Y:S02]  /*105f0*/  MOV R206, R207 ;  /* 0x000000cf00ce7202 */ /* 0x000fe40000000f00 */
[----:B------:R-:W-:Y:S01]  /*10600*/  MOV R207, R215 ;  /* 0x000000d700cf7202 */ /* 0x000fe20000000f00 */
[----:B------:R-:W-:Y:S01]  /*10610*/  FADD.FTZ R184, R184, R44 ;  /* 0x0000002cb8b87221 */ /* 0x000fe20000010000 */
[----:B------:R-:W-:Y:S01]  /*10620*/  MOV R190, R217 ;  /* 0x000000d900be7202 */ /* 0x000fe20000000f00 */
[----:B------:R3:W-:Y:S01]  /*10630*/  MUFU.EX2 R215, R4 ;  /* 0x0000000400d77308 */ /* 0x0007e20000000800 */
[----:B------:R-:W-:Y:S01]  /*10640*/  F2FP.PACK_AB R8, R247, R243 ;  /* 0x000000f3f708723e */ /* 0x000fe200000000ff */
[----:B------:R4:W5:Y:S01]  /*10650*/  LDL.LU R227, [R1+0xe0] ;  /* 0x0000e00001e37983 */ /* 0x0009620000300800 */
[----:B------:R-:W-:Y:S01]  /*10660*/  FADD.FTZ R0, R180, R6 ;  /* 0x00000006b4007221 */ /* 0x000fe20000010000 */
[----:B--2---:R-:W-:-:S02]  /*10670*/  F2FP.PACK_AB R9, R242, R240 ;  /* 0x000000f0f209723e */ /* 0x004fc400000000ff */
[----:B------:R-:W-:Y:S02]  /*10680*/  F2FP.PACK_AB R10, R192, R188 ;  /* 0x000000bcc00a723e */ /* 0x000fe400000000ff */
[----:B------:R-:W-:Y:S01]  /*10690*/  MOV R195, R183 ;  /* 0x000000b700c37202 */ /* 0x000fe20000000f00 */
[----:B------:R2:W2:Y:S01]  /*106a0*/  MUFU.EX2 R217, R5 ;  /* 0x0000000500d97308 */ /* 0x0004a20000000800 */
[----:B------:R-:W-:Y:S02]  /*106b0*/  F2FP.PACK_AB R6, R245, R241 ;  /* 0x000000f1f506723e */ /* 0x000fe400000000ff */
[----:B------:R-:W-:Y:S01]  /*106c0*/  MOV R193, R181 ;  /* 0x000000b500c17202 */ /* 0x000fe20000000f00 */
[----:B------:R-:W-:Y:S01]  /*106d0*/  FADD.FTZ R152, R152, R2 ;  /* 0x0000000298987221 */ /* 0x000fe20000010000 */
[----:B------:R-:W-:Y:S01]  /*106e0*/  MOV R194, R182 ;  /* 0x000000b600c27202 */ /* 0x000fe20000000f00 */
[----:B-1----:R-:W1:Y:S01]  /*106f0*/  LDSM.16.MT88.4 R28, [R223+0xd000] ;  /* 0x00d00000df1c783b */ /* 0x002e620000004200 */
[----:B---3--:R-:W-:-:S02]  /*10700*/  F2FP.PACK_AB R4, R219, R218 ;  /* 0x000000dadb04723e */ /* 0x008fc400000000ff */
[----:B----4-:R-:W-:Y:S01]  /*10710*/  F2FP.PACK_AB R11, R249, R246 ;  /* 0x000000f6f90b723e */ /* 0x010fe200000000ff */
[----:B------:R-:W-:Y:S01]  /*10720*/  MUFU.EX2 R252, R252 ;  /* 0x000000fc00fc7308 */ /* 0x000fe20000000800 */
[----:B------:R3:W5:Y:S01]  /*10730*/  LDL.LU R226, [R1+0xdc] ;  /* 0x0000dc0001e27983 */ /* 0x0007620000300800 */
[----:B--2---:R-:W-:Y:S02]  /*10740*/  F2FP.PACK_AB R5, R216, R214 ;  /* 0x000000d6d805723e */ /* 0x004fe400000000ff */
[----:B------:R-:W-:Y:S02]  /*10750*/  F2FP.PACK_AB R7, R217, R215 ;  /* 0x000000d7d907723e */ /* 0x000fe400000000ff */
[----:B------:R-:W-:Y:S01]  /*10760*/  HMMA.16816.F32 R40, R8, R22, R60 ;  /* 0x000000160828723c */ /* 0x000fe2000000183c */
[----:B------:R-:W-:Y:S01]  /*10770*/  MOV R2, R187 ;  /* 0x000000bb00027202 */ /* 0x000fe20000000f00 */
[----:B------:R-:W2:Y:S01]  /*10780*/  MUFU.EX2 R250, R250 ;  /* 0x000000fa00fa7308 */ /* 0x000ea20000000800 */
[----:B------:R-:W-:Y:S01]  /*10790*/  MOV R187, R204 ;  /* 0x000000cc00bb7202 */ /* 0x000fe20000000f00 */
[----:B------:R3:W5:Y:S04]  /*107a0*/  LDL.LU R225, [R1+0xd8] ;  /* 0x0000d80001e17983 */ /* 0x0007680000300800 */
[----:B------:R-:W-:Y:S08]  /*107b0*/  HMMA.16816.F32 R176, R4, R16, R72 ;  /* 0x0000001004b0723c */ /* 0x000ff00000001848 */
[----:B------:R-:W-:Y:S01]  /*107c0*/  HMMA.16816.F32 R164, R8, R20, R164 ;  /* 0x0000001408a4723c */ /* 0x000fe200000018a4 */
[----:B------:R-:W-:-:S07]  /*107d0*/  MOV R73, R195 ;  /* 0x000000c300497202 */ /* 0x000fce0000000f00 */
[----:B------:R-:W-:Y:S01]  /*107e0*/  HMMA.16816.F32 R160, R4, R20, R160 ;  /* 0x0000001404a0723c */ /* 0x000fe200000018a0 */
[----:B------:R-:W-:-:S07]  /*107f0*/  MOV R75, R193 ;  /* 0x000000c1004b7202 */ /* 0x000fce0000000f00 */
[----:B------:R-:W-:Y:S01]  /*10800*/  HMMA.16816.F32 R168, R4, R22, R168 ;  /* 0x0000001604a8723c */ /* 0x000fe200000018a8 */
[----:B------:R-:W-:Y:S01]  /*10810*/  MOV R74, R194 ;  /* 0x000000c2004a7202 */ /* 0x000fe20000000f00 */
[----:B------:R-:W4:Y:S01]  /*10820*/  LDSM.16.MT88.4 R20, [R222+0xf000] ;  /* 0x00f00000de14783b */ /* 0x000f220000004200 */
[----:B------:R-:W-:Y:S02]  /*10830*/  MOV R195, R185 ;  /* 0x000000b900c37202 */ /* 0x000fe40000000f00 */
[----:B------:R-:W-:-:S03]  /*10840*/  MOV R72, R186 ;  /* 0x000000ba00487202 */ /* 0x000fc60000000f00 */
[----:B------:R-:W-:Y:S01]  /*10850*/  HMMA.16816.F32 R180, R8, R16, R80 ;  /* 0x0000001008b4723c */ /* 0x000fe20000001850 */
[----:B------:R-:W-:-:S07]  /*10860*/  MOV R186, R208 ;  /* 0x000000d000ba7202 */ /* 0x000fce0000000f00 */
[----:B------:R-:W-:Y:S01]  /*10870*/  HMMA.16816.F32 R64, R4, R18, R64 ;  /* 0x000000120440723c */ /* 0x000fe20000001840 */
[----:B------:R-:W-:-:S07]  /*10880*/  MOV R185, R209 ;  /* 0x000000d100b97202 */ /* 0x000fce0000000f00 */
[----:B------:R-:W-:Y:S01]  /*10890*/  HMMA.16816.F32 R48, R4, R12, R48 ;  /* 0x0000000c0430723c */ /* 0x000fe20000001830 */
[----:B------:R-:W-:-:S07]  /*108a0*/  MOV R194, R210 ;  /* 0x000000d200c27202 */ /* 0x000fce0000000f00 */
[----:B------:R-:W-:Y:S01]  /*108b0*/  HMMA.16816.F32 R68, R4, R14, R68 ;  /* 0x0000000e0444723c */ /* 0x000fe20000001844 */
[----:B------:R-:W-:-:S07]  /*108c0*/  MOV R193, R211 ;  /* 0x000000d300c17202 */ /* 0x000fce0000000f00 */
[C---:B------:R-:W-:Y:S01]  /*108d0*/  HMMA.16816.F32 R60, R8.reuse, R14, R76 ;  /* 0x0000000e083c723c */ /* 0x040fe2000000184c */
[----:B------:R-:W-:Y:S01]  /*108e0*/  FADD.FTZ R2, R2, R153 ;  /* 0x0000009902027221 */ /* 0x000fe20000010000 */
[----:B------:R-:W-:Y:S01]  /*108f0*/  MUFU.EX2 R248, R248 ;  /* 0x000000f800f87308 */ /* 0x000fe20000000800 */
[----:B------:R3:W5:Y:S05]  /*10900*/  LDL.LU R220, [R1+0xd4] ;  /* 0x0000d40001dc7983 */ /* 0x00076a0000300800 */
[----:B------:R-:W-:Y:S01]  /*10910*/  HMMA.16816.F32 R208, R8, R18, R56 ;  /* 0x0000001208d0723c */ /* 0x000fe20000001838 */
[----:B------:R-:W2:Y:S06]  /*10920*/  LDSM.16.MT88.4 R16, [R224+0xf000] ;  /* 0x00f00000e010783b */ /* 0x000eac0000004200 */
[----:B------:R-:W-:-:S02]  /*10930*/  MOV R56, R205 ;  /* 0x000000cd00387202 */ /* 0x000fc40000000f00 */
[----:B------:R-:W-:Y:S02]  /*10940*/  MOV R57, R206 ;  /* 0x000000ce00397202 */ /* 0x000fe40000000f00 */
[----:B------:R-:W-:Y:S02]  /*10950*/  MOV R58, R207 ;  /* 0x000000cf003a7202 */ /* 0x000fe40000000f00 */
[----:B------:R-:W-:Y:S01]  /*10960*/  HMMA.16816.F32 R204, R8, R12, R52 ;  /* 0x0000000c08cc723c */ /* 0x000fe20000001834 */
[----:B------:R-:W2:Y:S01]  /*10970*/  LDSM.16.MT88.4 R12, [R223+0xf000] ;  /* 0x00f00000df0c783b */ /* 0x000ea20000004200 */
[----:B------:R-:W-:-:S05]  /*10980*/  MOV R59, R46 ;  /* 0x0000002e003b7202 */ /* 0x000fca0000000f00 */
[----:B------:R-:W-:Y:S01]  /*10990*/  MOV R55, R47 ;  /* 0x0000002f00377202 */ /* 0x000fe20000000f00 */
[C---:B-1----:R-:W-:Y:S08]  /*109a0*/  HMMA.16816.F32 R80, R4.reuse, R28, R84 ;  /* 0x0000001c0450723c */ /* 0x042ff00000001854 */
[C---:B------:R-:W-:Y:S08]  /*109b0*/  HMMA.16816.F32 R84, R4.reuse, R30, R100 ;  /* 0x0000001e0454723c */ /* 0x040ff00000001864 */
[C---:B------:R-:W-:Y:S08]  /*109c0*/  HMMA.16816.F32 R96, R4.reuse, R24, R96 ;  /* 0x000000180460723c */ /* 0x040ff00000001860 */
[C---:B------:R-:W-:Y:S08]  /*109d0*/  HMMA.16816.F32 R100, R4.reuse, R26, R124 ;  /* 0x0000001a0464723c */ /* 0x040ff0000000187c */
[C---:B----4-:R-:W-:Y:S08]  /*109e0*/  HMMA.16816.F32 R112, R4.reuse, R20, R112 ;  /* 0x000000140470723c */ /* 0x050ff00000001870 */
[C---:B------:R-:W-:Y:S08]  /*109f0*/  HMMA.16816.F32 R116, R4.reuse, R22, R116 ;  /* 0x000000160474723c */ /* 0x040ff00000001874 */
[C---:B--2---:R-:W-:Y:S08]  /*10a00*/  HMMA.16816.F32 R128, R4.reuse, R16, R128 ;  /* 0x000000100480723c */ /* 0x044ff00000001880 */
[C---:B------:R-:W-:Y:S08]  /*10a10*/  HMMA.16816.F32 R132, R4.reuse, R18, R132 ;  /* 0x000000120484723c */ /* 0x040ff00000001884 */
[C---:B------:R-:W-:Y:S08]  /*10a20*/  HMMA.16816.F32 R144, R4.reuse, R12, R144 ;  /* 0x0000000c0490723c */ /* 0x040ff00000001890 */
[----:B------:R-:W-:Y:S07]  /*10a30*/  HMMA.16816.F32 R44, R4, R14, R148 ;  /* 0x0000000e042c723c */ /* 0x000fee0000001894 */
[----:B------:R-:W-:-:S02]  /*10a40*/  MOV R5, R59 ;  /* 0x0000003b00057202 */ /* 0x000fc40000000f00 */
[----:B------:R-:W-:Y:S02]  /*10a50*/  MOV R6, R58 ;  /* 0x0000003a00067202 */ /* 0x000fe40000000f00 */
[----:B------:R-:W-:Y:S02]  /*10a60*/  MOV R7, R212 ;  /* 0x000000d400077202 */ /* 0x000fe40000000f00 */
[----:B------:R-:W-:Y:S01]  /*10a70*/  MOV R149, R57 ;  /* 0x0000003900957202 */ /* 0x000fe20000000f00 */
[----:B------:R-:W-:Y:S01]  /*10a80*/  FADD.FTZ R0, R5, R0 ;  /* 0x0000000005007221 */ /* 0x000fe20000010000 */
[----:B------:R-:W-:Y:S01]  /*10a90*/  MOV R150, R56 ;  /* 0x0000003800967202 */ /* 0x000fe20000000f00 */
[----:B------:R-:W-:Y:S01]  /*10aa0*/  FADD.FTZ R6, R6, R184 ;  /* 0x000000b806067221 */ /* 0x000fe20000010000 */
[----:B------:R-:W-:Y:S01]  /*10ab0*/  MOV R151, R55 ;  /* 0x0000003700977202 */ /* 0x000fe20000000f00 */
[----:B------:R-:W-:Y:S01]  /*10ac0*/  FADD.FTZ R4, R7, R152 ;  /* 0x0000009807047221 */ /* 0x000fe20000010000 */
[----:B------:R-:W-:Y:S01]  /*10ad0*/  MOV R148, R213 ;  /* 0x000000d500947202 */ /* 0x000fe20000000f00 */
[----:B------:R-:W-:Y:S01]  /*10ae0*/  HMMA.16816.F32 R76, R8, R28, R196 ;  /* 0x0000001c084c723c */ /* 0x000fe200000018c4 */
[----:B------:R-:W-:Y:S01]  /*10af0*/  FADD.FTZ R5, R149, R2 ;  /* 0x0000000295057221 */ /* 0x000fe20000010000 */
[----:B------:R-:W-:Y:S01]  /*10b00*/  MOV R153, R190 ;  /* 0x000000be00997202 */ /* 0x000fe20000000f00 */
[----:B------:R-:W-:Y:S01]  /*10b10*/  FADD.FTZ R2, R150, R0 ;  /* 0x0000000096027221 */ /* 0x000fe20000010000 */
[----:B------:R-:W-:Y:S01]  /*10b20*/  MOV R152, R191 ;  /* 0x000000bf00987202 */ /* 0x000fe20000000f00 */
[----:B------:R-:W-:-:S03]  /*10b30*/  FADD.FTZ R6, R148, R6 ;  /* 0x0000000694067221 */ /* 0x000fc60000010000 */
[----:B------:R-:W-:Y:S01]  /*10b40*/  HMMA.16816.F32 R52, R8, R24, R172 ;  /* 0x000000180834723c */ /* 0x000fe200000018ac */
[----:B------:R-:W1:Y:S01]  /*10b50*/  LDSM.16.MT88.4 R172, [R221+0xd800] ;  /* 0x00d80000ddac783b */ /* 0x000e620000004200 */
[----:B------:R-:W-:-:S06]  /*10b60*/  FADD.FTZ R0, R151, R4 ;  /* 0x0000000497007221 */ /* 0x000fcc0000010000 */
[C---:B------:R-:W-:Y:S01]  /*10b70*/  HMMA.16816.F32 R56, R8.reuse, R26, R136 ;  /* 0x0000001a0838723c */ /* 0x040fe20000001888 */
[----:B------:R-:W-:Y:S01]  /*10b80*/  FADD.FTZ R2, R74, R2 ;  /* 0x000000024a027221 */ /* 0x000fe20000010000 */
[----:B------:R-:W-:Y:S06]  /*10b90*/  LDSM.16.MT88.4 R136, [R224+0xf800] ;  /* 0x00f80000e088783b */ /* 0x000fec0000004200 */
[C---:B------:R-:W-:Y:S08]  /*10ba0*/  HMMA.16816.F32 R28, R8.reuse, R30, R140 ;  /* 0x0000001e081c723c */ /* 0x040ff0000000188c */
[C---:B------:R-:W-:Y:S01]  /*10bb0*/  HMMA.16816.F32 R24, R8.reuse, R20, R120 ;  /* 0x000000140818723c */ /* 0x040fe20000001878 */
[----:B------:R-:W-:Y:S07]  /*10bc0*/  LDSM.16.MT88.4 R120, [R222+0xf800] ;  /* 0x00f80000de78783b */ /* 0x000fee0000004200 */
[C---:B------:R-:W-:Y:S01]  /*10bd0*/  HMMA.16816.F32 R124, R8.reuse, R16, R104 ;  /* 0x00000010087c723c */ /* 0x040fe20000001868 */
[----:B------:R-:W-:Y:S07]  /*10be0*/  LDSM.16.MT88.4 R104, [R221+0xf800] ;  /* 0x00f80000dd68783b */ /* 0x000fee0000004200 */
[C---:B------:R-:W-:Y:S08]  /*10bf0*/  HMMA.16816.F32 R20, R8.reuse, R22, R108 ;  /* 0x000000160814723c */ /* 0x040ff0000000186c */
[C---:B------:R-:W-:Y:S08]  /*10c00*/  HMMA.16816.F32 R16, R8.reuse, R18, R92 ;  /* 0x000000120810723c */ /* 0x040ff0000000185c */
[C---:B------:R-:W-:Y:S01]  /*10c10*/  HMMA.16816.F32 R140, R8.reuse, R12, R88 ;  /* 0x0000000c088c723c */ /* 0x040fe20000001858 */
[----:B------:R-:W-:Y:S07]  /*10c20*/  LDSM.16.MT88.4 R88, [R223+0xd800] ;  /* 0x00d80000df58783b */ /* 0x000fee0000004200 */
[----:B------:R-:W-:Y:S07]  /*10c30*/  HMMA.16816.F32 R36, R8, R14, R36 ;  /* 0x0000000e0824723c */ /* 0x000fee0000001824 */
[----:B------:R-:W-:-:S02]  /*10c40*/  MOV R14, R188 ;  /* 0x000000bc000e7202 */ /* 0x000fc40000000f00 */
[----:B------:R-:W-:Y:S02]  /*10c50*/  MOV R11, R189 ;  /* 0x000000bd000b7202 */ /* 0x000fe40000000f00 */
[----:B------:R-:W2:Y:S01]  /*10c60*/  LDSM.16.MT88.4 R188, [R222+0xd800] ;  /* 0x00d80000debc783b */ /* 0x000ea20000004200 */
[----:B------:R-:W-:Y:S02]  /*10c70*/  FADD.FTZ R10, R72, R6 ;  /* 0x00000006480a7221 */ /* 0x000fe40000010000 */
[----:B------:R-:W-:Y:S02]  /*10c80*/  FADD.FTZ R9, R73, R5 ;  /* 0x0000000549097221 */ /* 0x000fe40000010000 */
[----:B------:R-:W-:Y:S01]  /*10c90*/  FADD.FTZ R8, R75, R0 ;  /* 0x000000004b087221 */ /* 0x000fe20000010000 */
[----:B------:R-:W-:Y:S04]  /*10ca0*/  LDSM.16.MT88.4 R4, [R223+0xf800] ;  /* 0x00f80000df04783b */ /* 0x000fe80000004200 */
[----:B------:R-:W4:Y:S01]  /*10cb0*/  LDSM.16.MT88.4 R72, [R224+0xd800] ;  /* 0x00d80000e048783b */ /* 0x000f220000004200 */
[----:B------:R-:W-:Y:S08]  /*10cc0*/  MUFU.EX2 R251, R251 ;  /* 0x000000fb00fb7308 */ /* 0x000ff00000000800 */
[----:B------:R-:W-:Y:S08]  /*10cd0*/  MUFU.EX2 R244, R244 ;  /* 0x000000f400f47308 */ /* 0x000ff00000000800 */
[----:B------:R-:W1:Y:S08]  /*10ce0*/  MUFU.EX2 R212, R202 ;  /* 0x000000ca00d47308 */ /* 0x000e700000000800 */
[----:B------:R1:W-:Y:S08]  /*10cf0*/  MUFU.EX2 R213, R200 ;  /* 0x000000c800d57308 */ /* 0x0003f00000000800 */
[----:B------:R-:W1:Y:S08]  /*10d00*/  MUFU.EX2 R159, R159 ;  /* 0x0000009f009f7308 */ /* 0x000e700000000800 */
[----:B------:R-:W-:Y:S08]  /*10d10*/  MUFU.EX2 R157, R157 ;  /* 0x0000009d009d7308 */ /* 0x000ff00000000800 */
[----:B------:R-:W1:Y:S08]  /*10d20*/  MUFU.EX2 R12, R203 ;  /* 0x000000cb000c7308 */ /* 0x000e700000000800 */
[----:B------:R1:W-:Y:S08]  /*10d30*/  MUFU.EX2 R13, R201 ;  /* 0x000000c9000d7308 */ /* 0x0003f00000000800 */
[----:B------:R-:W-:Y:S08]  /*10d40*/  MUFU.EX2 R158, R158 ;  /* 0x0000009e009e7308 */ /* 0x000ff00000000800 */
[----:B------:R-:W-:Y:S08]  /*10d50*/  MUFU.EX2 R34, R34 ;  /* 0x0000002200227308 */ /* 0x000ff00000000800 */
[----:B------:R-:W1:Y:S08]  /*10d60*/  MUFU.EX2 R33, R33 ;  /* 0x0000002100217308 */ /* 0x000e700000000800 */
[----:B------:R-:W-:Y:S08]  /*10d70*/  MUFU.EX2 R32, R32 ;  /* 0x0000002000207308 */ /* 0x000ff00000000800 */
[----:B------:R-:W2:Y:S01]  /*10d80*/  MUFU.EX2 R35, R35 ;  /* 0x0000002300237308 */ /* 0x000ea20000000800 */
[----:B-1----:R-:W-:-:S02]  /*10d90*/  F2FP.PACK_AB R200, R250, R252 ;  /* 0x000000fcfac8723e */ /* 0x002fc400000000ff */
[----:B------:R-:W-:Y:S02]  /*10da0*/  F2FP.PACK_AB R201, R212, R244 ;  /* 0x000000f4d4c9723e */ /* 0x000fe400000000ff */
[----:B------:R-:W-:Y:S02]  /*10db0*/  F2FP.PACK_AB R202, R251, R248 ;  /* 0x000000f8fbca723e */ /* 0x000fe400000000ff */
[----:B------:R-:W-:Y:S02]  /*10dc0*/  F2FP.PACK_AB R203, R159, R213 ;  /* 0x000000d59fcb723e */ /* 0x000fe400000000ff */
[----:B------:R-:W-:Y:S02]  /*10dd0*/  F2FP.PACK_AB R148, R12, R157 ;  /* 0x0000009d0c94723e */ /* 0x000fe400000000ff */
[----:B------:R-:W-:Y:S02]  /*10de0*/  F2FP.PACK_AB R149, R33, R34 ;  /* 0x000000222195723e */ /* 0x000fe400000000ff */
[----:B------:R-:W-:-:S02]  /*10df0*/  F2FP.PACK_AB R150, R158, R13 ;  /* 0x0000000d9e96723e */ /* 0x000fc400000000ff */
[----:B--2---:R-:W-:Y:S01]  /*10e00*/  F2FP.PACK_AB R151, R35, R32 ;  /* 0x000000202397723e */ /* 0x004fe200000000ff */
[----:B------:R-:W-:Y:S01]  /*10e10*/  HMMA.16816.F32 R164, R200, R172, R164 ;  /* 0x000000acc8a4723c */ /* 0x000fe200000018a4 */
[----:B------:R-:W-:-:S07]  /*10e20*/  MOV R0, R187 ;  /* 0x000000bb00007202 */ /* 0x000fce0000000f00 */
[----:B------:R-:W-:Y:S01]  /*10e30*/  HMMA.16816.F32 R160, R148, R172, R160 ;  /* 0x000000ac94a0723c */ /* 0x000fe200000018a0 */
[----:B------:R-:W-:-:S07]  /*10e40*/  MOV R15, R192 ;  /* 0x000000c0000f7202 */ /* 0x000fce0000000f00 */
[----:B------:R-:W-:Y:S01]  /*10e50*/  HMMA.16816.F32 R168, R148, R174, R168 ;  /* 0x000000ae94a8723c */ /* 0x000fe200000018a8 */
[----:B------:R-:W-:-:S07]  /*10e60*/  FADD.FTZ R0, R0, R10 ;  /* 0x0000000a00007221 */ /* 0x000fce0000010000 */
[----:B------:R-:W-:Y:S07]  /*10e70*/  HMMA.16816.F32 R172, R200, R174, R40 ;  /* 0x000000aec8ac723c */ /* 0x000fee0000001828 */
[----:B------:R-:W-:Y:S02]  /*10e80*/  MOV R41, R185 ;  /* 0x000000b900297202 */ /* 0x000fe40000000f00 */
[----:B------:R-:W-:Y:S02]  /*10e90*/  MOV R40, R186 ;  /* 0x000000ba00287202 */ /* 0x000fe40000000f00 */
[----:B------:R-:W-:Y:S01]  /*10ea0*/  HMMA.16816.F32 R184, R148, R190, R64 ;  /* 0x000000be94b8723c */ /* 0x000fe20000001840 */
[----:B------:R-:W-:-:S02]  /*10eb0*/  MOV R43, R193 ;  /* 0x000000c1002b7202 */ /* 0x000fc40000000f00 */
[----:B------:R-:W-:-:S04]  /*10ec0*/  MOV R42, R194 ;  /* 0x000000c2002a7202 */ /* 0x000fc80000000f00 */
[----:B------:R-:W-:Y:S01]  /*10ed0*/  MOV R67, R195 ;  /* 0x000000c300437202 */ /* 0x000fe20000000f00 */
[----:B------:R-:W-:Y:S01]  /*10ee0*/  HMMA.16816.F32 R176, R148, R188, R176 ;  /* 0x000000bc94b0723c */ /* 0x000fe200000018b0 */
[----:B------:R-:W-:-:S07]  /*10ef0*/  FADD.FTZ R2, R40, R2 ;  /* 0x0000000228027221 */ /* 0x000fce0000010000 */
[----:B----4-:R-:W-:Y:S01]  /*10f00*/  HMMA.16816.F32 R192, R148, R72, R48 ;  /* 0x0000004894c0723c */ /* 0x010fe20000001830 */
[----:B------:R-:W-:-:S07]  /*10f10*/  FADD.FTZ R2, R152, R2 ;  /* 0x0000000298027221 */ /* 0x000fce0000010000 */
        /* <DEDUP_REMOVED lines=15> */
[----:B------:R-:W-:Y:S08]  /*11010*/  HMMA.16816.F32 R144, R148, R4, R144 ;  /* 0x000000049490723c */ /* 0x000ff00000001890 */
[C---:B------:R-:W-:Y:S08]  /*11020*/  HMMA.16816.F32 R188, R200.reuse, R190, R208 ;  /* 0x000000bec8bc723c */ /* 0x040ff000000018d0 */
[C---:B------:R-:W-:Y:S08]  /*11030*/  HMMA.16816.F32 R72, R200.reuse, R74, R60 ;  /* 0x0000004ac848723c */ /* 0x040ff0000000183c */
        /* <DEDUP_REMOVED lines=45> */
[----:B------:R3:W-:Y:S01]  /*11310*/  STL [R1+0x4], R5 ;  /* 0x0000040501007387 */ /* 0x0007e20000100800 */
[----:B------:R-:W-:-:S03]  /*11320*/  UISETP.GE.AND UP0, UPT, UR8, 0x4, UPT ;  /* 0x000000040800788c */ /* 0x000fc6000bf06270 */
[----:B------:R3:W-:Y:S04]  /*11330*/  STL [R1+0x8], R4 ;  /* 0x0000080401007387 */ /* 0x0007e80000100800 */
[----:B------:R3:W-:Y:S04]  /*11340*/  STL [R1+0x58], R0 ;  /* 0x0000580001007387 */ /* 0x0007e80000100800 */
[----:B------:R3:W-:Y:S01]  /*11350*/  STL [R1+0xc], R2 ;  /* 0x00000c0201007387 */ /* 0x0007e20000100800 */
[----:B------:R-:W-:Y:S01]  /*11360*/  PLOP3.LUT P0, PT, PT, PT, UP0, 0x80, 0x0 ;  /* 0x000000000000781c */ /* 0x000fe20003f0f008 */
[----:B------:R-:W-:Y:S11]  /*11370*/  @UP0 UIADD3 UR8, UR8, -0x4, URZ ;  /* 0xfffffffc08080890 */ /* 0x000ff6000fffe03f */
[----:B------:R-:W-:Y:S01]  /*11380*/  @!UPT UIADD3 URZ, URZ, URZ, URZ ;  /* 0x0000003f3f3ff290 */ /* 0x000fe2000fffe03f */
[----:B------:R-:W-:Y:S05]  /*11390*/  @P0 BRA `(.L_x_33) ;  /* 0x0000001000000947 */ /* 0x000fea0003800000 */
.L_x_30:
[----:B----4-:R-:W-:-:S12]  /*113a0*/  UIADD3 UR8, UR20, -0x1, URZ ;  /* 0xffffffff14087890 */ /* 0x010fd8000fffe03f */
.L_x_33:
[----:B------:R-:W-:-:S13]  /*113b0*/  ISETP.LE.AND P0, PT, RZ, UR8, PT ;  /* 0x00000008ff007c0c */ /* 0x000fda000bf03270 */
[----:B------:R-:W-:Y:S05]  /*113c0*/  @!P0 BRA `(.L_x_34) ;  /* 0x00003b6000008947 */ /* 0x000fea0003800000 */
[----:B------:R-:W2:Y:S01]  /*113d0*/  LDL.LU.64 R6, [R1+0xb0] ;  /* 0x0000b00001067983 */ /* 0x000ea20000300a00 */
[----:B------:R-:W-:Y:S01]  /*113e0*/  MOV R159, R3 ;  /* 0x00000003009f7202 */ /* 0x000fe20000000f00 */
[----:B------:R-:W-:Y:S01]  /*113f0*/  IMAD.MOV.U32 R157, RZ, RZ, R155 ;  /* 0x000000ffff9d7224 */ /* 0x000fe200078e009b */
[----:B------:R-:W-:Y:S01]  /*11400*/  ULDC.64 UR4, c[0x0][0x1a0] ;  /* 0x0000680000047ab9 */ /* 0x000fe20000000a00 */
[----:B---3--:R-:W3:Y:S01]  /*11410*/  LDL.LU.64 R4, [R1+0xb8] ;  /* 0x0000b80001047983 */ /* 0x008ee20000300a00 */
[----:B------:R-:W-:Y:S01]  /*11420*/  IMAD.MOV.U32 R152, RZ, RZ, R156 ;  /* 0x000000ffff987224 */ /* 0x000fe200078e009c */
[----:B------:R-:W-:Y:S01]  /*11430*/  USHF.L.U64.HI UR7, UR6, 0x5, UR7 ;  /* 0x0000000506077899 */ /* 0x000fe20008010207 */
[----:B------:R-:W-:Y:S01]  /*11440*/  IMAD.MOV.U32 R158, RZ, RZ, R154 ;  /* 0x000000ffff9e7224 */ /* 0x000fe200078e009a */
[----:B------:R-:W-:Y:S02]  /*11450*/  USHF.L.U32 UR6, UR6, 0x5, URZ ;  /* 0x0000000506067899 */ /* 0x000fe4000800063f */
[----:B------:R-:W-:-:S02]  /*11460*/  USHF.L.U64.HI UR12, UR4, 0x5, UR5 ;  /* 0x00000005040c7899 */ /* 0x000fc40008010205 */
[----:B------:R-:W-:Y:S01]  /*11470*/  USHF.L.U32 UR13, UR4, 0x5, URZ ;  /* 0x00000005040d7899 */ /* 0x000fe2000800063f */
[----:B--2---:R-:W-:Y:S02]  /*11480*/  MOV R3, R7 ;  /* 0x0000000700037202 */ /* 0x004fe40000000f00 */
[----:B---3--:R-:W-:-:S05]  /*11490*/  MOV R2, R4 ;  /* 0x0000000400027202 */ /* 0x008fca0000000f00 */
[----:B------:R1:W-:Y:S01]  /*114a0*/  STL.64 [R1+0x68], R2 ;  /* 0x0000680201007387 */ /* 0x0003e20000100a00 */
[----:B------:R-:W-:Y:S05]  /*114b0*/  BRA `(.L_x_35) ;  /* 0x0000023000007947 */ /* 0x000fea0003800000 */
.L_x_37:
[----:B------:R-:W2:Y:S01]  /*114c0*/  LDL.64 R242, [R1+0x88] ;  /* 0x0000880001f27983 */ /* 0x000ea20000100a00 */
[----:B------:R-:W-:Y:S02]  /*114d0*/  ULDC.64 UR4, c[0x0][0x198] ;  /* 0x0000660000047ab9 */ /* 0x000fe40000000a00 */
[----:B------:R-:W-:Y:S01]  /*114e0*/  UIADD3 UR18, UR8, -0x1, URZ ;  /* 0xffffffff08127890 */ /* 0x000fe2000fffe03f */
[----:B------:R-:W3:Y:S03]  /*114f0*/  LDL.64 R240, [R1+0x80] ;  /* 0x0000800001f07983 */ /* 0x000ee60000100a00 */
[----:B------:R-:W-:Y:S02]  /*11500*/  USHF.R.S32.HI UR15, URZ, 0x1f, UR18 ;  /* 0x0000001f3f0f7899 */ /* 0x000fe40008011412 */
[----:B------:R-:W-:Y:S02]  /*11510*/  UIMAD.WIDE.U32 UR20, UR18, UR4, URZ ;  /* 0x00000004121472a5 */ /* 0x000fe4000f8e003f */
[----:B------:R-:W-:Y:S04]  /*11520*/  UIMAD UR15, UR15, UR4, URZ ;  /* 0x000000040f0f72a4 */ /* 0x000fe8000f8e023f */
[----:B------:R-:W-:Y:S01]  /*11530*/  UIMAD UR15, UR18, UR5, UR15 ;  /* 0x00000005120f72a4 */ /* 0x000fe2000f8e020f */
[----:B------:R-:W-:Y:S02]  /*11540*/  IMAD.U32 R0, RZ, RZ, UR20 ;  /* 0x00000014ff007e24 */ /* 0x000fe4000f8e00ff */
[----:B------:R-:W-:Y:S01]  /*11550*/  IMAD.U32 R3, RZ, RZ, UR20 ;  /* 0x00000014ff037e24 */ /* 0x000fe2000f8e00ff */
[----:B------:R-:W-:Y:S06]  /*11560*/  UIADD3 UR15, UR21, UR15, URZ ;  /* 0x0000000f150f7290 */ /* 0x000fec000fffe03f */
[----:B------:R-:W-:Y:S01]  /*11570*/  IMAD.U32 R2, RZ, RZ, UR15 ;  /* 0x0000000fff027e24 */ /* 0x000fe2000f8e00ff */
        /* <DEDUP_REMOVED lines=23> */
.L_x_35:
[----:B------:R-:W2:Y:S01]  /*116f0*/  LDL.64 R4, [R1+0x68] ;  /* 0x0000680001047983 */ /* 0x000ea20000100a00 */
[----:B------:R-:W-:Y:S04]  /*11700*/  DEPBAR.LE SB0, 0x0 ;  /* 0x000080000000791a */ /* 0x000fe80000000000 */
[----:B------:R-:W-:Y:S01]  /*11710*/  USHF.R.S32.HI UR5, URZ, 0x1f, UR8 ;  /* 0x0000001f3f057899 */ /* 0x000fe20008011408 */
[----:B------:R-:W-:Y:S01]  /*11720*/  BAR.SYNC.DEFER_BLOCKING 0x0 ;  /* 0x0000000000007b1d */ /* 0x000fe20000010000 */
[----:B------:R-:W-:Y:S01]  /*11730*/  UIMAD UR4, UR11, UR8, URZ ;  /* 0x000000080b0472a4 */ /* 0x000fe2000f8e023f */
[----:B-1----:R-:W-:Y:S03]  /*11740*/  IMAD.U32 R2, RZ, RZ, UR8 ;  /* 0x00000008ff027e24 */ /* 0x002fe6000f8e00ff */
[----:B------:R-:W-:Y:S01]  /*11750*/  UIMAD UR4, UR5, UR14, UR4 ;  /* 0x0000000e050472a4 */ /* 0x000fe2000f8e0204 */
[----:B--2---:R-:W-:Y:S05]  /*11760*/  IMAD.WIDE.U32 R2, R2, UR14, R4 ;  /* 0x0000000e02027c25 */ /* 0x004fea000f8e0004 */
[C---:B------:R-:W-:Y:S02]  /*11770*/  LEA R6, P0, R2.reuse, c[0x0][0x170], 0x1 ;  /* 0x00005c0002067a11 */ /* 0x040fe400078008ff */
[----:B------:R-:W-:Y:S04]  /*11780*/  IADD3 R0, R3, UR4, RZ ;  /* 0x0000000403007c10 */ /* 0x000fe8000fffe0ff */
[----:B------:R-:W-:Y:S02]  /*11790*/  LEA.HI.X R7, R2, c[0x0][0x174], R0, 0x1, P0 ;  /* 0x00005d0002077a11 */ /* 0x000fe400000f0c00 */
[----:B------:R-:W-:Y:S03]  /*117a0*/  IADD3 R4, P0, R6, UR13, RZ ;  /* 0x0000000d06047c10 */ /* 0x000fe6000ff1e0ff */
[----:B------:R-:W-:Y:S01]  /*117b0*/  @!PT LDS RZ, [RZ] ;  /* 0x00000000fffff984 */ /* 0x000fe20000000800 */
[----:B------:R-:W-:Y:S01]  /*117c0*/  @!PT LDS RZ, [RZ] ;  /* 0x00000000fffff984 */ /* 0x000fe20000000800 */
[----:B------:R-:W-:Y:S01]  /*117d0*/  @!PT LDS RZ, [RZ] ;  /* 0x00000000fffff984 */ /* 0x000fe20000000800 */
[----:B------:R1:W-:Y:S01]  /*117e0*/  LDGSTS.E.BYPASS.LTC128B.128 [R239+0xc000], [R6.64] ;  /* 0x0c00000006ef7fae */ /* 0x0003e2000b901d50 */
[----:B------:R-:W-:Y:S02]  /*117f0*/  IADD3.X R5, R7, UR12, RZ, P0, !PT ;  /* 0x0000000c07057c10 */ /* 0x000fe400087fe4ff */
[----:B------:R-:W-:Y:S03]  /*11800*/  IADD3 R2, P0, R4, UR13, RZ ;  /* 0x0000000d04027c10 */ /* 0x000fe6000ff1e0ff */
[----:B------:R1:W-:Y:S01]  /*11810*/  LDGSTS.E.BYPASS.LTC128B.128 [R239+0xe000], [R6.64+0x80] ;  /* 0x0e00008006ef7fae */ /* 0x0003e2000b901d50 */
[----:B------:R-:W-:Y:S02]  /*11820*/  IADD3.X R3, R5, UR12, RZ, P0, !PT ;  /* 0x0000000c05037c10 */ /* 0x000fe400087fe4ff */
[----:B------:R-:W-:Y:S03]  /*11830*/  IADD3 R8, P0, R2, UR13, RZ ;  /* 0x0000000d02087c10 */ /* 0x000fe6000ff1e0ff */
[----:B------:R1:W-:Y:S01]  /*11840*/  LDGSTS.E.BYPASS.LTC128B.128 [R239+0xc800], [R4.64] ;  /* 0x0c80000004ef7fae */ /* 0x0003e2000b901d50 */
[----:B------:R-:W-:Y:S02]  /*11850*/  IADD3.X R9, R3, UR12, RZ, P0, !PT ;  /* 0x0000000c03097c10 */ /* 0x000fe400087fe4ff */
[----:B------:R-:W-:Y:S03]  /*11860*/  ISETP.LT.AND P0, PT, RZ, UR8, PT ;  /* 0x00000008ff007c0c */ /* 0x000fe6000bf01270 */
[----:B------:R1:W-:Y:S06]  /*11870*/  LDGSTS.E.BYPASS.LTC128B.128 [R239+0xe800], [R4.64+0x80] ;  /* 0x0e80008004ef7fae */ /* 0x0003ec000b901d50 */
[----:B------:R2:W-:Y:S06]  /*11880*/  LDGSTS.E.BYPASS.LTC128B.128 [R239+0xd000], [R2.64] ;  /* 0x0d00000002ef7fae */ /* 0x0005ec000b901d50 */
[----:B------:R2:W-:Y:S06]  /*11890*/  LDGSTS.E.BYPASS.LTC128B.128 [R239+0xf000], [R2.64+0x80] ;  /* 0x0f00008002ef7fae */ /* 0x0005ec000b901d50 */
[----:B------:R3:W-:Y:S06]  /*118a0*/  LDGSTS.E.BYPASS.LTC128B.128 [R239+0xd800], [R8.64] ;  /* 0x0d80000008ef7fae */ /* 0x0007ec000b901d50 */
[----:B------:R3:W-:Y:S06]  /*118b0*/  LDGSTS.E.BYPASS.LTC128B.128 [R239+0xf800], [R8.64+0x80] ;  /* 0x0f80008008ef7fae */ /* 0x0007ec000b901d50 */
[----:B-----5:R-:W-:Y:S06]  /*118c0*/  LDSM.16.M88.4 R64, [R227] ;  /* 0x00000000e340783b */ /* 0x020fec0000000200 */
[----:B------:R-:W1:Y:S06]  /*118d0*/  LDSM.16.M88.4 R16, [R220+0x8000] ;  /* 0x00800000dc10783b */ /* 0x000e6c0000000200 */
        /* <DEDUP_REMOVED lines=9> */
[----:B------:R-:W3:Y:S05]  /*11970*/  LDSM.16.M88.4 R216, [R228+0x2000] ;  /* 0x00200000e4d8783b */ /* 0x000eea0000000200 */
        /* <DEDUP_REMOVED lines=30> */
[-C--:B--2---:R-:W-:Y:S08]  /*11b60*/  HMMA.16816.F32 R52, R208, R204.reuse, R52 ;  /* 0x000000ccd034723c */ /* 0x084ff00000001834 */
[C---:B------:R-:W-:Y:S08]  /*11b70*/  HMMA.16816.F32 R56, R216.reuse, R204, R56 ;  /* 0x000000ccd838723c */ /* 0x040ff00000001838 */
[-C--:B------:R-:W-:Y:S01]  /*11b80*/  HMMA.16816.F32 R60, R216, R206.reuse, R60 ;  /* 0x000000ced83c723c */ /* 0x080fe2000000183c */
[----:B------:R-:W1:Y:S07]  /*11b90*/  LDSM.16.M88.4 R216, [R226+0x8000] ;  /* 0x00800000e2d8783b */ /* 0x000e6e0000000200 */
[----:B------:R-:W-:Y:S01]  /*11ba0*/  HMMA.16816.F32 R64, R208, R206, R64 ;  /* 0x000000ced040723c */ /* 0x000fe20000001840 */
[----:B------:R-:W2:Y:S06]  /*11bb0*/  LDSM.16.M88.4 R204, [R230+0x2000] ;  /* 0x00200000e6cc783b */ /* 0x000eac0000000200 */
[----:B------:R-:W3:Y:S01]  /*11bc0*/  LDSM.16.M88.4 R208, [R226+0x8800] ;  /* 0x00880000e2d0783b */ /* 0x000ee20000000200 */
[-C--:B-1----:R-:W-:Y:S08]  /*11bd0*/  HMMA.16816.F32 R4, R212, R216.reuse, R4 ;  /* 0x000000d8d404723c */ /* 0x082ff00000001804 */
[C---:B--2---:R-:W-:Y:S08]  /*11be0*/  HMMA.16816.F32 R8, R204.reuse, R216, R8 ;  /* 0x000000d8cc08723c */ /* 0x044ff00000001808 */
[-C--:B------:R-:W-:Y:S08]  /*11bf0*/  HMMA.16816.F32 R12, R204, R218.reuse, R12 ;  /* 0x000000dacc0c723c */ /* 0x080ff0000000180c */
[C---:B------:R-:W-:Y:S01]  /*11c00*/  HMMA.16816.F32 R16, R212.reuse, R218, R16 ;  /* 0x000000dad410723c */ /* 0x040fe20000001810 */
[----:B------:R-:W1:Y:S07]  /*11c10*/  LDSM.16.M88.4 R216, [R226+0x9000] ;  /* 0x00900000e2d8783b */ /* 0x000e6e0000000200 */
[-C--:B---3--:R-:W-:Y:S08]  /*11c20*/  HMMA.16816.F32 R20, R212, R208.reuse, R20 ;  /* 0x000000d0d414723c */ /* 0x088ff00000001814 */
[C---:B------:R-:W-:Y:S08]  /*11c30*/  HMMA.16816.F32 R24, R204.reuse, R208, R24 ;  /* 0x000000d0cc18723c */ /* 0x040ff00000001818 */
[-C--:B------:R-:W-:Y:S08]  /*11c40*/  HMMA.16816.F32 R28, R204, R210.reuse, R28 ;  /* 0x000000d2cc1c723c */ /* 0x080ff0000000181c */
[C---:B------:R-:W-:Y:S01]  /*11c50*/  HMMA.16816.F32 R32, R212.reuse, R210, R32 ;  /* 0x000000d2d420723c */ /* 0x040fe20000001820 */
[----:B------:R-:W2:Y:S07]  /*11c60*/  LDSM.16.M88.4 R208, [R226+0x9800] ;  /* 0x00980000e2d0783b */ /* 0x000eae0000000200 */
        /* <DEDUP_REMOVED lines=8> */
[----:B------:R-:W1:Y:S07]  /*11cf0*/  LDSM.16.M88.4 R204, [R229] ;  /* 0x00000000e5cc783b */ /* 0x000e6e0000000200 */
        /* <DEDUP_REMOVED lines=17> */
[----:B------:R-:W-:Y:S07]  /*11e10*/  LDSM.16.M88.4 R216, [R220+0xa000] ;  /* 0x00a00000dcd8783b */ /* 0x000fee0000000200 */
        /* <DEDUP_REMOVED lines=28> */
[----:B------:R-:W3:Y:S01]  /*11fe0*/  LDSM.16.M88.4 R212, [R234] ;  /* 0x00000000ead4783b */ /* 0x000ee20000000200 */
        /* <DEDUP_REMOVED lines=53> */
[----:B------:R-:W2:Y:S01]  /*12340*/  LDSM.16.M88.4 R212, [R225+0x3800] ;  /* 0x00380000e1d4783b */ /* 0x000ea20000000200 */
[----:B------:R-:W-:Y:S05]  /*12350*/  DEPBAR.LE SB0, 0x0 ;  /* 0x000080000000791a */ /* 0x000fea0000000000 */
[----:B------:R-:W-:Y:S01]  /*12360*/  BAR.SYNC.DEFER_BLOCKING 0x0 ;  /* 0x0000000000007b1d */ /* 0x000fe20000010000 */
[-C--:B-1----:R-:W-:Y:S08]  /*12370*/  HMMA.16816.F32 R36, R204, R216.reuse, R36 ;  /* 0x000000d8cc24723c */ /* 0x082ff00000001824 */
[C---:B------:R-:W-:Y:S08]  /*12380*/  HMMA.16816.F32 R40, R208.reuse, R216, R40 ;  /* 0x000000d8d028723c */ /* 0x040ff00000001828 */
[-C--:B------:R-:W-:Y:S08]  /*12390*/  HMMA.16816.F32 R44, R208, R218.reuse, R44 ;  /* 0x000000dad02c723c */ /* 0x080ff0000000182c */
[C---:B------:R-:W-:Y:S08]  /*123a0*/  HMMA.16816.F32 R48, R204.reuse, R218, R48 ;  /* 0x000000dacc30723c */ /* 0x040ff00000001830 */
[-C--:B--2---:R-:W-:Y:S08]  /*123b0*/  HMMA.16816.F32 R52, R204, R212.reuse, R52 ;  /* 0x000000d4cc34723c */ /* 0x084ff00000001834 */
[C---:B------:R-:W-:Y:S08]  /*123c0*/  HMMA.16816.F32 R56, R208.reuse, R212, R56 ;  /* 0x000000d4d038723c */ /* 0x040ff00000001838 */
[-C--:B------:R-:W-:Y:S08]  /*123d0*/  HMMA.16816.F32 R60, R208, R214.reuse, R60 ;  /* 0x000000d6d03c723c */ /* 0x080ff0000000183c */
[----:B------:R-:W-:Y:S01]  /*123e0*/  HMMA.16816.F32 R64, R204, R214, R64 ;  /* 0x000000d6cc40723c */ /* 0x000fe20000001840 */
[----:B------:R-:W-:-:S07]  /*123f0*/  @P0 BRA `(.L_x_37) ;  /* 0xfffff0c000000947 */ /* 0x000fce000383ffff */
.L_x_36:
[----:B------:R-:W-:Y:S01]  /*12400*/  FMNMX.FTZ R0, R4, R152, !PT ;  /* 0x0000009804007209 */ /* 0x000fe20007810000 */
[----:B------:R-:W-:Y:S01]  /*12410*/  STL [R1+0xec], R230 ;  /* 0x0000ece601007387 */ /* 0x000fe20000100800 */
[----:B------:R-:W-:Y:S02]  /*12420*/  UIADD3 UR8, UR8, -0x1, URZ ;  /* 0xffffffff08087890 */ /* 0x000fe4000fffe03f */
[----:B-1----:R-:W-:Y:S01]  /*12430*/  FMNMX.FTZ R2, R5, R0, !PT ;  /* 0x0000000005027209 */ /* 0x002fe20007810000 */
        /* <DEDUP_REMOVED lines=72> */
[----:B------:R-:W3:Y:S08]  /*128c0*/  SHFL.BFLY PT, R2, R0, 0x2, 0x1f ;  /* 0x0c401f0000027f89 */ /* 0x000ef000000e0000 */
[----:B------:R-:W4:Y:S01]  /*128d0*/  SHFL.BFLY PT, R154, R153, 0x2, 0x1f ;  /* 0x0c401f00999a7f89 */ /* 0x000f2200000e0000 */
[----:B-1----:R-:W-:Y:S04]  /*128e0*/  FMNMX.FTZ R156, R156, R204, !PT ;  /* 0x000000cc9c9c7209 */ /* 0x002fe80007810000 */
[----:B------:R-:W-:Y:S02]  /*128f0*/  FSETP.NEU.FTZ.AND P1, PT, R156, -INF , PT ;  /* 0xff8000009c00780b */ /* 0x000fe40003f3d000 */
[----:B--2---:R-:W-:Y:S05]  /*12900*/  FMNMX.FTZ R155, R3, R155, !PT ;  /* 0x0000009b039b7209 */ /* 0x004fea0007810000 */
[----:B------:R-:W1:Y:S01]  /*12910*/  SHFL.BFLY PT, R205, R155, 0x1, 0x1f ;  /* 0x0c201f009bcd7f89 */ /* 0x000e6200000e0000 */
[----:B---3--:R-:W-:Y:S01]  /*12920*/  FMNMX.FTZ R2, R0, R2, !PT ;  /* 0x0000000200027209 */ /* 0x008fe20007810000 */
[----:B------:R-:W-:Y:S04]  /*12930*/  FADD.FTZ R0, -R156, R152 ;  /* 0x000000989c007221 */ /* 0x000fe80000010100 */
[----:B------:R-:W-:Y:S02]  /*12940*/  FMUL.FTZ R0, R0, c[0x0][0x23c] ;  /* 0x00008f0000007a20 */ /* 0x000fe40000410000 */
[----:B------:R-:W2:Y:S01]  /*12950*/  SHFL.BFLY PT, R3, R2, 0x1, 0x1f ;  /* 0x0c201f0002037f89 */ /* 0x000ea200000e0000 */
[----:B----4-:R-:W-:Y:S02]  /*12960*/  FMNMX.FTZ R154, R153, R154, !PT ;  /* 0x0000009a999a7209 */ /* 0x010fe40007810000 */
[----:B------:R3:W4:Y:S05]  /*12970*/  MUFU.EX2 R153, R0 ;  /* 0x0000000000997308 */ /* 0x00072a0000000800 */
[----:B------:R-:W4:Y:S01]  /*12980*/  SHFL.BFLY PT, R206, R154, 0x1, 0x1f ;  /* 0x0c201f009ace7f89 */ /* 0x000f2200000e0000 */
[----:B-1----:R-:W-:Y:S02]  /*12990*/  FMNMX.FTZ R155, R155, R205, !PT ;  /* 0x000000cd9b9b7209 */ /* 0x002fe40007810000 */
[----:B--2---:R-:W-:Y:S03]  /*129a0*/  FMNMX.FTZ R3, R2, R3, !PT ;  /* 0x0000000302037209 */ /* 0x004fe60007810000 */
[----:B---3--:R-:W-:Y:S02]  /*129b0*/  FADD.FTZ R0, -R155, R157 ;  /* 0x0000009d9b007221 */ /* 0x008fe40000010100 */
[----:B------:R-:W-:Y:S02]  /*129c0*/  FMUL.FTZ R157, R156, c[0x0][0x23c] ;  /* 0x00008f009c9d7a20 */ /* 0x000fe40000410000 */
[----:B------:R-:W-:Y:S01]  /*129d0*/  FMUL.FTZ R0, R0, c[0x0][0x23c] ;  /* 0x00008f0000007a20 */ /* 0x000fe20000410000 */
[----:B----4-:R-:W-:Y:S01]  /*129e0*/  FMNMX.FTZ R154, R154, R206, !PT ;  /* 0x000000ce9a9a7209 */ /* 0x010fe20007810000 */
[----:B------:R-:W-:Y:S01]  /*129f0*/  FMUL.FTZ R72, R153, R72 ;  /* 0x0000004899487220 */ /* 0x000fe20000410000 */
[----:B------:R-:W-:Y:S01]  /*12a00*/  FSEL R157, R157, RZ, P1 ;  /* 0x000000ff9d9d7208 */ /* 0x000fe20000800000 */
[----:B------:R1:W-:Y:S01]  /*12a10*/  MUFU.EX2 R152, R0 ;  /* 0x0000000000987308 */ /* 0x0003e20000000800 */
[----:B------:R-:W-:Y:S01]  /*12a20*/  FSETP.NEU.FTZ.AND P1, PT, R155, -INF , PT ;  /* 0xff8000009b00780b */ /* 0x000fe20003f3d000 */
[----:B------:R-:W2:Y:S01]  /*12a30*/  LDSM.16.MT88.4 R204, [R221+0xc000] ;  /* 0x00c00000ddcc783b */ /* 0x000ea20000004200 */
[----:B------:R-:W-:Y:S02]  /*12a40*/  FMUL.FTZ R73, R153, R73 ;  /* 0x0000004999497220 */ /* 0x000fe40000410000 */
[--C-:B------:R-:W-:Y:S02]  /*12a50*/  FFMA.FTZ R4, R4, c[0x0][0x23c], -R157.reuse ;  /* 0x00008f0004047a23 */ /* 0x100fe4000001089d */
[--C-:B------:R-:W-:Y:S02]  /*12a60*/  FFMA.FTZ R5, R5, c[0x0][0x23c], -R157.reuse ;  /* 0x00008f0005057a23 */ /* 0x100fe4000001089d */
[--C-:B------:R-:W-:Y:S01]  /*12a70*/  FFMA.FTZ R16, R16, c[0x0][0x23c], -R157.reuse ;  /* 0x00008f0010107a23 */ /* 0x100fe2000001089d */
[----:B------:R3:W4:Y:S01]  /*12a80*/  MUFU.EX2 R209, R4 ;  /* 0x0000000400d17308 */ /* 0x0007220000000800 */
[--C-:B------:R-:W-:Y:S02]  /*12a90*/  FFMA.FTZ R17, R17, c[0x0][0x23c], -R157.reuse ;  /* 0x00008f0011117a23 */ /* 0x100fe4000001089d */
[--C-:B------:R-:W-:Y:S02]  /*12aa0*/  FFMA.FTZ R215, R20, c[0x0][0x23c], -R157.reuse ;  /* 0x00008f0014d77a23 */ /* 0x100fe4000001089d */
[--C-:B------:R-:W-:Y:S02]  /*12ab0*/  FFMA.FTZ R248, R52, c[0x0][0x23c], -R157.reuse ;  /* 0x00008f0034f87a23 */ /* 0x100fe4000001089d */
[--C-:B------:R-:W-:Y:S02]  /*12ac0*/  FFMA.FTZ R249, R53, c[0x0][0x23c], -R157.reuse ;  /* 0x00008f0035f97a23 */ /* 0x100fe4000001089d */
[--C-:B------:R-:W-:Y:S01]  /*12ad0*/  FFMA.FTZ R213, R32, c[0x0][0x23c], -R157.reuse ;  /* 0x00008f0020d57a23 */ /* 0x100fe2000001089d */
[----:B------:R-:W2:Y:S01]  /*12ae0*/  MUFU.EX2 R210, R5 ;  /* 0x0000000500d27308 */ /* 0x000ea20000000800 */
[--C-:B------:R-:W-:Y:S02]  /*12af0*/  FFMA.FTZ R212, R33, c[0x0][0x23c], -R157.reuse ;  /* 0x00008f0021d47a23 */ /* 0x100fe4000001089d */
[--C-:B------:R-:W-:Y:S02]  /*12b00*/  FFMA.FTZ R243, R36, c[0x0][0x23c], -R157.reuse ;  /* 0x00008f0024f37a23 */ /* 0x100fe4000001089d */
[C---:B-1----:R-:W-:Y:S02]  /*12b10*/  FADD.FTZ R0, -R154.reuse, R158 ;  /* 0x0000009e9a007221 */ /* 0x042fe40000010100 */
[----:B------:R-:W-:Y:S02]  /*12b20*/  FMUL.FTZ R158, R154, c[0x0][0x23c] ;  /* 0x00008f009a9e7a20 */ /* 0x000fe40000410000 */
[----:B------:R-:W-:Y:S01]  /*12b30*/  FMUL.FTZ R0, R0, c[0x0][0x23c] ;  /* 0x00008f0000007a20 */ /* 0x000fe20000410000 */
[----:B------:R-:W1:Y:S01]  /*12b40*/  MUFU.EX2 R208, R16 ;  /* 0x0000001000d07308 */ /* 0x000e620000000800 */
[--C-:B------:R-:W-:Y:S02]  /*12b50*/  FFMA.FTZ R242, R37, c[0x0][0x23c], -R157.reuse ;  /* 0x00008f0025f27a23 */ /* 0x100fe4000001089d */
[--C-:B------:R-:W-:Y:S02]  /*12b60*/  FFMA.FTZ R241, R48, c[0x0][0x23c], -R157.reuse ;  /* 0x00008f0030f17a23 */ /* 0x100fe4000001089d */
[----:B---3--:R-:W-:Y:S02]  /*12b70*/  FMUL.FTZ R4, R155, c[0x0][0x23c] ;  /* 0x00008f009b047a20 */ /* 0x008fe40000410000 */
[--C-:B------:R-:W-:Y:S01]  /*12b80*/  FFMA.FTZ R250, R64, c[0x0][0x23c], -R157.reuse ;  /* 0x00008f0040fa7a23 */ /* 0x100fe2000001089d */
[----:B----4-:R-:W-:Y:S01]  /*12b90*/  MOV R64, R209 ;  /* 0x000000d100407202 */ /* 0x010fe20000000f00 */
[--C-:B------:R-:W-:Y:S01]  /*12ba0*/  FFMA.FTZ R214, R21, c[0x0][0x23c], -R157.reuse ;  /* 0x00008f0015d67a23 */ /* 0x100fe2000001089d */
[----:B------:R3:W-:Y:S01]  /*12bb0*/  MUFU.EX2 R2, R0 ;  /* 0x0000000000027308 */ /* 0x0007e20000000800 */
[----:B------:R-:W-:Y:S01]  /*12bc0*/  FSEL R4, R4, RZ, P1 ;  /* 0x000000ff04047208 */ /* 0x000fe20000800000 */
[--C-:B------:R-:W-:Y:S01]  /*12bd0*/  FFMA.FTZ R240, R49, c[0x0][0x23c], -R157.reuse ;  /* 0x00008f0031f07a23 */ /* 0x100fe2000001089d */
[----:B------:R-:W-:Y:S01]  /*12be0*/  FSETP.NEU.FTZ.AND P1, PT, R154, -INF , PT ;  /* 0xff8000009a00780b */ /* 0x000fe20003f3d000 */
[----:B------:R-:W-:Y:S01]  /*12bf0*/  FFMA.FTZ R157, R65, c[0x0][0x23c], -R157 ;  /* 0x00008f00419d7a23 */ /* 0x000fe2000001089d */
[----:B--2---:R-:W-:Y:S01]  /*12c00*/  MOV R21, R210 ;  /* 0x000000d200157202 */ /* 0x004fe20000000f00 */
[--C-:B------:R-:W-:Y:S01]  /*12c10*/  FFMA.FTZ R7, R7, c[0x0][0x23c], -R4.reuse ;  /* 0x00008f0007077a23 */ /* 0x100fe20000010804 */
[----:B------:R-:W-:Y:S01]  /*12c20*/  FSEL R158, R158, RZ, P1 ;  /* 0x000000ff9e9e7208 */ /* 0x000fe20000800000 */
[--C-:B------:R-:W-:Y:S01]  /*12c30*/  FFMA.FTZ R18, R18, c[0x0][0x23c], -R4.reuse ;  /* 0x00008f0012127a23 */ /* 0x100fe20000010804 */
[----:B------:R-:W-:Y:S01]  /*12c40*/  FSETP.NEU.FTZ.AND P1, PT, R3, -INF , PT ;  /* 0xff8000000300780b */ /* 0x000fe20003f3d000 */
[----:B------:R-:W-:Y:S01]  /*12c50*/  FFMA.FTZ R19, R19, c[0x0][0x23c], -R4 ;  /* 0x00008f0013137a23 */ /* 0x000fe20000010804 */
[----:B------:R-:W2:Y:S01]  /*12c60*/  MUFU.EX2 R211, R7 ;  /* 0x0000000700d37308 */ /* 0x000ea20000000800 */
[----:B------:R-:W-:Y:S02]  /*12c70*/  FFMA.FTZ R9, R9, c[0x0][0x23c], -R158 ;  /* 0x00008f0009097a23 */ /* 0x000fe4000001089e */
[----:B------:R-:W-:Y:S01]  /*12c80*/  FFMA.FTZ R6, R6, c[0x0][0x23c], -R4 ;  /* 0x00008f0006067a23 */ /* 0x000fe20000010804 */
[----:B-1----:R-:W-:Y:S01]  /*12c90*/  MOV R65, R208 ;  /* 0x000000d000417202 */ /* 0x002fe20000000f00 */
[--C-:B------:R-:W-:Y:S02]  /*12ca0*/  FFMA.FTZ R8, R8, c[0x0][0x23c], -R158.reuse ;  /* 0x00008f0008087a23 */ /* 0x100fe4000001089e */
[--C-:B------:R-:W-:Y:S02]  /*12cb0*/  FFMA.FTZ R12, R12, c[0x0][0x23c], -R158.reuse ;  /* 0x00008f000c0c7a23 */ /* 0x100fe4000001089e */
[----:B------:R-:W-:Y:S01]  /*12cc0*/  FFMA.FTZ R13, R13, c[0x0][0x23c], -R158 ;  /* 0x00008f000d0d7a23 */ /* 0x000fe2000001089e */
[----:B------:R1:W-:Y:S01]  /*12cd0*/  MUFU.EX2 R227, R17 ;  /* 0x0000001100e37308 */ /* 0x0003e20000000800 */
[--C-:B------:R-:W-:Y:S02]  /*12ce0*/  FFMA.FTZ R245, R54, c[0x0][0x23c], -R4.reuse ;  /* 0x00008f0036f57a23 */ /* 0x100fe40000010804 */
[C---:B---3--:R-:W-:Y:S02]  /*12cf0*/  FADD.FTZ R0, -R3.reuse, R159 ;  /* 0x0000009f03007221 */ /* 0x048fe40000010100 */
[----:B------:R-:W-:Y:S02]  /*12d00*/  FMUL.FTZ R159, R3, c[0x0][0x23c] ;  /* 0x00008f00039f7a20 */ /* 0x000fe40000410000 */
[----:B------:R-:W-:Y:S02]  /*12d10*/  FMUL.FTZ R0, R0, c[0x0][0x23c] ;  /* 0x00008f0000007a20 */ /* 0x000fe40000410000 */
[--C-:B------:R-:W-:Y:S01]  /*12d20*/  FFMA.FTZ R247, R66, c[0x0][0x23c], -R4.reuse ;  /* 0x00008f0042f77a23 */ /* 0x100fe20000010804 */
[----:B------:R-:W-:Y:S01]  /*12d30*/  FSEL R159, R159, RZ, P1 ;  /* 0x000000ff9f9f7208 */ /* 0x000fe20000800000 */
[----:B------:R3:W-:Y:S01]  /*12d40*/  MUFU.EX2 R230, R18 ;  /* 0x0000001200e67308 */ /* 0x0007e20000000800 */
[----:B------:R-:W-:Y:S01]  /*12d50*/  FMUL.FTZ R5, R153, R165 ;  /* 0x000000a599057220 */ /* 0x000fe20000410000 */
[----:B--2---:R-:W-:Y:S02]  /*12d60*/  MOV R20, R211 ;  /* 0x000000d300147202 */ /* 0x004fe40000000f00 */
[--C-:B------:R-:W-:Y:S02]  /*12d70*/  FFMA.FTZ R11, R11, c[0x0][0x23c], -R159.reuse ;  /* 0x00008f000b0b7a23 */ /* 0x100fe4000001089f */
[--C-:B------:R-:W-:Y:S02]  /*12d80*/  FFMA.FTZ R10, R10, c[0x0][0x23c], -R159.reuse ;  /* 0x00008f000a0a7a23 */ /* 0x100fe4000001089f */
[--C-:B------:R-:W-:Y:S02]  /*12d90*/  FFMA.FTZ R14, R14, c[0x0][0x23c], -R159.reuse ;  /* 0x00008f000e0e7a23 */ /* 0x100fe4000001089f */
[----:B------:R-:W2:Y:S01]  /*12da0*/  MUFU.EX2 R226, R19 ;  /* 0x0000001300e27308 */ /* 0x000ea20000000800 */
[--C-:B------:R-:W-:Y:S02]  /*12db0*/  FFMA.FTZ R15, R15, c[0x0][0x23c], -R159.reuse ;  /* 0x00008f000f0f7a23 */ /* 0x100fe4000001089f */
[----:B------:R-:W-:Y:S02]  /*12dc0*/  FMUL.FTZ R7, R152, R167 ;  /* 0x000000a798077220 */ /* 0x000fe40000410000 */
[--C-:B------:R-:W-:Y:S02]  /*12dd0*/  FFMA.FTZ R211, R22, c[0x0][0x23c], -R4.reuse ;  /* 0x00008f0016d37a23 */ /* 0x100fe40000010804 */
[--C-:B------:R-:W-:Y:S02]  /*12de0*/  FFMA.FTZ R210, R23, c[0x0][0x23c], -R4.reuse ;  /* 0x00008f0017d27a23 */ /* 0x100fe40000010804 */
[--C-:B------:R-:W-:Y:S01]  /*12df0*/  FFMA.FTZ R209, R34, c[0x0][0x23c], -R4.reuse ;  /* 0x00008f0022d17a23 */ /* 0x100fe20000010804 */
[----:B------:R-:W4:Y:S01]  /*12e00*/  MUFU.EX2 R252, R6 ;  /* 0x0000000600fc7308 */ /* 0x000f220000000800 */
[--C-:B------:R-:W-:Y:S02]  /*12e10*/  FFMA.FTZ R208, R35, c[0x0][0x23c], -R4.reuse ;  /* 0x00008f0023d07a23 */ /* 0x100fe40000010804 */
[--C-:B------:R-:W-:Y:S02]  /*12e20*/  FFMA.FTZ R219, R38, c[0x0][0x23c], -R4.reuse ;  /* 0x00008f0026db7a23 */ /* 0x100fe40000010804 */
[--C-:B------:R-:W-:Y:S02]  /*12e30*/  FFMA.FTZ R218, R39, c[0x0][0x23c], -R4.reuse ;  /* 0x00008f0027da7a23 */ /* 0x100fe40000010804 */
[--C-:B------:R-:W-:Y:S02]  /*12e40*/  FFMA.FTZ R217, R50, c[0x0][0x23c], -R4.reuse ;  /* 0x00008f0032d97a23 */ /* 0x100fe40000010804 */
[--C-:B------:R-:W-:Y:S01]  /*12e50*/  FFMA.FTZ R216, R51, c[0x0][0x23c], -R4.reuse ;  /* 0x00008f0033d87a23 */ /* 0x100fe20000010804 */
[----:B------:R-:W4:Y:S01]  /*12e60*/  MUFU.EX2 R246, R9 ;  /* 0x0000000900f67308 */ /* 0x000f220000000800 */
[----:B-1----:R-:W-:Y:S02]  /*12e70*/  FMUL.FTZ R17, R153, R173 ;  /* 0x000000ad99117220 */ /* 0x002fe40000410000 */
[----:B---3--:R-:W-:Y:S01]  /*12e80*/  FMUL.FTZ R18, R152, R174 ;  /* 0x000000ae98127220 */ /* 0x008fe20000410000 */
[----:B--2---:R-:W-:Y:S01]  /*12e90*/  F2FP.PACK_AB R167, R226, R230 ;  /* 0x000000e6e2a7723e */ /* 0x004fe200000000ff */
[C---:B------:R-:W-:Y:S01]  /*12ea0*/  FMUL.FTZ R19, R152.reuse, R175 ;  /* 0x000000af98137220 */ /* 0x040fe20000410000 */
[----:B------:R-:W2:Y:S01]  /*12eb0*/  LDL.LU R173, [R1+0x4] ;  /* 0x0000040001ad7983 */ /* 0x000ea20000300800 */
[C---:B------:R-:W-:Y:S02]  /*12ec0*/  FMUL.FTZ R22, R152.reuse, R182 ;  /* 0x000000b698167220 */ /* 0x040fe40000410000 */
[----:B------:R-:W-:Y:S01]  /*12ed0*/  FMUL.FTZ R23, R152, R183 ;  /* 0x000000b798177220 */ /* 0x000fe20000410000 */
[----:B------:R-:W1:Y:S01]  /*12ee0*/  MUFU.EX2 R244, R11 ;  /* 0x0000000b00f47308 */ /* 0x000e620000000800 */
[C---:B------:R-:W-:Y:S02]  /*12ef0*/  FMUL.FTZ R32, R2.reuse, R176 ;  /* 0x000000b002207220 */ /* 0x040fe40000410000 */
[----:B------:R-:W-:Y:S01]  /*12f00*/  FMUL.FTZ R33, R2, R177 ;  /* 0x000000b102217220 */ /* 0x000fe20000410000 */
[----:B----4-:R-:W-:Y:S01]  /*12f10*/  F2FP.PACK_AB R165, R20, R252 ;  /* 0x000000fc14a5723e */ /* 0x010fe200000000ff */
[----:B------:R-:W-:Y:S01]  /*12f20*/  FMUL.FTZ R6, R152, R166 ;  /* 0x000000a698067220 */ /* 0x000fe20000410000 */
[----:B------:R-:W-:Y:S01]  /*12f30*/  F2FP.PACK_AB R166, R227, R65 ;  /* 0x00000041e3a6723e */ /* 0x000fe200000000ff */
[C---:B------:R-:W-:Y:S02]  /*12f40*/  FMUL.FTZ R36, R2.reuse, R184 ;  /* 0x000000b802247220 */ /* 0x040fe40000410000 */
[C---:B------:R-:W-:Y:S01]  /*12f50*/  FMUL.FTZ R37, R2.reuse, R185 ;  /* 0x000000b902257220 */ /* 0x040fe20000410000 */
[----:B------:R3:W-:Y:S01]  /*12f60*/  MUFU.EX2 R229, R12 ;  /* 0x0000000c00e57308 */ /* 0x0007e20000000800 */
[C---:B------:R-:W-:Y:S01]  /*12f70*/  FMUL.FTZ R48, R153.reuse, R188 ;  /* 0x000000bc99307220 */ /* 0x040fe20000410000 */
[----:B------:R-:W-:Y:S01]  /*12f80*/  MOV R188, R65 ;  /* 0x0000004100bc7202 */ /* 0x000fe20000000f00 */
[----:B------:R-:W-:Y:S01]  /*12f90*/  FMUL.FTZ R49, R153, R189 ;  /* 0x000000bd99317220 */ /* 0x000fe20000410000 */
[----:B------:R-:W-:Y:S01]  /*12fa0*/  MOV R66, R246 ;  /* 0x000000f600427202 */ /* 0x000fe20000000f00 */
[--C-:B------:R-:W-:Y:S02]  /*12fb0*/  FFMA.FTZ R246, R67, c[0x0][0x23c], -R4.reuse ;  /* 0x00008f0043f67a23 */ /* 0x100fe40000010804 */
[----:B------:R-:W-:Y:S02]  /*12fc0*/  FMUL.FTZ R9, R2, R161 ;  /* 0x000000a102097220 */ /* 0x000fe40000410000 */
[----:B------:R-:W-:Y:S01]  /*12fd0*/  FMUL.FTZ R50, R152, R190 ;  /* 0x000000be98327220 */ /* 0x000fe20000410000 */
[----:B------:R4:W-:Y:S01]  /*12fe0*/  MUFU.EX2 R225, R13 ;  /* 0x0000000d00e17308 */ /* 0x0009e20000000800 */
[----:B------:R-:W-:Y:S01]  /*12ff0*/  MOV R190, R66 ;  /* 0x0000004200be7202 */ /* 0x000fe20000000f00 */
[C---:B------:R-:W-:Y:S01]  /*13000*/  FMUL.FTZ R65, R2.reuse, R193 ;  /* 0x000000c102417220 */ /* 0x040fe20000410000 */
[----:B-1----:R-:W-:Y:S01]  /*13010*/  MOV R51, R244 ;  /* 0x000000f400337202 */ /* 0x002fe20000000f00 */
[----:B------:R-:W-:Y:S02]  /*13020*/  FFMA.FTZ R244, R55, c[0x0][0x23c], -R4 ;  /* 0x00008f0037f47a23 */ /* 0x000fe40000010804 */
[----:B------:R-:W-:Y:S01]  /*13030*/  FMUL.FTZ R4, R153, R164 ;  /* 0x000000a499047220 */ /* 0x000fe20000410000 */
[----:B------:R-:W-:Y:S01]  /*13040*/  F2FP.PACK_AB R164, R21, R64 ;  /* 0x0000004015a4723e */ /* 0x000fe200000000ff */
[----:B------:R-:W1:Y:S02]  /*13050*/  LDSM.16.MT88.4 R52, [R222+0xc000] ;  /* 0x00c00000de34783b */ /* 0x000e640000004200 */
[----:B------:R-:W-:Y:S01]  /*13060*/  MUFU.EX2 R228, R14 ;  /* 0x0000000e00e47308 */ /* 0x000fe20000000800 */
[----:B------:R-:W-:Y:S01]  /*13070*/  MOV R189, R51 ;  /* 0x0000003300bd7202 */ /* 0x000fe20000000f00 */
[C---:B------:R-:W-:Y:S02]  /*13080*/  FMUL.FTZ R68, R2.reuse, R68 ;  /* 0x0000004402447220 */ /* 0x040fe40000410000 */
[C---:B---3--:R-:W-:Y:S01]  /*13090*/  FMUL.FTZ R12, R2.reuse, R168 ;  /* 0x000000a8020c7220 */ /* 0x048fe20000410000 */
[-C--:B------:R-:W-:Y:S05]  /*130a0*/  HMMA.16816.F32 R4, R164, R204.reuse, R4 ;  /* 0x000000cca404723c */ /* 0x080fea0000001804 */
[----:B------:R-:W-:Y:S01]  /*130b0*/  MUFU.EX2 R220, R15 ;  /* 0x0000000f00dc7308 */ /* 0x000fe20000000800 */
[----:B------:R-:W-:Y:S02]  /*130c0*/  FMUL.FTZ R69, R2, R69 ;  /* 0x0000004502457220 */ /* 0x000fe40000410000 */
[----:B------:R-:W-:Y:S04]  /*130d0*/  FMUL.FTZ R74, R152, R74 ;  /* 0x0000004a984a7220 */ /* 0x000fe80000410000 */
[----:B----4-:R-:W-:Y:S02]  /*130e0*/  FMUL.FTZ R13, R2, R169 ;  /* 0x000000a9020d7220 */ /* 0x010fe40000410000 */
[C---:B------:R-:W-:Y:S01]  /*130f0*/  FMUL.FTZ R75, R152.reuse, R75 ;  /* 0x0000004b984b7220 */ /* 0x040fe20000410000 */
[----:B------:R-:W3:Y:S01]  /*13100*/  MUFU.EX2 R0, R0 ;  /* 0x0000000000007308 */ /* 0x000ee20000000800 */
[C---:B------:R-:W-:Y:S02]  /*13110*/  FMUL.FTZ R76, R153.reuse, R76 ;  /* 0x0000004c994c7220 */ /* 0x040fe40000410000 */
[C---:B------:R-:W-:Y:S02]  /*13120*/  FMUL.FTZ R77, R153.reuse, R77 ;  /* 0x0000004d994d7220 */ /* 0x040fe40000410000 */
[C---:B------:R-:W-:Y:S02]  /*13130*/  FMUL.FTZ R78, R152.reuse, R78 ;  /* 0x0000004e984e7220 */ /* 0x040fe40000410000 */
[----:B------:R-:W-:Y:S02]  /*13140*/  FMUL.FTZ R79, R152, R79 ;  /* 0x0000004f984f7220 */ /* 0x000fe40000410000 */
[C---:B------:R-:W-:Y:S01]  /*13150*/  FMUL.FTZ R80, R2.reuse, R80 ;  /* 0x0000005002507220 */ /* 0x040fe20000410000 */
[----:B------:R4:W1:Y:S01]  /*13160*/  MUFU.EX2 R251, R8 ;  /* 0x0000000800fb7308 */ /* 0x0008620000000800 */
[C---:B------:R-:W-:Y:S02]  /*13170*/  FMUL.FTZ R81, R2.reuse, R81 ;  /* 0x0000005102517220 */ /* 0x040fe40000410000 */
[C---:B------:R-:W-:Y:S02]  /*13180*/  FMUL.FTZ R84, R2.reuse, R84 ;  /* 0x0000005402547220 */ /* 0x040fe40000410000 */
[----:B------:R-:W-:Y:S02]  /*13190*/  FMUL.FTZ R85, R2, R85 ;  /* 0x0000005502557220 */ /* 0x000fe40000410000 */
[C---:B------:R-:W-:Y:S02]  /*131a0*/  FMUL.FTZ R88, R153.reuse, R88 ;  /* 0x0000005899587220 */ /* 0x040fe40000410000 */
[----:B------:R-:W-:Y:S01]  /*131b0*/  FMUL.FTZ R89, R153, R89 ;  /* 0x0000005999597220 */ /* 0x000fe20000410000 */
[----:B------:R-:W1:Y:S01]  /*131c0*/  MUFU.EX2 R16, R10 ;  /* 0x0000000a00107308 */ /* 0x000e620000000800 */
[C---:B------:R-:W-:Y:S02]  /*131d0*/  FMUL.FTZ R90, R152.reuse, R90 ;  /* 0x0000005a985a7220 */ /* 0x040fe40000410000 */
[----:B------:R-:W-:Y:S02]  /*131e0*/  FMUL.FTZ R91, R152, R91 ;  /* 0x0000005b985b7220 */ /* 0x000fe40000410000 */
[----:B---3--:R-:W-:Y:S01]  /*131f0*/  FMUL.FTZ R11, R0, R163 ;  /* 0x000000a3000b7220 */ /* 0x008fe20000410000 */
[----:B------:R-:W-:Y:S01]  /*13200*/  F2FP.PACK_AB R163, R220, R228 ;  /* 0x000000e4dca3723e */ /* 0x000fe200000000ff */
[C---:B------:R-:W-:Y:S02]  /*13210*/  FMUL.FTZ R14, R0.reuse, R170 ;  /* 0x000000aa000e7220 */ /* 0x040fe40000410000 */
[C---:B------:R-:W-:Y:S01]  /*13220*/  FMUL.FTZ R15, R0.reuse, R171 ;  /* 0x000000ab000f7220 */ /* 0x040fe20000410000 */
[----:B------:R3:W-:Y:S01]  /*13230*/  MUFU.EX2 R184, R215 ;  /* 0x000000d700b87308 */ /* 0x0007e20000000800 */
[----:B------:R-:W3:Y:S01]  /*13240*/  LDSM.16.MT88.4 R168, [R224+0xc000] ;  /* 0x00c00000e0a8783b */ /* 0x000ee20000004200 */
[----:B------:R-:W-:Y:S02]  /*13250*/  FMUL.FTZ R34, R0, R178 ;  /* 0x000000b200227220 */ /* 0x000fe40000410000 */
[----:B----4-:R-:W-:Y:S01]  /*13260*/  FMUL.FTZ R8, R2, R160 ;  /* 0x000000a002087220 */ /* 0x010fe20000410000 */
[----:B-1----:R-:W-:Y:S01]  /*13270*/  F2FP.PACK_AB R160, R66, R251 ;  /* 0x000000fb42a0723e */ /* 0x002fe200000000ff */
[C---:B------:R-:W-:Y:S02]  /*13280*/  FMUL.FTZ R35, R0.reuse, R179 ;  /* 0x000000b300237220 */ /* 0x040fe40000410000 */
[C---:B------:R-:W-:Y:S02]  /*13290*/  FMUL.FTZ R38, R0.reuse, R186 ;  /* 0x000000ba00267220 */ /* 0x040fe40000410000 */
[C---:B------:R-:W-:Y:S01]  /*132a0*/  FMUL.FTZ R39, R0.reuse, R187 ;  /* 0x000000bb00277220 */ /* 0x040fe20000410000 */
[----:B------:R-:W-:Y:S01]  /*132b0*/  MUFU.EX2 R183, R211 ;  /* 0x000000d300b77308 */ /* 0x000fe20000000800 */
[C---:B------:R-:W-:Y:S01]  /*132c0*/  FMUL.FTZ R66, R0.reuse, R194 ;  /* 0x000000c200427220 */ /* 0x040fe20000410000 */
[----:B------:R-:W-:Y:S01]  /*132d0*/  F2FP.PACK_AB R161, R51, R16 ;  /* 0x0000001033a1723e */ /* 0x000fe200000000ff */
[----:B------:R-:W-:Y:S01]  /*132e0*/  FMUL.FTZ R10, R0, R162 ;  /* 0x000000a2000a7220 */ /* 0x000fe20000410000 */
[----:B------:R-:W-:Y:S01]  /*132f0*/  F2FP.PACK_AB R162, R225, R229 ;  /* 0x000000e5e1a2723e */ /* 0x000fe200000000ff */
[----:B------:R-:W-:Y:S02]  /*13300*/  FMUL.FTZ R51, R152, R191 ;  /* 0x000000bf98337220 */ /* 0x000fe40000410000 */
[----:B------:R-:W4:Y:S01]  /*13310*/  LDL.LU R191, [R1+0xc] ;  /* 0x00000c0001bf7983 */ /* 0x000f220000300800 */
[C---:B------:R-:W-:Y:S02]  /*13320*/  FMUL.FTZ R96, R2.reuse, R96 ;  /* 0x0000006002607220 */ /* 0x040fe40000410000 */
[----:B------:R-:W-:Y:S01]  /*13330*/  MUFU.EX2 R186, R210 ;  /* 0x000000d200ba7308 */ /* 0x000fe20000000800 */
[C---:B------:R-:W-:Y:S01]  /*13340*/  FMUL.FTZ R97, R2.reuse, R97 ;  /* 0x0000006102617220 */ /* 0x040fe20000410000 */
[C---:B------:R-:W-:Y:S01]  /*13350*/  HMMA.16816.F32 R8, R160.reuse, R204, R8 ;  /* 0x000000cca008723c */ /* 0x040fe20000001808 */
[----:B---3--:R-:W3:Y:S03]  /*13360*/  LDL.LU R215, [R1+0x8] ;  /* 0x0000080001d77983 */ /* 0x008ee60000300800 */
[C---:B------:R-:W-:Y:S02]  /*13370*/  FMUL.FTZ R100, R2.reuse, R100 ;  /* 0x0000006402647220 */ /* 0x040fe40000410000 */
[C---:B------:R-:W-:Y:S01]  /*13380*/  FMUL.FTZ R101, R2.reuse, R101 ;  /* 0x0000006502657220 */ /* 0x040fe20000410000 */
[----:B------:R-:W-:Y:S01]  /*13390*/  MOV R204, R16 ;  /* 0x0000001000cc7202 */ /* 0x000fe20000000f00 */
[-C--:B------:R-:W-:Y:S01]  /*133a0*/  HMMA.16816.F32 R12, R160, R206.reuse, R12 ;  /* 0x000000cea00c723c */ /* 0x080fe2000000180c */
[----:B------:R1:W-:Y:S03]  /*133b0*/  MUFU.EX2 R185, R214 ;  /* 0x000000d600b97308 */ /* 0x0003e60000000800 */
[C---:B------:R-:W-:Y:S01]  /*133c0*/  FMUL.FTZ R16, R153.reuse, R172 ;  /* 0x000000ac99107220 */ /* 0x040fe20000410000 */
[----:B------:R-:W-:Y:S01]  /*133d0*/  MOV R205, R64 ;  /* 0x0000004000cd7202 */ /* 0x000fe20000000f00 */
[C---:B------:R-:W-:Y:S02]  /*133e0*/  FMUL.FTZ R64, R2.reuse, R192 ;  /* 0x000000c002407220 */ /* 0x040fe40000410000 */
[----:B------:R-:W-:Y:S03]  /*133f0*/  FMUL.FTZ R112, R2, R112 ;  /* 0x0000007002707220 */ /* 0x000fe60000410000 */
[C---:B------:R-:W-:Y:S01]  /*13400*/  HMMA.16816.F32 R16, R164.reuse, R206, R16 ;  /* 0x000000cea410723c */ /* 0x040fe20000001810 */
[----:B------:R-:W-:Y:S03]  /*13410*/  MUFU.EX2 R194, R208 ;  /* 0x000000d000c27308 */ /* 0x000fe60000000800 */
[C---:B------:R-:W-:Y:S02]  /*13420*/  FMUL.FTZ R67, R0.reuse, R195 ;  /* 0x000000c300437220 */ /* 0x040fe40000410000 */
[----:B------:R-:W-:Y:S01]  /*13430*/  FMUL.FTZ R70, R0, R70 ;  /* 0x0000004600467220 */ /* 0x000fe20000410000 */
[----:B------:R-:W-:Y:S01]  /*13440*/  MOV R207, R21 ;  /* 0x0000001500cf7202 */ /* 0x000fe20000000f00 */
[C---:B------:R-:W-:Y:S01]  /*13450*/  FMUL.FTZ R21, R153.reuse, R181 ;  /* 0x000000b599157220 */ /* 0x040fe20000410000 */
[----:B------:R-:W-:Y:S03]  /*13460*/  MOV R206, R20 ;  /* 0x0000001400ce7202 */ /* 0x000fe60000000f00 */
[C---:B------:R-:W-:Y:S02]  /*13470*/  FMUL.FTZ R20, R153.reuse, R180 ;  /* 0x000000b499147220 */ /* 0x040fe40000410000 */
[C---:B------:R-:W-:Y:S01]  /*13480*/  FMUL.FTZ R113, R2.reuse, R113 ;  /* 0x0000007102717220 */ /* 0x040fe20000410000 */
[----:B-1----:R-:W-:Y:S01]  /*13490*/  MOV R214, R205 ;  /* 0x000000cd00d67202 */ /* 0x002fe20000000f00 */
[C---:B------:R-:W-:Y:S02]  /*134a0*/  FMUL.FTZ R116, R2.reuse, R116 ;  /* 0x0000007402747220 */ /* 0x040fe40000410000 */
[C---:B------:R-:W-:Y:S01]  /*134b0*/  FMUL.FTZ R117, R2.reuse, R117 ;  /* 0x0000007502757220 */ /* 0x040fe20000410000 */
[-C--:B------:R-:W-:Y:S03]  /*134c0*/  HMMA.16816.F32 R20, R164, R52.reuse, R20 ;  /* 0x00000034a414723c */ /* 0x080fe60000001814 */
[C---:B------:R-:W-:Y:S02]  /*134d0*/  FMUL.FTZ R128, R2.reuse, R128 ;  /* 0x0000008002807220 */ /* 0x040fe40000410000 */
[C---:B------:R-:W-:Y:S02]  /*134e0*/  FMUL.FTZ R129, R2.reuse, R129 ;  /* 0x0000008102817220 */ /* 0x040fe40000410000 */
[C---:B------:R-:W-:Y:S01]  /*134f0*/  FMUL.FTZ R132, R2.reuse, R132 ;  /* 0x0000008402847220 */ /* 0x040fe20000410000 */
[C---:B------:R-:W-:Y:S04]  /*13500*/  HMMA.16816.F32 R32, R160.reuse, R52, R32 ;  /* 0x00000034a020723c */ /* 0x040fe80000001820 */
[C---:B------:R-:W-:Y:S02]  /*13510*/  FMUL.FTZ R133, R2.reuse, R133 ;  /* 0x0000008502857220 */ /* 0x040fe40000410000 */
[C---:B------:R-:W-:Y:S02]  /*13520*/  FMUL.FTZ R144, R2.reuse, R144 ;  /* 0x0000009002907220 */ /* 0x040fe40000410000 */
[-C--:B------:R-:W-:Y:S04]  /*13530*/  HMMA.16816.F32 R36, R160, R54.reuse, R36 ;  /* 0x00000036a024723c */ /* 0x080fe80000001824 */
[C---:B------:R-:W-:Y:S02]  /*13540*/  FMUL.FTZ R145, R2.reuse, R145 ;  /* 0x0000009102917220 */ /* 0x040fe40000410000 */
[----:B------:R-:W-:Y:S02]  /*13550*/  FMUL.FTZ R148, R2, R148 ;  /* 0x0000009402947220 */ /* 0x000fe40000410000 */
[C---:B------:R-:W-:Y:S04]  /*13560*/  HMMA.16816.F32 R48, R164.reuse, R54, R48 ;  /* 0x00000036a430723c */ /* 0x040fe80000001830 */
[C---:B------:R-:W-:Y:S02]  /*13570*/  FMUL.FTZ R52, R153.reuse, R196 ;  /* 0x000000c499347220 */ /* 0x040fe40000410000 */
[----:B------:R-:W-:Y:S02]  /*13580*/  FMUL.FTZ R53, R153, R197 ;  /* 0x000000c599357220 */ /* 0x000fe40000410000 */
[C---:B------:R-:W-:Y:S01]  /*13590*/  FMUL.FTZ R54, R152.reuse, R198 ;  /* 0x000000c698367220 */ /* 0x040fe20000410000 */
[----:B------:R-:W-:Y:S03]  /*135a0*/  MUFU.EX2 R197, R209 ;  /* 0x000000d100c57308 */ /* 0x000fe60000000800 */
[----:B------:R-:W-:Y:S02]  /*135b0*/  FMUL.FTZ R55, R152, R199 ;  /* 0x000000c798377220 */ /* 0x000fe40000410000 */
[----:B------:R-:W-:Y:S02]  /*135c0*/  FMUL.FTZ R149, R2, R149 ;  /* 0x0000009502957220 */ /* 0x000fe40000410000 */
[--C-:B------:R-:W-:Y:S02]  /*135d0*/  FFMA.FTZ R175, R56, c[0x0][0x23c], -R158.reuse ;  /* 0x00008f0038af7a23 */ /* 0x100fe4000001089e */
[----:B------:R-:W-:Y:S01]  /*135e0*/  FFMA.FTZ R177, R57, c[0x0][0x23c], -R158 ;  /* 0x00008f0039b17a23 */ /* 0x000fe2000001089e */
[-C--:B------:R-:W-:Y:S01]  /*135f0*/  HMMA.16816.F32 R52, R164, R168.reuse, R52 ;  /* 0x000000a8a434723c */ /* 0x080fe20000001834 */
[----:B------:R-:W-:Y:S02]  /*13600*/  MUFU.EX2 R199, R213 ;  /* 0x000000d500c77308 */ /* 0x000fe40000000800 */
[--C-:B------:R-:W-:Y:S02]  /*13610*/  FFMA.FTZ R172, R46, c[0x0][0x23c], -R159.reuse ;  /* 0x00008f002eac7a23 */ /* 0x100fe4000001089f */
[--C-:B------:R-:W-:Y:S02]  /*13620*/  FFMA.FTZ R174, R47, c[0x0][0x23c], -R159.reuse ;  /* 0x00008f002fae7a23 */ /* 0x100fe4000001089f */
[--C-:B------:R-:W-:Y:S01]  /*13630*/  FFMA.FTZ R176, R58, c[0x0][0x23c], -R159.reuse ;  /* 0x00008f003ab07a23 */ /* 0x100fe2000001089f */
[C---:B------:R-:W-:Y:S03]  /*13640*/  HMMA.16816.F32 R64, R160.reuse, R168, R64 ;  /* 0x000000a8a040723c */ /* 0x040fe60000001840 */
[----:B------:R-:W-:Y:S01]  /*13650*/  MUFU.EX2 R213, R177 ;  /* 0x000000b100d57308 */ /* 0x000fe20000000800 */
[----:B------:R-:W-:Y:S02]  /*13660*/  FMUL.FTZ R71, R0, R71 ;  /* 0x0000004700477220 */ /* 0x000fe40000410000 */
[--C-:B------:R-:W-:Y:S02]  /*13670*/  FFMA.FTZ R178, R59, c[0x0][0x23c], -R159.reuse ;  /* 0x00008f003bb27a23 */ /* 0x100fe4000001089f */
[----:B------:R-:W-:Y:S01]  /*13680*/  LDSM.16.MT88.4 R56, [R223+0xc800] ;  /* 0x00c80000df38783b */ /* 0x000fe20000004200 */
[--C-:B------:R-:W-:Y:S02]  /*13690*/  FFMA.FTZ R180, R62, c[0x0][0x23c], -R159.reuse ;  /* 0x00008f003eb47a23 */ /* 0x100fe4000001089f */
[-C--:B------:R-:W-:Y:S02]  /*136a0*/  HMMA.16816.F32 R68, R160, R170.reuse, R68 ;  /* 0x000000aaa044723c */ /* 0x080fe40000001844 */
[----:B------:R-:W-:Y:S01]  /*136b0*/  MUFU.EX2 R208, R180 ;  /* 0x000000b400d07308 */ /* 0x000fe20000000800 */
[C---:B------:R-:W-:Y:S02]  /*136c0*/  FMUL.FTZ R82, R0.reuse, R82 ;  /* 0x0000005200527220 */ /* 0x040fe40000410000 */
[C---:B------:R-:W-:Y:S02]  /*136d0*/  FMUL.FTZ R83, R0.reuse, R83 ;  /* 0x0000005300537220 */ /* 0x040fe40000410000 */
[C---:B------:R-:W-:Y:S01]  /*136e0*/  FMUL.FTZ R86, R0.reuse, R86 ;  /* 0x0000005600567220 */ /* 0x040fe20000410000 */
[C---:B------:R-:W-:Y:S01]  /*136f0*/  HMMA.16816.F32 R72, R164.reuse, R170, R72 ;  /* 0x000000aaa448723c */ /* 0x040fe20000001848 */
[----:B------:R-:W1:Y:S03]  /*13700*/  LDSM.16.MT88.4 R168, [R223+0xc000] ;  /* 0x00c00000dfa8783b */ /* 0x000e660000004200 */
[----:B------:R-:W-:Y:S01]  /*13710*/  FMUL.FTZ R87, R0, R87 ;  /* 0x0000005700577220 */ /* 0x000fe20000410000 */
[----:B------:R-:W-:Y:S01]  /*13720*/  MUFU.EX2 R198, R212 ;  /* 0x000000d400c67308 */ /* 0x000fe20000000800 */
[C---:B------:R-:W-:Y:S02]  /*13730*/  FMUL.FTZ R92, R153.reuse, R92 ;  /* 0x0000005c995c7220 */ /* 0x040fe40000410000 */
[C---:B------:R-:W-:Y:S04]  /*13740*/  FMUL.FTZ R93, R153.reuse, R93 ;  /* 0x0000005d995d7220 */ /* 0x040fe80000410000 */
[C---:B------:R-:W-:Y:S02]  /*13750*/  FMUL.FTZ R94, R152.reuse, R94 ;  /* 0x0000005e985e7220 */ /* 0x040fe40000410000 */
[----:B------:R-:W-:Y:S01]  /*13760*/  FMUL.FTZ R95, R152, R95 ;  /* 0x0000005f985f7220 */ /* 0x000fe20000410000 */
[----:B------:R-:W-:Y:S01]  /*13770*/  MUFU.EX2 R211, R178 ;  /* 0x000000b200d37308 */ /* 0x000fe20000000800 */
[C---:B------:R-:W-:Y:S02]  /*13780*/  FMUL.FTZ R98, R0.reuse, R98 ;  /* 0x0000006200627220 */ /* 0x040fe40000410000 */
[C---:B------:R-:W-:Y:S02]  /*13790*/  FMUL.FTZ R99, R0.reuse, R99 ;  /* 0x0000006300637220 */ /* 0x040fe40000410000 */
[C---:B------:R-:W-:Y:S02]  /*137a0*/  FMUL.FTZ R102, R0.reuse, R102 ;  /* 0x0000006600667220 */ /* 0x040fe40000410000 */
[----:B------:R-:W-:Y:S02]  /*137b0*/  FMUL.FTZ R103, R0, R103 ;  /* 0x0000006700677220 */ /* 0x000fe40000410000 */
[C---:B------:R-:W-:Y:S01]  /*137c0*/  FMUL.FTZ R104, R153.reuse, R104 ;  /* 0x0000006899687220 */ /* 0x040fe20000410000 */
[----:B------:R-:W-:Y:S01]  /*137d0*/  MUFU.EX2 R212, R176 ;  /* 0x000000b000d47308 */ /* 0x000fe20000000800 */
[C---:B------:R-:W-:Y:S02]  /*137e0*/  FMUL.FTZ R105, R153.reuse, R105 ;  /* 0x0000006999697220 */ /* 0x040fe40000410000 */
[C---:B------:R-:W-:Y:S02]  /*137f0*/  FMUL.FTZ R106, R152.reuse, R106 ;  /* 0x0000006a986a7220 */ /* 0x040fe40000410000 */
[C---:B------:R-:W-:Y:S02]  /*13800*/  FMUL.FTZ R107, R152.reuse, R107 ;  /* 0x0000006b986b7220 */ /* 0x040fe40000410000 */
[C---:B------:R-:W-:Y:S02]  /*13810*/  FMUL.FTZ R108, R153.reuse, R108 ;  /* 0x0000006c996c7220 */ /* 0x040fe40000410000 */
[C---:B------:R-:W-:Y:S02]  /*13820*/  FMUL.FTZ R109, R153.reuse, R109 ;  /* 0x0000006d996d7220 */ /* 0x040fe40000410000 */
[C---:B------:R-:W-:Y:S02]  /*13830*/  FMUL.FTZ R110, R152.reuse, R110 ;  /* 0x0000006e986e7220 */ /* 0x040fe40000410000 */
[----:B------:R-:W-:Y:S02]  /*13840*/  FMUL.FTZ R111, R152, R111 ;  /* 0x0000006f986f7220 */ /* 0x000fe40000410000 */
[C---:B------:R-:W-:Y:S01]  /*13850*/  FMUL.FTZ R114, R0.reuse, R114 ;  /* 0x0000007200727220 */ /* 0x040fe20000410000 */
[-C--:B-1----:R-:W-:Y:S03]  /*13860*/  HMMA.16816.F32 R76, R164, R168.reuse, R76 ;  /* 0x000000a8a44c723c */ /* 0x082fe6000000184c */
[C---:B------:R-:W-:Y:S02]  /*13870*/  FMUL.FTZ R115, R0.reuse, R115 ;  /* 0x0000007300737220 */ /* 0x040fe40000410000 */
[C---:B------:R-:W-:Y:S02]  /*13880*/  FMUL.FTZ R118, R0.reuse, R118 ;  /* 0x0000007600767220 */ /* 0x040fe40000410000 */
[----:B------:R-:W-:Y:S01]  /*13890*/  FMUL.FTZ R119, R0, R119 ;  /* 0x0000007700777220 */ /* 0x000fe20000410000 */
[C---:B------:R-:W-:Y:S04]  /*138a0*/  HMMA.16816.F32 R80, R160.reuse, R168, R80 ;  /* 0x000000a8a050723c */ /* 0x040fe80000001850 */
[C---:B------:R-:W-:Y:S02]  /*138b0*/  FMUL.FTZ R120, R153.reuse, R120 ;  /* 0x0000007899787220 */ /* 0x040fe40000410000 */
[C---:B------:R-:W-:Y:S02]  /*138c0*/  FMUL.FTZ R121, R153.reuse, R121 ;  /* 0x0000007999797220 */ /* 0x040fe40000410000 */
[-C--:B------:R-:W-:Y:S04]  /*138d0*/  HMMA.16816.F32 R84, R160, R170.reuse, R84 ;  /* 0x000000aaa054723c */ /* 0x080fe80000001854 */
[C---:B------:R-:W-:Y:S02]  /*138e0*/  FMUL.FTZ R122, R152.reuse, R122 ;  /* 0x0000007a987a7220 */ /* 0x040fe40000410000 */
[C---:B------:R-:W-:Y:S02]  /*138f0*/  FMUL.FTZ R123, R152.reuse, R123 ;  /* 0x0000007b987b7220 */ /* 0x040fe40000410000 */
[C---:B------:R-:W-:Y:S01]  /*13900*/  HMMA.16816.F32 R88, R164.reuse, R170, R88 ;  /* 0x000000aaa458723c */ /* 0x040fe20000001858 */
[----:B------:R-:W1:Y:S03]  /*13910*/  LDSM.16.MT88.4 R168, [R221+0xe000] ;  /* 0x00e00000dda8783b */ /* 0x000e660000004200 */
[C---:B------:R-:W-:Y:S02]  /*13920*/  FMUL.FTZ R124, R153.reuse, R124 ;  /* 0x0000007c997c7220 */ /* 0x040fe40000410000 */
[C---:B------:R-:W-:Y:S02]  /*13930*/  FMUL.FTZ R125, R153.reuse, R125 ;  /* 0x0000007d997d7220 */ /* 0x040fe40000410000 */
[C---:B------:R-:W-:Y:S04]  /*13940*/  FMUL.FTZ R126, R152.reuse, R126 ;  /* 0x0000007e987e7220 */ /* 0x040fe80000410000 */
[----:B------:R-:W-:Y:S02]  /*13950*/  FMUL.FTZ R127, R152, R127 ;  /* 0x0000007f987f7220 */ /* 0x000fe40000410000 */
[C---:B------:R-:W-:Y:S02]  /*13960*/  FMUL.FTZ R130, R0.reuse, R130 ;  /* 0x0000008200827220 */ /* 0x040fe40000410000 */
[C---:B------:R-:W-:Y:S02]  /*13970*/  FMUL.FTZ R131, R0.reuse, R131 ;  /* 0x0000008300837220 */ /* 0x040fe40000410000 */
[C---:B------:R-:W-:Y:S02]  /*13980*/  FMUL.FTZ R134, R0.reuse, R134 ;  /* 0x0000008600867220 */ /* 0x040fe40000410000 */
[C---:B--2---:R-:W-:Y:S01]  /*13990*/  FFMA.FTZ R173, R153.reuse, R173, R214 ;  /* 0x000000ad99ad7223 */ /* 0x044fe200000100d6 */
[----:B------:R-:W-:Y:S01]  /*139a0*/  MOV R214, R204 ;  /* 0x000000cc00d67202 */ /* 0x000fe20000000f00 */
[----:B------:R-:W-:Y:S02]  /*139b0*/  FMUL.FTZ R135, R0, R135 ;  /* 0x0000008700877220 */ /* 0x000fe40000410000 */
[C---:B------:R-:W-:Y:S02]  /*139c0*/  FMUL.FTZ R136, R153.reuse, R136 ;  /* 0x0000008899887220 */ /* 0x040fe40000410000 */
[----:B------:R-:W-:Y:S02]  /*139d0*/  FMUL.FTZ R137, R153, R137 ;  /* 0x0000008999897220 */ /* 0x000fe40000410000 */
[C---:B------:R-:W-:Y:S02]  /*139e0*/  FMUL.FTZ R138, R152.reuse, R138 ;  /* 0x0000008a988a7220 */ /* 0x040fe40000410000 */
[----:B------:R-:W-:Y:S02]  /*139f0*/  FMUL.FTZ R139, R152, R139 ;  /* 0x0000008b988b7220 */ /* 0x000fe40000410000 */
[--C-:B------:R-:W-:Y:S02]  /*13a00*/  FFMA.FTZ R26, R26, c[0x0][0x23c], -R159.reuse ;  /* 0x00008f001a1a7a23 */ /* 0x100fe4000001089f */
[--C-:B------:R-:W-:Y:S02]  /*13a10*/  FFMA.FTZ R27, R27, c[0x0][0x23c], -R159.reuse ;  /* 0x00008f001b1b7a23 */ /* 0x100fe4000001089f */
[C---:B------:R-:W-:Y:S01]  /*13a20*/  FMUL.FTZ R140, R153.reuse, R140 ;  /* 0x0000008c998c7220 */ /* 0x040fe20000410000 */
[----:B------:R2:W-:Y:S01]  /*13a30*/  MUFU.EX2 R181, R26 ;  /* 0x0000001a00b57308 */ /* 0x0005e20000000800 */
[----:B------:R-:W-:Y:S02]  /*13a40*/  FMUL.FTZ R141, R153, R141 ;  /* 0x0000008d998d7220 */ /* 0x000fe40000410000 */
[C---:B------:R-:W-:Y:S01]  /*13a50*/  FMUL.FTZ R142, R152.reuse, R142 ;  /* 0x0000008e988e7220 */ /* 0x040fe20000410000 */
[-C--:B-1----:R-:W-:Y:S03]  /*13a60*/  HMMA.16816.F32 R92, R164, R168.reuse, R92 ;  /* 0x000000a8a45c723c */ /* 0x082fe6000000185c */
[----:B------:R-:W-:Y:S02]  /*13a70*/  FMUL.FTZ R143, R152, R143 ;  /* 0x0000008f988f7220 */ /* 0x000fe40000410000 */
[C---:B------:R-:W-:Y:S01]  /*13a80*/  FMUL.FTZ R146, R0.reuse, R146 ;  /* 0x0000009200927220 */ /* 0x040fe20000410000 */
[----:B------:R1:W-:Y:S01]  /*13a90*/  MUFU.EX2 R192, R27 ;  /* 0x0000001b00c07308 */ /* 0x0003e20000000800 */
[C---:B------:R-:W-:Y:S01]  /*13aa0*/  FMUL.FTZ R147, R0.reuse, R147 ;  /* 0x0000009300937220 */ /* 0x040fe20000410000 */
[C---:B------:R-:W-:Y:S04]  /*13ab0*/  HMMA.16816.F32 R96, R160.reuse, R168, R96 ;  /* 0x000000a8a060723c */ /* 0x040fe80000001860 */
[C---:B------:R-:W-:Y:S02]  /*13ac0*/  FMUL.FTZ R150, R0.reuse, R150 ;  /* 0x0000009600967220 */ /* 0x040fe40000410000 */
[----:B------:R-:W-:Y:S02]  /*13ad0*/  FMUL.FTZ R151, R0, R151 ;  /* 0x0000009700977220 */ /* 0x000fe40000410000 */
[-C--:B------:R-:W-:Y:S04]  /*13ae0*/  HMMA.16816.F32 R100, R160, R170.reuse, R100 ;  /* 0x000000aaa064723c */ /* 0x080fe80000001864 */
[----:B--2---:R-:W-:Y:S02]  /*13af0*/  FMUL.FTZ R26, R152, R202 ;  /* 0x000000ca981a7220 */ /* 0x004fe40000410000 */
[--C-:B------:R-:W-:Y:S01]  /*13b00*/  FFMA.FTZ R30, R30, c[0x0][0x23c], -R159.reuse ;  /* 0x00008f001e1e7a23 */ /* 0x100fe2000001089f */
[----:B------:R-:W2:Y:S01]  /*13b10*/  MUFU.EX2 R202, R243 ;  /* 0x000000f300ca7308 */ /* 0x000ea20000000800 */
[C---:B------:R-:W-:Y:S01]  /*13b20*/  HMMA.16816.F32 R104, R164.reuse, R170, R104 ;  /* 0x000000aaa468723c */ /* 0x040fe20000001868 */
[----:B------:R-:W4:Y:S03]  /*13b30*/  LDSM.16.MT88.4 R168, [R222+0xe000] ;  /* 0x00e00000dea8783b */ /* 0x000f260000004200 */
[--C-:B------:R-:W-:Y:S02]  /*13b40*/  FFMA.FTZ R31, R31, c[0x0][0x23c], -R159.reuse ;  /* 0x00008f001f1f7a23 */ /* 0x100fe4000001089f */
[----:B-1----:R-:W-:Y:S02]  /*13b50*/  FMUL.FTZ R27, R152, R203 ;  /* 0x000000cb981b7220 */ /* 0x002fe40000410000 */
[--C-:B------:R-:W-:Y:S01]  /*13b60*/  FFMA.FTZ R179, R60, c[0x0][0x23c], -R158.reuse ;  /* 0x00008f003cb37a23 */ /* 0x100fe2000001089e */
[----:B------:R-:W1:Y:S03]  /*13b70*/  MUFU.EX2 R205, R31 ;  /* 0x0000001f00cd7308 */ /* 0x000e660000000800 */
[----:B------:R-:W-:Y:S02]  /*13b80*/  FFMA.FTZ R60, R43, c[0x0][0x23c], -R159 ;  /* 0x00008f002b3c7a23 */ /* 0x000fe4000001089f */
[--C-:B------:R-:W-:Y:S02]  /*13b90*/  FFMA.FTZ R24, R24, c[0x0][0x23c], -R158.reuse ;  /* 0x00008f0018187a23 */ /* 0x100fe4000001089e */
[--C-:B------:R-:W-:Y:S02]  /*13ba0*/  FFMA.FTZ R25, R25, c[0x0][0x23c], -R158.reuse ;  /* 0x00008f0019197a23 */ /* 0x100fe4000001089e */
[--C-:B------:R-:W-:Y:S01]  /*13bb0*/  FFMA.FTZ R28, R28, c[0x0][0x23c], -R158.reuse ;  /* 0x00008f001c1c7a23 */ /* 0x100fe2000001089e */
[----:B------:R-:W-:Y:S01]  /*13bc0*/  MUFU.EX2 R243, R174 ;  /* 0x000000ae00f37308 */ /* 0x000fe20000000800 */
[----:B------:R-:W-:Y:S01]  /*13bd0*/  FFMA.FTZ R29, R29, c[0x0][0x23c], -R158 ;  /* 0x00008f001d1d7a23 */ /* 0x000fe2000001089e */
[----:B--2---:R-:W-:Y:S08]  /*13be0*/  MOV R176, R202 ;  /* 0x000000ca00b07202 */ /* 0x004ff00000000f00 */
[----:B------:R2:W-:Y:S01]  /*13bf0*/  MUFU.EX2 R182, R24 ;  /* 0x0000001800b67308 */ /* 0x0005e20000000800 */
[----:B-1----:R-:W-:Y:S02]  /*13c00*/  MOV R177, R205 ;  /* 0x000000cd00b17202 */ /* 0x002fe40000000f00 */
[----:B------:R-:W-:Y:S07]  /*13c10*/  F2FP.PACK_AB R31, R194, R197 ;  /* 0x000000c5c21f723e */ /* 0x000fee00000000ff */
[----:B------:R-:W1:Y:S01]  /*13c20*/  MUFU.EX2 R187, R30 ;  /* 0x0000001e00bb7308 */ /* 0x000e620000000800 */
[-C--:B----4-:R-:W-:Y:S08]  /*13c30*/  HMMA.16816.F32 R108, R164, R168.reuse, R108 ;  /* 0x000000a8a46c723c */ /* 0x090ff0000000186c */
[C---:B------:R-:W-:Y:S01]  /*13c40*/  HMMA.16816.F32 R112, R160.reuse, R168, R112 ;  /* 0x000000a8a070723c */ /* 0x040fe20000001870 */
[----:B------:R4:W-:Y:S03]  /*13c50*/  MUFU.EX2 R193, R25 ;  /* 0x0000001900c17308 */ /* 0x0009e60000000800 */
[----:B--2---:R-:W-:Y:S04]  /*13c60*/  FMUL.FTZ R24, R153, R200 ;  /* 0x000000c899187220 */ /* 0x004fe80000410000 */
[-C--:B------:R-:W-:Y:S03]  /*13c70*/  HMMA.16816.F32 R116, R160, R170.reuse, R116 ;  /* 0x000000aaa074723c */ /* 0x080fe60000001874 */
[----:B------:R2:W-:Y:S01]  /*13c80*/  MUFU.EX2 R196, R28 ;  /* 0x0000001c00c47308 */ /* 0x0005e20000000800 */
[----:B-1----:R-:W-:Y:S04]  /*13c90*/  F2FP.PACK_AB R43, R205, R187 ;  /* 0x000000bbcd2b723e */ /* 0x002fe800000000ff */
[C---:B------:R-:W-:Y:S01]  /*13ca0*/  HMMA.16816.F32 R120, R164.reuse, R170, R120 ;  /* 0x000000aaa478723c */ /* 0x040fe20000001878 */
[----:B------:R-:W1:Y:S03]  /*13cb0*/  LDSM.16.MT88.4 R168, [R224+0xe000] ;  /* 0x00e00000e0a8783b */ /* 0x000e660000004200 */
[----:B------:R-:W-:Y:S01]  /*13cc0*/  F2FP.PACK_AB R30, R198, R199 ;  /* 0x000000c7c61e723e */ /* 0x000fe200000000ff */
[----:B------:R2:W-:Y:S01]  /*13cd0*/  MUFU.EX2 R195, R29 ;  /* 0x0000001d00c37308 */ /* 0x0005e20000000800 */
[----:B----4-:R-:W-:Y:S02]  /*13ce0*/  FMUL.FTZ R25, R153, R201 ;  /* 0x000000c999197220 */ /* 0x010fe40000410000 */
[----:B---3--:R-:W-:Y:S01]  /*13cf0*/  FFMA.FTZ R153, R152, R215, R252 ;  /* 0x000000d798997223 */ /* 0x008fe200000100fc */
[----:B------:R-:W-:Y:S03]  /*13d00*/  MOV R215, R207 ;  /* 0x000000cf00d77202 */ /* 0x000fe60000000f00 */
[----:B------:R-:W-:Y:S01]  /*13d10*/  FFMA.FTZ R152, R2, R191, R251 ;  /* 0x000000bf02987223 */ /* 0x000fe200000100fb */
[----:B------:R-:W-:Y:S01]  /*13d20*/  MOV R191, R206 ;  /* 0x000000ce00bf7202 */ /* 0x000fe20000000f00 */
[----:B------:R-:W3:Y:S01]  /*13d30*/  LDL.LU R2, [R1+0x58] ;  /* 0x0000580001027983 */ /* 0x000ee20000300800 */
[----:B------:R-:W-:Y:S01]  /*13d40*/  MUFU.EX2 R206, R60 ;  /* 0x0000003c00ce7308 */ /* 0x000fe20000000800 */
[----:B--2---:R-:W-:Y:S09]  /*13d50*/  F2FP.PACK_AB R28, R185, R184 ;  /* 0x000000b8b91c723e */ /* 0x004ff200000000ff */
[----:B------:R-:W-:Y:S01]  /*13d60*/  MUFU.EX2 R207, R241 ;  /* 0x000000f100cf7308 */ /* 0x000fe20000000800 */
[----:B------:R-:W-:Y:S09]  /*13d70*/  F2FP.PACK_AB R29, R186, R183 ;  /* 0x000000b7ba1d723e */ /* 0x000ff200000000ff */
[----:B------:R-:W-:Y:S01]  /*13d80*/  MUFU.EX2 R251, R172 ;  /* 0x000000ac00fb7308 */ /* 0x000fe20000000800 */
[-C--:B-1----:R-:W-:Y:S09]  /*13d90*/  HMMA.16816.F32 R124, R164, R168.reuse, R124 ;  /* 0x000000a8a47c723c */ /* 0x082ff2000000187c */
[----:B------:R-:W-:Y:S01]  /*13da0*/  MUFU.EX2 R241, R246 ;  /* 0x000000f600f17308 */ /* 0x000fe20000000800 */
[C---:B------:R-:W-:Y:S08]  /*13db0*/  HMMA.16816.F32 R128, R160.reuse, R168, R128 ;  /* 0x000000a8a080723c */ /* 0x040ff00000001880 */
[-C--:B------:R-:W-:Y:S01]  /*13dc0*/  HMMA.16816.F32 R132, R160, R170.reuse, R132 ;  /* 0x000000aaa084723c */ /* 0x080fe20000001884 */
[----:B------:R-:W-:Y:S07]  /*13dd0*/  MUFU.EX2 R201, R242 ;  /* 0x000000f200c97308 */ /* 0x000fee0000000800 */
[C---:B------:R-:W-:Y:S01]  /*13de0*/  HMMA.16816.F32 R136, R164.reuse, R170, R136 ;  /* 0x000000aaa488723c */ /* 0x040fe20000001888 */
[----:B------:R-:W1:Y:S02]  /*13df0*/  LDSM.16.MT88.4 R168, [R223+0xe000] ;  /* 0x00e00000dfa8783b */ /* 0x000e640000004200 */
[----:B------:R-:W-:Y:S10]  /*13e00*/  MUFU.EX2 R242, R157 ;  /* 0x0000009d00f27308 */ /* 0x000ff40000000800 */
[----:B------:R-:W2:Y:S10]  /*13e10*/  MUFU.EX2 R203, R219 ;  /* 0x000000db00cb7308 */ /* 0x000eb40000000800 */
[----:B------:R4:W-:Y:S10]  /*13e20*/  MUFU.EX2 R219, R250 ;  /* 0x000000fa00db7308 */ /* 0x0009f40000000800 */
[----:B------:R-:W-:Y:S01]  /*13e30*/  MUFU.EX2 R200, R218 ;  /* 0x000000da00c87308 */ /* 0x000fe20000000800 */
[----:B--2---:R-:W-:Y:S01]  /*13e40*/  MOV R178, R203 ;  /* 0x000000cb00b27202 */ /* 0x004fe20000000f00 */
[-C--:B-1----:R-:W-:Y:S08]  /*13e50*/  HMMA.16816.F32 R140, R164, R168.reuse, R140 ;  /* 0x000000a8a48c723c */ /* 0x082ff0000000188c */
[----:B------:R-:W-:Y:S01]  /*13e60*/  MUFU.EX2 R218, R244 ;  /* 0x000000f400da7308 */ /* 0x000fe20000000800 */
[----:B----4-:R-:W-:Y:S01]  /*13e70*/  MOV R250, R207 ;  /* 0x000000cf00fa7202 */ /* 0x010fe20000000f00 */
[C---:B------:R-:W-:Y:S08]  /*13e80*/  HMMA.16816.F32 R144, R160.reuse, R168, R144 ;  /* 0x000000a8a090723c */ /* 0x040ff00000001890 */
[----:B------:R-:W-:Y:S01]  /*13e90*/  MUFU.EX2 R210, R179 ;  /* 0x000000b300d27308 */ /* 0x000fe20000000800 */
[--C-:B------:R-:W-:Y:S01]  /*13ea0*/  FFMA.FTZ R169, R40, c[0x0][0x23c], -R158.reuse ;  /* 0x00008f0028a97a23 */ /* 0x100fe2000001089e */
[-C--:B------:R-:W-:Y:S01]  /*13eb0*/  HMMA.16816.F32 R148, R160, R170.reuse, R148 ;  /* 0x000000aaa094723c */ /* 0x080fe20000001894 */
[----:B------:R-:W1:Y:S02]  /*13ec0*/  LDSM.16.MT88.4 R160, [R221+0xc800] ;  /* 0x00c80000dda0783b */ /* 0x000e640000004200 */
[----:B------:R-:W-:Y:S01]  /*13ed0*/  F2FP.PACK_AB R40, R193, R182 ;  /* 0x000000b6c128723e */ /* 0x000fe200000000ff */
[--C-:B------:R-:W-:Y:S04]  /*13ee0*/  FFMA.FTZ R168, R41, c[0x0][0x23c], -R158.reuse ;  /* 0x00008f0029a87a23 */ /* 0x100fe8000001089e */
[----:B------:R-:W2:Y:S01]  /*13ef0*/  MUFU.EX2 R169, R169 ;  /* 0x000000a900a97308 */ /* 0x000ea20000000800 */
[----:B------:R-:W-:Y:S01]  /*13f00*/  F2FP.PACK_AB R41, R192, R181 ;  /* 0x000000b5c029723e */ /* 0x000fe200000000ff */
[----:B------:R-:W-:Y:S01]  /*13f10*/  HMMA.16816.F32 R24, R164, R170, R24 ;  /* 0x000000aaa418723c */ /* 0x000fe20000001818 */
[----:B------:R-:W4:Y:S06]  /*13f20*/  LDSM.16.MT88.4 R164, [R222+0xc800] ;  /* 0x00c80000dea4783b */ /* 0x000f2c0000004200 */
[--C-:B------:R-:W-:Y:S01]  /*13f30*/  FFMA.FTZ R170, R44, c[0x0][0x23c], -R158.reuse ;  /* 0x00008f002caa7a23 */ /* 0x100fe2000001089e */
[----:B------:R-:W1:Y:S01]  /*13f40*/  MUFU.EX2 R168, R168 ;  /* 0x000000a800a87308 */ /* 0x000e620000000800 */
[--C-:B------:R-:W-:Y:S02]  /*13f50*/  FFMA.FTZ R171, R45, c[0x0][0x23c], -R158.reuse ;  /* 0x00008f002dab7a23 */ /* 0x100fe4000001089e */
[----:B------:R-:W4:Y:S01]  /*13f60*/  LDSM.16.MT88.4 R44, [R224+0xc800] ;  /* 0x00c80000e02c783b */ /* 0x000f220000004200 */
[----:B------:R-:W-:Y:S02]  /*13f70*/  FFMA.FTZ R158, R61, c[0x0][0x23c], -R158 ;  /* 0x00008f003d9e7a23 */ /* 0x000fe4000001089e */
[--C-:B------:R-:W-:Y:S01]  /*13f80*/  FFMA.FTZ R61, R42, c[0x0][0x23c], -R159.reuse ;  /* 0x00008f002a3d7a23 */ /* 0x100fe2000001089f */
[----:B------:R-:W-:Y:S01]  /*13f90*/  F2FP.PACK_AB R42, R195, R196 ;  /* 0x000000c4c32a723e */ /* 0x000fe200000000ff */
[----:B------:R-:W-:Y:S02]  /*13fa0*/  FFMA.FTZ R159, R63, c[0x0][0x23c], -R159 ;  /* 0x00008f003f9f7a23 */ /* 0x000fe4000001089f */
[----:B------:R1:W1:Y:S01]  /*13fb0*/  MUFU.EX2 R204, R61 ;  /* 0x0000003d00cc7308 */ /* 0x0002620000000800 */
[----:B--2---:R-:W-:Y:S09]  /*13fc0*/  MOV R179, R169 ;  /* 0x000000a900b37202 */ /* 0x004ff20000000f00 */
[----:B------:R-:W-:Y:S01]  /*13fd0*/  MUFU.EX2 R170, R170 ;  /* 0x000000aa00aa7308 */ /* 0x000fe20000000800 */
[----:B-1----:R-:W-:Y:S01]  /*13fe0*/  MOV R246, R168 ;  /* 0x000000a800f67202 */ /* 0x002fe20000000f00 */
[-C--:B------:R-:W-:Y:S08]  /*13ff0*/  HMMA.16816.F32 R4, R28, R160.reuse, R4 ;  /* 0x000000a01c04723c */ /* 0x080ff00000001804 */
[----:B------:R-:W-:Y:S01]  /*14000*/  MUFU.EX2 R252, R171 ;  /* 0x000000ab00fc7308 */ /* 0x000fe20000000800 */
[C---:B------:R-:W-:Y:S01]  /*14010*/  HMMA.16816.F32 R8, R40.reuse, R160, R8 ;  /* 0x000000a02808723c */ /* 0x040fe20000001808 */
[----:B------:R-:W-:Y:S03]  /*14020*/  LDSM.16.MT88.4 R60, [R222+0xd000] ;  /* 0x00d00000de3c783b */ /* 0x000fe60000004200 */
[----:B------:R-:W-:Y:S05]  /*14030*/  MOV R180, R204 ;  /* 0x000000cc00b47202 */ /* 0x000fea0000000f00 */
[----:B------:R-:W-:Y:S01]  /*14040*/  MUFU.EX2 R209, R158 ;  /* 0x0000009e00d17308 */ /* 0x000fe20000000800 */
[-C--:B------:R-:W-:Y:S08]  /*14050*/  HMMA.16816.F32 R12, R40, R162.reuse, R12 ;  /* 0x000000a2280c723c */ /* 0x080ff0000000180c */
[C---:B------:R-:W-:Y:S01]  /*14060*/  HMMA.16816.F32 R16, R28.reuse, R162, R16 ;  /* 0x000000a21c10723c */ /* 0x040fe20000001810 */
[----:B------:R-:W-:Y:S01]  /*14070*/  LDSM.16.MT88.4 R160, [R224+0xd000] ;  /* 0x00d00000e0a0783b */ /* 0x000fe20000004200 */
[----:B------:R-:W-:Y:S06]  /*14080*/  MUFU.EX2 R159, R159 ;  /* 0x0000009f009f7308 */ /* 0x000fec0000000800 */
[-C--:B----4-:R-:W-:Y:S08]  /*14090*/  HMMA.16816.F32 R20, R28, R164.reuse, R20 ;  /* 0x000000a41c14723c */ /* 0x090ff00000001814 */
[C---:B------:R-:W-:Y:S01]  /*140a0*/  HMMA.16816.F32 R32, R40.reuse, R164, R32 ;  /* 0x000000a42820723c */ /* 0x040fe20000001820 */
[----:B------:R-:W-:Y:S07]  /*140b0*/  MUFU.EX2 R164, R240 ;  /* 0x000000f000a47308 */ /* 0x000fee0000000800 */
[-C--:B------:R-:W-:Y:S03]  /*140c0*/  HMMA.16816.F32 R36, R40, R166.reuse, R36 ;  /* 0x000000a62824723c */ /* 0x080fe60000001824 */
[----:B------:R-:W1:Y:S05]  /*140d0*/  MUFU.EX2 R165, R217 ;  /* 0x000000d900a57308 */ /* 0x000e6a0000000800 */
[C---:B------:R-:W-:Y:S05]  /*140e0*/  HMMA.16816.F32 R48, R28.reuse, R166, R48 ;  /* 0x000000a61c30723c */ /* 0x040fea0000001830 */
[----:B------:R-:W2:Y:S03]  /*140f0*/  MUFU.EX2 R167, R216 ;  /* 0x000000d800a77308 */ /* 0x000ea60000000800 */
[-C--:B------:R-:W-:Y:S07]  /*14100*/  HMMA.16816.F32 R52, R28, R44.reuse, R52 ;  /* 0x0000002c1c34723c */ /* 0x080fee0000001834 */
[----:B------:R4:W2:Y:S01]  /*14110*/  MUFU.EX2 R240, R247 ;  /* 0x000000f700f07308 */ /* 0x0008a20000000800 */
[C---:B------:R-:W-:Y:S04]  /*14120*/  HMMA.16816.F32 R64, R40.reuse, R44, R64 ;  /* 0x0000002c2840723c */ /* 0x040fe80000001840 */
[----:B-1----:R-:W-:Y:S04]  /*14130*/  MOV R244, R165 ;  /* 0x000000a500f47202 */ /* 0x002fe80000000f00 */
[-C--:B------:R-:W-:Y:S01]  /*14140*/  HMMA.16816.F32 R68, R40, R46.reuse, R68 ;  /* 0x0000002e2844723c */ /* 0x080fe20000001844 */
[----:B------:R1:W-:Y:S07]  /*14150*/  MUFU.EX2 R217, R249 ;  /* 0x000000f900d97308 */ /* 0x0003ee0000000800 */
[C---:B------:R-:W-:Y:S01]  /*14160*/  HMMA.16816.F32 R72, R28.reuse, R46, R72 ;  /* 0x0000002e1c48723c */ /* 0x040fe20000001848 */
[----:B------:R-:W2:Y:S02]  /*14170*/  LDSM.16.MT88.4 R44, [R221+0xe800] ;  /* 0x00e80000dd2c783b */ /* 0x000ea40000004200 */
[----:B------:R1:W1:Y:S01]  /*14180*/  MUFU.EX2 R216, R245 ;  /* 0x000000f500d87308 */ /* 0x0002620000000800 */
[----:B----4-:R-:W-:Y:S04]  /*14190*/  MOV R247, R206 ;  /* 0x000000ce00f77202 */ /* 0x010fe80000000f00 */
[-C--:B------:R-:W-:Y:S08]  /*141a0*/  HMMA.16816.F32 R76, R28, R56.reuse, R76 ;  /* 0x000000381c4c723c */ /* 0x080ff0000000184c */
[C---:B------:R-:W-:Y:S04]  /*141b0*/  HMMA.16816.F32 R80, R40.reuse, R56, R80 ;  /* 0x000000382850723c */ /* 0x040fe80000001850 */
[----:B-1----:R-:W-:Y:S04]  /*141c0*/  MOV R249, R164 ;  /* 0x000000a400f97202 */ /* 0x002fe80000000f00 */
[-C--:B------:R-:W-:Y:S04]  /*141d0*/  HMMA.16816.F32 R84, R40, R58.reuse, R84 ;  /* 0x0000003a2854723c */ /* 0x080fe80000001854 */
[----:B------:R-:W-:Y:S04]  /*141e0*/  MOV R245, R170 ;  /* 0x000000aa00f57202 */ /* 0x000fe80000000f00 */
[C---:B------:R-:W-:Y:S01]  /*141f0*/  HMMA.16816.F32 R88, R28.reuse, R58, R88 ;  /* 0x0000003a1c58723c */ /* 0x040fe20000001858 */
[----:B------:R-:W1:Y:S07]  /*14200*/  LDSM.16.MT88.4 R56, [R222+0xe800] ;  /* 0x00e80000de38783b */ /* 0x000e6e0000004200 */
[-C--:B--2---:R-:W-:Y:S08]  /*14210*/  HMMA.16816.F32 R92, R28, R44.reuse, R92 ;  /* 0x0000002c1c5c723c */ /* 0x084ff0000000185c */
[C---:B------:R-:W-:Y:S08]  /*14220*/  HMMA.16816.F32 R96, R40.reuse, R44, R96 ;  /* 0x0000002c2860723c */ /* 0x040ff00000001860 */
[-C--:B------:R-:W-:Y:S08]  /*14230*/  HMMA.16816.F32 R100, R40, R46.reuse, R100 ;  /* 0x0000002e2864723c */ /* 0x080ff00000001864 */
[C---:B------:R-:W-:Y:S01]  /*14240*/  HMMA.16816.F32 R104, R28.reuse, R46, R104 ;  /* 0x0000002e1c68723c */ /* 0x040fe20000001868 */
[----:B------:R-:W2:Y:S03]  /*14250*/  LDSM.16.MT88.4 R44, [R224+0xe800] ;  /* 0x00e80000e02c783b */ /* 0x000ea60000004200 */
[----:B---3--:R-:W-:Y:S02]  /*14260*/  FFMA.FTZ R0, R0, R2, R214 ;  /* 0x0000000200007223 */ /* 0x008fe400000100d6 */
[----:B------:R-:W-:Y:S01]  /*14270*/  FADD.FTZ R2, R215, R173 ;  /* 0x000000add7027221 */ /* 0x000fe20000010000 */
[----:B------:R3:W4:Y:S01]  /*14280*/  MUFU.EX2 R214, R248 ;  /* 0x000000f800d67308 */ /* 0x0007220000000800 */
[-C--:B-1----:R-:W-:Y:S04]  /*14290*/  HMMA.16816.F32 R108, R28, R56.reuse, R108 ;  /* 0x000000381c6c723c */ /* 0x082fe8000000186c */
[----:B------:R-:W-:Y:S04]  /*142a0*/  FADD.FTZ R0, R189, R0 ;  /* 0x00000000bd007221 */ /* 0x000fe80000010000 */
[C---:B------:R-:W-:Y:S01]  /*142b0*/  HMMA.16816.F32 R112, R40.reuse, R56, R112 ;  /* 0x000000382870723c */ /* 0x040fe20000001870 */
[----:B------:R1:W1:Y:S03]  /*142c0*/  MUFU.EX2 R215, R175 ;  /* 0x000000af00d77308 */ /* 0x0002660000000800 */
[----:B------:R-:W-:Y:S04]  /*142d0*/  FADD.FTZ R0, R228, R0 ;  /* 0x00000000e4007221 */ /* 0x000fe80000010000 */
[-C--:B------:R-:W-:Y:S04]  /*142e0*/  HMMA.16816.F32 R116, R40, R58.reuse, R116 ;  /* 0x0000003a2874723c */ /* 0x080fe80000001874 */
[----:B---3--:R-:W-:Y:S04]  /*142f0*/  MOV R248, R167 ;  /* 0x000000a700f87202 */ /* 0x008fe80000000f00 */
[C---:B------:R-:W-:Y:S01]  /*14300*/  HMMA.16816.F32 R120, R28.reuse, R58, R120 ;  /* 0x0000003a1c78723c */ /* 0x040fe20000001878 */
[----:B------:R-:W3:Y:S07]  /*14310*/  LDSM.16.MT88.4 R56, [R223+0xe800] ;  /* 0x00e80000df38783b */ /* 0x000eee0000004200 */
[-C--:B--2---:R-:W-:Y:S01]  /*14320*/  HMMA.16816.F32 R124, R28, R44.reuse, R124 ;  /* 0x0000002c1c7c723c */ /* 0x084fe2000000187c */
[----:B-1----:R-:W-:Y:S07]  /*14330*/  LDSM.16.MT88.4 R172, [R221+0xd800] ;  /* 0x00d80000ddac783b */ /* 0x002fee0000004200 */
[C---:B------:R-:W-:Y:S08]  /*14340*/  HMMA.16816.F32 R128, R40.reuse, R44, R128 ;  /* 0x0000002c2880723c */ /* 0x040ff00000001880 */
[-C--:B------:R-:W-:Y:S08]  /*14350*/  HMMA.16816.F32 R132, R40, R46.reuse, R132 ;  /* 0x0000002e2884723c */ /* 0x080ff00000001884 */
[C---:B------:R-:W-:Y:S01]  /*14360*/  HMMA.16816.F32 R136, R28.reuse, R46, R136 ;  /* 0x0000002e1c88723c */ /* 0x040fe20000001888 */
[----:B------:R-:W1:Y:S07]  /*14370*/  LDSM.16.MT88.4 R44, [R221+0xd000] ;  /* 0x00d00000dd2c783b */ /* 0x000e6e0000004200 */
[-C--:B---3--:R-:W-:Y:S08]  /*14380*/  HMMA.16816.F32 R140, R28, R56.reuse, R140 ;  /* 0x000000381c8c723c */ /* 0x088ff0000000188c */
[C---:B------:R-:W-:Y:S08]  /*14390*/  HMMA.16816.F32 R144, R40.reuse, R56, R144 ;  /* 0x000000382890723c */ /* 0x040ff00000001890 */
[-C--:B------:R-:W-:Y:S07]  /*143a0*/  HMMA.16816.F32 R148, R40, R58.reuse, R148 ;  /* 0x0000003a2894723c */ /* 0x080fee0000001894 */
[----:B------:R-:W-:Y:S01]  /*143b0*/  FADD.FTZ R40, R191, R153 ;  /* 0x00000099bf287221 */ /* 0x000fe20000010000 */
[----:B------:R-:W-:Y:S01]  /*143c0*/  HMMA.16816.F32 R24, R28, R58, R24 ;  /* 0x0000003a1c18723c */ /* 0x000fe20000001818 */
[----:B------:R-:W2:Y:S03]  /*143d0*/  LDSM.16.MT88.4 R56, [R223+0xd000] ;  /* 0x00d00000df38783b */ /* 0x000ea60000004200 */
[----:B------:R-:W-:Y:S01]  /*143e0*/  FADD.FTZ R153, R190, R152 ;  /* 0x00000098be997221 */ /* 0x000fe20000010000 */
[----:B------:R-:W-:Y:S01]  /*143f0*/  F2FP.PACK_AB R41, R206, R204 ;  /* 0x000000ccce29723e */ /* 0x000fe200000000ff */
[----:B------:R-:W-:Y:S01]  /*14400*/  FADD.FTZ R152, R188, R2 ;  /* 0x00000002bc987221 */ /* 0x000fe20000010000 */
[----:B------:R-:W-:Y:S01]  /*14410*/  F2FP.PACK_AB R30, R164, R207 ;  /* 0x000000cfa41e723e */ /* 0x000fe200000000ff */
[----:B------:R-:W-:Y:S01]  /*14420*/  FADD.FTZ R2, R230, R40 ;  /* 0x00000028e6027221 */ /* 0x000fe20000010000 */
[----:B------:R-:W-:Y:S01]  /*14430*/  F2FP.PACK_AB R28, R201, R202 ;  /* 0x000000cac91c723e */ /* 0x000fe200000000ff */
[----:B------:R-:W-:Y:S02]  /*14440*/  LDSM.16.MT88.4 R188, [R222+0xd800] ;  /* 0x00d80000debc783b */ /* 0x000fe40000004200 */
[----:B------:R-:W-:Y:S02]  /*14450*/  F2FP.PACK_AB R29, R200, R203 ;  /* 0x000000cbc81d723e */ /* 0x000fe400000000ff */
[----:B------:R-:W-:Y:S02]  /*14460*/  F2FP.PACK_AB R31, R167, R165 ;  /* 0x000000a5a71f723e */ /* 0x000fe400000000ff */
[----:B------:R-:W-:Y:S02]  /*14470*/  F2FP.PACK_AB R40, R168, R169 ;  /* 0x000000a9a828723e */ /* 0x000fe400000000ff */
[----:B------:R-:W-:Y:S01]  /*14480*/  LDSM.16.MT88.4 R204, [R224+0xf800] ;  /* 0x00f80000e0cc783b */ /* 0x000fe20000004200 */
[----:B------:R-:W-:Y:S02]  /*14490*/  F2FP.PACK_AB R42, R252, R170 ;  /* 0x000000aafc2a723e */ /* 0x000fe400000000ff */
[-C--:B-1----:R-:W-:Y:S03]  /*144a0*/  HMMA.16816.F32 R4, R28, R44.reuse, R4 ;  /* 0x0000002c1c04723c */ /* 0x082fe60000001804 */
[----:B------:R-:W-:Y:S02]  /*144b0*/  F2FP.PACK_AB R43, R243, R251 ;  /* 0x000000fbf32b723e */ /* 0x000fe400000000ff */
[----:B------:R1:W5:Y:S01]  /*144c0*/  LDL.LU R230, [R1+0xec] ;  /* 0x0000ec0001e67983 */ /* 0x0003620000300800 */
[----:B------:R-:W-:Y:S02]  /*144d0*/  F2FP.PACK_AB R202, R242, R219 ;  /* 0x000000dbf2ca723e */ /* 0x000fe400000000ff */
[----:B------:R-:W-:Y:S02]  /*144e0*/  F2FP.PACK_AB R203, R241, R240 ;  /* 0x000000f0f1cb723e */ /* 0x000fe400000000ff */
[C---:B------:R-:W-:Y:S08]  /*144f0*/  HMMA.16816.F32 R8, R40.reuse, R44, R8 ;  /* 0x0000002c2808723c */ /* 0x040ff00000001808 */
[-C--:B------:R-:W-:Y:S08]  /*14500*/  HMMA.16816.F32 R12, R40, R46.reuse, R12 ;  /* 0x0000002e280c723c */ /* 0x080ff0000000180c */
[C---:B------:R-:W-:Y:S01]  /*14510*/  HMMA.16816.F32 R16, R28.reuse, R46, R16 ;  /* 0x0000002e1c10723c */ /* 0x040fe20000001810 */
[----:B------:R-:W3:Y:S07]  /*14520*/  LDSM.16.MT88.4 R44, [R221+0xf000] ;  /* 0x00f00000dd2c783b */ /* 0x000eee0000004200 */
[-C--:B------:R-:W-:Y:S08]  /*14530*/  HMMA.16816.F32 R20, R28, R60.reuse, R20 ;  /* 0x0000003c1c14723c */ /* 0x080ff00000001814 */
[C---:B------:R-:W-:Y:S08]  /*14540*/  HMMA.16816.F32 R32, R40.reuse, R60, R32 ;  /* 0x0000003c2820723c */ /* 0x040ff00000001820 */
[-C--:B------:R-:W-:Y:S08]  /*14550*/  HMMA.16816.F32 R36, R40, R62.reuse, R36 ;  /* 0x0000003e2824723c */ /* 0x080ff00000001824 */
[C---:B------:R-:W-:Y:S01]  /*14560*/  HMMA.16816.F32 R48, R28.reuse, R62, R48 ;  /* 0x0000003e1c30723c */ /* 0x040fe20000001830 */
[----:B------:R-:W1:Y:S07]  /*14570*/  LDSM.16.MT88.4 R60, [R222+0xf000] ;  /* 0x00f00000de3c783b */ /* 0x000e6e0000004200 */
[-C--:B------:R-:W-:Y:S08]  /*14580*/  HMMA.16816.F32 R52, R28, R160.reuse, R52 ;  /* 0x000000a01c34723c */ /* 0x080ff00000001834 */
        /* <DEDUP_REMOVED lines=9> */
[-C--:B---3--:R-:W-:Y:S08]  /*14620*/  HMMA.16816.F32 R92, R28, R44.reuse, R92 ;  /* 0x0000002c1c5c723c */ /* 0x088ff0000000185c */
[C---:B------:R-:W-:Y:S07]  /*14630*/  HMMA.16816.F32 R96, R40.reuse, R44, R96 ;  /* 0x0000002c2860723c */ /* 0x040fee0000001860 */
[----:B------:R-:W-:Y:S01]  /*14640*/  FADD.FTZ R45, R229, R153 ;  /* 0x00000099e52d7221 */ /* 0x000fe20000010000 */
[-C--:B------:R-:W-:Y:S01]  /*14650*/  HMMA.16816.F32 R100, R40, R46.reuse, R100 ;  /* 0x0000002e2864723c */ /* 0x080fe20000001864 */
[----:B------:R3:W5:Y:S03]  /*14660*/  LDL.LU R229, [R1+0xe8] ;  /* 0x0000e80001e57983 */ /* 0x0007660000300800 */
[----:B------:R-:W-:Y:S01]  /*14670*/  FADD.FTZ R44, R227, R152 ;  /* 0x00000098e32c7221 */ /* 0x000fe20000010000 */
[----:B------:R3:W5:Y:S01]  /*14680*/  LDL.LU R228, [R1+0xe4] ;  /* 0x0000e40001e47983 */ /* 0x0007620000300800 */
[----:B------:R-:W-:Y:S02]  /*14690*/  FADD.FTZ R45, R225, R45 ;  /* 0x0000002de12d7221 */ /* 0x000fe40000010000 */
[C---:B------:R-:W-:Y:S01]  /*146a0*/  HMMA.16816.F32 R104, R28.reuse, R46, R104 ;  /* 0x0000002e1c68723c */ /* 0x040fe20000001868 */
[----:B------:R3:W5:Y:S03]  /*146b0*/  LDL.LU R227, [R1+0xe0] ;  /* 0x0000e00001e37983 */ /* 0x0007660000300800 */
[----:B------:R-:W-:Y:S04]  /*146c0*/  FADD.FTZ R157, R182, R45 ;  /* 0x0000002db69d7221 */ /* 0x000fe80000010000 */
[-C--:B-1----:R-:W-:Y:S08]  /*146d0*/  HMMA.16816.F32 R108, R28, R60.reuse, R108 ;  /* 0x0000003c1c6c723c */ /* 0x082ff0000000186c */
[C---:B------:R-:W-:Y:S07]  /*146e0*/  HMMA.16816.F32 R112, R40.reuse, R60, R112 ;  /* 0x0000003c2870723c */ /* 0x040fee0000001870 */
[----:B------:R-:W-:Y:S01]  /*146f0*/  FADD.FTZ R60, R226, R2 ;  /* 0x00000002e23c7221 */ /* 0x000fe20000010000 */
[-C--:B------:R-:W-:Y:S01]  /*14700*/  HMMA.16816.F32 R116, R40, R62.reuse, R116 ;  /* 0x0000003e2874723c */ /* 0x080fe20000001874 */
[----:B------:R3:W5:Y:S03]  /*14710*/  LDL.LU R226, [R1+0xdc] ;  /* 0x0000dc0001e27983 */ /* 0x0007660000300800 */
[----:B------:R-:W-:Y:S01]  /*14720*/  FADD.FTZ R2, R220, R0 ;  /* 0x00000000dc027221 */ /* 0x000fe20000010000 */
[----:B------:R3:W5:Y:S01]  /*14730*/  LDL.LU R225, [R1+0xd8] ;  /* 0x0000d80001e17983 */ /* 0x0007620000300800 */
[----:B------:R-:W-:Y:S01]  /*14740*/  FADD.FTZ R0, R184, R44 ;  /* 0x0000002cb8007221 */ /* 0x000fe20000010000 */
[----:B------:R-:W-:Y:S01]  /*14750*/  MOV R184, R201 ;  /* 0x000000c900b87202 */ /* 0x000fe20000000f00 */
[C---:B------:R-:W-:Y:S01]  /*14760*/  HMMA.16816.F32 R120, R28.reuse, R62, R120 ;  /* 0x0000003e1c78723c */ /* 0x040fe20000001878 */
[----:B------:R-:W-:Y:S03]  /*14770*/  LDSM.16.MT88.4 R44, [R223+0xd800] ;  /* 0x00d80000df2c783b */ /* 0x000fe60000004200 */
[----:B------:R-:W-:Y:S01]  /*14780*/  FADD.FTZ R60, R183, R60 ;  /* 0x0000003cb73c7221 */ /* 0x000fe20000010000 */
[----:B------:R-:W-:Y:S01]  /*14790*/  F2FP.PACK_AB R201, R218, R216 ;  /* 0x000000d8dac9723e */ /* 0x000fe200000000ff */
[----:B------:R-:W-:Y:S01]  /*147a0*/  FADD.FTZ R153, R181, R2 ;  /* 0x00000002b5997221 */ /* 0x000fe20000010000 */
[----:B------:R-:W-:Y:S01]  /*147b0*/  MOV R183, R200 ;  /* 0x000000c800b77202 */ /* 0x000fe20000000f00 */
[-C--:B------:R-:W-:Y:S01]  /*147c0*/  HMMA.16816.F32 R124, R28, R160.reuse, R124 ;  /* 0x000000a01c7c723c */ /* 0x080fe2000000187c */
[----:B------:R3:W5:Y:S03]  /*147d0*/  LDL.LU R220, [R1+0xd4] ;  /* 0x0000d40001dc7983 */ /* 0x0007660000300800 */
[----:B------:R-:W-:Y:S01]  /*147e0*/  FADD.FTZ R152, R186, R60 ;  /* 0x0000003cba987221 */ /* 0x000fe20000010000 */
[----:B----4-:R-:W-:Y:S01]  /*147f0*/  F2FP.PACK_AB R200, R217, R214 ;  /* 0x000000d6d9c8723e */ /* 0x010fe200000000ff */
[----:B------:R-:W-:Y:S01]  /*14800*/  LDSM.16.MT88.4 R60, [R222+0xf800] ;  /* 0x00f80000de3c783b */ /* 0x000fe20000004200 */
[----:B------:R-:W-:Y:S01]  /*14810*/  FADD.FTZ R158, R185, R0 ;  /* 0x00000000b99e7221 */ /* 0x000fe20000010000 */
[C---:B------:R-:W-:Y:S04]  /*14820*/  HMMA.16816.F32 R128, R40.reuse, R160, R128 ;  /* 0x000000a02880723c */ /* 0x040fe80000001880 */
[----:B------:R-:W-:Y:S02]  /*14830*/  MOV R2, R193 ;  /* 0x000000c100027202 */ /* 0x000fe40000000f00 */
[----:B------:R-:W-:Y:S02]  /*14840*/  MOV R0, R192 ;  /* 0x000000c000007202 */ /* 0x000fe40000000f00 */
[-C--:B------:R-:W-:Y:S04]  /*14850*/  HMMA.16816.F32 R132, R40, R162.reuse, R132 ;  /* 0x000000a22884723c */ /* 0x080fe80000001884 */
[----:B------:R-:W-:Y:S01]  /*14860*/  FADD.FTZ R2, R2, R157 ;  /* 0x0000009d02027221 */ /* 0x000fe20000010000 */
[----:B------:R-:W-:Y:S01]  /*14870*/  MOV R157, R155 ;  /* 0x0000009b009d7202 */ /* 0x000fe20000000f00 */
[----:B------:R-:W-:Y:S02]  /*14880*/  FADD.FTZ R0, R0, R153 ;  /* 0x0000009900007221 */ /* 0x000fe40000010000 */
[C---:B------:R-:W-:Y:S08]  /*14890*/  HMMA.16816.F32 R136, R28.reuse, R162, R136 ;  /* 0x000000a21c88723c */ /* 0x040ff00000001888 */
[-C--:B--2---:R-:W-:Y:S08]  /*148a0*/  HMMA.16816.F32 R140, R28, R56.reuse, R140 ;  /* 0x000000381c8c723c */ /* 0x084ff0000000188c */
[C---:B------:R-:W-:Y:S08]  /*148b0*/  HMMA.16816.F32 R144, R40.reuse, R56, R144 ;  /* 0x000000382890723c */ /* 0x040ff00000001890 */
[-C--:B------:R-:W-:Y:S01]  /*148c0*/  HMMA.16816.F32 R148, R40, R58.reuse, R148 ;  /* 0x0000003a2894723c */ /* 0x080fe20000001894 */
[----:B------:R-:W1:Y:S07]  /*148d0*/  LDSM.16.MT88.4 R40, [R224+0xd800] ;  /* 0x00d80000e028783b */ /* 0x000e6e0000004200 */
[----:B------:R-:W-:Y:S01]  /*148e0*/  HMMA.16816.F32 R24, R28, R58, R24 ;  /* 0x0000003a1c18723c */ /* 0x000fe20000001818 */
[----:B------:R-:W2:Y:S06]  /*148f0*/  LDSM.16.MT88.4 R56, [R221+0xf800] ;  /* 0x00f80000dd38783b */ /* 0x000eac0000004200 */
[----:B------:R-:W-:Y:S01]  /*14900*/  F2FP.PACK_AB R28, R213, R215 ;  /* 0x000000d7d51c723e */ /* 0x000fe200000000ff */
[-C--:B------:R-:W-:Y:S01]  /*14910*/  HMMA.16816.F32 R164, R200, R172.reuse, R4 ;  /* 0x000000acc8a4723c */ /* 0x080fe20000001804 */
[----:B------:R-:W4:Y:S04]  /*14920*/  LDSM.16.MT88.4 R4, [R223+0xf800] ;  /* 0x00f80000df04783b */ /* 0x000f280000004200 */
[----:B------:R-:W-:Y:S02]  /*14930*/  F2FP.PACK_AB R29, R211, R212 ;  /* 0x000000d4d31d723e */ /* 0x000fe400000000ff */
[----:B------:R-:W-:Y:S02]  /*14940*/  F2FP.PACK_AB R30, R209, R210 ;  /* 0x000000d2d11e723e */ /* 0x000fe400000000ff */
[----:B------:R-:W-:Y:S07]  /*14950*/  F2FP.PACK_AB R31, R159, R208 ;  /* 0x000000d09f1f723e */ /* 0x000fee00000000ff */
[C---:B------:R-:W-:Y:S07]  /*14960*/  HMMA.16816.F32 R160, R28.reuse, R172, R8 ;  /* 0x000000ac1ca0723c */ /* 0x040fee0000001808 */
[----:B------:R-:W-:Y:S01]  /*14970*/  MOV R8, R197 ;  /* 0x000000c500087202 */ /* 0x000fe20000000f00 */
[-C--:B------:R-:W-:Y:S04]  /*14980*/  HMMA.16816.F32 R168, R28, R174.reuse, R12 ;  /* 0x000000ae1ca8723c */ /* 0x080fe8000000180c */
[----:B------:R-:W-:Y:S01]  /*14990*/  MOV R9, R177 ;  /* 0x000000b100097202 */ /* 0x000fe20000000f00 */
[----:B------:R-:W-:Y:S01]  /*149a0*/  FADD.FTZ R8, R8, R152 ;  /* 0x0000009808087221 */ /* 0x000fe20000010000 */
[----:B------:R-:W-:Y:S02]  /*149b0*/  MOV R10, R195 ;  /* 0x000000c3000a7202 */ /* 0x000fe40000000f00 */
[C---:B------:R-:W-:Y:S04]  /*149c0*/  HMMA.16816.F32 R172, R200.reuse, R174, R16 ;  /* 0x000000aec8ac723c */ /* 0x040fe80000001810 */
[----:B------:R-:W-:Y:S02]  /*149d0*/  MOV R15, R183 ;  /* 0x000000b7000f7202 */ /* 0x000fe40000000f00 */
[----:B------:R-:W-:Y:S02]  /*149e0*/  MOV R13, R180 ;  /* 0x000000b4000d7202 */ /* 0x000fe40000000f00 */
[-C--:B------:R-:W-:Y:S04]  /*149f0*/  HMMA.16816.F32 R180, R200, R188.reuse, R20 ;  /* 0x000000bcc8b4723c */ /* 0x080fe80000001814 */
[----:B------:R-:W-:Y:S02]  /*14a00*/  MOV R19, R179 ;  /* 0x000000b300137202 */ /* 0x000fe40000000f00 */
[----:B------:R-:W-:Y:S02]  /*14a10*/  MOV R18, R178 ;  /* 0x000000b200127202 */ /* 0x000fe40000000f00 */
[----:B------:R-:W-:Y:S02]  /*14a20*/  MOV R17, R176 ;  /* 0x000000b000117202 */ /* 0x000fe40000000f00 */
[C---:B------:R-:W-:Y:S04]  /*14a30*/  HMMA.16816.F32 R176, R28.reuse, R188, R32 ;  /* 0x000000bc1cb0723c */ /* 0x040fe80000001820 */
[----:B------:R-:W-:Y:S02]  /*14a40*/  MOV R14, R184 ;  /* 0x000000b8000e7202 */ /* 0x000fe40000000f00 */
[----:B------:R-:W-:Y:S02]  /*14a50*/  MOV R23, R187 ;  /* 0x000000bb00177202 */ /* 0x000fe40000000f00 */
[-C--:B------:R-:W-:Y:S04]  /*14a60*/  HMMA.16816.F32 R184, R28, R190.reuse, R36 ;  /* 0x000000be1cb8723c */ /* 0x080fe80000001824 */
[----:B------:R-:W-:Y:S01]  /*14a70*/  MOV R12, R199 ;  /* 0x000000c7000c7202 */ /* 0x000fe20000000f00 */
[----:B------:R-:W-:Y:S01]  /*14a80*/  FADD.FTZ R0, R23, R0 ;  /* 0x0000000017007221 */ /* 0x000fe20000010000 */
[----:B------:R-:W-:Y:S02]  /*14a90*/  MOV R16, R198 ;  /* 0x000000c600107202 */ /* 0x000fe40000000f00 */
[C---:B------:R-:W-:Y:S04]  /*14aa0*/  HMMA.16816.F32 R188, R200.reuse, R190, R48 ;  /* 0x000000bec8bc723c */ /* 0x040fe80000001830 */
[----:B------:R-:W-:Y:S01]  /*14ab0*/  MOV R22, R196 ;  /* 0x000000c400167202 */ /* 0x000fe20000000f00 */
[----:B------:R-:W-:Y:S01]  /*14ac0*/  FADD.FTZ R9, R9, R0 ;  /* 0x0000000009097221 */ /* 0x000fe20000010000 */
[----:B------:R-:W-:Y:S01]  /*14ad0*/  MOV R11, R194 ;  /* 0x000000c2000b7202 */ /* 0x000fe20000000f00 */
[----:B------:R-:W-:Y:S01]  /*14ae0*/  FADD.FTZ R12, R12, R158 ;  /* 0x0000009e0c0c7221 */ /* 0x000fe20000010000 */
[-C--:B-1----:R-:W-:Y:S04]  /*14af0*/  HMMA.16816.F32 R196, R200, R40.reuse, R52 ;  /* 0x00000028c8c4723c */ /* 0x082fe80000001834 */
[----:B------:R-:W-:Y:S01]  /*14b00*/  FADD.FTZ R2, R22, R2 ;  /* 0x0000000216027221 */ /* 0x000fe20000010000 */
[----:B------:R-:W-:Y:S01]  /*14b10*/  MOV R152, R156 ;  /* 0x0000009c00987202 */ /* 0x000fe20000000f00 */
[----:B------:R-:W-:Y:S01]  /*14b20*/  FADD.FTZ R12, R16, R12 ;  /* 0x0000000c100c7221 */ /* 0x000fe20000010000 */
        /* <DEDUP_REMOVED lines=22> */
[-C--:B--2---:R-:W-:Y:S04]  /*14c90*/  HMMA.16816.F32 R92, R200, R56.reuse, R92 ;  /* 0x00000038c85c723c */ /* 0x084fe8000000185c */
[----:B------:R-:W-:Y:S04]  /*14ca0*/  FADD.FTZ R9, R216, R9 ;  /* 0x00000009d8097221 */ /* 0x000fe80000010000 */
        /* <DEDUP_REMOVED lines=11> */
[-C--:B----4-:R-:W-:Y:S08]  /*14d60*/  HMMA.16816.F32 R140, R200, R4.reuse, R140 ;  /* 0x00000004c88c723c */ /* 0x090ff0000000188c */
        /* <DEDUP_REMOVED lines=17> */
[----:B------:R3:W-:Y:S01]  /*14e80*/  STL [R1+0x4], R6 ;  /* 0x0000040601007387 */ /* 0x0007e20000100800 */
[----:B------:R-:W-:Y:S02]  /*14e90*/  FADD.FTZ R2, R210, R0 ;  /* 0x00000000d2027221 */ /* 0x000fe40000010000 */
[----:B------:R-:W-:Y:S02]  /*14ea0*/  FADD.FTZ R0, R208, R4 ;  /* 0x00000004d0007221 */ /* 0x000fe40000010000 */
[----:B------:R-:W-:Y:S02]  /*14eb0*/  FADD.FTZ R4, R241, R5 ;  /* 0x00000005f1047221 */ /* 0x000fe40000010000 */
[----:B------:R-:W-:Y:S02]  /*14ec0*/  FADD.FTZ R2, R209, R2 ;  /* 0x00000002d1027221 */ /* 0x000fe40000010000 */
[----:B------:R-:W-:Y:S01]  /*14ed0*/  FADD.FTZ R0, R159, R0 ;  /* 0x000000009f007221 */ /* 0x000fe20000010000 */
[----:B------:R3:W-:Y:S01]  /*14ee0*/  STL [R1+0x8], R4 ;  /* 0x0000080401007387 */ /* 0x0007e20000100800 */
[----:B------:R-:W-:Y:S03]  /*14ef0*/  MOV R159, R3 ;  /* 0x00000003009f7202 */ /* 0x000fe60000000f00 */
[----:B------:R3:W-:Y:S04]  /*14f00*/  STL [R1+0xc], R2 ;  /* 0x00000c0201007387 */ /* 0x0007e80000100800 */
[----:B------:R3:W-:Y:S02]  /*14f10*/  STL [R1+0x58], R0 ;  /* 0x0000580001007387 */ /* 0x0007e40000100800 */
[----:B---3-5:R-:W-:-:S05]  /*14f20*/  @P0 BRA `(.L_x_35) ;  /* 0xffffc7c000000947 */ /* 0x028fca000383ffff */
.L_x_34:
[----:B---3--:R-:W2:Y:S01]  /*14f30*/  LDL.LU R2, [R1+0x4] ;  /* 0x0000040001027983 */ /* 0x008ea20000300800 */
[----:B------:R-:W1:Y:S01]  /*14f40*/  S2UR UR6, SR_CTAID.Y ;  /* 0x00000000000679c3 */ /* 0x000e620000002600 */
[----:B------:R-:W-:-:S02]  /*14f50*/  UISETP.NE.AND UP0, UPT, UR9, -0x1, UPT ;  /* 0xffffffff0900788c */ /* 0x000fc4000bf05270 */
[----:B------:R-:W3:Y:S01]  /*14f60*/  LDL.LU R9, [R1+0x8] ;  /* 0x0000080001097983 */ /* 0x000ee20000300800 */
[----:B------:R-:W-:-:S03]  /*14f70*/  ULDC.64 UR4, c[0x0][0x1e8] ;  /* 0x00007a0000047ab9 */ /* 0x000fc60000000a00 */
[----:B------:R-:W4:Y:S04]  /*14f80*/  LDL.LU R8, [R1+0xc] ;  /* 0x00000c0001087983 */ /* 0x000f280000300800 */
[----:B------:R-:W4:Y:S01]  /*14f90*/  LDL.LU R7, [R1+0x58] ;  /* 0x0000580001077983 */ /* 0x000f220000300800 */
[----:B------:R-:W-:Y:S01]  /*14fa0*/  @UP0 UIMAD.WIDE.U32 UR14, UR9, UR4, URZ ;  /* 0x00000004090e02a5 */ /* 0x000fe2000f8e003f */
[----:B------:R-:W1:Y:S01]  /*14fb0*/  S2UR UR11, SR_CTAID.X ;  /* 0x00000000000b79c3 */ /* 0x000e620000002500 */
[----:B------:R-:W-:Y:S01]  /*14fc0*/  ULDC UR8, c[0x0][0x214] ;  /* 0x0000850000087ab9 */ /* 0x000fe20000000800 */
[----:B------:R-:W-:Y:S01]  /*14fd0*/  BSSY B0, `(.L_x_38) ;  /* 0x00001ae000007945 */ /* 0x000fe20003800000 */
[----:B------:R-:W-:Y:S02]  /*14fe0*/  @UP0 UIMAD UR7, UR9, UR5, UR15 ;  /* 0x00000005090702a4 */ /* 0x000fe4000f8e020f */
[----:B------:R-:W-:-:S02]  /*14ff0*/  UMOV UR24, URZ ;  /* 0x0000003f00187c82 */ /* 0x000fc40008000000 */
[----:B------:R-:W-:Y:S01]  /*15000*/  ULDC.64 UR4, c[0x0][0x1e0] ;  /* 0x0000780000047ab9 */ /* 0x000fe20000000a00 */
[----:B------:R-:W1:Y:S01]  /*15010*/  S2UR UR12, SR_CTAID.Z ;  /* 0x00000000000c79c3 */ /* 0x000e620000002700 */
[----:B------:R-:W-:Y:S02]  /*15020*/  UMOV UR25, URZ ;  /* 0x0000003f00197c82 */ /* 0x000fe40008000000 */
[----:B-1----:R-:W-:Y:S02]  /*15030*/  @!UP0 USHF.R.S32.HI UR13, URZ, 0x1f, UR6 ;  /* 0x0000001f3f0d8899 */ /* 0x002fe40008011406 */
[----:B------:R-:W-:Y:S02]  /*15040*/  @!UP0 UIMAD.WIDE.U32 UR22, UR6, UR4, URZ ;  /* 0x00000004061682a5 */ /* 0x000fe4000f8e003f */
[----:B------:R-:W-:-:S03]  /*15050*/  @!UP0 UIMAD UR13, UR13, UR4, URZ ;  /* 0x000000040d0d82a4 */ /* 0x000fc6000f8e023f */
[----:B------:R-:W-:Y:S02]  /*15060*/  ULDC.U8 UR4, c[0x0][0x329] ;  /* 0x0000ca4000047ab9 */ /* 0x000fe40000000000 */
[----:B------:R-:W-:Y:S02]  /*15070*/  UISETP.NE.AND UP1, UPT, UR4, URZ, UPT ;  /* 0x0000003f0400728c */ /* 0x000fe4000bf25270 */
[----:B------:R-:W-:Y:S02]  /*15080*/  @!UP0 UIMAD UR13, UR6, UR5, UR13 ;  /* 0x00000005060d82a4 */ /* 0x000fe4000f8e020d */
[----:B------:R-:W-:Y:S02]  /*15090*/  @!UP0 UMOV UR14, UR22 ;  /* 0x00000016000e8c82 */ /* 0x000fe40008000000 */
[----:B------:R-:W-:Y:S02]  /*150a0*/  ULDC.U8 UR5, c[0x0][0x328] ;  /* 0x0000ca0000057ab9 */ /* 0x000fe40000000000 */
[----:B------:R-:W-:-:S02]  /*150b0*/  UISETP.NE.AND UP2, UPT, UR5, URZ, UPT ;  /* 0x0000003f0500728c */ /* 0x000fc4000bf45270 */
[----:B------:R-:W-:Y:S02]  /*150c0*/  @!UP0 UIADD3 UR7, UR23, UR13, URZ ;  /* 0x0000000d17078290 */ /* 0x000fe4000fffe03f */
[----:B------:R-:W-:Y:S02]  /*150d0*/  UISETP.NE.OR UP3, UPT, UR4, URZ, !UP2 ;  /* 0x0000003f0400728c */ /* 0x000fe4000d765670 */
[----:B------:R-:W-:Y:S02]  /*150e0*/  @UP1 ULDC UR15, c[0x0][0x210] ;  /* 0x00008400000f1ab9 */ /* 0x000fe40000000800 */
[----:B------:R-:W-:Y:S02]  /*150f0*/  ULDC UR5, c[0x0][0x234] ;  /* 0x00008d0000057ab9 */ /* 0x000fe40000000800 */
[----:B------:R-:W-:Y:S02]  /*15100*/  @UP1 UIMAD UR15, UR15, UR8, URZ ;  /* 0x000000080f0f12a4 */ /* 0x000fe4000f8e023f */
[----:B------:R-:W-:-:S02]  /*15110*/  @!UP1 USEL UR15, UR8, UR5, !UP2 ;  /* 0x00000005080f9287 */ /* 0x000fc4000d000000 */
[----:B------:R-:W-:Y:S02]  /*15120*/  ULDC UR4, c[0x0][0x1c0] ;  /* 0x0000700000047ab9 */ /* 0x000fe40000000800 */
[----:B------:R-:W-:Y:S02]  /*15130*/  @UP1 UMOV UR18, 0x1 ;  /* 0x0000000100121882 */ /* 0x000fe40000000000 */
[----:B------:R-:W-:Y:S02]  /*15140*/  @!UP1 UIMAD UR18, UR15, UR4, URZ ;  /* 0x000000040f1292a4 */ /* 0x000fe4000f8e023f */
[----:B------:R-:W-:Y:S02]  /*15150*/  @!UP3 UIMAD UR20, UR6, UR8, URZ ;  /* 0x000000080614b2a4 */ /* 0x000fe4000f8e023f */
[----:B------:R-:W-:Y:S02]  /*15160*/  @UP1 ULDC UR19, c[0x0][0x210] ;  /* 0x0000840000131ab9 */ /* 0x000fe40000000800 */
[----:B------:R-:W-:-:S02]  /*15170*/  UIMAD UR4, UR6, UR18, URZ ;  /* 0x00000012060472a4 */ /* 0x000fc4000f8e023f */
[----:B------:R-:W-:Y:S02]  /*15180*/  @!UP1 UMOV UR19, 0x1 ;  /* 0x0000000100139882 */ /* 0x000fe40000000000 */
[----:B------:R-:W-:Y:S02]  /*15190*/  @!UP3 USEL UR20, UR20, UR9, !UP0 ;  /* 0x000000091414b287 */ /* 0x000fe4000c000000 */
[----:B------:R-:W-:Y:S02]  /*151a0*/  UIMAD UR11, UR11, UR19, URZ ;  /* 0x000000130b0b72a4 */ /* 0x000fe4000f8e023f */
[----:B------:R-:W-:Y:S02]  /*151b0*/  USEL UR4, UR4, URZ, UP3 ;  /* 0x0000003f04047287 */ /* 0x000fe40009800000 */
[----:B------:R-:W-:Y:S02]  /*151c0*/  USHF.L.U32 UR11, UR11, 0x7, URZ ;  /* 0x000000070b0b7899 */ /* 0x000fe4000800063f */
[----:B------:R-:W-:-:S02]  /*151d0*/  UIMAD UR15, UR12, UR15, UR4 ;  /* 0x0000000f0c0f72a4 */ /* 0x000fc4000f8e0204 */
[----:B------:R-:W-:Y:S02]  /*151e0*/  @!UP3 UMOV UR24, UR20 ;  /* 0x000000140018bc82 */ /* 0x000fe40008000000 */
[----:B------:R-:W-:Y:S02]  /*151f0*/  USHF.R.S32.HI UR4, URZ, 0x1f, UR11 ;  /* 0x0000001f3f047899 */ /* 0x000fe4000801140b */
[----:B------:R-:W-:Y:S02]  /*15200*/  @!UP3 USHF.R.S32.HI UR25, URZ, 0x1f, UR20 ;  /* 0x0000001f3f19b899 */ /* 0x000fe40008011414 */
[----:B------:R-:W-:Y:S02]  /*15210*/  USHF.R.S32.HI UR5, URZ, 0x1f, UR15 ;  /* 0x0000001f3f057899 */ /* 0x000fe4000801140f */
[----:B------:R-:W-:-:S04]  /*15220*/  UIADD3 UR11, UP2, UP1, UR11, UR24, UR15 ;  /* 0x000000180b0b7290 */ /* 0x000fc8000f95e00f */
[----:B------:R-:W-:Y:S01]  /*15230*/  UIADD3.X UR4, UR4, UR25, UR5, UP2, UP1 ;  /* 0x0000001904047290 */ /* 0x000fe200097e2405 */
[----:B--2---:R-:W1:Y:S04]  /*15240*/  SHFL.BFLY PT, R0, R2, 0x2, 0x1f ;  /* 0x0c401f0002007f89 */ /* 0x004e6800000e0000 */
[----:B---3--:R-:W2:Y:S04]  /*15250*/  SHFL.BFLY PT, R4, R9, 0x2, 0x1f ;  /* 0x0c401f0009047f89 */ /* 0x008ea800000e0000 */
[----:B----4-:R-:W3:Y:S04]  /*15260*/  SHFL.BFLY PT, R5, R8, 0x2, 0x1f ;  /* 0x0c401f0008057f89 */ /* 0x010ee800000e0000 */
[----:B------:R-:W-:Y:S01]  /*15270*/  SHFL.BFLY PT, R6, R7, 0x2, 0x1f ;  /* 0x0c401f0007067f89 */ /* 0x000fe200000e0000 */
[----:B-1----:R-:W-:-:S02]  /*15280*/  FADD.FTZ R0, R0, R2 ;  /* 0x0000000200007221 */ /* 0x002fc40000010000 */
[----:B--2---:R-:W-:-:S03]  /*15290*/  FADD.FTZ R4, R4, R9 ;  /* 0x0000000904047221 */ /* 0x004fc60000010000 */
[----:B------:R-:W1:Y:S01]  /*152a0*/  SHFL.BFLY PT, R2, R0, 0x1, 0x1f ;  /* 0x0c201f0000027f89 */ /* 0x000e6200000e0000 */
[----:B---3--:R-:W-:-:S03]  /*152b0*/  FADD.FTZ R5, R5, R8 ;  /* 0x0000000805057221 */ /* 0x008fc60000010000 */
[----:B------:R-:W2:Y:S01]  /*152c0*/  SHFL.BFLY PT, R152, R4, 0x1, 0x1f ;  /* 0x0c201f0004987f89 */ /* 0x000ea200000e0000 */
[----:B-1----:R-:W-:Y:S01]  /*152d0*/  FADD.FTZ R153, R0, R2 ;  /* 0x0000000200997221 */ /* 0x002fe20000010000 */
[----:B------:R-:W-:Y:S01]  /*152e0*/  MOV R0, 0x3f800000 ;  /* 0x3f80000000007802 */ /* 0x000fe20000000f00 */
[----:B------:R-:W-:Y:S02]  /*152f0*/  FADD.FTZ R2, R6, R7 ;  /* 0x0000000706027221 */ /* 0x000fe40000010000 */
[----:B------:R-:W1:Y:S01]  /*15300*/  SHFL.BFLY PT, R7, R5, 0x1, 0x1f ;  /* 0x0c201f0005077f89 */ /* 0x000e6200000e0000 */
[----:B------:R-:W-:Y:S01]  /*15310*/  FSETP.NE.FTZ.AND P5, PT, R153, RZ, PT ;  /* 0x000000ff9900720b */ /* 0x000fe20003fb5000 */
[----:B--2---:R-:W-:Y:S01]  /*15320*/  FADD.FTZ R152, R4, R152 ;  /* 0x0000009804987221 */ /* 0x004fe20000010000 */
[----:B------:R-:W-:Y:S01]  /*15330*/  MOV R4, 0x3f800000 ;  /* 0x3f80000000047802 */ /* 0x000fe20000000f00 */
[----:B------:R-:W2:Y:S03]  /*15340*/  SHFL.BFLY PT, R6, R2, 0x1, 0x1f ;  /* 0x0c201f0002067f89 */ /* 0x000ea600000e0000 */
[----:B------:R-:W-:-:S07]  /*15350*/  FSETP.NE.FTZ.AND P4, PT, R152, RZ, PT ;  /* 0x000000ff9800720b */ /* 0x000fce0003f95000 */
[----:B------:R-:W3:Y:S08]  /*15360*/  @P5 MUFU.RCP R0, R153 ;  /* 0x0000009900005308 */ /* 0x000ef00000001000 */
[----:B------:R-:W-:Y:S01]  /*15370*/  @P4 MUFU.RCP R4, R152 ;  /* 0x0000009800044308 */ /* 0x000fe20000001000 */
[----:B-1----:R-:W-:Y:S02]  /*15380*/  FADD.FTZ R158, R5, R7 ;  /* 0x00000007059e7221 */ /* 0x002fe40000010000 */
[----:B--2---:R-:W-:-:S03]  /*15390*/  FADD.FTZ R157, R2, R6 ;  /* 0x00000006029d7221 */ /* 0x004fc60000010000 */
[----:B------:R-:W-:Y:S01]  /*153a0*/  FSETP.NE.FTZ.AND P3, PT, R158, RZ, PT ;  /* 0x000000ff9e00720b */ /* 0x000fe20003f75000 */
[C---:B---3--:R-:W-:Y:S01]  /*153b0*/  FMUL.FTZ R62, R0.reuse, R89 ;  /* 0x00000059003e7220 */ /* 0x048fe20000410000 */
[----:B------:R-:W-:Y:S01]  /*153c0*/  MOV R2, 0x3f800000 ;  /* 0x3f80000000027802 */ /* 0x000fe20000000f00 */
[C---:B------:R-:W-:Y:S01]  /*153d0*/  FMUL.FTZ R164, R0.reuse, R164 ;  /* 0x000000a400a47220 */ /* 0x040fe20000410000 */
[----:B------:R-:W-:Y:S01]  /*153e0*/  FSETP.NE.FTZ.AND P0, PT, R157, RZ, PT ;  /* 0x000000ff9d00720b */ /* 0x000fe20003f15000 */
[C---:B------:R-:W-:Y:S01]  /*153f0*/  FMUL.FTZ R7, R0.reuse, R165 ;  /* 0x000000a500077220 */ /* 0x040fe20000410000 */
[----:B------:R-:W1:Y:S01]  /*15400*/  S2R R89, SR_TID.X ;  /* 0x0000000000597919 */ /* 0x000e620000002100 */
[C---:B------:R-:W-:Y:S02]  /*15410*/  FMUL.FTZ R172, R0.reuse, R172 ;  /* 0x000000ac00ac7220 */ /* 0x040fe40000410000 */
[C---:B------:R-:W-:Y:S01]  /*15420*/  FMUL.FTZ R5, R0.reuse, R173 ;  /* 0x000000ad00057220 */ /* 0x040fe20000410000 */
[----:B------:R-:W-:Y:S01]  /*15430*/  F2FP.PACK_AB R7, R7, R164 ;  /* 0x000000a40707723e */ /* 0x000fe200000000ff */
[----:B------:R-:W-:-:S02]  /*15440*/  FMUL.FTZ R180, R0, R180 ;  /* 0x000000b400b47220 */ /* 0x000fc40000410000 */
[C---:B------:R-:W-:Y:S01]  /*15450*/  FMUL.FTZ R13, R0.reuse, R181 ;  /* 0x000000b5000d7220 */ /* 0x040fe20000410000 */
[----:B------:R-:W2:Y:S01]  /*15460*/  @P3 MUFU.RCP R2, R158 ;  /* 0x0000009e00023308 */ /* 0x000ea20000001000 */
[C---:B------:R-:W-:Y:S01]  /*15470*/  FMUL.FTZ R188, R0.reuse, R188 ;  /* 0x000000bc00bc7220 */ /* 0x040fe20000410000 */
[----:B------:R-:W-:Y:S01]  /*15480*/  F2FP.PACK_AB R5, R5, R172 ;  /* 0x000000ac0505723e */ /* 0x000fe200000000ff */
[C---:B------:R-:W-:Y:S01]  /*15490*/  FMUL.FTZ R16, R0.reuse, R189 ;  /* 0x000000bd00107220 */ /* 0x040fe20000410000 */
[----:B------:R-:W-:Y:S01]  /*154a0*/  F2FP.PACK_AB R13, R13, R180 ;  /* 0x000000b40d0d723e */ /* 0x000fe200000000ff */
[C---:B------:R-:W-:Y:S02]  /*154b0*/  FMUL.FTZ R196, R0.reuse, R196 ;  /* 0x000000c400c47220 */ /* 0x040fe40000410000 */
[----:B-----5:R-:W-:Y:S01]  /*154c0*/  FMUL.FTZ R23, R0, R197 ;  /* 0x000000c500177220 */ /* 0x020fe20000410000 */
        /* <DEDUP_REMOVED lines=32> */
[----:B------:R-:W-:Y:S01]  /*156d0*/  MOV R0, 0x3f800000 ;  /* 0x3f80000000007802 */ /* 0x000fe20000000f00 */
[----:B--2---:R-:W-:Y:S01]  /*156e0*/  FMUL.FTZ R26, R2, R68 ;  /* 0x00000044021a7220 */ /* 0x004fe20000410000 */
[----:B------:R-:W-:Y:S01]  /*156f0*/  F2FP.PACK_AB R34, R34, R140 ;  /* 0x0000008c2222723e */ /* 0x000fe200000000ff */
[----:B------:R-:W-:Y:S01]  /*15700*/  FMUL.FTZ R166, R4, R166 ;  /* 0x000000a604a67220 */ /* 0x000fe20000410000 */
[----:B------:R-:W-:Y:S01]  /*15710*/  F2FP.PACK_AB R30, R30, R200 ;  /* 0x000000c81e1e723e */ /* 0x000fe200000000ff */
[C---:B------:R-:W-:Y:S01]  /*15720*/  FMUL.FTZ R6, R4.reuse, R167 ;  /* 0x000000a704067220 */ /* 0x040fe20000410000 */
[----:B------:R-:W2:Y:S01]  /*15730*/  @P0 MUFU.RCP R0, R157 ;  /* 0x0000009d00000308 */ /* 0x000ea20000001000 */
        /* <DEDUP_REMOVED lines=12> */
[----:B--2---:R-:W-:Y:S01]  /*15800*/  FMUL.FTZ R67, R0, R70 ;  /* 0x0000004600437220 */ /* 0x004fe20000410000 */
[----:B-1----:R-:W-:Y:S01]  /*15810*/  SHF.R.S32.HI R70, RZ, 0x1f, R89 ;  /* 0x0000001fff467819 */ /* 0x002fe20000011459 */
[----:B------:R-:W-:Y:S01]  /*15820*/  FMUL.FTZ R74, R4, R74 ;  /* 0x0000004a044a7220 */ /* 0x000fe20000410000 */
[----:B------:R-:W-:Y:S01]  /*15830*/  F2FP.PACK_AB R22, R22, R198 ;  /* 0x000000c61616723e */ /* 0x000fe200000000ff */
[----:B------:R-:W-:Y:S01]  /*15840*/  FMUL.FTZ R19, R4, R75 ;  /* 0x0000004b04137220 */ /* 0x000fe20000410000 */
[----:B------:R-:W-:Y:S01]  /*15850*/  LEA.HI R28, R70, R89, RZ, 0x2 ;  /* 0x00000059461c7211 */ /* 0x000fe200078f10ff */
        /* <DEDUP_REMOVED lines=28> */
[----:B------:R-:W-:Y:S01]  /*15a20*/  FMUL.FTZ R29, R4, R203 ;  /* 0x000000cb041d7220 */ /* 0x000fe20000410000 */
[----:B------:R-:W-:Y:S01]  /*15a30*/  SHF.R.S32.HI R4, RZ, 0x1f, R28 ;  /* 0x0000001fff047819 */ /* 0x000fe2000001141c */
[C---:B------:R-:W-:Y:S01]  /*15a40*/  FMUL.FTZ R160, R2.reuse, R160 ;  /* 0x000000a002a07220 */ /* 0x040fe20000410000 */
[----:B------:R-:W-:Y:S01]  /*15a50*/  F2FP.PACK_AB R33, R33, R142 ;  /* 0x0000008e2121723e */ /* 0x000fe200000000ff */
        /* <DEDUP_REMOVED lines=26> */
[----:B------:R-:W-:Y:S01]  /*15c00*/  LEA.HI R84, R70, R89, RZ, 0x5 ;  /* 0x0000005946547211 */ /* 0x000fe200078f28ff */
[----:B------:R-:W-:Y:S01]  /*15c10*/  FMUL.FTZ R52, R2, R101 ;  /* 0x0000006502347220 */ /* 0x000fe20000410000 */
[----:B------:R-:W-:Y:S01]  /*15c20*/  F2FP.PACK_AB R56, R56, R96 ;  /* 0x000000603838723e */ /* 0x000fe200000000ff */
[C---:B------:R-:W-:Y:S01]  /*15c30*/  FMUL.FTZ R112, R2.reuse, R112 ;  /* 0x0000007002707220 */ /* 0x040fe20000410000 */
[----:B------:R-:W-:Y:S01]  /*15c40*/  SHF.R.S32.HI R26, RZ, 0x5, R84 ;  /* 0x00000005ff1a7819 */ /* 0x000fe20000011454 */
        /* <DEDUP_REMOVED lines=16> */
[----:B------:R-:W-:Y:S01]  /*15d50*/  SHF.R.S32.HI R2, RZ, 0x2, R28 ;  /* 0x00000002ff027819 */ /* 0x000fe2000001141c */
[----:B------:R-:W-:Y:S01]  /*15d60*/  FMUL.FTZ R163, R0, R163 ;  /* 0x000000a300a37220 */ /* 0x000fe20000410000 */
[----:B------:R-:W-:Y:S01]  /*15d70*/  F2FP.PACK_AB R32, R32, R144 ;  /* 0x000000902020723e */ /* 0x000fe200000000ff */
[----:B------:R-:W-:Y:S01]  /*15d80*/  FMUL.FTZ R9, R0, R162 ;  /* 0x000000a200097220 */ /* 0x000fe20000410000 */
[----:B------:R-:W-:Y:S01]  /*15d90*/  LEA.HI R4, R4, R2, RZ, 0x3 ;  /* 0x0000000204047211 */ /* 0x000fe200078f18ff */
[----:B------:R-:W-:-:S02]  /*15da0*/  FMUL.FTZ R171, R0, R171 ;  /* 0x000000ab00ab7220 */ /* 0x000fc40000410000 */
[----:B------:R-:W-:Y:S01]  /*15db0*/  FMUL.FTZ R14, R0, R170 ;  /* 0x000000aa000e7220 */ /* 0x000fe20000410000 */
[----:B------:R-:W-:Y:S01]  /*15dc0*/  LOP3.LUT R4, R4, 0xfffffff8, RZ, 0xc0, !PT ;  /* 0xfffffff804047812 */ /* 0x000fe200078ec0ff */
[C---:B------:R-:W-:Y:S01]  /*15dd0*/  FMUL.FTZ R179, R0.reuse, R179 ;  /* 0x000000b300b37220 */ /* 0x040fe20000410000 */
[----:B------:R-:W-:Y:S01]  /*15de0*/  F2FP.PACK_AB R9, R163, R9 ;  /* 0x00000009a309723e */ /* 0x000fe200000000ff */
[----:B------:R-:W-:Y:S01]  /*15df0*/  FMUL.FTZ R18, R0, R178 ;  /* 0x000000b200127220 */ /* 0x000fe20000410000 */
[----:B------:R-:W-:Y:S01]  /*15e00*/  IADD3 R4, R2, -R4, RZ ;  /* 0x8000000402047210 */ /* 0x000fe20007ffe0ff */
[C---:B------:R-:W-:Y:S01]  /*15e10*/  FMUL.FTZ R187, R0.reuse, R187 ;  /* 0x000000bb00bb7220 */ /* 0x040fe20000410000 */
[----:B------:R-:W-:Y:S01]  /*15e20*/  F2FP.PACK_AB R14, R171, R14 ;  /* 0x0000000eab0e723e */ /* 0x000fe200000000ff */
[----:B------:R-:W-:Y:S01]  /*15e30*/  FMUL.FTZ R24, R0, R186 ;  /* 0x000000ba00187220 */ /* 0x000fe20000410000 */
[----:B------:R-:W-:Y:S01]  /*15e40*/  SHF.L.U32 R2, R4, 0x6, RZ ;  /* 0x0000000604027819 */ /* 0x000fe200000006ff */
[C---:B------:R-:W-:Y:S01]  /*15e50*/  FMUL.FTZ R195, R0.reuse, R195 ;  /* 0x000000c300c37220 */ /* 0x040fe20000410000 */
[----:B------:R-:W-:Y:S01]  /*15e60*/  F2FP.PACK_AB R18, R179, R18 ;  /* 0x00000012b312723e */ /* 0x000fe200000000ff */
[C---:B------:R-:W-:Y:S01]  /*15e70*/  FMUL.FTZ R27, R0.reuse, R194 ;  /* 0x000000c2001b7220 */ /* 0x040fe20000410000 */
[----:B------:R-:W-:Y:S01]  /*15e80*/  F2FP.PACK_AB R24, R187, R24 ;  /* 0x00000018bb18723e */ /* 0x000fe200000000ff */
[----:B------:R-:W-:-:S02]  /*15e90*/  FMUL.FTZ R71, R0, R71 ;  /* 0x0000004700477220 */ /* 0x000fc40000410000 */
[C---:B------:R-:W-:Y:S01]  /*15ea0*/  FMUL.FTZ R83, R0.reuse, R83 ;  /* 0x0000005300537220 */ /* 0x040fe20000410000 */
[----:B------:R-:W-:Y:S01]  /*15eb0*/  F2FP.PACK_AB R27, R195, R27 ;  /* 0x0000001bc31b723e */ /* 0x000fe200000000ff */
        /* <DEDUP_REMOVED lines=28> */
[----:B------:R-:W-:Y:S02]  /*16080*/  LOP3.LUT R0, R28, 0x3ffffffc, RZ, 0xc0, !PT ;  /* 0x3ffffffc1c007812 */ /* 0x000fe400078ec0ff */
[----:B------:R-:W-:Y:S02]  /*16090*/  F2FP.PACK_AB R31, R147, R31 ;  /* 0x0000001f931f723e */ /* 0x000fe400000000ff */
[----:B------:R-:W-:Y:S02]  /*160a0*/  IADD3 R28, -R0, R89, RZ ;  /* 0x00000059001c7210 */ /* 0x000fe40007ffe1ff */
[----:B------:R-:W-:Y:S02]  /*160b0*/  LOP3.LUT R0, R2, 0x1c0, RZ, 0xc0, !PT ;  /* 0x000001c002007812 */ /* 0x000fe400078ec0ff */
[----:B------:R-:W-:Y:S02]  /*160c0*/  LOP3.LUT R2, R4, 0x1, RZ, 0xc0, !PT ;  /* 0x0000000104027812 */ /* 0x000fe400078ec0ff */
[----:B------:R-:W-:-:S02]  /*160d0*/  LEA R28, R26, R28, 0x9 ;  /* 0x0000001c1a1c7211 */ /* 0x000fc400078e48ff */
[----:B------:R-:W-:Y:S02]  /*160e0*/  LEA.HI R0, R0, R0, RZ, 0x1d ;  /* 0x0000000000007211 */ /* 0x000fe400078fe8ff */
[----:B------:R-:W-:Y:S02]  /*160f0*/  ISETP.NE.U32.AND P1, PT, R2, 0x1, PT ;  /* 0x000000010200780c */ /* 0x000fe40003f25070 */
[----:B------:R-:W-:Y:S02]  /*16100*/  LEA R0, R28, R0, 0x1 ;  /* 0x000000001c007211 */ /* 0x000fe400078e08ff */
[----:B------:R-:W-:Y:S02]  /*16110*/  F2FP.PACK_AB R28, R149, R148 ;  /* 0x00000094951c723e */ /* 0x000fe400000000ff */
[----:B------:R-:W-:Y:S02]  /*16120*/  SHF.L.U32 R0, R0, 0x1, RZ ;  /* 0x0000000100007819 */ /* 0x000fe400000006ff */
[----:B------:R-:W-:-:S02]  /*16130*/  F2FP.PACK_AB R69, R151, R69 ;  /* 0x000000459745723e */ /* 0x000fc400000000ff */
[C---:B------:R-:W-:Y:S01]  /*16140*/  IADD3 R2, R0.reuse, -0x10, RZ ;  /* 0xfffffff000027810 */ /* 0x040fe20007ffe0ff */
[----:B------:R1:W-:Y:S02]  /*16150*/  STS [R0+0x400], R6 ;  /* 0x0004000600007388 */ /* 0x0003e40000000800 */
[----:B------:R-:W-:Y:S02]  /*16160*/  @P1 IADD3 R2, R0, 0x10, RZ ;  /* 0x0000001000021810 */ /* 0x000fe40007ffe0ff */
[----:B------:R-:W-:Y:S01]  /*16170*/  R2P PR, R4, 0x6 ;  /* 0x0000000604007804 */ /* 0x000fe20000000000 */
[----:B------:R-:W-:Y:S01]  /*16180*/  STS [R0], R7 ;  /* 0x0000000700007388 */ /* 0x000fe20000000800 */
[----:B------:R-:W-:-:S03]  /*16190*/  MOV R4, 0x20 ;  /* 0x0000002000047802 */ /* 0x000fc60000000f00 */
[----:B------:R2:W-:Y:S01]  /*161a0*/  STS [R2], R5 ;  /* 0x0000000502007388 */ /* 0x0005e20000000800 */
[----:B------:R-:W-:-:S03]  /*161b0*/  SEL R4, R4, 0xffffffe0, !P1 ;  /* 0xffffffe004047807 */ /* 0x000fc60004800000 */
[----:B------:R3:W-:Y:S04]  /*161c0*/  STS [R2+0x400], R8 ;  /* 0x0004000802007388 */ /* 0x0007e80000000800 */
[----:B------:R-:W-:Y:S04]  /*161d0*/  STS [R0+0x2000], R10 ;  /* 0x0020000a00007388 */ /* 0x000fe80000000800 */
[----:B------:R4:W-:Y:S01]  /*161e0*/  STS [R0+0x2400], R9 ;  /* 0x0024000900007388 */ /* 0x0009e20000000800 */
[----:B-1----:R-:W-:-:S03]  /*161f0*/  MOV R6, 0x40 ;  /* 0x0000004000067802 */ /* 0x002fc60000000f00 */
[----:B------:R-:W-:Y:S01]  /*16200*/  STS [R2+0x2000], R11 ;  /* 0x0020000b02007388 */ /* 0x000fe20000000800 */
[----:B------:R-:W-:-:S03]  /*16210*/  SEL R6, R6, 0xffffffc0, !P2 ;  /* 0xffffffc006067807 */ /* 0x000fc60005000000 */
[----:B------:R1:W-:Y:S01]  /*16220*/  STS [R2+0x2400], R14 ;  /* 0x0024000e02007388 */ /* 0x0003e20000000800 */
[----:B--2---:R-:W-:Y:S02]  /*16230*/  IADD3 R5, R0, R4, RZ ;  /* 0x0000000400057210 */ /* 0x004fe40007ffe0ff */
[----:B------:R-:W-:Y:S02]  /*16240*/  IADD3 R4, R4, R2, RZ ;  /* 0x0000000204047210 */ /* 0x000fe40007ffe0ff */
[-C--:B---3--:R-:W-:Y:S01]  /*16250*/  IADD3 R8, R0, R6.reuse, RZ ;  /* 0x0000000600087210 */ /* 0x088fe20007ffe0ff */
[----:B------:R2:W-:Y:S01]  /*16260*/  STS [R5], R13 ;  /* 0x0000000d05007388 */ /* 0x0005e20000000800 */
[----:B------:R-:W-:-:S03]  /*16270*/  IADD3 R7, R5, R6, RZ ;  /* 0x0000000605077210 */ /* 0x000fc60007ffe0ff */
[----:B------:R3:W-:Y:S01]  /*16280*/  STS [R5+0x400], R12 ;  /* 0x0004000c05007388 */ /* 0x0007e20000000800 */
[----:B----4-:R-:W-:-:S03]  /*16290*/  IADD3 R9, R6, R2, RZ ;  /* 0x0000000206097210 */ /* 0x010fc60007ffe0ff */
[----:B------:R-:W-:Y:S01]  /*162a0*/  STS [R4], R16 ;  /* 0x0000001004007388 */ /* 0x000fe20000000800 */
[----:B------:R-:W-:-:S03]  /*162b0*/  IADD3 R6, R4, R6, RZ ;  /* 0x0000000604067210 */ /* 0x000fc60007ffe0ff */
[----:B------:R-:W-:Y:S04]  /*162c0*/  STS [R4+0x400], R15 ;  /* 0x0004000f04007388 */ /* 0x000fe80000000800 */
[----:B------:R-:W-:Y:S01]  /*162d0*/  STS [R5+0x2000], R17 ;  /* 0x0020001105007388 */ /* 0x000fe20000000800 */
[----:B-1----:R-:W-:-:S03]  /*162e0*/  MOV R14, 0x7f800000 ;  /* 0x7f800000000e7802 */ /* 0x002fc60000000f00 */
[----:B------:R-:W-:Y:S04]  /*162f0*/  STS [R5+0x2400], R18 ;  /* 0x0024001205007388 */ /* 0x000fe80000000800 */
[----:B------:R-:W-:Y:S01]  /*16300*/  STS [R4+0x2000], R25 ;  /* 0x0020001904007388 */ /* 0x000fe20000000800 */
[----:B--2---:R-:W-:-:S03]  /*16310*/  MOV R13, 0x7f800000 ;  /* 0x7f800000000d7802 */ /* 0x004fc60000000f00 */
[----:B------:R-:W-:Y:S01]  /*16320*/  STS [R4+0x2400], R24 ;  /* 0x0024001804007388 */ /* 0x000fe20000000800 */
[----:B---3--:R-:W-:-:S03]  /*16330*/  MOV R12, 0x7f800000 ;  /* 0x7f800000000c7802 */ /* 0x008fc60000000f00 */
[----:B------:R-:W-:Y:S04]  /*16340*/  STS [R8], R23 ;  /* 0x0000001708007388 */ /* 0x000fe80000000800 */
[----:B------:R-:W-:Y:S04]  /*16350*/  STS [R8+0x400], R22 ;  /* 0x0004001608007388 */ /* 0x000fe80000000800 */
[----:B------:R-:W-:Y:S04]  /*16360*/  STS [R9], R20 ;  /* 0x0000001409007388 */ /* 0x000fe80000000800 */
[----:B------:R-:W-:Y:S04]  /*16370*/  STS [R9+0x400], R19 ;  /* 0x0004001309007388 */ /* 0x000fe80000000800 */
[----:B------:R-:W-:Y:S04]  /*16380*/  STS [R8+0x2000], R21 ;  /* 0x0020001508007388 */ /* 0x000fe80000000800 */
[----:B------:R-:W-:Y:S04]  /*16390*/  STS [R8+0x2400], R27 ;  /* 0x0024001b08007388 */ /* 0x000fe80000000800 */
[----:B------:R-:W-:Y:S04]  /*163a0*/  STS [R9+0x2000], R68 ;  /* 0x0020004409007388 */ /* 0x000fe80000000800 */
[----:B------:R-:W-:Y:S04]  /*163b0*/  STS [R9+0x2400], R67 ;  /* 0x0024004309007388 */ /* 0x000fe80000000800 */
        /* <DEDUP_REMOVED lines=15> */
[----:B------:R2:W-:Y:S04]  /*164b0*/  STS [R2+0x6400], R51 ;  /* 0x0064003302007388 */ /* 0x0005e80000000800 */
[----:B------:R-:W-:Y:S04]  /*164c0*/  STS [R5+0x4000], R50 ;  /* 0x0040003205007388 */ /* 0x000fe80000000800 */
[----:B------:R-:W-:Y:S04]  /*164d0*/  STS [R5+0x4400], R49 ;  /* 0x0044003105007388 */ /* 0x000fe80000000800 */
[----:B------:R-:W-:Y:S04]  /*164e0*/  STS [R4+0x4000], R46 ;  /* 0x0040002e04007388 */ /* 0x000fe80000000800 */
[----:B------:R-:W-:Y:S01]  /*164f0*/  STS [R4+0x4400], R45 ;  /* 0x0044002d04007388 */ /* 0x000fe20000000800 */
[----:B-1----:R-:W-:-:S03]  /*16500*/  LOP3.LUT R0, R84, 0xffffffe0, RZ, 0xc0, !PT ;  /* 0xffffffe054007812 */ /* 0x002fc600078ec0ff */
[----:B------:R-:W-:Y:S01]  /*16510*/  STS [R5+0x6000], R48 ;  /* 0x0060003005007388 */ /* 0x000fe20000000800 */
[----:B------:R-:W-:-:S03]  /*16520*/  IADD3 R0, -R0, R89, RZ ;  /* 0x0000005900007210 */ /* 0x000fc60007ffe1ff */
[----:B------:R1:W-:Y:S01]  /*16530*/  STS [R5+0x6400], R47 ;  /* 0x0064002f05007388 */ /* 0x0003e20000000800 */
[----:B--2---:R-:W-:Y:S01]  /*16540*/  @P4 MUFU.LG2 R2, R152 ;  /* 0x0000009800024308 */ /* 0x004fe20000000c00 */
[----:B------:R-:W-:Y:S02]  /*16550*/  LOP3.LUT P1, RZ, R0, 0x3, RZ, 0xc0, !PT ;  /* 0x0000000300ff7812 */ /* 0x000fe4000782c0ff */
[----:B------:R-:W-:Y:S04]  /*16560*/  STS [R4+0x6000], R44 ;  /* 0x0060002c04007388 */ /* 0x000fe80000000800 */
[----:B------:R2:W-:Y:S01]  /*16570*/  STS [R4+0x6400], R43 ;  /* 0x0064002b04007388 */ /* 0x0005e20000000800 */
[----:B------:R-:W3:Y:S03]  /*16580*/  @P0 MUFU.LG2 R0, R157 ;  /* 0x0000009d00000308 */ /* 0x000ee60000000c00 */
[----:B------:R-:W-:Y:S04]  /*16590*/  STS [R8+0x4000], R42 ;  /* 0x0040002a08007388 */ /* 0x000fe80000000800 */
[----:B------:R-:W-:Y:S04]  /*165a0*/  STS [R8+0x4400], R41 ;  /* 0x0044002908007388 */ /* 0x000fe80000000800 */
[----:B------:R-:W-:Y:S04]  /*165b0*/  STS [R9+0x4000], R38 ;  /* 0x0040002609007388 */ /* 0x000fe80000000800 */
[----:B------:R-:W-:Y:S01]  /*165c0*/  STS [R9+0x4400], R37 ;  /* 0x0044002509007388 */ /* 0x000fe20000000800 */
[----:B-1----:R-:W-:Y:S01]  /*165d0*/  @P3 MUFU.LG2 R5, R158 ;  /* 0x0000009e00053308 */ /* 0x002fe20000000c00 */
[----:B---3--:R-:W-:-:S02]  /*165e0*/  @P0 FMUL.FTZ R0, R0, 0.69314718246459960938 ;  /* 0x3f31721800000820 */ /* 0x008fc40000410000 */
[----:B------:R-:W-:Y:S02]  /*165f0*/  STS [R8+0x6000], R40 ;  /* 0x0060002808007388 */ /* 0x000fe40000000800 */
[----:B------:R-:W-:Y:S02]  /*16600*/  @P0 FFMA.FTZ R12, R3, c[0x0][0x238], R0 ;  /* 0x00008e00030c0a23 */ /* 0x000fe40000010000 */
[----:B------:R-:W-:Y:S01]  /*16610*/  STS [R8+0x6400], R39 ;  /* 0x0064002708007388 */ /* 0x000fe20000000800 */
[----:B--2---:R-:W1:Y:S03]  /*16620*/  @P5 MUFU.LG2 R4, R153 ;  /* 0x0000009900045308 */ /* 0x004e660000000c00 */
        /* <DEDUP_REMOVED lines=8> */
[----:B--2---:R-:W-:-:S03]  /*166b0*/  MOV R9, 0x7f800000 ;  /* 0x7f80000000097802 */ /* 0x004fc60000000f00 */
[----:B------:R-:W-:Y:S04]  /*166c0*/  STS [R6+0x6000], R28 ;  /* 0x0060001c06007388 */ /* 0x000fe80000000800 */
[----:B------:R1:W-:Y:S04]  /*166d0*/  STS [R6+0x6400], R69 ;  /* 0x0064004506007388 */ /* 0x0003e80000000800 */
[----:B------:R-:W-:Y:S01]  /*166e0*/  BAR.SYNC.DEFER_BLOCKING 0x0 ;  /* 0x0000000000007b1d */ /* 0x000fe20000010000 */
[----:B-1----:R-:W-:Y:S02]  /*166f0*/  @P5 FMUL.FTZ R6, R4, 0.69314718246459960938 ;  /* 0x3f31721804065820 */ /* 0x002fe40000410000 */
[----:B------:R-:W-:-:S03]  /*16700*/  @P4 FMUL.FTZ R4, R2, 0.69314718246459960938 ;  /* 0x3f31721802044820 */ /* 0x000fc60000410000 */
[----:B------:R1:W2:Y:S01]  /*16710*/  LDS.128 R20, [R239] ;  /* 0x00000000ef147984 */ /* 0x0002a20000000c00 */
[----:B------:R-:W-:Y:S02]  /*16720*/  @P3 FMUL.FTZ R2, R5, 0.69314718246459960938 ;  /* 0x3f31721805023820 */ /* 0x000fe40000410000 */
[----:B------:R-:W-:Y:S01]  /*16730*/  @P5 FFMA.FTZ R13, R156, c[0x0][0x238], R6 ;  /* 0x00008e009c0d5a23 */ /* 0x000fe20000010006 */
[----:B------:R1:W3:Y:S01]  /*16740*/  LDS.128 R32, [R239+0x800] ;  /* 0x00080000ef207984 */ /* 0x0002e20000000c00 */
[----:B------:R-:W-:Y:S02]  /*16750*/  @P4 FFMA.FTZ R14, R155, c[0x0][0x238], R4 ;  /* 0x00008e009b0e4a23 */ /* 0x000fe40000010004 */
[----:B------:R-:W-:Y:S01]  /*16760*/  @P3 FFMA.FTZ R9, R154, c[0x0][0x238], R2 ;  /* 0x00008e009a093a23 */ /* 0x000fe20000010002 */
[----:B------:R1:W4:Y:S04]  /*16770*/  LDS.128 R40, [R239+0x1000] ;  /* 0x00100000ef287984 */ /* 0x0003280000000c00 */
[----:B------:R1:W1:Y:S04]  /*16780*/  LDS.128 R48, [R239+0x1800] ;  /* 0x00180000ef307984 */ /* 0x0002680000000c00 */
        /* <DEDUP_REMOVED lines=13> */
[----:B--234-:R-:W2:Y:S01]  /*16860*/  LDL.LU R159, [R1+0xd0] ;  /* 0x0000d000019f7983 */ /* 0x01cea20000300800 */
[----:B------:R-:W-:-:S04]  /*16870*/  SHF.R.S32.HI R0, RZ, 0x1f, R26 ;  /* 0x0000001fff007819 */ /* 0x000fc8000001141a */
[----:B------:R-:W-:-:S04]  /*16880*/  LEA.HI R0, R0, R26, RZ, 0x2 ;  /* 0x0000001a00007211 */ /* 0x000fc800078f10ff */
[----:B------:R-:W-:-:S05]  /*16890*/  LOP3.LUT R0, R0, 0xffffffc, RZ, 0xc0, !PT ;  /* 0x0ffffffc00007812 */ /* 0x000fca00078ec0ff */
[----:B------:R-:W-:-:S04]  /*168a0*/  IMAD.IADD R0, R26, 0x1, -R0 ;  /* 0x000000011a007824 */ /* 0x000fc800078e0a00 */
[----:B--2---:R-:W-:-:S05]  /*168b0*/  IMAD R0, R0, 0x10, R159 ;  /* 0x0000001000007824 */ /* 0x004fca00078e029f */
[C---:B------:R-:W-:Y:S02]  /*168c0*/  ISETP.GE.AND P6, PT, R0.reuse, UR10, PT ;  /* 0x0000000a00007c0c */ /* 0x040fe4000bfc6270 */
[C---:B------:R-:W-:Y:S02]  /*168d0*/  IADD3 R2, R0.reuse, 0x8, RZ ;  /* 0x0000000800027810 */ /* 0x040fe40007ffe0ff */
[----:B------:R-:W-:Y:S02]  /*168e0*/  IADD3 R5, R0, 0x40, RZ ;  /* 0x0000004000057810 */ /* 0x000fe40007ffe0ff */
[----:B------:R-:W-:Y:S02]  /*168f0*/  ISETP.GE.AND P5, PT, R2, UR10, PT ;  /* 0x0000000a02007c0c */ /* 0x000fe4000bfa6270 */
[----:B------:R-:W-:Y:S02]  /*16900*/  IADD3 R4, R0, 0x48, RZ ;  /* 0x0000004800047810 */ /* 0x000fe40007ffe0ff */
[----:B------:R-:W-:-:S02]  /*16910*/  ISETP.GE.AND P4, PT, R5, UR10, PT ;  /* 0x0000000a05007c0c */ /* 0x000fc4000bf86270 */
[----:B------:R-:W-:Y:S01]  /*16920*/  ISETP.GE.AND P3, PT, R4, UR10, PT ;  /* 0x0000000a04007c0c */ /* 0x000fe2000bf66270 */
[----:B------:R-:W-:-:S05]  /*16930*/  @!P6 IMAD R3, R0, UR19, RZ ;  /* 0x000000130003ec24 */ /* 0x000fca000f8e02ff */
[----:B------:R-:W-:Y:S01]  /*16940*/  @!P6 IADD3 R0, P0, R3, UR11, RZ ;  /* 0x0000000b0300ec10 */ /* 0x000fe2000ff1e0ff */
[----:B------:R-:W-:-:S03]  /*16950*/  @!P5 IMAD R2, R2, UR19, RZ ;  /* 0x000000130202dc24 */ /* 0x000fc6000f8e02ff */
[----:B------:R-:W-:Y:S01]  /*16960*/  @!P6 LEA.HI.X.SX32 R6, R3, UR4, 0x1, P0 ;  /* 0x000000040306ec11 */ /* 0x000fe200080f0eff */
[----:B------:R-:W-:Y:S01]  /*16970*/  @!P4 IMAD R5, R5, UR19, RZ ;  /* 0x000000130505cc24 */ /* 0x000fe2000f8e02ff */
[----:B------:R-:W-:Y:S01]  /*16980*/  @!P6 LEA R10, P1, R0, c[0x0][0x200], 0x2 ;  /* 0x00008000000aea11 */ /* 0x000fe200078210ff */
[----:B------:R-:W-:Y:S01]  /*16990*/  @!P3 IMAD R3, R4, UR19, RZ ;  /* 0x000000130403bc24 */ /* 0x000fe2000f8e02ff */
[----:B------:R-:W-:Y:S02]  /*169a0*/  @!P5 IADD3 R7, P0, R2, UR11, RZ ;  /* 0x0000000b0207dc10 */ /* 0x000fe4000ff1e0ff */
[----:B------:R-:W-:Y:S02]  /*169b0*/  @!P6 LEA.HI.X R11, R0, c[0x0][0x204], R6, 0x2, P1 ;  /* 0x00008100000bea11 */ /* 0x000fe400008f1406 */
[----:B------:R-:W-:Y:S02]  /*169c0*/  @!P5 LEA.HI.X.SX32 R2, R2, UR4, 0x1, P0 ;  /* 0x000000040202dc11 */ /* 0x000fe400080f0eff */
[----:B------:R-:W-:Y:S01]  /*169d0*/  @!P4 IADD3 R0, P1, R5, UR11, RZ ;  /* 0x0000000b0500cc10 */ /* 0x000fe2000ff3e0ff */
[----:B------:R2:W-:Y:S01]  /*169e0*/  @!P6 STG.E [R10.64], R13 ;  /* 0x0000000d0a00e986 */ /* 0x0005e2000c101910 */
[----:B------:R-:W-:-:S02]  /*169f0*/  @!P5 LEA R6, P2, R7, c[0x0][0x200], 0x2 ;  /* 0x000080000706da11 */ /* 0x000fc400078410ff */
[----:B------:R-:W-:Y:S02]  /*16a00*/  @!P3 IADD3 R8, P0, R3, UR11, RZ ;  /* 0x0000000b0308bc10 */ /* 0x000fe4000ff1e0ff */
[----:B------:R-:W-:Y:S02]  /*16a10*/  @!P4 LEA.HI.X.SX32 R5, R5, UR4, 0x1, P1 ;  /* 0x000000040505cc11 */ /* 0x000fe400088f0eff */
[----:B------:R-:W-:Y:S02]  /*16a20*/  @!P5 LEA.HI.X R7, R7, c[0x0][0x204], R2, 0x2, P2 ;  /* 0x000081000707da11 */ /* 0x000fe400010f1402 */
[----:B------:R-:W-:Y:S02]  /*16a30*/  @!P3 LEA.HI.X.SX32 R3, R3, UR4, 0x1, P0 ;  /* 0x000000040303bc11 */ /* 0x000fe400080f0eff */
[----:B------:R-:W-:Y:S01]  /*16a40*/  @!P4 LEA R4, P1, R0, c[0x0][0x200], 0x2 ;  /* 0x000080000004ca11 */ /* 0x000fe200078210ff */
[----:B------:R2:W-:Y:S01]  /*16a50*/  @!P5 STG.E [R6.64], R14 ;  /* 0x0000000e0600d986 */ /* 0x0005e2000c101910 */
[----:B------:R-:W-:-:S02]  /*16a60*/  @!P3 LEA R2, P0, R8, c[0x0][0x200], 0x2 ;  /* 0x000080000802ba11 */ /* 0x000fc400078010ff */
[----:B------:R-:W-:Y:S02]  /*16a70*/  @!P4 LEA.HI.X R5, R0, c[0x0][0x204], R5, 0x2, P1 ;  /* 0x000081000005ca11 */ /* 0x000fe400008f1405 */
[----:B------:R-:W-:-:S03]  /*16a80*/  @!P3 LEA.HI.X R3, R8, c[0x0][0x204], R3, 0x2, P0 ;  /* 0x000081000803ba11 */ /* 0x000fc600000f1403 */
[----:B------:R2:W-:Y:S04]  /*16a90*/  @!P4 STG.E [R4.64], R9 ;  /* 0x000000090400c986 */ /* 0x0005e8000c101910 */
[----:B------:R2:W-:Y:S02]  /*16aa0*/  @!P3 STG.E [R2.64], R12 ;  /* 0x0000000c0200b986 */ /* 0x0005e4000c101910 */
.L_x_39:
[----:B--234-:R-:W-:Y:S05]  /*16ab0*/  BSYNC B0 ;  /* 0x0000000000007941 */ /* 0x01cfea0003800000 */
.L_x_38:
[----:B------:R-:W2:Y:S04]  /*16ac0*/  LDL.LU.64 R4, [R1+0xa8] ;  /* 0x0000a80001047983 */ /* 0x000ea80000300a00 */
[----:B------:R-:W3:Y:S04]  /*16ad0*/  S2R R3, SR_TID.X ;  /* 0x0000000000037919 */ /* 0x000ee80000002100 */
[----:B------:R-:W4:Y:S01]  /*16ae0*/  S2R R8, SR_CTAID.Z ;  /* 0x0000000000087919 */ /* 0x000f220000002700 */
[----:B------:R-:W-:-:S02]  /*16af0*/  USHF.R.S32.HI UR6, URZ, 0x1f, UR12 ;  /* 0x0000001f3f067899 */ /* 0x000fc4000801140c */
[----:B------:R-:W-:Y:S01]  /*16b00*/  ULDC.64 UR4, c[0x0][0x1f0] ;  /* 0x00007c0000047ab9 */ /* 0x000fe20000000a00 */
[----:B------:R1:W5:Y:S01]  /*16b10*/  LDL.64 R12, [R1+0x70] ;  /* 0x00007000010c7983 */ /* 0x0003620000100a00 */
[----:B------:R-:W-:Y:S01]  /*16b20*/  UIMAD UR4, UR6, UR4, URZ ;  /* 0x00000004060472a4 */ /* 0x000fe2000f8e023f */
[----:B------:R-:W-:Y:S03]  /*16b30*/  BSSY B0, `(.L_x_40) ;  /* 0x0000014000007945 */ /* 0x000fe60003800000 */
[----:B------:R-:W-:Y:S01]  /*16b40*/  UIMAD UR4, UR12, UR5, UR4 ;  /* 0x000000050c0472a4 */ /* 0x000fe2000f8e0204 */
[----:B---3--:R-:W-:-:S04]  /*16b50*/  SHF.R.S32.HI R0, RZ, 0x1f, R3 ;  /* 0x0000001fff007819 */ /* 0x008fc80000011403 */
[----:B------:R-:W-:-:S04]  /*16b60*/  LEA.HI R0, R0, R3, RZ, 0x3 ;  /* 0x0000000300007211 */ /* 0x000fc800078f18ff */
[----:B------:R-:W-:Y:S02]  /*16b70*/  SHF.R.S32.HI R10, RZ, 0x3, R0 ;  /* 0x00000003ff0a7819 */ /* 0x000fe40000011400 */
[----:B--2---:R-:W-:-:S04]  /*16b80*/  IADD3 R2, P0, R4, UR14, RZ ;  /* 0x0000000e04027c10 */ /* 0x004fc8000ff1e0ff */
[----:B------:R-:W-:Y:S02]  /*16b90*/  IADD3.X R3, R5, UR7, RZ, P0, !PT ;  /* 0x0000000705037c10 */ /* 0x000fe400087fe4ff */
[----:B------:R-:W-:-:S03]  /*16ba0*/  ISETP.GE.AND P0, PT, R10, UR10, PT ;  /* 0x0000000a0a007c0c */ /* 0x000fc6000bf06270 */
[----:B----4-:R-:W-:-:S05]  /*16bb0*/  IMAD.WIDE.U32 R8, R8, c[0x0][0x1f0], R2 ;  /* 0x00007c0008087a25 */ /* 0x010fca00078e0002 */
[----:B------:R-:W-:-:S05]  /*16bc0*/  IADD3 R7, R9, UR4, RZ ;  /* 0x0000000409077c10 */ /* 0x000fca000fffe0ff */
[----:B------:R-:W-:Y:S05]  /*16bd0*/  @P0 BRA `(.L_x_41) ;  /* 0x0000009000000947 */ /* 0x000fea0003800000 */
[----:B-1----:R-:W-:Y:S01]  /*16be0*/  MOV R6, R8 ;  /* 0x0000000800067202 */ /* 0x002fe20000000f00 */
[----:B-----5:R-:W-:-:S04]  /*16bf0*/  IMAD R0, R13, c[0x0][0x1e8], RZ ;  /* 0x00007a000d007a24 */ /* 0x020fc800078e02ff */
[----:B------:R-:W-:-:S04]  /*16c00*/  IMAD.WIDE.U32 R2, R12, c[0x0][0x1e8], R6 ;  /* 0x00007a000c027a25 */ /* 0x000fc800078e0006 */
[----:B------:R-:W-:Y:S01]  /*16c10*/  IMAD R0, R12, c[0x0][0x1ec], R0 ;  /* 0x00007b000c007a24 */ /* 0x000fe200078e0200 */
[----:B------:R-:W-:-:S04]  /*16c20*/  LEA R4, P0, R2, c[0x0][0x1d0], 0x1 ;  /* 0x0000740002047a11 */ /* 0x000fc800078008ff */
[----:B------:R-:W-:-:S04]  /*16c30*/  IADD3 R0, R3, R0, RZ ;  /* 0x0000000003007210 */ /* 0x000fc80007ffe0ff */
[----:B------:R-:W-:-:S05]  /*16c40*/  LEA.HI.X R5, R2, c[0x0][0x1d4], R0, 0x1, P0 ;  /* 0x0000750002057a11 */ /* 0x000fca00000f0c00 */
[----:B------:R1:W-:Y:S04]  /*16c50*/  STG.E.128 [R4.64], R20 ;  /* 0x0000001404007986 */ /* 0x0003e8000c101d10 */
[----:B------:R1:W-:Y:S02]  /*16c60*/  STG.E.128 [R4.64+0x80], R16 ;  /* 0x0000801004007986 */ /* 0x0003e4000c101d10 */
.L_x_41:
[----:B-1----:R-:W-:Y:S05]  /*16c70*/  BSYNC B0 ;  /* 0x0000000000007941 */ /* 0x002fea0003800000 */
.L_x_40:
[----:B------:R-:W-:Y:S01]  /*16c80*/  IADD3 R0, R10, 0x10, RZ ;  /* 0x000000100a007810 */ /* 0x000fe20007ffe0ff */
[----:B------:R-:W-:Y:S03]  /*16c90*/  BSSY B0, `(.L_x_42) ;  /* 0x000000f000007945 */ /* 0x000fe60003800000 */
[----:B------:R-:W-:-:S13]  /*16ca0*/  ISETP.GE.AND P0, PT, R0, UR10, PT ;  /* 0x0000000a00007c0c */ /* 0x000fda000bf06270 */
[----:B------:R-:W-:Y:S05]  /*16cb0*/  @P0 BRA `(.L_x_43) ;  /* 0x000000c000000947 */ /* 0x000fea0003800000 */
[----:B-----5:R-:W-:Y:S01]  /*16cc0*/  IADD3 R4, P0, R12, 0x10, RZ ;  /* 0x000000100c047810 */ /* 0x020fe20007f1e0ff */
[----:B------:R-:W-:Y:S01]  /*16cd0*/  IMAD.MOV.U32 R2, RZ, RZ, R8 ;  /* 0x000000ffff027224 */ /* 0x000fe200078e0008 */
[----:B------:R-:W-:-:S03]  /*16ce0*/  MOV R3, R7 ;  /* 0x0000000700037202 */ /* 0x000fc60000000f00 */
[----:B------:R-:W-:Y:S02]  /*16cf0*/  IMAD.X R0, RZ, RZ, R13, P0 ;  /* 0x000000ffff007224 */ /* 0x000fe400000e060d */
[----:B------:R-:W-:-:S04]  /*16d00*/  IMAD.WIDE.U32 R2, R4, c[0x0][0x1e8], R2 ;  /* 0x00007a0004027a25 */ /* 0x000fc800078e0002 */
[----:B------:R-:W-:-:S04]  /*16d10*/  IMAD R0, R0, c[0x0][0x1e8], RZ ;  /* 0x00007a0000007a24 */ /* 0x000fc800078e02ff */
[----:B------:R-:W-:Y:S01]  /*16d20*/  IMAD R0, R4, c[0x0][0x1ec], R0 ;  /* 0x00007b0004007a24 */ /* 0x000fe200078e0200 */
[----:B------:R-:W-:-:S04]  /*16d30*/  LEA R4, P0, R2, c[0x0][0x1d0], 0x1 ;  /* 0x0000740002047a11 */ /* 0x000fc800078008ff */
[----:B------:R-:W-:-:S04]  /*16d40*/  IADD3 R0, R3, R0, RZ ;  /* 0x0000000003007210 */ /* 0x000fc80007ffe0ff */
[----:B------:R-:W-:-:S05]  /*16d50*/  LEA.HI.X R5, R2, c[0x0][0x1d4], R0, 0x1, P0 ;  /* 0x0000750002057a11 */ /* 0x000fca00000f0c00 */
[----:B------:R1:W-:Y:S04]  /*16d60*/  STG.E.128 [R4.64], R32 ;  /* 0x0000002004007986 */ /* 0x0003e8000c101d10 */
[----:B------:R1:W-:Y:S02]  /*16d70*/  STG.E.128 [R4.64+0x80], R28 ;  /* 0x0000801c04007986 */ /* 0x0003e4000c101d10 */
.L_x_43:
[----:B------:R-:W-:Y:S05]  /*16d80*/  BSYNC B0 ;  /* 0x0000000000007941 */ /* 0x000fea0003800000 */
.L_x_42:
[----:B------:R-:W-:Y:S01]  /*16d90*/  IADD3 R0, R10, 0x20, RZ ;  /* 0x000000200a007810 */ /* 0x000fe20007ffe0ff */
[----:B------:R-:W-:Y:S03]  /*16da0*/  BSSY B0, `(.L_x_44) ;  /* 0x000000f000007945 */ /* 0x000fe60003800000 */
[----:B------:R-:W-:-:S13]  /*16db0*/  ISETP.GE.AND P0, PT, R0, UR10, PT ;  /* 0x0000000a00007c0c */ /* 0x000fda000bf06270 */
[----:B------:R-:W-:Y:S05]  /*16dc0*/  @P0 BRA `(.L_x_45) ;  /* 0x000000c000000947 */ /* 0x000fea0003800000 */
[----:B-1---5:R-:W-:Y:S01]  /*16dd0*/  IADD3 R4, P0, R12, 0x20, RZ ;  /* 0x000000200c047810 */ /* 0x022fe20007f1e0ff */
        /* <DEDUP_REMOVED lines=11> */
.L_x_45:
[----:B------:R-:W-:Y:S05]  /*16e90*/  BSYNC B0 ;  /* 0x0000000000007941 */ /* 0x000fea0003800000 */
.L_x_44:
[----:B------:R-:W2:Y:S01]  /*16ea0*/  LDL.LU R0, [R1+0xa4] ;  /* 0x0000a40001007983 */ /* 0x000ea20000300800 */
[----:B------:R-:W-:Y:S01]  /*16eb0*/  BSSY B0, `(.L_x_46) ;  /* 0x000000f000007945 */ /* 0x000fe20003800000 */
[----:B--2---:R-:W-:-:S13]  /*16ec0*/  ISETP.GE.AND P0, PT, R0, UR10, PT ;  /* 0x0000000a00007c0c */ /* 0x004fda000bf06270 */
        /* <DEDUP_REMOVED lines=13> */
.L_x_47:
[----:B------:R-:W-:Y:S05]  /*16fa0*/  BSYNC B0 ;  /* 0x0000000000007941 */ /* 0x000fea0003800000 */
.L_x_46:
        /* <DEDUP_REMOVED lines=16> */
.L_x_49:
[----:B------:R-:W-:Y:S05]  /*170b0*/  BSYNC B0 ;  /* 0x0000000000007941 */ /* 0x000fea0003800000 */
.L_x_48:
        /* <DEDUP_REMOVED lines=16> */
.L_x_51:
[----:B------:R-:W-:Y:S05]  /*171c0*/  BSYNC B0 ;  /* 0x0000000000007941 */ /* 0x000fea0003800000 */
.L_x_50:
        /* <DEDUP_REMOVED lines=16> */
.L_x_53:
[----:B------:R-:W-:Y:S05]  /*172d0*/  BSYNC B0 ;  /* 0x0000000000007941 */ /* 0x000fea0003800000 */
.L_x_52:
[----:B------:R-:W2:Y:S02]  /*172e0*/  LDL.LU R0, [R1+0xc8] ;  /* 0x0000c80001007983 */ /* 0x000ea40000300800 */
[----:B--2---:R-:W-:-:S13]  /*172f0*/  ISETP.GE.AND P0, PT, R0, UR10, PT ;  /* 0x0000000a00007c0c */ /* 0x004fda000bf06270 */
[----:B------:R-:W-:Y:S05]  /*17300*/  @P0 EXIT ;  /* 0x000000000000094d */ /* 0x000fea0003800000 */
[----:B-----5:R-:W-:Y:S01]  /*17310*/  IADD3 R6, P0, R12, 0x70, RZ ;  /* 0x000000700c067810 */ /* 0x020fe20007f1e0ff */
[----:B------:R-:W-:Y:S01]  /*17320*/  IMAD.MOV.U32 R2, RZ, RZ, R8 ;  /* 0x000000ffff027224 */ /* 0x000fe200078e0008 */
[----:B------:R-:W-:-:S03]  /*17330*/  MOV R3, R7 ;  /* 0x0000000700037202 */ /* 0x000fc60000000f00 */
[----:B------:R-:W-:Y:S02]  /*17340*/  IMAD.X R0, RZ, RZ, R13, P0 ;  /* 0x000000ffff007224 */ /* 0x000fe400000e060d */
[----:B-1----:R-:W-:-:S04]  /*17350*/  IMAD.WIDE.U32 R4, R6, c[0x0][0x1e8], R2 ;  /* 0x00007a0006047a25 */ /* 0x002fc800078e0002 */
[----:B------:R-:W-:Y:S01]  /*17360*/  IMAD R0, R0, c[0x0][0x1e8], RZ ;  /* 0x00007a0000007a24 */ /* 0x000fe200078e02ff */
[----:B------:R-:W-:-:S03]  /*17370*/  LEA R2, P0, R4, c[0x0][0x1d0], 0x1 ;  /* 0x0000740004027a11 */ /* 0x000fc600078008ff */
[----:B------:R-:W-:-:S05]  /*17380*/  IMAD R0, R6, c[0x0][0x1ec], R0 ;  /* 0x00007b0006007a24 */ /* 0x000fca00078e0200 */
[----:B------:R-:W-:-:S04]  /*17390*/  IADD3 R0, R5, R0, RZ ;  /* 0x0000000005007210 */ /* 0x000fc80007ffe0ff */
[----:B------:R-:W-:-:S05]  /*173a0*/  LEA.HI.X R3, R4, c[0x0][0x1d4], R0, 0x1, P0 ;  /* 0x0000750004037a11 */ /* 0x000fca00000f0c00 */
[----:B------:R-:W-:Y:S04]  /*173b0*/  STG.E.128 [R2.64], R80 ;  /* 0x0000005002007986 */ /* 0x000fe8000c101d10 */
[----:B------:R-:W-:Y:S01]  /*173c0*/  STG.E.128 [R2.64+0x80], R76 ;  /* 0x0000804c02007986 */ /* 0x000fe2000c101d10 */
[----:B------:R-:W-:Y:S05]  /*173d0*/  EXIT ;  /* 0x000000000000794d */ /* 0x000fea0003800000 */
.L_x_26:
[----:B-1----:R-:W-:Y:S01]  /*173e0*/  UISETP.NE.AND UP4, UPT, UR9, -0x1, UPT ;  /* 0xffffffff0900788c */ /* 0x002fe2000bf85270 */
[----:B------:R-:W-:Y:S01]  /*173f0*/  SHF.R.S32.HI R8, RZ, 0x1f, R156 ;  /* 0x0000001fff087819 */ /* 0x000fe2000001149c */
[----:B------:R-:W-:Y:S01]  /*17400*/  ULDC.64 UR6, c[0x0][0x1e8] ;  /* 0x00007a0000067ab9 */ /* 0x000fe20000000a00 */
[----:B------:R-:W1:Y:S01]  /*17410*/  S2R R12, SR_CTAID.Z ;  /* 0x00000000000c7919 */ /* 0x000e620000002700 */
[----:B------:R-:W-:Y:S01]  /*17420*/  ULDC.64 UR4, c[0x0][0x1e0] ;  /* 0x0000780000047ab9 */ /* 0x000fe20000000a00 */
[----:B------:R-:W-:Y:S01]  /*17430*/  LEA.HI R8, R8, R156, RZ, 0x3 ;  /* 0x0000009c08087211 */ /* 0x000fe200078f18ff */
[----:B------:R-:W-:Y:S01]  /*17440*/  ULDC.U8 UR20, c[0x0][0x328] ;  /* 0x0000ca0000147ab9 */ /* 0x000fe20000000000 */
[----:B------:R-:W2:Y:S01]  /*17450*/  S2R R6, SR_CTAID.X ;  /* 0x0000000000067919 */ /* 0x000ea20000002500 */
[----:B------:R-:W-:Y:S01]  /*17460*/  USHF.R.S32.HI UR14, URZ, 0x1f, UR11 ;  /* 0x0000001f3f0e7899 */ /* 0x000fe2000801140b */
[----:B------:R-:W-:Y:S01]  /*17470*/  LOP3.LUT R0, R8, 0x1ffffff8, RZ, 0xc0, !PT ;  /* 0x1ffffff808007812 */ /* 0x000fe200078ec0ff */
[----:B------:R-:W-:Y:S01]  /*17480*/  UISETP.NE.AND UP3, UPT, UR20, URZ, UPT ;  /* 0x0000003f1400728c */ /* 0x000fe2000bf65270 */
[----:B------:R-:W-:Y:S01]  /*17490*/  SHF.R.S32.HI R8, RZ, 0x3, R8 ;  /* 0x00000003ff087819 */ /* 0x000fe20000011408 */
[----:B------:R-:W-:Y:S01]  /*174a0*/  @UP4 UIMAD.WIDE.U32 UR18, UR9, UR6, URZ ;  /* 0x00000006091242a5 */ /* 0x000fe2000f8e003f */
[----:B------:R-:W-:Y:S01]  /*174b0*/  BSSY B0, `(.L_x_54) ;  /* 0x000003a000007945 */ /* 0x000fe20003800000 */
[----:B------:R-:W-:Y:S01]  /*174c0*/  @!UP4 USHF.R.S32.HI UR21, URZ, 0x1f, UR10 ;  /* 0x0000001f3f15c899 */ /* 0x000fe2000801140a */
[----:B------:R-:W-:Y:S01]  /*174d0*/  IMAD.IADD R0, R156, 0x1, -R0 ;  /* 0x000000019c007824 */ /* 0x000fe200078e0a00 */
[----:B------:R-:W-:Y:S01]  /*174e0*/  @UP4 UIMAD UR7, UR9, UR7, UR19 ;  /* 0x00000007090742a4 */ /* 0x000fe2000f8e0213 */
[----:B------:R-:W-:Y:S01]  /*174f0*/  SHF.R.S32.HI R9, RZ, 0x1f, R8 ;  /* 0x0000001fff097819 */ /* 0x000fe20000011408 */
[----:B------:R-:W-:Y:S01]  /*17500*/  @!UP4 UIMAD UR21, UR21, UR4, URZ ;  /* 0x000000041515c2a4 */ /* 0x000fe2000f8e023f */
[----:B------:R-:W-:Y:S01]  /*17510*/  IMAD.SHL.U32 R0, R0, 0x8, RZ ;  /* 0x0000000800007824 */ /* 0x000fe200078e00ff */
[----:B------:R-:W-:-:S02]  /*17520*/  ULDC.U8 UR19, c[0x0][0x329] ;  /* 0x0000ca4000137ab9 */ /* 0x000fc40000000000 */
[----:B------:R-:W-:Y:S02]  /*17530*/  UISETP.NE.AND UP1, UPT, UR19, URZ, UPT ;  /* 0x0000003f1300728c */ /* 0x000fe4000bf25270 */
[----:B------:R-:W-:Y:S02]  /*17540*/  @!UP4 UIMAD.WIDE.U32 UR22, UR10, UR4, URZ ;  /* 0x000000040a16c2a5 */ /* 0x000fe4000f8e003f */
[----:B------:R-:W-:Y:S02]  /*17550*/  @!UP4 UIMAD UR21, UR10, UR5, UR21 ;  /* 0x000000050a15c2a4 */ /* 0x000fe4000f8e0215 */
[----:B------:R-:W-:Y:S02]  /*17560*/  UISETP.NE.OR UP2, UPT, UR19, URZ, !UP3 ;  /* 0x0000003f1300728c */ /* 0x000fe4000df45670 */
[----:B------:R-:W-:Y:S01]  /*17570*/  ULDC.64 UR4, c[0x0][0x1f0] ;  /* 0x00007c0000047ab9 */ /* 0x000fe20000000a00 */
[----:B--2---:R-:W-:Y:S01]  /*17580*/  IMAD.WIDE R6, R6, 0x80, R8 ;  /* 0x0000008006067825 */ /* 0x004fe200078e0208 */
[----:B------:R-:W-:-:S02]  /*17590*/  UIMAD UR4, UR14, UR4, URZ ;  /* 0x000000040e0472a4 */ /* 0x000fc4000f8e023f */
[----:B------:R-:W-:Y:S02]  /*175a0*/  ULDC UR13, c[0x0][0x214] ;  /* 0x00008500000d7ab9 */ /* 0x000fe40000000800 */
[----:B------:R-:W-:Y:S02]  /*175b0*/  @UP1 ULDC UR14, c[0x0][0x210] ;  /* 0x00008400000e1ab9 */ /* 0x000fe40000000800 */
[----:B------:R-:W-:Y:S02]  /*175c0*/  ULDC UR8, c[0x0][0x234] ;  /* 0x00008d0000087ab9 */ /* 0x000fe40000000800 */
[----:B------:R-:W-:Y:S02]  /*175d0*/  @UP1 UIMAD UR14, UR14, UR13, URZ ;  /* 0x0000000d0e0e12a4 */ /* 0x000fe4000f8e023f */
[----:B------:R-:W-:Y:S02]  /*175e0*/  UISETP.NE.OR UP0, UPT, UR9, -0x1, UP2 ;  /* 0xffffffff0900788c */ /* 0x000fe40009705670 */
[----:B------:R-:W-:-:S02]  /*175f0*/  @!UP1 USEL UR14, UR13, UR8, !UP3 ;  /* 0x000000080d0e9287 */ /* 0x000fc4000d800000 */
[----:B------:R-:W-:Y:S02]  /*17600*/  ULDC UR6, c[0x0][0x1c0] ;  /* 0x0000700000067ab9 */ /* 0x000fe40000000800 */
[----:B------:R-:W-:Y:S02]  /*17610*/  @UP1 UMOV UR19, 0x1 ;  /* 0x0000000100131882 */ /* 0x000fe40000000000 */
[----:B------:R-:W-:Y:S02]  /*17620*/  @!UP1 UIMAD UR19, UR14, UR6, URZ ;  /* 0x000000060e1392a4 */ /* 0x000fe4000f8e023f */
[----:B------:R-:W-:Y:S02]  /*17630*/  @!UP4 UMOV UR18, UR22 ;  /* 0x000000160012cc82 */ /* 0x000fe40008000000 */
[----:B------:R-:W-:Y:S01]  /*17640*/  @!UP4 UIADD3 UR7, UR23, UR21, URZ ;  /* 0x000000151707c290 */ /* 0x000fe2000fffe03f */
[----:B------:R-:W-:Y:S01]  /*17650*/  IADD3 R2, P0, R0, UR18, RZ ;  /* 0x0000001200027c10 */ /* 0x000fe2000ff1e0ff */
[----:B------:R-:W-:-:S02]  /*17660*/  UIADD3 UR15, -UR12, UR15, URZ ;  /* 0x0000000f0c0f7290 */ /* 0x000fc4000fffe13f */
[----:B------:R-:W-:Y:S02]  /*17670*/  UIMAD UR19, UR10, UR19, URZ ;  /* 0x000000130a1372a4 */ /* 0x000fe4000f8e023f */
[----:B------:R-:W-:Y:S01]  /*17680*/  @!UP0 UIMAD UR9, UR10, UR13, URZ ;  /* 0x0000000d0a0982a4 */ /* 0x000fe2000f8e023f */
[----:B------:R-:W-:Y:S01]  /*17690*/  LEA.HI.X.SX32 R3, R0, UR7, 0x1, P0 ;  /* 0x0000000700037c11 */ /* 0x000fe200080f0eff */
[----:B------:R-:W-:Y:S01]  /*176a0*/  @UP1 ULDC UR20, c[0x0][0x210] ;  /* 0x0000840000141ab9 */ /* 0x000fe20000000800 */
[----:B------:R-:W-:Y:S01]  /*176b0*/  ISETP.GE.AND P0, PT, R8, UR15, PT ;  /* 0x0000000f08007c0c */ /* 0x000fe2000bf06270 */
[----:B------:R-:W-:Y:S02]  /*176c0*/  USEL UR19, UR19, URZ, UP2 ;  /* 0x0000003f13137287 */ /* 0x000fe40009000000 */
[----:B------:R-:W-:Y:S01]  /*176d0*/  @!UP1 UMOV UR20, 0x1 ;  /* 0x0000000100149882 */ /* 0x000fe20000000000 */
[----:B-1----:R-:W-:Y:S01]  /*176e0*/  IMAD.WIDE.U32 R12, R12, c[0x0][0x1f0], R2 ;  /* 0x00007c000c0c7a25 */ /* 0x002fe200078e0002 */
[----:B------:R-:W-:-:S02]  /*176f0*/  UIMAD UR12, UR12, UR20, URZ ;  /* 0x000000140c0c72a4 */ /* 0x000fc4000f8e023f */
[----:B------:R-:W-:Y:S02]  /*17700*/  UIMAD UR19, UR11, UR14, UR19 ;  /* 0x0000000e0b1372a4 */ /* 0x000fe4000f8e0213 */
[----:B------:R-:W-:Y:S02]  /*17710*/  UMOV UR24, URZ ;  /* 0x0000003f00187c82 */ /* 0x000fe40008000000 */
[----:B------:R-:W-:Y:S02]  /*17720*/  @!UP2 UMOV UR24, UR9 ;  /* 0x000000090018ac82 */ /* 0x000fe40008000000 */
[----:B------:R-:W-:Y:S02]  /*17730*/  UIMAD UR4, UR11, UR5, UR4 ;  /* 0x000000050b0472a4 */ /* 0x000fe4000f8e0204 */
[----:B------:R-:W-:Y:S02]  /*17740*/  UMOV UR25, URZ ;  /* 0x0000003f00197c82 */ /* 0x000fe40008000000 */
[----:B------:R-:W-:-:S02]  /*17750*/  USHF.R.S32.HI UR6, URZ, 0x1f, UR12 ;  /* 0x0000001f3f067899 */ /* 0x000fc4000801140c */
[----:B------:R-:W-:Y:S01]  /*17760*/  @!UP2 USHF.R.S32.HI UR25, URZ, 0x1f, UR9 ;  /* 0x0000001f3f19a899 */ /* 0x000fe20008011409 */
[----:B------:R-:W-:Y:S01]  /*17770*/  IADD3 R11, R13, UR4, RZ ;  /* 0x000000040d0b7c10 */ /* 0x000fe2000fffe0ff */
[----:B------:R-:W-:Y:S02]  /*17780*/  USHF.R.S32.HI UR7, URZ, 0x1f, UR19 ;  /* 0x0000001f3f077899 */ /* 0x000fe40008011413 */
[----:B------:R-:W-:-:S04]  /*17790*/  UIADD3 UR12, UP1, UP0, UR12, UR24, UR19 ;  /* 0x000000180c0c7290 */ /* 0x000fc8000f83e013 */
[----:B------:R-:W-:Y:S01]  /*177a0*/  UIADD3.X UR6, UR6, UR25, UR7, UP1, UP0 ;  /* 0x0000001906067290 */ /* 0x000fe20008fe0407 */
[----:B------:R-:W-:Y:S06]  /*177b0*/  @P0 BRA `(.L_x_55) ;  /* 0x0000009000000947 */ /* 0x000fec0003800000 */
[----:B------:R-:W-:Y:S01]  /*177c0*/  MOV R10, R12 ;  /* 0x0000000c000a7202 */ /* 0x000fe20000000f00 */
[----:B------:R-:W-:-:S04]  /*177d0*/  IMAD R0, R7, c[0x0][0x1e8], RZ ;  /* 0x00007a0007007a24 */ /* 0x000fc800078e02ff */
[----:B------:R-:W-:-:S04]  /*177e0*/  IMAD.WIDE.U32 R2, R6, c[0x0][0x1e8], R10 ;  /* 0x00007a0006027a25 */ /* 0x000fc800078e000a */
[----:B------:R-:W-:Y:S01]  /*177f0*/  IMAD R0, R6, c[0x0][0x1ec], R0 ;  /* 0x00007b0006007a24 */ /* 0x000fe200078e0200 */
[----:B------:R-:W-:-:S04]  /*17800*/  LEA R4, P0, R2, c[0x0][0x1d0], 0x1 ;  /* 0x0000740002047a11 */ /* 0x000fc800078008ff */
[----:B------:R-:W-:-:S04]  /*17810*/  IADD3 R0, R0, R3, RZ ;  /* 0x0000000300007210 */ /* 0x000fc80007ffe0ff */
[----:B------:R-:W-:-:S05]  /*17820*/  LEA.HI.X R5, R2, c[0x0][0x1d4], R0, 0x1, P0 ;  /* 0x0000750002057a11 */ /* 0x000fca00000f0c00 */
[----:B------:R1:W-:Y:S04]  /*17830*/  STG.E.128 [R4.64], RZ ;  /* 0x000000ff04007986 */ /* 0x0003e8000c101d10 */
[----:B------:R1:W-:Y:S02]  /*17840*/  STG.E.128 [R4.64+0x80], RZ ;  /* 0x000080ff04007986 */ /* 0x0003e4000c101d10 */
.L_x_55:
[----:B------:R-:W-:Y:S05]  /*17850*/  BSYNC B0 ;  /* 0x0000000000007941 */ /* 0x000fea0003800000 */
.L_x_54:
[----:B------:R-:W-:Y:S01]  /*17860*/  IADD3 R20, R8, 0x10, RZ ;  /* 0x0000001008147810 */ /* 0x000fe20007ffe0ff */
[----:B------:R-:W-:Y:S03]  /*17870*/  BSSY B0, `(.L_x_56) ;  /* 0x000000f000007945 */ /* 0x000fe60003800000 */
[----:B------:R-:W-:-:S13]  /*17880*/  ISETP.GE.AND P0, PT, R20, UR15, PT ;  /* 0x0000000f14007c0c */ /* 0x000fda000bf06270 */
[----:B------:R-:W-:Y:S05]  /*17890*/  @P0 BRA `(.L_x_57) ;  /* 0x000000c000000947 */ /* 0x000fea0003800000 */
[----:B------:R-:W-:Y:S02]  /*178a0*/  IADD3 R0, P0, R6, 0x10, RZ ;  /* 0x0000001006007810 */ /* 0x000fe40007f1e0ff */
[----:B------:R-:W-:-:S03]  /*178b0*/  MOV R3, R11 ;  /* 0x0000000b00037202 */ /* 0x000fc60000000f00 */
[----:B------:R-:W-:-:S04]  /*178c0*/  IMAD.X R2, RZ, RZ, R7, P0 ;  /* 0x000000ffff027224 */ /* 0x000fc800000e0607 */
[----:B-1----:R-:W-:Y:S02]  /*178d0*/  IMAD R4, R2, c[0x0][0x1e8], RZ ;  /* 0x00007a0002047a24 */ /* 0x002fe400078e02ff */
[----:B------:R-:W-:-:S04]  /*178e0*/  IMAD.MOV.U32 R2, RZ, RZ, R12 ;  /* 0x000000ffff027224 */ /* 0x000fc800078e000c */
[----:B------:R-:W-:-:S04]  /*178f0*/  IMAD.WIDE.U32 R2, R0, c[0x0][0x1e8], R2 ;  /* 0x00007a0000027a25 */ /* 0x000fc800078e0002 */
[----:B------:R-:W-:Y:S01]  /*17900*/  IMAD R0, R0, c[0x0][0x1ec], R4 ;  /* 0x00007b0000007a24 */ /* 0x000fe200078e0204 */
[----:B------:R-:W-:-:S04]  /*17910*/  LEA R4, P0, R2, c[0x0][0x1d0], 0x1 ;  /* 0x0000740002047a11 */ /* 0x000fc800078008ff */
[----:B------:R-:W-:-:S04]  /*17920*/  IADD3 R0, R0, R3, RZ ;  /* 0x0000000300007210 */ /* 0x000fc80007ffe0ff */
[----:B------:R-:W-:-:S05]  /*17930*/  LEA.HI.X R5, R2, c[0x0][0x1d4], R0, 0x1, P0 ;  /* 0x0000750002057a11 */ /* 0x000fca00000f0c00 */
[----:B------:R1:W-:Y:S04]  /*17940*/  STG.E.128 [R4.64], RZ ;  /* 0x000000ff04007986 */ /* 0x0003e8000c101d10 */
[----:B------:R1:W-:Y:S02]  /*17950*/  STG.E.128 [R4.64+0x80], RZ ;  /* 0x000080ff04007986 */ /* 0x0003e4000c101d10 */
.L_x_57:
[----:B------:R-:W-:Y:S05]  /*17960*/  BSYNC B0 ;  /* 0x0000000000007941 */ /* 0x000fea0003800000 */
.L_x_56:
        /* <DEDUP_REMOVED lines=16> */
.L_x_59:
[----:B------:R-:W-:Y:S05]  /*17a70*/  BSYNC B0 ;  /* 0x0000000000007941 */ /* 0x000fea0003800000 */
.L_x_58:
        /* <DEDUP_REMOVED lines=16> */
.L_x_61:
[----:B------:R-:W-:Y:S05]  /*17b80*/  BSYNC B0 ;  /* 0x0000000000007941 */ /* 0x000fea0003800000 */
.L_x_60:
        /* <DEDUP_REMOVED lines=16> */
.L_x_63:
[----:B------:R-:W-:Y:S05]  /*17c90*/  BSYNC B0 ;  /* 0x0000000000007941 */ /* 0x000fea0003800000 */
.L_x_62:
        /* <DEDUP_REMOVED lines=16> */
.L_x_65:
[----:B------:R-:W-:Y:S05]  /*17da0*/  BSYNC B0 ;  /* 0x0000000000007941 */ /* 0x000fea0003800000 */
.L_x_64:
        /* <DEDUP_REMOVED lines=16> */
.L_x_67:
[----:B------:R-:W-:Y:S05]  /*17eb0*/  BSYNC B0 ;  /* 0x0000000000007941 */ /* 0x000fea0003800000 */
.L_x_66:
[----:B------:R-:W-:Y:S01]  /*17ec0*/  IADD3 R15, R8, 0x70, RZ ;  /* 0x00000070080f7810 */ /* 0x000fe20007ffe0ff */
[----:B------:R-:W-:Y:S03]  /*17ed0*/  BSSY B0, `(.L_x_68) ;  /* 0x000000f000007945 */ /* 0x000fe60003800000 */
[----:B------:R-:W-:-:S13]  /*17ee0*/  ISETP.GE.AND P0, PT, R15, UR15, PT ;  /* 0x0000000f0f007c0c */ /* 0x000fda000bf06270 */
[----:B------:R-:W-:Y:S05]  /*17ef0*/  @P0 BRA `(.L_x_69) ;  /* 0x000000c000000947 */ /* 0x000fea0003800000 */
[----:B------:R-:W-:Y:S01]  /*17f00*/  IADD3 R0, P0, R6, 0x70, RZ ;  /* 0x0000007006007810 */ /* 0x000fe20007f1e0ff */
        /* <DEDUP_REMOVED lines=9> */
[----:B------:R1:W-:Y:S04]  /*17fa0*/  STG.E.128 [R2.64], RZ ;  /* 0x000000ff02007986 */ /* 0x0003e8000c101d10 */
[----:B------:R1:W-:Y:S02]  /*17fb0*/  STG.E.128 [R2.64+0x80], RZ ;  /* 0x000080ff02007986 */ /* 0x0003e4000c101d10 */
.L_x_69:
[----:B------:R-:W-:Y:S05]  /*17fc0*/  BSYNC B0 ;  /* 0x0000000000007941 */ /* 0x000fea0003800000 */
.L_x_68:
[----:B------:R-:W-:-:S04]  /*17fd0*/  LOP3.LUT P6, RZ, R156, 0x7, RZ, 0xc0, !PT ;  /* 0x000000079cff7812 */ /* 0x000fc800078cc0ff */
[----:B------:R-:W-:Y:S02]  /*17fe0*/  ISETP.GE.OR P2, PT, R8, UR15, P6 ;  /* 0x0000000f08007c0c */ /* 0x000fe4000b746670 */
[----:B------:R-:W-:Y:S02]  /*17ff0*/  ISETP.GE.OR P1, PT, R20, UR15, P6 ;  /* 0x0000000f14007c0c */ /* 0x000fe4000b726670 */
[----:B------:R-:W-:Y:S02]  /*18000*/  ISETP.GE.OR P5, PT, R19, UR15, P6 ;  /* 0x0000000f13007c0c */ /* 0x000fe4000b7a6670 */
[----:B------:R-:W-:Y:S02]  /*18010*/  ISETP.GE.OR P4, PT, R18, UR15, P6 ;  /* 0x0000000f12007c0c */ /* 0x000fe4000b786670 */
[----:B------:R-:W-:-:S05]  /*18020*/  ISETP.GE.OR P3, PT, R17, UR15, P6 ;  /* 0x0000000f11007c0c */ /* 0x000fca000b766670 */
[----:B------:R-:W-:Y:S02]  /*18030*/  @!P2 IMAD R0, R8, UR20, RZ ;  /* 0x000000140800ac24 */ /* 0x000fe4000f8e02ff */
[----:B-1----:R-:W-:Y:S02]  /*18040*/  @!P2 IMAD.MOV.U32 R5, RZ, RZ, 0x7f800000 ;  /* 0x7f800000ff05a424 */ /* 0x002fe400078e00ff */
[----:B------:R-:W-:Y:S01]  /*18050*/  @!P5 IMAD R6, R19, UR20, RZ ;  /* 0x000000141306dc24 */ /* 0x000fe2000f8e02ff */
[----:B------:R-:W-:Y:S01]  /*18060*/  @!P2 IADD3 R3, P0, R0, UR12, RZ ;  /* 0x0000000c0003ac10 */ /* 0x000fe2000ff1e0ff */
[----:B------:R-:W-:-:S03]  /*18070*/  @!P5 IMAD.MOV.U32 R12, RZ, RZ, 0x7f800000 ;  /* 0x7f800000ff0cd424 */ /* 0x000fc600078e00ff */
[----:B------:R-:W-:Y:S01]  /*18080*/  @!P2 LEA.HI.X.SX32 R4, R0, UR6, 0x1, P0 ;  /* 0x000000060004ac11 */ /* 0x000fe200080f0eff */
[----:B------:R-:W-:Y:S01]  /*18090*/  @!P1 IMAD R0, R20, UR20, RZ ;  /* 0x0000001414009c24 */ /* 0x000fe2000f8e02ff */
[----:B------:R-:W-:-:S04]  /*180a0*/  @!P2 LEA R2, P0, R3, c[0x0][0x200], 0x2 ;  /* 0x000080000302aa11 */ /* 0x000fc800078010ff */
[----:B------:R-:W-:Y:S02]  /*180b0*/  @!P2 LEA.HI.X R3, R3, c[0x0][0x204], R4, 0x2, P0 ;  /* 0x000081000303aa11 */ /* 0x000fe400000f1404 */
[----:B------:R-:W-:-:S03]  /*180c0*/  @!P1 IADD3 R4, P0, R0, UR12, RZ ;  /* 0x0000000c00049c10 */ /* 0x000fc6000ff1e0ff */
[----:B------:R1:W-:Y:S02]  /*180d0*/  @!P2 STG.E [R2.64], R5 ;  /* 0x000000050200a986 */ /* 0x0003e4000c101910 */
[----:B-1----:R-:W-:Y:S01]  /*180e0*/  @!P1 LEA.HI.X.SX32 R3, R0, UR6, 0x1, P0 ;  /* 0x0000000600039c11 */ /* 0x002fe200080f0eff */
[----:B------:R-:W-:Y:S01]  /*180f0*/  @!P4 IMAD R5, R18, UR20, RZ ;  /* 0x000000141205cc24 */ /* 0x000fe2000f8e02ff */
[----:B------:R-:W-:Y:S02]  /*18100*/  @!P1 LEA R2, P2, R4, c[0x0][0x200], 0x2 ;  /* 0x0000800004029a11 */ /* 0x000fe400078410ff */
[----:B------:R-:W-:Y:S02]  /*18110*/  @!P5 IADD3 R0, P0, R6, UR12, RZ ;  /* 0x0000000c0600dc10 */ /* 0x000fe4000ff1e0ff */
[----:B------:R-:W-:Y:S02]  /*18120*/  @!P1 LEA.HI.X R3, R4, c[0x0][0x204], R3, 0x2, P2 ;  /* 0x0000810004039a11 */ /* 0x000fe400010f1403 */
[----:B------:R-:W-:-:S02]  /*18130*/  @!P5 LEA.HI.X.SX32 R6, R6, UR6, 0x1, P0 ;  /* 0x000000060606dc11 */ /* 0x000fc400080f0eff */
[C---:B------:R-:W-:Y:S02]  /*18140*/  @!P5 LEA R10, P2, R0.reuse, c[0x0][0x200], 0x2 ;  /* 0x00008000000ada11 */ /* 0x040fe400078410ff */
[C---:B------:R-:W-:Y:S02]  /*18150*/  @!P4 IADD3 R4, P0, R5.reuse, UR12, RZ ;  /* 0x0000000c0504cc10 */ /* 0x040fe4000ff1e0ff */
[----:B------:R-:W-:Y:S01]  /*18160*/  @!P5 LEA.HI.X R11, R0, c[0x0][0x204], R6, 0x2, P2 ;  /* 0x00008100000bda11 */ /* 0x000fe200010f1406 */
[----:B------:R-:W-:Y:S01]  /*18170*/  @!P1 IMAD.MOV.U32 R6, RZ, RZ, 0x7f800000 ;  /* 0x7f800000ff069424 */ /* 0x000fe200078e00ff */
[----:B------:R-:W-:Y:S02]  /*18180*/  ISETP.GE.OR P2, PT, R16, UR15, P6 ;  /* 0x0000000f10007c0c */ /* 0x000fe4000b746670 */
[----:B------:R-:W-:Y:S01]  /*18190*/  @!P4 LEA.HI.X.SX32 R0, R5, UR6, 0x1, P0 ;  /* 0x000000060500cc11 */ /* 0x000fe200080f0eff */
[----:B------:R-:W-:Y:S01]  /*181a0*/  @!P3 IMAD R5, R17, UR20, RZ ;  /* 0x000000141105bc24 */ /* 0x000fe2000f8e02ff */
[----:B------:R-:W-:Y:S01]  /*181b0*/  @!P4 LEA R8, P0, R4, c[0x0][0x200], 0x2 ;  /* 0x000080000408ca11 */ /* 0x000fe200078010ff */
[----:B------:R1:W-:Y:S01]  /*181c0*/  @!P1 STG.E [R2.64], R6 ;  /* 0x0000000602009986 */ /* 0x0003e2000c101910 */
[----:B------:R-:W-:-:S02]  /*181d0*/  ISETP.GE.OR P1, PT, R14, UR15, P6 ;  /* 0x0000000f0e007c0c */ /* 0x000fc4000b726670 */
[----:B------:R-:W-:Y:S01]  /*181e0*/  @!P4 LEA.HI.X R9, R4, c[0x0][0x204], R0, 0x2, P0 ;  /* 0x000081000409ca11 */ /* 0x000fe200000f1400 */
[----:B------:R2:W-:Y:S01]  /*181f0*/  @!P5 STG.E [R10.64], R12 ;  /* 0x0000000c0a00d986 */ /* 0x0005e2000c101910 */
[----:B------:R-:W-:Y:S02]  /*18200*/  @!P3 IADD3 R0, P0, R5, UR12, RZ ;  /* 0x0000000c0500bc10 */ /* 0x000fe4000ff1e0ff */
[----:B------:R-:W-:Y:S02]  /*18210*/  ISETP.GE.OR P6, PT, R15, UR15, P6 ;  /* 0x0000000f0f007c0c */ /* 0x000fe4000b7c6670 */
[----:B-1----:R-:W-:Y:S01]  /*18220*/  @!P3 LEA.HI.X.SX32 R3, R5, UR6, 0x1, P0 ;  /* 0x000000060503bc11 */ /* 0x002fe200080f0eff */
[----:B------:R-:W-:Y:S01]  /*18230*/  @!P2 IMAD R2, R16, UR20, RZ ;  /* 0x000000141002ac24 */ /* 0x000fe2000f8e02ff */
[----:B------:R-:W-:Y:S01]  /*18240*/  @!P3 LEA R6, P0, R0, c[0x0][0x200], 0x2 ;  /* 0x000080000006ba11 */ /* 0x000fe200078010ff */
[----:B--2---:R-:W-:-:S03]  /*18250*/  @!P3 IMAD.MOV.U32 R10, RZ, RZ, 0x7f800000 ;  /* 0x7f800000ff0ab424 */ /* 0x004fc600078e00ff */
[----:B------:R-:W-:Y:S01]  /*18260*/  @!P3 LEA.HI.X R7, R0, c[0x0][0x204], R3, 0x2, P0 ;  /* 0x000081000007ba11 */ /* 0x000fe200000f1403 */
[----:B------:R-:W-:Y:S01]  /*18270*/  @!P1 IMAD R3, R14, UR20, RZ ;  /* 0x000000140e039c24 */ /* 0x000fe2000f8e02ff */
[----:B------:R-:W-:-:S04]  /*18280*/  @!P2 IADD3 R0, P0, R2, UR12, RZ ;  /* 0x0000000c0200ac10 */ /* 0x000fc8000ff1e0ff */
[----:B------:R-:W-:Y:S02]  /*18290*/  @!P2 LEA.HI.X.SX32 R2, R2, UR6, 0x1, P0 ;  /* 0x000000060202ac11 */ /* 0x000fe400080f0eff */
[----:B------:R-:W-:-:S04]  /*182a0*/  @!P2 LEA R4, P0, R0, c[0x0][0x200], 0x2 ;  /* 0x000080000004aa11 */ /* 0x000fc800078010ff */
[----:B------:R-:W-:Y:S02]  /*182b0*/  @!P2 LEA.HI.X R5, R0, c[0x0][0x204], R2, 0x2, P0 ;  /* 0x000081000005aa11 */ /* 0x000fe400000f1402 */
[----:B------:R-:W-:-:S04]  /*182c0*/  @!P1 IADD3 R0, P0, R3, UR12, RZ ;  /* 0x0000000c03009c10 */ /* 0x000fc8000ff1e0ff */
[----:B------:R-:W-:Y:S02]  /*182d0*/  @!P1 LEA.HI.X.SX32 R3, R3, UR6, 0x1, P0 ;  /* 0x0000000603039c11 */ /* 0x000fe400080f0eff */
[----:B------:R-:W-:-:S04]  /*182e0*/  @!P1 LEA R2, P0, R0, c[0x0][0x200], 0x2 ;  /* 0x0000800000029a11 */ /* 0x000fc800078010ff */
[----:B------:R-:W-:Y:S01]  /*182f0*/  @!P1 LEA.HI.X R3, R0, c[0x0][0x204], R3, 0x2, P0 ;  /* 0x0000810000039a11 */ /* 0x000fe200000f1403 */
[----:B------:R-:W-:-:S05]  /*18300*/  @!P4 IMAD.MOV.U32 R0, RZ, RZ, 0x7f800000 ;  /* 0x7f800000ff00c424 */ /* 0x000fca00078e00ff */
[----:B------:R1:W-:Y:S04]  /*18310*/  @!P4 STG.E [R8.64], R0 ;  /* 0x000000000800c986 */ /* 0x0003e8000c101910 */
[----:B------:R2:W-:Y:S01]  /*18320*/  @!P3 STG.E [R6.64], R10 ;  /* 0x0000000a0600b986 */ /* 0x0005e2000c101910 */
[----:B-1----:R-:W-:Y:S02]  /*18330*/  @!P2 IMAD.MOV.U32 R8, RZ, RZ, 0x7f800000 ;  /* 0x7f800000ff08a424 */ /* 0x002fe400078e00ff */
[----:B------:R-:W-:-:S03]  /*18340*/  @!P1 IMAD.MOV.U32 R0, RZ, RZ, 0x7f800000 ;  /* 0x7f800000ff009424 */ /* 0x000fc600078e00ff */
[----:B------:R2:W-:Y:S04]  /*18350*/  @!P2 STG.E [R4.64], R8 ;  /* 0x000000080400a986 */ /* 0x0005e8000c101910 */
[----:B------:R2:W-:Y:S01]  /*18360*/  @!P1 STG.E [R2.64], R0 ;  /* 0x0000000002009986 */ /* 0x0005e2000c101910 */
[----:B------:R-:W-:Y:S05]  /*18370*/  @P6 EXIT ;  /* 0x000000000000694d */ /* 0x000fea0003800000 */
[----:B--2---:R-:W-:-:S05]  /*18380*/  IMAD R0, R15, UR20, RZ ;  /* 0x000000140f007c24 */ /* 0x004fca000f8e02ff */
[----:B------:R-:W-:-:S04]  /*18390*/  IADD3 R3, P0, R0, UR12, RZ ;  /* 0x0000000c00037c10 */ /* 0x000fc8000ff1e0ff */
[----:B------:R-:W-:Y:S02]  /*183a0*/  LEA.HI.X.SX32 R0, R0, UR6, 0x1, P0 ;  /* 0x0000000600007c11 */ /* 0x000fe400080f0eff */
[----:B------:R-:W-:-:S04]  /*183b0*/  LEA R2, P0, R3, c[0x0][0x200], 0x2 ;  /* 0x0000800003027a11 */ /* 0x000fc800078010ff */
[----:B------:R-:W-:Y:S01]  /*183c0*/  LEA.HI.X R3, R3, c[0x0][0x204], R0, 0x2, P0 ;  /* 0x0000810003037a11 */ /* 0x000fe200000f1400 */
[----:B------:R-:W-:-:S05]  /*183d0*/  IMAD.MOV.U32 R0, RZ, RZ, 0x7f800000 ;  /* 0x7f800000ff007424 */ /* 0x000fca00078e00ff */
[----:B------:R-:W-:Y:S01]  /*183e0*/  STG.E [R2.64], R0 ;  /* 0x0000000002007986 */ /* 0x000fe2000c101910 */
[----:B------:R-:W-:Y:S05]  /*183f0*/  EXIT ;  /* 0x000000000000794d */ /* 0x000fea0003800000 */
.L_x_70:
        /* <DEDUP_REMOVED lines=16> */
.L_x_1394:


//--------------------- .text._ZN5flash16flash_fwd_kernelI23Flash_fwd_kernel_traitsILi128ELi128ELi64ELi4ELb0ELb0EN7cutlass6half_tE19Flash_kernel_traitsILi128ELi128ELi64ELi4ES3_EELb0ELb1ELb0ELb0ELb0ELb1ELb1ELb0EEEvNS_16Flash_fwd_paramsE --------------------------
	.section	.text._ZN5flash16flash_fwd_kernelI23Flash_fwd_kernel_traitsILi128ELi128ELi64ELi4ELb0ELb0EN7cutlass6half_tE19Flash_kernel_traitsILi128ELi128ELi64ELi4ES3_EELb0ELb1ELb0ELb0ELb0ELb1ELb1ELb0EEEvNS_16Flash_fwd_paramsE,"ax",@progbits
	.sectioninfo	@"SHI_REGISTERS=255"
	.align	128
        .global         _ZN5flash16flash_fwd_kernelI23Flash_fwd_kernel_traitsILi128ELi128ELi64ELi4ELb0ELb0EN7cutlass6half_tE19Flash_kernel_traitsILi128ELi128ELi64ELi4ES3_EELb0ELb1ELb0ELb0ELb0ELb1ELb1ELb0EEEvNS_16Flash_fwd_paramsE
        .type           _ZN5flash16flash_fwd_kernelI23Flash_fwd_kernel_traitsILi128ELi128ELi64ELi4ELb0ELb0EN7cutlass6half_tE19Flash_kernel_traitsILi128ELi128ELi64ELi4ES3_EELb0ELb1ELb0ELb0ELb0ELb1ELb1ELb0EEEvNS_16Flash_fwd_paramsE,@function
        .size           _ZN5flash16flash_fwd_kernelI23Flash_fwd_kernel_traitsILi128ELi128ELi64ELi4ELb0ELb0EN7cutlass6half_tE19Flash_kernel_traitsILi128ELi128ELi64ELi4ES3_EELb0ELb1ELb0ELb0ELb0ELb1ELb1ELb0EEEvNS_16Flash_fwd_paramsE,(.L_x_1395 - _ZN5flash16flash_fwd_kernelI23Flash_fwd_kernel_traitsILi128ELi128ELi64ELi4ELb0ELb0EN7cutlass6half_tE19Flash_kernel_traitsILi128ELi128ELi64ELi4ES3_EELb0ELb1ELb0ELb0ELb0ELb1ELb1ELb0EEEvNS_16Flash_fwd_paramsE)
        .other          _ZN5flash16flash_fwd_kernelI23Flash_fwd_kernel_traitsILi128ELi128ELi64ELi4ELb0ELb0EN7cutlass6half_tE19Flash_kernel_traitsILi128ELi128ELi64ELi4ES3_EELb0ELb1ELb0ELb0ELb0ELb1ELb1ELb0EEEvNS_16Flash_fwd_paramsE,@"STO_CUDA_ENTRY STV_DEFAULT"
_ZN5flash16flash_fwd_kernelI23Flash_fwd_kernel_traitsILi128ELi128ELi64ELi4ELb0ELb0EN7cutlass6half_tE19Flash_kernel_traitsILi128ELi128ELi64ELi4ES3_EELb0ELb1ELb0ELb0ELb0ELb1ELb1ELb0EEEvNS_16Flash_fwd_paramsE:
.text._ZN5flash16flash_fwd_kernelI23Flash_fwd_kernel_traitsILi128ELi128ELi64ELi4ELb0ELb0EN7cutlass6half_tE19Flash_kernel_traitsILi128ELi128ELi64ELi4ES3_EELb0ELb1ELb0ELb0ELb0ELb1ELb1ELb0EEEvNS_16Flash_fwd_paramsE:
        /* <DEDUP_REMOVED lines=56> */
.L_x_71:
[----:B------:R-:W-:Y:S02]  /*0380*/  ULDC UR6, c[0x0][0x218] ;  /* 0x0000860000067ab9 */ /* 0x000fe40000000800 */
.L_x_72:
        /* <DEDUP_REMOVED lines=70> */
.L_x_74:
        /* <DEDUP_REMOVED lines=46> */
.L_x_75:
[----:B------:R-:W1:Y:S01]  /*0ad0*/  S2R R4, SR_CTAID.X ;  /* 0x0000000000047919 */ /* 0x000e620000002500 */
[----:B------:R-:W-:Y:S01]  /*0ae0*/  SHF.R.S32.HI R25, RZ, 0x1f, R155 ;  /* 0x0000001fff197819 */ /* 0x000fe2000001149b */
[----:B------:R-:W-:Y:S01]  /*0af0*/  UIADD3 UR10, -UR12, UR15, URZ ;  /* 0x0000000f0c0a7290 */ /* 0x000fe2000fffe13f */
[----:B------:R-:W-:Y:S01]  /*0b00*/  IMAD.MOV.U32 R161, RZ, RZ, c[0x0][0x19c] ;  /* 0x00006700ffa17624 */ /* 0x000fe200078e00ff */
[----:B------:R-:W2:Y:S01]  /*0b10*/  S2R R8, SR_CTAID.Z ;  /* 0x0000000000087919 */ /* 0x000ea20000002700 */
[CC--:B------:R-:W-:Y:S01]  /*0b20*/  LEA.HI R0, R25.reuse, R155.reuse, RZ, 0x3 ;  /* 0x0000009b19007211 */ /* 0x0c0fe200078f18ff */
[----:B------:R-:W-:Y:S01]  /*0b30*/  ULDC.64 UR4, c[0x0][0x1a8] ;  /* 0x00006a0000047ab9 */ /* 0x000fe20000000a00 */
[----:B------:R-:W-:Y:S01]  /*0b40*/  LEA.HI R7, R25, R155, RZ, 0x6 ;  /* 0x0000009b19077211 */ /* 0x000fe200078f30ff */
[----:B------:R-:W-:Y:S01]  /*0b50*/  UIMAD UR4, UR19, UR4, URZ ;  /* 0x00000004130472a4 */ /* 0x000fe2000f8e023f */
[----:B------:R-:W-:Y:S01]  /*0b60*/  SHF.R.S32.HI R2, RZ, 0x3, R0 ;  /* 0x00000003ff027819 */ /* 0x000fe20000011400 */
[----:B------:R-:W-:Y:S01]  /*0b70*/  UIADD3 UR14, UR8, -0x1, URZ ;  /* 0xffffffff080e7890 */ /* 0x000fe2000fffe03f */
[----:B------:R-:W-:Y:S01]  /*0b80*/  LOP3.LUT R0, R0, 0xfffffff8, RZ, 0xc0, !PT ;  /* 0xfffffff800007812 */ /* 0x000fe200078ec0ff */
[----:B------:R-:W-:Y:S01]  /*0b90*/  UIMAD UR4, UR11, UR5, UR4 ;  /* 0x000000050b0472a4 */ /* 0x000fe2000f8e0204 */
[C---:B------:R-:W-:Y:S01]  /*0ba0*/  IADD3 R23, R2.reuse, 0x10, RZ ;  /* 0x0000001002177810 */ /* 0x040fe20007ffe0ff */
[----:B------:R-:W-:Y:S01]  /*0bb0*/  UIMAD UR11, UR14, -0x40, UR13 ;  /* 0xffffffc00e0b78a4 */ /* 0x000fe2000f8e020d */
[----:B------:R-:W-:Y:S01]  /*0bc0*/  SHF.R.S32.HI R3, RZ, 0x1f, R2 ;  /* 0x0000001fff037819 */ /* 0x000fe20000011402 */
[----:B------:R-:W-:Y:S01]  /*0bd0*/  IMAD.IADD R60, R155, 0x1, -R0 ;  /* 0x000000019b3c7824 */ /* 0x000fe200078e0a00 */
[----:B------:R-:W-:Y:S01]  /*0be0*/  ISETP.GE.AND P0, PT, R23, UR10, PT ;  /* 0x0000000a17007c0c */ /* 0x000fe2000bf06270 */
[C---:B------:R-:W-:Y:S01]  /*0bf0*/  IMAD.SHL.U32 R0, R2.reuse, 0x40, RZ ;  /* 0x0000004002007824 */ /* 0x040fe200078e00ff */
[----:B------:R-:W-:Y:S01]  /*0c00*/  IADD3 R24, R2, 0x20, RZ ;  /* 0x0000002002187810 */ /* 0x000fe20007ffe0ff */
[----:B------:R-:W-:Y:S01]  /*0c10*/  IMAD.SHL.U32 R30, R60, 0x8, RZ ;  /* 0x000000083c1e7824 */ /* 0x000fe200078e00ff */
[----:B------:R-:W-:Y:S01]  /*0c20*/  IADD3 R28, R2, 0x30, RZ ;  /* 0x00000030021c7810 */ /* 0x000fe20007ffe0ff */
[----:B------:R-:W-:Y:S01]  /*0c30*/  UISETP.GE.AND UP0, UPT, UR8, 0x2, UPT ;  /* 0x000000020800788c */ /* 0x000fe2000bf06270 */
[----:B------:R-:W-:Y:S01]  /*0c40*/  LOP3.LUT R0, R0, 0x1c0, RZ, 0xc0, !PT ;  /* 0x000001c000007812 */ /* 0x000fe200078ec0ff */
[----:B-1----:R-:W-:Y:S01]  /*0c50*/  IMAD.WIDE R32, R4, 0x80, R2 ;  /* 0x0000008004207825 */ /* 0x002fe200078e0202 */
[----:B------:R-:W-:-:S02]  /*0c60*/  SHF.R.S32.HI R31, RZ, 0x1f, R30 ;  /* 0x0000001fff1f7819 */ /* 0x000fc4000001141e */
[----:B------:R-:W-:Y:S02]  /*0c70*/  IADD3 R4, P2, R30, UR6, RZ ;  /* 0x000000061e047c10 */ /* 0x000fe4000ff5e0ff */
[----:B------:R-:W-:Y:S01]  /*0c80*/  ISETP.GE.AND P1, PT, R2, UR10, PT ;  /* 0x0000000a02007c0c */ /* 0x000fe2000bf26270 */
[----:B------:R-:W-:Y:S01]  /*0c90*/  STL.64 [R1+0xa8], R32 ;  /* 0x0000a82001007387 */ /* 0x000fe20000100a00 */
[----:B------:R-:W-:Y:S02]  /*0ca0*/  SHF.R.U32.HI R6, RZ, 0x3, R0 ;  /* 0x00000003ff067819 */ /* 0x000fe40000011600 */
[----:B------:R-:W-:Y:S01]  /*0cb0*/  LOP3.LUT R0, R0, 0x38, R30, 0xf8, !PT ;  /* 0x0000003800007812 */ /* 0x000fe200078ef81e */
[----:B------:R-:W-:Y:S01]  /*0cc0*/  STL [R1+0xd8], R28 ;  /* 0x0000d81c01007387 */ /* 0x000fe20000100800 */
[----:B------:R-:W-:Y:S01]  /*0cd0*/  IADD3.X R5, R31, UR18, RZ, P2, !PT ;  /* 0x000000121f057c10 */ /* 0x000fe200097fe4ff */
[----:B------:R-:W-:Y:S01]  /*0ce0*/  UMOV UR18, 0x6 ;  /* 0x0000000600127882 */ /* 0x000fe20000000000 */
[----:B------:R-:W-:Y:S01]  /*0cf0*/  ISETP.GE.AND P5, PT, R24, UR10, PT ;  /* 0x0000000a18007c0c */ /* 0x000fe2000bfa6270 */
[----:B------:R-:W-:Y:S01]  /*0d00*/  STL.64 [R1+0xc0], R30 ;  /* 0x0000c01e01007387 */ /* 0x000fe20000100a00 */
[----:B------:R-:W-:Y:S01]  /*0d10*/  ISETP.GE.AND P3, PT, R28, UR10, PT ;  /* 0x0000000a1c007c0c */ /* 0x000fe2000bf66270 */
[----:B--2---:R-:W-:Y:S01]  /*0d20*/  IMAD.WIDE.U32 R4, R8, c[0x0][0x1a8], R4 ;  /* 0x00006a0008047a25 */ /* 0x004fe200078e0004 */
[----:B------:R-:W-:-:S02]  /*0d30*/  @!P0 IADD3 R12, P2, R32, 0x10, RZ ;  /* 0x00000010200c8810 */ /* 0x000fc40007f5e0ff */
[----:B------:R-:W-:Y:S01]  /*0d40*/  LOP3.LUT R0, R0, R6, RZ, 0x3c, !PT ;  /* 0x0000000600007212 */ /* 0x000fe200078e3cff */
[----:B------:R-:W-:Y:S01]  /*0d50*/  IMAD.SHL.U32 R6, R7, 0x8, RZ ;  /* 0x0000000807067824 */ /* 0x000fe200078e00ff */
[----:B------:R-:W-:Y:S01]  /*0d60*/  IADD3 R5, R5, UR4, RZ ;  /* 0x0000000405057c10 */ /* 0x000fe2000fffe0ff */
[----:B------:R-:W-:Y:S01]  /*0d70*/  @!P0 IMAD.X R7, RZ, RZ, R33, P2 ;  /* 0x000000ffff078224 */ /* 0x000fe200010e0621 */
[----:B------:R-:W-:Y:S02]  /*0d80*/  IADD3 R18, R2, 0x40, RZ ;  /* 0x0000004002127810 */ /* 0x000fe40007ffe0ff */
[----:B------:R-:W-:Y:S01]  /*0d90*/  LOP3.LUT R243, R0, 0xfffffe00, R6, 0xf8, !PT ;  /* 0xfffffe0000f37812 */ /* 0x000fe200078ef806 */
[----:B------:R-:W-:Y:S01]  /*0da0*/  @!P0 IMAD R6, R7, c[0x0][0x190], RZ ;  /* 0x0000640007068a24 */ /* 0x000fe200078e02ff */
[C---:B------:R-:W-:Y:S01]  /*0db0*/  @!P5 IADD3 R8, P4, R32.reuse, 0x20, RZ ;  /* 0x000000202008d810 */ /* 0x040fe20007f9e0ff */
[----:B------:R-:W-:Y:S01]  /*0dc0*/  @!P1 IMAD R0, R33, c[0x0][0x190], RZ ;  /* 0x0000640021009a24 */ /* 0x000fe200078e02ff */
[----:B------:R-:W-:Y:S01]  /*0dd0*/  @!P3 IADD3 R11, P2, R32, 0x30, RZ ;  /* 0x00000030200bb810 */ /* 0x000fe20007f5e0ff */
[----:B------:R-:W-:Y:S01]  /*0de0*/  @!P0 IMAD R16, R12, c[0x0][0x194], R6 ;  /* 0x000065000c108a24 */ /* 0x000fe200078e0206 */
[----:B------:R1:W-:Y:S01]  /*0df0*/  STL [R1+0xe0], R18 ;  /* 0x0000e01201007387 */ /* 0x0003e20000100800 */
[C---:B------:R-:W-:Y:S01]  /*0e00*/  @!P1 IMAD R9, R32.reuse, c[0x0][0x194], R0 ;  /* 0x0000650020099a24 */ /* 0x040fe200078e0200 */
[----:B------:R-:W-:Y:S01]  /*0e10*/  LEA.HI R154, R25, R155, RZ, 0x5 ;  /* 0x0000009b199a7211 */ /* 0x000fe200078f28ff */
[----:B------:R-:W-:-:S03]  /*0e20*/  @!P1 IMAD.WIDE.U32 R6, R32, c[0x0][0x190], R4 ;  /* 0x0000640020069a25 */ /* 0x000fc600078e0004 */
[----:B------:R-:W-:Y:S01]  /*0e30*/  SHF.R.S32.HI R153, RZ, 0x5, R154 ;  /* 0x00000005ff997819 */ /* 0x000fe2000001149a */
[--C-:B------:R-:W-:Y:S01]  /*0e40*/  @!P5 IMAD.X R0, RZ, RZ, R33.reuse, P4 ;  /* 0x000000ffff00d224 */ /* 0x100fe200020e0621 */
[----:B------:R-:W-:Y:S01]  /*0e50*/  ISETP.GE.AND P4, PT, R18, UR10, PT ;  /* 0x0000000a12007c0c */ /* 0x000fe2000bf86270 */
[----:B------:R-:W-:Y:S01]  /*0e60*/  @!P3 IMAD.X R10, RZ, RZ, R33, P2 ;  /* 0x000000ffff0ab224 */ /* 0x000fe200010e0621 */
[----:B------:R-:W-:Y:S01]  /*0e70*/  @!P1 LEA R14, P2, R6, c[0x0][0x160], 0x1 ;  /* 0x00005800060e9a11 */ /* 0x000fe200078408ff */
[----:B------:R-:W-:Y:S02]  /*0e80*/  @!P1 IMAD.IADD R7, R7, 0x1, R9 ;  /* 0x0000000107079824 */ /* 0x000fe400078e0209 */
[----:B------:R-:W-:Y:S02]  /*0e90*/  @!P5 IMAD R0, R0, c[0x0][0x190], RZ ;  /* 0x000064000000da24 */ /* 0x000fe400078e02ff */
[----:B------:R-:W-:Y:S01]  /*0ea0*/  @!P0 IMAD.WIDE.U32 R12, R12, c[0x0][0x190], R4 ;  /* 0x000064000c0c8a25 */ /* 0x000fe200078e0004 */
[----:B------:R-:W-:-:S03]  /*0eb0*/  @!P1 LEA.HI.X R15, R6, c[0x0][0x164], R7, 0x1, P2 ;  /* 0x00005900060f9a11 */ /* 0x000fc600010f0c07 */
[----:B------:R-:W-:Y:S01]  /*0ec0*/  @!P3 IMAD R6, R10, c[0x0][0x190], RZ ;  /* 0x000064000a06ba24 */ /* 0x000fe200078e02ff */
[----:B------:R-:W-:Y:S01]  /*0ed0*/  @!P0 LEA R10, P2, R12, c[0x0][0x160], 0x1 ;  /* 0x000058000c0a8a11 */ /* 0x000fe200078408ff */
[----:B------:R-:W-:Y:S02]  /*0ee0*/  @!P5 IMAD R17, R8, c[0x0][0x194], R0 ;  /* 0x000065000811da24 */ /* 0x000fe400078e0200 */
[----:B------:R-:W-:Y:S01]  /*0ef0*/  @!P0 IMAD.IADD R0, R13, 0x1, R16 ;  /* 0x000000010d008824 */ /* 0x000fe200078e0210 */
[----:B------:R-:W-:Y:S01]  /*0f00*/  IADD3 R16, R2, 0x50, RZ ;  /* 0x0000005002107810 */ /* 0x000fe20007ffe0ff */
[----:B------:R-:W-:Y:S02]  /*0f10*/  @!P3 IMAD R13, R11, c[0x0][0x194], R6 ;  /* 0x000065000b0dba24 */ /* 0x000fe400078e0206 */
[----:B------:R-:W-:Y:S02]  /*0f20*/  @!P3 IMAD.MOV.U32 R6, RZ, RZ, R4 ;  /* 0x000000ffff06b224 */ /* 0x000fe400078e0004 */
[----:B------:R-:W-:Y:S01]  /*0f30*/  @!P3 IMAD.MOV.U32 R7, RZ, RZ, R5 ;  /* 0x000000ffff07b224 */ /* 0x000fe200078e0005 */
[----:B------:R-:W-:Y:S01]  /*0f40*/  STL [R1+0xdc], R16 ;  /* 0x0000dc1001007387 */ /* 0x000fe20000100800 */
[----:B------:R-:W-:-:S02]  /*0f50*/  IMAD.SHL.U32 R243, R243, 0x2, RZ ;  /* 0x00000002f3f37824 */ /* 0x000fc400078e00ff */
[----:B------:R-:W-:-:S03]  /*0f60*/  @!P5 IMAD.WIDE.U32 R8, R8, c[0x0][0x190], R4 ;  /* 0x000064000808da25 */ /* 0x000fc600078e0004 */
[----:B------:R-:W-:Y:S01]  /*0f70*/  @!PT LDS RZ, [RZ] ;  /* 0x00000000fffff984 */ /* 0x000fe20000000800 */
[----:B------:R-:W-:Y:S01]  /*0f80*/  @!PT LDS RZ, [RZ] ;  /* 0x00000000fffff984 */ /* 0x000fe20000000800 */
[----:B------:R-:W-:Y:S01]  /*0f90*/  @!PT LDS RZ, [RZ] ;  /* 0x00000000fffff984 */ /* 0x000fe20000000800 */
[----:B------:R2:W-:Y:S01]  /*0fa0*/  @!P1 LDGSTS.E.BYPASS.LTC128B.128 [R243], [R14.64] ;  /* 0x000000000ef39fae */ /* 0x0005e2000b901d50 */
[----:B------:R-:W-:Y:S01]  /*0fb0*/  @!P3 IMAD.WIDE.U32 R6, R11, c[0x0][0x190], R6 ;  /* 0x000064000b06ba25 */ /* 0x000fe200078e0006 */
[----:B------:R-:W-:Y:S02]  /*0fc0*/  @!P0 LEA.HI.X R11, R12, c[0x0][0x164], R0, 0x1, P2 ;  /* 0x000059000c0b8a11 */ /* 0x000fe400010f0c00 */
[----:B------:R-:W-:Y:S01]  /*0fd0*/  ISETP.GE.AND P2, PT, R16, UR10, PT ;  /* 0x0000000a10007c0c */ /* 0x000fe2000bf46270 */
[----:B------:R2:W-:Y:S01]  /*0fe0*/  @!P1 LDGSTS.E.BYPASS.LTC128B.128 [R243+0x4000], [R14.64+0x80] ;  /* 0x040000800ef39fae */ /* 0x0005e2000b901d50 */
[----:B------:R-:W-:Y:S01]  /*0ff0*/  @!P5 IMAD.IADD R0, R9, 0x1, R17 ;  /* 0x000000010900d824 */ /* 0x000fe200078e0211 */
[----:B-1----:R-:W-:Y:S01]  /*1000*/  @!P5 LEA R18, P1, R8, c[0x0][0x160], 0x1 ;  /* 0x000058000812da11 */ /* 0x002fe200078208ff */
[----:B------:R-:W-:Y:S01]  /*1010*/  @!P3 IMAD.IADD R7, R7, 0x1, R13 ;  /* 0x000000010707b824 */ /* 0x000fe200078e020d */
[----:B------:R-:W-:Y:S01]  /*1020*/  @!P3 LEA R20, P6, R6, c[0x0][0x160], 0x1 ;  /* 0x000058000614ba11 */ /* 0x000fe200078c08ff */
[----:B------:R1:W-:Y:S01]  /*1030*/  @!P0 LDGSTS.E.BYPASS.LTC128B.128 [R243+0x800], [R10.64] ;  /* 0x008000000af38fae */ /* 0x0003e2000b901d50 */
[----:B------:R-:W-:-:S02]  /*1040*/  IADD3 R12, R2, 0x60, RZ ;  /* 0x00000060020c7810 */ /* 0x000fc40007ffe0ff */
[----:B------:R-:W-:Y:S01]  /*1050*/  @!P5 LEA.HI.X R19, R8, c[0x0][0x164], R0, 0x1, P1 ;  /* 0x000059000813da11 */ /* 0x000fe200008f0c00 */
[----:B------:R1:W-:Y:S01]  /*1060*/  @!P0 LDGSTS.E.BYPASS.LTC128B.128 [R243+0x4800], [R10.64+0x80] ;  /* 0x048000800af38fae */ /* 0x0003e2000b901d50 */
[----:B------:R-:W-:Y:S02]  /*1070*/  @!P3 LEA.HI.X R21, R6, c[0x0][0x164], R7, 0x1, P6 ;  /* 0x000059000615ba11 */ /* 0x000fe400030f0c07 */
[----:B------:R-:W-:Y:S01]  /*1080*/  ISETP.GE.AND P1, PT, R12, UR10, PT ;  /* 0x0000000a0c007c0c */ /* 0x000fe2000bf26270 */
[----:B------:R3:W-:Y:S01]  /*1090*/  STL [R1+0xe4], R12 ;  /* 0x0000e40c01007387 */ /* 0x0007e20000100800 */
[C---:B------:R-:W-:Y:S02]  /*10a0*/  @!P4 IADD3 R6, P6, R32.reuse, 0x40, RZ ;  /* 0x000000402006c810 */ /* 0x040fe40007fde0ff */
[----:B------:R-:W-:Y:S01]  /*10b0*/  @!P2 IADD3 R8, P0, R32, 0x50, RZ ;  /* 0x000000502008a810 */ /* 0x000fe20007f1e0ff */
[----:B------:R4:W-:Y:S01]  /*10c0*/  @!P5 LDGSTS.E.BYPASS.LTC128B.128 [R243+0x1000], [R18.64] ;  /* 0x0100000012f3dfae */ /* 0x0009e2000b901d50 */
[----:B------:R-:W-:Y:S01]  /*10d0*/  IADD3 R9, R2, 0x70, RZ ;  /* 0x0000007002097810 */ /* 0x000fe20007ffe0ff */
[----:B------:R-:W-:-:S02]  /*10e0*/  @!P4 IMAD.X R0, RZ, RZ, R33, P6 ;  /* 0x000000ffff00c224 */ /* 0x000fc400030e0621 */
[----:B------:R4:W-:Y:S01]  /*10f0*/  @!P5 LDGSTS.E.BYPASS.LTC128B.128 [R243+0x5000], [R18.64+0x80] ;  /* 0x0500008012f3dfae */ /* 0x0009e2000b901d50 */
[----:B------:R-:W-:-:S03]  /*1100*/  ISETP.GE.AND P5, PT, R23, UR11, PT ;  /* 0x0000000b17007c0c */ /* 0x000fc6000bfa6270 */
[----:B------:R5:W-:Y:S04]  /*1110*/  STL [R1+0xe8], R9 ;  /* 0x0000e80901007387 */ /* 0x000be80000100800 */
[----:B------:R4:W-:Y:S04]  /*1120*/  @!P3 LDGSTS.E.BYPASS.LTC128B.128 [R243+0x1800], [R20.64] ;  /* 0x0180000014f3bfae */ /* 0x0009e8000b901d50 */
[----:B------:R4:W-:Y:S01]  /*1130*/  @!P3 LDGSTS.E.BYPASS.LTC128B.128 [R243+0x5800], [R20.64+0x80] ;  /* 0x0580008014f3bfae */ /* 0x0009e2000b901d50 */
[----:B------:R-:W-:Y:S01]  /*1140*/  ISETP.GE.AND P3, PT, R23, UR11, PT ;  /* 0x0000000b17007c0c */ /* 0x000fe2000bf66270 */
[----:B-1----:R-:W-:Y:S01]  /*1150*/  @!P4 IMAD R11, R0, c[0x0][0x190], RZ ;  /* 0x00006400000bca24 */ /* 0x002fe200078e02ff */
[----:B------:R-:W-:Y:S01]  /*1160*/  @!P1 IADD3 R10, P6, R32, 0x60, RZ ;  /* 0x00000060200a9810 */ /* 0x000fe20007fde0ff */
[----:B------:R-:W-:Y:S01]  /*1170*/  @!P2 IMAD.X R0, RZ, RZ, R33, P0 ;  /* 0x000000ffff00a224 */ /* 0x000fe200000e0621 */
[----:B------:R-:W-:Y:S01]  /*1180*/  ISETP.GE.AND P0, PT, R9, UR10, PT ;  /* 0x0000000a09007c0c */ /* 0x000fe2000bf06270 */
[----:B------:R-:W-:-:S02]  /*1190*/  @!P4 IMAD R11, R6, c[0x0][0x194], R11 ;  /* 0x00006500060bca24 */ /* 0x000fc400078e020b */
[----:B------:R-:W-:-:S04]  /*11a0*/  @!P4 IMAD.WIDE.U32 R6, R6, c[0x0][0x190], R4 ;  /* 0x000064000606ca25 */ /* 0x000fc800078e0004 */
[----:B---3--:R-:W-:Y:S02]  /*11b0*/  @!P2 IMAD R12, R0, c[0x0][0x190], RZ ;  /* 0x00006400000caa24 */ /* 0x008fe400078e02ff */
[----:B------:R-:W-:Y:S02]  /*11c0*/  @!P4 IMAD.IADD R0, R7, 0x1, R11 ;  /* 0x000000010700c824 */ /* 0x000fe400078e020b */
[----:B-----5:R-:W-:Y:S01]  /*11d0*/  @!P1 IMAD.X R9, RZ, RZ, R33, P6 ;  /* 0x000000ffff099224 */ /* 0x020fe200030e0621 */
[----:B------:R-:W-:Y:S01]  /*11e0*/  @!P4 LEA R16, P6, R6, c[0x0][0x160], 0x1 ;  /* 0x000058000610ca11 */ /* 0x000fe200078c08ff */
[----:B------:R-:W-:Y:S02]  /*11f0*/  @!P2 IMAD R13, R8, c[0x0][0x194], R12 ;  /* 0x00006500080daa24 */ /* 0x000fe400078e020c */
[----:B--2---:R-:W-:Y:S01]  /*1200*/  @!P1 IMAD R14, R9, c[0x0][0x190], RZ ;  /* 0x00006400090e9a24 */ /* 0x004fe200078e02ff */
[----:B------:R-:W-:Y:S01]  /*1210*/  @!P4 LEA.HI.X R17, R6, c[0x0][0x164], R0, 0x1, P6 ;  /* 0x000059000611ca11 */ /* 0x000fe200030f0c00 */
[----:B------:R-:W-:Y:S01]  /*1220*/  @!P2 IMAD.WIDE.U32 R8, R8, c[0x0][0x190], R4 ;  /* 0x000064000808aa25 */ /* 0x000fe200078e0004 */
[----:B------:R-:W-:-:S03]  /*1230*/  @!P0 IADD3 R12, P6, R32, 0x70, RZ ;  /* 0x00000070200c8810 */ /* 0x000fc60007fde0ff */
[C---:B------:R-:W-:Y:S01]  /*1240*/  @!P1 IMAD R11, R10.reuse, c[0x0][0x194], R14 ;  /* 0x000065000a0b9a24 */ /* 0x040fe200078e020e */
[----:B------:R1:W-:Y:S01]  /*1250*/  @!P4 LDGSTS.E.BYPASS.LTC128B.128 [R243+0x2000], [R16.64] ;  /* 0x0200000010f3cfae */ /* 0x0003e2000b901d50 */
[----:B------:R-:W-:-:S03]  /*1260*/  @!P1 IMAD.WIDE.U32 R6, R10, c[0x0][0x190], R4 ;  /* 0x000064000a069a25 */ /* 0x000fc600078e0004 */
[----:B------:R1:W-:Y:S01]  /*1270*/  @!P4 LDGSTS.E.BYPASS.LTC128B.128 [R243+0x6000], [R16.64+0x80] ;  /* 0x0600008010f3cfae */ /* 0x0003e2000b901d50 */
[----:B------:R-:W-:Y:S01]  /*1280*/  @!P0 IMAD.X R10, RZ, RZ, R33, P6 ;  /* 0x000000ffff0a8224 */ /* 0x000fe200030e0621 */
[----:B------:R-:W-:Y:S01]  /*1290*/  @!P2 LEA R14, P6, R8, c[0x0][0x160], 0x1 ;  /* 0x00005800080eaa11 */ /* 0x000fe200078c08ff */
[----:B------:R-:W-:Y:S02]  /*12a0*/  @!P2 IMAD.IADD R0, R9, 0x1, R13 ;  /* 0x000000010900a824 */ /* 0x000fe400078e020d */
[----:B------:R-:W-:-:S03]  /*12b0*/  @!P0 IMAD R10, R10, c[0x0][0x190], RZ ;  /* 0x000064000a0a8a24 */ /* 0x000fc600078e02ff */
[----:B------:R-:W-:Y:S01]  /*12c0*/  @!P2 LEA.HI.X R15, R8, c[0x0][0x164], R0, 0x1, P6 ;  /* 0x00005900080faa11 */ /* 0x000fe200030f0c00 */
[----:B------:R-:W-:Y:S01]  /*12d0*/  @!P1 IMAD.IADD R0, R7, 0x1, R11 ;  /* 0x0000000107009824 */ /* 0x000fe200078e020b */
[----:B------:R-:W-:Y:S01]  /*12e0*/  @!P1 LEA R8, P6, R6, c[0x0][0x160], 0x1 ;  /* 0x0000580006089a11 */ /* 0x000fe200078c08ff */
[C---:B------:R-:W-:Y:S02]  /*12f0*/  @!P0 IMAD R7, R12.reuse, c[0x0][0x194], R10 ;  /* 0x000065000c078a24 */ /* 0x040fe400078e020a */
[----:B------:R-:W-:Y:S01]  /*1300*/  @!P0 IMAD.WIDE.U32 R12, R12, c[0x0][0x190], R4 ;  /* 0x000064000c0c8a25 */ /* 0x000fe200078e0004 */
[----:B------:R-:W-:Y:S01]  /*1310*/  @!P1 LEA.HI.X R9, R6, c[0x0][0x164], R0, 0x1, P6 ;  /* 0x0000590006099a11 */ /* 0x000fe200030f0c00 */
[----:B------:R2:W-:Y:S02]  /*1320*/  @!P2 LDGSTS.E.BYPASS.LTC128B.128 [R243+0x2800], [R14.64] ;  /* 0x028000000ef3afae */ /* 0x0005e4000b901d50 */
[----:B------:R-:W-:Y:S01]  /*1330*/  @!P0 IMAD.IADD R6, R13, 0x1, R7 ;  /* 0x000000010d068824 */ /* 0x000fe200078e0207 */
[----:B------:R-:W-:Y:S01]  /*1340*/  @!P0 LEA R10, P6, R12, c[0x0][0x160], 0x1 ;  /* 0x000058000c0a8a11 */ /* 0x000fe200078c08ff */
[----:B------:R-:W-:Y:S01]  /*1350*/  IMAD R0, R3, c[0x0][0x198], RZ ;  /* 0x0000660003007a24 */ /* 0x000fe200078e02ff */
[----:B------:R-:W-:Y:S01]  /*1360*/  SHF.R.S32.HI R13, RZ, 0x1f, R22 ;  /* 0x0000001fff0d7819 */ /* 0x000fe20000011416 */
[----:B------:R-:W-:Y:S01]  /*1370*/  IMAD.WIDE.U32 R4, R2, c[0x0][0x198], R30 ;  /* 0x0000660002047a25 */ /* 0x000fe200078e001e */
[----:B------:R-:W-:Y:S01]  /*1380*/  @!P0 LEA.HI.X R11, R12, c[0x0][0x164], R6, 0x1, P6 ;  /* 0x000059000c0b8a11 */ /* 0x000fe200030f0c06 */
[----:B------:R2:W-:Y:S01]  /*1390*/  @!P2 LDGSTS.E.BYPASS.LTC128B.128 [R243+0x6800], [R14.64+0x80] ;  /* 0x068000800ef3afae */ /* 0x0005e2000b901d50 */
[----:B------:R-:W-:Y:S01]  /*13a0*/  ISETP.GE.AND P2, PT, R24, UR11, PT ;  /* 0x0000000b18007c0c */ /* 0x000fe2000bf46270 */
[----:B------:R-:W-:Y:S01]  /*13b0*/  IMAD R0, R2, c[0x0][0x19c], R0 ;  /* 0x0000670002007a24 */ /* 0x000fe200078e0200 */
[----:B------:R-:W-:Y:S01]  /*13c0*/  IADD3 R6, P6, R4, UR20, RZ ;  /* 0x0000001404067c10 */ /* 0x000fe2000ffde0ff */
[----:B-1----:R-:W-:Y:S01]  /*13d0*/  IMAD.MOV.U32 R17, RZ, RZ, c[0x0][0x198] ;  /* 0x00006600ff117624 */ /* 0x002fe200078e00ff */
[----:B------:R1:W-:Y:S02]  /*13e0*/  @!P1 LDGSTS.E.BYPASS.LTC128B.128 [R243+0x3000], [R8.64] ;  /* 0x0300000008f39fae */ /* 0x0003e4000b901d50 */
[----:B------:R-:W-:Y:S01]  /*13f0*/  IADD3.X R7, R5, UR7, R0, P6, !PT ;  /* 0x0000000705077c10 */ /* 0x000fe2000b7fe400 */
[----:B------:R-:W-:Y:S01]  /*1400*/  IMAD R0, R3, c[0x0][0x1a0], RZ ;  /* 0x0000680003007a24 */ /* 0x000fe200078e02ff */
[----:B------:R-:W-:Y:S01]  /*1410*/  ULDC.64 UR6, c[0x0][0x198] ;  /* 0x0000660000067ab9 */ /* 0x000fe20000000a00 */
[C---:B------:R-:W-:Y:S01]  /*1420*/  IMAD.WIDE.U32 R4, R2.reuse, c[0x0][0x1a0], R30 ;  /* 0x0000680002047a25 */ /* 0x040fe200078e001e */
[----:B------:R-:W-:Y:S01]  /*1430*/  USHF.L.U64.HI UR20, UR6, UR18, UR7 ;  /* 0x0000001206147299 */ /* 0x000fe20008010207 */
[----:B------:R1:W-:Y:S01]  /*1440*/  @!P1 LDGSTS.E.BYPASS.LTC128B.128 [R243+0x7000], [R8.64+0x80] ;  /* 0x0700008008f39fae */ /* 0x0003e2000b901d50 */
[----:B------:R-:W-:Y:S01]  /*1450*/  USHF.R.S32.HI UR7, URZ, 0x1f, UR14 ;  /* 0x0000001f3f077899 */ /* 0x000fe2000801140e */
[----:B------:R-:W-:Y:S01]  /*1460*/  IMAD R0, R2, c[0x0][0x1a4], R0 ;  /* 0x0000690002007a24 */ /* 0x000fe200078e0200 */
[----:B----4-:R-:W-:Y:S01]  /*1470*/  IADD3 R18, P6, R4, UR22, RZ ;  /* 0x0000001604127c10 */ /* 0x010fe2000ffde0ff */
[----:B------:R-:W-:Y:S01]  /*1480*/  IMAD.WIDE.U32 R6, R22, c[0x0][0x1b0], R6 ;  /* 0x00006c0016067a25 */ /* 0x000fe200078e0006 */
[----:B------:R-:W-:Y:S01]  /*1490*/  UIMAD UR4, UR20, UR14, URZ ;  /* 0x0000000e140472a4 */ /* 0x000fe2000f8e023f */
[----:B------:R3:W-:Y:S01]  /*14a0*/  @!P0 LDGSTS.E.BYPASS.LTC128B.128 [R243+0x3800], [R10.64] ;  /* 0x038000000af38fae */ /* 0x0007e2000b901d50 */
[----:B------:R-:W-:Y:S01]  /*14b0*/  IADD3.X R19, R5, UR21, R0, P6, !PT ;  /* 0x0000001505137c10 */ /* 0x000fe2000b7fe400 */
[----:B------:R-:W-:Y:S01]  /*14c0*/  IMAD R0, R13, c[0x0][0x1b0], RZ ;  /* 0x00006c000d007a24 */ /* 0x000fe200078e02ff */
[----:B------:R-:W-:Y:S01]  /*14d0*/  USHF.L.U32 UR21, UR6, 0x6, URZ ;  /* 0x0000000606157899 */ /* 0x000fe2000800063f */
[----:B------:R-:W-:Y:S01]  /*14e0*/  IMAD.MOV.U32 R162, RZ, RZ, R6 ;  /* 0x000000ffffa27224 */ /* 0x000fe200078e0006 */
[----:B------:R-:W-:Y:S01]  /*14f0*/  ISETP.GE.AND P6, PT, R2, UR11, PT ;  /* 0x0000000b02007c0c */ /* 0x000fe2000bfc6270 */
[----:B------:R-:W-:Y:S01]  /*1500*/  IMAD R0, R22, c[0x0][0x1b4], R0 ;  /* 0x00006d0016007a24 */ /* 0x000fe200078e0200 */
[----:B------:R-:W-:Y:S01]  /*1510*/  UIMAD UR4, UR7, UR21, UR4 ;  /* 0x00000015070472a4 */ /* 0x000fe2000f8e0204 */
[----:B------:R4:W-:Y:S01]  /*1520*/  STL.64 [R1+0xb8], R6 ;  /* 0x0000b80601007387 */ /* 0x0009e20000100a00 */
[----:B------:R-:W-:Y:S01]  /*1530*/  IMAD.U32 R160, RZ, RZ, UR21 ;  /* 0x00000015ffa07e24 */ /* 0x000fe2000f8e00ff */
[----:B--2---:R-:W-:Y:S01]  /*1540*/  LEA.HI R14, R25, R155, RZ, 0x4 ;  /* 0x0000009b190e7211 */ /* 0x004fe200078f20ff */
[----:B------:R-:W-:Y:S01]  /*1550*/  IMAD.IADD R163, R7, 0x1, R0 ;  /* 0x0000000107a37824 */ /* 0x000fe200078e0200 */
[----:B------:R3:W-:Y:S01]  /*1560*/  @!P0 LDGSTS.E.BYPASS.LTC128B.128 [R243+0x7800], [R10.64+0x80] ;  /* 0x078000800af38fae */ /* 0x0007e2000b901d50 */
[----:B------:R-:W-:Y:S01]  /*1570*/  ISETP.GE.AND P0, PT, R28, UR11, PT ;  /* 0x0000000b1c007c0c */ /* 0x000fe2000bf06270 */
[----:B------:R-:W-:Y:S01]  /*1580*/  IMAD.WIDE.U32 R18, R22, c[0x0][0x1b8], R18 ;  /* 0x00006e0016127a25 */ /* 0x000fe200078e0012 */
[----:B------:R-:W-:Y:S01]  /*1590*/  SHF.R.S32.HI R3, RZ, 0x4, R14 ;  /* 0x00000004ff037819 */ /* 0x000fe2000001140e */
[----:B------:R-:W-:Y:S02]  /*15a0*/  STL.64 [R1+0xb0], R162 ;  /* 0x0000b0a201007387 */ /* 0x000fe40000100a00 */
[----:B------:R-:W-:-:S02]  /*15b0*/  IMAD.WIDE.U32 R4, R160, UR14, R162 ;  /* 0x0000000ea0047c25 */ /* 0x000fc4000f8e00a2 */
[----:B------:R-:W-:Y:S02]  /*15c0*/  STL.64 [R1+0xd0], R18 ;  /* 0x0000d01201007387 */ /* 0x000fe40000100a00 */
[----:B------:R-:W-:Y:S01]  /*15d0*/  IMAD.MOV.U32 R26, RZ, RZ, R18 ;  /* 0x000000ffff1a7224 */ /* 0x000fe200078e0012 */
[----:B------:R-:W-:Y:S01]  /*15e0*/  IADD3 R5, R5, UR4, RZ ;  /* 0x0000000405057c10 */ /* 0x000fe2000fffe0ff */
[----:B------:R-:W-:Y:S01]  /*15f0*/  UIMAD.WIDE.U32 UR4, UR6, 0x20, URZ ;  /* 0x00000020060478a5 */ /* 0x000fe2000f8e003f */
[----:B------:R-:W-:-:S04]  /*1600*/  @!P3 LEA R0, P1, R17, R4, 0x4 ;  /* 0x000000041100b211 */ /* 0x000fc800078220ff */
[----:B----4-:R-:W-:Y:S02]  /*1610*/  @!P3 LEA.HI.X R7, R17, R5, R161, 0x4, P1 ;  /* 0x000000051107b211 */ /* 0x010fe400008f24a1 */
[----:B-1----:R-:W-:Y:S02]  /*1620*/  @!P3 LEA R8, P1, R0, c[0x0][0x168], 0x1 ;  /* 0x00005a000008ba11 */ /* 0x002fe400078208ff */
[----:B---3--:R-:W-:Y:S01]  /*1630*/  LEA.HI R10, R14, R3, RZ, 0x1 ;  /* 0x000000030e0a7211 */ /* 0x008fe200078f08ff */
[----:B------:R-:W-:Y:S01]  /*1640*/  IMAD.SHL.U32 R11, R161, 0x20, RZ ;  /* 0x00000020a10b7824 */ /* 0x000fe200078e00ff */
[----:B------:R-:W-:Y:S02]  /*1650*/  @!P3 LEA.HI.X R9, R0, c[0x0][0x16c], R7, 0x1, P1 ;  /* 0x00005b000009ba11 */ /* 0x000fe400008f0c07 */
[----:B------:R-:W-:Y:S02]  /*1660*/  LOP3.LUT R0, R10, 0xfffffffe, RZ, 0xc0, !PT ;  /* 0xfffffffe0a007812 */ /* 0x000fe400078ec0ff */
[----:B------:R-:W-:-:S02]  /*1670*/  LOP3.LUT R10, R14, 0xfffffff0, RZ, 0xc0, !PT ;  /* 0xfffffff00e0a7812 */ /* 0x000fc400078ec0ff */
[C---:B------:R-:W-:Y:S01]  /*1680*/  @!P6 LEA R6, P4, R4.reuse, c[0x0][0x168], 0x1 ;  /* 0x00005a000406ea11 */ /* 0x040fe200078808ff */
[----:B------:R-:W-:Y:S01]  /*1690*/  IMAD.IADD R15, R3, 0x1, -R0 ;  /* 0x00000001030f7824 */ /* 0x000fe200078e0a00 */
[C---:B------:R-:W-:Y:S01]  /*16a0*/  @!P2 IADD3 R12, P1, R4.reuse, UR4, RZ ;  /* 0x00000004040cac10 */ /* 0x040fe2000ff3e0ff */
[----:B------:R-:W-:Y:S01]  /*16b0*/  IMAD.IADD R10, R155, 0x1, -R10 ;  /* 0x000000019b0a7824 */ /* 0x000fe200078e0a0a */
[----:B------:R-:W-:Y:S01]  /*16c0*/  @!P6 LEA.HI.X R7, R4, c[0x0][0x16c], R5, 0x1, P4 ;  /* 0x00005b000407ea11 */ /* 0x000fe200020f0c05 */
[----:B------:R-:W-:Y:S01]  /*16d0*/  IMAD.SHL.U32 R0, R60, 0x40, RZ ;  /* 0x000000403c007824 */ /* 0x000fe200078e00ff */
[----:B------:R-:W-:Y:S01]  /*16e0*/  @!P2 IADD3.X R14, R5, UR5, R11, P1, !PT ;  /* 0x00000005050eac10 */ /* 0x000fe20008ffe40b */
[----:B------:R-:W-:Y:S01]  /*16f0*/  ULDC.64 UR4, c[0x0][0x1a0] ;  /* 0x0000680000047ab9 */ /* 0x000fe20000000a00 */
[----:B------:R-:W-:Y:S01]  /*1700*/  SHF.R.S32.HI R3, RZ, 0x1f, R10 ;  /* 0x0000001fff037819 */ /* 0x000fe2000001140a */
[----:B------:R1:W-:Y:S01]  /*1710*/  @!P6 LDGSTS.E.BYPASS.LTC128B.128 [R243+0x8000], [R6.64] ;  /* 0x0800000006f3efae */ /* 0x0003e2000b901d50 */
[----:B------:R-:W-:Y:S01]  /*1720*/  LOP3.LUT R0, R0, 0x1c0, RZ, 0xc0, !PT ;  /* 0x000001c000007812 */ /* 0x000fe200078ec0ff */
[----:B------:R-:W-:Y:S01]  /*1730*/  USHF.L.U64.HI UR18, UR4, UR18, UR5 ;  /* 0x0000001204127299 */ /* 0x000fe20008010205 */
[----:B------:R-:W-:Y:S01]  /*1740*/  LEA.HI R16, R3, R10, RZ, 0x3 ;  /* 0x0000000a03107211 */ /* 0x000fe200078f18ff */
[----:B------:R1:W-:Y:S01]  /*1750*/  @!P6 LDGSTS.E.BYPASS.LTC128B.128 [R243+0xa000], [R6.64+0x80] ;  /* 0x0a00008006f3efae */ /* 0x0003e2000b901d50 */
[----:B------:R-:W-:Y:S01]  /*1760*/  ISETP.GE.AND P6, PT, R2, UR11, PT ;  /* 0x0000000b02007c0c */ /* 0x000fe2000bfc6270 */
[----:B------:R-:W-:Y:S01]  /*1770*/  USHF.L.U32 UR19, UR4, 0x6, URZ ;  /* 0x0000000604137899 */ /* 0x000fe2000800063f */
[----:B------:R-:W-:Y:S01]  /*1780*/  ISETP.GE.AND P4, PT, R24, UR11, PT ;  /* 0x0000000b18007c0c */ /* 0x000fe2000bf86270 */
[----:B------:R2:W-:Y:S01]  /*1790*/  @!P3 LDGSTS.E.BYPASS.LTC128B.128 [R243+0x8800], [R8.64] ;  /* 0x0880000008f3bfae */ /* 0x0005e2000b901d50 */
[----:B------:R-:W-:-:S02]  /*17a0*/  UIMAD UR5, UR18, UR14, URZ ;  /* 0x0000000e120572a4 */ /* 0x000fc4000f8e023f */
[----:B------:R-:W-:Y:S01]  /*17b0*/  UIMAD.WIDE.U32 UR22, UR4, 0x20, URZ ;  /* 0x00000020041678a5 */ /* 0x000fe2000f8e003f */
[----:B------:R2:W-:Y:S01]  /*17c0*/  @!P3 LDGSTS.E.BYPASS.LTC128B.128 [R243+0xa800], [R8.64+0x80] ;  /* 0x0a80008008f3bfae */ /* 0x0005e2000b901d50 */
[----:B------:R-:W-:Y:S01]  /*17d0*/  ISETP.GE.AND P3, PT, R28, UR11, PT ;  /* 0x0000000b1c007c0c */ /* 0x000fe2000bf66270 */
[----:B------:R-:W-:Y:S01]  /*17e0*/  UIMAD UR5, UR7, UR19, UR5 ;  /* 0x00000013070572a4 */ /* 0x000fe2000f8e0205 */
[----:B-1----:R-:W-:Y:S02]  /*17f0*/  IMAD.SHL.U32 R6, R2, 0x8, RZ ;  /* 0x0000000802067824 */ /* 0x002fe400078e00ff */
[----:B------:R-:W-:Y:S01]  /*1800*/  @!P0 IMAD.WIDE.U32 R2, R17, 0x30, R4 ;  /* 0x0000003011028825 */ /* 0x000fe200078e0004 */
[----:B------:R-:W-:Y:S02]  /*1810*/  LOP3.LUT R5, R16, 0xfffffff8, RZ, 0xc0, !PT ;  /* 0xfffffff810057812 */ /* 0x000fe400078ec0ff */
[----:B------:R-:W-:Y:S01]  /*1820*/  LOP3.LUT R11, R0, 0x8, R6, 0xf8, !PT ;  /* 0x00000008000b7812 */ /* 0x000fe200078ef806 */
[----:B------:R-:W-:Y:S01]  /*1830*/  @!P0 IMAD R6, R161, 0x30, RZ ;  /* 0x00000030a1068824 */ /* 0x000fe200078e02ff */
[----:B------:R-:W-:Y:S01]  /*1840*/  SHF.R.U32.HI R0, RZ, 0x3, R0 ;  /* 0x00000003ff007819 */ /* 0x000fe20000011600 */
[----:B------:R-:W-:Y:S01]  /*1850*/  IMAD.IADD R20, R10, 0x1, -R5 ;  /* 0x000000010a147824 */ /* 0x000fe200078e0a05 */
[C---:B------:R-:W-:Y:S01]  /*1860*/  @!P2 LEA R4, P1, R12.reuse, c[0x0][0x168], 0x1 ;  /* 0x00005a000c04aa11 */ /* 0x040fe200078208ff */
[----:B------:R-:W-:Y:S01]  /*1870*/  IMAD R7, R13, c[0x0][0x1b8], RZ ;  /* 0x00006e000d077a24 */ /* 0x000fe200078e02ff */
[----:B------:R-:W-:Y:S01]  /*1880*/  LOP3.LUT R11, R11, R0, RZ, 0x3c, !PT ;  /* 0x000000000b0b7212 */ /* 0x000fe200078e3cff */
[----:B------:R-:W-:Y:S01]  /*1890*/  @!P0 IMAD.IADD R0, R3, 0x1, R6 ;  /* 0x0000000103008824 */ /* 0x000fe200078e0206 */
[----:B------:R-:W-:Y:S01]  /*18a0*/  @!P2 LEA.HI.X R5, R12, c[0x0][0x16c], R14, 0x1, P1 ;  /* 0x00005b000c05aa11 */ /* 0x000fe200008f0c0e */
[----:B------:R-:W-:Y:S01]  /*18b0*/  IMAD R10, R22, c[0x0][0x1bc], R7 ;  /* 0x00006f00160a7a24 */ /* 0x000fe200078e0207 */
[----:B------:R-:W-:Y:S01]  /*18c0*/  @!P0 LEA R6, P1, R2, c[0x0][0x168], 0x1 ;  /* 0x00005a0002068a11 */ /* 0x000fe200078208ff */
[----:B------:R-:W-:-:S02]  /*18d0*/  IMAD.MOV.U32 R12, RZ, RZ, c[0x0][0x1a4] ;  /* 0x00006900ff0c7624 */ /* 0x000fc400078e00ff */
[----:B------:R1:W-:Y:S01]  /*18e0*/  @!P2 LDGSTS.E.BYPASS.LTC128B.128 [R243+0x9000], [R4.64] ;  /* 0x0900000004f3afae */ /* 0x0003e2000b901d50 */
[----:B------:R-:W-:Y:S01]  /*18f0*/  @!P0 LEA.HI.X R7, R2, c[0x0][0x16c], R0, 0x1, P1 ;  /* 0x00005b0002078a11 */ /* 0x000fe200008f0c00 */
[----:B------:R-:W-:Y:S02]  /*1900*/  IMAD.U32 R2, RZ, RZ, UR14 ;  /* 0x0000000eff027e24 */ /* 0x000fe4000f8e00ff */
[----:B------:R1:W-:Y:S01]  /*1910*/  @!P2 LDGSTS.E.BYPASS.LTC128B.128 [R243+0xb000], [R4.64+0x80] ;  /* 0x0b00008004f3afae */ /* 0x0003e2000b901d50 */
[----:B------:R-:W-:Y:S02]  /*1920*/  IMAD.IADD R27, R19, 0x1, R10 ;  /* 0x00000001131b7824 */ /* 0x000fe400078e020a */
[----:B------:R-:W-:Y:S01]  /*1930*/  IMAD.SHL.U32 R10, R15, 0x8, RZ ;  /* 0x000000080f0a7824 */ /* 0x000fe200078e00ff */
[----:B------:R3:W-:Y:S01]  /*1940*/  @!P0 LDGSTS.E.BYPASS.LTC128B.128 [R243+0x9800], [R6.64] ;  /* 0x0980000006f38fae */ /* 0x0007e2000b901d50 */
[----:B------:R-:W-:-:S03]  /*1950*/  IMAD.WIDE.U32 R2, R2, UR19, R26 ;  /* 0x0000001302027c25 */ /* 0x000fc6000f8e001a */
[----:B------:R3:W-:Y:S01]  /*1960*/  @!P0 LDGSTS.E.BYPASS.LTC128B.128 [R243+0xb800], [R6.64+0x80] ;  /* 0x0b80008006f38fae */ /* 0x0007e2000b901d50 */
[----:B------:R-:W-:Y:S01]  /*1970*/  IMAD.SHL.U32 R14, R12, 0x20, RZ ;  /* 0x000000200c0e7824 */ /* 0x000fe200078e00ff */
[----:B------:R-:W-:Y:S01]  /*1980*/  IADD3 R3, R3, UR5, RZ ;  /* 0x0000000503037c10 */ /* 0x000fe2000fffe0ff */
[----:B------:R-:W-:Y:S01]  /*1990*/  IMAD R0, R15, 0x200, R11 ;  /* 0x000002000f007824 */ /* 0x000fe200078e020b */
[----:B------:R-:W0:Y:S01]  /*19a0*/  LDGDEPBAR ;  /* 0x00000000000079af */ /* 0x000e220000000000 */
[C---:B--2---:R-:W-:Y:S02]  /*19b0*/  @!P6 LEA R8, P2, R2.reuse, c[0x0][0x170], 0x1 ;  /* 0x00005c000208ea11 */ /* 0x044fe400078408ff */
[----:B------:R-:W-:Y:S01]  /*19c0*/  @!P4 IADD3 R13, P0, R2, UR22, RZ ;  /* 0x00000016020dcc10 */ /* 0x000fe2000ff1e0ff */
[----:B------:R-:W-:Y:S01]  /*19d0*/  IMAD.SHL.U32 R224, R0, 0x2, RZ ;  /* 0x0000000200e07824 */ /* 0x000fe200078e00ff */
[----:B------:R-:W-:Y:S01]  /*19e0*/  @!P6 LEA.HI.X R9, R2, c[0x0][0x174], R3, 0x1, P2 ;  /* 0x00005d000209ea11 */ /* 0x000fe200010f0c03 */
[----:B------:R-:W-:Y:S03]  /*19f0*/  STL.64 [R1+0xc8], R26 ;  /* 0x0000c81a01007387 */ /* 0x000fe60000100a00 */
[----:B------:R-:W-:-:S02]  /*1a00*/  IADD3 R0, R224, 0x8000, RZ ;  /* 0x00008000e0007810 */ /* 0x000fc40007ffe0ff */
[----:B------:R-:W-:Y:S01]  /*1a10*/  IADD3 R235, R224, 0x8020, RZ ;  /* 0x00008020e0eb7810 */ /* 0x000fe20007ffe0ff */
[----:B-1----:R-:W-:-:S04]  /*1a20*/  IMAD.U32 R4, RZ, RZ, UR4 ;  /* 0x00000004ff047e24 */ /* 0x002fc8000f8e00ff */
[----:B------:R-:W-:-:S04]  /*1a30*/  @!P3 IMAD.WIDE.U32 R4, R4, 0x30, R2 ;  /* 0x000000300404b825 */ /* 0x000fc800078e0002 */
[----:B---3--:R-:W-:Y:S01]  /*1a40*/  IMAD.U32 R7, RZ, RZ, UR4 ;  /* 0x00000004ff077e24 */ /* 0x008fe2000f8e00ff */
        /* <DEDUP_REMOVED lines=18> */
[----:B------:R-:W-:Y:S02]  /*1b70*/  @!P3 LEA R10, P0, R4, c[0x0][0x170], 0x1 ;  /* 0x00005c00040aba11 */ /* 0x000fe400078008ff */
[----:B------:R-:W-:Y:S01]  /*1b80*/  LOP3.LUT R144, R12, 0xfffffe00, RZ, 0xc0, !PT ;  /* 0xfffffe000c907812 */ /* 0x000fe200078ec0ff */
[----:B------:R-:W-:Y:S01]  /*1b90*/  @P6 STS.128 [R243+0xe000], RZ ;  /* 0x00e000fff3006388 */ /* 0x000fe20000000c00 */
[----:B------:R-:W-:-:S02]  /*1ba0*/  @!P4 LEA.HI.X R7, R13, c[0x0][0x174], R11, 0x1, P1 ;  /* 0x00005d000d07ca11 */ /* 0x000fc400008f0c0b */
[----:B------:R-:W-:Y:S01]  /*1bb0*/  @!P3 LEA.HI.X R11, R4, c[0x0][0x174], R5, 0x1, P0 ;  /* 0x00005d00040bba11 */ /* 0x000fe200000f0c05 */
[----:B------:R-:W-:Y:S01]  /*1bc0*/  @!PT LDS RZ, [RZ] ;  /* 0x00000000fffff984 */ /* 0x000fe20000000800 */
[----:B------:R-:W-:Y:S01]  /*1bd0*/  @!PT LDS RZ, [RZ] ;  /* 0x00000000fffff984 */ /* 0x000fe20000000800 */
[----:B------:R-:W-:Y:S01]  /*1be0*/  @!PT LDS RZ, [RZ] ;  /* 0x00000000fffff984 */ /* 0x000fe20000000800 */
[----:B------:R1:W-:Y:S01]  /*1bf0*/  @!P6 LDGSTS.E.BYPASS.LTC128B.128 [R243+0xc000], [R8.64] ;  /* 0x0c00000008f3efae */ /* 0x0003e2000b901d50 */
[----:B------:R-:W-:Y:S01]  /*1c00*/  IMAD R4, R153, 0x400, R144 ;  /* 0x0000040099047824 */ /* 0x000fe200078e0290 */
[----:B------:R-:W-:Y:S02]  /*1c10*/  LOP3.LUT P0, RZ, R60, 0x2, RZ, 0xc0, !PT ;  /* 0x000000023cff7812 */ /* 0x000fe4000780c0ff */
[----:B------:R1:W-:Y:S02]  /*1c20*/  @!P6 LDGSTS.E.BYPASS.LTC128B.128 [R243+0xe000], [R8.64+0x80] ;  /* 0x0e00008008f3efae */ /* 0x0003e4000b901d50 */
[----:B------:R-:W-:Y:S02]  /*1c30*/  R2P PR, R20, 0x6 ;  /* 0x0000000614007804 */ /* 0x000fe40000000000 */
[----:B------:R-:W-:Y:S04]  /*1c40*/  @P5 STS.128 [R243+0xc800], RZ ;  /* 0x00c800fff3005388 */ /* 0x000fe80000000c00 */
[----:B------:R-:W-:Y:S03]  /*1c50*/  @P5 STS.128 [R243+0xe800], RZ ;  /* 0x00e800fff3005388 */ /* 0x000fe60000000c00 */
[----:B------:R-:W-:Y:S01]  /*1c60*/  @P0 IADD3 R235, R0, -0x20, RZ ;  /* 0xffffffe000eb0810 */ /* 0x000fe20007ffe0ff */
[----:B------:R-:W-:Y:S01]  /*1c70*/  @!PT LDS RZ, [RZ] ;  /* 0x00000000fffff984 */ /* 0x000fe20000000800 */
[----:B------:R-:W-:Y:S01]  /*1c80*/  @!PT LDS RZ, [RZ] ;  /* 0x00000000fffff984 */ /* 0x000fe20000000800 */
[----:B------:R-:W-:Y:S01]  /*1c90*/  @!PT LDS RZ, [RZ] ;  /* 0x00000000fffff984 */ /* 0x000fe20000000800 */
[----:B------:R2:W-:Y:S01]  /*1ca0*/  @!P5 LDGSTS.E.BYPASS.LTC128B.128 [R243+0xc800], [R2.64] ;  /* 0x0c80000002f3dfae */ /* 0x0005e2000b901d50 */
[----:B------:R-:W-:Y:S01]  /*1cb0*/  IMAD.MOV.U32 R0, RZ, RZ, 0x20 ;  /* 0x00000020ff007424 */ /* 0x000fe200078e00ff */
[----:B------:R-:W-:-:S02]  /*1cc0*/  LOP3.LUT P0, RZ, R60, 0x4, RZ, 0xc0, !PT ;  /* 0x000000043cff7812 */ /* 0x000fc4000780c0ff */
[----:B------:R2:W-:Y:S01]  /*1cd0*/  @!P5 LDGSTS.E.BYPASS.LTC128B.128 [R243+0xe800], [R2.64+0x80] ;  /* 0x0e80008002f3dfae */ /* 0x0005e2000b901d50 */
[C---:B------:R-:W-:Y:S02]  /*1ce0*/  IADD3 R242, R235.reuse, 0x800, RZ ;  /* 0x00000800ebf27810 */ /* 0x040fe40007ffe0ff */
        /* <DEDUP_REMOVED lines=20> */
[----:B------:R-:W-:-:S03]  /*1e30*/  IMAD.SHL.U32 R231, R2, 0x2, RZ ;  /* 0x0000000202e77824 */ /* 0x000fc600078e00ff */
[----:B------:R1:W-:Y:S01]  /*1e40*/  @!P3 LDGSTS.E.BYPASS.LTC128B.128 [R243+0xf800], [R10.64+0x80] ;  /* 0x0f8000800af3bfae */ /* 0x0003e2000b901d50 */
[C---:B------:R-:W-:Y:S02]  /*1e50*/  SEL R2, R0.reuse, 0xffffffe0, !P2 ;  /* 0xffffffe000027807 */ /* 0x040fe40005000000 */
[----:B------:R-:W-:Y:S01]  /*1e60*/  SEL R0, R0, 0xffffffe0, !P0 ;  /* 0xffffffe000007807 */ /* 0x000fe20004000000 */
[----:B------:R-:W-:Y:S02]  /*1e70*/  LDSM.16.M88.4 R12, [R231] ;  /* 0x00000000e70c783b */ /* 0x000fe40000000200 */
[----:B------:R-:W-:Y:S02]  /*1e80*/  IMAD R234, R2, 0x2, R231 ;  /* 0x0000000202ea7824 */ /* 0x000fe400078e02e7 */
[----:B------:R-:W2:Y:S01]  /*1e90*/  LDSM.16.M88.4 R24, [R224+0x8800] ;  /* 0x00880000e018783b */ /* 0x000ea20000000200 */
[C---:B------:R-:W-:Y:S02]  /*1ea0*/  IMAD R230, R0.reuse, 0x2, R224 ;  /* 0x0000000200e67824 */ /* 0x040fe400078e02e0 */
[----:B------:R-:W-:Y:S01]  /*1eb0*/  IMAD R229, R0, 0x2, R235 ;  /* 0x0000000200e57824 */ /* 0x000fe200078e02eb */
[----:B---3--:R-:W3:Y:S04]  /*1ec0*/  LDSM.16.M88.4 R4, [R224+0x8000] ;  /* 0x00800000e004783b */ /* 0x008ee80000000200 */
[----:B------:R-:W-:Y:S04]  /*1ed0*/  LDSM.16.M88.4 R16, [R224+0x9000] ;  /* 0x00900000e010783b */ /* 0x000fe80000000200 */
[----:B------:R-:W-:Y:S04]  /*1ee0*/  LDSM.16.M88.4 R28, [R224+0x9800] ;  /* 0x00980000e01c783b */ /* 0x000fe80000000200 */
[----:B------:R-:W-:Y:S04]  /*1ef0*/  LDSM.16.M88.4 R32, [R235] ;  /* 0x00000000eb20783b */ /* 0x000fe80000000200 */
[----:B-1----:R-:W1:Y:S04]  /*1f00*/  LDSM.16.M88.4 R8, [R231+0x2000] ;  /* 0x00200000e708783b */ /* 0x002e680000000200 */
[----:B------:R-:W-:Y:S04]  /*1f10*/  LDSM.16.M88.4 R48, [R235+0x800] ;  /* 0x00080000eb30783b */ /* 0x000fe80000000200 */
[----:B------:R-:W-:Y:S04]  /*1f20*/  LDSM.16.M88.4 R36, [R235+0x1800] ;  /* 0x00180000eb24783b */ /* 0x000fe80000000200 */
[----:B------:R-:W-:Y:S04]  /*1f30*/  LDSM.16.M88.4 R44, [R235+0x1000] ;  /* 0x00100000eb2c783b */ /* 0x000fe80000000200 */
[----:B------:R-:W-:Y:S01]  /*1f40*/  LDSM.16.M88.4 R88, [R230+0x8800] ;  /* 0x00880000e658783b */ /* 0x000fe20000000200 */
[C---:B--2---:R-:W-:Y:S03]  /*1f50*/  HMMA.16816.F32 R120, R12.reuse, R24, RZ ;  /* 0x000000180c78723c */ /* 0x044fe600000018ff */
[----:B------:R-:W-:Y:S04]  /*1f60*/  LDSM.16.M88.4 R100, [R230+0x9000] ;  /* 0x00900000e664783b */ /* 0x000fe80000000200 */
[----:B------:R-:W-:Y:S01]  /*1f70*/  LDSM.16.M88.4 R96, [R230+0x9800] ;  /* 0x00980000e660783b */ /* 0x000fe20000000200 */
[C---:B---3--:R-:W-:Y:S03]  /*1f80*/  HMMA.16816.F32 R52, R12.reuse, R4, RZ ;  /* 0x000000040c34723c */ /* 0x048fe600000018ff */
[----:B------:R-:W0:Y:S05]  /*1f90*/  LDGDEPBAR ;  /* 0x00000000000079af */ /* 0x000e2a0000000000 */
[----:B------:R-:W-:Y:S08]  /*1fa0*/  HMMA.16816.F32 R124, R12, R26, RZ ;  /* 0x0000001a0c7c723c */ /* 0x000ff000000018ff */
[C---:B-1----:R-:W-:Y:S07]  /*1fb0*/  HMMA.16816.F32 R40, R8.reuse, R4, RZ ;  /* 0x000000040828723c */ /* 0x042fee00000018ff */
[----:B------:R-:W-:Y:S01]  /*1fc0*/  IMAD.MOV.U32 R4, RZ, RZ, 0x10 ;  /* 0x00000010ff047424 */ /* 0x000fe200078e00ff */
[----:B------:R-:W-:Y:S04]  /*1fd0*/  HMMA.16816.F32 R72, R8, R6, RZ ;  /* 0x000000060848723c */ /* 0x000fe800000018ff */
[----:B------:R-:W-:-:S04]  /*1fe0*/  SEL R4, R4, 0xfffffff0, !P1 ;  /* 0xfffffff004047807 */ /* 0x000fc80004800000 */
[----:B------:R-:W-:Y:S01]  /*1ff0*/  HMMA.16816.F32 R64, R8, R24, RZ ;  /* 0x000000180840723c */ /* 0x000fe200000018ff */
[----:B------:R-:W-:-:S04]  /*2000*/  IMAD R232, R4, 0x2, R231 ;  /* 0x0000000204e87824 */ /* 0x000fc800078e02e7 */
[----:B------:R-:W-:Y:S01]  /*2010*/  IMAD R233, R2, 0x2, R232 ;  /* 0x0000000202e97824 */ /* 0x000fe200078e02e8 */
[----:B------:R-:W1:Y:S02]  /*2020*/  LDSM.16.M88.4 R20, [R232] ;  /* 0x00000000e814783b */ /* 0x000e640000000200 */
[C---:B------:R-:W-:Y:S08]  /*2030*/  HMMA.16816.F32 R56, R8.reuse, R16, RZ ;  /* 0x000000100838723c */ /* 0x040ff000000018ff */
[C---:B------:R-:W-:Y:S08]  /*2040*/  HMMA.16816.F32 R68, R8.reuse, R28, RZ ;  /* 0x0000001c0844723c */ /* 0x040ff000000018ff */
[C---:B------:R-:W-:Y:S01]  /*2050*/  HMMA.16816.F32 R76, R8.reuse, R26, RZ ;  /* 0x0000001a084c723c */ /* 0x040fe200000018ff */
[----:B------:R-:W-:Y:S07]  /*2060*/  LDSM.16.M88.4 R24, [R230+0x8000] ;  /* 0x00800000e618783b */ /* 0x000fee0000000200 */
[C---:B------:R-:W-:Y:S08]  /*2070*/  HMMA.16816.F32 R80, R8.reuse, R18, RZ ;  /* 0x000000120850723c */ /* 0x040ff000000018ff */
[----:B------:R-:W-:Y:S01]  /*2080*/  HMMA.16816.F32 R104, R8, R30, RZ ;  /* 0x0000001e0868723c */ /* 0x000fe200000018ff */
[----:B------:R-:W2:Y:S07]  /*2090*/  LDSM.16.M88.4 R8, [R232+0x2000] ;  /* 0x00200000e808783b */ /* 0x000eae0000000200 */
[C---:B------:R-:W-:Y:S08]  /*20a0*/  HMMA.16816.F32 R112, R12.reuse, R16, RZ ;  /* 0x000000100c70723c */ /* 0x040ff000000018ff */
[C---:B------:R-:W-:Y:S01]  /*20b0*/  HMMA.16816.F32 R116, R12.reuse, R18, RZ ;  /* 0x000000120c74723c */ /* 0x040fe200000018ff */
[----:B------:R-:W3:Y:S07]  /*20c0*/  LDSM.16.M88.4 R16, [R234] ;  /* 0x00000000ea10783b */ /* 0x000eee0000000200 */
[C---:B------:R-:W-:Y:S08]  /*20d0*/  HMMA.16816.F32 R128, R12.reuse, R6, RZ ;  /* 0x000000060c80723c */ /* 0x040ff000000018ff */
[C---:B------:R-:W-:Y:S08]  /*20e0*/  HMMA.16816.F32 R108, R12.reuse, R28, RZ ;  /* 0x0000001c0c6c723c */ /* 0x040ff000000018ff */
[----:B------:R-:W-:Y:S01]  /*20f0*/  HMMA.16816.F32 R92, R12, R30, RZ ;  /* 0x0000001e0c5c723c */ /* 0x000fe200000018ff */
[----:B------:R-:W4:Y:S07]  /*2100*/  LDSM.16.M88.4 R12, [R234+0x2000] ;  /* 0x00200000ea0c783b */ /* 0x000f2e0000000200 */
[-C--:B-1----:R-:W-:Y:S08]  /*2110*/  HMMA.16816.F32 R84, R20, R32.reuse, R52 ;  /* 0x000000201454723c */ /* 0x082ff00000001834 */
[C---:B--2---:R-:W-:Y:S01]  /*2120*/  HMMA.16816.F32 R28, R8.reuse, R32, R40 ;  /* 0x00000020081c723c */ /* 0x044fe20000001828 */
[----:B------:R-:W-:Y:S07]  /*2130*/  LDSM.16.M88.4 R40, [R233] ;  /* 0x00000000e928783b */ /* 0x000fee0000000200 */
[C---:B------:R-:W-:Y:S08]  /*2140*/  HMMA.16816.F32 R64, R8.reuse, R48, R64 ;  /* 0x000000300840723c */ /* 0x040ff00000001840 */
[C---:B------:R-:W-:Y:S01]  /*2150*/  HMMA.16816.F32 R60, R8.reuse, R50, R76 ;  /* 0x00000032083c723c */ /* 0x040fe2000000184c */
[----:B------:R-:W1:Y:S07]  /*2160*/  LDSM.16.M88.4 R76, [R229] ;  /* 0x00000000e54c783b */ /* 0x000e6e0000000200 */
        /* <DEDUP_REMOVED lines=9> */
[C---:B------:R-:W-:Y:S01]  /*2200*/  HMMA.16816.F32 R112, R20.reuse, R50, R124 ;  /* 0x000000321470723c */ /* 0x040fe2000000187c */
[----:B------:R-:W-:Y:S07]  /*2210*/  LDSM.16.M88.4 R48, [R229+0x1000] ;  /* 0x00100000e530783b */ /* 0x000fee0000000200 */
[C---:B------:R-:W-:Y:S08]  /*2220*/  HMMA.16816.F32 R120, R20.reuse, R46, R116 ;  /* 0x0000002e1478723c */ /* 0x040ff00000001874 */
[----:B------:R-:W-:Y:S01]  /*2230*/  HMMA.16816.F32 R108, R20, R38, R92 ;  /* 0x00000026146c723c */ /* 0x000fe2000000185c */
[----:B------:R-:W-:Y:S07]  /*2240*/  LDSM.16.M88.4 R36, [R232+0x4000] ;  /* 0x00400000e824783b */ /* 0x000fee0000000200 */
[----:B---3--:R-:W-:Y:S08]  /*2250*/  HMMA.16816.F32 R20, R16, R24, R84 ;  /* 0x000000181014723c */ /* 0x008ff00000001854 */
[----:B------:R-:W-:Y:S01]  /*2260*/  HMMA.16816.F32 R56, R8, R44, R56 ;  /* 0x0000002c0838723c */ /* 0x000fe20000001838 */
[----:B------:R-:W2:Y:S07]  /*2270*/  LDSM.16.M88.4 R8, [R233+0x2000] ;  /* 0x00200000e908783b */ /* 0x000eae0000000200 */
[C---:B----4-:R-:W-:Y:S01]  /*2280*/  HMMA.16816.F32 R124, R12.reuse, R88, R64 ;  /* 0x000000580c7c723c */ /* 0x050fe20000001840 */
[----:B------:R-:W3:Y:S07]  /*2290*/  LDSM.16.M88.4 R64, [R224+0xa000] ;  /* 0x00a00000e040783b */ /* 0x000eee0000000200 */
[----:B------:R-:W-:Y:S08]  /*22a0*/  HMMA.16816.F32 R44, R12, R24, R28 ;  /* 0x000000180c2c723c */ /* 0x000ff0000000181c */
[----:B-1----:R-:W-:Y:S08]  /*22b0*/  HMMA.16816.F32 R20, R40, R76, R20 ;  /* 0x0000004c2814723c */ /* 0x002ff00000001814 */
[-C--:B------:R-:W-:Y:S08]  /*22c0*/  HMMA.16816.F32 R28, R12, R26.reuse, R68 ;  /* 0x0000001a0c1c723c */ /* 0x080ff00000001844 */
[----:B------:R-:W-:Y:S01]  /*22d0*/  HMMA.16816.F32 R68, R16, R26, R104 ;  /* 0x0000001a1044723c */ /* 0x000fe20000001868 */
[----:B------:R-:W1:Y:S07]  /*22e0*/  LDSM.16.M88.4 R24, [R231+0x6000] ;  /* 0x00600000e718783b */ /* 0x000e6e0000000200 */
[C---:B------:R-:W-:Y:S08]  /*22f0*/  HMMA.16816.F32 R84, R12.reuse, R102, R72 ;  /* 0x000000660c54723c */ /* 0x040ff00000001848 */
[C---:B------:R-:W-:Y:S08]  /*2300*/  HMMA.16816.F32 R128, R12.reuse, R100, R56 ;  /* 0x000000640c80723c */ /* 0x040ff00000001838 */
[C---:B------:R-:W-:Y:S01]  /*2310*/  HMMA.16816.F32 R116, R12.reuse, R96, R52 ;  /* 0x000000600c74723c */ /* 0x040fe20000001834 */
[----:B------:R-:W-:Y:S07]  /*2320*/  LDSM.16.M88.4 R52, [R229+0x1800] ;  /* 0x00180000e534783b */ /* 0x000fee0000000200 */
[C---:B------:R-:W-:Y:S01]  /*2330*/  HMMA.16816.F32 R92, R12.reuse, R90, R60 ;  /* 0x0000005a0c5c723c */ /* 0x040fe2000000183c */
[----:B------:R-:W-:Y:S07]  /*2340*/  LDSM.16.M88.4 R60, [R235+0x2000] ;  /* 0x00200000eb3c783b */ /* 0x000fee0000000200 */
[----:B------:R-:W-:Y:S01]  /*2350*/  HMMA.16816.F32 R72, R12, R98, R80 ;  /* 0x000000620c48723c */ /* 0x000fe20000001850 */
[----:B------:R-:W4:Y:S07]  /*2360*/  LDSM.16.M88.4 R12, [R229+0x800] ;  /* 0x00080000e50c783b */ /* 0x000f2e0000000200 */
[----:B--2---:R-:W-:Y:S08]  /*2370*/  HMMA.16816.F32 R44, R8, R76, R44 ;  /* 0x0000004c082c723c */ /* 0x004ff0000000182c */
[C---:B------:R-:W-:Y:S08]  /*2380*/  HMMA.16816.F32 R104, R16.reuse, R100, R136 ;  /* 0x000000641068723c */ /* 0x040ff00000001888 */
[C---:B------:R-:W-:Y:S08]  /*2390*/  HMMA.16816.F32 R100, R16.reuse, R102, R120 ;  /* 0x000000661064723c */ /* 0x040ff00000001878 */
[C---:B------:R-:W-:Y:S08]  /*23a0*/  HMMA.16816.F32 R56, R16.reuse, R88, R132 ;  /* 0x000000581038723c */ /* 0x040ff00000001884 */
[C---:B------:R-:W-:Y:S01]  /*23b0*/  HMMA.16816.F32 R80, R16.reuse, R90, R112 ;  /* 0x0000005a1050723c */ /* 0x040fe20000001870 */
[----:B------:R-:W-:Y:S07]  /*23c0*/  LDSM.16.M88.4 R88, [R230+0xa000] ;  /* 0x00a00000e658783b */ /* 0x000fee0000000200 */
[C---:B------:R-:W-:Y:S08]  /*23d0*/  HMMA.16816.F32 R120, R16.reuse, R96, R140 ;  /* 0x000000601078723c */ /* 0x040ff0000000188c */
[----:B------:R-:W-:Y:S08]  /*23e0*/  HMMA.16816.F32 R108, R16, R98, R108 ;  /* 0x00000062106c723c */ /* 0x000ff0000000186c */
[----:B---3--:R-:W-:Y:S01]  /*23f0*/  HMMA.16816.F32 R16, R32, R64, R20 ;  /* 0x000000402010723c */ /* 0x008fe20000001814 */
[----:B------:R-:W2:Y:S07]  /*2400*/  LDSM.16.M88.4 R20, [R232+0x6000] ;  /* 0x00600000e814783b */ /* 0x000eae0000000200 */
[-C--:B------:R-:W-:Y:S01]  /*2410*/  HMMA.16816.F32 R96, R8, R78.reuse, R28 ;  /* 0x0000004e0860723c */ /* 0x080fe2000000181c */
[----:B------:R-:W3:Y:S07]  /*2420*/  LDSM.16.M88.4 R28, [R234+0x4000] ;  /* 0x00400000ea1c783b */ /* 0x000eee0000000200 */
[----:B------:R-:W-:Y:S08]  /*2430*/  HMMA.16816.F32 R76, R40, R78, R68 ;  /* 0x0000004e284c723c */ /* 0x000ff00000001844 */
[----:B-1----:R-:W-:Y:S01]  /*2440*/  HMMA.16816.F32 R68, R24, R64, R44 ;  /* 0x000000401844723c */ /* 0x002fe2000000182c */
[----:B------:R-:W-:Y:S07]  /*2450*/  LDSM.16.M88.4 R44, [R224+0xa800] ;  /* 0x00a80000e02c783b */ /* 0x000fee0000000200 */
[C---:B----4-:R-:W-:Y:S08]  /*2460*/  HMMA.16816.F32 R124, R8.reuse, R12, R124 ;  /* 0x0000000c087c723c */ /* 0x050ff0000000187c */
[C---:B------:R-:W-:Y:S08]  /*2470*/  HMMA.16816.F32 R112, R8.reuse, R14, R92 ;  /* 0x0000000e0870723c */ /* 0x040ff0000000185c */
[C---:B------:R-:W-:Y:S08]  /*2480*/  HMMA.16816.F32 R128, R8.reuse, R48, R128 ;  /* 0x000000300880723c */ /* 0x040ff00000001880 */
[C---:B------:R-:W-:Y:S08]  /*2490*/  HMMA.16816.F32 R132, R8.reuse, R50, R84 ;  /* 0x000000320884723c */ /* 0x040ff00000001854 */
[C---:B------:R-:W-:Y:S08]  /*24a0*/  HMMA.16816.F32 R136, R8.reuse, R52, R116 ;  /* 0x000000340888723c */ /* 0x040ff00000001874 */
[----:B------:R-:W-:Y:S08]  /*24b0*/  HMMA.16816.F32 R140, R8, R54, R72 ;  /* 0x00000036088c723c */ /* 0x000ff00000001848 */
[----:B------:R-:W-:Y:S01]  /*24c0*/  HMMA.16816.F32 R8, R36, R60, R16 ;  /* 0x0000003c2408723c */ /* 0x000fe20000001810 */
[----:B------:R-:W1:Y:S07]  /*24d0*/  LDSM.16.M88.4 R16, [R234+0x6000] ;  /* 0x00600000ea10783b */ /* 0x000e6e0000000200 */
[C---:B------:R-:W-:Y:S01]  /*24e0*/  HMMA.16816.F32 R92, R40.reuse, R12, R56 ;  /* 0x0000000c285c723c */ /* 0x040fe20000001838 */
[----:B------:R-:W-:Y:S07]  /*24f0*/  LDSM.16.M88.4 R56, [R229+0x2000] ;  /* 0x00200000e538783b */ /* 0x000fee0000000200 */
[----:B------:R-:W-:Y:S01]  /*2500*/  HMMA.16816.F32 R84, R40, R14, R80 ;  /* 0x0000000e2854723c */ /* 0x000fe20000001850 */
[----:B------:R-:W4:Y:S07]  /*2510*/  LDSM.16.M88.4 R12, [R233+0x4000] ;  /* 0x00400000e90c783b */ /* 0x000f2e0000000200 */
[----:B------:R-:W-:Y:S08]  /*2520*/  HMMA.16816.F32 R76, R32, R66, R76 ;  /* 0x00000042204c723c */ /* 0x000ff0000000184c */
[C---:B------:R-:W-:Y:S08]  /*2530*/  HMMA.16816.F32 R104, R40.reuse, R48, R104 ;  /* 0x000000302868723c */ /* 0x040ff00000001868 */
[----:B------:R-:W-:Y:S08]  /*2540*/  HMMA.16816.F32 R116, R40, R50, R100 ;  /* 0x000000322874723c */ /* 0x000ff00000001864 */
[----:B--2---:R-:W-:Y:S08]  /*2550*/  HMMA.16816.F32 R48, R20, R60, R68 ;  /* 0x0000003c1430723c */ /* 0x004ff00000001844 */
[----:B---3--:R-:W-:Y:S01]  /*2560*/  HMMA.16816.F32 R72, R28, R88, R8 ;  /* 0x000000581c48723c */ /* 0x008fe20000001808 */
[----:B------:R-:W2:Y:S07]  /*2570*/  LDSM.16.M88.4 R8, [R233+0x6000] ;  /* 0x00600000e908783b */ /* 0x000eae0000000200 */
[----:B------:R-:W-:Y:S08]  /*2580*/  HMMA.16816.F32 R68, R24, R66, R96 ;  /* 0x000000421844723c */ /* 0x000ff00000001860 */
[----:B------:R-:W-:Y:S08]  /*2590*/  HMMA.16816.F32 R64, R36, R62, R76 ;  /* 0x0000003e2440723c */ /* 0x000ff0000000184c */
[----:B-1----:R-:W-:Y:S08]  /*25a0*/  HMMA.16816.F32 R48, R16, R88, R48 ;  /* 0x000000581030723c */ /* 0x002ff00000001830 */
[C---:B------:R-:W-:Y:S08]  /*25b0*/  HMMA.16816.F32 R120, R40.reuse, R52, R120 ;  /* 0x000000342878723c */ /* 0x040ff00000001878 */
[----:B------:R-:W-:Y:S01]  /*25c0*/  HMMA.16816.F32 R108, R40, R54, R108 ;  /* 0x00000036286c723c */ /* 0x000fe2000000186c */
[----:B------:R-:W1:Y:S04]  /*25d0*/  LDSM.16.M88.4 R40, [R235+0x2800] ;  /* 0x00280000eb28783b */ /* 0x000e680000000200 */
[----:B------:R-:W-:Y:S03]  /*25e0*/  LDSM.16.M88.4 R52, [R224+0xb000] ;  /* 0x00b00000e034783b */ /* 0x000fe60000000200 */
[----:B----4-:R-:W-:Y:S08]  /*25f0*/  HMMA.16816.F32 R80, R12, R56, R72 ;  /* 0x000000380c50723c */ /* 0x010ff00000001848 */
[----:B------:R-:W-:Y:S08]  /*2600*/  HMMA.16816.F32 R60, R20, R62, R68 ;  /* 0x0000003e143c723c */ /* 0x000ff00000001844 */
[-C--:B------:R-:W-:Y:S08]  /*2610*/  HMMA.16816.F32 R72, R32, R44.reuse, R92 ;  /* 0x0000002c2048723c */ /* 0x080ff0000000185c */
[----:B------:R-:W-:Y:S01]  /*2620*/  HMMA.16816.F32 R76, R24, R44, R124 ;  /* 0x0000002c184c723c */ /* 0x000fe2000000187c */
[----:B------:R-:W-:-:S04]  /*2630*/  FMUL.FTZ R0, R80, c[0x0][0x2ec] ;  /* 0x0000bb0050007a20 */ /* 0x000fc80000410000 */
[----:B------:R3:W-:Y:S03]  /*2640*/  MUFU.TANH R159, R0 ;  /* 0x00000000009f7308 */ /* 0x0007e60000002400 */
[-C--:B------:R-:W-:Y:S08]  /*2650*/  HMMA.16816.F32 R96, R24, R46.reuse, R112 ;  /* 0x0000002e1860723c */ /* 0x080ff00000001870 */
[----:B------:R-:W-:Y:S01]  /*2660*/  HMMA.16816.F32 R92, R32, R46, R84 ;  /* 0x0000002e205c723c */ /* 0x000fe20000001854 */
[----:B---3--:R-:W-:-:S07]  /*2670*/  FMUL.FTZ R0, R81, c[0x0][0x2ec] ;  /* 0x0000bb0051007a20 */ /* 0x008fce0000410000 */
[----:B------:R-:W-:Y:S01]  /*2680*/  HMMA.16816.F32 R44, R28, R90, R64 ;  /* 0x0000005a1c2c723c */ /* 0x000fe20000001840 */
[----:B------:R3:W4:Y:S07]  /*2690*/  MUFU.TANH R152, R0 ;  /* 0x0000000000987308 */ /* 0x00072e0000002400 */
[----:B--2---:R-:W-:Y:S01]  /*26a0*/  HMMA.16816.F32 R84, R8, R56, R48 ;  /* 0x000000380854723c */ /* 0x004fe20000001830 */
[----:B------:R-:W2:Y:S07]  /*26b0*/  LDSM.16.M88.4 R48, [R230+0xa800] ;  /* 0x00a80000e630783b */ /* 0x000eae0000000200 */
[----:B------:R-:W-:Y:S01]  /*26c0*/  HMMA.16816.F32 R60, R16, R90, R60 ;  /* 0x0000005a103c723c */ /* 0x000fe2000000183c */
[----:B---3--:R-:W-:-:S04]  /*26d0*/  FMUL.FTZ R0, R82, c[0x0][0x2ec] ;  /* 0x0000bb0052007a20 */ /* 0x008fc80000410000 */
[----:B------:R3:W-:Y:S03]  /*26e0*/  MUFU.TANH R158, R0 ;  /* 0x00000000009e7308 */ /* 0x0007e60000002400 */
[----:B-1----:R-:W-:Y:S08]  /*26f0*/  HMMA.16816.F32 R64, R36, R40, R72 ;  /* 0x000000282440723c */ /* 0x002ff00000001848 */
[----:B------:R-:W-:Y:S01]  /*2700*/  HMMA.16816.F32 R72, R12, R58, R44 ;  /* 0x0000003a0c48723c */ /* 0x000fe2000000182c */
[----:B------:R-:W-:Y:S01]  /*2710*/  LDSM.16.M88.4 R44, [R229+0x2800] ;  /* 0x00280000e52c783b */ /* 0x000fe20000000200 */
[----:B---3--:R-:W-:-:S06]  /*2720*/  FMUL.FTZ R0, R83, c[0x0][0x2ec] ;  /* 0x0000bb0053007a20 */ /* 0x008fcc0000410000 */
[----:B------:R-:W-:Y:S01]  /*2730*/  HMMA.16816.F32 R80, R8, R58, R60 ;  /* 0x0000003a0850723c */ /* 0x000fe2000000183c */
[----:B------:R1:W-:Y:S01]  /*2740*/  MUFU.TANH R151, R0 ;  /* 0x0000000000977308 */ /* 0x0003e20000002400 */
[----:B------:R-:W3:Y:S06]  /*2750*/  LDSM.16.M88.4 R56, [R224+0xb800] ;  /* 0x00b80000e038783b */ /* 0x000eec0000000200 */
[----:B------:R-:W-:Y:S08]  /*2760*/  HMMA.16816.F32 R68, R20, R40, R76 ;  /* 0x000000281444723c */ /* 0x000ff0000000184c */
[----:B--2---:R-:W-:Y:S01]  /*2770*/  HMMA.16816.F32 R60, R28, R48, R64 ;  /* 0x000000301c3c723c */ /* 0x004fe20000001840 */
[----:B-1----:R-:W-:-:S04]  /*2780*/  FMUL.FTZ R0, R84, c[0x0][0x2ec] ;  /* 0x0000bb0054007a20 */ /* 0x002fc80000410000 */
[----:B------:R1:W-:Y:S03]  /*2790*/  MUFU.TANH R157, R0 ;  /* 0x00000000009d7308 */ /* 0x0003e60000002400 */
[-C--:B------:R-:W-:Y:S08]  /*27a0*/  HMMA.16816.F32 R76, R20, R42.reuse, R96 ;  /* 0x0000002a144c723c */ /* 0x080ff00000001860 */
[----:B------:R-:W-:Y:S01]  /*27b0*/  HMMA.16816.F32 R64, R36, R42, R92 ;  /* 0x0000002a2440723c */ /* 0x000fe2000000185c */
[----:B------:R-:W2:Y:S01]  /*27c0*/  LDSM.16.M88.4 R40, [R235+0x3000] ;  /* 0x00300000eb28783b */ /* 0x000ea20000000200 */
[----:B-1----:R-:W-:-:S06]  /*27d0*/  FMUL.FTZ R0, R85, c[0x0][0x2ec] ;  /* 0x0000bb0055007a20 */ /* 0x002fcc0000410000 */
[-C--:B------:R-:W-:Y:S01]  /*27e0*/  HMMA.16816.F32 R100, R24, R52.reuse, R128 ;  /* 0x000000341864723c */ /* 0x080fe20000001880 */
[----:B------:R1:W5:Y:S07]  /*27f0*/  MUFU.TANH R150, R0 ;  /* 0x0000000000967308 */ /* 0x00036e0000002400 */
[----:B------:R-:W-:Y:S08]  /*2800*/  HMMA.16816.F32 R88, R32, R52, R104 ;  /* 0x000000342058723c */ /* 0x000ff00000001868 */
[----:B------:R-:W-:Y:S01]  /*2810*/  HMMA.16816.F32 R68, R16, R48, R68 ;  /* 0x000000301044723c */ /* 0x000fe20000001844 */
[----:B-1----:R-:W-:-:S04]  /*2820*/  FMUL.FTZ R0, R86, c[0x0][0x2ec] ;  /* 0x0000bb0056007a20 */ /* 0x002fc80000410000 */
[----:B------:R1:W-:Y:S03]  /*2830*/  MUFU.TANH R156, R0 ;  /* 0x00000000009c7308 */ /* 0x0003e60000002400 */
[C---:B------:R-:W-:Y:S08]  /*2840*/  HMMA.16816.F32 R92, R24.reuse, R54, R132 ;  /* 0x00000036185c723c */ /* 0x040ff00000001884 */
[----:B---3--:R-:W-:Y:S01]  /*2850*/  HMMA.16816.F32 R96, R24, R56, R136 ;  /* 0x000000381860723c */ /* 0x008fe20000001888 */
[----:B-1----:R-:W-:-:S07]  /*2860*/  FMUL.FTZ R0, R87, c[0x0][0x2ec] ;  /* 0x0000bb0057007a20 */ /* 0x002fce0000410000 */
[----:B------:R-:W-:Y:S01]  /*2870*/  HMMA.16816.F32 R76, R16, R50, R76 ;  /* 0x00000032104c723c */ /* 0x000fe2000000184c */
[----:B------:R1:W3:Y:S07]  /*2880*/  MUFU.TANH R148, R0 ;  /* 0x0000000000947308 */ /* 0x0002ee0000002400 */
[----:B------:R-:W-:Y:S08]  /*2890*/  HMMA.16816.F32 R84, R8, R44, R68 ;  /* 0x0000002c0854723c */ /* 0x000ff00000001844 */
[----:B------:R-:W-:Y:S01]  /*28a0*/  HMMA.16816.F32 R52, R32, R54, R116 ;  /* 0x000000362034723c */ /* 0x000fe20000001874 */
[----:B-1----:R-:W-:-:S04]  /*28b0*/  FMUL.FTZ R0, R72, c[0x0][0x2ec] ;  /* 0x0000bb0048007a20 */ /* 0x002fc80000410000 */
[----:B------:R1:W1:Y:S03]  /*28c0*/  MUFU.TANH R147, R0 ;  /* 0x0000000000937308 */ /* 0x0002660000002400 */
[----:B------:R-:W-:Y:S01]  /*28d0*/  HMMA.16816.F32 R76, R8, R46, R76 ;  /* 0x0000002e084c723c */ /* 0x000fe2000000184c */
[----:B-1----:R-:W-:-:S04]  /*28e0*/  FMUL.FTZ R0, R73, c[0x0][0x2ec] ;  /* 0x0000bb0049007a20 */ /* 0x002fc80000410000 */
[----:B------:R1:W-:Y:S02]  /*28f0*/  MUFU.TANH R149, R0 ;  /* 0x0000000000957308 */ /* 0x0003e40000002400 */
[----:B-1----:R-:W-:-:S06]  /*2900*/  FMUL.FTZ R0, R74, c[0x0][0x2ec] ;  /* 0x0000bb004a007a20 */ /* 0x002fcc0000410000 */
[----:B------:R1:W1:Y:S02]  /*2910*/  MUFU.TANH R146, R0 ;  /* 0x0000000000927308 */ /* 0x0002640000002400 */
[----:B-1----:R-:W-:Y:S02]  /*2920*/  FMUL.FTZ R0, R75, c[0x0][0x2ec] ;  /* 0x0000bb004b007a20 */ /* 0x002fe40000410000 */
[----:B------:R-:W-:Y:S04]  /*2930*/  HMMA.16816.F32 R72, R12, R44, R60 ;  /* 0x0000002c0c48723c */ /* 0x000fe8000000183c */
[----:B------:R1:W-:Y:S04]  /*2940*/  MUFU.TANH R131, R0 ;  /* 0x0000000000837308 */ /* 0x0003e80000002400 */
[----:B------:R-:W-:Y:S08]  /*2950*/  HMMA.16816.F32 R60, R28, R50, R64 ;  /* 0x000000321c3c723c */ /* 0x000ff00000001840 */
[----:B--2---:R-:W-:Y:S01]  /*2960*/  HMMA.16816.F32 R64, R36, R40, R88 ;  /* 0x000000282440723c */ /* 0x004fe20000001858 */
[----:B-1----:R-:W-:-:S04]  /*2970*/  FMUL.FTZ R0, R80, c[0x0][0x2ec] ;  /* 0x0000bb0050007a20 */ /* 0x002fc80000410000 */
[----:B------:R1:W2:Y:S03]  /*2980*/  MUFU.TANH R129, R0 ;  /* 0x0000000000817308 */ /* 0x0002a60000002400 */
[----:B------:R-:W-:Y:S08]  /*2990*/  HMMA.16816.F32 R48, R20, R40, R100 ;  /* 0x000000281430723c */ /* 0x000ff00000001864 */
[----:B------:R-:W-:Y:S01]  /*29a0*/  HMMA.16816.F32 R68, R12, R46, R60 ;  /* 0x0000002e0c44723c */ /* 0x000fe2000000183c */
[----:B------:R-:W-:Y:S01]  /*29b0*/  LDSM.16.M88.4 R60, [R229+0x3000] ;  /* 0x00300000e53c783b */ /* 0x000fe20000000200 */
[----:B-1----:R-:W-:-:S04]  /*29c0*/  FMUL.FTZ R0, R81, c[0x0][0x2ec] ;  /* 0x0000bb0051007a20 */ /* 0x002fc80000410000 */
[----:B------:R1:W-:Y:S02]  /*29d0*/  MUFU.TANH R130, R0 ;  /* 0x0000000000827308 */ /* 0x0003e40000002400 */
[----:B-1----:R-:W-:-:S06]  /*29e0*/  FMUL.FTZ R0, R82, c[0x0][0x2ec] ;  /* 0x0000bb0052007a20 */ /* 0x002fcc0000410000 */
[----:B------:R1:W1:Y:S02]  /*29f0*/  MUFU.TANH R126, R0 ;  /* 0x00000000007e7308 */ /* 0x0002640000002400 */
[----:B-1----:R-:W-:Y:S02]  /*2a00*/  FMUL.FTZ R0, R83, c[0x0][0x2ec] ;  /* 0x0000bb0053007a20 */ /* 0x002fe40000410000 */
[----:B------:R-:W-:Y:S01]  /*2a10*/  HMMA.16816.F32 R80, R24, R58, R140 ;  /* 0x0000003a1850723c */ /* 0x000fe2000000188c */
[----:B------:R-:W1:Y:S03]  /*2a20*/  LDSM.16.M88.4 R24, [R230+0xb000] ;  /* 0x00b00000e618783b */ /* 0x000e660000000200 */
[----:B------:R2:W1:Y:S02]  /*2a30*/  MUFU.TANH R128, R0 ;  /* 0x0000000000807308 */ /* 0x0004640000002400 */
[----:B--2---:R-:W-:-:S06]  /*2a40*/  FMUL.FTZ R0, R72, c[0x0][0x2ec] ;  /* 0x0000bb0048007a20 */ /* 0x004fcc0000410000 */
[----:B------:R2:W1:Y:S02]  /*2a50*/  MUFU.TANH R125, R0 ;  /* 0x00000000007d7308 */ /* 0x0004640000002400 */
[----:B--2---:R-:W-:Y:S01]  /*2a60*/  FMUL.FTZ R0, R73, c[0x0][0x2ec] ;  /* 0x0000bb0049007a20 */ /* 0x004fe20000410000 */
[----:B-1----:R-:W-:Y:S05]  /*2a70*/  HMMA.16816.F32 R44, R28, R24, R64 ;  /* 0x000000181c2c723c */ /* 0x002fea0000001840 */
[----:B------:R1:W-:Y:S01]  /*2a80*/  MUFU.TANH R127, R0 ;  /* 0x00000000007f7308 */ /* 0x0003e20000002400 */
[----:B------:R-:W2:Y:S01]  /*2a90*/  LDSM.16.M88.4 R64, [R235+0x3800] ;  /* 0x00380000eb40783b */ /* 0x000ea20000000200 */
[----:B-1----:R-:W-:-:S06]  /*2aa0*/  FMUL.FTZ R0, R74, c[0x0][0x2ec] ;  /* 0x0000bb004a007a20 */ /* 0x002fcc0000410000 */
[----:B------:R1:W1:Y:S02]  /*2ab0*/  MUFU.TANH R115, R0 ;  /* 0x0000000000737308 */ /* 0x0002640000002400 */
[----:B-1----:R-:W-:Y:S02]  /*2ac0*/  FMUL.FTZ R0, R75, c[0x0][0x2ec] ;  /* 0x0000bb004b007a20 */ /* 0x002fe40000410000 */
[----:B------:R-:W-:Y:S04]  /*2ad0*/  HMMA.16816.F32 R72, R32, R56, R120 ;  /* 0x000000382048723c */ /* 0x000fe80000001878 */
[----:B------:R1:W-:Y:S02]  /*2ae0*/  MUFU.TANH R124, R0 ;  /* 0x00000000007c7308 */ /* 0x0003e40000002400 */
[----:B-1----:R-:W-:-:S06]  /*2af0*/  FMUL.FTZ R0, R84, c[0x0][0x2ec] ;  /* 0x0000bb0054007a20 */ /* 0x002fcc0000410000 */
[----:B------:R1:W1:Y:S02]  /*2b00*/  MUFU.TANH R113, R0 ;  /* 0x0000000000717308 */ /* 0x0002640000002400 */
[----:B-1----:R-:W-:-:S06]  /*2b10*/  FMUL.FTZ R0, R85, c[0x0][0x2ec] ;  /* 0x0000bb0055007a20 */ /* 0x002fcc0000410000 */
[----:B------:R1:W-:Y:S02]  /*2b20*/  MUFU.TANH R114, R0 ;  /* 0x0000000000727308 */ /* 0x0003e40000002400 */
[----:B-1----:R-:W-:-:S06]  /*2b30*/  FMUL.FTZ R0, R86, c[0x0][0x2ec] ;  /* 0x0000bb0056007a20 */ /* 0x002fcc0000410000 */
[----:B------:R1:W1:Y:S02]  /*2b40*/  MUFU.TANH R106, R0 ;  /* 0x00000000006a7308 */ /* 0x0002640000002400 */
[----:B-1----:R-:W-:Y:S02]  /*2b50*/  FMUL.FTZ R0, R87, c[0x0][0x2ec] ;  /* 0x0000bb0057007a20 */ /* 0x002fe40000410000 */
[----:B------:R-:W-:Y:S04]  /*2b60*/  HMMA.16816.F32 R84, R32, R58, R108 ;  /* 0x0000003a2054723c */ /* 0x000fe8000000186c */
[----:B------:R1:W1:Y:S04]  /*2b70*/  MUFU.TANH R112, R0 ;  /* 0x0000000000707308 */ /* 0x0002680000002400 */
[----:B------:R-:W-:Y:S08]  /*2b80*/  HMMA.16816.F32 R32, R16, R24, R48 ;  /* 0x000000181020723c */ /* 0x000ff00000001830 */
[----:B------:R-:W-:Y:S01]  /*2b90*/  HMMA.16816.F32 R48, R12, R60, R44 ;  /* 0x0000003c0c30723c */ /* 0x000fe2000000182c */
[----:B-1----:R-:W-:-:S04]  /*2ba0*/  FMUL.FTZ R0, R68, c[0x0][0x2ec] ;  /* 0x0000bb0044007a20 */ /* 0x002fc80000410000 */
[----:B------:R1:W1:Y:S03]  /*2bb0*/  MUFU.TANH R105, R0 ;  /* 0x0000000000697308 */ /* 0x0002660000002400 */
[----:B------:R-:W-:Y:S08]  /*2bc0*/  HMMA.16816.F32 R44, R36, R42, R52 ;  /* 0x0000002a242c723c */ /* 0x000ff00000001834 */
[----:B------:R-:W-:Y:S01]  /*2bd0*/  HMMA.16816.F32 R56, R8, R60, R32 ;  /* 0x0000003c0838723c */ /* 0x000fe20000001820 */
[----:B-1----:R-:W-:-:S07]  /*2be0*/  FMUL.FTZ R0, R69, c[0x0][0x2ec] ;  /* 0x0000bb0045007a20 */ /* 0x002fce0000410000 */
[----:B------:R-:W-:Y:S01]  /*2bf0*/  HMMA.16816.F32 R40, R20, R42, R92 ;  /* 0x0000002a1428723c */ /* 0x000fe2000000185c */
[----:B------:R-:W-:Y:S01]  /*2c00*/  FMUL.FTZ R3, R50, c[0x0][0x2ec] ;  /* 0x0000bb0032037a20 */ /* 0x000fe20000410000 */
[----:B------:R1:W-:Y:S01]  /*2c10*/  MUFU.TANH R107, R0 ;  /* 0x00000000006b7308 */ /* 0x0003e20000002400 */
[----:B------:R-:W-:-:S05]  /*2c20*/  FMUL.FTZ R5, R51, c[0x0][0x2ec] ;  /* 0x0000bb0033057a20 */ /* 0x000fca0000410000 */
[----:B------:R-:W-:Y:S02]  /*2c30*/  HMMA.16816.F32 R32, R28, R26, R44 ;  /* 0x0000001a1c20723c */ /* 0x000fe4000000182c */
[----:B------:R-:W-:Y:S06]  /*2c40*/  MUFU.TANH R93, R3 ;  /* 0x00000003005d7308 */ /* 0x000fec0000002400 */
[----:B--2---:R-:W-:Y:S01]  /*2c50*/  HMMA.16816.F32 R44, R36, R64, R72 ;  /* 0x00000040242c723c */ /* 0x004fe20000001848 */
[----:B------:R-:W-:Y:S01]  /*2c60*/  FMUL.FTZ R6, R57, c[0x0][0x2ec] ;  /* 0x0000bb0039067a20 */ /* 0x000fe20000410000 */
[----:B------:R2:W-:Y:S01]  /*2c70*/  MUFU.TANH R92, R5 ;  /* 0x00000005005c7308 */ /* 0x0005e20000002400 */
[----:B-1----:R-:W-:-:S05]  /*2c80*/  FMUL.FTZ R0, R70, c[0x0][0x2ec] ;  /* 0x0000bb0046007a20 */ /* 0x002fca0000410000 */
[----:B------:R-:W-:Y:S02]  /*2c90*/  HMMA.16816.F32 R36, R36, R66, R84 ;  /* 0x000000422424723c */ /* 0x000fe40000001854 */
[----:B------:R1:W1:Y:S06]  /*2ca0*/  MUFU.TANH R103, R0 ;  /* 0x0000000000677308 */ /* 0x00026c0000002400 */
[----:B------:R-:W-:Y:S01]  /*2cb0*/  HMMA.16816.F32 R52, R12, R62, R32 ;  /* 0x0000003e0c34723c */ /* 0x000fe20000001820 */
[----:B------:R-:W3:Y:S01]  /*2cc0*/  LDSM.16.M88.4 R32, [R230+0xb800] ;  /* 0x00b80000e620783b */ /* 0x000ee20000000200 */
[----:B--2---:R-:W-:Y:S01]  /*2cd0*/  FMUL.FTZ R5, R56, c[0x0][0x2ec] ;  /* 0x0000bb0038057a20 */ /* 0x004fe20000410000 */
[----:B------:R-:W-:Y:S01]  /*2ce0*/  MUFU.TANH R90, R6 ;  /* 0x00000006005a7308 */ /* 0x000fe20000002400 */
[----:B-1----:R-:W-:-:S07]  /*2cf0*/  FMUL.FTZ R0, R71, c[0x0][0x2ec] ;  /* 0x0000bb0047007a20 */ /* 0x002fce0000410000 */
[----:B------:R-:W-:Y:S01]  /*2d00*/  MUFU.TANH R91, R5 ;  /* 0x00000005005b7308 */ /* 0x000fe20000002400 */
[----:B------:R-:W-:Y:S07]  /*2d10*/  HMMA.16816.F32 R68, R20, R64, R96 ;  /* 0x000000401444723c */ /* 0x000fee0000001860 */
[----:B------:R1:W-:Y:S02]  /*2d20*/  MUFU.TANH R104, R0 ;  /* 0x0000000000687308 */ /* 0x0003e40000002400 */
[----:B-1----:R-:W-:-:S06]  /*2d30*/  FMUL.FTZ R0, R76, c[0x0][0x2ec] ;  /* 0x0000bb004c007a20 */ /* 0x002fcc0000410000 */
[----:B------:R1:W2:Y:S01]  /*2d40*/  MUFU.TANH R101, R0 ;  /* 0x0000000000657308 */ /* 0x0002a20000002400 */
[C---:B---3--:R-:W-:Y:S08]  /*2d50*/  HMMA.16816.F32 R44, R28.reuse, R32, R44 ;  /* 0x000000201c2c723c */ /* 0x048ff0000000182c */
[----:B------:R-:W-:Y:S01]  /*2d60*/  HMMA.16816.F32 R28, R28, R34, R36 ;  /* 0x000000221c1c723c */ /* 0x000fe20000001824 */
[----:B-1----:R-:W-:-:S04]  /*2d70*/  FMUL.FTZ R0, R77, c[0x0][0x2ec] ;  /* 0x0000bb004d007a20 */ /* 0x002fc80000410000 */
[----:B------:R1:W-:Y:S02]  /*2d80*/  MUFU.TANH R102, R0 ;  /* 0x0000000000667308 */ /* 0x0003e40000002400 */
[----:B-1----:R-:W-:-:S06]  /*2d90*/  FMUL.FTZ R0, R78, c[0x0][0x2ec] ;  /* 0x0000bb004e007a20 */ /* 0x002fcc0000410000 */
[----:B------:R1:W3:Y:S02]  /*2da0*/  MUFU.TANH R95, R0 ;  /* 0x00000000005f7308 */ /* 0x0002e40000002400 */
[----:B-1----:R-:W-:Y:S02]  /*2db0*/  FMUL.FTZ R0, R79, c[0x0][0x2ec] ;  /* 0x0000bb004f007a20 */ /* 0x002fe40000410000 */
[----:B------:R-:W-:Y:S04]  /*2dc0*/  HMMA.16816.F32 R76, R20, R66, R80 ;  /* 0x00000042144c723c */ /* 0x000fe80000001850 */
[----:B------:R1:W1:Y:S03]  /*2dd0*/  MUFU.TANH R100, R0 ;  /* 0x0000000000647308 */ /* 0x0002660000002400 */
[----:B------:R-:W-:-:S05]  /*2de0*/  FMUL.FTZ R21, R59, c[0x0][0x2ec] ;  /* 0x0000bb003b157a20 */ /* 0x000fca0000410000 */
[----:B------:R-:W-:Y:S01]  /*2df0*/  MUFU.TANH R88, R21 ;  /* 0x0000001500587308 */ /* 0x000fe20000002400 */
[----:B-1----:R-:W-:-:S07]  /*2e00*/  FMUL.FTZ R0, R48, c[0x0][0x2ec] ;  /* 0x0000bb0030007a20 */ /* 0x002fce0000410000 */
[----:B------:R1:W1:Y:S02]  /*2e10*/  MUFU.TANH R94, R0 ;  /* 0x00000000005e7308 */ /* 0x0002640000002400 */
[----:B-1----:R-:W-:Y:S02]  /*2e20*/  FMUL.FTZ R0, R49, c[0x0][0x2ec] ;  /* 0x0000bb0031007a20 */ /* 0x002fe40000410000 */
[----:B------:R-:W-:Y:S01]  /*2e30*/  HMMA.16816.F32 R48, R16, R26, R40 ;  /* 0x0000001a1030723c */ /* 0x000fe20000001828 */
[----:B------:R-:W1:Y:S03]  /*2e40*/  LDSM.16.M88.4 R40, [R229+0x3800] ;  /* 0x00380000e528783b */ /* 0x000e660000000200 */
[----:B------:R2:W-:Y:S01]  /*2e50*/  MUFU.TANH R167, R0 ;  /* 0x0000000000a77308 */ /* 0x0005e20000002400 */
[----:B------:R-:W-:-:S04]  /*2e60*/  DEPBAR.LE SB0, 0x0 ;  /* 0x000080000000791a */ /* 0x000fc80000000000 */
[----:B--2---:R-:W-:-:S05]  /*2e70*/  LOP3.LUT R0, R154, 0xffffffe0, RZ, 0xc0, !PT ;  /* 0xffffffe09a007812 */ /* 0x004fca00078ec0ff */
[----:B------:R-:W-:-:S10]  /*2e80*/  IMAD.IADD R0, R155, 0x1, -R0 ;  /* 0x000000019b007824 */ /* 0x000fd400078e0a00 */
[----:B------:R-:W-:Y:S01]  /*2e90*/  HMMA.16816.F32 R60, R8, R62, R48 ;  /* 0x0000003e083c723c */ /* 0x000fe20000001830 */
[----:B------:R-:W-:Y:S01]  /*2ea0*/  IMAD.SHL.U32 R155, R155, 0x2, RZ ;  /* 0x000000029b9b7824 */ /* 0x000fe200078e00ff */
[----:B------:R-:W-:-:S04]  /*2eb0*/  SHF.R.S32.HI R3, RZ, 0x1f, R0 ;  /* 0x0000001fff037819 */ /* 0x000fc80000011400 */
[----:B------:R-:W-:Y:S02]  /*2ec0*/  LOP3.LUT R7, R155, 0x6, RZ, 0xc0, !PT ;  /* 0x000000069b077812 */ /* 0x000fe400078ec0ff */
[----:B------:R-:W-:Y:S01]  /*2ed0*/  LEA.HI R3, R3, R0, RZ, 0x2 ;  /* 0x0000000003037211 */ /* 0x000fe200078f10ff */
[----:B------:R-:W-:Y:S01]  /*2ee0*/  HMMA.16816.F32 R48, R16, R32, R68 ;  /* 0x000000201030723c */ /* 0x000fe20000001844 */
[----:B------:R-:W-:Y:S02]  /*2ef0*/  LEA R0, R153, UR12, 0x4 ;  /* 0x0000000c99007c11 */ /* 0x000fe4000f8e20ff */
[----:B------:R-:W-:Y:S01]  /*2f00*/  SHF.R.S32.HI R164, RZ, 0x2, R3 ;  /* 0x00000002ffa47819 */ /* 0x000fe20000011403 */
[----:B------:R-:W-:-:S03]  /*2f10*/  IMAD.U32 R3, RZ, RZ, UR15 ;  /* 0x0000000fff037e24 */ /* 0x000fc6000f8e00ff */
[----:B------:R-:W-:Y:S01]  /*2f20*/  IADD3 R0, R0, 0x1, R164 ;  /* 0x0000000100007810 */ /* 0x000fe20007ffe0a4 */
[----:B------:R-:W-:Y:S01]  /*2f30*/  HMMA.16816.F32 R16, R16, R34, R76 ;  /* 0x000000221010723c */ /* 0x000fe2000000184c */
[----:B------:R2:W-:Y:S02]  /*2f40*/  STL [R1+0xec], R164 ;  /* 0x0000eca401007387 */ /* 0x0005e40000100800 */
[----:B------:R-:W-:Y:S01]  /*2f50*/  IADD3 R5, R0, UR13, -R3 ;  /* 0x0000000d00057c10 */ /* 0x000fe2000fffe803 */
[----:B------:R-:W-:Y:S02]  /*2f60*/  IMAD.U32 R3, RZ, RZ, UR14 ;  /* 0x0000000eff037e24 */ /* 0x000fe4000f8e00ff */
[----:B------:R-:W-:Y:S01]  /*2f70*/  IMAD.IADD R0, R144, 0x1, R145 ;  /* 0x0000000190007824 */ /* 0x000fe200078e0291 */
[----:B------:R-:W-:Y:S01]  /*2f80*/  IADD3 R5, R5, c[0x0][0x2e8], RZ ;  /* 0x0000ba0005057a10 */ /* 0x000fe20007ffe0ff */
[----:B------:R-:W-:Y:S01]  /*2f90*/  IMAD R3, R3, 0x40, R7 ;  /* 0x0000004003037824 */ /* 0x000fe200078e0207 */
[----:B-1----:R-:W-:Y:S01]  /*2fa0*/  HMMA.16816.F32 R44, R12, R40, R44 ;  /* 0x000000280c2c723c */ /* 0x002fe2000000182c */
[----:B------:R-:W-:Y:S01]  /*2fb0*/  FMUL.FTZ R7, R58, c[0x0][0x2ec] ;  /* 0x0000bb003a077a20 */ /* 0x000fe20000410000 */
[----:B------:R-:W-:-:S02]  /*2fc0*/  IMNMX R23, R5, UR13, PT ;  /* 0x0000000d05177c17 */ /* 0x000fc4000b800200 */
[----:B------:R-:W-:Y:S01]  /*2fd0*/  IADD3 R20, R5, 0x40, RZ ;  /* 0x0000004005147810 */ /* 0x000fe20007ffe0ff */
[----:B------:R1:W1:Y:S01]  /*2fe0*/  MUFU.TANH R89, R7 ;  /* 0x0000000700597308 */ /* 0x0002620000002400 */
[----:B------:R-:W-:Y:S02]  /*2ff0*/  IADD3 R6, R3, 0x1, RZ ;  /* 0x0000000103067810 */ /* 0x000fe40007ffe0ff */
[----:B------:R-:W-:Y:S01]  /*3000*/  IMNMX R26, R20, UR13, PT ;  /* 0x0000000d141a7c17 */ /* 0x000fe2000b800200 */
[----:B------:R-:W-:Y:S01]  /*3010*/  HMMA.16816.F32 R48, R8, R40, R48 ;  /* 0x000000280830723c */ /* 0x000fe20000001830 */
[C---:B------:R-:W-:Y:S02]  /*3020*/  ISETP.GE.AND P1, PT, R6.reuse, R23, PT ;  /* 0x000000170600720c */ /* 0x040fe40003f26270 */
[----:B------:R-:W-:Y:S02]  /*3030*/  ISETP.GE.AND P4, PT, R6, R26, PT ;  /* 0x0000001a0600720c */ /* 0x000fe40003f86270 */
[----:B----4-:R-:W-:-:S02]  /*3040*/  FSEL R56, R152, -INF , !P1 ;  /* 0xff80000098387808 */ /* 0x010fc40004800000 */
[----:B-----5:R-:W-:Y:S01]  /*3050*/  FSEL R72, R150, -INF , !P4 ;  /* 0xff80000096487808 */ /* 0x020fe20006000000 */
[----:B------:R-:W-:Y:S01]  /*3060*/  HMMA.16816.F32 R12, R12, R42, R28 ;  /* 0x0000002a0c0c723c */ /* 0x000fe2000000181c */
[C---:B-1----:R-:W-:Y:S02]  /*3070*/  IADD3 R7, R5.reuse, 0x8, RZ ;  /* 0x0000000805077810 */ /* 0x042fe40007ffe0ff */
[----:B------:R-:W-:-:S04]  /*3080*/  IADD3 R5, R5, 0x48, RZ ;  /* 0x0000004805057810 */ /* 0x000fc80007ffe0ff */
[----:B------:R-:W-:Y:S01]  /*3090*/  FMUL.FTZ R47, R47, c[0x0][0x2ec] ;  /* 0x0000bb002f2f7a20 */ /* 0x000fe20000410000 */
[----:B------:R-:W-:Y:S01]  /*30a0*/  IMNMX R24, R7, UR13, PT ;  /* 0x0000000d07187c17 */ /* 0x000fe2000b800200 */
[----:B------:R-:W-:Y:S01]  /*30b0*/  FMUL.FTZ R7, R53, c[0x0][0x2ec] ;  /* 0x0000bb0035077a20 */ /* 0x000fe20000410000 */
[----:B------:R-:W-:Y:S01]  /*30c0*/  IMNMX R25, R5, UR13, PT ;  /* 0x0000000d05197c17 */ /* 0x000fe2000b800200 */
[----:B------:R-:W-:Y:S01]  /*30d0*/  FMUL.FTZ R5, R52, c[0x0][0x2ec] ;  /* 0x0000bb0034057a20 */ /* 0x000fe20000410000 */
[CC--:B------:R-:W-:Y:S01]  /*30e0*/  ISETP.GE.AND P0, PT, R6.reuse, R24.reuse, PT ;  /* 0x000000180600720c */ /* 0x0c0fe20003f06270 */
[----:B------:R1:W-:Y:S01]  /*30f0*/  MUFU.TANH R83, R7 ;  /* 0x0000000700537308 */ /* 0x0003e20000002400 */
[----:B------:R-:W-:Y:S01]  /*3100*/  ISETP.GE.AND P2, PT, R6, R25, PT ;  /* 0x000000190600720c */ /* 0x000fe20003f46270 */
[----:B------:R-:W-:Y:S01]  /*3110*/  HMMA.16816.F32 R8, R8, R42, R16 ;  /* 0x0000002a0808723c */ /* 0x000fe20000001810 */
[----:B------:R-:W-:Y:S01]  /*3120*/  IADD3 R6, R3, 0x8, RZ ;  /* 0x0000000803067810 */ /* 0x000fe20007ffe0ff */
[----:B------:R-:W-:Y:S01]  /*3130*/  FMUL.FTZ R49, R49, c[0x0][0x2ec] ;  /* 0x0000bb0031317a20 */ /* 0x000fe20000410000 */
[----:B------:R-:W-:Y:S01]  /*3140*/  FSEL R65, R151, -INF , !P0 ;  /* 0xff80000097417808 */ /* 0x000fe20004000000 */
[----:B------:R-:W-:Y:S01]  /*3150*/  FMUL.FTZ R48, R48, c[0x0][0x2ec] ;  /* 0x0000bb0030307a20 */ /* 0x000fe20000410000 */
[C---:B------:R-:W-:Y:S01]  /*3160*/  ISETP.GE.AND P6, PT, R6.reuse, R23, PT ;  /* 0x000000170600720c */ /* 0x040fe20003fc6270 */
[----:B------:R4:W2:Y:S01]  /*3170*/  MUFU.TANH R82, R5 ;  /* 0x0000000500527308 */ /* 0x0008a20000002400 */
[----:B------:R-:W-:-:S02]  /*3180*/  ISETP.GE.AND P5, PT, R6, R24, PT ;  /* 0x000000180600720c */ /* 0x000fc40003fa6270 */
[----:B------:R-:W-:Y:S01]  /*3190*/  ISETP.GE.AND P3, PT, R6, R26, PT ;  /* 0x0000001a0600720c */ /* 0x000fe20003f66270 */
[----:B------:R-:W-:Y:S01]  /*31a0*/  FMUL.FTZ R12, R12, c[0x0][0x2ec] ;  /* 0x0000bb000c0c7a20 */ /* 0x000fe20000410000 */
[----:B------:R-:W-:Y:S01]  /*31b0*/  ISETP.GE.AND P1, PT, R6, R25, PT ;  /* 0x000000190600720c */ /* 0x000fe20003f26270 */
[----:B------:R-:W-:Y:S01]  /*31c0*/  FMUL.FTZ R6, R54, c[0x0][0x2ec] ;  /* 0x0000bb0036067a20 */ /* 0x000fe20000410000 */
[----:B------:R-:W-:Y:S01]  /*31d0*/  FSEL R73, R148, -INF , !P2 ;  /* 0xff80000094497808 */ /* 0x000fe20005000000 */
[----:B-1----:R-:W-:Y:S01]  /*31e0*/  FMUL.FTZ R7, R55, c[0x0][0x2ec] ;  /* 0x0000bb0037077a20 */ /* 0x002fe20000410000 */
[----:B------:R-:W-:Y:S01]  /*31f0*/  FSEL R57, R147, -INF , !P6 ;  /* 0xff80000093397808 */ /* 0x000fe20007000000 */
[----:B------:R1:W-:Y:S01]  /*3200*/  MUFU.TANH R81, R6 ;  /* 0x0000000600517308 */ /* 0x0003e20000002400 */
[----:B------:R-:W-:Y:S01]  /*3210*/  FSEL R64, R146, -INF , !P5 ;  /* 0xff80000092407808 */ /* 0x000fe20006800000 */
[----:B------:R-:W-:Y:S01]  /*3220*/  FMUL.FTZ R14, R14, c[0x0][0x2ec] ;  /* 0x0000bb000e0e7a20 */ /* 0x000fe20000410000 */
[----:B------:R-:W-:Y:S01]  /*3230*/  FSEL R68, R129, -INF , !P3 ;  /* 0xff80000081447808 */ /* 0x000fe20005800000 */
[----:B------:R-:W-:Y:S01]  /*3240*/  FMUL.FTZ R13, R13, c[0x0][0x2ec] ;  /* 0x0000bb000d0d7a20 */ /* 0x000fe20000410000 */
[----:B------:R-:W-:Y:S01]  /*3250*/  FSEL R69, R126, -INF , !P1 ;  /* 0xff8000007e457808 */ /* 0x000fe20004800000 */
[----:B------:R-:W-:Y:S01]  /*3260*/  FMUL.FTZ R15, R15, c[0x0][0x2ec] ;  /* 0x0000bb000f0f7a20 */ /* 0x000fe20000410000 */
[----:B----4-:R-:W-:Y:S01]  /*3270*/  IADD3 R5, R3, 0x9, RZ ;  /* 0x0000000903057810 */ /* 0x010fe20007ffe0ff */
[----:B------:R4:W-:Y:S01]  /*3280*/  MUFU.TANH R75, R7 ;  /* 0x00000007004b7308 */ /* 0x0009e20000002400 */
[----:B------:R-:W-:-:S02]  /*3290*/  FMUL.FTZ R8, R8, c[0x0][0x2ec] ;  /* 0x0000bb0008087a20 */ /* 0x000fc40000410000 */
[C---:B------:R-:W-:Y:S01]  /*32a0*/  ISETP.GE.AND P0, PT, R5.reuse, R23, PT ;  /* 0x000000170500720c */ /* 0x040fe20003f06270 */
[----:B------:R-:W-:Y:S01]  /*32b0*/  FMUL.FTZ R10, R10, c[0x0][0x2ec] ;  /* 0x0000bb000a0a7a20 */ /* 0x000fe20000410000 */
[----:B------:R-:W-:Y:S01]  /*32c0*/  ISETP.GE.AND P4, PT, R5, R24, PT ;  /* 0x000000180500720c */ /* 0x000fe20003f86270 */
[----:B------:R-:W-:Y:S01]  /*32d0*/  FMUL.FTZ R9, R9, c[0x0][0x2ec] ;  /* 0x0000bb0009097a20 */ /* 0x000fe20000410000 */
[----:B------:R-:W-:Y:S01]  /*32e0*/  ISETP.GE.AND P2, PT, R5, R26, PT ;  /* 0x0000001a0500720c */ /* 0x000fe20003f46270 */
[----:B------:R-:W-:Y:S01]  /*32f0*/  MUFU.TANH R49, R49 ;  /* 0x0000003100317308 */ /* 0x000fe20000002400 */
[----:B-1----:R-:W-:Y:S01]  /*3300*/  IADD3 R6, R3, 0x10, RZ ;  /* 0x0000001003067810 */ /* 0x002fe20007ffe0ff */
[----:B------:R-:W-:Y:S01]  /*3310*/  FMUL.FTZ R11, R11, c[0x0][0x2ec] ;  /* 0x0000bb000b0b7a20 */ /* 0x000fe20000410000 */
[----:B------:R-:W-:Y:S02]  /*3320*/  ISETP.GE.AND P6, PT, R5, R25, PT ;  /* 0x000000190500720c */ /* 0x000fe40003fc6270 */
[----:B------:R-:W-:-:S02]  /*3330*/  ISETP.GE.AND P5, PT, R6, R23, PT ;  /* 0x000000170600720c */ /* 0x000fc40003fa6270 */
[----:B------:R-:W-:Y:S01]  /*3340*/  IADD3 R5, R3, 0x11, RZ ;  /* 0x0000001103057810 */ /* 0x000fe20007ffe0ff */
[----:B----4-:R-:W-:Y:S01]  /*3350*/  FMUL.FTZ R7, R60, c[0x0][0x2ec] ;  /* 0x0000bb003c077a20 */ /* 0x010fe20000410000 */
[----:B------:R-:W-:Y:S01]  /*3360*/  FSEL R54, R149, -INF , !P0 ;  /* 0xff80000095367808 */ /* 0x000fe20004000000 */
[----:B------:R-:W-:Y:S01]  /*3370*/  MUFU.TANH R48, R48 ;  /* 0x0000003000307308 */ /* 0x000fe20000002400 */
[C---:B------:R-:W-:Y:S02]  /*3380*/  ISETP.GE.AND P3, PT, R6.reuse, R24, PT ;  /* 0x000000180600720c */ /* 0x040fe40003f66270 */
[C---:B------:R-:W-:Y:S02]  /*3390*/  ISETP.GE.AND P1, PT, R6.reuse, R26, PT ;  /* 0x0000001a0600720c */ /* 0x040fe40003f26270 */
[----:B------:R-:W-:Y:S01]  /*33a0*/  ISETP.GE.AND P0, PT, R6, R25, PT ;  /* 0x000000190600720c */ /* 0x000fe20003f06270 */
[----:B------:R-:W-:Y:S01]  /*33b0*/  FMUL.FTZ R6, R61, c[0x0][0x2ec] ;  /* 0x0000bb003d067a20 */ /* 0x000fe20000410000 */
[----:B------:R-:W-:Y:S01]  /*33c0*/  FSEL R59, R131, -INF , !P4 ;  /* 0xff800000833b7808 */ /* 0x000fe20006000000 */
[----:B------:R1:W-:Y:S01]  /*33d0*/  MUFU.TANH R74, R7 ;  /* 0x00000007004a7308 */ /* 0x0003e20000002400 */
[----:B------:R-:W-:-:S02]  /*33e0*/  FSEL R60, R130, -INF , !P2 ;  /* 0xff800000823c7808 */ /* 0x000fc40005000000 */
[----:B------:R-:W-:Y:S02]  /*33f0*/  FSEL R61, R128, -INF , !P6 ;  /* 0xff800000803d7808 */ /* 0x000fe40007000000 */
[----:B------:R-:W-:Y:S02]  /*3400*/  FSEL R53, R125, -INF , !P5 ;  /* 0xff8000007d357808 */ /* 0x000fe40006800000 */
[C---:B------:R-:W-:Y:S01]  /*3410*/  ISETP.GE.AND P4, PT, R5.reuse, R23, PT ;  /* 0x000000170500720c */ /* 0x040fe20003f86270 */
[----:B------:R4:W-:Y:S01]  /*3420*/  MUFU.TANH R71, R6 ;  /* 0x0000000600477308 */ /* 0x0009e20000002400 */
[C---:B------:R-:W-:Y:S02]  /*3430*/  ISETP.GE.AND P2, PT, R5.reuse, R24, PT ;  /* 0x000000180500720c */ /* 0x040fe40003f46270 */
[C---:B------:R-:W-:Y:S02]  /*3440*/  ISETP.GE.AND P6, PT, R5.reuse, R26, PT ;  /* 0x0000001a0500720c */ /* 0x040fe40003fc6270 */
[----:B------:R-:W-:-:S02]  /*3450*/  ISETP.GE.AND P5, PT, R5, R25, PT ;  /* 0x000000190500720c */ /* 0x000fc40003fa6270 */
[----:B------:R-:W-:Y:S01]  /*3460*/  IADD3 R5, R3, 0x18, RZ ;  /* 0x0000001803057810 */ /* 0x000fe20007ffe0ff */
[----:B-1----:R-:W-:Y:S01]  /*3470*/  FMUL.FTZ R7, R63, c[0x0][0x2ec] ;  /* 0x0000bb003f077a20 */ /* 0x002fe20000410000 */
[----:B------:R-:W-:Y:S01]  /*3480*/  FSEL R55, R115, -INF , !P3 ;  /* 0xff80000073377808 */ /* 0x000fe20005800000 */
[----:B------:R-:W-:Y:S01]  /*3490*/  MUFU.TANH R47, R47 ;  /* 0x0000002f002f7308 */ /* 0x000fe20000002400 */
[----:B------:R-:W-:Y:S02]  /*34a0*/  FSEL R58, R113, -INF , !P1 ;  /* 0xff800000713a7808 */ /* 0x000fe40004800000 */
[----:B------:R-:W-:Y:S02]  /*34b0*/  FSEL R66, R106, -INF , !P0 ;  /* 0xff8000006a427808 */ /* 0x000fe40004000000 */
[----:B------:R-:W-:Y:S01]  /*34c0*/  FSEL R52, R127, -INF , !P4 ;  /* 0xff8000007f347808 */ /* 0x000fe20006000000 */
[----:B----4-:R-:W-:Y:S01]  /*34d0*/  FMUL.FTZ R6, R62, c[0x0][0x2ec] ;  /* 0x0000bb003e067a20 */ /* 0x010fe20000410000 */
[C---:B------:R-:W-:Y:S01]  /*34e0*/  ISETP.GE.AND P3, PT, R5.reuse, R23, PT ;  /* 0x000000170500720c */ /* 0x040fe20003f66270 */
[----:B------:R1:W4:Y:S01]  /*34f0*/  MUFU.TANH R67, R7 ;  /* 0x0000000700437308 */ /* 0x0003220000002400 */
[----:B------:R-:W-:-:S02]  /*3500*/  ISETP.GE.AND P1, PT, R5, R24, PT ;  /* 0x000000180500720c */ /* 0x000fc40003f26270 */
[C---:B------:R-:W-:Y:S02]  /*3510*/  ISETP.GE.AND P0, PT, R5.reuse, R26, PT ;  /* 0x0000001a0500720c */ /* 0x040fe40003f06270 */
[----:B------:R-:W-:Y:S02]  /*3520*/  ISETP.GE.AND P4, PT, R5, R25, PT ;  /* 0x000000190500720c */ /* 0x000fe40003f86270 */
[----:B------:R-:W-:Y:S01]  /*3530*/  IADD3 R5, R3, 0x19, RZ ;  /* 0x0000001903057810 */ /* 0x000fe20007ffe0ff */
[----:B------:R5:W2:Y:S01]  /*3540*/  MUFU.TANH R70, R6 ;  /* 0x0000000600467308 */ /* 0x000aa20000002400 */
[----:B------:R-:W-:Y:S02]  /*3550*/  FSEL R40, R124, -INF , !P2 ;  /* 0xff8000007c287808 */ /* 0x000fe40005000000 */
[----:B------:R-:W-:Y:S02]  /*3560*/  FSEL R41, R114, -INF , !P6 ;  /* 0xff80000072297808 */ /* 0x000fe40007000000 */
[----:B------:R-:W-:-:S02]  /*3570*/  FSEL R80, R112, -INF , !P5 ;  /* 0xff80000070507808 */ /* 0x000fc40006800000 */
[----:B------:R-:W-:Y:S01]  /*3580*/  FSEL R32, R105, -INF , !P3 ;  /* 0xff80000069207808 */ /* 0x000fe20005800000 */
[----:B-1----:R-:W-:Y:S01]  /*3590*/  FMUL.FTZ R7, R51, c[0x0][0x2ec] ;  /* 0x0000bb0033077a20 */ /* 0x002fe20000410000 */
[C---:B------:R-:W-:Y:S01]  /*35a0*/  ISETP.GE.AND P2, PT, R5.reuse, R23, PT ;  /* 0x000000170500720c */ /* 0x040fe20003f46270 */
[----:B------:R-:W-:Y:S01]  /*35b0*/  MUFU.TANH R12, R12 ;  /* 0x0000000c000c7308 */ /* 0x000fe20000002400 */
[C---:B------:R-:W-:Y:S02]  /*35c0*/  ISETP.GE.AND P6, PT, R5.reuse, R24, PT ;  /* 0x000000180500720c */ /* 0x040fe40003fc6270 */
[C---:B------:R-:W-:Y:S02]  /*35d0*/  ISETP.GE.AND P5, PT, R5.reuse, R26, PT ;  /* 0x0000001a0500720c */ /* 0x040fe40003fa6270 */
[----:B------:R-:W-:Y:S01]  /*35e0*/  ISETP.GE.AND P3, PT, R5, R25, PT ;  /* 0x000000190500720c */ /* 0x000fe20003f66270 */
[----:B-----5:R-:W-:Y:S01]  /*35f0*/  FMUL.FTZ R6, R44, c[0x0][0x2ec] ;  /* 0x0000bb002c067a20 */ /* 0x020fe20000410000 */
[----:B------:R-:W-:Y:S01]  /*3600*/  IADD3 R5, R3, 0x20, RZ ;  /* 0x0000002003057810 */ /* 0x000fe20007ffe0ff */
[----:B------:R-:W-:Y:S01]  /*3610*/  MUFU.TANH R7, R7 ;  /* 0x0000000700077308 */ /* 0x000fe20000002400 */
[----:B------:R-:W-:-:S02]  /*3620*/  FSEL R36, R103, -INF , !P1 ;  /* 0xff80000067247808 */ /* 0x000fc40004800000 */
[----:B------:R-:W-:Y:S02]  /*3630*/  FSEL R44, R101, -INF , !P0 ;  /* 0xff800000652c7808 */ /* 0x000fe40004000000 */
[----:B---3--:R-:W-:Y:S02]  /*3640*/  FSEL R63, R95, -INF , !P4 ;  /* 0xff8000005f3f7808 */ /* 0x008fe40006000000 */
[----:B------:R-:W-:Y:S01]  /*3650*/  FSEL R27, R107, -INF , !P2 ;  /* 0xff8000006b1b7808 */ /* 0x000fe20005000000 */
[----:B------:R1:W3:Y:S01]  /*3660*/  MUFU.TANH R62, R6 ;  /* 0x00000006003e7308 */ /* 0x0002e20000002400 */
[C---:B------:R-:W-:Y:S02]  /*3670*/  ISETP.GE.AND P1, PT, R5.reuse, R23, PT ;  /* 0x000000170500720c */ /* 0x040fe40003f26270 */
[C---:B------:R-:W-:Y:S02]  /*3680*/  ISETP.GE.AND P0, PT, R5.reuse, R24, PT ;  /* 0x000000180500720c */ /* 0x040fe40003f06270 */
[----:B------:R-:W-:-:S02]  /*3690*/  ISETP.GE.AND P4, PT, R5, R26, PT ;  /* 0x0000001a0500720c */ /* 0x000fc40003f86270 */
[----:B------:R-:W-:Y:S01]  /*36a0*/  ISETP.GE.AND P2, PT, R5, R25, PT ;  /* 0x000000190500720c */ /* 0x000fe20003f46270 */
[----:B------:R-:W-:Y:S01]  /*36b0*/  MUFU.TANH R14, R14 ;  /* 0x0000000e000e7308 */ /* 0x000fe20000002400 */
[----:B------:R-:W-:Y:S02]  /*36c0*/  IADD3 R5, R3, 0x21, RZ ;  /* 0x0000002103057810 */ /* 0x000fe40007ffe0ff */
[----:B------:R-:W-:Y:S02]  /*36d0*/  FSEL R33, R104, -INF , !P6 ;  /* 0xff80000068217808 */ /* 0x000fe40007000000 */
[----:B------:R-:W-:Y:S02]  /*36e0*/  FSEL R34, R102, -INF , !P5 ;  /* 0xff80000066227808 */ /* 0x000fe40006800000 */
[----:B------:R-:W-:Y:S01]  /*36f0*/  FSEL R35, R100, -INF , !P3 ;  /* 0xff80000064237808 */ /* 0x000fe20005800000 */
[----:B-1----:R-:W-:Y:S01]  /*3700*/  FMUL.FTZ R6, R45, c[0x0][0x2ec] ;  /* 0x0000bb002d067a20 */ /* 0x002fe20000410000 */
[----:B------:R-:W-:Y:S01]  /*3710*/  FSEL R174, R94, -INF , !P1 ;  /* 0xff8000005eae7808 */ /* 0x000fe20004800000 */
[----:B------:R-:W-:Y:S01]  /*3720*/  MUFU.TANH R8, R8 ;  /* 0x0000000800087308 */ /* 0x000fe20000002400 */
[----:B------:R-:W-:-:S02]  /*3730*/  ISETP.GE.AND P6, PT, R5, R23, PT ;  /* 0x000000170500720c */ /* 0x000fc40003fc6270 */
[C---:B------:R-:W-:Y:S02]  /*3740*/  ISETP.GE.AND P5, PT, R5.reuse, R24, PT ;  /* 0x000000180500720c */ /* 0x040fe40003fa6270 */
[C---:B------:R-:W-:Y:S02]  /*3750*/  ISETP.GE.AND P3, PT, R5.reuse, R26, PT ;  /* 0x0000001a0500720c */ /* 0x040fe40003f66270 */
[----:B------:R-:W-:Y:S01]  /*3760*/  ISETP.GE.AND P1, PT, R5, R25, PT ;  /* 0x000000190500720c */ /* 0x000fe20003f26270 */
[----:B------:R1:W-:Y:S01]  /*3770*/  MUFU.TANH R22, R6 ;  /* 0x0000000600167308 */ /* 0x0003e20000002400 */
[----:B------:R-:W-:Y:S02]  /*3780*/  IADD3 R5, R3, 0x28, RZ ;  /* 0x0000002803057810 */ /* 0x000fe40007ffe0ff */
[----:B------:R-:W-:Y:S02]  /*3790*/  FSEL R170, R93, -INF , !P0 ;  /* 0xff8000005daa7808 */ /* 0x000fe40004000000 */
[----:B------:R-:W-:-:S02]  /*37a0*/  FSEL R171, R91, -INF , !P4 ;  /* 0xff8000005bab7808 */ /* 0x000fc40006000000 */
[----:B------:R-:W-:Y:S01]  /*37b0*/  FSEL R172, R89, -INF , !P2 ;  /* 0xff80000059ac7808 */ /* 0x000fe20005000000 */
[----:B------:R-:W-:Y:S01]  /*37c0*/  MUFU.TANH R10, R10 ;  /* 0x0000000a000a7308 */ /* 0x000fe20000002400 */
[----:B------:R-:W-:Y:S02]  /*37d0*/  FSEL R167, R167, -INF , !P6 ;  /* 0xff800000a7a77808 */ /* 0x000fe40007000000 */
[C---:B------:R-:W-:Y:S02]  /*37e0*/  ISETP.GE.AND P0, PT, R5.reuse, R23, PT ;  /* 0x000000170500720c */ /* 0x040fe40003f06270 */
[C---:B------:R-:W-:Y:S02]  /*37f0*/  ISETP.GE.AND P4, PT, R5.reuse, R24, PT ;  /* 0x000000180500720c */ /* 0x040fe40003f86270 */
[C---:B------:R-:W-:Y:S01]  /*3800*/  ISETP.GE.AND P2, PT, R5.reuse, R26, PT ;  /* 0x0000001a0500720c */ /* 0x040fe20003f46270 */
[----:B-1----:R-:W-:Y:S01]  /*3810*/  FMUL.FTZ R6, R46, c[0x0][0x2ec] ;  /* 0x0000bb002e067a20 */ /* 0x002fe20000410000 */
[----:B------:R-:W-:Y:S01]  /*3820*/  ISETP.GE.AND P6, PT, R5, R25, PT ;  /* 0x000000190500720c */ /* 0x000fe20003fc6270 */
[----:B------:R-:W-:Y:S01]  /*3830*/  MUFU.TANH R13, R13 ;  /* 0x0000000d000d7308 */ /* 0x000fe20000002400 */
[----:B------:R-:W-:-:S02]  /*3840*/  IADD3 R5, R3, 0x29, RZ ;  /* 0x0000002903057810 */ /* 0x000fc40007ffe0ff */
[----:B--2---:R-:W-:Y:S02]  /*3850*/  FSEL R164, R82, -INF , !P0 ;  /* 0xff80000052a47808 */ /* 0x004fe40004000000 */
[----:B------:R-:W-:Y:S02]  /*3860*/  ISETP.GE.AND P0, PT, R5, R25, PT ;  /* 0x000000190500720c */ /* 0x000fe40003f06270 */
[----:B------:R-:W-:Y:S01]  /*3870*/  FSEL R166, R92, -INF , !P5 ;  /* 0xff8000005ca67808 */ /* 0x000fe20006800000 */
[----:B------:R1:W2:Y:S01]  /*3880*/  MUFU.TANH R21, R6 ;  /* 0x0000000600157308 */ /* 0x0002a20000002400 */
[----:B----4-:R-:W-:Y:S02]  /*3890*/  FSEL R165, R67, -INF , !P0 ;  /* 0xff80000043a57808 */ /* 0x010fe40004000000 */
[----:B------:R-:W-:Y:S02]  /*38a0*/  FSEL R169, R90, -INF , !P3 ;  /* 0xff8000005aa97808 */ /* 0x000fe40005800000 */
[----:B------:R-:W-:-:S02]  /*38b0*/  FSEL R173, R88, -INF , !P1 ;  /* 0xff80000058ad7808 */ /* 0x000fc40004800000 */
[C---:B------:R-:W-:Y:S01]  /*38c0*/  ISETP.GE.AND P5, PT, R5.reuse, R23, PT ;  /* 0x000000170500720c */ /* 0x040fe20003fa6270 */
[----:B------:R-:W-:Y:S01]  /*38d0*/  MUFU.TANH R15, R15 ;  /* 0x0000000f000f7308 */ /* 0x000fe20000002400 */
[C---:B------:R-:W-:Y:S02]  /*38e0*/  ISETP.GE.AND P3, PT, R5.reuse, R24, PT ;  /* 0x000000180500720c */ /* 0x040fe40003f66270 */
[----:B------:R-:W-:Y:S02]  /*38f0*/  ISETP.GE.AND P1, PT, R5, R26, PT ;  /* 0x0000001a0500720c */ /* 0x000fe40003f26270 */
[----:B------:R-:W-:Y:S02]  /*3900*/  IADD3 R5, R3, 0x30, RZ ;  /* 0x0000003003057810 */ /* 0x000fe40007ffe0ff */
[----:B------:R-:W-:Y:S01]  /*3910*/  FSEL R152, R81, -INF , !P4 ;  /* 0xff80000051987808 */ /* 0x000fe20006000000 */
[----:B-1----:R-:W-:Y:S01]  /*3920*/  FMUL.FTZ R6, R50, c[0x0][0x2ec] ;  /* 0x0000bb0032067a20 */ /* 0x002fe20000410000 */
[----:B------:R-:W-:Y:S01]  /*3930*/  FSEL R154, R74, -INF , !P2 ;  /* 0xff8000004a9a7808 */ /* 0x000fe20005000000 */
[----:B------:R-:W-:Y:S01]  /*3940*/  MUFU.TANH R9, R9 ;  /* 0x0000000900097308 */ /* 0x000fe20000002400 */
[----:B------:R-:W-:-:S02]  /*3950*/  FSEL R168, R70, -INF , !P6 ;  /* 0xff80000046a87808 */ /* 0x000fc40007000000 */
[----:B------:R-:W-:Y:S02]  /*3960*/  FSEL R145, R83, -INF , !P5 ;  /* 0xff80000053917808 */ /* 0x000fe40006800000 */
[C---:B------:R-:W-:Y:S02]  /*3970*/  ISETP.GE.AND P4, PT, R5.reuse, R23, PT ;  /* 0x000000170500720c */ /* 0x040fe40003f86270 */
[C---:B------:R-:W-:Y:S01]  /*3980*/  ISETP.GE.AND P2, PT, R5.reuse, R24, PT ;  /* 0x000000180500720c */ /* 0x040fe20003f46270 */
[----:B------:R1:W4:Y:S01]  /*3990*/  MUFU.TANH R20, R6 ;  /* 0x0000000600147308 */ /* 0x0003220000002400 */
[C---:B------:R-:W-:Y:S02]  /*39a0*/  ISETP.GE.AND P6, PT, R5.reuse, R26, PT ;  /* 0x0000001a0500720c */ /* 0x040fe40003fc6270 */
[----:B------:R-:W-:Y:S02]  /*39b0*/  ISETP.GE.AND P5, PT, R5, R25, PT ;  /* 0x000000190500720c */ /* 0x000fe40003fa6270 */
[----:B------:R-:W-:-:S02]  /*39c0*/  IADD3 R5, R3, 0x38, RZ ;  /* 0x0000003803057810 */ /* 0x000fc40007ffe0ff */
[----:B------:R-:W-:Y:S01]  /*39d0*/  FSEL R146, R75, -INF , !P3 ;  /* 0xff8000004b927808 */ /* 0x000fe20005800000 */
[----:B------:R-:W5:Y:S01]  /*39e0*/  MUFU.TANH R11, R11 ;  /* 0x0000000b000b7308 */ /* 0x000f620000002400 */
[----:B------:R-:W-:Y:S02]  /*39f0*/  FSEL R149, R71, -INF , !P1 ;  /* 0xff80000047957808 */ /* 0x000fe40004800000 */
[----:B---3--:R-:W-:Y:S02]  /*3a00*/  FSEL R147, R62, -INF , !P4 ;  /* 0xff8000003e937808 */ /* 0x008fe40006000000 */
[----:B--2---:R-:W-:Y:S01]  /*3a10*/  FSEL R151, R21, -INF , !P2 ;  /* 0xff80000015977808 */ /* 0x004fe20005000000 */
[----:B------:R-:W-:Y:S01]  /*3a20*/  BAR.SYNC.DEFER_BLOCKING 0x0 ;  /* 0x0000000000007b1d */ /* 0x000fe20000010000 */
[----:B------:R-:W-:Y:S02]  /*3a30*/  ISETP.GE.AND P2, PT, R5, R23, PT ;  /* 0x000000170500720c */ /* 0x000fe40003f46270 */
[----:B-1----:R-:W-:-:S02]  /*3a40*/  IADD3 R6, R3, 0x31, RZ ;  /* 0x0000003103067810 */ /* 0x002fc40007ffe0ff */
[----:B------:R-:W-:Y:S02]  /*3a50*/  FSEL R153, R48, -INF , !P6 ;  /* 0xff80000030997808 */ /* 0x000fe40007000000 */
[C---:B------:R-:W-:Y:S02]  /*3a60*/  ISETP.GE.AND P0, PT, R6.reuse, R26, PT ;  /* 0x0000001a0600720c */ /* 0x040fe40003f06270 */
[C---:B------:R-:W-:Y:S02]  /*3a70*/  ISETP.GE.AND P3, PT, R6.reuse, R23, PT ;  /* 0x000000170600720c */ /* 0x040fe40003f66270 */
[----:B------:R-:W-:Y:S02]  /*3a80*/  FSEL R148, R49, -INF , !P0 ;  /* 0xff80000031947808 */ /* 0x000fe40004000000 */
[-C--:B------:R-:W-:Y:S02]  /*3a90*/  ISETP.GE.AND P0, PT, R3, R24.reuse, PT ;  /* 0x000000180300720c */ /* 0x080fe40003f06270 */
[----:B------:R-:W-:-:S02]  /*3aa0*/  ISETP.GE.AND P1, PT, R6, R24, PT ;  /* 0x000000180600720c */ /* 0x000fc40003f26270 */
[----:B------:R-:W-:Y:S02]  /*3ab0*/  FSEL R16, R158, -INF , !P0 ;  /* 0xff8000009e107808 */ /* 0x000fe40004000000 */
[----:B------:R-:W-:Y:S02]  /*3ac0*/  PLOP3.LUT P0, PT, PT, PT, UP0, 0x80, 0x0 ;  /* 0x000000000000781c */ /* 0x000fe40003f0f008 */
[----:B------:R-:W-:Y:S02]  /*3ad0*/  ISETP.GE.AND P4, PT, R6, R25, PT ;  /* 0x000000190600720c */ /* 0x000fe40003f86270 */
[----:B------:R-:W-:Y:S02]  /*3ae0*/  ISETP.GE.AND P6, PT, R5, R24, PT ;  /* 0x000000180500720c */ /* 0x000fe40003fc6270 */
[----:B----4-:R-:W-:Y:S02]  /*3af0*/  FSEL R155, R20, -INF , !P5 ;  /* 0xff800000149b7808 */ /* 0x010fe40006800000 */
[----:B------:R-:W-:-:S02]  /*3b00*/  FSEL R141, R22, -INF , !P3 ;  /* 0xff800000168d7808 */ /* 0x000fc40005800000 */
[----:B------:R-:W-:Y:S02]  /*3b10*/  FSEL R144, R47, -INF , !P1 ;  /* 0xff8000002f907808 */ /* 0x000fe40004800000 */
[----:B------:R-:W-:Y:S02]  /*3b20*/  FSEL R150, R7, -INF , !P4 ;  /* 0xff80000007967808 */ /* 0x000fe40006000000 */
[----:B------:R-:W-:Y:S02]  /*3b30*/  FSEL R137, R12, -INF , !P2 ;  /* 0xff8000000c897808 */ /* 0x000fe40005000000 */
[C---:B------:R-:W-:Y:S02]  /*3b40*/  ISETP.GE.AND P5, PT, R5.reuse, R26, PT ;  /* 0x0000001a0500720c */ /* 0x040fe40003fa6270 */
[----:B------:R-:W-:Y:S02]  /*3b50*/  ISETP.GE.AND P3, PT, R5, R25, PT ;  /* 0x000000190500720c */ /* 0x000fe40003f66270 */
[----:B------:R-:W-:-:S02]  /*3b60*/  ISETP.GE.AND P1, PT, R3, R23, PT ;  /* 0x000000170300720c */ /* 0x000fc40003f26270 */
[C---:B------:R-:W-:Y:S02]  /*3b70*/  ISETP.GE.AND P4, PT, R3.reuse, R26, PT ;  /* 0x0000001a0300720c */ /* 0x040fe40003f86270 */
[C---:B------:R-:W-:Y:S02]  /*3b80*/  ISETP.GE.AND P2, PT, R3.reuse, R25, PT ;  /* 0x000000190300720c */ /* 0x040fe40003f46270 */
[----:B------:R-:W-:Y:S02]  /*3b90*/  IADD3 R3, R3, 0x39, RZ ;  /* 0x0000003903037810 */ /* 0x000fe40007ffe0ff */
[----:B------:R-:W-:Y:S02]  /*3ba0*/  FSEL R139, R14, -INF , !P6 ;  /* 0xff8000000e8b7808 */ /* 0x000fe40007000000 */
[----:B------:R-:W-:Y:S02]  /*3bb0*/  FSEL R142, R8, -INF , !P5 ;  /* 0xff800000088e7808 */ /* 0x000fe40006800000 */
[----:B------:R-:W-:-:S02]  /*3bc0*/  FSEL R143, R10, -INF , !P3 ;  /* 0xff8000000a8f7808 */ /* 0x000fc40005800000 */
[----:B------:R-:W-:Y:S02]  /*3bd0*/  FSEL R14, R159, -INF , !P1 ;  /* 0xff8000009f0e7808 */ /* 0x000fe40004800000 */
[C---:B------:R-:W-:Y:S02]  /*3be0*/  ISETP.GE.AND P6, PT, R3.reuse, R23, PT ;  /* 0x000000170300720c */ /* 0x040fe40003fc6270 */
[C---:B------:R-:W-:Y:S02]  /*3bf0*/  ISETP.GE.AND P5, PT, R3.reuse, R24, PT ;  /* 0x000000180300720c */ /* 0x040fe40003fa6270 */
[C---:B------:R-:W-:Y:S02]  /*3c00*/  ISETP.GE.AND P3, PT, R3.reuse, R26, PT ;  /* 0x0000001a0300720c */ /* 0x040fe40003f66270 */
[----:B------:R-:W-:Y:S02]  /*3c10*/  ISETP.GE.AND P1, PT, R3, R25, PT ;  /* 0x000000190300720c */ /* 0x000fe40003f26270 */
[----:B------:R-:W-:-:S02]  /*3c20*/  FSEL R17, R157, -INF , !P4 ;  /* 0xff8000009d117808 */ /* 0x000fc40006000000 */
[----:B------:R-:W-:Y:S02]  /*3c30*/  FSEL R18, R156, -INF , !P2 ;  /* 0xff8000009c127808 */ /* 0x000fe40005000000 */
[----:B------:R-:W-:Y:S02]  /*3c40*/  FSEL R132, R13, -INF , !P6 ;  /* 0xff8000000d847808 */ /* 0x000fe40007000000 */
[----:B------:R-:W-:Y:S02]  /*3c50*/  FSEL R133, R15, -INF , !P5 ;  /* 0xff8000000f857808 */ /* 0x000fe40006800000 */
[----:B------:R-:W-:Y:S02]  /*3c60*/  FSEL R138, R9, -INF , !P3 ;  /* 0xff800000098a7808 */ /* 0x000fe40005800000 */
[----:B-----5:R-:W-:Y:S01]  /*3c70*/  FSEL R140, R11, -INF , !P1 ;  /* 0xff8000000b8c7808 */ /* 0x020fe20004800000 */
[----:B------:R-:W-:Y:S05]  /*3c80*/  @!P0 BRA `(.L_x_76) ;  /* 0x000001d000008947 */ /* 0x000fea0003800000 */
[----:B------:R-:W-:Y:S01]  /*3c90*/  UIADD3 UR7, UR8, -0x2, URZ ;  /* 0xfffffffe08077890 */ /* 0x000fe2000fffe03f */
[----:B------:R-:W-:-:S03]  /*3ca0*/  IMAD.U32 R3, RZ, RZ, UR6 ;  /* 0x00000006ff037e24 */ /* 0x000fc6000f8e00ff */
[----:B------:R-:W-:Y:S02]  /*3cb0*/  USHF.R.S32.HI UR5, URZ, 0x1f, UR7 ;  /* 0x0000001f3f057899 */ /* 0x000fe40008011407 */
[----:B------:R-:W-:Y:S01]  /*3cc0*/  UIMAD UR20, UR20, UR7, URZ ;  /* 0x00000007141472a4 */ /* 0x000fe2000f8e023f */
[----:B------:R-:W-:Y:S01]  /*3cd0*/  IMAD.WIDE.U32 R6, R160, UR7, R162 ;  /* 0x00000007a0067c25 */ /* 0x000fe2000f8e00a2 */
[----:B------:R-:W-:Y:S01]  /*3ce0*/  USHF.L.U32 UR7, UR6, 0x5, URZ ;  /* 0x0000000506077899 */ /* 0x000fe2000800063f */
[----:B------:R-:W-:Y:S01]  /*3cf0*/  SHF.L.U64.HI R3, R3, 0x5, R161 ;  /* 0x0000000503037819 */ /* 0x000fe200000102a1 */
[----:B------:R-:W-:Y:S02]  /*3d00*/  UIMAD UR5, UR5, UR21, UR20 ;  /* 0x00000015050572a4 */ /* 0x000fe4000f8e0214 */
[----:B------:R-:W-:-:S04]  /*3d10*/  LEA R10, P2, R6, c[0x0][0x168], 0x1 ;  /* 0x00005a00060a7a11 */ /* 0x000fc800078408ff */
[----:B------:R-:W-:Y:S02]  /*3d20*/  IADD3 R5, R7, UR5, RZ ;  /* 0x0000000507057c10 */ /* 0x000fe4000fffe0ff */
[----:B------:R-:W-:Y:S02]  /*3d30*/  IADD3 R8, P1, R10, UR7, RZ ;  /* 0x000000070a087c10 */ /* 0x000fe4000ff3e0ff */
[----:B------:R-:W-:Y:S02]  /*3d40*/  LEA.HI.X R11, R6, c[0x0][0x16c], R5, 0x1, P2 ;  /* 0x00005b00060b7a11 */ /* 0x000fe400010f0c05 */
[----:B------:R-:W-:-:S03]  /*3d50*/  IADD3 R6, P2, R8, UR7, RZ ;  /* 0x0000000708067c10 */ /* 0x000fc6000ff5e0ff */
[----:B------:R-:W-:Y:S01]  /*3d60*/  IMAD.X R9, R3, 0x1, R11, P1 ;  /* 0x0000000103097824 */ /* 0x000fe200008e060b */
[----:B------:R-:W-:Y:S01]  /*3d70*/  IADD3 R12, P1, R6, UR7, RZ ;  /* 0x00000007060c7c10 */ /* 0x000fe2000ff3e0ff */
[----:B------:R-:W-:Y:S01]  /*3d80*/  @!PT LDS RZ, [RZ] ;  /* 0x00000000fffff984 */ /* 0x000fe20000000800 */
[----:B------:R-:W-:Y:S01]  /*3d90*/  @!PT LDS RZ, [RZ] ;  /* 0x00000000fffff984 */ /* 0x000fe20000000800 */
[----:B------:R-:W-:Y:S01]  /*3da0*/  @!PT LDS RZ, [RZ] ;  /* 0x00000000fffff984 */ /* 0x000fe20000000800 */
[----:B------:R1:W-:Y:S02]  /*3db0*/  LDGSTS.E.BYPASS.LTC128B.128 [R243+0x8000], [R10.64] ;  /* 0x080000000af37fae */ /* 0x0003e4000b901d50 */
[--C-:B------:R-:W-:Y:S02]  /*3dc0*/  IMAD.X R7, R9, 0x1, R3.reuse, P2 ;  /* 0x0000000109077824 */ /* 0x100fe400010e0603 */
[----:B------:R1:W-:Y:S02]  /*3dd0*/  LDGSTS.E.BYPASS.LTC128B.128 [R243+0xa000], [R10.64+0x80] ;  /* 0x0a0000800af37fae */ /* 0x0003e4000b901d50 */
[----:B------:R-:W-:Y:S02]  /*3de0*/  IMAD.X R13, R7, 0x1, R3, P1 ;  /* 0x00000001070d7824 */ /* 0x000fe400008e0603 */
[----:B------:R1:W-:Y:S04]  /*3df0*/  LDGSTS.E.BYPASS.LTC128B.128 [R243+0x8800], [R8.64] ;  /* 0x0880000008f37fae */ /* 0x0003e8000b901d50 */
[----:B------:R1:W-:Y:S04]  /*3e00*/  LDGSTS.E.BYPASS.LTC128B.128 [R243+0xa800], [R8.64+0x80] ;  /* 0x0a80008008f37fae */ /* 0x0003e8000b901d50 */
[----:B------:R1:W-:Y:S04]  /*3e10*/  LDGSTS.E.BYPASS.LTC128B.128 [R243+0x9000], [R6.64] ;  /* 0x0900000006f37fae */ /* 0x0003e8000b901d50 */
[----:B------:R1:W-:Y:S04]  /*3e20*/  LDGSTS.E.BYPASS.LTC128B.128 [R243+0xb000], [R6.64+0x80] ;  /* 0x0b00008006f37fae */ /* 0x0003e8000b901d50 */
[----:B------:R1:W-:Y:S04]  /*3e30*/  LDGSTS.E.BYPASS.LTC128B.128 [R243+0x9800], [R12.64] ;  /* 0x098000000cf37fae */ /* 0x0003e8000b901d50 */
[----:B------:R1:W-:Y:S04]  /*3e40*/  LDGSTS.E.BYPASS.LTC128B.128 [R243+0xb800], [R12.64+0x80] ;  /* 0x0b8000800cf37fae */ /* 0x0003e8000b901d50 */
[----:B------:R-:W0:Y:S02]  /*3e50*/  LDGDEPBAR ;  /* 0x00000000000079af */ /* 0x000e240000000000 */
.L_x_76:
        /* <DEDUP_REMOVED lines=33> */
[----:B------:R-:W-:Y:S01]  /*4070*/  FMNMX.FTZ R136, R137, R136, !PT ;  /* 0x0000008889887209 */ /* 0x000fe20007810000 */
[----:B------:R-:W-:Y:S02]  /*4080*/  LDSM.16.MT88.4 R48, [R225+0xc800] ;  /* 0x00c80000e130783b */ /* 0x000fe40000004200 */
[----:B------:R-:W-:Y:S01]  /*4090*/  IMAD R227, R2, 0x2, R226 ;  /* 0x0000000202e37824 */ /* 0x000fe200078e02e2 */
[----:B------:R-:W-:Y:S01]  /*40a0*/  FMNMX.FTZ R136, R132, R136, !PT ;  /* 0x0000008884887209 */ /* 0x000fe20007810000 */
        /* <DEDUP_REMOVED lines=46> */
[C---:B------:R-:W-:Y:S01]  /*4390*/  FSETP.NEU.FTZ.AND P1, PT, R135.reuse, -INF , PT ;  /* 0xff8000008700780b */ /* 0x040fe20003f3d000 */
[----:B------:R-:W-:Y:S01]  /*43a0*/  FMUL.FTZ R21, R135, c[0x0][0x23c] ;  /* 0x00008f0087157a20 */ /* 0x000fe20000410000 */
[----:B------:R-:W-:Y:S01]  /*43b0*/  FMNMX.FTZ R3, R80, R3, !PT ;  /* 0x0000000350037209 */ /* 0x000fe20007810000 */
[----:B-1----:R-:W1:Y:S03]  /*43c0*/  SHFL.BFLY PT, R6, R134, 0x2, 0x1f ;  /* 0x0c401f0086067f89 */ /* 0x002e6600000e0000 */
[----:B------:R-:W-:-:S02]  /*43d0*/  FMNMX.FTZ R3, R63, R3, !PT ;  /* 0x000000033f037209 */ /* 0x000fc40007810000 */
[----:B------:R-:W-:Y:S02]  /*43e0*/  FSEL R21, R21, RZ, P1 ;  /* 0x000000ff15157208 */ /* 0x000fe40000800000 */
[----:B--2---:R-:W-:Y:S01]  /*43f0*/  FMNMX.FTZ R5, R35, R3, !PT ;  /* 0x0000000323057209 */ /* 0x004fe20007810000 */
[----:B------:R-:W-:-:S03]  /*4400*/  FFMA.FTZ R3, R53, c[0x0][0x23c], -R22 ;  /* 0x00008f0035037a23 */ /* 0x000fc60000010816 */
[----:B------:R-:W-:Y:S01]  /*4410*/  FMNMX.FTZ R5, R172, R5, !PT ;  /* 0x00000005ac057209 */ /* 0x000fe20007810000 */
[----:B------:R2:W-:Y:S03]  /*4420*/  MUFU.EX2 R217, R3 ;  /* 0x0000000300d97308 */ /* 0x0005e60000000800 */
[----:B------:R-:W-:-:S04]  /*4430*/  FMNMX.FTZ R5, R173, R5, !PT ;  /* 0x00000005ad057209 */ /* 0x000fc80007810000 */
[----:B------:R-:W-:Y:S02]  /*4440*/  FMNMX.FTZ R5, R168, R5, !PT ;  /* 0x00000005a8057209 */ /* 0x000fe40007810000 */
[----:B-1----:R-:W-:Y:S02]  /*4450*/  FMNMX.FTZ R134, R134, R6, !PT ;  /* 0x0000000686867209 */ /* 0x002fe40007810000 */
[----:B------:R-:W-:-:S03]  /*4460*/  FMNMX.FTZ R5, R165, R5, !PT ;  /* 0x00000005a5057209 */ /* 0x000fc60007810000 */
[----:B------:R-:W1:Y:S01]  /*4470*/  SHFL.BFLY PT, R6, R134, 0x1, 0x1f ;  /* 0x0c201f0086067f89 */ /* 0x000e6200000e0000 */
[----:B------:R-:W-:Y:S01]  /*4480*/  FMNMX.FTZ R5, R155, R5, !PT ;  /* 0x000000059b057209 */ /* 0x000fe20007810000 */
[----:B--2---:R-:W-:-:S03]  /*4490*/  FFMA.FTZ R3, R52, c[0x0][0x23c], -R22 ;  /* 0x00008f0034037a23 */ /* 0x004fc60000010816 */
[----:B------:R-:W-:Y:S01]  /*44a0*/  FMNMX.FTZ R5, R150, R5, !PT ;  /* 0x0000000596057209 */ /* 0x000fe20007810000 */
[----:B------:R2:W-:Y:S02]  /*44b0*/  MUFU.EX2 R220, R3 ;  /* 0x0000000300dc7308 */ /* 0x0005e40000000800 */
[----:B--2---:R-:W-:Y:S01]  /*44c0*/  FFMA.FTZ R3, R32, c[0x0][0x23c], -R22 ;  /* 0x00008f0020037a23 */ /* 0x004fe20000010816 */
[----:B-1----:R-:W-:-:S05]  /*44d0*/  FMNMX.FTZ R134, R134, R6, !PT ;  /* 0x0000000686867209 */ /* 0x002fca0007810000 */
[----:B------:R1:W-:Y:S01]  /*44e0*/  MUFU.EX2 R214, R3 ;  /* 0x0000000300d67308 */ /* 0x0003e20000000800 */
[C---:B------:R-:W-:Y:S01]  /*44f0*/  FSETP.NEU.FTZ.AND P1, PT, R134.reuse, -INF , PT ;  /* 0xff8000008600780b */ /* 0x040fe20003f3d000 */
[----:B------:R-:W-:-:S05]  /*4500*/  FMUL.FTZ R20, R134, c[0x0][0x23c] ;  /* 0x00008f0086147a20 */ /* 0x000fca0000410000 */
[----:B------:R-:W-:Y:S01]  /*4510*/  FSEL R20, R20, RZ, P1 ;  /* 0x000000ff14147208 */ /* 0x000fe20000800000 */
[----:B-1----:R-:W-:-:S04]  /*4520*/  FFMA.FTZ R3, R27, c[0x0][0x23c], -R22 ;  /* 0x00008f001b037a23 */ /* 0x002fc80000010816 */
[----:B------:R1:W-:Y:S02]  /*4530*/  MUFU.EX2 R10, R3 ;  /* 0x00000003000a7308 */ /* 0x0003e40000000800 */
[----:B-1----:R-:W-:Y:S01]  /*4540*/  FMNMX.FTZ R3, R143, R5, !PT ;  /* 0x000000058f037209 */ /* 0x002fe20007810000 */
[--C-:B------:R-:W-:Y:S01]  /*4550*/  FFMA.FTZ R5, R16, c[0x0][0x23c], -R21.reuse ;  /* 0x00008f0010057a23 */ /* 0x100fe20000010815 */
[----:B----4-:R-:W-:Y:S02]  /*4560*/  F2FP.PACK_AB R16, R199, R200 ;  /* 0x000000c8c710723e */ /* 0x010fe400000000ff */
[----:B------:R-:W-:Y:S02]  /*4570*/  FMNMX.FTZ R3, R140, R3, !PT ;  /* 0x000000038c037209 */ /* 0x000fe40007810000 */
[----:B------:R1:W-:Y:S03]  /*4580*/  MUFU.EX2 R198, R5 ;  /* 0x0000000500c67308 */ /* 0x0003e60000000800 */
[----:B------:R-:W2:Y:S01]  /*4590*/  SHFL.BFLY PT, R7, R3, 0x2, 0x1f ;  /* 0x0c401f0003077f89 */ /* 0x000ea200000e0000 */
[----:B-1----:R-:W-:-:S04]  /*45a0*/  FFMA.FTZ R5, R65, c[0x0][0x23c], -R21 ;  /* 0x00008f0041057a23 */ /* 0x002fc80000010815 */
[----:B------:R1:W-:Y:S01]  /*45b0*/  MUFU.EX2 R197, R5 ;  /* 0x0000000500c57308 */ /* 0x0003e20000000800 */
[----:B--2---:R-:W-:-:S05]  /*45c0*/  FMNMX.FTZ R3, R3, R7, !PT ;  /* 0x0000000703037209 */ /* 0x004fca0007810000 */
[----:B------:R-:W2:Y:S01]  /*45d0*/  SHFL.BFLY PT, R6, R3, 0x1, 0x1f ;  /* 0x0c201f0003067f89 */ /* 0x000ea200000e0000 */
[----:B-1----:R-:W-:-:S04]  /*45e0*/  FFMA.FTZ R5, R64, c[0x0][0x23c], -R21 ;  /* 0x00008f0040057a23 */ /* 0x002fc80000010815 */
[----:B------:R1:W-:Y:S02]  /*45f0*/  MUFU.EX2 R24, R5 ;  /* 0x0000000500187308 */ /* 0x0003e40000000800 */
[----:B-1----:R-:W-:Y:S01]  /*4600*/  FFMA.FTZ R5, R59, c[0x0][0x23c], -R21 ;  /* 0x00008f003b057a23 */ /* 0x002fe20000010815 */
[----:B--2---:R-:W-:Y:S01]  /*4610*/  FMNMX.FTZ R3, R3, R6, !PT ;  /* 0x0000000603037209 */ /* 0x004fe20007810000 */
[----:B------:R-:W-:-:S04]  /*4620*/  FFMA.FTZ R6, R58, c[0x0][0x23c], -R20 ;  /* 0x00008f003a067a23 */ /* 0x000fc80000010814 */
[----:B------:R1:W2:Y:S01]  /*4630*/  MUFU.EX2 R212, R5 ;  /* 0x0000000500d47308 */ /* 0x0002a20000000800 */
[----:B------:R-:W-:-:S07]  /*4640*/  FSETP.NEU.FTZ.AND P1, PT, R3, -INF , PT ;  /* 0xff8000000300780b */ /* 0x000fce0003f3d000 */
[----:B------:R-:W-:Y:S01]  /*4650*/  MUFU.EX2 R222, R6 ;  /* 0x0000000600de7308 */ /* 0x000fe20000000800 */
[--C-:B-1----:R-:W-:Y:S01]  /*4660*/  FFMA.FTZ R5, R55, c[0x0][0x23c], -R21.reuse ;  /* 0x00008f0037057a23 */ /* 0x102fe20000010815 */
[----:B--2---:R-:W-:Y:S01]  /*4670*/  F2FP.PACK_AB R19, R212, R24 ;  /* 0x00000018d413723e */ /* 0x004fe200000000ff */
[----:B------:R-:W-:Y:S05]  /*4680*/  LDSM.16.MT88.4 R52, [R225+0xc000] ;  /* 0x00c00000e134783b */ /* 0x000fea0000004200 */
[----:B------:R1:W-:Y:S02]  /*4690*/  MUFU.EX2 R216, R5 ;  /* 0x0000000500d87308 */ /* 0x0003e40000000800 */
[----:B-1----:R-:W-:-:S06]  /*46a0*/  FFMA.FTZ R5, R40, c[0x0][0x23c], -R21 ;  /* 0x00008f0028057a23 */ /* 0x002fcc0000010815 */
[----:B------:R1:W-:Y:S02]  /*46b0*/  MUFU.EX2 R202, R5 ;  /* 0x0000000500ca7308 */ /* 0x0003e40000000800 */
[--C-:B-1----:R-:W-:Y:S02]  /*46c0*/  FFMA.FTZ R5, R36, c[0x0][0x23c], -R21.reuse ;  /* 0x00008f0024057a23 */ /* 0x102fe40000010815 */
[----:B------:R-:W1:Y:S04]  /*46d0*/  LDSM.16.MT88.4 R36, [R226+0xc000] ;  /* 0x00c00000e224783b */ /* 0x000e680000004200 */
[----:B------:R2:W-:Y:S02]  /*46e0*/  MUFU.EX2 R219, R5 ;  /* 0x0000000500db7308 */ /* 0x0005e40000000800 */
[----:B--2---:R-:W-:-:S06]  /*46f0*/  FFMA.FTZ R5, R33, c[0x0][0x23c], -R21 ;  /* 0x00008f0021057a23 */ /* 0x004fcc0000010815 */
[----:B------:R2:W-:Y:S02]  /*4700*/  MUFU.EX2 R9, R5 ;  /* 0x0000000500097308 */ /* 0x0005e40000000800 */
[----:B--2---:R-:W-:Y:S01]  /*4710*/  FFMA.FTZ R5, R17, c[0x0][0x23c], -R20 ;  /* 0x00008f0011057a23 */ /* 0x004fe20000010814 */
[----:B------:R-:W-:-:S05]  /*4720*/  F2FP.PACK_AB R17, R197, R198 ;  /* 0x000000c6c511723e */ /* 0x000fca00000000ff */
[----:B------:R2:W-:Y:S02]  /*4730*/  MUFU.EX2 R196, R5 ;  /* 0x0000000500c47308 */ /* 0x0005e40000000800 */
[----:B--2---:R-:W-:-:S06]  /*4740*/  FFMA.FTZ R5, R72, c[0x0][0x23c], -R20 ;  /* 0x00008f0048057a23 */ /* 0x004fcc0000010814 */
[----:B------:R2:W3:Y:S02]  /*4750*/  MUFU.EX2 R175, R5 ;  /* 0x0000000500af7308 */ /* 0x0004e40000000800 */
[----:B--2---:R-:W-:Y:S01]  /*4760*/  FFMA.FTZ R5, R68, c[0x0][0x23c], -R20 ;  /* 0x00008f0044057a23 */ /* 0x004fe20000010814 */
[----:B---3--:R-:W-:-:S05]  /*4770*/  F2FP.PACK_AB R12, R175, R196 ;  /* 0x000000c4af0c723e */ /* 0x008fca00000000ff */
[----:B------:R2:W-:Y:S02]  /*4780*/  MUFU.EX2 R23, R5 ;  /* 0x0000000500177308 */ /* 0x0005e40000000800 */
[----:B--2---:R-:W-:-:S06]  /*4790*/  FFMA.FTZ R5, R60, c[0x0][0x23c], -R20 ;  /* 0x00008f003c057a23 */ /* 0x004fcc0000010814 */
[----:B------:R2:W3:Y:S02]  /*47a0*/  MUFU.EX2 R224, R5 ;  /* 0x0000000500e07308 */ /* 0x0004e40000000800 */
[----:B--2---:R-:W-:Y:S01]  /*47b0*/  FMUL.FTZ R5, R3, c[0x0][0x23c] ;  /* 0x00008f0003057a20 */ /* 0x004fe20000410000 */
[----:B---3--:R-:W-:-:S04]  /*47c0*/  F2FP.PACK_AB R14, R224, R23 ;  /* 0x00000017e00e723e */ /* 0x008fc800000000ff */
[----:B------:R-:W-:Y:S01]  /*47d0*/  FSEL R0, R5, RZ, P1 ;  /* 0x000000ff05007208 */ /* 0x000fe20000800000 */
[----:B------:R-:W-:-:S04]  /*47e0*/  FFMA.FTZ R5, R41, c[0x0][0x23c], -R20 ;  /* 0x00008f0029057a23 */ /* 0x000fc80000010814 */
[--C-:B------:R-:W-:Y:S01]  /*47f0*/  FFMA.FTZ R4, R69, c[0x0][0x23c], -R0.reuse ;  /* 0x00008f0045047a23 */ /* 0x100fe20000010800 */
[----:B------:R2:W-:Y:S08]  /*4800*/  MUFU.EX2 R203, R5 ;  /* 0x0000000500cb7308 */ /* 0x0005f00000000800 */
[----:B------:R3:W-:Y:S01]  /*4810*/  MUFU.EX2 R215, R4 ;  /* 0x0000000400d77308 */ /* 0x0007e20000000800 */
[----:B--2---:R-:W-:Y:S01]  /*4820*/  FFMA.FTZ R5, R18, c[0x0][0x23c], -R0 ;  /* 0x00008f0012057a23 */ /* 0x004fe20000010800 */
[----:B------:R-:W-:-:S06]  /*4830*/  F2FP.PACK_AB R18, R213, R25 ;  /* 0x00000019d512723e */ /* 0x000fcc00000000ff */
[----:B------:R2:W-:Y:S01]  /*4840*/  MUFU.EX2 R221, R5 ;  /* 0x0000000500dd7308 */ /* 0x0005e20000000800 */
[--C-:B---3--:R-:W-:Y:S01]  /*4850*/  FFMA.FTZ R4, R61, c[0x0][0x23c], -R0.reuse ;  /* 0x00008f003d047a23 */ /* 0x108fe20000010800 */
[C---:B-1----:R-:W-:Y:S06]  /*4860*/  HMMA.16816.F32 R56, R16.reuse, R36, RZ ;  /* 0x000000241038723c */ /* 0x042fec00000018ff */
[----:B------:R1:W3:Y:S02]  /*4870*/  MUFU.EX2 R218, R4 ;  /* 0x0000000400da7308 */ /* 0x0002e40000000800 */
[----:B------:R-:W-:Y:S01]  /*4880*/  HMMA.16816.F32 R108, R16, R84, RZ ;  /* 0x00000054106c723c */ /* 0x000fe200000018ff */
[----:B--2---:R-:W-:-:S05]  /*4890*/  FFMA.FTZ R5, R73, c[0x0][0x23c], -R0 ;  /* 0x00008f0049057a23 */ /* 0x004fca0000010800 */
[----:B------:R-:W2:Y:S02]  /*48a0*/  MUFU.EX2 R229, R5 ;  /* 0x0000000500e57308 */ /* 0x000ea40000000800 */
[C---:B------:R-:W-:Y:S01]  /*48b0*/  HMMA.16816.F32 R72, R16.reuse, R52, RZ ;  /* 0x000000341048723c */ /* 0x040fe200000018ff */
[----:B-1----:R-:W-:Y:S01]  /*48c0*/  FFMA.FTZ R4, R44, c[0x0][0x23c], -R20 ;  /* 0x00008f002c047a23 */ /* 0x002fe20000010814 */
[----:B---3--:R-:W-:Y:S01]  /*48d0*/  F2FP.PACK_AB R15, R218, R215 ;  /* 0x000000d7da0f723e */ /* 0x008fe200000000ff */
[----:B------:R-:W1:Y:S03]  /*48e0*/  LDSM.16.MT88.4 R44, [R226+0xc800] ;  /* 0x00c80000e22c783b */ /* 0x000e660000004200 */
[----:B------:R3:W4:Y:S02]  /*48f0*/  MUFU.EX2 R8, R4 ;  /* 0x0000000400087308 */ /* 0x0007240000000800 */
[----:B------:R-:W-:Y:S01]  /*4900*/  HMMA.16816.F32 R92, R16, R112, RZ ;  /* 0x00000070105c723c */ /* 0x000fe200000018ff */
[----:B--2---:R-:W-:-:S07]  /*4910*/  F2FP.PACK_AB R13, R229, R221 ;  /* 0x000000dde50d723e */ /* 0x004fce00000000ff */
[C---:B------:R-:W-:Y:S01]  /*4920*/  HMMA.16816.F32 R68, R12.reuse, R52, RZ ;  /* 0x000000340c44723c */ /* 0x040fe200000018ff */
[----:B---3--:R-:W-:Y:S01]  /*4930*/  FFMA.FTZ R4, R34, c[0x0][0x23c], -R20 ;  /* 0x00008f0022047a23 */ /* 0x008fe20000010814 */
[----:B----4-:R-:W-:Y:S02]  /*4940*/  MOV R2, R8 ;  /* 0x0000000800027202 */ /* 0x010fe40000000f00 */
[----:B------:R-:W-:Y:S01]  /*4950*/  F2FP.PACK_AB R8, R220, R217 ;  /* 0x000000d9dc08723e */ /* 0x000fe200000000ff */
[----:B------:R2:W3:Y:S02]  /*4960*/  MUFU.EX2 R252, R4 ;  /* 0x0000000400fc7308 */ /* 0x0004e40000000800 */
[----:B------:R-:W-:Y:S01]  /*4970*/  IMAD.MOV.U32 R52, RZ, RZ, R10 ;  /* 0x000000ffff347224 */ /* 0x000fe200078e000a */
[----:B------:R-:W-:Y:S01]  /*4980*/  HMMA.16816.F32 R40, R12, R36, RZ ;  /* 0x000000240c28723c */ /* 0x000fe200000018ff */
[----:B------:R-:W-:Y:S02]  /*4990*/  MOV R53, R9 ;  /* 0x0000000900357202 */ /* 0x000fe40000000f00 */
[----:B------:R-:W-:-:S02]  /*49a0*/  F2FP.PACK_AB R9, R202, R216 ;  /* 0x000000d8ca09723e */ /* 0x000fc400000000ff */
[----:B------:R-:W-:Y:S02]  /*49b0*/  F2FP.PACK_AB R10, R52, R214 ;  /* 0x000000d6340a723e */ /* 0x000fe400000000ff */
[----:B------:R-:W-:Y:S01]  /*49c0*/  F2FP.PACK_AB R11, R53, R219 ;  /* 0x000000db350b723e */ /* 0x000fe200000000ff */
[----:B------:R-:W-:Y:S01]  /*49d0*/  HMMA.16816.F32 R88, R12, R28, RZ ;  /* 0x0000001c0c58723c */ /* 0x000fe200000018ff */
[--C-:B--2---:R-:W-:Y:S01]  /*49e0*/  FFMA.FTZ R4, R66, c[0x0][0x23c], -R0.reuse ;  /* 0x00008f0042047a23 */ /* 0x104fe20000010800 */
[----:B---3--:R-:W-:Y:S01]  /*49f0*/  F2FP.PACK_AB R6, R252, R2 ;  /* 0x00000002fc06723e */ /* 0x008fe200000000ff */
[----:B------:R-:W2:Y:S05]  /*4a00*/  LDSM.16.MT88.4 R64, [R225+0xe000] ;  /* 0x00e00000e140783b */ /* 0x000eaa0000004200 */
[C---:B------:R-:W-:Y:S01]  /*4a10*/  HMMA.16816.F32 R156, R8.reuse, R48, R72 ;  /* 0x00000030089c723c */ /* 0x040fe20000001848 */
[----:B------:R3:W-:Y:S01]  /*4a20*/  MUFU.EX2 R26, R4 ;  /* 0x00000004001a7308 */ /* 0x0007e20000000800 */
[----:B------:R-:W-:Y:S06]  /*4a30*/  LDSM.16.MT88.4 R72, [R228+0xe800] ;  /* 0x00e80000e448783b */ /* 0x000fec0000004200 */
[----:B-1----:R-:W-:Y:S01]  /*4a40*/  HMMA.16816.F32 R180, R8, R44, R56 ;  /* 0x0000002c08b4723c */ /* 0x002fe20000001838 */
[----:B------:R-:W1:Y:S07]  /*4a50*/  LDSM.16.MT88.4 R56, [R226+0xe800] ;  /* 0x00e80000e238783b */ /* 0x000e6e0000004200 */
[----:B------:R-:W-:Y:S01]  /*4a60*/  HMMA.16816.F32 R104, R12, R84, RZ ;  /* 0x000000540c68723c */ /* 0x000fe200000018ff */
[----:B---3--:R-:W-:-:S02]  /*4a70*/  FFMA.FTZ R4, R80, c[0x0][0x23c], -R0 ;  /* 0x00008f0050047a23 */ /* 0x008fc40000010800 */
[----:B------:R-:W3:Y:S02]  /*4a80*/  LDSM.16.MT88.4 R80, [R228+0xe000] ;  /* 0x00e00000e450783b */ /* 0x000ee40000004200 */
[----:B------:R4:W4:Y:S02]  /*4a90*/  MUFU.EX2 R201, R4 ;  /* 0x0000000400c97308 */ /* 0x0009240000000800 */
[----:B------:R-:W-:Y:S01]  /*4aa0*/  IMAD.MOV.U32 R85, RZ, RZ, R217 ;  /* 0x000000ffff557224 */ /* 0x000fe200078e00d9 */
[----:B------:R-:W-:Y:S01]  /*4ab0*/  MOV R84, R216 ;  /* 0x000000d800547202 */ /* 0x000fe20000000f00 */
[--C-:B----4-:R-:W-:Y:S01]  /*4ac0*/  FFMA.FTZ R4, R63, c[0x0][0x23c], -R0.reuse ;  /* 0x00008f003f047a23 */ /* 0x110fe20000010800 */
[----:B------:R-:W-:Y:S01]  /*4ad0*/  F2FP.PACK_AB R5, R201, R26 ;  /* 0x0000001ac905723e */ /* 0x000fe200000000ff */
[----:B------:R-:W4:Y:S01]  /*4ae0*/  LDSM.16.MT88.4 R60, [R227+0xc000] ;  /* 0x00c00000e33c783b */ /* 0x000f220000004200 */
[-C--:B--2---:R-:W-:Y:S01]  /*4af0*/  HMMA.16816.F32 R120, R16, R64.reuse, RZ ;  /* 0x000000401078723c */ /* 0x084fe200000018ff */
[----:B------:R2:W-:Y:S07]  /*4b00*/  MUFU.EX2 R27, R4 ;  /* 0x00000004001b7308 */ /* 0x0005ee0000000800 */
[----:B------:R-:W-:Y:S07]  /*4b10*/  HMMA.16816.F32 R116, R12, R64, RZ ;  /* 0x000000400c74723c */ /* 0x000fee00000018ff */
[----:B------:R-:W-:Y:S01]  /*4b20*/  IMAD.MOV.U32 R65, RZ, RZ, R219 ;  /* 0x000000ffff417224 */ /* 0x000fe200078e00db */
[----:B------:R-:W-:Y:S01]  /*4b30*/  MOV R64, R218 ;  /* 0x000000da00407202 */ /* 0x000fe20000000f00 */
[----:B--2---:R-:W-:Y:S01]  /*4b40*/  FFMA.FTZ R4, R35, c[0x0][0x23c], -R0 ;  /* 0x00008f0023047a23 */ /* 0x004fe20000010800 */
[----:B-1----:R-:W-:Y:S03]  /*4b50*/  HMMA.16816.F32 R216, R8, R56, R108 ;  /* 0x0000003808d8723c */ /* 0x002fe6000000186c */
[----:B------:R1:W2:Y:S05]  /*4b60*/  MUFU.EX2 R36, R4 ;  /* 0x0000000400247308 */ /* 0x0002aa0000000800 */
[C---:B------:R-:W-:Y:S07]  /*4b70*/  HMMA.16816.F32 R32, R16.reuse, R28, RZ ;  /* 0x0000001c1020723c */ /* 0x040fee00000018ff */
[----:B------:R-:W-:Y:S01]  /*4b80*/  IMAD.MOV.U32 R29, RZ, RZ, R215 ;  /* 0x000000ffff1d7224 */ /* 0x000fe200078e00d7 */
[----:B---3--:R-:W-:Y:S01]  /*4b90*/  HMMA.16816.F32 R100, R16, R80, RZ ;  /* 0x000000501064723c */ /* 0x008fe200000018ff */
[----:B------:R-:W-:-:S02]  /*4ba0*/  MOV R28, R214 ;  /* 0x000000d6001c7202 */ /* 0x000fc40000000f00 */
[----:B-1----:R-:W-:Y:S02]  /*4bb0*/  F2FP.PACK_AB R4, R203, R222 ;  /* 0x000000decb04723e */ /* 0x002fe400000000ff */
[----:B--2---:R-:W-:-:S03]  /*4bc0*/  F2FP.PACK_AB R7, R36, R27 ;  /* 0x0000001b2407723e */ /* 0x004fc600000000ff */
[----:B----4-:R-:W-:Y:S08]  /*4bd0*/  HMMA.16816.F32 R128, R16, R60, RZ ;  /* 0x0000003c1080723c */ /* 0x010ff000000018ff */
[C---:B------:R-:W-:Y:S01]  /*4be0*/  HMMA.16816.F32 R160, R4.reuse, R48, R68 ;  /* 0x0000003004a0723c */ /* 0x040fe20000001844 */
[----:B------:R-:W1:Y:S06]  /*4bf0*/  LDSM.16.MT88.4 R68, [R227+0xe800] ;  /* 0x00e80000e344783b */ /* 0x000e6c0000004200 */
[----:B------:R-:W-:Y:S01]  /*4c00*/  IMAD.MOV.U32 R49, RZ, RZ, R213 ;  /* 0x000000ffff317224 */ /* 0x000fe200078e00d5 */
[----:B------:R-:W-:Y:S01]  /*4c10*/  HMMA.16816.F32 R184, R4, R76, R88 ;  /* 0x0000004c04b8723c */ /* 0x000fe20000001858 */
[----:B------:R-:W-:-:S07]  /*4c20*/  MOV R48, R212 ;  /* 0x000000d400307202 */ /* 0x000fce0000000f00 */
[----:B------:R-:W-:Y:S07]  /*4c30*/  HMMA.16816.F32 R88, R12, R112, RZ ;  /* 0x000000700c58723c */ /* 0x000fee00000018ff */
[----:B------:R-:W-:Y:S01]  /*4c40*/  MOV R113, R222 ;  /* 0x000000de00717202 */ /* 0x000fe20000000f00 */
[----:B------:R-:W-:Y:S01]  /*4c50*/  HMMA.16816.F32 R188, R8, R76, R32 ;  /* 0x0000004c08bc723c */ /* 0x000fe20000001820 */
[----:B------:R-:W2:Y:S01]  /*4c60*/  LDSM.16.MT88.4 R32, [R225+0xe800] ;  /* 0x00e80000e120783b */ /* 0x000ea20000004200 */
[----:B------:R-:W-:-:S06]  /*4c70*/  IMAD.MOV.U32 R112, RZ, RZ, R28 ;  /* 0x000000ffff707224 */ /* 0x000fcc00078e001c */
[----:B------:R-:W-:Y:S01]  /*4c80*/  HMMA.16816.F32 R176, R4, R44, R40 ;  /* 0x0000002c04b0723c */ /* 0x000fe20000001828 */
[----:B------:R-:W3:Y:S07]  /*4c90*/  LDSM.16.MT88.4 R40, [R227+0xc800] ;  /* 0x00c80000e328783b */ /* 0x000eee0000004200 */
[----:B------:R-:W-:Y:S07]  /*4ca0*/  HMMA.16816.F32 R124, R12, R60, RZ ;  /* 0x0000003c0c7c723c */ /* 0x000fee00000018ff */
[----:B------:R-:W-:Y:S01]  /*4cb0*/  IMAD.MOV.U32 R61, RZ, RZ, R221 ;  /* 0x000000ffff3d7224 */ /* 0x000fe200078e00dd */
[----:B-1----:R-:W-:Y:S01]  /*4cc0*/  HMMA.16816.F32 R244, R4, R68, R88 ;  /* 0x0000004404f4723c */ /* 0x002fe20000001858 */
[----:B------:R-:W-:-:S07]  /*4cd0*/  MOV R60, R220 ;  /* 0x000000dc003c7202 */ /* 0x000fce0000000f00 */
[----:B------:R-:W-:Y:S07]  /*4ce0*/  HMMA.16816.F32 R96, R12, R80, RZ ;  /* 0x000000500c60723c */ /* 0x000fee00000018ff */
[----:B------:R-:W-:Y:S01]  /*4cf0*/  IMAD.MOV.U32 R80, RZ, RZ, R2 ;  /* 0x000000ffff507224 */ /* 0x000fe200078e0002 */
[----:B------:R-:W-:Y:S01]  /*4d00*/  HMMA.16816.F32 R100, R8, R72, R100 ;  /* 0x000000480864723c */ /* 0x000fe20000001864 */
[----:B------:R-:W-:Y:S01]  /*4d10*/  FFMA.FTZ R2, R174, c[0x0][0x23c], -R22 ;  /* 0x00008f00ae027a23 */ /* 0x000fe20000010816 */
[----:B------:R-:W-:-:S06]  /*4d20*/  MOV R81, R27 ;  /* 0x0000001b00517202 */ /* 0x000fcc0000000f00 */
[----:B------:R-:W-:Y:S08]  /*4d30*/  HMMA.16816.F32 R88, R12, R86, RZ ;  /* 0x000000560c58723c */ /* 0x000ff000000018ff */
[-C--:B--2---:R-:W-:Y:S08]  /*4d40*/  HMMA.16816.F32 R208, R8, R32.reuse, R120 ;  /* 0x0000002008d0723c */ /* 0x084ff00000001878 */
[----:B------:R-:W-:Y:S07]  /*4d50*/  HMMA.16816.F32 R204, R4, R32, R116 ;  /* 0x0000002004cc723c */ /* 0x000fee0000001874 */
[----:B------:R-:W-:Y:S01]  /*4d60*/  IMAD.MOV.U32 R33, RZ, RZ, R36 ;  /* 0x000000ffff217224 */ /* 0x000fe200078e0024 */
[----:B---3--:R-:W-:Y:S01]  /*4d70*/  HMMA.16816.F32 R128, R8, R40, R128 ;  /* 0x000000280880723c */ /* 0x008fe20000001880 */
[----:B------:R-:W-:Y:S01]  /*4d80*/  IMAD.MOV.U32 R36, RZ, RZ, R101 ;  /* 0x000000ffff247224 */ /* 0x000fe200078e0065 */
[----:B------:R-:W-:-:S06]  /*4d90*/  MOV R32, R102 ;  /* 0x0000006600207202 */ /* 0x000fcc0000000f00 */
[C---:B------:R-:W-:Y:S07]  /*4da0*/  HMMA.16816.F32 R192, R4.reuse, R40, R124 ;  /* 0x0000002804c0723c */ /* 0x040fee000000187c */
[----:B------:R-:W-:Y:S01]  /*4db0*/  IMAD.MOV.U32 R41, RZ, RZ, R103 ;  /* 0x000000ffff297224 */ /* 0x000fe200078e0067 */
[----:B------:R-:W-:Y:S01]  /*4dc0*/  HMMA.16816.F32 R212, R4, R56, R104 ;  /* 0x0000003804d4723c */ /* 0x000fe20000001868 */
[----:B------:R-:W-:-:S07]  /*4dd0*/  MOV R40, R100 ;  /* 0x0000006400287202 */ /* 0x000fce0000000f00 */
[----:B------:R-:W-:Y:S08]  /*4de0*/  HMMA.16816.F32 R220, R4, R72, R96 ;  /* 0x0000004804dc723c */ /* 0x000ff00000001860 */
[----:B------:R-:W-:Y:S08]  /*4df0*/  HMMA.16816.F32 R248, R8, R68, R92 ;  /* 0x0000004408f8723c */ /* 0x000ff0000000185c */
[----:B------:R-:W-:Y:S08]  /*4e00*/  HMMA.16816.F32 R116, R4, R58, R88 ;  /* 0x0000003a0474723c */ /* 0x000ff00000001858 */
[C---:B------:R-:W-:Y:S08]  /*4e10*/  HMMA.16816.F32 R108, R12.reuse, R54, RZ ;  /* 0x000000360c6c723c */ /* 0x040ff000000018ff */
        /* <DEDUP_REMOVED lines=8> */
[----:B------:R-:W-:Y:S07]  /*4ea0*/  HMMA.16816.F32 R124, R4, R70, R12 ;  /* 0x00000046047c723c */ /* 0x000fee000000180c */
[----:B------:R-:W-:Y:S01]  /*4eb0*/  IMAD.MOV.U32 R13, RZ, RZ, R36 ;  /* 0x000000ffff0d7224 */ /* 0x000fe200078e0024 */
[----:B------:R-:W-:Y:S01]  /*4ec0*/  MOV R14, R53 ;  /* 0x00000035000e7202 */ /* 0x000fe20000000f00 */
[----:B------:R-:W-:Y:S01]  /*4ed0*/  IMAD.MOV.U32 R15, RZ, RZ, R52 ;  /* 0x000000ffff0f7224 */ /* 0x000fe200078e0034 */
[----:B------:R-:W-:Y:S01]  /*4ee0*/  HMMA.16816.F32 R36, R16, R38, RZ ;  /* 0x000000261024723c */ /* 0x000fe200000018ff */
[----:B------:R-:W-:-:S02]  /*4ef0*/  MOV R12, R32 ;  /* 0x00000020000c7202 */ /* 0x000fc40000000f00 */
[----:B------:R-:W-:-:S05]  /*4f00*/  MOV R32, R29 ;  /* 0x0000001d00207202 */ /* 0x000fca0000000f00 */
[C---:B------:R-:W-:Y:S08]  /*4f10*/  HMMA.16816.F32 R100, R4.reuse, R78, R100 ;  /* 0x0000004e0464723c */ /* 0x040ff00000001864 */
[C---:B------:R-:W-:Y:S08]  /*4f20*/  HMMA.16816.F32 R96, R4.reuse, R42, R96 ;  /* 0x0000002a0460723c */ /* 0x040ff00000001860 */
[C---:B------:R-:W-:Y:S08]  /*4f30*/  HMMA.16816.F32 R92, R4.reuse, R34, R92 ;  /* 0x00000022045c723c */ /* 0x040ff0000000185c */
[----:B------:R-:W-:Y:S08]  /*4f40*/  HMMA.16816.F32 R120, R4, R74, R88 ;  /* 0x0000004a0478723c */ /* 0x000ff00000001858 */
[C---:B------:R-:W-:Y:S08]  /*4f50*/  HMMA.16816.F32 R52, R16.reuse, R54, RZ ;  /* 0x000000361034723c */ /* 0x040ff000000018ff */
[----:B------:R-:W-:Y:S07]  /*4f60*/  HMMA.16816.F32 R4, R16, R62, RZ ;  /* 0x0000003e1004723c */ /* 0x000fee00000018ff */
[----:B------:R-:W-:Y:S01]  /*4f70*/  MOV R63, R12 ;  /* 0x0000000c003f7202 */ /* 0x000fe20000000f00 */
[----:B------:R-:W-:Y:S01]  /*4f80*/  HMMA.16816.F32 R88, R8, R46, R36 ;  /* 0x0000002e0858723c */ /* 0x000fe20000001824 */
[----:B------:R-:W-:-:S06]  /*4f90*/  IMAD.MOV.U32 R62, RZ, RZ, R13 ;  /* 0x000000ffff3e7224 */ /* 0x000fcc00078e000d */
[----:B------:R-:W-:Y:S01]  /*4fa0*/  IMAD.MOV.U32 R38, RZ, RZ, R48 ;  /* 0x000000ffff267224 */ /* 0x000fe200078e0030 */
[----:B------:R-:W-:Y:S01]  /*4fb0*/  HMMA.16816.F32 R52, R8, R50, R52 ;  /* 0x000000320834723c */ /* 0x000fe20000001834 */
[----:B------:R-:W-:Y:S01]  /*4fc0*/  MOV R39, R49 ;  /* 0x0000003100277202 */ /* 0x000fe20000000f00 */
[----:B------:R-:W-:-:S06]  /*4fd0*/  FFMA.FTZ R36, R147, c[0x0][0x23c], -R22 ;  /* 0x00008f0093247a23 */ /* 0x000fcc0000010816 */
[----:B------:R-:W-:Y:S07]  /*4fe0*/  HMMA.16816.F32 R48, R8, R42, R4 ;  /* 0x0000002a0830723c */ /* 0x000fee0000001804 */
[----:B------:R-:W-:Y:S01]  /*4ff0*/  MOV R43, R14 ;  /* 0x0000000e002b7202 */ /* 0x000fe20000000f00 */
[----:B------:R-:W-:Y:S01]  /*5000*/  HMMA.16816.F32 R4, R16, R66, RZ ;  /* 0x000000421004723c */ /* 0x000fe200000018ff */
[----:B------:R-:W-:Y:S02]  /*5010*/  IMAD.MOV.U32 R42, RZ, RZ, R15 ;  /* 0x000000ffff2a7224 */ /* 0x000fe400078e000f */
[----:B------:R-:W1:Y:S01]  /*5020*/  LDSM.16.MT88.4 R12, [R225+0xd000] ;  /* 0x00d00000e10c783b */ /* 0x000e620000004200 */
[----:B------:R-:W-:-:S04]  /*5030*/  IMAD.MOV.U32 R174, RZ, RZ, R43 ;  /* 0x000000ffffae7224 */ /* 0x000fc800078e002b */
[----:B------:R-:W-:Y:S11]  /*5040*/  HMMA.16816.F32 R28, R16, R30, RZ ;  /* 0x0000001e101c723c */ /* 0x000ff600000018ff */
[----:B------:R-:W-:Y:S05]  /*5050*/  @!UPT UIADD3 URZ, URZ, URZ, URZ ;  /* 0x0000003f3f3ff290 */ /* 0x000fea000fffe03f */
[----:B------:R-:W-:Y:S07]  /*5060*/  HMMA.16816.F32 R44, R8, R34, R4 ;  /* 0x00000022082c723c */ /* 0x000fee0000001804 */
[--C-:B------:R-:W-:Y:S01]  /*5070*/  FFMA.FTZ R35, R141, c[0x0][0x23c], -R22.reuse ;  /* 0x00008f008d237a23 */ /* 0x100fe20000010816 */
[----:B------:R-:W-:Y:S01]  /*5080*/  HMMA.16816.F32 R4, R16, R86, RZ ;  /* 0x000000561004723c */ /* 0x000fe200000018ff */
[----:B------:R-:W-:-:S07]  /*5090*/  FFMA.FTZ R34, R137, c[0x0][0x23c], -R22 ;  /* 0x00008f0089227a23 */ /* 0x000fce0000010816 */
[----:B------:R-:W-:Y:S07]  /*50a0*/  HMMA.16816.F32 R76, R8, R78, R28 ;  /* 0x0000004e084c723c */ /* 0x000fee000000181c */
[--C-:B------:R-:W-:Y:S02]  /*50b0*/  FFMA.FTZ R28, R133, c[0x0][0x23c], -R21.reuse ;  /* 0x00008f00851c7a23 */ /* 0x100fe40000010815 */
[--C-:B------:R-:W-:Y:S02]  /*50c0*/  FFMA.FTZ R29, R139, c[0x0][0x23c], -R21.reuse ;  /* 0x00008f008b1d7a23 */ /* 0x100fe40000010815 */
[----:B------:R-:W-:-:S02]  /*50d0*/  FFMA.FTZ R31, R151, c[0x0][0x23c], -R21 ;  /* 0x00008f00971f7a23 */ /* 0x000fc40000010815 */
[----:B------:R-:W-:-:S03]  /*50e0*/  FFMA.FTZ R30, R144, c[0x0][0x23c], -R21 ;  /* 0x00008f00901e7a23 */ /* 0x000fc60000010815 */
[----:B------:R-:W-:Y:S08]  /*50f0*/  HMMA.16816.F32 R56, R8, R58, R4 ;  /* 0x0000003a0838723c */ /* 0x000ff00000001804 */
[C---:B------:R-:W-:Y:S07]  /*5100*/  HMMA.16816.F32 R4, R16.reuse, R82, RZ ;  /* 0x000000521004723c */ /* 0x040fee00000018ff */
[----:B------:R-:W-:Y:S01]  /*5110*/  MOV R82, R33 ;  /* 0x0000002100527202 */ /* 0x000fe20000000f00 */
[----:B------:R-:W-:Y:S01]  /*5120*/  HMMA.16816.F32 R16, R16, R114, RZ ;  /* 0x000000721010723c */ /* 0x000fe200000018ff */
[----:B------:R2:W-:Y:S01]  /*5130*/  MUFU.EX2 R114, R2 ;  /* 0x0000000200727308 */ /* 0x0005e20000000800 */
[--C-:B------:R-:W-:Y:S11]  /*5140*/  FFMA.FTZ R33, R132, c[0x0][0x23c], -R22.reuse ;  /* 0x00008f0084217a23 */ /* 0x100ff60000010816 */
[----:B------:R-:W-:Y:S03]  /*5150*/  @!UPT UIADD3 URZ, URZ, URZ, URZ ;  /* 0x0000003f3f3ff290 */ /* 0x000fe6000fffe03f */
[----:B------:R-:W-:Y:S01]  /*5160*/  HMMA.16816.F32 R72, R8, R74, R4 ;  /* 0x0000004a0848723c */ /* 0x000fe20000001804 */
[----:B--2---:R-:W-:-:S06]  /*5170*/  FFMA.FTZ R2, R167, c[0x0][0x23c], -R22 ;  /* 0x00008f00a7027a23 */ /* 0x004fcc0000010816 */
[----:B------:R-:W-:Y:S01]  /*5180*/  IMAD.MOV.U32 R4, RZ, RZ, R82 ;  /* 0x000000ffff047224 */ /* 0x000fe200078e0052 */
[----:B------:R-:W-:Y:S01]  /*5190*/  HMMA.16816.F32 R68, R8, R70, R16 ;  /* 0x000000460844723c */ /* 0x000fe20000001810 */
[----:B------:R2:W-:Y:S01]  /*51a0*/  MUFU.EX2 R18, R2 ;  /* 0x0000000200127308 */ /* 0x0005e20000000800 */
[----:B------:R-:W-:Y:S01]  /*51b0*/  IMAD.MOV.U32 R6, RZ, RZ, R38 ;  /* 0x000000ffff067224 */ /* 0x000fe200078e0026 */
[----:B------:R-:W-:Y:S01]  /*51c0*/  MOV R7, R39 ;  /* 0x0000002700077202 */ /* 0x000fe20000000f00 */
[--C-:B------:R-:W-:Y:S01]  /*51d0*/  FFMA.FTZ R38, R143, c[0x0][0x23c], -R0.reuse ;  /* 0x00008f008f267a23 */ /* 0x100fe20000010800 */
[----:B------:R-:W-:Y:S01]  /*51e0*/  MOV R82, R80 ;  /* 0x0000005000527202 */ /* 0x000fe20000000f00 */
[----:B------:R-:W-:Y:S01]  /*51f0*/  FFMA.FTZ R39, R140, c[0x0][0x23c], -R0 ;  /* 0x00008f008c277a23 */ /* 0x000fe20000010800 */
[----:B------:R-:W-:Y:S01]  /*5200*/  MOV R140, R7 ;  /* 0x00000007008c7202 */ /* 0x000fe20000000f00 */
[----:B------:R-:W-:Y:S02]  /*5210*/  IMAD.MOV.U32 R16, RZ, RZ, R40 ;  /* 0x000000ffff107224 */ /* 0x000fe400078e0028 */
[----:B------:R-:W-:-:S02]  /*5220*/  FADD.FTZ R80, R198, R197 ;  /* 0x000000c5c6507221 */ /* 0x000fc40000010000 */
[----:B--2---:R-:W-:-:S04]  /*5230*/  FFMA.FTZ R2, R164, c[0x0][0x23c], -R22 ;  /* 0x00008f00a4027a23 */ /* 0x004fc80000010816 */
[----:B------:R2:W-:Y:S02]  /*5240*/  MUFU.EX2 R86, R2 ;  /* 0x0000000200567308 */ /* 0x0005e40000000800 */
[----:B--2---:R-:W-:Y:S02]  /*5250*/  FFMA.FTZ R2, R145, c[0x0][0x23c], -R22 ;  /* 0x00008f0091027a23 */ /* 0x004fe40000010816 */
[----:B------:R-:W-:-:S04]  /*5260*/  FFMA.FTZ R22, R148, c[0x0][0x23c], -R20 ;  /* 0x00008f0094167a23 */ /* 0x000fc80000010814 */
[----:B------:R2:W3:Y:S02]  /*5270*/  MUFU.EX2 R67, R2 ;  /* 0x0000000200437308 */ /* 0x0004e40000000800 */
[----:B--2---:R-:W-:Y:S01]  /*5280*/  FFMA.FTZ R2, R170, c[0x0][0x23c], -R21 ;  /* 0x00008f00aa027a23 */ /* 0x004fe20000010815 */
[----:B---3--:R-:W-:-:S05]  /*5290*/  F2FP.PACK_AB R10, R67, R86 ;  /* 0x00000056430a723e */ /* 0x008fca00000000ff */
[----:B------:R2:W3:Y:S02]  /*52a0*/  MUFU.EX2 R37, R2 ;  /* 0x0000000200257308 */ /* 0x0004e40000000800 */
[----:B--2---:R-:W-:Y:S02]  /*52b0*/  FFMA.FTZ R2, R166, c[0x0][0x23c], -R21 ;  /* 0x00008f00a6027a23 */ /* 0x004fe40000010815 */
[----:B---3--:R-:W-:-:S04]  /*52c0*/  IMAD.MOV.U32 R141, RZ, RZ, R37 ;  /* 0x000000ffff8d7224 */ /* 0x008fc800078e0025 */
[----:B------:R2:W3:Y:S01]  /*52d0*/  MUFU.EX2 R19, R2 ;  /* 0x0000000200137308 */ /* 0x0004e20000000800 */
[----:B------:R-:W-:-:S05]  /*52e0*/  IMAD.MOV.U32 R37, RZ, RZ, R252 ;  /* 0x000000ffff257224 */ /* 0x000fca00078e00fc */
[----:B------:R-:W-:Y:S01]  /*52f0*/  MOV R5, R37 ;  /* 0x0000002500057202 */ /* 0x000fe20000000f00 */
[----:B------:R-:W-:Y:S02]  /*5300*/  FFMA.FTZ R37, R150, c[0x0][0x23c], -R0 ;  /* 0x00008f0096257a23 */ /* 0x000fe40000010800 */
[----:B--2---:R-:W-:Y:S01]  /*5310*/  FFMA.FTZ R2, R152, c[0x0][0x23c], -R21 ;  /* 0x00008f0098027a23 */ /* 0x004fe20000010815 */
[----:B---3--:R-:W-:-:S03]  /*5320*/  F2FP.PACK_AB R9, R19, R141 ;  /* 0x0000008d1309723e */ /* 0x008fc600000000ff */
[----:B------:R2:W-:Y:S02]  /*5330*/  MUFU.EX2 R87, R2 ;  /* 0x0000000200577308 */ /* 0x0005e40000000800 */
[----:B--2---:R-:W-:Y:S02]  /*5340*/  FFMA.FTZ R2, R146, c[0x0][0x23c], -R21 ;  /* 0x00008f0092027a23 */ /* 0x004fe40000010815 */
[----:B------:R-:W-:-:S04]  /*5350*/  FFMA.FTZ R21, R142, c[0x0][0x23c], -R20 ;  /* 0x00008f008e157a23 */ /* 0x000fc80000010814 */
[----:B------:R2:W-:Y:S01]  /*5360*/  MUFU.EX2 R115, R2 ;  /* 0x0000000200737308 */ /* 0x0005e20000000800 */
[----:B------:R-:W-:Y:S02]  /*5370*/  IMAD.MOV.U32 R142, RZ, RZ, R114 ;  /* 0x000000ffff8e7224 */ /* 0x000fe400078e0072 */
[----:B------:R-:W-:Y:S02]  /*5380*/  IMAD.MOV.U32 R114, RZ, RZ, R32 ;  /* 0x000000ffff727224 */ /* 0x000fe400078e0020 */
[----:B------:R-:W-:Y:S01]  /*5390*/  FFMA.FTZ R32, R155, c[0x0][0x23c], -R0 ;  /* 0x00008f009b207a23 */ /* 0x000fe20000010800 */
[----:B------:R-:W-:Y:S01]  /*53a0*/  F2FP.PACK_AB R8, R18, R142 ;  /* 0x0000008e1208723e */ /* 0x000fe200000000ff */
[----:B------:R-:W-:Y:S01]  /*53b0*/  IMAD.MOV.U32 R143, RZ, RZ, R114 ;  /* 0x000000ffff8f7224 */ /* 0x000fe200078e0072 */
[----:B------:R-:W-:Y:S01]  /*53c0*/  MOV R114, R42 ;  /* 0x0000002a00727202 */ /* 0x000fe20000000f00 */
[----:B--2---:R-:W-:-:S04]  /*53d0*/  FFMA.FTZ R2, R171, c[0x0][0x23c], -R20 ;  /* 0x00008f00ab027a23 */ /* 0x004fc80000010814 */
[----:B------:R2:W-:Y:S02]  /*53e0*/  MUFU.EX2 R17, R2 ;  /* 0x0000000200117308 */ /* 0x0005e40000000800 */
[----:B--2---:R-:W-:-:S06]  /*53f0*/  FFMA.FTZ R2, R169, c[0x0][0x23c], -R20 ;  /* 0x00008f00a9027a23 */ /* 0x004fcc0000010814 */
[----:B------:R2:W-:Y:S02]  /*5400*/  MUFU.EX2 R83, R2 ;  /* 0x0000000200537308 */ /* 0x0005e40000000800 */
[----:B--2---:R-:W-:-:S06]  /*5410*/  FFMA.FTZ R2, R154, c[0x0][0x23c], -R20 ;  /* 0x00008f009a027a23 */ /* 0x004fcc0000010814 */
[----:B------:R2:W-:Y:S02]  /*5420*/  MUFU.EX2 R66, R2 ;  /* 0x0000000200427308 */ /* 0x0005e40000000800 */
[----:B--2---:R-:W-:-:S06]  /*5430*/  FFMA.FTZ R2, R149, c[0x0][0x23c], -R20 ;  /* 0x00008f0095027a23 */ /* 0x004fcc0000010814 */
[----:B------:R2:W3:Y:S02]  /*5440*/  MUFU.EX2 R27, R2 ;  /* 0x00000002001b7308 */ /* 0x0004e40000000800 */
[----:B--2---:R-:W-:Y:S01]  /*5450*/  FFMA.FTZ R2, R172, c[0x0][0x23c], -R0 ;  /* 0x00008f00ac027a23 */ /* 0x004fe20000010800 */
[----:B---3--:R-:W-:Y:S01]  /*5460*/  MOV R139, R27 ;  /* 0x0000001b008b7202 */ /* 0x008fe20000000f00 */
[----:B------:R-:W-:Y:S01]  /*5470*/  FFMA.FTZ R27, R153, c[0x0][0x23c], -R20 ;  /* 0x00008f00991b7a23 */ /* 0x000fe20000010814 */
[----:B------:R-:W-:-:S03]  /*5480*/  MOV R172, R5 ;  /* 0x0000000500ac7202 */ /* 0x000fc60000000f00 */
[----:B------:R2:W-:Y:S01]  /*5490*/  MUFU.EX2 R252, R2 ;  /* 0x0000000200fc7308 */ /* 0x0005e20000000800 */
[----:B------:R-:W-:Y:S01]  /*54a0*/  FFMA.FTZ R20, R138, c[0x0][0x23c], -R20 ;  /* 0x00008f008a147a23 */ /* 0x000fe20000010814 */
[----:B------:R-:W-:Y:S01]  /*54b0*/  MOV R138, R115 ;  /* 0x00000073008a7202 */ /* 0x000fe20000000f00 */
[----:B------:R-:W-:Y:S02]  /*54c0*/  IMAD.MOV.U32 R115, RZ, RZ, R81 ;  /* 0x000000ffff737224 */ /* 0x000fe400078e0051 */
[----:B------:R-:W-:Y:S01]  /*54d0*/  FADD.FTZ R81, R196, R175 ;  /* 0x000000afc4517221 */ /* 0x000fe20000010000 */
[----:B------:R-:W-:Y:S01]  /*54e0*/  F2FP.PACK_AB R11, R138, R87 ;  /* 0x000000578a0b723e */ /* 0x000fe200000000ff */
[----:B------:R-:W-:-:S06]  /*54f0*/  IMAD.MOV.U32 R175, RZ, RZ, R142 ;  /* 0x000000ffffaf7224 */ /* 0x000fcc00078e008e */
[----:B-1----:R-:W-:Y:S01]  /*5500*/  HMMA.16816.F32 R148, R8, R12, R156 ;  /* 0x0000000c0894723c */ /* 0x002fe2000000189c */
[----:B--2---:R-:W-:Y:S02]  /*5510*/  FFMA.FTZ R2, R173, c[0x0][0x23c], -R0 ;  /* 0x00008f00ad027a23 */ /* 0x004fe40000010800 */
[----:B------:R-:W-:Y:S02]  /*5520*/  IMAD.MOV.U32 R173, RZ, RZ, R4 ;  /* 0x000000ffffad7224 */ /* 0x000fe400078e0004 */
[----:B------:R1:W2:Y:S02]  /*5530*/  MUFU.EX2 R137, R2 ;  /* 0x0000000200897308 */ /* 0x0002a40000000800 */
[----:B------:R-:W-:Y:S01]  /*5540*/  MOV R158, R17 ;  /* 0x00000011009e7202 */ /* 0x000fe20000000f00 */
[----:B------:R-:W-:Y:S01]  /*5550*/  IMAD.MOV.U32 R157, RZ, RZ, R16 ;  /* 0x000000ffff9d7224 */ /* 0x000fe200078e0010 */
[----:B------:R-:W-:Y:S01]  /*5560*/  MOV R17, R62 ;  /* 0x0000003e00117202 */ /* 0x000fe20000000f00 */
[----:B------:R-:W-:Y:S01]  /*5570*/  IMAD.MOV.U32 R62, RZ, RZ, R63 ;  /* 0x000000ffff3e7224 */ /* 0x000fe200078e003f */
[----:B------:R-:W-:-:S02]  /*5580*/  F2FP.PACK_AB R4, R83, R158 ;  /* 0x0000009e5304723e */ /* 0x000fc400000000ff */
[----:B------:R-:W-:Y:S01]  /*5590*/  MOV R63, R41 ;  /* 0x00000029003f7202 */ /* 0x000fe20000000f00 */
[----:B------:R-:W-:Y:S01]  /*55a0*/  IMAD.MOV.U32 R16, RZ, RZ, R62 ;  /* 0x000000ffff107224 */ /* 0x000fe200078e003e */
[----:B------:R-:W-:Y:S01]  /*55b0*/  HMMA.16816.F32 R40, R8, R14, R52 ;  /* 0x0000000e0828723c */ /* 0x000fe20000001834 */
[----:B------:R-:W-:Y:S02]  /*55c0*/  MOV R156, R143 ;  /* 0x0000008f009c7202 */ /* 0x000fe40000000f00 */
[----:B------:R-:W-:Y:S02]  /*55d0*/  MOV R159, R141 ;  /* 0x0000008d009f7202 */ /* 0x000fe40000000f00 */
[----:B------:R-:W-:Y:S01]  /*55e0*/  MOV R62, R203 ;  /* 0x000000cb003e7202 */ /* 0x000fe20000000f00 */
[----:B-1----:R-:W-:Y:S01]  /*55f0*/  FFMA.FTZ R2, R168, c[0x0][0x23c], -R0 ;  /* 0x00008f00a8027a23 */ /* 0x002fe20000010800 */
[----:B--2---:R-:W-:-:S03]  /*5600*/  F2FP.PACK_AB R5, R137, R252 ;  /* 0x000000fc8905723e */ /* 0x004fc600000000ff */
[----:B------:R1:W-:Y:S02]  /*5610*/  MUFU.EX2 R133, R2 ;  /* 0x0000000200857308 */ /* 0x0003e40000000800 */
[----:B-1----:R-:W-:Y:S02]  /*5620*/  FFMA.FTZ R2, R165, c[0x0][0x23c], -R0 ;  /* 0x00008f00a5027a23 */ /* 0x002fe40000010800 */
[----:B------:R-:W-:-:S04]  /*5630*/  FADD.FTZ R0, R200, R199 ;  /* 0x000000c7c8007221 */ /* 0x000fc80000010000 */
[----:B------:R-:W1:Y:S01]  /*5640*/  MUFU.EX2 R132, R2 ;  /* 0x0000000200847308 */ /* 0x000e620000000800 */
[----:B------:R-:W-:Y:S01]  /*5650*/  IMAD.MOV.U32 R200, RZ, RZ, R6 ;  /* 0x000000ffffc87224 */ /* 0x000fe200078e0006 */
[----:B------:R-:W-:Y:S02]  /*5660*/  F2FP.PACK_AB R6, R139, R66 ;  /* 0x000000428b06723e */ /* 0x000fe400000000ff */
[----:B-1----:R-:W-:Y:S02]  /*5670*/  F2FP.PACK_AB R7, R132, R133 ;  /* 0x000000858407723e */ /* 0x002fe400000000ff */
[----:B------:R-:W-:Y:S02]  /*5680*/  MOV R2, R17 ;  /* 0x0000001100027202 */ /* 0x000fe40000000f00 */
[----:B------:R-:W-:Y:S01]  /*5690*/  MOV R17, R63 ;  /* 0x0000003f00117202 */ /* 0x000fe20000000f00 */
[----:B------:R-:W-:Y:S02]  /*56a0*/  IMAD.MOV.U32 R63, RZ, RZ, R202 ;  /* 0x000000ffff3f7224 */ /* 0x000fe400078e00ca */
[C---:B------:R-:W-:Y:S08]  /*56b0*/  HMMA.16816.F32 R144, R4.reuse, R12, R160 ;  /* 0x0000000c0490723c */ /* 0x040ff000000018a0 */
[----:B------:R-:W-:Y:S01]  /*56c0*/  HMMA.16816.F32 R152, R4, R14, R108 ;  /* 0x0000000e0498723c */ /* 0x000fe2000000186c */
[----:B------:R-:W1:Y:S06]  /*56d0*/  LDSM.16.MT88.4 R12, [R226+0xd000] ;  /* 0x00d00000e20c783b */ /* 0x000e6c0000004200 */
[----:B------:R-:W-:Y:S01]  /*56e0*/  IMAD.MOV.U32 R111, RZ, RZ, R140 ;  /* 0x000000ffff6f7224 */ /* 0x000fe200078e008c */
[-C--:B-1----:R-:W-:Y:S08]  /*56f0*/  HMMA.16816.F32 R164, R8, R12.reuse, R180 ;  /* 0x0000000c08a4723c */ /* 0x082ff000000018b4 */
[C---:B------:R-:W-:Y:S08]  /*5700*/  HMMA.16816.F32 R160, R4.reuse, R12, R176 ;  /* 0x0000000c04a0723c */ /* 0x040ff000000018b0 */
[-C--:B------:R-:W-:Y:S08]  /*5710*/  HMMA.16816.F32 R168, R4, R14.reuse, R104 ;  /* 0x0000000e04a8723c */ /* 0x080ff00000001868 */
[----:B------:R-:W-:Y:S01]  /*5720*/  HMMA.16816.F32 R52, R8, R14, R88 ;  /* 0x0000000e0834723c */ /* 0x000fe20000001858 */
[----:B------:R-:W1:Y:S07]  /*5730*/  LDSM.16.MT88.4 R12, [R228+0xd000] ;  /* 0x00d00000e40c783b */ /* 0x000e6e0000004200 */
[-C--:B-1----:R-:W-:Y:S08]  /*5740*/  HMMA.16816.F32 R176, R4, R12.reuse, R184 ;  /* 0x0000000c04b0723c */ /* 0x082ff000000018b8 */
[----:B------:R-:W-:Y:S07]  /*5750*/  HMMA.16816.F32 R180, R8, R12, R188 ;  /* 0x0000000c08b4723c */ /* 0x000fee00000018bc */
[----:B------:R-:W-:Y:S01]  /*5760*/  IMAD.MOV.U32 R191, RZ, RZ, R113 ;  /* 0x000000ffffbf7224 */ /* 0x000fe200078e0071 */
[----:B------:R-:W-:Y:S01]  /*5770*/  HMMA.16816.F32 R184, R4, R14, R100 ;  /* 0x0000000e04b8723c */ /* 0x000fe20000001864 */
[----:B------:R-:W-:Y:S01]  /*5780*/  MOV R113, R201 ;  /* 0x000000c900717202 */ /* 0x000fe20000000f00 */
[----:B------:R-:W-:Y:S01]  /*5790*/  IMAD.MOV.U32 R190, RZ, RZ, R83 ;  /* 0x000000ffffbe7224 */ /* 0x000fe200078e0053 */
[----:B------:R-:W-:Y:S01]  /*57a0*/  MOV R83, R65 ;  /* 0x0000004100537202 */ /* 0x000fe20000000f00 */
[----:B------:R-:W-:Y:S01]  /*57b0*/  IMAD.MOV.U32 R188, RZ, RZ, R87 ;  /* 0x000000ffffbc7224 */ /* 0x000fe200078e0057 */
[----:B------:R-:W-:-:S02]  /*57c0*/  MOV R189, R86 ;  /* 0x0000005600bd7202 */ /* 0x000fc40000000f00 */
[----:B------:R-:W-:Y:S01]  /*57d0*/  MOV R101, R2 ;  /* 0x0000000200657202 */ /* 0x000fe20000000f00 */
[C---:B------:R-:W-:Y:S01]  /*57e0*/  HMMA.16816.F32 R76, R8.reuse, R14, R76 ;  /* 0x0000000e084c723c */ /* 0x040fe2000000184c */
[----:B------:R-:W1:Y:S01]  /*57f0*/  LDSM.16.MT88.4 R12, [R227+0xd000] ;  /* 0x00d00000e30c783b */ /* 0x000e620000004200 */
[----:B------:R-:W-:Y:S01]  /*5800*/  IMAD.MOV.U32 R2, RZ, RZ, R61 ;  /* 0x000000ffff027224 */ /* 0x000fe200078e003d */
[----:B------:R-:W-:Y:S01]  /*5810*/  MOV R103, R17 ;  /* 0x0000001100677202 */ /* 0x000fe20000000f00 */
[----:B------:R-:W-:Y:S02]  /*5820*/  IMAD.MOV.U32 R100, RZ, RZ, R157 ;  /* 0x000000ffff647224 */ /* 0x000fe400078e009d */
[----:B------:R-:W-:Y:S02]  /*5830*/  IMAD.MOV.U32 R102, RZ, RZ, R16 ;  /* 0x000000ffff667224 */ /* 0x000fe400078e0010 */
[----:B------:R-:W-:Y:S01]  /*5840*/  IMAD.MOV.U32 R157, RZ, RZ, R18 ;  /* 0x000000ffff9d7224 */ /* 0x000fe200078e0012 */
[-C--:B-1----:R-:W-:Y:S07]  /*5850*/  HMMA.16816.F32 R196, R8, R12.reuse, R128 ;  /* 0x0000000c08c4723c */ /* 0x082fee0000001880 */
[----:B------:R-:W-:Y:S01]  /*5860*/  MOV R130, R200 ;  /* 0x000000c800827202 */ /* 0x000fe20000000f00 */
[----:B------:R-:W-:Y:S01]  /*5870*/  HMMA.16816.F32 R192, R4, R12, R192 ;  /* 0x0000000c04c0723c */ /* 0x000fe200000018c0 */
[----:B------:R-:W-:Y:S01]  /*5880*/  MOV R129, R66 ;  /* 0x0000004200817202 */ /* 0x000fe20000000f00 */
[----:B------:R-:W-:Y:S01]  /*5890*/  IMAD.MOV.U32 R128, RZ, RZ, R67 ;  /* 0x000000ffff807224 */ /* 0x000fe200078e0043 */
[----:B------:R-:W-:-:S05]  /*58a0*/  MOV R131, R60 ;  /* 0x0000003c00837202 */ /* 0x000fca0000000f00 */
[-C--:B------:R-:W-:Y:S07]  /*58b0*/  HMMA.16816.F32 R200, R4, R14.reuse, R96 ;  /* 0x0000000e04c8723c */ /* 0x080fee0000001860 */
[----:B------:R-:W-:Y:S01]  /*58c0*/  MOV R99, R62 ;  /* 0x0000003e00637202 */ /* 0x000fe20000000f00 */
[----:B------:R-:W-:Y:S01]  /*58d0*/  HMMA.16816.F32 R140, R8, R14, R48 ;  /* 0x0000000e088c723c */ /* 0x000fe20000001830 */
[----:B------:R-:W1:Y:S01]  /*58e0*/  LDSM.16.MT88.4 R12, [R225+0xf000] ;  /* 0x00f00000e10c783b */ /* 0x000e620000004200 */
[----:B------:R-:W-:Y:S01]  /*58f0*/  IMAD.MOV.U32 R98, RZ, RZ, R63 ;  /* 0x000000ffff627224 */ /* 0x000fe200078e003f */
[----:B------:R-:W-:-:S02]  /*5900*/  MOV R97, R84 ;  /* 0x0000005400617202 */ /* 0x000fc40000000f00 */
[----:B------:R-:W-:-:S03]  /*5910*/  MOV R96, R85 ;  /* 0x0000005500607202 */ /* 0x000fc60000000f00 */
[-C--:B-1----:R-:W-:Y:S07]  /*5920*/  HMMA.16816.F32 R48, R4, R12.reuse, R204 ;  /* 0x0000000c0430723c */ /* 0x082fee00000018cc */
[----:B------:R-:W-:Y:S01]  /*5930*/  IMAD.MOV.U32 R207, RZ, RZ, R64 ;  /* 0x000000ffffcf7224 */ /* 0x000fe200078e0040 */
[----:B------:R-:W-:Y:S01]  /*5940*/  HMMA.16816.F32 R208, R8, R12, R208 ;  /* 0x0000000c08d0723c */ /* 0x000fe200000018d0 */
[----:B------:R-:W-:Y:S01]  /*5950*/  MOV R205, R156 ;  /* 0x0000009c00cd7202 */ /* 0x000fe20000000f00 */
[----:B------:R-:W-:Y:S01]  /*5960*/  IMAD.MOV.U32 R206, RZ, RZ, R111 ;  /* 0x000000ffffce7224 */ /* 0x000fe200078e006f */
[----:B------:R-:W-:-:S02]  /*5970*/  MOV R156, R19 ;  /* 0x00000013009c7202 */ /* 0x000fc40000000f00 */
[----:B------:R-:W1:Y:S01]  /*5980*/  LDSM.16.MT88.4 R16, [R228+0xf000] ;  /* 0x00f00000e410783b */ /* 0x000e620000004200 */
[----:B------:R-:W-:Y:S02]  /*5990*/  MOV R204, R229 ;  /* 0x000000e500cc7202 */ /* 0x000fe40000000f00 */
[-C--:B------:R-:W-:Y:S01]  /*59a0*/  HMMA.16816.F32 R60, R4, R14.reuse, R92 ;  /* 0x0000000e043c723c */ /* 0x080fe2000000185c */
[----:B------:R-:W-:Y:S01]  /*59b0*/  FADD.FTZ R0, R25, R0 ;  /* 0x0000000019007221 */ /* 0x000fe20000010000 */
[----:B------:R-:W-:Y:S01]  /*59c0*/  MUFU.EX2 R36, R36 ;  /* 0x0000002400247308 */ /* 0x000fe20000000800 */
[----:B------:R2:W5:Y:S05]  /*59d0*/  LDL.LU R229, [R1+0x104] ;  /* 0x0001040001e57983 */ /* 0x00056a0000300800 */
[----:B------:R-:W-:Y:S01]  /*59e0*/  HMMA.16816.F32 R64, R8, R14, R44 ;  /* 0x0000000e0840723c */ /* 0x000fe2000000182c */
[----:B------:R-:W3:Y:S07]  /*59f0*/  LDSM.16.MT88.4 R12, [R226+0xf000] ;  /* 0x00f00000e20c783b */ /* 0x000eee0000004200 */
[C---:B-1----:R-:W-:Y:S08]  /*5a00*/  HMMA.16816.F32 R108, R4.reuse, R18, R120 ;  /* 0x00000012046c723c */ /* 0x042ff00000001878 */
[----:B------:R-:W-:Y:S08]  /*5a10*/  HMMA.16816.F32 R104, R4, R16, R220 ;  /* 0x000000100468723c */ /* 0x000ff000000018dc */
[-C--:B---3--:R-:W-:Y:S07]  /*5a20*/  HMMA.16816.F32 R84, R8, R12.reuse, R216 ;  /* 0x0000000c0854723c */ /* 0x088fee00000018d8 */
[----:B------:R-:W-:Y:S01]  /*5a30*/  MOV R218, R204 ;  /* 0x000000cc00da7202 */ /* 0x000fe20000000f00 */
[----:B------:R-:W-:Y:S01]  /*5a40*/  HMMA.16816.F32 R88, R4, R12, R212 ;  /* 0x0000000c0458723c */ /* 0x000fe200000018d4 */
[----:B------:R-:W-:Y:S01]  /*5a50*/  IMAD.MOV.U32 R219, RZ, RZ, R205 ;  /* 0x000000ffffdb7224 */ /* 0x000fe200078e00cd */
[----:B------:R-:W-:Y:S01]  /*5a60*/  MOV R204, R206 ;  /* 0x000000ce00cc7202 */ /* 0x000fe20000000f00 */
[----:B------:R-:W-:Y:S01]  /*5a70*/  IMAD.MOV.U32 R206, RZ, RZ, R224 ;  /* 0x000000ffffce7224 */ /* 0x000fe200078e00e0 */
[----:B------:R-:W-:-:S04]  /*5a80*/  MOV R205, R130 ;  /* 0x0000008200cd7202 */ /* 0x000fc80000000f00 */
[-C--:B------:R-:W-:Y:S08]  /*5a90*/  HMMA.16816.F32 R92, R4, R14.reuse, R116 ;  /* 0x0000000e045c723c */ /* 0x080ff00000001874 */
[C---:B------:R-:W-:Y:S01]  /*5aa0*/  HMMA.16816.F32 R56, R8.reuse, R14, R56 ;  /* 0x0000000e0838723c */ /* 0x040fe20000001838 */
[----:B------:R-:W1:Y:S01]  /*5ab0*/  LDSM.16.MT88.4 R12, [R227+0xf000] ;  /* 0x00f00000e30c783b */ /* 0x000e620000004200 */
[----:B------:R-:W-:Y:S01]  /*5ac0*/  FADD.FTZ R2, R2, R218 ;  /* 0x000000da02027221 */ /* 0x000fe20000010000 */
[----:B------:R-:W-:Y:S01]  /*5ad0*/  MOV R216, R204 ;  /* 0x000000cc00d87202 */ /* 0x000fe20000000f00 */
[----:B------:R-:W-:Y:S01]  /*5ae0*/  IMAD.MOV.U32 R217, RZ, RZ, R205 ;  /* 0x000000ffffd97224 */ /* 0x000fe200078e00cd */
[----:B------:R-:W-:Y:S01]  /*5af0*/  MOV R218, R206 ;  /* 0x000000ce00da7202 */ /* 0x000fe20000000f00 */
[----:B------:R-:W-:Y:S01]  /*5b00*/  IMAD.MOV.U32 R204, RZ, RZ, R96 ;  /* 0x000000ffffcc7224 */ /* 0x000fe200078e0060 */
[----:B------:R-:W-:Y:S01]  /*5b10*/  MOV R205, R97 ;  /* 0x0000006100cd7202 */ /* 0x000fe20000000f00 */
[C---:B------:R-:W-:Y:S01]  /*5b20*/  HMMA.16816.F32 R100, R8.reuse, R16, R100 ;  /* 0x000000100864723c */ /* 0x040fe20000001864 */
        /* <DEDUP_REMOVED lines=9> */
[----:B------:R-:W-:Y:S01]  /*5bc0*/  FADD.FTZ R0, R204, R0 ;  /* 0x00000000cc007221 */ /* 0x000fe20000010000 */
[----:B------:R-:W-:Y:S01]  /*5bd0*/  MOV R213, R206 ;  /* 0x000000ce00d57202 */ /* 0x000fe20000000f00 */
[----:B------:R-:W3:Y:S01]  /*5be0*/  MUFU.EX2 R35, R35 ;  /* 0x0000002300237308 */ /* 0x000ee20000000800 */
[----:B------:R-:W-:Y:S01]  /*5bf0*/  MOV R204, R129 ;  /* 0x0000008100cc7202 */ /* 0x000fe20000000f00 */
[----:B------:R2:W5:Y:S01]  /*5c00*/  LDL.LU R224, [R1+0x100] ;  /* 0x0001000001e07983 */ /* 0x0005620000300800 */
[----:B------:R-:W-:Y:S01]  /*5c10*/  MOV R130, R26 ;  /* 0x0000001a00827202 */ /* 0x000fe20000000f00 */
[----:B------:R-:W-:Y:S08]  /*5c20*/  HMMA.16816.F32 R16, R8, R18, R72 ;  /* 0x000000120810723c */ /* 0x000ff00000001848 */
[C---:B-1----:R-:W-:Y:S08]  /*5c30*/  HMMA.16816.F32 R120, R4.reuse, R12, R244 ;  /* 0x0000000c0478723c */ /* 0x042ff000000018f4 */
[----:B------:R-:W-:Y:S08]  /*5c40*/  HMMA.16816.F32 R44, R4, R14, R124 ;  /* 0x0000000e042c723c */ /* 0x000ff0000000187c */
[----:B------:R-:W-:Y:S01]  /*5c50*/  HMMA.16816.F32 R116, R8, R12, R248 ;  /* 0x0000000c0874723c */ /* 0x000fe200000018f8 */
[----:B------:R-:W-:Y:S01]  /*5c60*/  FADD.FTZ R5, R24, R80 ;  /* 0x0000005018057221 */ /* 0x000fe20000010000 */
[----:B------:R-:W-:Y:S01]  /*5c70*/  MUFU.EX2 R34, R34 ;  /* 0x0000002200227308 */ /* 0x000fe20000000800 */
[----:B------:R-:W-:Y:S01]  /*5c80*/  FADD.FTZ R4, R219, R2 ;  /* 0x00000002db047221 */ /* 0x000fe20000010000 */
[----:B------:R-:W-:Y:S01]  /*5c90*/  MOV R219, R207 ;  /* 0x000000cf00db7202 */ /* 0x000fe20000000f00 */
[----:B------:R-:W-:-:S05]  /*5ca0*/  FADD.FTZ R6, R23, R81 ;  /* 0x0000005117067221 */ /* 0x000fca0000010000 */
[----:B------:R-:W-:Y:S01]  /*5cb0*/  MUFU.EX2 R33, R33 ;  /* 0x0000002100217308 */ /* 0x000fe20000000800 */
[----:B------:R-:W-:Y:S01]  /*5cc0*/  IMAD.MOV.U32 R207, RZ, RZ, R99 ;  /* 0x000000ffffcf7224 */ /* 0x000fe200078e0063 */
        /* <DEDUP_REMOVED lines=18> */
[----:B------:R-:W-:Y:S01]  /*5df0*/  HMMA.16816.F32 R12, R8, R14, R68 ;  /* 0x0000000e080c723c */ /* 0x000fe20000001844 */
[----:B------:R-:W-:Y:S01]  /*5e00*/  FADD.FTZ R2, R191, R6 ;  /* 0x00000006bf027221 */ /* 0x000fe20000010000 */
[----:B------:R-:W-:Y:S01]  /*5e10*/  MOV R223, R207 ;  /* 0x000000cf00df7202 */ /* 0x000fe20000000f00 */
[----:B------:R-:W1:Y:S01]  /*5e20*/  LDSM.16.MT88.4 R188, [R228+0xd800] ;  /* 0x00d80000e4bc783b */ /* 0x000e620000004200 */
[----:B------:R-:W-:Y:S01]  /*5e30*/  IMAD.MOV.U32 R212, RZ, RZ, R206 ;  /* 0x000000ffffd47224 */ /* 0x000fe200078e00ce */
[----:B------:R-:W-:Y:S01]  /*5e40*/  MOV R222, R96 ;  /* 0x0000006000de7202 */ /* 0x000fe20000000f00 */
[----:B------:R-:W-:Y:S01]  /*5e50*/  IMAD.MOV.U32 R221, RZ, RZ, R97 ;  /* 0x000000ffffdd7224 */ /* 0x000fe200078e0061 */
        /* <DEDUP_REMOVED lines=9> */
[----:B------:R-:W4:Y:S01]  /*5ef0*/  LDSM.16.MT88.4 R156, [R225+0xd800] ;  /* 0x00d80000e19c783b */ /* 0x000f220000004200 */
[----:B------:R-:W-:Y:S01]  /*5f00*/  MOV R244, R82 ;  /* 0x0000005200f47202 */ /* 0x000fe20000000f00 */
[----:B------:R-:W-:Y:S01]  /*5f10*/  FADD.FTZ R11, R130, R5 ;  /* 0x00000005820b7221 */ /* 0x000fe20000010000 */
[----:B------:R-:W-:Y:S01]  /*5f20*/  MOV R250, R112 ;  /* 0x0000007000fa7202 */ /* 0x000fe20000000f00 */
[----:B------:R-:W1:Y:S01]  /*5f30*/  LDSM.16.MT88.4 R172, [R226+0xd800] ;  /* 0x00d80000e2ac783b */ /* 0x000e620000004200 */
[----:B------:R-:W-:-:S03]  /*5f40*/  MOV R249, R113 ;  /* 0x0000007100f97202 */ /* 0x000fc60000000f00 */
[----:B------:R-:W1:Y:S04]  /*5f50*/  LDSM.16.MT88.4 R204, [R227+0xd800] ;  /* 0x00d80000e3cc783b */ /* 0x000e680000004200 */
[----:B------:R-:W1:Y:S04]  /*5f60*/  LDSM.16.MT88.4 R80, [R225+0xf800] ;  /* 0x00f80000e150783b */ /* 0x000e680000004200 */
[----:B------:R-:W1:Y:S04]  /*5f70*/  LDSM.16.MT88.4 R96, [R226+0xf800] ;  /* 0x00f80000e260783b */ /* 0x000e680000004200 */
[----:B------:R-:W1:Y:S04]  /*5f80*/  LDSM.16.MT88.4 R112, [R228+0xf800] ;  /* 0x00f80000e470783b */ /* 0x000e680000004200 */
[----:B------:R-:W1:Y:S01]  /*5f90*/  LDSM.16.MT88.4 R4, [R227+0xf800] ;  /* 0x00f80000e304783b */ /* 0x000e620000004200 */
        /* <DEDUP_REMOVED lines=8> */
[----:B------:R-:W-:Y:S08]  /*6020*/  MUFU.EX2 R32, R32 ;  /* 0x0000002000207308 */ /* 0x000ff00000000800 */
[----:B------:R-:W1:Y:S08]  /*6030*/  MUFU.EX2 R37, R37 ;  /* 0x0000002500257308 */ /* 0x000e700000000800 */
[----:B------:R-:W-:Y:S08]  /*6040*/  MUFU.EX2 R38, R38 ;  /* 0x0000002600267308 */ /* 0x000ff00000000800 */
[----:B------:R-:W2:Y:S01]  /*6050*/  MUFU.EX2 R39, R39 ;  /* 0x0000002700277308 */ /* 0x000ea20000000800 */
[----:B------:R-:W-:Y:S01]  /*6060*/  MOV R215, R128 ;  /* 0x0000008000d77202 */ /* 0x000fe20000000f00 */
[----:B------:R-:W-:Y:S01]  /*6070*/  FADD.FTZ R10, R131, R0 ;  /* 0x00000000830a7221 */ /* 0x000fe20000010000 */
[----:B---3--:R-:W-:Y:S01]  /*6080*/  F2FP.PACK_AB R128, R35, R36 ;  /* 0x000000242380723e */ /* 0x008fe200000000ff */
[----:B------:R3:W5:Y:S01]  /*6090*/  LDL.LU R26, [R1+0xfc] ;  /* 0x0000fc00011a7983 */ /* 0x0007620000300800 */
[----:B-1----:R-:W-:-:S02]  /*60a0*/  F2FP.PACK_AB R129, R30, R31 ;  /* 0x0000001f1e81723e */ /* 0x002fc400000000ff */
[----:B------:R-:W-:Y:S02]  /*60b0*/  F2FP.PACK_AB R130, R33, R34 ;  /* 0x000000222182723e */ /* 0x000fe400000000ff */
[----:B------:R-:W-:Y:S02]  /*60c0*/  F2FP.PACK_AB R131, R28, R29 ;  /* 0x0000001d1c83723e */ /* 0x000fe400000000ff */
[----:B------:R-:W-:Y:S02]  /*60d0*/  F2FP.PACK_AB R124, R22, R27 ;  /* 0x0000001b167c723e */ /* 0x000fe400000000ff */
[----:B------:R-:W-:Y:S02]  /*60e0*/  F2FP.PACK_AB R125, R37, R32 ;  /* 0x00000020257d723e */ /* 0x000fe400000000ff */
[----:B------:R-:W-:Y:S02]  /*60f0*/  F2FP.PACK_AB R126, R20, R21 ;  /* 0x00000015147e723e */ /* 0x000fe400000000ff */
[----:B--2---:R-:W-:Y:S01]  /*6100*/  F2FP.PACK_AB R127, R39, R38 ;  /* 0x00000026277f723e */ /* 0x004fe200000000ff */
[----:B------:R-:W-:Y:S01]  /*6110*/  HMMA.16816.F32 R180, R128, R188, R180 ;  /* 0x000000bc80b4723c */ /* 0x000fe200000018b4 */
[----:B------:R-:W-:Y:S01]  /*6120*/  FADD.FTZ R0, R249, R11 ;  /* 0x0000000bf9007221 */ /* 0x000fe20000010000 */
[----:B------:R3:W5:Y:S01]  /*6130*/  LDL.LU R25, [R1+0xf8] ;  /* 0x0000f80001197983 */ /* 0x0007620000300800 */
[----:B------:R-:W-:-:S03]  /*6140*/  FADD.FTZ R2, R251, R9 ;  /* 0x00000009fb027221 */ /* 0x000fc60000010000 */
[----:B------:R3:W5:Y:S02]  /*6150*/  LDL.LU R24, [R1+0xf4] ;  /* 0x0000f40001187983 */ /* 0x0007640000300800 */
[C---:B------:R-:W-:Y:S08]  /*6160*/  HMMA.16816.F32 R176, R124.reuse, R188, R176 ;  /* 0x000000bc7cb0723c */ /* 0x040ff000000018b0 */
[-C--:B------:R-:W-:Y:S01]  /*6170*/  HMMA.16816.F32 R184, R124, R190.reuse, R184 ;  /* 0x000000be7cb8723c */ /* 0x080fe200000018b8 */
[----:B------:R-:W-:Y:S01]  /*6180*/  FADD.FTZ R2, R247, R2 ;  /* 0x00000002f7027221 */ /* 0x000fe20000010000 */
[----:B------:R3:W5:Y:S06]  /*6190*/  LDL.LU R23, [R1+0xf0] ;  /* 0x0000f00001177983 */ /* 0x00076c0000300800 */
[C---:B------:R-:W-:Y:S08]  /*61a0*/  HMMA.16816.F32 R188, R128.reuse, R190, R76 ;  /* 0x000000be80bc723c */ /* 0x040ff0000000184c */
[-C--:B----4-:R-:W-:Y:S08]  /*61b0*/  HMMA.16816.F32 R148, R128, R156.reuse, R148 ;  /* 0x0000009c8094723c */ /* 0x090ff00000001894 */
[C---:B------:R-:W-:Y:S08]  /*61c0*/  HMMA.16816.F32 R144, R124.reuse, R156, R144 ;  /* 0x0000009c7c90723c */ /* 0x040ff00000001890 */
[----:B------:R-:W-:Y:S08]  /*61d0*/  HMMA.16816.F32 R152, R124, R158, R152 ;  /* 0x0000009e7c98723c */ /* 0x000ff00000001898 */
        /* <DEDUP_REMOVED lines=74> */
[----:B------:R-:W-:Y:S01]  /*6680*/  IMAD.U32 R0, RZ, RZ, UR4 ;  /* 0x00000004ff007e24 */ /* 0x000fe2000f8e00ff */
[----:B------:R-:W-:Y:S02]  /*6690*/  UISETP.NE.AND UP0, UPT, UR8, 0x2, UPT ;  /* 0x000000020800788c */ /* 0x000fe4000bf05270 */
[----:B------:R-:W-:Y:S02]  /*66a0*/  UIMAD UR5, UR5, UR19, UR6 ;  /* 0x00000013050572a4 */ /* 0x000fe4000f8e0206 */
[----:B------:R-:W-:Y:S01]  /*66b0*/  USHF.L.U32 UR6, UR4, 0x5, URZ ;  /* 0x0000000504067899 */ /* 0x000fe2000800063f */
[----:B------:R-:W-:Y:S01]  /*66c0*/  BAR.SYNC.DEFER_BLOCKING 0x0 ;  /* 0x0000000000007b1d */ /* 0x000fe20000010000 */
[----:B--2---:R-:W-:-:S04]  /*66d0*/  IMAD.WIDE.U32 R4, R4, UR19, R138 ;  /* 0x0000001304047c25 */ /* 0x004fc8000f8e008a */
[----:B------:R-:W-:Y:S01]  /*66e0*/  IMAD.MOV.U32 R139, RZ, RZ, c[0x0][0x1a4] ;  /* 0x00006900ff8b7624 */ /* 0x000fe200078e00ff */
[----:B------:R-:W-:Y:S02]  /*66f0*/  IADD3 R2, R5, UR5, RZ ;  /* 0x0000000505027c10 */ /* 0x000fe4000fffe0ff */
[----:B------:R-:W-:Y:S02]  /*6700*/  LEA R8, P0, R4, c[0x0][0x170], 0x1 ;  /* 0x00005c0004087a11 */ /* 0x000fe400078008ff */
[----:B------:R-:W-:Y:S02]  /*6710*/  SHF.L.U64.HI R0, R0, 0x5, R139 ;  /* 0x0000000500007819 */ /* 0x000fe4000001028b */
[----:B------:R-:W-:Y:S01]  /*6720*/  LEA.HI.X R9, R4, c[0x0][0x174], R2, 0x1, P0 ;  /* 0x00005d0004097a11 */ /* 0x000fe200000f0c02 */
[----:B------:R-:W1:Y:S01]  /*6730*/  S2R R139, SR_TID.X ;  /* 0x00000000008b7919 */ /* 0x000e620000002100 */
[----:B------:R-:W-:-:S03]  /*6740*/  IADD3 R6, P0, R8, UR6, RZ ;  /* 0x0000000608067c10 */ /* 0x000fc6000ff1e0ff */
[----:B------:R-:W-:Y:S01]  /*6750*/  @!PT LDS RZ, [RZ] ;  /* 0x00000000fffff984 */ /* 0x000fe20000000800 */
[----:B------:R-:W-:Y:S01]  /*6760*/  @!PT LDS RZ, [RZ] ;  /* 0x00000000fffff984 */ /* 0x000fe20000000800 */
[----:B------:R-:W-:Y:S01]  /*6770*/  @!PT LDS RZ, [RZ] ;  /* 0x00000000fffff984 */ /* 0x000fe20000000800 */
[----:B------:R2:W-:Y:S02]  /*6780*/  LDGSTS.E.BYPASS.LTC128B.128 [R243+0xc000], [R8.64] ;  /* 0x0c00000008f37fae */ /* 0x0005e4000b901d50 */
[----:B------:R-:W-:Y:S01]  /*6790*/  IMAD.X R7, R0, 0x1, R9, P0 ;  /* 0x0000000100077824 */ /* 0x000fe200000e0609 */
[----:B------:R-:W-:Y:S01]  /*67a0*/  IADD3 R4, P0, R6, UR6, RZ ;  /* 0x0000000606047c10 */ /* 0x000fe2000ff1e0ff */
[----:B------:R2:W-:Y:S03]  /*67b0*/  LDGSTS.E.BYPASS.LTC128B.128 [R243+0xe000], [R8.64+0x80] ;  /* 0x0e00008008f37fae */ /* 0x0005e6000b901d50 */
[----:B------:R-:W-:Y:S01]  /*67c0*/  IADD3.X R5, R7, R0, RZ, P0, !PT ;  /* 0x0000000007057210 */ /* 0x000fe200007fe4ff */
[----:B------:R3:W-:Y:S01]  /*67d0*/  LDGSTS.E.BYPASS.LTC128B.128 [R243+0xc800], [R6.64] ;  /* 0x0c80000006f37fae */ /* 0x0007e2000b901d50 */
[----:B------:R-:W-:-:S03]  /*67e0*/  IADD3 R10, P0, R4, UR6, RZ ;  /* 0x00000006040a7c10 */ /* 0x000fc6000ff1e0ff */
[----:B------:R3:W-:Y:S02]  /*67f0*/  LDGSTS.E.BYPASS.LTC128B.128 [R243+0xe800], [R6.64+0x80] ;  /* 0x0e80008006f37fae */ /* 0x0007e4000b901d50 */
[----:B------:R-:W-:Y:S02]  /*6800*/  IMAD.X R11, R5, 0x1, R0, P0 ;  /* 0x00000001050b7824 */ /* 0x000fe400000e0600 */
[----:B------:R3:W-:Y:S04]  /*6810*/  LDGSTS.E.BYPASS.LTC128B.128 [R243+0xd000], [R4.64] ;  /* 0x0d00000004f37fae */ /* 0x0007e8000b901d50 */
[----:B------:R3:W-:Y:S01]  /*6820*/  LDGSTS.E.BYPASS.LTC128B.128 [R243+0xf000], [R4.64+0x80] ;  /* 0x0f00008004f37fae */ /* 0x0007e2000b901d50 */
[----:B-1----:R-:W-:-:S03]  /*6830*/  SHF.L.U32 R139, R139, 0x1, RZ ;  /* 0x000000018b8b7819 */ /* 0x002fc600000006ff */
[----:B------:R2:W-:Y:S01]  /*6840*/  LDGSTS.E.BYPASS.LTC128B.128 [R243+0xd800], [R10.64] ;  /* 0x0d8000000af37fae */ /* 0x0005e2000b901d50 */
[----:B------:R-:W-:-:S03]  /*6850*/  LOP3.LUT R139, R139, 0x6, RZ, 0xc0, !PT ;  /* 0x000000068b8b7812 */ /* 0x000fc600078ec0ff */
[----:B------:R2:W-:Y:S04]  /*6860*/  LDGSTS.E.BYPASS.LTC128B.128 [R243+0xf800], [R10.64+0x80] ;  /* 0x0f8000800af37fae */ /* 0x0005e8000b901d50 */
[----:B------:R-:W-:Y:S04]  /*6870*/  LDSM.16.M88.4 R16, [R231] ;  /* 0x00000000e710783b */ /* 0x000fe80000000200 */
[----:B------:R-:W-:Y:S04]  /*6880*/  LDSM.16.M88.4 R12, [R231+0x2000] ;  /* 0x00200000e70c783b */ /* 0x000fe80000000200 */
[----:B-----5:R-:W1:Y:S04]  /*6890*/  LDSM.16.M88.4 R48, [R224+0x9000] ;  /* 0x00900000e030783b */ /* 0x020e680000000200 */
[----:B------:R-:W4:Y:S04]  /*68a0*/  LDSM.16.M88.4 R44, [R224+0x9800] ;  /* 0x00980000e02c783b */ /* 0x000f280000000200 */
[----:B------:R-:W4:Y:S04]  /*68b0*/  LDSM.16.M88.4 R56, [R224+0x8000] ;  /* 0x00800000e038783b */ /* 0x000f280000000200 */
[----:B------:R-:W4:Y:S04]  /*68c0*/  LDSM.16.M88.4 R52, [R224+0x8800] ;  /* 0x00880000e034783b */ /* 0x000f280000000200 */
[----:B--2---:R-:W-:Y:S04]  /*68d0*/  LDSM.16.M88.4 R8, [R232] ;  /* 0x00000000e808783b */ /* 0x004fe80000000200 */
[----:B---3--:R-:W-:Y:S04]  /*68e0*/  LDSM.16.M88.4 R4, [R232+0x2000] ;  /* 0x00200000e804783b */ /* 0x008fe80000000200 */
[----:B------:R-:W2:Y:S04]  /*68f0*/  LDSM.16.M88.4 R32, [R241] ;  /* 0x00000000f120783b */ /* 0x000ea80000000200 */
[----:B------:R-:W3:Y:S04]  /*6900*/  LDSM.16.M88.4 R28, [R240] ;  /* 0x00000000f01c783b */ /* 0x000ee80000000200 */
[----:B------:R-:W2:Y:S04]  /*6910*/  LDSM.16.M88.4 R40, [R235] ;  /* 0x00000000eb28783b */ /* 0x000ea80000000200 */
[----:B------:R-:W2:Y:S01]  /*6920*/  LDSM.16.M88.4 R36, [R242] ;  /* 0x00000000f224783b */ /* 0x000ea20000000200 */
[----:B-1----:R-:W-:Y:S03]  /*6930*/  HMMA.16816.F32 R140, R12, R48, RZ ;  /* 0x000000300c8c723c */ /* 0x002fe600000018ff */
        /* <DEDUP_REMOVED lines=8> */
[----:B--2---:R-:W-:Y:S08]  /*69c0*/  HMMA.16816.F32 R140, R4, R32, R140 ;  /* 0x00000020048c723c */ /* 0x004ff0000000188c */
[-C--:B---3--:R-:W-:Y:S08]  /*69d0*/  HMMA.16816.F32 R64, R8, R28.reuse, R64 ;  /* 0x0000001c0840723c */ /* 0x088ff00000001840 */
        /* <DEDUP_REMOVED lines=16> */
[----:B------:R-:W-:Y:S01]  /*6ae0*/  MOV R33, R64 ;  /* 0x0000004000217202 */ /* 0x000fe20000000f00 */
[----:B------:R-:W-:Y:S01]  /*6af0*/  IMAD.MOV.U32 R32, RZ, RZ, R65 ;  /* 0x000000ffff207224 */ /* 0x000fe200078e0041 */
[C---:B------:R-:W-:Y:S08]  /*6b00*/  HMMA.16816.F32 R140, R12.reuse, R58, RZ ;  /* 0x0000003a0c8c723c */ /* 0x040ff000000018ff */
[C---:B------:R-:W-:Y:S07]  /*6b10*/  HMMA.16816.F32 R64, R12.reuse, R54, RZ ;  /* 0x000000360c40723c */ /* 0x040fee00000018ff */
[----:B------:R-:W-:Y:S01]  /*6b20*/  IMAD.MOV.U32 R21, RZ, RZ, R208 ;  /* 0x000000ffff157224 */ /* 0x000fe200078e00d0 */
[----:B------:R-:W-:Y:S01]  /*6b30*/  HMMA.16816.F32 R60, R12, R50, RZ ;  /* 0x000000320c3c723c */ /* 0x000fe200000018ff */
[----:B------:R-:W-:Y:S01]  /*6b40*/  IMAD.MOV.U32 R20, RZ, RZ, R209 ;  /* 0x000000ffff147224 */ /* 0x000fe200078e00d1 */
[----:B------:R-:W-:Y:S01]  /*6b50*/  MOV R0, R211 ;  /* 0x000000d300007202 */ /* 0x000fe20000000f00 */
[----:B------:R-:W-:-:S05]  /*6b60*/  IMAD.MOV.U32 R2, RZ, RZ, R210 ;  /* 0x000000ffff027224 */ /* 0x000fca00078e00d2 */
        /* <DEDUP_REMOVED lines=8> */
[----:B------:R-:W-:Y:S01]  /*6bf0*/  MOV R133, R14 ;  /* 0x0000000e00857202 */ /* 0x000fe20000000f00 */
[----:B------:R-:W-:Y:S01]  /*6c00*/  IMAD.MOV.U32 R137, RZ, RZ, R13 ;  /* 0x000000ffff897224 */ /* 0x000fe200078e000d */
[----:B------:R-:W-:Y:S01]  /*6c10*/  HMMA.16816.F32 R56, R8, R42, R56 ;  /* 0x0000002a0838723c */ /* 0x000fe20000001838 */
[----:B------:R-:W-:-:S02]  /*6c20*/  IMAD.MOV.U32 R132, RZ, RZ, R15 ;  /* 0x000000ffff847224 */ /* 0x000fc400078e000f */
[----:B------:R-:W-:Y:S05]  /*6c30*/  LDSM.16.M88.4 R12, [R230+0x8000] ;  /* 0x00800000e60c783b */ /* 0x000fea0000000200 */
        /* <DEDUP_REMOVED lines=20> */
[----:B------:R-:W-:Y:S01]  /*6d80*/  MOV R140, R41 ;  /* 0x00000029008c7202 */ /* 0x000fe20000000f00 */
[----:B------:R-:W-:Y:S02]  /*6d90*/  IMAD.MOV.U32 R141, RZ, RZ, R40 ;  /* 0x000000ffff8d7224 */ /* 0x000fe400078e0028 */
[----:B------:R-:W-:Y:S02]  /*6da0*/  IMAD.MOV.U32 R142, RZ, RZ, R37 ;  /* 0x000000ffff8e7224 */ /* 0x000fe400078e0025 */
[----:B------:R-:W-:Y:S01]  /*6db0*/  IMAD.MOV.U32 R143, RZ, RZ, R36 ;  /* 0x000000ffff8f7224 */ /* 0x000fe200078e0024 */
[-C--:B-1----:R-:W-:Y:S07]  /*6dc0*/  HMMA.16816.F32 R40, R8, R12.reuse, R248 ;  /* 0x0000000c0828723c */ /* 0x082fee00000018f8 */
[----:B------:R-:W-:Y:S01]  /*6dd0*/  MOV R248, R33 ;  /* 0x0000002100f87202 */ /* 0x000fe20000000f00 */
[----:B------:R-:W-:Y:S01]  /*6de0*/  IMAD.MOV.U32 R249, RZ, RZ, R32 ;  /* 0x000000fffff97224 */ /* 0x000fe200078e0020 */
[----:B------:R-:W-:Y:S01]  /*6df0*/  HMMA.16816.F32 R36, R4, R12, R212 ;  /* 0x0000000c0424723c */ /* 0x000fe200000018d4 */
[----:B------:R-:W-:-:S02]  /*6e00*/  IMAD.MOV.U32 R250, RZ, RZ, R27 ;  /* 0x000000fffffa7224 */ /* 0x000fc400078e001b */
[----:B------:R-:W-:-:S04]  /*6e10*/  IMAD.MOV.U32 R251, RZ, RZ, R22 ;  /* 0x000000fffffb7224 */ /* 0x000fc800078e0016 */
[----:B------:R-:W-:Y:S01]  /*6e20*/  MOV R212, R21 ;  /* 0x0000001500d47202 */ /* 0x000fe20000000f00 */
        /* <DEDUP_REMOVED lines=16> */
[----:B------:R-:W-:Y:S01]  /*6f30*/  MOV R49, R208 ;  /* 0x000000d000317202 */ /* 0x000fe20000000f00 */
[----:B------:R-:W-:-:S02]  /*6f40*/  IMAD.MOV.U32 R48, RZ, RZ, R209 ;  /* 0x000000ffff307224 */ /* 0x000fc400078e00d1 */
[----:B------:R-:W1:Y:S01]  /*6f50*/  LDSM.16.M88.4 R8, [R233] ;  /* 0x00000000e908783b */ /* 0x000e620000000200 */
[----:B------:R-:W-:Y:S02]  /*6f60*/  IMAD.MOV.U32 R27, RZ, RZ, R210 ;  /* 0x000000ffff1b7224 */ /* 0x000fe400078e00d2 */
[----:B------:R-:W-:Y:S01]  /*6f70*/  MOV R133, R4 ;  /* 0x0000000400857202 */ /* 0x000fe20000000f00 */
[----:B------:R-:W-:Y:S02]  /*6f80*/  IMAD.MOV.U32 R132, RZ, RZ, R5 ;  /* 0x000000ffff847224 */ /* 0x000fe400078e0005 */
[----:B------:R-:W-:Y:S02]  /*6f90*/  IMAD.MOV.U32 R51, RZ, RZ, R6 ;  /* 0x000000ffff337224 */ /* 0x000fe400078e0006 */
[----:B------:R-:W-:Y:S02]  /*6fa0*/  IMAD.MOV.U32 R50, RZ, RZ, R7 ;  /* 0x000000ffff327224 */ /* 0x000fe400078e0007 */
[----:B------:R-:W2:Y:S01]  /*6fb0*/  LDSM.16.M88.4 R4, [R233+0x2000] ;  /* 0x00200000e904783b */ /* 0x000ea20000000200 */
[----:B------:R-:W-:Y:S01]  /*6fc0*/  IMAD.MOV.U32 R22, RZ, RZ, R211 ;  /* 0x000000ffff167224 */ /* 0x000fe200078e00d3 */
[C---:B-1----:R-:W-:Y:S08]  /*6fd0*/  HMMA.16816.F32 R52, R8.reuse, R12, R52 ;  /* 0x0000000c0834723c */ /* 0x042ff00000001834 */
[----:B------:R-:W-:Y:S08]  /*6fe0*/  HMMA.16816.F32 R208, R8, R14, R28 ;  /* 0x0000000e08d0723c */ /* 0x000ff0000000181c */
[C---:B--2---:R-:W-:Y:S08]  /*6ff0*/  HMMA.16816.F32 R60, R4.reuse, R12, R60 ;  /* 0x0000000c043c723c */ /* 0x044ff0000000183c */
[----:B------:R-:W-:Y:S01]  /*7000*/  HMMA.16816.F32 R244, R4, R14, R44 ;  /* 0x0000000e04f4723c */ /* 0x000fe2000000182c */
[----:B------:R-:W1:Y:S01]  /*7010*/  LDSM.16.M88.4 R12, [R229+0x800] ;  /* 0x00080000e50c783b */ /* 0x000e620000000200 */
[----:B------:R-:W-:Y:S01]  /*7020*/  IMAD.MOV.U32 R17, RZ, RZ, R54 ;  /* 0x000000ffff117224 */ /* 0x000fe200078e0036 */
[----:B------:R-:W-:Y:S01]  /*7030*/  MOV R19, R52 ;  /* 0x0000003400137202 */ /* 0x000fe20000000f00 */
[----:B------:R-:W-:Y:S01]  /*7040*/  IMAD.MOV.U32 R16, RZ, RZ, R55 ;  /* 0x000000ffff107224 */ /* 0x000fe200078e0037 */
[----:B------:R-:W-:Y:S01]  /*7050*/  MOV R52, R49 ;  /* 0x0000003100347202 */ /* 0x000fe20000000f00 */
[----:B------:R-:W-:-:S02]  /*7060*/  IMAD.MOV.U32 R18, RZ, RZ, R53 ;  /* 0x000000ffff127224 */ /* 0x000fc400078e0035 */
[----:B------:R-:W-:Y:S02]  /*7070*/  IMAD.MOV.U32 R54, RZ, RZ, R27 ;  /* 0x000000ffff367224 */ /* 0x000fe400078e001b */
[----:B------:R-:W-:Y:S02]  /*7080*/  IMAD.MOV.U32 R55, RZ, RZ, R22 ;  /* 0x000000ffff377224 */ /* 0x000fe400078e0016 */
[----:B------:R-:W-:-:S04]  /*7090*/  IMAD.MOV.U32 R53, RZ, RZ, R48 ;  /* 0x000000ffff357224 */ /* 0x000fc800078e0030 */
[----:B------:R-:W-:Y:S01]  /*70a0*/  MOV R21, R60 ;  /* 0x0000003c00157202 */ /* 0x000fe20000000f00 */
[----:B------:R-:W-:Y:S01]  /*70b0*/  IMAD.MOV.U32 R20, RZ, RZ, R61 ;  /* 0x000000ffff147224 */ /* 0x000fe200078e003d */
[----:B------:R-:W-:Y:S01]  /*70c0*/  MOV R60, R133 ;  /* 0x00000085003c7202 */ /* 0x000fe20000000f00 */
[----:B------:R-:W-:Y:S02]  /*70d0*/  IMAD.MOV.U32 R2, RZ, RZ, R62 ;  /* 0x000000ffff027224 */ /* 0x000fe400078e003e */
[----:B------:R-:W-:Y:S02]  /*70e0*/  IMAD.MOV.U32 R0, RZ, RZ, R63 ;  /* 0x000000ffff007224 */ /* 0x000fe400078e003f */
[----:B------:R-:W-:Y:S02]  /*70f0*/  IMAD.MOV.U32 R61, RZ, RZ, R132 ;  /* 0x000000ffff3d7224 */ /* 0x000fe400078e0084 */
[----:B------:R-:W-:Y:S02]  /*7100*/  IMAD.MOV.U32 R62, RZ, RZ, R51 ;  /* 0x000000ffff3e7224 */ /* 0x000fe400078e0033 */
[----:B------:R-:W-:Y:S01]  /*7110*/  IMAD.MOV.U32 R63, RZ, RZ, R50 ;  /* 0x000000ffff3f7224 */ /* 0x000fe200078e0032 */
[-C--:B-1----:R-:W-:Y:S08]  /*7120*/  HMMA.16816.F32 R40, R8, R12.reuse, R40 ;  /* 0x0000000c0828723c */ /* 0x082ff00000001828 */
[----:B------:R-:W-:Y:S08]  /*7130*/  HMMA.16816.F32 R48, R4, R12, R36 ;  /* 0x0000000c0430723c */ /* 0x000ff00000001824 */
[----:B------:R-:W-:Y:S08]  /*7140*/  HMMA.16816.F32 R28, R8, R14, R56 ;  /* 0x0000000e081c723c */ /* 0x000ff00000001838 */
[----:B------:R-:W-:Y:S01]  /*7150*/  MOV R133, R40 ;  /* 0x0000002800857202 */ /* 0x000fe20000000f00 */
[----:B------:R-:W-:-:S02]  /*7160*/  IMAD.MOV.U32 R132, RZ, RZ, R41 ;  /* 0x000000ffff847224 */ /* 0x000fc400078e0029 */
[----:B------:R-:W-:Y:S02]  /*7170*/  IMAD.MOV.U32 R27, RZ, RZ, R42 ;  /* 0x000000ffff1b7224 */ /* 0x000fe400078e002a */
[----:B------:R-:W-:Y:S02]  /*7180*/  IMAD.MOV.U32 R22, RZ, RZ, R43 ;  /* 0x000000ffff167224 */ /* 0x000fe400078e002b */
[C---:B------:R-:W-:Y:S01]  /*7190*/  HMMA.16816.F32 R40, R4.reuse, R14, R32 ;  /* 0x0000000e0428723c */ /* 0x040fe20000001820 */
[----:B------:R-:W1:Y:S07]  /*71a0*/  LDSM.16.M88.4 R12, [R229+0x1000] ;  /* 0x00100000e50c783b */ /* 0x000e6e0000000200 */
[----:B-1----:R-:W-:Y:S07]  /*71b0*/  HMMA.16816.F32 R32, R4, R14, R216 ;  /* 0x0000000e0420723c */ /* 0x002fee00000018d8 */
[----:B------:R-:W-:Y:S01]  /*71c0*/  MOV R216, R19 ;  /* 0x0000001300d87202 */ /* 0x000fe20000000f00 */
[----:B------:R-:W-:Y:S01]  /*71d0*/  IMAD.MOV.U32 R217, RZ, RZ, R18 ;  /* 0x000000ffffd97224 */ /* 0x000fe200078e0012 */
[----:B------:R-:W-:Y:S01]  /*71e0*/  HMMA.16816.F32 R44, R8, R12, R64 ;  /* 0x0000000c082c723c */ /* 0x000fe20000001840 */
[----:B------:R-:W-:-:S02]  /*71f0*/  IMAD.MOV.U32 R218, RZ, RZ, R17 ;  /* 0x000000ffffda7224 */ /* 0x000fc400078e0011 */
[----:B------:R-:W-:-:S05]  /*7200*/  IMAD.MOV.U32 R219, RZ, RZ, R16 ;  /* 0x000000ffffdb7224 */ /* 0x000fca00078e0010 */
[----:B------:R-:W-:Y:S07]  /*7210*/  HMMA.16816.F32 R36, R4, R12, R140 ;  /* 0x0000000c0424723c */ /* 0x000fee000000188c */
[----:B------:R-:W-:Y:S01]  /*7220*/  MOV R140, R133 ;  /* 0x00000085008c7202 */ /* 0x000fe20000000f00 */
[----:B------:R-:W-:Y:S01]  /*7230*/  HMMA.16816.F32 R16, R8, R14, R212 ;  /* 0x0000000e0810723c */ /* 0x000fe200000018d4 */
[----:B------:R-:W1:Y:S01]  /*7240*/  LDSM.16.M88.4 R12, [R229+0x1800] ;  /* 0x00180000e50c783b */ /* 0x000e620000000200 */
        /* <DEDUP_REMOVED lines=17> */
[C---:B------:R-:W-:Y:S01]  /*7360*/  HMMA.16816.F32 R212, R8.reuse, R14, R208 ;  /* 0x0000000e08d4723c */ /* 0x040fe200000018d0 */
[----:B------:R-:W1:Y:S07]  /*7370*/  LDSM.16.M88.4 R12, [R224+0xa800] ;  /* 0x00a80000e00c783b */ /* 0x000e6e0000000200 */
[-C--:B-1----:R-:W-:Y:S08]  /*7380*/  HMMA.16816.F32 R140, R8, R12.reuse, R140 ;  /* 0x0000000c088c723c */ /* 0x082ff0000000188c */
[C---:B------:R-:W-:Y:S08]  /*7390*/  HMMA.16816.F32 R216, R4.reuse, R12, R48 ;  /* 0x0000000c04d8723c */ /* 0x040ff00000001830 */
[----:B------:R-:W-:Y:S08]  /*73a0*/  HMMA.16816.F32 R208, R4, R14, R40 ;  /* 0x0000000e04d0723c */ /* 0x000ff00000001828 */
[----:B------:R-:W-:Y:S01]  /*73b0*/  MOV R133, R140 ;  /* 0x0000008c00857202 */ /* 0x000fe20000000f00 */
[----:B------:R-:W-:-:S02]  /*73c0*/  IMAD.MOV.U32 R132, RZ, RZ, R141 ;  /* 0x000000ffff847224 */ /* 0x000fc400078e008d */
[----:B------:R-:W-:Y:S02]  /*73d0*/  IMAD.MOV.U32 R27, RZ, RZ, R142 ;  /* 0x000000ffff1b7224 */ /* 0x000fe400078e008e */
[----:B------:R-:W-:Y:S02]  /*73e0*/  IMAD.MOV.U32 R22, RZ, RZ, R143 ;  /* 0x000000ffff167224 */ /* 0x000fe400078e008f */
[C---:B------:R-:W-:Y:S01]  /*73f0*/  HMMA.16816.F32 R140, R8.reuse, R14, R28 ;  /* 0x0000000e088c723c */ /* 0x040fe2000000181c */
[----:B------:R-:W1:Y:S07]  /*7400*/  LDSM.16.M88.4 R12, [R224+0xb000] ;  /* 0x00b00000e00c783b */ /* 0x000e6e0000000200 */
[-C--:B-1----:R-:W-:Y:S08]  /*7410*/  HMMA.16816.F32 R44, R8, R12.reuse, R44 ;  /* 0x0000000c082c723c */ /* 0x082ff0000000182c */
[C---:B------:R-:W-:Y:S11]  /*7420*/  HMMA.16816.F32 R48, R4.reuse, R12, R36 ;  /* 0x0000000c0430723c */ /* 0x040ff60000001824 */
[----:B------:R-:W-:Y:S05]  /*7430*/  @!UPT UIADD3 URZ, URZ, URZ, URZ ;  /* 0x0000003f3f3ff290 */ /* 0x000fea000fffe03f */
[----:B------:R-:W-:Y:S01]  /*7440*/  MOV R21, R44 ;  /* 0x0000002c00157202 */ /* 0x000fe20000000f00 */
[----:B------:R-:W-:Y:S02]  /*7450*/  IMAD.MOV.U32 R20, RZ, RZ, R45 ;  /* 0x000000ffff147224 */ /* 0x000fe400078e002d */
[----:B------:R-:W-:Y:S02]  /*7460*/  IMAD.MOV.U32 R2, RZ, RZ, R46 ;  /* 0x000000ffff027224 */ /* 0x000fe400078e002e */
[----:B------:R-:W-:Y:S02]  /*7470*/  IMAD.MOV.U32 R0, RZ, RZ, R47 ;  /* 0x000000ffff007224 */ /* 0x000fe400078e002f */
[-C--:B------:R-:W-:Y:S08]  /*7480*/  HMMA.16816.F32 R44, R4, R14.reuse, R32 ;  /* 0x0000000e042c723c */ /* 0x080ff00000001820 */
[C---:B------:R-:W-:Y:S01]  /*7490*/  HMMA.16816.F32 R32, R8.reuse, R14, R16 ;  /* 0x0000000e0820723c */ /* 0x040fe20000001810 */
[----:B------:R-:W1:Y:S07]  /*74a0*/  LDSM.16.M88.4 R12, [R224+0xb800] ;  /* 0x00b80000e00c783b */ /* 0x000e6e0000000200 */
[-C--:B-1----:R-:W-:Y:S08]  /*74b0*/  HMMA.16816.F32 R40, R8, R12.reuse, R56 ;  /* 0x0000000c0828723c */ /* 0x082ff00000001838 */
[C---:B------:R-:W-:Y:S07]  /*74c0*/  HMMA.16816.F32 R36, R4.reuse, R12, R64 ;  /* 0x0000000c0424723c */ /* 0x040fee0000001840 */
[----:B------:R-:W-:Y:S01]  /*74d0*/  IMAD.MOV.U32 R66, RZ, RZ, R27 ;  /* 0x000000ffff427224 */ /* 0x000fe200078e001b */
[----:B------:R-:W-:Y:S01]  /*74e0*/  HMMA.16816.F32 R28, R4, R14, R60 ;  /* 0x0000000e041c723c */ /* 0x000fe2000000183c */
[----:B------:R-:W-:Y:S01]  /*74f0*/  LDSM.16.M88.4 R4, [R232+0x6000] ;  /* 0x00600000e804783b */ /* 0x000fe20000000200 */
[----:B------:R-:W-:Y:S01]  /*7500*/  IMAD.MOV.U32 R67, RZ, RZ, R22 ;  /* 0x000000ffff437224 */ /* 0x000fe200078e0016 */
[----:B------:R-:W-:Y:S01]  /*7510*/  MOV R64, R133 ;  /* 0x0000008500407202 */ /* 0x000fe20000000f00 */
[----:B------:R-:W-:-:S04]  /*7520*/  IMAD.MOV.U32 R65, RZ, RZ, R132 ;  /* 0x000000ffff417224 */ /* 0x000fc800078e0084 */
        /* <DEDUP_REMOVED lines=10> */
[C---:B------:R-:W-:Y:S01]  /*75d0*/  HMMA.16816.F32 R56, R8.reuse, R12, R220 ;  /* 0x0000000c0838723c */ /* 0x040fe200000018dc */
[----:B------:R-:W1:Y:S07]  /*75e0*/  LDSM.16.M88.4 R12, [R238] ;  /* 0x00000000ee0c783b */ /* 0x000e6e0000000200 */
[-C--:B-1----:R-:W-:Y:S08]  /*75f0*/  HMMA.16816.F32 R220, R8, R12.reuse, R64 ;  /* 0x0000000c08dc723c */ /* 0x082ff00000001840 */
[----:B------:R-:W-:Y:S07]  /*7600*/  HMMA.16816.F32 R244, R4, R12, R216 ;  /* 0x0000000c04f4723c */ /* 0x000fee00000018d8 */
[----:B------:R-:W-:Y:S01]  /*7610*/  MOV R216, R21 ;  /* 0x0000001500d87202 */ /* 0x000fe20000000f00 */
[----:B------:R-:W-:Y:S01]  /*7620*/  HMMA.16816.F32 R212, R8, R14, R140 ;  /* 0x0000000e08d4723c */ /* 0x000fe2000000188c */
[----:B------:R-:W-:-:S02]  /*7630*/  IMAD.MOV.U32 R217, RZ, RZ, R20 ;  /* 0x000000ffffd97224 */ /* 0x000fc400078e0014 */
[----:B------:R-:W-:Y:S02]  /*7640*/  IMAD.MOV.U32 R218, RZ, RZ, R2 ;  /* 0x000000ffffda7224 */ /* 0x000fe400078e0002 */
[----:B------:R-:W-:-:S03]  /*7650*/  IMAD.MOV.U32 R219, RZ, RZ, R0 ;  /* 0x000000ffffdb7224 */ /* 0x000fc600078e0000 */
[----:B------:R-:W-:Y:S01]  /*7660*/  MOV R65, R220 ;  /* 0x000000dc00417202 */ /* 0x000fe20000000f00 */
[----:B------:R-:W-:Y:S02]  /*7670*/  IMAD.MOV.U32 R64, RZ, RZ, R221 ;  /* 0x000000ffff407224 */ /* 0x000fe400078e00dd */
[----:B------:R-:W-:Y:S02]  /*7680*/  IMAD.MOV.U32 R55, RZ, RZ, R222 ;  /* 0x000000ffff377224 */ /* 0x000fe400078e00de */
[----:B------:R-:W-:Y:S02]  /*7690*/  IMAD.MOV.U32 R54, RZ, RZ, R223 ;  /* 0x000000ffff367224 */ /* 0x000fe400078e00df */
[----:B------:R-:W-:Y:S01]  /*76a0*/  HMMA.16816.F32 R220, R4, R14, R208 ;  /* 0x0000000e04dc723c */ /* 0x000fe200000018d0 */
[----:B------:R-:W1:Y:S07]  /*76b0*/  LDSM.16.M88.4 R12, [R237] ;  /* 0x00000000ed0c783b */ /* 0x000e6e0000000200 */
[----:B-1----:R-:W-:Y:S08]  /*76c0*/  HMMA.16816.F32 R216, R8, R12, R216 ;  /* 0x0000000c08d8723c */ /* 0x002ff000000018d8 */
[-C--:B------:R-:W-:Y:S08]  /*76d0*/  HMMA.16816.F32 R208, R4, R14.reuse, R44 ;  /* 0x0000000e04d0723c */ /* 0x080ff0000000182c */
[----:B------:R-:W-:Y:S07]  /*76e0*/  HMMA.16816.F32 R140, R8, R14, R32 ;  /* 0x0000000e088c723c */ /* 0x000fee0000001820 */
[----:B------:R-:W-:Y:S01]  /*76f0*/  MOV R32, R53 ;  /* 0x0000003500207202 */ /* 0x000fe20000000f00 */
[----:B------:R-:W-:Y:S01]  /*7700*/  IMAD.MOV.U32 R20, RZ, RZ, R217 ;  /* 0x000000ffff147224 */ /* 0x000fe200078e00d9 */
[----:B------:R-:W-:Y:S01]  /*7710*/  MOV R21, R216 ;  /* 0x000000d800157202 */ /* 0x000fe20000000f00 */
[----:B------:R-:W-:-:S02]  /*7720*/  IMAD.MOV.U32 R2, RZ, RZ, R218 ;  /* 0x000000ffff027224 */ /* 0x000fc400078e00da */
[----:B------:R-:W-:Y:S02]  /*7730*/  IMAD.MOV.U32 R0, RZ, RZ, R219 ;  /* 0x000000ffff007224 */ /* 0x000fe400078e00db */
[----:B------:R-:W-:Y:S01]  /*7740*/  HMMA.16816.F32 R216, R4, R12, R48 ;  /* 0x0000000c04d8723c */ /* 0x000fe20000001830 */
[----:B------:R-:W1:Y:S01]  /*7750*/  LDSM.16.M88.4 R12, [R236] ;  /* 0x00000000ec0c783b */ /* 0x000e620000000200 */
[----:B------:R-:W-:Y:S02]  /*7760*/  IMAD.MOV.U32 R33, RZ, RZ, R52 ;  /* 0x000000ffff217224 */ /* 0x000fe400078e0034 */
[----:B------:R-:W-:Y:S02]  /*7770*/  IMAD.MOV.U32 R34, RZ, RZ, R27 ;  /* 0x000000ffff227224 */ /* 0x000fe400078e001b */
[----:B------:R-:W-:Y:S01]  /*7780*/  IMAD.MOV.U32 R35, RZ, RZ, R22 ;  /* 0x000000ffff237224 */ /* 0x000fe200078e0016 */
[----:B------:R-:W-:Y:S01]  /*7790*/  MOV R48, R65 ;  /* 0x0000004100307202 */ /* 0x000fe20000000f00 */
[----:B------:R-:W-:-:S02]  /*77a0*/  IMAD.MOV.U32 R49, RZ, RZ, R64 ;  /* 0x000000ffff317224 */ /* 0x000fc400078e0040 */
[----:B------:R-:W-:Y:S02]  /*77b0*/  IMAD.MOV.U32 R50, RZ, RZ, R55 ;  /* 0x000000ffff327224 */ /* 0x000fe400078e0037 */
[----:B------:R-:W-:Y:S01]  /*77c0*/  IMAD.MOV.U32 R51, RZ, RZ, R54 ;  /* 0x000000ffff337224 */ /* 0x000fe200078e0036 */
[-C--:B-1----:R-:W-:Y:S08]  /*77d0*/  HMMA.16816.F32 R64, R8, R12.reuse, R40 ;  /* 0x0000000c0840723c */ /* 0x082ff00000001828 */
[C---:B------:R-:W-:Y:S08]  /*77e0*/  HMMA.16816.F32 R52, R4.reuse, R12, R36 ;  /* 0x0000000c0434723c */ /* 0x040ff00000001824 */
[-C--:B------:R-:W-:Y:S01]  /*77f0*/  HMMA.16816.F32 R44, R4, R14.reuse, R28 ;  /* 0x0000000e042c723c */ /* 0x080fe2000000181c */
[----:B------:R-:W-:Y:S07]  /*7800*/  LDSM.16.M88.4 R4, [R234+0x6000] ;  /* 0x00600000ea04783b */ /* 0x000fee0000000200 */
[----:B------:R-:W-:Y:S01]  /*7810*/  HMMA.16816.F32 R16, R8, R14, R16 ;  /* 0x0000000e0810723c */ /* 0x000fe20000001810 */
[----:B------:R-:W1:Y:S04]  /*7820*/  LDSM.16.M88.4 R12, [R230+0xa000] ;  /* 0x00a00000e60c783b */ /* 0x000e680000000200 */
[----:B------:R-:W2:Y:S03]  /*7830*/  LDSM.16.M88.4 R8, [R234+0x4000] ;  /* 0x00400000ea08783b */ /* 0x000ea60000000200 */
[-C--:B-1----:R-:W-:Y:S08]  /*7840*/  HMMA.16816.F32 R32, R4, R12.reuse, R32 ;  /* 0x0000000c0420723c */ /* 0x082ff00000001820 */
[C---:B--2---:R-:W-:Y:S08]  /*7850*/  HMMA.16816.F32 R36, R8.reuse, R12, R56 ;  /* 0x0000000c0824723c */ /* 0x044ff00000001838 */
[----:B------:R-:W-:Y:S08]  /*7860*/  HMMA.16816.F32 R28, R8, R14, R60 ;  /* 0x0000000e081c723c */ /* 0x000ff0000000183c */
[----:B------:R-:W-:Y:S01]  /*7870*/  MOV R133, R32 ;  /* 0x0000002000857202 */ /* 0x000fe20000000f00 */
[----:B------:R-:W-:-:S02]  /*7880*/  IMAD.MOV.U32 R132, RZ, RZ, R33 ;  /* 0x000000ffff847224 */ /* 0x000fc400078e0021 */
        /* <DEDUP_REMOVED lines=8> */
[----:B-1----:R-:W-:Y:S08]  /*7910*/  HMMA.16816.F32 R40, R8, R12, R48 ;  /* 0x0000000c0828723c */ /* 0x002ff00000001830 */
[-C--:B------:R-:W-:Y:S07]  /*7920*/  HMMA.16816.F32 R48, R4, R14.reuse, R220 ;  /* 0x0000000e0430723c */ /* 0x080fee00000018dc */
        /* <DEDUP_REMOVED lines=10> */
[----:B------:R-:W1:Y:S07]  /*79d0*/  LDSM.16.M88.4 R12, [R230+0xb000] ;  /* 0x00b00000e60c783b */ /* 0x000e6e0000000200 */
[-C--:B-1----:R-:W-:Y:S08]  /*79e0*/  HMMA.16816.F32 R60, R8, R12.reuse, R248 ;  /* 0x0000000c083c723c */ /* 0x082ff000000018f8 */
[----:B------:R-:W-:Y:S08]  /*79f0*/  HMMA.16816.F32 R248, R4, R12, R216 ;  /* 0x0000000c04f8723c */ /* 0x000ff000000018d8 */
[----:B------:R-:W-:Y:S07]  /*7a00*/  HMMA.16816.F32 R244, R8, R14, R140 ;  /* 0x0000000e08f4723c */ /* 0x000fee000000188c */
[----:B------:R-:W-:Y:S01]  /*7a10*/  MOV R140, R21 ;  /* 0x00000015008c7202 */ /* 0x000fe20000000f00 */
[----:B------:R-:W-:Y:S01]  /*7a20*/  IMAD.MOV.U32 R132, RZ, RZ, R61 ;  /* 0x000000ffff847224 */ /* 0x000fe200078e003d */
[----:B------:R-:W-:Y:S01]  /*7a30*/  MOV R133, R60 ;  /* 0x0000003c00857202 */ /* 0x000fe20000000f00 */
[----:B------:R-:W-:-:S02]  /*7a40*/  IMAD.MOV.U32 R27, RZ, RZ, R62 ;  /* 0x000000ffff1b7224 */ /* 0x000fc400078e003e */
[----:B------:R-:W-:Y:S02]  /*7a50*/  IMAD.MOV.U32 R22, RZ, RZ, R63 ;  /* 0x000000ffff167224 */ /* 0x000fe400078e003f */
[----:B------:R-:W-:Y:S01]  /*7a60*/  HMMA.16816.F32 R60, R4, R14, R208 ;  /* 0x0000000e043c723c */ /* 0x000fe200000018d0 */
[----:B------:R-:W1:Y:S01]  /*7a70*/  LDSM.16.M88.4 R12, [R230+0xb800] ;  /* 0x00b80000e60c783b */ /* 0x000e620000000200 */
[----:B------:R-:W-:Y:S02]  /*7a80*/  IMAD.MOV.U32 R141, RZ, RZ, R20 ;  /* 0x000000ffff8d7224 */ /* 0x000fe400078e0014 */
[----:B------:R-:W-:Y:S02]  /*7a90*/  IMAD.MOV.U32 R142, RZ, RZ, R2 ;  /* 0x000000ffff8e7224 */ /* 0x000fe400078e0002 */
[----:B------:R-:W-:Y:S02]  /*7aa0*/  IMAD.MOV.U32 R143, RZ, RZ, R0 ;  /* 0x000000ffff8f7224 */ /* 0x000fe400078e0000 */
[-C--:B-1----:R-:W-:Y:S08]  /*7ab0*/  HMMA.16816.F32 R64, R8, R12.reuse, R64 ;  /* 0x0000000c0840723c */ /* 0x082ff00000001840 */
[C---:B------:R-:W-:Y:S11]  /*7ac0*/  HMMA.16816.F32 R52, R4.reuse, R12, R52 ;  /* 0x0000000c0434723c */ /* 0x040ff60000001834 */
[----:B------:R-:W-:Y:S05]  /*7ad0*/  @!UPT UIADD3 URZ, URZ, URZ, URZ ;  /* 0x0000003f3f3ff290 */ /* 0x000fea000fffe03f */
[----:B------:R-:W-:Y:S01]  /*7ae0*/  MOV R21, R64 ;  /* 0x0000004000157202 */ /* 0x000fe20000000f00 */
[----:B------:R-:W-:Y:S02]  /*7af0*/  IMAD.MOV.U32 R20, RZ, RZ, R65 ;  /* 0x000000ffff147224 */ /* 0x000fe400078e0041 */
[----:B------:R-:W-:Y:S02]  /*7b00*/  IMAD.MOV.U32 R2, RZ, RZ, R66 ;  /* 0x000000ffff027224 */ /* 0x000fe400078e0042 */
[----:B------:R-:W-:Y:S02]  /*7b10*/  IMAD.MOV.U32 R0, RZ, RZ, R67 ;  /* 0x000000ffff007224 */ /* 0x000fe400078e0043 */
[-C--:B------:R-:W-:Y:S01]  /*7b20*/  HMMA.16816.F32 R64, R4, R14.reuse, R44 ;  /* 0x0000000e0440723c */ /* 0x080fe2000000182c */
[----:B------:R-:W-:Y:S07]  /*7b30*/  LDSM.16.M88.4 R4, [R233+0x6000] ;  /* 0x00600000e904783b */ /* 0x000fee0000000200 */
[----:B------:R-:W-:Y:S01]  /*7b40*/  HMMA.16816.F32 R44, R8, R14, R16 ;  /* 0x0000000e082c723c */ /* 0x000fe20000001810 */
[----:B------:R-:W1:Y:S04]  /*7b50*/  LDSM.16.M88.4 R12, [R229+0x2000] ;  /* 0x00200000e50c783b */ /* 0x000e680000000200 */
[----:B------:R-:W2:Y:S02]  /*7b60*/  LDSM.16.M88.4 R8, [R233+0x4000] ;  /* 0x00400000e908783b */ /* 0x000ea40000000200 */
[----:B------:R-:W-:Y:S01]  /*7b70*/  MOV R16, R133 ;  /* 0x0000008500107202 */ /* 0x000fe20000000f00 */
[----:B------:R-:W-:-:S02]  /*7b80*/  IMAD.MOV.U32 R17, RZ, RZ, R132 ;  /* 0x000000ffff117224 */ /* 0x000fc400078e0084 */
[----:B------:R-:W-:Y:S02]  /*7b90*/  IMAD.MOV.U32 R18, RZ, RZ, R27 ;  /* 0x000000ffff127224 */ /* 0x000fe400078e001b */
[----:B------:R-:W-:Y:S01]  /*7ba0*/  IMAD.MOV.U32 R19, RZ, RZ, R22 ;  /* 0x000000ffff137224 */ /* 0x000fe200078e0016 */
[-C--:B-1----:R-:W-:Y:S08]  /*7bb0*/  HMMA.16816.F32 R220, R4, R12.reuse, R220 ;  /* 0x0000000c04dc723c */ /* 0x082ff000000018dc */
[----:B--2---:R-:W-:Y:S08]  /*7bc0*/  HMMA.16816.F32 R216, R8, R12, R36 ;  /* 0x0000000c08d8723c */ /* 0x004ff00000001824 */
[-C--:B------:R-:W-:Y:S08]  /*7bd0*/  HMMA.16816.F32 R212, R4, R14.reuse, R32 ;  /* 0x0000000e04d4723c */ /* 0x080ff00000001820 */
[----:B------:R-:W-:Y:S01]  /*7be0*/  HMMA.16816.F32 R208, R8, R14, R28 ;  /* 0x0000000e08d0723c */ /* 0x000fe2000000181c */
[----:B------:R-:W1:Y:S01]  /*7bf0*/  LDSM.16.M88.4 R12, [R229+0x2800] ;  /* 0x00280000e50c783b */ /* 0x000e620000000200 */
[----:B------:R-:W-:-:S02]  /*7c00*/  FMUL.FTZ R221, R221, c[0x0][0x2ec] ;  /* 0x0000bb00dddd7a20 */ /* 0x000fc40000410000 */
[----:B------:R-:W-:Y:S02]  /*7c10*/  FMUL.FTZ R223, R223, c[0x0][0x2ec] ;  /* 0x0000bb00dfdf7a20 */ /* 0x000fe40000410000 */
[----:B------:R-:W-:Y:S02]  /*7c20*/  FMUL.FTZ R220, R220, c[0x0][0x2ec] ;  /* 0x0000bb00dcdc7a20 */ /* 0x000fe40000410000 */
[----:B------:R-:W-:Y:S01]  /*7c30*/  FMUL.FTZ R217, R217, c[0x0][0x2ec] ;  /* 0x0000bb00d9d97a20 */ /* 0x000fe20000410000 */
[----:B------:R-:W-:Y:S01]  /*7c40*/  MUFU.TANH R221, R221 ;  /* 0x000000dd00dd7308 */ /* 0x000fe20000002400 */
[----:B------:R-:W-:Y:S02]  /*7c50*/  FMUL.FTZ R219, R219, c[0x0][0x2ec] ;  /* 0x0000bb00dbdb7a20 */ /* 0x000fe40000410000 */
[----:B------:R-:W-:Y:S02]  /*7c60*/  FMUL.FTZ R218, R218, c[0x0][0x2ec] ;  /* 0x0000bb00dada7a20 */ /* 0x000fe40000410000 */
[----:B------:R-:W-:-:S02]  /*7c70*/  FMUL.FTZ R222, R222, c[0x0][0x2ec] ;  /* 0x0000bb00dede7a20 */ /* 0x000fc40000410000 */
[----:B------:R-:W-:Y:S01]  /*7c80*/  FMUL.FTZ R214, R214, c[0x0][0x2ec] ;  /* 0x0000bb00d6d67a20 */ /* 0x000fe20000410000 */
[----:B------:R-:W2:Y:S01]  /*7c90*/  MUFU.TANH R27, R223 ;  /* 0x000000df001b7308 */ /* 0x000ea20000002400 */
[----:B------:R-:W-:Y:S02]  /*7ca0*/  FMUL.FTZ R212, R212, c[0x0][0x2ec] ;  /* 0x0000bb00d4d47a20 */ /* 0x000fe40000410000 */
[----:B------:R-:W-:Y:S02]  /*7cb0*/  FMUL.FTZ R213, R213, c[0x0][0x2ec] ;  /* 0x0000bb00d5d57a20 */ /* 0x000fe40000410000 */
[----:B------:R-:W-:Y:S02]  /*7cc0*/  FMUL.FTZ R215, R215, c[0x0][0x2ec] ;  /* 0x0000bb00d7d77a20 */ /* 0x000fe40000410000 */
[----:B------:R-:W-:Y:S01]  /*7cd0*/  FMUL.FTZ R208, R208, c[0x0][0x2ec] ;  /* 0x0000bb00d0d07a20 */ /* 0x000fe20000410000 */
[----:B------:R-:W-:Y:S01]  /*7ce0*/  MUFU.TANH R22, R214 ;  /* 0x000000d600167308 */ /* 0x000fe20000002400 */
[----:B------:R-:W-:-:S02]  /*7cf0*/  FMUL.FTZ R210, R210, c[0x0][0x2ec] ;  /* 0x0000bb00d2d27a20 */ /* 0x000fc40000410000 */
[----:B------:R-:W-:Y:S02]  /*7d00*/  FMUL.FTZ R209, R209, c[0x0][0x2ec] ;  /* 0x0000bb00d1d17a20 */ /* 0x000fe40000410000 */
[----:B------:R-:W-:Y:S02]  /*7d10*/  FMUL.FTZ R211, R211, c[0x0][0x2ec] ;  /* 0x0000bb00d3d37a20 */ /* 0x000fe40000410000 */
[----:B------:R-:W-:Y:S01]  /*7d20*/  FMUL.FTZ R216, R216, c[0x0][0x2ec] ;  /* 0x0000bb00d8d87a20 */ /* 0x000fe20000410000 */
[----:B------:R-:W-:Y:S01]  /*7d30*/  MUFU.TANH R210, R210 ;  /* 0x000000d200d27308 */ /* 0x000fe20000002400 */
[-C--:B-1----:R-:W-:Y:S07]  /*7d40*/  HMMA.16816.F32 R140, R8, R12.reuse, R140 ;  /* 0x0000000c088c723c */ /* 0x082fee000000188c */
[----:B------:R-:W-:Y:S01]  /*7d50*/  MUFU.TANH R211, R211 ;  /* 0x000000d300d37308 */ /* 0x000fe20000002400 */
[C---:B------:R-:W-:Y:S07]  /*7d60*/  HMMA.16816.F32 R40, R4.reuse, R12, R40 ;  /* 0x0000000c0428723c */ /* 0x040fee0000001828 */
[----:B------:R-:W-:Y:S01]  /*7d70*/  MUFU.TANH R213, R213 ;  /* 0x000000d500d57308 */ /* 0x000fe20000002400 */
[-C--:B------:R-:W-:Y:S08]  /*7d80*/  HMMA.16816.F32 R36, R4, R14.reuse, R48 ;  /* 0x0000000e0424723c */ /* 0x080ff00000001830 */
[----:B------:R-:W-:Y:S01]  /*7d90*/  HMMA.16816.F32 R28, R8, R14, R56 ;  /* 0x0000000e081c723c */ /* 0x000fe20000001838 */
[----:B------:R-:W1:Y:S01]  /*7da0*/  LDSM.16.M88.4 R12, [R229+0x3000] ;  /* 0x00300000e50c783b */ /* 0x000e620000000200 */
[----:B------:R-:W-:-:S02]  /*7db0*/  FMUL.FTZ R140, R140, c[0x0][0x2ec] ;  /* 0x0000bb008c8c7a20 */ /* 0x000fc40000410000 */
[----:B------:R-:W-:Y:S02]  /*7dc0*/  FMUL.FTZ R141, R141, c[0x0][0x2ec] ;  /* 0x0000bb008d8d7a20 */ /* 0x000fe40000410000 */
[----:B------:R-:W-:Y:S01]  /*7dd0*/  FMUL.FTZ R142, R142, c[0x0][0x2ec] ;  /* 0x0000bb008e8e7a20 */ /* 0x000fe20000410000 */
[----:B------:R-:W-:Y:S01]  /*7de0*/  MOV R56, R21 ;  /* 0x0000001500387202 */ /* 0x000fe20000000f00 */
[----:B------:R-:W-:Y:S01]  /*7df0*/  IMAD.MOV.U32 R57, RZ, RZ, R20 ;  /* 0x000000ffff397224 */ /* 0x000fe200078e0014 */
[----:B------:R-:W-:Y:S01]  /*7e00*/  MUFU.TANH R140, R140 ;  /* 0x0000008c008c7308 */ /* 0x000fe20000002400 */
[----:B------:R-:W-:Y:S02]  /*7e10*/  IMAD.MOV.U32 R58, RZ, RZ, R2 ;  /* 0x000000ffff3a7224 */ /* 0x000fe400078e0002 */
[----:B------:R-:W-:Y:S02]  /*7e20*/  IMAD.MOV.U32 R59, RZ, RZ, R0 ;  /* 0x000000ffff3b7224 */ /* 0x000fe400078e0000 */
[----:B------:R-:W-:-:S02]  /*7e30*/  IMAD.U32 R0, RZ, RZ, UR14 ;  /* 0x0000000eff007e24 */ /* 0x000fc4000f8e00ff */
[----:B------:R-:W-:Y:S01]  /*7e40*/  FMUL.FTZ R40, R40, c[0x0][0x2ec] ;  /* 0x0000bb0028287a20 */ /* 0x000fe20000410000 */
[----:B------:R-:W3:Y:S01]  /*7e50*/  MUFU.TANH R20, R212 ;  /* 0x000000d400147308 */ /* 0x000ee20000002400 */
[----:B------:R-:W-:Y:S02]  /*7e60*/  IMAD R0, R0, 0x40, R139 ;  /* 0x0000004000007824 */ /* 0x000fe400078e028b */
[----:B------:R-:W-:Y:S02]  /*7e70*/  FMUL.FTZ R41, R41, c[0x0][0x2ec] ;  /* 0x0000bb0029297a20 */ /* 0x000fe40000410000 */
[----:B------:R-:W-:Y:S01]  /*7e80*/  FMUL.FTZ R42, R42, c[0x0][0x2ec] ;  /* 0x0000bb002a2a7a20 */ /* 0x000fe20000410000 */
[----:B------:R-:W-:Y:S01]  /*7e90*/  IADD3 R2, R0, 0x1, RZ ;  /* 0x0000000100027810 */ /* 0x000fe20007ffe0ff */
[----:B------:R-:W-:Y:S01]  /*7ea0*/  FMUL.FTZ R143, R143, c[0x0][0x2ec] ;  /* 0x0000bb008f8f7a20 */ /* 0x000fe20000410000 */
[----:B------:R-:W-:Y:S01]  /*7eb0*/  MUFU.TANH R40, R40 ;  /* 0x0000002800287308 */ /* 0x000fe20000002400 */
[----:B------:R-:W-:Y:S01]  /*7ec0*/  FMUL.FTZ R43, R43, c[0x0][0x2ec] ;  /* 0x0000bb002b2b7a20 */ /* 0x000fe20000410000 */
[----:B------:R-:W-:Y:S01]  /*7ed0*/  ISETP.GE.AND P1, PT, R2, R23, PT ;  /* 0x000000170200720c */ /* 0x000fe20003f26270 */
[----:B------:R-:W-:Y:S01]  /*7ee0*/  FMUL.FTZ R28, R28, c[0x0][0x2ec] ;  /* 0x0000bb001c1c7a20 */ /* 0x000fe20000410000 */
[C---:B------:R-:W-:Y:S01]  /*7ef0*/  ISETP.GE.AND P0, PT, R2.reuse, R24, PT ;  /* 0x000000180200720c */ /* 0x040fe20003f06270 */
[----:B------:R-:W-:Y:S01]  /*7f00*/  FMUL.FTZ R29, R29, c[0x0][0x2ec] ;  /* 0x0000bb001d1d7a20 */ /* 0x000fe20000410000 */
[----:B------:R-:W-:Y:S01]  /*7f10*/  ISETP.GE.AND P4, PT, R2, R26, PT ;  /* 0x0000001a0200720c */ /* 0x000fe20003f86270 */
[----:B------:R-:W-:Y:S01]  /*7f20*/  FMUL.FTZ R30, R30, c[0x0][0x2ec] ;  /* 0x0000bb001e1e7a20 */ /* 0x000fe20000410000 */
[----:B------:R-:W-:Y:S01]  /*7f30*/  ISETP.GE.AND P2, PT, R2, R25, PT ;  /* 0x000000190200720c */ /* 0x000fe20003f46270 */
[----:B------:R-:W-:Y:S01]  /*7f40*/  MUFU.TANH R141, R141 ;  /* 0x0000008d008d7308 */ /* 0x000fe20000002400 */
[----:B------:R-:W-:Y:S01]  /*7f50*/  IADD3 R2, R0, 0x8, RZ ;  /* 0x0000000800027810 */ /* 0x000fe20007ffe0ff */
[----:B------:R-:W-:Y:S01]  /*7f60*/  FMUL.FTZ R36, R36, c[0x0][0x2ec] ;  /* 0x0000bb0024247a20 */ /* 0x000fe20000410000 */
[----:B--2---:R-:W-:Y:S01]  /*7f70*/  FSEL R27, R27, -INF , !P2 ;  /* 0xff8000001b1b7808 */ /* 0x004fe20005000000 */
[----:B------:R-:W-:Y:S01]  /*7f80*/  FMUL.FTZ R38, R38, c[0x0][0x2ec] ;  /* 0x0000bb0026267a20 */ /* 0x000fe20000410000 */
[C---:B------:R-:W-:Y:S01]  /*7f90*/  ISETP.GE.AND P6, PT, R2.reuse, R23, PT ;  /* 0x000000170200720c */ /* 0x040fe20003fc6270 */
[----:B------:R-:W-:Y:S01]  /*7fa0*/  FMUL.FTZ R31, R31, c[0x0][0x2ec] ;  /* 0x0000bb001f1f7a20 */ /* 0x000fe20000410000 */
[----:B-1----:R-:W-:Y:S01]  /*7fb0*/  HMMA.16816.F32 R16, R8, R12, R16 ;  /* 0x0000000c0810723c */ /* 0x002fe20000001810 */
[C---:B------:R-:W-:Y:S01]  /*7fc0*/  ISETP.GE.AND P5, PT, R2.reuse, R24, PT ;  /* 0x000000180200720c */ /* 0x040fe20003fa6270 */
[----:B------:R-:W-:Y:S01]  /*7fd0*/  MUFU.TANH R21, R215 ;  /* 0x000000d700157308 */ /* 0x000fe20000002400 */
[----:B------:R-:W-:Y:S01]  /*7fe0*/  ISETP.GE.AND P3, PT, R2, R26, PT ;  /* 0x0000001a0200720c */ /* 0x000fe20003f66270 */
[----:B------:R-:W-:-:S02]  /*7ff0*/  FMUL.FTZ R37, R37, c[0x0][0x2ec] ;  /* 0x0000bb0025257a20 */ /* 0x000fc40000410000 */
[----:B------:R-:W-:Y:S01]  /*8000*/  FMUL.FTZ R39, R39, c[0x0][0x2ec] ;  /* 0x0000bb0027277a20 */ /* 0x000fe20000410000 */
[----:B---3--:R-:W-:Y:S01]  /*8010*/  FSEL R20, R20, -INF , !P3 ;  /* 0xff80000014147808 */ /* 0x008fe20005800000 */
[C---:B------:R-:W-:Y:S02]  /*8020*/  HMMA.16816.F32 R32, R4.reuse, R12, R248 ;  /* 0x0000000c0420723c */ /* 0x040fe400000018f8 */
[----:B------:R-:W-:Y:S06]  /*8030*/  MUFU.TANH R41, R41 ;  /* 0x0000002900297308 */ /* 0x000fec0000002400 */
[-C--:B------:R-:W-:Y:S02]  /*8040*/  HMMA.16816.F32 R60, R4, R14.reuse, R60 ;  /* 0x0000000e043c723c */ /* 0x080fe4000000183c */
[----:B------:R-:W-:Y:S06]  /*8050*/  MUFU.TANH R142, R142 ;  /* 0x0000008e008e7308 */ /* 0x000fec0000002400 */
[----:B------:R-:W-:Y:S01]  /*8060*/  HMMA.16816.F32 R48, R8, R14, R244 ;  /* 0x0000000e0830723c */ /* 0x000fe200000018f4 */
[----:B------:R-:W1:Y:S01]  /*8070*/  LDSM.16.M88.4 R12, [R229+0x3800] ;  /* 0x00380000e50c783b */ /* 0x000e620000000200 */
[----:B------:R-:W-:Y:S01]  /*8080*/  FMUL.FTZ R18, R18, c[0x0][0x2ec] ;  /* 0x0000bb0012127a20 */ /* 0x000fe20000410000 */
[----:B------:R-:W-:Y:S01]  /*8090*/  MUFU.TANH R42, R42 ;  /* 0x0000002a002a7308 */ /* 0x000fe20000002400 */
[----:B------:R-:W-:Y:S01]  /*80a0*/  FMUL.FTZ R16, R16, c[0x0][0x2ec] ;  /* 0x0000bb0010107a20 */ /* 0x000fe20000410000 */
[----:B------:R-:W-:-:S04]  /*80b0*/  DEPBAR.LE SB0, 0x0 ;  /* 0x000080000000791a */ /* 0x000fc80000000000 */
[----:B------:R-:W-:Y:S02]  /*80c0*/  FMUL.FTZ R17, R17, c[0x0][0x2ec] ;  /* 0x0000bb0011117a20 */ /* 0x000fe40000410000 */
[----:B------:R-:W-:Y:S01]  /*80d0*/  MUFU.TANH R143, R143 ;  /* 0x0000008f008f7308 */ /* 0x000fe20000002400 */
        /* <DEDUP_REMOVED lines=14> */
[----:B------:R-:W-:Y:S01]  /*81c0*/  MUFU.TANH R28, R28 ;  /* 0x0000001c001c7308 */ /* 0x000fe20000002400 */
[----:B------:R-:W-:Y:S01]  /*81d0*/  FMUL.FTZ R63, R63, c[0x0][0x2ec] ;  /* 0x0000bb003f3f7a20 */ /* 0x000fe20000410000 */
[C---:B-1----:R-:W-:Y:S06]  /*81e0*/  HMMA.16816.F32 R52, R4.reuse, R12, R52 ;  /* 0x0000000c0434723c */ /* 0x042fec0000001834 */
[----:B------:R-:W-:Y:S02]  /*81f0*/  MUFU.TANH R29, R29 ;  /* 0x0000001d001d7308 */ /* 0x000fe40000002400 */
[----:B------:R-:W-:Y:S06]  /*8200*/  HMMA.16816.F32 R64, R4, R14, R64 ;  /* 0x0000000e0440723c */ /* 0x000fec0000001840 */
[----:B------:R-:W1:Y:S02]  /*8210*/  MUFU.TANH R7, R217 ;  /* 0x000000d900077308 */ /* 0x000e640000002400 */
[C---:B------:R-:W-:Y:S06]  /*8220*/  HMMA.16816.F32 R56, R8.reuse, R12, R56 ;  /* 0x0000000c0838723c */ /* 0x040fec0000001838 */
[----:B------:R2:W-:Y:S02]  /*8230*/  MUFU.TANH R4, R18 ;  /* 0x0000001200047308 */ /* 0x0005e40000002400 */
[----:B------:R-:W-:Y:S01]  /*8240*/  HMMA.16816.F32 R44, R8, R14, R44 ;  /* 0x0000000e082c723c */ /* 0x000fe2000000182c */
[----:B------:R-:W-:-:S05]  /*8250*/  FMUL.FTZ R52, R52, c[0x0][0x2ec] ;  /* 0x0000bb0034347a20 */ /* 0x000fca0000410000 */
[----:B------:R-:W3:Y:S01]  /*8260*/  MUFU.TANH R15, R219 ;  /* 0x000000db000f7308 */ /* 0x000ee20000002400 */
[----:B-1----:R-:W-:Y:S01]  /*8270*/  FSEL R7, R7, -INF , !P1 ;  /* 0xff80000007077808 */ /* 0x002fe20004800000 */
[----:B------:R-:W-:Y:S01]  /*8280*/  FMUL.FTZ R54, R54, c[0x0][0x2ec] ;  /* 0x0000bb0036367a20 */ /* 0x000fe20000410000 */
[----:B------:R-:W-:Y:S01]  /*8290*/  ISETP.GE.AND P1, PT, R2, R25, PT ;  /* 0x000000190200720c */ /* 0x000fe20003f26270 */
[----:B------:R-:W-:Y:S01]  /*82a0*/  FMUL.FTZ R53, R53, c[0x0][0x2ec] ;  /* 0x0000bb0035357a20 */ /* 0x000fe20000410000 */
[----:B------:R-:W-:Y:S01]  /*82b0*/  IADD3 R2, R0, 0x9, RZ ;  /* 0x0000000900027810 */ /* 0x000fe20007ffe0ff */
[----:B------:R-:W-:Y:S01]  /*82c0*/  FMUL.FTZ R55, R55, c[0x0][0x2ec] ;  /* 0x0000bb0037377a20 */ /* 0x000fe20000410000 */
[----:B------:R-:W-:Y:S01]  /*82d0*/  FSEL R22, R22, -INF , !P1 ;  /* 0xff80000016167808 */ /* 0x000fe20004800000 */
[----:B------:R-:W1:Y:S01]  /*82e0*/  MUFU.TANH R8, R208 ;  /* 0x000000d000087308 */ /* 0x000e620000002400 */
[----:B--2---:R-:W-:Y:S02]  /*82f0*/  FSEL R18, R221, -INF , !P4 ;  /* 0xff800000dd127808 */ /* 0x004fe40006000000 */
[----:B------:R-:W-:-:S02]  /*8300*/  ISETP.GE.AND P4, PT, R2, R24, PT ;  /* 0x000000180200720c */ /* 0x000fc40003f86270 */
[-C--:B------:R-:W-:Y:S01]  /*8310*/  ISETP.GE.AND P2, PT, R2, R26.reuse, PT ;  /* 0x0000001a0200720c */ /* 0x080fe20003f46270 */
[----:B------:R-:W-:Y:S01]  /*8320*/  FMUL.FTZ R56, R56, c[0x0][0x2ec] ;  /* 0x0000bb0038387a20 */ /* 0x000fe20000410000 */
[----:B------:R-:W-:Y:S01]  /*8330*/  FSEL R17, R211, -INF , !P4 ;  /* 0xff800000d3117808 */ /* 0x000fe20006000000 */
[----:B------:R-:W2:Y:S01]  /*8340*/  MUFU.TANH R11, R209 ;  /* 0x000000d1000b7308 */ /* 0x000ea20000002400 */
[----:B---3--:R-:W-:Y:S01]  /*8350*/  FSEL R15, R15, -INF , !P0 ;  /* 0xff8000000f0f7808 */ /* 0x008fe20004000000 */
[----:B------:R-:W-:Y:S01]  /*8360*/  FMUL.FTZ R57, R57, c[0x0][0x2ec] ;  /* 0x0000bb0039397a20 */ /* 0x000fe20000410000 */
[----:B------:R-:W-:Y:S01]  /*8370*/  ISETP.GE.AND P0, PT, R2, R23, PT ;  /* 0x000000170200720c */ /* 0x000fe20003f06270 */
[----:B------:R-:W-:Y:S02]  /*8380*/  FMUL.FTZ R58, R58, c[0x0][0x2ec] ;  /* 0x0000bb003a3a7a20 */ /* 0x000fe40000410000 */
[----:B------:R-:W-:Y:S01]  /*8390*/  FMUL.FTZ R9, R46, c[0x0][0x2ec] ;  /* 0x0000bb002e097a20 */ /* 0x000fe20000410000 */
[----:B-1----:R-:W-:Y:S01]  /*83a0*/  FSEL R8, R8, -INF , !P6 ;  /* 0xff80000008087808 */ /* 0x002fe20007000000 */
[----:B------:R1:W-:Y:S01]  /*83b0*/  MUFU.TANH R5, R16 ;  /* 0x0000001000057308 */ /* 0x0003e20000002400 */
[----:B------:R-:W-:Y:S01]  /*83c0*/  ISETP.GE.AND P6, PT, R2, R25, PT ;  /* 0x000000190200720c */ /* 0x000fe20003fc6270 */
[----:B------:R-:W-:Y:S01]  /*83d0*/  FMUL.FTZ R59, R59, c[0x0][0x2ec] ;  /* 0x0000bb003b3b7a20 */ /* 0x000fe20000410000 */
[----:B------:R-:W-:Y:S01]  /*83e0*/  IADD3 R2, R0, 0x10, RZ ;  /* 0x0000001000027810 */ /* 0x000fe20007ffe0ff */
[----:B------:R-:W-:Y:S01]  /*83f0*/  FMUL.FTZ R44, R44, c[0x0][0x2ec] ;  /* 0x0000bb002c2c7a20 */ /* 0x000fe20000410000 */
[----:B------:R-:W-:Y:S01]  /*8400*/  FSEL R21, R21, -INF , !P6 ;  /* 0xff80000015157808 */ /* 0x000fe20007000000 */
[----:B------:R-:W-:Y:S01]  /*8410*/  FMUL.FTZ R45, R45, c[0x0][0x2ec] ;  /* 0x0000bb002d2d7a20 */ /* 0x000fe20000410000 */
[C---:B------:R-:W-:Y:S01]  /*8420*/  ISETP.GE.AND P1, PT, R2.reuse, R26, PT ;  /* 0x0000001a0200720c */ /* 0x040fe20003f26270 */
[----:B------:R-:W3:Y:S01]  /*8430*/  MUFU.TANH R30, R30 ;  /* 0x0000001e001e7308 */ /* 0x000ee20000002400 */
[----:B--2---:R-:W-:Y:S01]  /*8440*/  FSEL R11, R11, -INF , !P0 ;  /* 0xff8000000b0b7808 */ /* 0x004fe20004000000 */
[----:B------:R-:W-:Y:S01]  /*8450*/  FMUL.FTZ R47, R47, c[0x0][0x2ec] ;  /* 0x0000bb002f2f7a20 */ /* 0x000fe20000410000 */
[----:B------:R-:W-:-:S02]  /*8460*/  ISETP.GE.AND P3, PT, R2, R24, PT ;  /* 0x000000180200720c */ /* 0x000fc40003f66270 */
[----:B------:R-:W-:Y:S02]  /*8470*/  ISETP.GE.AND P0, PT, R2, R25, PT ;  /* 0x000000190200720c */ /* 0x000fe40003f06270 */
[----:B------:R-:W-:Y:S01]  /*8480*/  FSEL R142, R142, -INF , !P3 ;  /* 0xff8000008e8e7808 */ /* 0x000fe20005800000 */
[----:B------:R-:W2:Y:S01]  /*8490*/  MUFU.TANH R36, R36 ;  /* 0x0000002400247308 */ /* 0x000ea20000002400 */
[----:B-1----:R-:W-:Y:S02]  /*84a0*/  FSEL R16, R210, -INF , !P5 ;  /* 0xff800000d2107808 */ /* 0x002fe40006800000 */
[-C--:B------:R-:W-:Y:S02]  /*84b0*/  ISETP.GE.AND P5, PT, R2, R23.reuse, PT ;  /* 0x000000170200720c */ /* 0x080fe40003fa6270 */
[----:B------:R-:W-:Y:S02]  /*84c0*/  IADD3 R2, R0, 0x11, RZ ;  /* 0x0000001100027810 */ /* 0x000fe40007ffe0ff */
[----:B------:R-:W-:Y:S01]  /*84d0*/  FSEL R6, R140, -INF , !P5 ;  /* 0xff8000008c067808 */ /* 0x000fe20006800000 */
[----:B------:R-:W-:Y:S01]  /*84e0*/  MUFU.TANH R38, R38 ;  /* 0x0000002600267308 */ /* 0x000fe20000002400 */
[----:B------:R-:W-:-:S02]  /*84f0*/  ISETP.GE.AND P4, PT, R2, R23, PT ;  /* 0x000000170200720c */ /* 0x000fc40003f86270 */
[C---:B------:R-:W-:Y:S01]  /*8500*/  ISETP.GE.AND P6, PT, R2.reuse, R26, PT ;  /* 0x0000001a0200720c */ /* 0x040fe20003fc6270 */
[----:B------:R1:W-:Y:S01]  /*8510*/  STL [R1+0x30], R6 ;  /* 0x0000300601007387 */ /* 0x0003e20000100800 */
[----:B------:R-:W-:Y:S02]  /*8520*/  ISETP.GE.AND P5, PT, R2, R25, PT ;  /* 0x000000190200720c */ /* 0x000fe40003fa6270 */
[----:B------:R-:W-:Y:S01]  /*8530*/  FSEL R42, R42, -INF , !P0 ;  /* 0xff8000002a2a7808 */ /* 0x000fe20004000000 */
[----:B------:R4:W-:Y:S08]  /*8540*/  MUFU.TANH R247, R19 ;  /* 0x0000001300f77308 */ /* 0x0009f00000002400 */
[----:B------:R-:W-:Y:S01]  /*8550*/  MUFU.TANH R31, R31 ;  /* 0x0000001f001f7308 */ /* 0x000fe20000002400 */
[----:B----4-:R-:W-:-:S07]  /*8560*/  FSEL R19, R213, -INF , !P2 ;  /* 0xff800000d5137808 */ /* 0x010fce0005000000 */
[----:B------:R-:W4:Y:S01]  /*8570*/  MUFU.TANH R37, R37 ;  /* 0x0000002500257308 */ /* 0x000f220000002400 */
[-C--:B------:R-:W-:Y:S02]  /*8580*/  ISETP.GE.AND P2, PT, R2, R24.reuse, PT ;  /* 0x000000180200720c */ /* 0x080fe40003f46270 */
[----:B------:R-:W-:Y:S02]  /*8590*/  IADD3 R2, R0, 0x18, RZ ;  /* 0x0000001800027810 */ /* 0x000fe40007ffe0ff */
[----:B-1----:R-:W-:Y:S02]  /*85a0*/  FSEL R6, R40, -INF , !P1 ;  /* 0xff80000028067808 */ /* 0x002fe40004800000 */
[C---:B------:R-:W-:Y:S01]  /*85b0*/  ISETP.GE.AND P3, PT, R2.reuse, R23, PT ;  /* 0x000000170200720c */ /* 0x040fe20003f66270 */
[----:B------:R-:W1:Y:S01]  /*85c0*/  MUFU.TANH R39, R39 ;  /* 0x0000002700277308 */ /* 0x000e620000002400 */
[C---:B------:R-:W-:Y:S01]  /*85d0*/  ISETP.GE.AND P1, PT, R2.reuse, R24, PT ;  /* 0x000000180200720c */ /* 0x040fe20003f26270 */
[----:B------:R1:W-:Y:S01]  /*85e0*/  STL [R1+0x34], R6 ;  /* 0x0000340601007387 */ /* 0x0003e20000100800 */
[----:B------:R-:W-:-:S02]  /*85f0*/  ISETP.GE.AND P0, PT, R2, R26, PT ;  /* 0x0000001a0200720c */ /* 0x000fc40003f06270 */
[----:B------:R-:W-:Y:S02]  /*8600*/  FSEL R143, R143, -INF , !P2 ;  /* 0xff8000008f8f7808 */ /* 0x000fe40005000000 */
[----:B---3--:R-:W-:Y:S01]  /*8610*/  FSEL R30, R30, -INF , !P1 ;  /* 0xff8000001e1e7808 */ /* 0x008fe20004800000 */
[----:B------:R-:W3:Y:S01]  /*8620*/  MUFU.TANH R32, R32 ;  /* 0x0000002000207308 */ /* 0x000ee20000002400 */
[----:B--2---:R-:W-:-:S07]  /*8630*/  FSEL R36, R36, -INF , !P0 ;  /* 0xff80000024247808 */ /* 0x004fce0004000000 */
[----:B------:R-:W2:Y:S08]  /*8640*/  MUFU.TANH R34, R34 ;  /* 0x0000002200227308 */ /* 0x000eb00000002400 */
[----:B------:R-:W2:Y:S01]  /*8650*/  MUFU.TANH R33, R33 ;  /* 0x0000002100217308 */ /* 0x000ea20000002400 */
[----:B-1----:R-:W-:Y:S02]  /*8660*/  FSEL R6, R141, -INF , !P4 ;  /* 0xff8000008d067808 */ /* 0x002fe40006000000 */
[----:B------:R-:W-:-:S02]  /*8670*/  ISETP.GE.AND P4, PT, R2, R25, PT ;  /* 0x000000190200720c */ /* 0x000fc40003f86270 */
[----:B------:R-:W-:Y:S01]  /*8680*/  IADD3 R2, R0, 0x19, RZ ;  /* 0x0000001900027810 */ /* 0x000fe20007ffe0ff */
[----:B------:R1:W-:Y:S01]  /*8690*/  STL [R1+0x20], R6 ;  /* 0x0000200601007387 */ /* 0x0003e20000100800 */
[----:B------:R-:W-:Y:S01]  /*86a0*/  FSEL R141, R43, -INF , !P5 ;  /* 0xff8000002b8d7808 */ /* 0x000fe20006800000 */
[----:B------:R-:W1:Y:S01]  /*86b0*/  MUFU.TANH R35, R35 ;  /* 0x0000002300237308 */ /* 0x000e620000002400 */
[C---:B------:R-:W-:Y:S02]  /*86c0*/  ISETP.GE.AND P2, PT, R2.reuse, R23, PT ;  /* 0x000000170200720c */ /* 0x040fe40003f46270 */
[----:B------:R-:W-:Y:S02]  /*86d0*/  ISETP.GE.AND P5, PT, R2, R26, PT ;  /* 0x0000001a0200720c */ /* 0x000fe40003fa6270 */
[----:B------:R-:W-:Y:S02]  /*86e0*/  FSEL R140, R29, -INF , !P2 ;  /* 0xff8000001d8c7808 */ /* 0x000fe40005000000 */
[----:B----4-:R-:W-:Y:S01]  /*86f0*/  FSEL R37, R37, -INF , !P5 ;  /* 0xff80000025257808 */ /* 0x010fe20006800000 */
[----:B------:R-:W4:Y:S08]  /*8700*/  MUFU.TANH R48, R48 ;  /* 0x0000003000307308 */ /* 0x000f300000002400 */
[----:B------:R-:W-:Y:S01]  /*8710*/  MUFU.TANH R49, R49 ;  /* 0x0000003100317308 */ /* 0x000fe20000002400 */
[----:B-1----:R-:W-:-:S07]  /*8720*/  FSEL R6, R41, -INF , !P6 ;  /* 0xff80000029067808 */ /* 0x002fce0007000000 */
[----:B------:R-:W1:Y:S01]  /*8730*/  MUFU.TANH R50, R50 ;  /* 0x0000003200327308 */ /* 0x000e620000002400 */
[----:B------:R-:W-:Y:S01]  /*8740*/  ISETP.GE.AND P6, PT, R2, R24, PT ;  /* 0x000000180200720c */ /* 0x000fe20003fc6270 */
[----:B------:R1:W-:Y:S03]  /*8750*/  STL [R1+0x28], R6 ;  /* 0x0000280601007387 */ /* 0x0003e60000100800 */
[----:B------:R-:W-:-:S03]  /*8760*/  FSEL R252, R31, -INF , !P6 ;  /* 0xff8000001ffc7808 */ /* 0x000fc60007000000 */
[----:B------:R-:W1:Y:S08]  /*8770*/  MUFU.TANH R60, R60 ;  /* 0x0000003c003c7308 */ /* 0x000e700000002400 */
[----:B------:R-:W2:Y:S08]  /*8780*/  MUFU.TANH R62, R62 ;  /* 0x0000003e003e7308 */ /* 0x000eb00000002400 */
[----:B------:R-:W-:Y:S01]  /*8790*/  MUFU.TANH R51, R51 ;  /* 0x0000003300337308 */ /* 0x000fe20000002400 */
[----:B-1----:R-:W-:-:S02]  /*87a0*/  FSEL R6, R28, -INF , !P3 ;  /* 0xff8000001c067808 */ /* 0x002fc40005800000 */
[----:B------:R-:W-:-:S05]  /*87b0*/  ISETP.GE.AND P3, PT, R2, R25, PT ;  /* 0x000000190200720c */ /* 0x000fca0003f66270 */
[----:B------:R-:W-:Y:S01]  /*87c0*/  MUFU.TANH R61, R61 ;  /* 0x0000003d003d7308 */ /* 0x000fe20000002400 */
[----:B------:R-:W-:Y:S01]  /*87d0*/  IADD3 R2, R0, 0x20, RZ ;  /* 0x0000002000027810 */ /* 0x000fe20007ffe0ff */
[----:B------:R1:W-:Y:S01]  /*87e0*/  STL [R1+0x14], R6 ;  /* 0x0000140601007387 */ /* 0x0003e20000100800 */
[----:B------:R-:W-:Y:S02]  /*87f0*/  FSEL R28, R38, -INF , !P4 ;  /* 0xff800000261c7808 */ /* 0x000fe40006000000 */
[C---:B------:R-:W-:Y:S02]  /*8800*/  ISETP.GE.AND P1, PT, R2.reuse, R23, PT ;  /* 0x000000170200720c */ /* 0x040fe40003f26270 */
[C---:B------:R-:W-:Y:S01]  /*8810*/  ISETP.GE.AND P0, PT, R2.reuse, R24, PT ;  /* 0x000000180200720c */ /* 0x040fe20003f06270 */
[----:B------:R-:W1:Y:S01]  /*8820*/  MUFU.TANH R63, R63 ;  /* 0x0000003f003f7308 */ /* 0x000e620000002400 */
[C---:B------:R-:W-:Y:S02]  /*8830*/  ISETP.GE.AND P4, PT, R2.reuse, R26, PT ;  /* 0x0000001a0200720c */ /* 0x040fe40003f86270 */
[----:B------:R-:W-:-:S02]  /*8840*/  ISETP.GE.AND P2, PT, R2, R25, PT ;  /* 0x000000190200720c */ /* 0x000fc40003f46270 */
[----:B------:R-:W-:Y:S02]  /*8850*/  IADD3 R2, R0, 0x21, RZ ;  /* 0x0000002100027810 */ /* 0x000fe40007ffe0ff */
[----:B------:R-:W-:Y:S01]  /*8860*/  FSEL R40, R39, -INF , !P3 ;  /* 0xff80000027287808 */ /* 0x000fe20005800000 */
[----:B------:R-:W2:Y:S01]  /*8870*/  MUFU.TANH R56, R56 ;  /* 0x0000003800387308 */ /* 0x000ea20000002400 */
[----:B------:R-:W-:Y:S01]  /*8880*/  FSEL R249, R5, -INF , !P1 ;  /* 0xff80000005f97808 */ /* 0x000fe20004800000 */
[----:B------:R-:W-:Y:S01]  /*8890*/  FMUL.FTZ R5, R65, c[0x0][0x2ec] ;  /* 0x0000bb0041057a20 */ /* 0x000fe20000410000 */
[C---:B------:R-:W-:Y:S02]  /*88a0*/  ISETP.GE.AND P6, PT, R2.reuse, R23, PT ;  /* 0x000000170200720c */ /* 0x040fe40003fc6270 */
[C---:B------:R-:W-:Y:S02]  /*88b0*/  ISETP.GE.AND P5, PT, R2.reuse, R24, PT ;  /* 0x000000180200720c */ /* 0x040fe40003fa6270 */
[C---:B------:R-:W-:Y:S01]  /*88c0*/  ISETP.GE.AND P3, PT, R2.reuse, R26, PT ;  /* 0x0000001a0200720c */ /* 0x040fe20003f66270 */
[----:B------:R4:W-:Y:S01]  /*88d0*/  MUFU.TANH R10, R220 ;  /* 0x000000dc000a7308 */ /* 0x0009e20000002400 */
[----:B------:R-:W-:-:S02]  /*88e0*/  ISETP.GE.AND P1, PT, R2, R25, PT ;  /* 0x000000190200720c */ /* 0x000fc40003f26270 */
[----:B------:R-:W-:Y:S01]  /*88f0*/  IADD3 R2, R0, 0x28, RZ ;  /* 0x0000002800027810 */ /* 0x000fe20007ffe0ff */
[----:B-1----:R-:W-:Y:S01]  /*8900*/  FMUL.FTZ R6, R64, c[0x0][0x2ec] ;  /* 0x0000bb0040067a20 */ /* 0x002fe20000410000 */
[----:B------:R-:W-:Y:S01]  /*8910*/  FSEL R251, R4, -INF , !P0 ;  /* 0xff80000004fb7808 */ /* 0x000fe20004000000 */
[----:B------:R-:W-:Y:S01]  /*8920*/  FMUL.FTZ R4, R67, c[0x0][0x2ec] ;  /* 0x0000bb0043047a20 */ /* 0x000fe20000410000 */
[----:B---3--:R-:W-:Y:S01]  /*8930*/  FSEL R41, R32, -INF , !P4 ;  /* 0xff80000020297808 */ /* 0x008fe20006000000 */
[----:B------:R-:W-:Y:S01]  /*8940*/  MUFU.TANH R57, R57 ;  /* 0x0000003900397308 */ /* 0x000fe20000002400 */
[----:B--2---:R-:W-:Y:S02]  /*8950*/  FSEL R43, R34, -INF , !P2 ;  /* 0xff800000222b7808 */ /* 0x004fe40005000000 */
[----:B------:R-:W-:Y:S02]  /*8960*/  FSEL R245, R245, -INF , !P6 ;  /* 0xff800000f5f57808 */ /* 0x000fe40007000000 */
[----:B------:R-:W-:-:S02]  /*8970*/  ISETP.GE.AND P0, PT, R2, R23, PT ;  /* 0x000000170200720c */ /* 0x000fc40003f06270 */
[C---:B------:R-:W-:Y:S01]  /*8980*/  ISETP.GE.AND P4, PT, R2.reuse, R24, PT ;  /* 0x000000180200720c */ /* 0x040fe20003f86270 */
[----:B------:R-:W1:Y:S01]  /*8990*/  MUFU.TANH R58, R58 ;  /* 0x0000003a003a7308 */ /* 0x000e620000002400 */
[C---:B------:R-:W-:Y:S02]  /*89a0*/  ISETP.GE.AND P2, PT, R2.reuse, R26, PT ;  /* 0x0000001a0200720c */ /* 0x040fe40003f46270 */
[----:B------:R-:W-:Y:S02]  /*89b0*/  ISETP.GE.AND P6, PT, R2, R25, PT ;  /* 0x000000190200720c */ /* 0x000fe40003fc6270 */
[----:B------:R-:W-:Y:S02]  /*89c0*/  IADD3 R2, R0, 0x29, RZ ;  /* 0x0000002900027810 */ /* 0x000fe40007ffe0ff */
[----:B------:R-:W-:Y:S01]  /*89d0*/  FSEL R247, R247, -INF , !P5 ;  /* 0xff800000f7f77808 */ /* 0x000fe20006800000 */
[----:B------:R-:W2:Y:S01]  /*89e0*/  MUFU.TANH R52, R52 ;  /* 0x0000003400347308 */ /* 0x000ea20000002400 */
[----:B------:R-:W-:-:S02]  /*89f0*/  FSEL R248, R33, -INF , !P3 ;  /* 0xff80000021f87808 */ /* 0x000fc40005800000 */
[----:B------:R-:W-:Y:S02]  /*8a00*/  FSEL R35, R35, -INF , !P1 ;  /* 0xff80000023237808 */ /* 0x000fe40004800000 */
[----:B----4-:R-:W-:Y:S02]  /*8a10*/  FSEL R220, R48, -INF , !P0 ;  /* 0xff80000030dc7808 */ /* 0x010fe40004000000 */
[C---:B------:R-:W-:Y:S01]  /*8a20*/  ISETP.GE.AND P5, PT, R2.reuse, R23, PT ;  /* 0x000000170200720c */ /* 0x040fe20003fa6270 */
[----:B------:R-:W3:Y:S01]  /*8a30*/  MUFU.TANH R54, R54 ;  /* 0x0000003600367308 */ /* 0x000ee20000002400 */
[C---:B------:R-:W-:Y:S02]  /*8a40*/  ISETP.GE.AND P3, PT, R2.reuse, R24, PT ;  /* 0x000000180200720c */ /* 0x040fe40003f66270 */
[C---:B------:R-:W-:Y:S02]  /*8a50*/  ISETP.GE.AND P1, PT, R2.reuse, R26, PT ;  /* 0x0000001a0200720c */ /* 0x040fe40003f26270 */
[----:B------:R-:W-:-:S02]  /*8a60*/  ISETP.GE.AND P0, PT, R2, R25, PT ;  /* 0x000000190200720c */ /* 0x000fc40003f06270 */
[----:B------:R-:W-:Y:S01]  /*8a70*/  IADD3 R2, R0, 0x30, RZ ;  /* 0x0000003000027810 */ /* 0x000fe20007ffe0ff */
[----:B------:R-:W4:Y:S01]  /*8a80*/  MUFU.TANH R53, R53 ;  /* 0x0000003500357308 */ /* 0x000f220000002400 */
[----:B------:R-:W-:Y:S02]  /*8a90*/  FSEL R223, R50, -INF , !P4 ;  /* 0xff80000032df7808 */ /* 0x000fe40006000000 */
[----:B------:R-:W-:Y:S02]  /*8aa0*/  FSEL R244, R60, -INF , !P2 ;  /* 0xff8000003cf47808 */ /* 0x000fe40005000000 */
[----:B------:R-:W-:Y:S02]  /*8ab0*/  FSEL R250, R62, -INF , !P6 ;  /* 0xff8000003efa7808 */ /* 0x000fe40007000000 */
[----:B------:R-:W-:Y:S01]  /*8ac0*/  FSEL R217, R49, -INF , !P5 ;  /* 0xff80000031d97808 */ /* 0x000fe20006800000 */
[----:B------:R1:W-:Y:S01]  /*8ad0*/  MUFU.TANH R12, R218 ;  /* 0x000000da000c7308 */ /* 0x0003e20000002400 */
        /* <DEDUP_REMOVED lines=8> */
[C---:B------:R-:W-:Y:S01]  /*8b60*/  ISETP.GE.AND P0, PT, R2.reuse, R26, PT ;  /* 0x0000001a0200720c */ /* 0x040fe20003f06270 */
[----:B------:R-:W3:Y:S01]  /*8b70*/  MUFU.TANH R9, R9 ;  /* 0x0000000900097308 */ /* 0x000ee20000002400 */
[----:B-1----:R-:W-:Y:S02]  /*8b80*/  FSEL R218, R51, -INF , !P3 ;  /* 0xff80000033da7808 */ /* 0x002fe40005800000 */
[C---:B------:R-:W-:Y:S02]  /*8b90*/  ISETP.GE.AND P3, PT, R2.reuse, R23, PT ;  /* 0x000000170200720c */ /* 0x040fe40003f66270 */
[----:B------:R-:W-:Y:S02]  /*8ba0*/  ISETP.GE.AND P4, PT, R2, R25, PT ;  /* 0x000000190200720c */ /* 0x000fe40003f86270 */
[----:B------:R-:W-:Y:S01]  /*8bb0*/  FSEL R215, R58, -INF , !P2 ;  /* 0xff8000003ad77808 */ /* 0x000fe20005000000 */
[----:B------:R-:W1:Y:S01]  /*8bc0*/  MUFU.TANH R59, R59 ;  /* 0x0000003b003b7308 */ /* 0x000e620000002400 */
[----:B--2---:R-:W-:-:S02]  /*8bd0*/  FSEL R222, R61, -INF , !P1 ;  /* 0xff8000003dde7808 */ /* 0x004fc40004800000 */
[----:B------:R-:W-:Y:S02]  /*8be0*/  ISETP.GE.AND P1, PT, R2, R24, PT ;  /* 0x000000180200720c */ /* 0x000fe40003f26270 */
[----:B------:R-:W-:Y:S02]  /*8bf0*/  IADD3 R2, R0, 0x38, RZ ;  /* 0x0000003800027810 */ /* 0x000fe40007ffe0ff */
[----:B------:R-:W-:Y:S01]  /*8c00*/  FSEL R219, R52, -INF , !P6 ;  /* 0xff80000034db7808 */ /* 0x000fe20007000000 */
[----:B------:R-:W-:Y:S01]  /*8c10*/  MUFU.TANH R55, R55 ;  /* 0x0000003700377308 */ /* 0x000fe20000002400 */
[----:B---3--:R-:W-:Y:S02]  /*8c20*/  FSEL R221, R54, -INF , !P5 ;  /* 0xff80000036dd7808 */ /* 0x008fe40006800000 */
[----:B------:R-:W-:Y:S02]  /*8c30*/  FSEL R209, R57, -INF , !P3 ;  /* 0xff80000039d17808 */ /* 0x000fe40005800000 */
[----:B------:R-:W-:-:S02]  /*8c40*/  ISETP.GE.AND P2, PT, R2, R23, PT ;  /* 0x000000170200720c */ /* 0x000fc40003f46270 */
[C---:B------:R-:W-:Y:S01]  /*8c50*/  ISETP.GE.AND P6, PT, R2.reuse, R24, PT ;  /* 0x000000180200720c */ /* 0x040fe20003fc6270 */
[----:B------:R-:W2:Y:S01]  /*8c60*/  MUFU.TANH R44, R44 ;  /* 0x0000002c002c7308 */ /* 0x000ea20000002400 */
[C---:B------:R-:W-:Y:S02]  /*8c70*/  ISETP.GE.AND P5, PT, R2.reuse, R26, PT ;  /* 0x0000001a0200720c */ /* 0x040fe40003fa6270 */
[----:B------:R-:W-:Y:S01]  /*8c80*/  ISETP.GE.AND P3, PT, R2, R25, PT ;  /* 0x000000190200720c */ /* 0x000fe20003f66270 */
[----:B------:R-:W-:Y:S01]  /*8c90*/  FMUL.FTZ R2, R66, c[0x0][0x2ec] ;  /* 0x0000bb0042027a20 */ /* 0x000fe20000410000 */
[----:B----4-:R-:W-:Y:S02]  /*8ca0*/  FSEL R214, R53, -INF , !P0 ;  /* 0xff80000035d67808 */ /* 0x010fe40004000000 */
[----:B------:R-:W-:Y:S01]  /*8cb0*/  ISETP.GE.AND P0, PT, R0, R24, PT ;  /* 0x000000180000720c */ /* 0x000fe20003f06270 */
[----:B------:R-:W3:Y:S01]  /*8cc0*/  MUFU.TANH R6, R6 ;  /* 0x0000000600067308 */ /* 0x000ee20000002400 */
[----:B------:R-:W-:-:S02]  /*8cd0*/  FSEL R138, R9, -INF , !P6 ;  /* 0xff800000098a7808 */ /* 0x000fc40007000000 */
[----:B------:R-:W-:Y:S02]  /*8ce0*/  FSEL R9, R12, -INF , !P0 ;  /* 0xff8000000c097808 */ /* 0x000fe40004000000 */
[----:B------:R-:W-:Y:S02]  /*8cf0*/  PLOP3.LUT P0, PT, PT, PT, UP0, 0x80, 0x0 ;  /* 0x000000000000781c */ /* 0x000fe40003f0f008 */
[----:B-1----:R-:W-:Y:S01]  /*8d00*/  FSEL R208, R59, -INF , !P1 ;  /* 0xff8000003bd07808 */ /* 0x002fe20004800000 */
[----:B------:R1:W4:Y:S01]  /*8d10*/  MUFU.TANH R13, R216 ;  /* 0x000000d8000d7308 */ /* 0x0003220000002400 */
[----:B--2---:R-:W-:Y:S02]  /*8d20*/  FSEL R137, R44, -INF , !P2 ;  /* 0xff8000002c897808 */ /* 0x004fe40005000000 */
[C---:B------:R-:W-:Y:S02]  /*8d30*/  ISETP.GE.AND P1, PT, R0.reuse, R23, PT ;  /* 0x000000170000720c */ /* 0x040fe40003f26270 */
[----:B------:R-:W-:-:S03]  /*8d40*/  ISETP.GE.AND P2, PT, R0, R25, PT ;  /* 0x000000190000720c */ /* 0x000fc60003f46270 */
[----:B------:R-:W2:Y:S01]  /*8d50*/  MUFU.TANH R2, R2 ;  /* 0x0000000200027308 */ /* 0x000ea20000002400 */
[----:B---3--:R-:W-:Y:S02]  /*8d60*/  FSEL R211, R6, -INF , !P5 ;  /* 0xff80000006d37808 */ /* 0x008fe40006800000 */
[----:B------:R-:W-:-:S05]  /*8d70*/  FSEL R14, R14, -INF , !P2 ;  /* 0xff8000000e0e7808 */ /* 0x000fca0005000000 */
[----:B------:R-:W3:Y:S01]  /*8d80*/  MUFU.TANH R45, R45 ;  /* 0x0000002d002d7308 */ /* 0x000ee20000002400 */
[----:B-1----:R-:W-:Y:S01]  /*8d90*/  FSEL R216, R55, -INF , !P4 ;  /* 0xff80000037d87808 */ /* 0x002fe20006000000 */
[----:B------:R-:W-:Y:S01]  /*8da0*/  BAR.SYNC.DEFER_BLOCKING 0x0 ;  /* 0x0000000000007b1d */ /* 0x000fe20000010000 */
[C---:B------:R-:W-:Y:S02]  /*8db0*/  ISETP.GE.AND P4, PT, R0.reuse, R26, PT ;  /* 0x0000001a0000720c */ /* 0x040fe40003f86270 */
[----:B------:R-:W-:Y:S02]  /*8dc0*/  IADD3 R0, R0, 0x39, RZ ;  /* 0x0000003900007810 */ /* 0x000fe40007ffe0ff */
[----:B----4-:R-:W-:Y:S01]  /*8dd0*/  FSEL R6, R13, -INF , !P1 ;  /* 0xff8000000d067808 */ /* 0x010fe20004800000 */
[----:B------:R-:W1:Y:S01]  /*8de0*/  MUFU.TANH R47, R47 ;  /* 0x0000002f002f7308 */ /* 0x000e620000002400 */
[----:B--2---:R-:W-:Y:S02]  /*8df0*/  FSEL R212, R2, -INF , !P3 ;  /* 0xff80000002d47808 */ /* 0x004fe40005800000 */
[----:B------:R-:W-:-:S02]  /*8e00*/  ISETP.GE.AND P6, PT, R0, R23, PT ;  /* 0x000000170000720c */ /* 0x000fc40003fc6270 */
[C---:B------:R-:W-:Y:S02]  /*8e10*/  ISETP.GE.AND P5, PT, R0.reuse, R24, PT ;  /* 0x000000180000720c */ /* 0x040fe40003fa6270 */
[C---:B------:R-:W-:Y:S01]  /*8e20*/  ISETP.GE.AND P3, PT, R0.reuse, R26, PT ;  /* 0x0000001a0000720c */ /* 0x040fe20003f66270 */
[----:B------:R-:W2:Y:S01]  /*8e30*/  MUFU.TANH R5, R5 ;  /* 0x0000000500057308 */ /* 0x000ea20000002400 */
[----:B------:R-:W-:Y:S02]  /*8e40*/  ISETP.GE.AND P1, PT, R0, R25, PT ;  /* 0x000000190000720c */ /* 0x000fe40003f26270 */
[----:B------:R-:W-:Y:S02]  /*8e50*/  FSEL R10, R10, -INF , !P4 ;  /* 0xff8000000a0a7808 */ /* 0x000fe40006000000 */
[----:B---3--:R-:W-:-:S03]  /*8e60*/  FSEL R132, R45, -INF , !P6 ;  /* 0xff8000002d847808 */ /* 0x008fc60007000000 */
[----:B------:R-:W3:Y:S01]  /*8e70*/  MUFU.TANH R4, R4 ;  /* 0x0000000400047308 */ /* 0x000ee20000002400 */
[----:B-1----:R-:W-:Y:S02]  /*8e80*/  FSEL R133, R47, -INF , !P5 ;  /* 0xff8000002f857808 */ /* 0x002fe40006800000 */
[----:B--2---:R-:W-:Y:S02]  /*8e90*/  FSEL R139, R5, -INF , !P3 ;  /* 0xff800000058b7808 */ /* 0x004fe40005800000 */
[----:B---3--:R-:W-:Y:S01]  /*8ea0*/  FSEL R210, R4, -INF , !P1 ;  /* 0xff80000004d27808 */ /* 0x008fe20004800000 */
[----:B------:R-:W-:Y:S05]  /*8eb0*/  @!P0 BRA `(.L_x_78) ;  /* 0x0000024000008947 */ /* 0x000fea0003800000 */
[----:B------:R-:W2:Y:S04]  /*8ec0*/  LDL.64 R32, [R1+0xb8] ;  /* 0x0000b80001207983 */ /* 0x000ea80000100a00 */
[----:B------:R-:W3:Y:S01]  /*8ed0*/  LDL.64 R38, [R1+0xb0] ;  /* 0x0000b00001267983 */ /* 0x000ee20000100a00 */
[----:B------:R-:W-:-:S02]  /*8ee0*/  UIADD3 UR7, UR8, -0x3, URZ ;  /* 0xfffffffd08077890 */ /* 0x000fc4000fffe03f */
[----:B------:R-:W-:Y:S02]  /*8ef0*/  ULDC.64 UR4, c[0x0][0x198] ;  /* 0x0000660000047ab9 */ /* 0x000fe40000000a00 */
[----:B------:R-:W-:Y:S02]  /*8f00*/  USHF.R.S32.HI UR6, URZ, 0x1f, UR7 ;  /* 0x0000001f3f067899 */ /* 0x000fe40008011407 */
[----:B------:R-:W-:Y:S02]  /*8f10*/  UIMAD.WIDE.U32 UR12, UR7, UR4, URZ ;  /* 0x00000004070c72a5 */ /* 0x000fe4000f8e003f */
[----:B------:R-:W-:-:S04]  /*8f20*/  UIMAD UR6, UR6, UR4, URZ ;  /* 0x00000004060672a4 */ /* 0x000fc8000f8e023f */
[----:B------:R-:W-:Y:S01]  /*8f30*/  UIMAD UR6, UR7, UR5, UR6 ;  /* 0x00000005070672a4 */ /* 0x000fe2000f8e0206 */
[----:B------:R-:W-:Y:S02]  /*8f40*/  IMAD.U32 R0, RZ, RZ, UR12 ;  /* 0x0000000cff007e24 */ /* 0x000fe4000f8e00ff */
[----:B------:R-:W-:Y:S01]  /*8f50*/  IMAD.U32 R4, RZ, RZ, UR12 ;  /* 0x0000000cff047e24 */ /* 0x000fe2000f8e00ff */
[----:B------:R-:W-:-:S06]  /*8f60*/  UIADD3 UR6, UR13, UR6, URZ ;  /* 0x000000060d067290 */ /* 0x000fcc000fffe03f */
[----:B------:R-:W-:Y:S01]  /*8f70*/  IMAD.U32 R2, RZ, RZ, UR6 ;  /* 0x00000006ff027e24 */ /* 0x000fe2000f8e00ff */
[----:B------:R-:W-:Y:S02]  /*8f80*/  USHF.L.U32 UR6, UR4, 0x5, URZ ;  /* 0x0000000504067899 */ /* 0x000fe4000800063f */
[----:B------:R-:W-:Y:S01]  /*8f90*/  USHF.L.U64.HI UR4, UR4, 0x5, UR5 ;  /* 0x0000000504047899 */ /* 0x000fe20008010205 */
[----:B--2---:R-:W-:-:S04]  /*8fa0*/  LEA R0, P0, R0, R32, 0x6 ;  /* 0x0000002000007211 */ /* 0x004fc800078030ff */
        /* <DEDUP_REMOVED lines=21> */
.L_x_78:
[----:B------:R-:W2:Y:S04]  /*9100*/  LDL.LU R44, [R1+0x14] ;  /* 0x00001400012c7983 */ /* 0x000ea80000300800 */
[----:B------:R-:W3:Y:S01]  /*9110*/  LDL.LU R51, [R1+0x20] ;  /* 0x0000200001337983 */ /* 0x000ee20000300800 */
[----:B------:R-:W-:-:S03]  /*9120*/  MOV R39, R30 ;  /* 0x0000001e00277202 */ /* 0x000fc60000000f00 */
[----:B------:R-:W4:Y:S01]  /*9130*/  LDL.LU R38, [R1+0x30] ;  /* 0x0000300001267983 */ /* 0x000f220000300800 */
[----:B------:R-:W-:Y:S02]  /*9140*/  MOV R45, R28 ;  /* 0x0000001c002d7202 */ /* 0x000fe40000000f00 */
[----:B------:R-:W-:Y:S01]  /*9150*/  MOV R50, R35 ;  /* 0x0000002300327202 */ /* 0x000fe20000000f00 */
[----:B------:R-:W5:Y:S01]  /*9160*/  LDL.LU R46, [R1+0x28] ;  /* 0x00002800012e7983 */ /* 0x000f620000300800 */
[----:B------:R-:W-:-:S03]  /*9170*/  MOV R47, R141 ;  /* 0x0000008d002f7202 */ /* 0x000fc60000000f00 */
[----:B------:R-:W2:Y:S01]  /*9180*/  LDL.LU R48, [R1+0x34] ;  /* 0x0000340001307983 */ /* 0x000ea20000300800 */
[----:B------:R-:W-:Y:S02]  /*9190*/  FMNMX.FTZ R0, R136, R6, !PT ;  /* 0x0000000688007209 */ /* 0x000fe40007810000 */
[----:B------:R-:W-:Y:S01]  /*91a0*/  MOV R49, R37 ;  /* 0x0000002500317202 */ /* 0x000fe20000000f00 */
[----:B------:R-:W5:Y:S01]  /*91b0*/  LDL.LU R30, [R1+0x9c] ;  /* 0x00009c00011e7983 */ /* 0x000f620000300800 */
[----:B------:R-:W-:Y:S02]  /*91c0*/  FMNMX.FTZ R2, R7, R0, !PT ;  /* 0x0000000007027209 */ /* 0x000fe40007810000 */
[----:B------:R-:W-:Y:S01]  /*91d0*/  FMNMX.FTZ R0, R135, R9, !PT ;  /* 0x0000000987007209 */ /* 0x000fe20007810000 */
[----:B------:R-:W5:Y:S01]  /*91e0*/  LDL.LU R28, [R1+0x7c] ;  /* 0x00007c00011c7983 */ /* 0x000f620000300800 */
[----:B------:R-:W-:Y:S02]  /*91f0*/  FMNMX.FTZ R2, R8, R2, !PT ;  /* 0x0000000208027209 */ /* 0x000fe40007810000 */
[----:B------:R-:W-:-:S02]  /*9200*/  FMNMX.FTZ R0, R15, R0, !PT ;  /* 0x000000000f007209 */ /* 0x000fc40007810000 */
[----:B------:R-:W-:Y:S02]  /*9210*/  FMNMX.FTZ R2, R11, R2, !PT ;  /* 0x000000020b027209 */ /* 0x000fe40007810000 */
        /* <DEDUP_REMOVED lines=12> */
[----:B-1----:R-:W-:-:S04]  /*92e0*/  FMNMX.FTZ R4, R138, R0, !PT ;  /* 0x000000008a047209 */ /* 0x002fc80007810000 */
[----:B------:R-:W-:-:S05]  /*92f0*/  FMNMX.FTZ R4, R133, R4, !PT ;  /* 0x0000000485047209 */ /* 0x000fca0007810000 */
[----:B------:R-:W-:Y:S01]  /*9300*/  SHFL.BFLY PT, R5, R4, 0x2, 0x1f ;  /* 0x0c401f0004057f89 */ /* 0x000fe200000e0000 */
[----:B----4-:R-:W-:-:S04]  /*9310*/  FMNMX.FTZ R2, R38, R2, !PT ;  /* 0x0000000226027209 */ /* 0x010fc80007810000 */
[----:B---3--:R-:W-:-:S04]  /*9320*/  FMNMX.FTZ R2, R51, R2, !PT ;  /* 0x0000000233027209 */ /* 0x008fc80007810000 */
[----:B--2---:R-:W-:-:S04]  /*9330*/  FMNMX.FTZ R2, R44, R2, !PT ;  /* 0x000000022c027209 */ /* 0x004fc80007810000 */
        /* <DEDUP_REMOVED lines=8> */
[----:B------:R-:W-:-:S05]  /*93c0*/  FMNMX.FTZ R0, R132, R2, !PT ;  /* 0x0000000284007209 */ /* 0x000fca0007810000 */
[----:B------:R-:W1:Y:S02]  /*93d0*/  SHFL.BFLY PT, R2, R0, 0x2, 0x1f ;  /* 0x0c401f0000027f89 */ /* 0x000e6400000e0000 */
[----:B-1----:R-:W-:Y:S02]  /*93e0*/  FMNMX.FTZ R2, R0, R2, !PT ;  /* 0x0000000200027209 */ /* 0x002fe40007810000 */
[----:B------:R-:W-:-:S03]  /*93f0*/  FMNMX.FTZ R0, R4, R5, !PT ;  /* 0x0000000504007209 */ /* 0x000fc60007810000 */
[----:B------:R-:W1:Y:S04]  /*9400*/  SHFL.BFLY PT, R5, R2, 0x1, 0x1f ;  /* 0x0c201f0002057f89 */ /* 0x000e6800000e0000 */
[----:B------:R-:W2:Y:S01]  /*9410*/  SHFL.BFLY PT, R4, R0, 0x1, 0x1f ;  /* 0x0c201f0000047f89 */ /* 0x000ea200000e0000 */
[----:B-1----:R-:W-:Y:S02]  /*9420*/  FMNMX.FTZ R33, R2, R5, !PT ;  /* 0x0000000502217209 */ /* 0x002fe40007810000 */
[----:B------:R-:W-:Y:S02]  /*9430*/  FMNMX.FTZ R2, R134, R10, !PT ;  /* 0x0000000a86027209 */ /* 0x000fe40007810000 */
[----:B--2---:R-:W-:Y:S01]  /*9440*/  FMNMX.FTZ R37, R0, R4, !PT ;  /* 0x0000000400257209 */ /* 0x004fe20007810000 */
[----:B------:R-:W-:Y:S01]  /*9450*/  STL [R1+0x6c], R33 ;  /* 0x00006c2101007387 */ /* 0x000fe20000100800 */
[----:B------:R-:W-:Y:S01]  /*9460*/  FMNMX.FTZ R0, R3, R14, !PT ;  /* 0x0000000e03007209 */ /* 0x000fe20007810000 */
[----:B------:R-:W-:Y:S01]  /*9470*/  FMUL.FTZ R13, R33, c[0x0][0x23c] ;  /* 0x00008f00210d7a20 */ /* 0x000fe20000410000 */
        /* <DEDUP_REMOVED lines=9> */
[----:B-----5:R-:W-:Y:S02]  /*9510*/  FMNMX.FTZ R2, R46, R2, !PT ;  /* 0x000000022e027209 */ /* 0x020fe40007810000 */
[----:B------:R-:W-:Y:S02]  /*9520*/  FMNMX.FTZ R0, R47, R0, !PT ;  /* 0x000000002f007209 */ /* 0x000fe40007810000 */
[----:B------:R-:W-:Y:S02]  /*9530*/  FMNMX.FTZ R2, R36, R2, !PT ;  /* 0x0000000224027209 */ /* 0x000fe40007810000 */
[----:B------:R-:W-:Y:S02]  /*9540*/  FMNMX.FTZ R0, R45, R0, !PT ;  /* 0x000000002d007209 */ /* 0x000fe40007810000 */
[----:B------:R-:W-:Y:S02]  /*9550*/  FSETP.NEU.FTZ.AND P1, PT, R33, -INF , PT ;  /* 0xff8000002100780b */ /* 0x000fe40003f3d000 */
[----:B------:R-:W-:-:S02]  /*9560*/  FMNMX.FTZ R2, R49, R2, !PT ;  /* 0x0000000231027209 */ /* 0x000fc40007810000 */
[----:B------:R-:W-:Y:S02]  /*9570*/  FMNMX.FTZ R0, R40, R0, !PT ;  /* 0x0000000028007209 */ /* 0x000fe40007810000 */
[----:B------:R-:W-:Y:S02]  /*9580*/  FSEL R4, R33, RZ, P1 ;  /* 0x000000ff21047208 */ /* 0x000fe40000800000 */
[----:B------:R-:W-:Y:S02]  /*9590*/  FMNMX.FTZ R2, R41, R2, !PT ;  /* 0x0000000229027209 */ /* 0x000fe40007810000 */
[----:B------:R-:W-:Y:S01]  /*95a0*/  FMNMX.FTZ R0, R43, R0, !PT ;  /* 0x000000002b007209 */ /* 0x000fe20007810000 */
[----:B------:R-:W-:Y:S01]  /*95b0*/  FADD.FTZ R5, R136, -R4 ;  /* 0x8000000488057221 */ /* 0x000fe20000010000 */
[----:B------:R-:W-:Y:S02]  /*95c0*/  FSETP.NEU.FTZ.AND P0, PT, R37, -INF , PT ;  /* 0xff8000002500780b */ /* 0x000fe40003f1d000 */
[----:B------:R-:W-:Y:S01]  /*95d0*/  FMNMX.FTZ R2, R248, R2, !PT ;  /* 0x00000002f8027209 */ /* 0x000fe20007810000 */
[----:B------:R-:W-:Y:S01]  /*95e0*/  FMUL.FTZ R5, R5, c[0x0][0x23c] ;  /* 0x00008f0005057a20 */ /* 0x000fe20000410000 */
[----:B------:R-:W-:-:S02]  /*95f0*/  FMNMX.FTZ R0, R50, R0, !PT ;  /* 0x0000000032007209 */ /* 0x000fc40007810000 */
[----:B------:R-:W-:Y:S02]  /*9600*/  FSEL R4, R37, RZ, P0 ;  /* 0x000000ff25047208 */ /* 0x000fe40000000000 */
[----:B------:R-:W-:Y:S02]  /*9610*/  FMNMX.FTZ R2, R244, R2, !PT ;  /* 0x00000002f4027209 */ /* 0x000fe40007810000 */
[----:B------:R-:W-:Y:S01]  /*9620*/  FMNMX.FTZ R0, R250, R0, !PT ;  /* 0x00000000fa007209 */ /* 0x000fe20007810000 */
[----:B------:R-:W-:Y:S01]  /*9630*/  FADD.FTZ R12, R135, -R4 ;  /* 0x80000004870c7221 */ /* 0x000fe20000010000 */
[----:B------:R-:W-:Y:S02]  /*9640*/  FMNMX.FTZ R4, R222, R2, !PT ;  /* 0x00000002de047209 */ /* 0x000fe40007810000 */
[----:B------:R-:W-:Y:S02]  /*9650*/  FMNMX.FTZ R2, R246, R0, !PT ;  /* 0x00000000f6027209 */ /* 0x000fe40007810000 */
[----:B------:R-:W1:Y:S01]  /*9660*/  MUFU.EX2 R0, R5 ;  /* 0x0000000500007308 */ /* 0x000e620000000800 */
[----:B------:R-:W-:-:S02]  /*9670*/  FSEL R13, R13, RZ, P1 ;  /* 0x000000ff0d0d7208 */ /* 0x000fc40000800000 */
[----:B------:R-:W-:Y:S02]  /*9680*/  FMNMX.FTZ R4, R219, R4, !PT ;  /* 0x00000004db047209 */ /* 0x000fe40007810000 */
[----:B------:R-:W-:Y:S01]  /*9690*/  FMNMX.FTZ R2, R221, R2, !PT ;  /* 0x00000002dd027209 */ /* 0x000fe20007810000 */
[----:B------:R-:W-:Y:S01]  /*96a0*/  FFMA.FTZ R6, R6, c[0x0][0x23c], -R13 ;  /* 0x00008f0006067a23 */ /* 0x000fe2000001080d */
[----:B------:R-:W-:Y:S02]  /*96b0*/  FMNMX.FTZ R4, R214, R4, !PT ;  /* 0x00000004d6047209 */ /* 0x000fe40007810000 */
[----:B------:R-:W-:Y:S01]  /*96c0*/  FMNMX.FTZ R2, R216, R2, !PT ;  /* 0x00000002d8027209 */ /* 0x000fe20007810000 */
[----:B------:R-:W2:Y:S01]  /*96d0*/  MUFU.EX2 R136, R6 ;  /* 0x0000000600887308 */ /* 0x000ea20000000800 */
[----:B------:R-:W-:Y:S01]  /*96e0*/  FMNMX.FTZ R4, R211, R4, !PT ;  /* 0x00000004d3047209 */ /* 0x000fe20007810000 */
[-C--:B-1----:R-:W-:Y:S02]  /*96f0*/  FMUL.FTZ R60, R172, R0.reuse ;  /* 0x00000000ac3c7220 */ /* 0x082fe40000410000 */
[----:B------:R-:W-:-:S02]  /*9700*/  FMUL.FTZ R172, R96, R0 ;  /* 0x0000000060ac7220 */ /* 0x000fc40000410000 */
[----:B------:R-:W3:Y:S01]  /*9710*/  LDL.LU R96, [R1+0x80] ;  /* 0x0000800001607983 */ /* 0x000ee20000300800 */
[----:B------:R-:W-:Y:S02]  /*9720*/  FFMA.FTZ R5, R7, c[0x0][0x23c], -R13 ;  /* 0x00008f0007057a23 */ /* 0x000fe4000001080d */
[-C--:B------:R-:W-:Y:S02]  /*9730*/  FMUL.FTZ R53, R189, R0.reuse ;  /* 0x00000000bd357220 */ /* 0x080fe40000410000 */
[----:B------:R1:W-:Y:S01]  /*9740*/  MUFU.EX2 R34, R5 ;  /* 0x0000000500227308 */ /* 0x0003e20000000800 */
[-C--:B------:R-:W-:Y:S02]  /*9750*/  FMUL.FTZ R64, R156, R0.reuse ;  /* 0x000000009c407220 */ /* 0x080fe40000410000 */
[-C--:B------:R-:W-:Y:S02]  /*9760*/  FMUL.FTZ R65, R157, R0.reuse ;  /* 0x000000009d417220 */ /* 0x080fe40000410000 */
[----:B------:R-:W-:Y:S01]  /*9770*/  FMUL.FTZ R189, R85, R0 ;  /* 0x0000000055bd7220 */ /* 0x000fe20000410000 */
[----:B------:R-:W-:Y:S01]  /*9780*/  MOV R85, R140 ;  /* 0x0000008c00557202 */ /* 0x000fe20000000f00 */
[----:B--2---:R-:W-:-:S02]  /*9790*/  FFMA.FTZ R135, R28, R0, R136 ;  /* 0x000000001c877223 */ /* 0x004fc40000010088 */
[-C--:B------:R-:W-:Y:S02]  /*97a0*/  FMUL.FTZ R61, R173, R0.reuse ;  /* 0x00000000ad3d7220 */ /* 0x080fe40000410000 */
[-C--:B------:R-:W-:Y:S02]  /*97b0*/  FMUL.FTZ R56, R180, R0.reuse ;  /* 0x00000000b4387220 */ /* 0x080fe40000410000 */
[-C--:B------:R-:W-:Y:S02]  /*97c0*/  FMUL.FTZ R57, R181, R0.reuse ;  /* 0x00000000b5397220 */ /* 0x080fe40000410000 */
[----:B------:R-:W-:Y:S01]  /*97d0*/  FMUL.FTZ R52, R188, R0 ;  /* 0x00000000bc347220 */ /* 0x000fe20000410000 */
[----:B-1----:R-:W-:Y:S01]  /*97e0*/  FMNMX.FTZ R5, R212, R2, !PT ;  /* 0x00000002d4057209 */ /* 0x002fe20007810000 */
[----:B------:R-:W-:Y:S01]  /*97f0*/  FMUL.FTZ R156, R116, R0 ;  /* 0x00000000749c7220 */ /* 0x000fe20000410000 */
[----:B------:R-:W-:Y:S01]  /*9800*/  FMNMX.FTZ R2, R139, R4, !PT ;  /* 0x000000048b027209 */ /* 0x000fe20007810000 */
[----:B------:R-:W-:Y:S01]  /*9810*/  FMUL.FTZ R4, R12, c[0x0][0x23c] ;  /* 0x00008f000c047a20 */ /* 0x000fe20000410000 */
[----:B------:R-:W-:Y:S01]  /*9820*/  FMNMX.FTZ R5, R210, R5, !PT ;  /* 0x00000005d2057209 */ /* 0x000fe20007810000 */
[----:B------:R-:W-:-:S02]  /*9830*/  FMUL.FTZ R157, R117, R0 ;  /* 0x00000000759d7220 */ /* 0x000fc40000410000 */
[-C--:B------:R-:W-:Y:S01]  /*9840*/  FMUL.FTZ R148, R148, R0.reuse ;  /* 0x0000000094947220 */ /* 0x080fe20000410000 */
[----:B------:R-:W1:Y:S01]  /*9850*/  SHFL.BFLY PT, R7, R2, 0x2, 0x1f ;  /* 0x0c401f0002077f89 */ /* 0x000e6200000e0000 */
[-C--:B------:R-:W-:Y:S02]  /*9860*/  FMUL.FTZ R149, R149, R0.reuse ;  /* 0x0000000095957220 */ /* 0x080fe40000410000 */
[-C--:B------:R-:W-:Y:S02]  /*9870*/  FMUL.FTZ R164, R164, R0.reuse ;  /* 0x00000000a4a47220 */ /* 0x080fe40000410000 */
[-C--:B------:R-:W-:Y:S02]  /*9880*/  FMUL.FTZ R165, R165, R0.reuse ;  /* 0x00000000a5a57220 */ /* 0x080fe40000410000 */
[-C--:B------:R-:W-:Y:S02]  /*9890*/  FMUL.FTZ R196, R196, R0.reuse ;  /* 0x00000000c4c47220 */ /* 0x080fe40000410000 */
[----:B------:R-:W-:-:S02]  /*98a0*/  FMUL.FTZ R197, R197, R0 ;  /* 0x00000000c5c57220 */ /* 0x000fc40000410000 */
[-C--:B------:R-:W-:Y:S02]  /*98b0*/  FMUL.FTZ R204, R204, R0.reuse ;  /* 0x00000000cccc7220 */ /* 0x080fe40000410000 */
[-C--:B------:R-:W-:Y:S02]  /*98c0*/  FMUL.FTZ R205, R205, R0.reuse ;  /* 0x00000000cdcd7220 */ /* 0x080fe40000410000 */
[----:B------:R-:W-:Y:S01]  /*98d0*/  FMUL.FTZ R28, R68, R0 ;  /* 0x00000000441c7220 */ /* 0x000fe20000410000 */
[----:B------:R-:W-:Y:S01]  /*98e0*/  MOV R68, R142 ;  /* 0x0000008e00447202 */ /* 0x000fe20000000f00 */
[-C--:B------:R-:W-:Y:S02]  /*98f0*/  FMUL.FTZ R29, R69, R0.reuse ;  /* 0x00000000451d7220 */ /* 0x080fe40000410000 */
[-C--:B------:R-:W-:Y:S02]  /*9900*/  FMUL.FTZ R80, R80, R0.reuse ;  /* 0x0000000050507220 */ /* 0x080fe40000410000 */
[----:B------:R-:W-:-:S02]  /*9910*/  FMUL.FTZ R81, R81, R0 ;  /* 0x0000000051517220 */ /* 0x000fc40000410000 */
[----:B------:R-:W-:Y:S01]  /*9920*/  FMUL.FTZ R188, R84, R0 ;  /* 0x0000000054bc7220 */ /* 0x000fe20000410000 */
[----:B------:R-:W-:Y:S01]  /*9930*/  MOV R84, R30 ;  /* 0x0000001e00547202 */ /* 0x000fe20000000f00 */
[-C--:B------:R-:W-:Y:S02]  /*9940*/  FMUL.FTZ R173, R97, R0.reuse ;  /* 0x0000000061ad7220 */ /* 0x080fe40000410000 */
[-C--:B------:R-:W-:Y:S02]  /*9950*/  FMUL.FTZ R180, R100, R0.reuse ;  /* 0x0000000064b47220 */ /* 0x080fe40000410000 */
[-C--:B------:R-:W-:Y:S02]  /*9960*/  FMUL.FTZ R181, R101, R0.reuse ;  /* 0x0000000065b57220 */ /* 0x080fe40000410000 */
[-C--:B------:R-:W-:Y:S02]  /*9970*/  FMUL.FTZ R140, R112, R0.reuse ;  /* 0x00000000708c7220 */ /* 0x080fe40000410000 */
[----:B------:R-:W-:-:S02]  /*9980*/  FMUL.FTZ R141, R113, R0 ;  /* 0x00000000718d7220 */ /* 0x000fc40000410000 */
[-C--:B------:R-:W-:Y:S02]  /*9990*/  FMUL.FTZ R116, R128, R0.reuse ;  /* 0x0000000080747220 */ /* 0x080fe40000410000 */
[----:B------:R-:W-:Y:S02]  /*99a0*/  FMUL.FTZ R117, R129, R0 ;  /* 0x0000000081757220 */ /* 0x000fe40000410000 */
[----:B------:R2:W4:Y:S01]  /*99b0*/  MUFU.EX2 R0, R4 ;  /* 0x0000000400007308 */ /* 0x0005220000000800 */
[----:B------:R-:W-:Y:S02]  /*99c0*/  FFMA.FTZ R6, R8, c[0x0][0x23c], -R13 ;  /* 0x00008f0008067a23 */ /* 0x000fe4000001080d */
[----:B------:R-:W-:-:S05]  /*99d0*/  IMAD.MOV.U32 R69, RZ, RZ, R143 ;  /* 0x000000ffff457224 */ /* 0x000fca00078e008f */
[----:B------:R5:W-:Y:S01]  /*99e0*/  MUFU.EX2 R35, R6 ;  /* 0x0000000600237308 */ /* 0x000be20000000800 */
[----:B--2---:R-:W-:-:S05]  /*99f0*/  FMUL.FTZ R4, R37, c[0x0][0x23c] ;  /* 0x00008f0025047a20 */ /* 0x004fca0000410000 */
[----:B------:R-:W-:Y:S01]  /*9a00*/  FSEL R12, R4, RZ, P0 ;  /* 0x000000ff040c7208 */ /* 0x000fe20000000000 */
[----:B-----5:R-:W-:-:S04]  /*9a10*/  FFMA.FTZ R6, R11, c[0x0][0x23c], -R13 ;  /* 0x00008f000b067a23 */ /* 0x020fc8000001080d */
[----:B------:R2:W-:Y:S02]  /*9a20*/  MUFU.EX2 R32, R6 ;  /* 0x0000000600207308 */ /* 0x0005e40000000800 */
[----:B--2---:R-:W-:-:S06]  /*9a30*/  FFMA.FTZ R6, R9, c[0x0][0x23c], -R12 ;  /* 0x00008f0009067a23 */ /* 0x004fcc000001080c */
[----:B------:R-:W3:Y:S01]  /*9a40*/  MUFU.EX2 R9, R6 ;  /* 0x0000000600097308 */ /* 0x000ee20000000800 */
[-C--:B----4-:R-:W-:Y:S02]  /*9a50*/  FMUL.FTZ R142, R114, R0.reuse ;  /* 0x00000000728e7220 */ /* 0x090fe40000410000 */
[----:B---3--:R-:W-:Y:S02]  /*9a60*/  FFMA.FTZ R114, R96, R0, R9 ;  /* 0x0000000060727223 */ /* 0x008fe40000010009 */
[----:B------:R-:W2:Y:S04]  /*9a70*/  LDL.LU R96, [R1+0x84] ;  /* 0x0000840001607983 */ /* 0x000ea80000300800 */
[----:B------:R-:W3:Y:S01]  /*9a80*/  SHFL.BFLY PT, R8, R5, 0x2, 0x1f ;  /* 0x0c401f0005087f89 */ /* 0x000ee200000e0000 */
[----:B-1----:R-:W-:-:S05]  /*9a90*/  FMNMX.FTZ R4, R2, R7, !PT ;  /* 0x0000000702047209 */ /* 0x002fca0007810000 */
[----:B------:R-:W1:Y:S01]  /*9aa0*/  SHFL.BFLY PT, R6, R4, 0x1, 0x1f ;  /* 0x0c201f0004067f89 */ /* 0x000e6200000e0000 */
[----:B---3--:R-:W-:-:S05]  /*9ab0*/  FMNMX.FTZ R2, R5, R8, !PT ;  /* 0x0000000805027209 */ /* 0x008fca0007810000 */
[----:B------:R-:W3:Y:S01]  /*9ac0*/  SHFL.BFLY PT, R5, R2, 0x1, 0x1f ;  /* 0x0c201f0002057f89 */ /* 0x000ee200000e0000 */
        /* <DEDUP_REMOVED lines=10> */
[----:B------:R-:W-:Y:S01]  /*9b70*/  FMUL.FTZ R119, R131, R0 ;  /* 0x0000000083777220 */ /* 0x000fe20000410000 */
[----:B-1----:R-:W-:Y:S01]  /*9b80*/  FMNMX.FTZ R131, R4, R6, !PT ;  /* 0x0000000604837209 */ /* 0x002fe20007810000 */
        /* <DEDUP_REMOVED lines=19> */
[----:B------:R-:W-:Y:S02]  /*9cc0*/  FMUL.FTZ R118, R130, R0 ;  /* 0x0000000082767220 */ /* 0x000fe40000410000 */
[--C-:B------:R-:W-:Y:S01]  /*9cd0*/  FFMA.FTZ R0, R16, c[0x0][0x23c], -R12.reuse ;  /* 0x00008f0010007a23 */ /* 0x100fe2000001080c */
[----:B---3--:R-:W-:Y:S01]  /*9ce0*/  FMNMX.FTZ R70, R2, R5, !PT ;  /* 0x0000000502467209 */ /* 0x008fe20007810000 */
[C---:B------:R-:W-:Y:S01]  /*9cf0*/  FMUL.FTZ R2, R131.reuse, c[0x0][0x23c] ;  /* 0x00008f0083027a20 */ /* 0x040fe20000410000 */
[----:B------:R-:W-:Y:S01]  /*9d00*/  FSETP.NEU.FTZ.AND P0, PT, R131, -INF , PT ;  /* 0xff8000008300780b */ /* 0x000fe20003f1d000 */
[----:B------:R1:W-:Y:S03]  /*9d10*/  MUFU.EX2 R130, R0 ;  /* 0x0000000000827308 */ /* 0x0003e60000000800 */
[----:B------:R-:W-:Y:S01]  /*9d20*/  FSEL R2, R2, RZ, P0 ;  /* 0x000000ff02027208 */ /* 0x000fe20000000000 */
[----:B-1----:R-:W-:-:S04]  /*9d30*/  FFMA.FTZ R0, R17, c[0x0][0x23c], -R12 ;  /* 0x00008f0011007a23 */ /* 0x002fc8000001080c */
[----:B------:R1:W-:Y:S01]  /*9d40*/  MUFU.EX2 R11, R0 ;  /* 0x00000000000b7308 */ /* 0x0003e20000000800 */
[----:B------:R-:W-:-:S07]  /*9d50*/  FFMA.FTZ R4, R10, c[0x0][0x23c], -R2 ;  /* 0x00008f000a047a23 */ /* 0x000fce0000010802 */
[----:B------:R3:W-:Y:S01]  /*9d60*/  MUFU.EX2 R6, R4 ;  /* 0x0000000400067308 */ /* 0x0007e20000000800 */
[----:B-1----:R-:W-:Y:S02]  /*9d70*/  FSEL R0, R131, RZ, P0 ;  /* 0x000000ff83007208 */ /* 0x002fe40000000000 */
[----:B------:R-:W-:-:S03]  /*9d80*/  FSETP.NEU.FTZ.AND P0, PT, R70, -INF , PT ;  /* 0xff8000004600780b */ /* 0x000fc60003f1d000 */
[----:B------:R-:W-:-:S04]  /*9d90*/  FADD.FTZ R0, R134, -R0 ;  /* 0x8000000086007221 */ /* 0x000fc80000010000 */
[----:B---3--:R-:W-:Y:S01]  /*9da0*/  FMUL.FTZ R4, R0, c[0x0][0x23c] ;  /* 0x00008f0000047a20 */ /* 0x008fe20000410000 */
[----:B------:R-:W-:-:S05]  /*9db0*/  FSEL R0, R70, RZ, P0 ;  /* 0x000000ff46007208 */ /* 0x000fca0000000000 */
[----:B------:R-:W-:Y:S02]  /*9dc0*/  FADD.FTZ R5, R3, -R0 ;  /* 0x8000000003057221 */ /* 0x000fe40000010000 */
[----:B------:R-:W-:Y:S02]  /*9dd0*/  FFMA.FTZ R3, R18, c[0x0][0x23c], -R2 ;  /* 0x00008f0012037a23 */ /* 0x000fe40000010802 */
[----:B------:R-:W-:Y:S02]  /*9de0*/  FMUL.FTZ R0, R70, c[0x0][0x23c] ;  /* 0x00008f0046007a20 */ /* 0x000fe40000410000 */
[----:B------:R1:W-:Y:S03]  /*9df0*/  MUFU.EX2 R134, R3 ;  /* 0x0000000300867308 */ /* 0x0003e60000000800 */
[----:B------:R-:W-:-:S05]  /*9e00*/  FSEL R0, R0, RZ, P0 ;  /* 0x000000ff00007208 */ /* 0x000fca0000000000 */
[----:B------:R-:W3:Y:S01]  /*9e10*/  MUFU.EX2 R4, R4 ;  /* 0x0000000400047308 */ /* 0x000ee20000000800 */
[----:B-1----:R-:W-:Y:S02]  /*9e20*/  FMUL.FTZ R3, R5, c[0x0][0x23c] ;  /* 0x00008f0005037a20 */ /* 0x002fe40000410000 */
[----:B------:R-:W-:-:S05]  /*9e30*/  FFMA.FTZ R5, R14, c[0x0][0x23c], -R0 ;  /* 0x00008f000e057a23 */ /* 0x000fca0000010800 */
[----:B------:R-:W1:Y:S01]  /*9e40*/  MUFU.EX2 R3, R3 ;  /* 0x0000000300037308 */ /* 0x000e620000000800 */
[----:B------:R-:W-:Y:S01]  /*9e50*/  FFMA.FTZ R7, R15, c[0x0][0x23c], -R12 ;  /* 0x00008f000f077a23 */ /* 0x000fe2000001080c */
[----:B------:R-:W-:Y:S01]  /*9e60*/  MOV R128, R85 ;  /* 0x0000005500807202 */ /* 0x000fe20000000f00 */
[----:B------:R-:W-:Y:S01]  /*9e70*/  IMAD.MOV.U32 R101, RZ, RZ, R49 ;  /* 0x000000ffff657224 */ /* 0x000fe200078e0031 */
[----:B------:R-:W-:-:S04]  /*9e80*/  MOV R112, R84 ;  /* 0x0000005400707202 */ /* 0x000fc80000000f00 */
[----:B------:R-:W4:Y:S01]  /*9e90*/  MUFU.EX2 R5, R5 ;  /* 0x0000000500057308 */ /* 0x000f220000000800 */
[----:B------:R-:W-:Y:S01]  /*9ea0*/  MOV R100, R48 ;  /* 0x0000003000647202 */ /* 0x000fe20000000f00 */
[----:B------:R-:W-:Y:S01]  /*9eb0*/  IMAD.MOV.U32 R129, RZ, RZ, R36 ;  /* 0x000000ffff817224 */ /* 0x000fe200078e0024 */
[----:B------:R-:W-:Y:S01]  /*9ec0*/  MOV R85, R45 ;  /* 0x0000002d00557202 */ /* 0x000fe20000000f00 */
[----:B---3--:R-:W-:Y:S01]  /*9ed0*/  FMUL.FTZ R144, R144, R4 ;  /* 0x0000000490907220 */ /* 0x008fe20000410000 */
[----:B------:R-:W-:Y:S01]  /*9ee0*/  MOV R84, R44 ;  /* 0x0000002c00547202 */ /* 0x000fe20000000f00 */
[-C--:B------:R-:W-:Y:S01]  /*9ef0*/  FMUL.FTZ R145, R145, R4.reuse ;  /* 0x0000000491917220 */ /* 0x080fe20000410000 */
[----:B------:R-:W-:Y:S01]  /*9f00*/  MOV R86, R37 ;  /* 0x0000002500567202 */ /* 0x000fe20000000f00 */
[-C--:B------:R-:W-:Y:S01]  /*9f10*/  FMUL.FTZ R152, R152, R4.reuse ;  /* 0x0000000498987220 */ /* 0x080fe20000410000 */
[----:B------:R-:W-:Y:S01]  /*9f20*/  MOV R15, R33 ;  /* 0x00000021000f7202 */ /* 0x000fe20000000f00 */
[-C--:B------:R-:W-:Y:S01]  /*9f30*/  FMUL.FTZ R153, R153, R4.reuse ;  /* 0x0000000499997220 */ /* 0x080fe20000410000 */
[----:B------:R-:W-:Y:S01]  /*9f40*/  MOV R87, R41 ;  /* 0x0000002900577202 */ /* 0x000fe20000000f00 */
[----:B------:R-:W-:Y:S01]  /*9f50*/  FMUL.FTZ R160, R160, R4 ;  /* 0x00000004a0a07220 */ /* 0x000fe20000410000 */
        /* <DEDUP_REMOVED lines=29> */
[----:B------:R-:W-:Y:S01]  /*a130*/  MOV R98, R42 ;  /* 0x0000002a00627202 */ /* 0x000fe20000000f00 */
[----:B------:R-:W-:Y:S02]  /*a140*/  IMAD.MOV.U32 R8, RZ, RZ, R43 ;  /* 0x000000ffff087224 */ /* 0x000fe400078e002b */
[----:B-1----:R-:W-:Y:S01]  /*a150*/  FMUL.FTZ R43, R107, R3 ;  /* 0x000000036b2b7220 */ /* 0x002fe20000410000 */
[----:B------:R-:W-:Y:S01]  /*a160*/  MOV R107, R99 ;  /* 0x00000063006b7202 */ /* 0x000fe20000000f00 */
[----:B------:R-:W-:Y:S01]  /*a170*/  IMAD.MOV.U32 R99, RZ, RZ, R8 ;  /* 0x000000ffff637224 */ /* 0x000fe200078e0008 */
[----:B------:R-:W-:Y:S02]  /*a180*/  MOV R103, R98 ;  /* 0x0000006200677202 */ /* 0x000fe40000000f00 */
[----:B------:R-:W-:Y:S01]  /*a190*/  MOV R98, R39 ;  /* 0x0000002700627202 */ /* 0x000fe20000000f00 */
[-C--:B------:R-:W-:Y:S01]  /*a1a0*/  FMUL.FTZ R39, R111, R3.reuse ;  /* 0x000000036f277220 */ /* 0x080fe20000410000 */
[----:B------:R-:W-:Y:S01]  /*a1b0*/  MOV R8, R38 ;  /* 0x0000002600087202 */ /* 0x000fe20000000f00 */
[----:B------:R-:W-:Y:S01]  /*a1c0*/  FMUL.FTZ R38, R110, R3 ;  /* 0x000000036e267220 */ /* 0x000fe20000410000 */
[----:B------:R-:W-:Y:S01]  /*a1d0*/  MOV R115, R87 ;  /* 0x0000005700737202 */ /* 0x000fe20000000f00 */
[----:B------:R-:W1:Y:S01]  /*a1e0*/  MUFU.EX2 R7, R7 ;  /* 0x0000000700077308 */ /* 0x000e620000000800 */
[----:B------:R-:W-:Y:S01]  /*a1f0*/  MOV R102, R86 ;  /* 0x0000005600667202 */ /* 0x000fe20000000f00 */
[----:B------:R-:W-:Y:S01]  /*a200*/  IMAD.MOV.U32 R111, RZ, RZ, R34 ;  /* 0x000000ffff6f7224 */ /* 0x000fe200078e0022 */
[----:B------:R-:W-:Y:S01]  /*a210*/  MOV R97, R47 ;  /* 0x0000002f00617202 */ /* 0x000fe20000000f00 */
[----:B------:R-:W-:Y:S01]  /*a220*/  FMUL.FTZ R146, R146, R3 ;  /* 0x0000000392927220 */ /* 0x000fe20000410000 */
        /* <DEDUP_REMOVED lines=12> */
[----:B--2---:R-:W-:Y:S02]  /*a2f0*/  FFMA.FTZ R113, R96, R4, R6 ;  /* 0x0000000460717223 */ /* 0x004fe40000010006 */
[----:B------:R-:W-:Y:S02]  /*a300*/  FFMA.FTZ R4, R19, c[0x0][0x23c], -R2 ;  /* 0x00008f0013047a23 */ /* 0x000fe40000010802 */
[----:B------:R-:W2:Y:S01]  /*a310*/  LDSM.16.MT88.4 R16, [R225+0xc000] ;  /* 0x00c00000e110783b */ /* 0x000ea20000004200 */
[----:B------:R-:W-:Y:S01]  /*a320*/  MOV R96, R46 ;  /* 0x0000002e00607202 */ /* 0x000fe20000000f00 */
        /* <DEDUP_REMOVED lines=19> */
[----:B----4-:R-:W-:Y:S02]  /*a460*/  FFMA.FTZ R112, R112, R3, R5 ;  /* 0x0000000370707223 */ /* 0x010fe40000010005 */
[----:B------:R-:W-:Y:S01]  /*a470*/  FFMA.FTZ R3, R20, c[0x0][0x23c], -R2 ;  /* 0x00008f0014037a23 */ /* 0x000fe20000010802 */
[----:B------:R-:W-:-:S03]  /*a480*/  MOV R127, R130 ;  /* 0x00000082007f7202 */ /* 0x000fc60000000f00 */
[----:B------:R3:W-:Y:S01]  /*a490*/  MUFU.EX2 R14, R3 ;  /* 0x00000003000e7308 */ /* 0x0007e20000000800 */
[----:B------:R-:W-:Y:S02]  /*a4a0*/  MOV R130, R115 ;  /* 0x0000007300827202 */ /* 0x000fe40000000f00 */
[----:B-1----:R-:W-:Y:S02]  /*a4b0*/  MOV R104, R7 ;  /* 0x0000000700687202 */ /* 0x002fe40000000f00 */
[----:B------:R-:W-:Y:S01]  /*a4c0*/  MOV R7, R102 ;  /* 0x0000006600077202 */ /* 0x000fe20000000f00 */
[----:B---3--:R-:W-:-:S04]  /*a4d0*/  FFMA.FTZ R3, R27, c[0x0][0x23c], -R0 ;  /* 0x00008f001b037a23 */ /* 0x008fc80000010800 */
[----:B------:R1:W3:Y:S01]  /*a4e0*/  MUFU.EX2 R115, R3 ;  /* 0x0000000300737308 */ /* 0x0002e20000000800 */
[----:B------:R-:W-:Y:S01]  /*a4f0*/  MOV R102, R99 ;  /* 0x0000006300667202 */ /* 0x000fe20000000f00 */
[----:B------:R-:W-:Y:S01]  /*a500*/  IMAD.MOV.U32 R99, RZ, RZ, R8 ;  /* 0x000000ffff637224 */ /* 0x000fe200078e0008 */
[----:B------:R-:W-:Y:S02]  /*a510*/  F2FP.PACK_AB R8, R111, R136 ;  /* 0x000000886f08723e */ /* 0x000fe400000000ff */
[----:B------:R-:W-:Y:S01]  /*a520*/  MOV R136, R11 ;  /* 0x0000000b00887202 */ /* 0x000fe20000000f00 */
[----:B-1----:R-:W-:-:S04]  /*a530*/  FFMA.FTZ R3, R22, c[0x0][0x23c], -R0 ;  /* 0x00008f0016037a23 */ /* 0x002fc80000010800 */
[----:B------:R1:W4:Y:S01]  /*a540*/  MUFU.EX2 R105, R3 ;  /* 0x0000000300697308 */ /* 0x0003220000000800 */
[----:B------:R-:W-:Y:S02]  /*a550*/  F2FP.PACK_AB R9, R104, R9 ;  /* 0x000000096809723e */ /* 0x000fe400000000ff */
[----:B------:R-:W-:-:S05]  /*a560*/  F2FP.PACK_AB R10, R107, R110 ;  /* 0x0000006e6b0a723e */ /* 0x000fca00000000ff */
[----:B------:R5:W2:Y:S01]  /*a570*/  MUFU.EX2 R126, R4 ;  /* 0x00000004007e7308 */ /* 0x000aa20000000800 */
[----:B-1----:R-:W-:-:S07]  /*a580*/  FFMA.FTZ R3, R21, c[0x0][0x23c], -R0 ;  /* 0x00008f0015037a23 */ /* 0x002fce0000010800 */
[----:B------:R-:W1:Y:S01]  /*a590*/  MUFU.EX2 R20, R3 ;  /* 0x0000000300147308 */ /* 0x000e620000000800 */
[----:B------:R-:W-:Y:S02]  /*a5a0*/  F2FP.PACK_AB R11, R136, R127 ;  /* 0x0000007f880b723e */ /* 0x000fe400000000ff */
[----:B------:R-:W-:-:S05]  /*a5b0*/  MOV R106, R7 ;  /* 0x00000007006a7202 */ /* 0x000fca0000000f00 */
[----:B--2---:R-:W-:Y:S01]  /*a5c0*/  HMMA.16816.F32 R76, R8, R16, R148 ;  /* 0x00000010084c723c */ /* 0x004fe20000001894 */
[----:B-----5:R-:W-:Y:S02]  /*a5d0*/  F2FP.PACK_AB R4, R134, R6 ;  /* 0x000000068604723e */ /* 0x020fe400000000ff */
[----:B---3--:R-:W-:-:S04]  /*a5e0*/  F2FP.PACK_AB R5, R115, R5 ;  /* 0x000000057305723e */ /* 0x008fc800000000ff */
[----:B----4-:R-:W-:Y:S02]  /*a5f0*/  MOV R150, R105 ;  /* 0x0000006900967202 */ /* 0x010fe40000000f00 */
[----:B------:R-:W-:Y:S02]  /*a600*/  F2FP.PACK_AB R6, R126, R14 ;  /* 0x0000000e7e06723e */ /* 0x000fe400000000ff */
[----:B-1----:R-:W-:Y:S01]  /*a610*/  F2FP.PACK_AB R7, R20, R150 ;  /* 0x000000961407723e */ /* 0x002fe200000000ff */
[----:B------:R-:W-:Y:S08]  /*a620*/  HMMA.16816.F32 R64, R8, R18, R64 ;  /* 0x000000120840723c */ /* 0x000ff00000001840 */
[C---:B------:R-:W-:Y:S08]  /*a630*/  HMMA.16816.F32 R144, R4.reuse, R16, R144 ;  /* 0x000000100490723c */ /* 0x040ff00000001890 */
[----:B------:R-:W-:Y:S01]  /*a640*/  HMMA.16816.F32 R152, R4, R18, R152 ;  /* 0x000000120498723c */ /* 0x000fe20000001898 */
[----:B------:R-:W1:Y:S01]  /*a650*/  LDSM.16.MT88.4 R16, [R226+0xc000] ;  /* 0x00c00000e210783b */ /* 0x000e620000004200 */
[----:B------:R-:W-:Y:S01]  /*a660*/  MOV R148, R104 ;  /* 0x0000006800947202 */ /* 0x000fe20000000f00 */
[----:B------:R-:W-:Y:S01]  /*a670*/  IMAD.MOV.U32 R125, RZ, RZ, R69 ;  /* 0x000000ffff7d7224 */ /* 0x000fe200078e0045 */
[----:B------:R-:W-:Y:S01]  /*a680*/  MOV R108, R103 ;  /* 0x00000067006c7202 */ /* 0x000fe20000000f00 */
[----:B------:R-:W-:Y:S01]  /*a690*/  STL [R1+0x68], R131 ;  /* 0x0000688301007387 */ /* 0x000fe20000100800 */
[----:B------:R-:W-:-:S02]  /*a6a0*/  MOV R103, R71 ;  /* 0x0000004700677202 */ /* 0x000fc40000000f00 */
[----:B------:R-:W-:Y:S01]  /*a6b0*/  MOV R104, R70 ;  /* 0x0000004600687202 */ /* 0x000fe20000000f00 */
[----:B------:R1:W-:Y:S01]  /*a6c0*/  STL [R1+0x64], R70 ;  /* 0x0000644601007387 */ /* 0x0003e20000100800 */
[----:B------:R-:W-:Y:S02]  /*a6d0*/  MOV R124, R68 ;  /* 0x00000044007c7202 */ /* 0x000fe40000000f00 */
[-C--:B-1----:R-:W-:Y:S08]  /*a6e0*/  HMMA.16816.F32 R68, R8, R16.reuse, R164 ;  /* 0x000000100844723c */ /* 0x082ff000000018a4 */
[C---:B------:R-:W-:Y:S08]  /*a6f0*/  HMMA.16816.F32 R160, R4.reuse, R16, R160 ;  /* 0x0000001004a0723c */ /* 0x040ff000000018a0 */
[-C--:B------:R-:W-:Y:S08]  /*a700*/  HMMA.16816.F32 R168, R4, R18.reuse, R168 ;  /* 0x0000001204a8723c */ /* 0x080ff000000018a8 */
[----:B------:R-:W-:Y:S01]  /*a710*/  HMMA.16816.F32 R60, R8, R18, R60 ;  /* 0x00000012083c723c */ /* 0x000fe2000000183c */
[----:B------:R-:W1:Y:S01]  /*a720*/  LDSM.16.MT88.4 R16, [R228+0xc000] ;  /* 0x00c00000e410783b */ /* 0x000e620000004200 */
[----:B------:R-:W-:-:S06]  /*a730*/  IMAD.MOV.U32 R109, RZ, RZ, R130 ;  /* 0x000000ffff6d7224 */ /* 0x000fcc00078e0082 */
        /* <DEDUP_REMOVED lines=8> */
[----:B------:R-:W-:Y:S01]  /*a7c0*/  IMAD.MOV.U32 R27, RZ, RZ, R109 ;  /* 0x000000ffff1b7224 */ /* 0x000fe200078e006d */
[----:B------:R-:W-:Y:S02]  /*a7d0*/  MOV R149, R110 ;  /* 0x0000006e00957202 */ /* 0x000fe40000000f00 */
[----:B------:R-:W-:Y:S02]  /*a7e0*/  MOV R22, R120 ;  /* 0x0000007800167202 */ /* 0x000fe40000000f00 */
[----:B------:R-:W-:Y:S02]  /*a7f0*/  MOV R151, R107 ;  /* 0x0000006b00977202 */ /* 0x000fe40000000f00 */
[----:B------:R-:W-:-:S02]  /*a800*/  MOV R21, R106 ;  /* 0x0000006a00157202 */ /* 0x000fc40000000f00 */
[----:B------:R-:W-:Y:S02]  /*a810*/  MOV R120, R104 ;  /* 0x0000006800787202 */ /* 0x000fe40000000f00 */
[----:B------:R-:W-:Y:S01]  /*a820*/  MOV R122, R102 ;  /* 0x00000066007a7202 */ /* 0x000fe20000000f00 */
[----:B-1----:R-:W-:Y:S07]  /*a830*/  HMMA.16816.F32 R128, R8, R16, R196 ;  /* 0x000000100880723c */ /* 0x002fee00000018c4 */
[----:B------:R-:W-:-:S02]  /*a840*/  MOV R199, R111 ;  /* 0x0000006f00c77202 */ /* 0x000fc40000000f00 */
[----:B------:R-:W-:Y:S02]  /*a850*/  MOV R196, R108 ;  /* 0x0000006c00c47202 */ /* 0x000fe40000000f00 */
[----:B------:R-:W-:Y:S01]  /*a860*/  HMMA.16816.F32 R108, R4, R16, R192 ;  /* 0x00000010046c723c */ /* 0x000fe200000018c0 */
[----:B------:R-:W-:Y:S01]  /*a870*/  MOV R198, R101 ;  /* 0x0000006500c67202 */ /* 0x000fe20000000f00 */
[----:B------:R-:W-:-:S05]  /*a880*/  IMAD.MOV.U32 R197, RZ, RZ, R100 ;  /* 0x000000ffffc57224 */ /* 0x000fca00078e0064 */
[----:B------:R-:W-:Y:S02]  /*a890*/  MOV R193, R105 ;  /* 0x0000006900c17202 */ /* 0x000fe40000000f00 */
[----:B------:R-:W-:Y:S07]  /*a8a0*/  HMMA.16816.F32 R104, R4, R18, R200 ;  /* 0x000000120468723c */ /* 0x000fee00000018c8 */
[----:B------:R-:W-:Y:S01]  /*a8b0*/  MOV R201, R125 ;  /* 0x0000007d00c97202 */ /* 0x000fe20000000f00 */
[----:B------:R-:W-:-:S02]  /*a8c0*/  IMAD.MOV.U32 R125, RZ, RZ, R103 ;  /* 0x000000ffff7d7224 */ /* 0x000fc400078e0067 */
[C---:B------:R-:W-:Y:S01]  /*a8d0*/  HMMA.16816.F32 R100, R8.reuse, R18, R204 ;  /* 0x000000120864723c */ /* 0x040fe200000018cc */
[----:B------:R-:W1:Y:S01]  /*a8e0*/  LDSM.16.MT88.4 R16, [R225+0xe000] ;  /* 0x00e00000e110783b */ /* 0x000e620000004200 */
[----:B------:R-:W-:Y:S02]  /*a8f0*/  MOV R3, R99 ;  /* 0x0000006300037202 */ /* 0x000fe40000000f00 */
        /* <DEDUP_REMOVED lines=19> */
[----:B------:R-:W-:-:S04]  /*aa30*/  FFMA.FTZ R3, R3, c[0x0][0x23c], -R13 ;  /* 0x00008f0003037a23 */ /* 0x000fc8000001080d */
[----:B------:R2:W-:Y:S02]  /*aa40*/  MUFU.EX2 R203, R3 ;  /* 0x0000000300cb7308 */ /* 0x0005e40000000800 */
[-C--:B-1----:R-:W-:Y:S08]  /*aa50*/  HMMA.16816.F32 R180, R8, R16.reuse, R180 ;  /* 0x0000001008b4723c */ /* 0x082ff000000018b4 */
[C---:B------:R-:W-:Y:S08]  /*aa60*/  HMMA.16816.F32 R40, R4.reuse, R16, R40 ;  /* 0x000000100428723c */ /* 0x040ff00000001828 */
[-C--:B------:R-:W-:Y:S08]  /*aa70*/  HMMA.16816.F32 R36, R4, R18.reuse, R36 ;  /* 0x000000120424723c */ /* 0x080ff00000001824 */
[----:B------:R-:W-:Y:S01]  /*aa80*/  HMMA.16816.F32 R164, R8, R18, R140 ;  /* 0x0000001208a4723c */ /* 0x000fe2000000188c */
[----:B------:R-:W1:Y:S01]  /*aa90*/  LDSM.16.MT88.4 R16, [R227+0xe000] ;  /* 0x00e00000e310783b */ /* 0x000e620000004200 */
[----:B--2---:R-:W-:Y:S01]  /*aaa0*/  FFMA.FTZ R3, R202, c[0x0][0x23c], -R13 ;  /* 0x00008f00ca037a23 */ /* 0x004fe2000001080d */
[----:B------:R-:W-:-:S03]  /*aab0*/  MOV R202, R197 ;  /* 0x000000c500ca7202 */ /* 0x000fc60000000f00 */
[----:B------:R2:W-:Y:S02]  /*aac0*/  MUFU.EX2 R197, R3 ;  /* 0x0000000300c57308 */ /* 0x0005e40000000800 */
[--C-:B--2---:R-:W-:Y:S01]  /*aad0*/  FFMA.FTZ R3, R207, c[0x0][0x23c], -R13.reuse ;  /* 0x00008f00cf037a23 */ /* 0x104fe2000001080d */
[C---:B-1----:R-:W-:Y:S08]  /*aae0*/  HMMA.16816.F32 R48, R4.reuse, R16, R48 ;  /* 0x000000100430723c */ /* 0x042ff00000001830 */
[----:B------:R-:W-:Y:S01]  /*aaf0*/  HMMA.16816.F32 R32, R4, R18, R32 ;  /* 0x000000120420723c */ /* 0x000fe20000001820 */
[----:B------:R1:W2:Y:S02]  /*ab00*/  MUFU.EX2 R4, R3 ;  /* 0x0000000300047308 */ /* 0x0002a40000000800 */
[----:B-1----:R-:W-:-:S06]  /*ab10*/  FFMA.FTZ R3, R195, c[0x0][0x23c], -R13 ;  /* 0x00008f00c3037a23 */ /* 0x002fcc000001080d */
[----:B------:R1:W-:Y:S01]  /*ab20*/  MUFU.EX2 R195, R3 ;  /* 0x0000000300c37308 */ /* 0x0003e20000000800 */
[----:B------:R-:W-:Y:S01]  /*ab30*/  HMMA.16816.F32 R156, R8, R16, R156 ;  /* 0x00000010089c723c */ /* 0x000fe2000000189c */
[----:B-1----:R-:W-:-:S06]  /*ab40*/  FFMA.FTZ R3, R200, c[0x0][0x23c], -R12 ;  /* 0x00008f00c8037a23 */ /* 0x002fcc000001080c */
[----:B------:R1:W-:Y:S02]  /*ab50*/  MUFU.EX2 R204, R3 ;  /* 0x0000000300cc7308 */ /* 0x0003e40000000800 */
[----:B-1----:R-:W-:-:S06]  /*ab60*/  FFMA.FTZ R3, R201, c[0x0][0x23c], -R12 ;  /* 0x00008f00c9037a23 */ /* 0x002fcc000001080c */
[----:B------:R1:W3:Y:S01]  /*ab70*/  MUFU.EX2 R7, R3 ;  /* 0x0000000300077308 */ /* 0x0002e20000000800 */
[----:B------:R-:W-:Y:S01]  /*ab80*/  MOV R206, R198 ;  /* 0x000000c600ce7202 */ /* 0x000fe20000000f00 */
[----:B-1----:R-:W-:-:S06]  /*ab90*/  FFMA.FTZ R3, R194, c[0x0][0x23c], -R12 ;  /* 0x00008f00c2037a23 */ /* 0x002fcc000001080c */
[----:B------:R1:W-:Y:S02]  /*aba0*/  MUFU.EX2 R16, R3 ;  /* 0x0000000300107308 */ /* 0x0003e40000000800 */
[----:B-1----:R-:W-:-:S06]  /*abb0*/  FFMA.FTZ R3, R252, c[0x0][0x23c], -R12 ;  /* 0x00008f00fc037a23 */ /* 0x002fcc000001080c */
[----:B------:R1:W4:Y:S01]  /*abc0*/  MUFU.EX2 R194, R3 ;  /* 0x0000000300c27308 */ /* 0x0003220000000800 */
[----:B------:R-:W-:Y:S01]  /*abd0*/  MOV R201, R123 ;  /* 0x0000007b00c97202 */ /* 0x000fe20000000f00 */
[----:B-1----:R-:W-:-:S06]  /*abe0*/  FFMA.FTZ R3, R202, c[0x0][0x23c], -R2 ;  /* 0x00008f00ca037a23 */ /* 0x002fcc0000010802 */
[----:B------:R1:W-:Y:S01]  /*abf0*/  MUFU.EX2 R198, R3 ;  /* 0x0000000300c67308 */ /* 0x0003e20000000800 */
[----:B------:R-:W-:Y:S01]  /*ac00*/  IMAD.MOV.U32 R207, RZ, RZ, R20 ;  /* 0x000000ffffcf7224 */ /* 0x000fe200078e0014 */
[----:B------:R-:W-:Y:S01]  /*ac10*/  MOV R92, R201 ;  /* 0x000000c9005c7202 */ /* 0x000fe20000000f00 */
[----:B-1----:R-:W-:-:S05]  /*ac20*/  FFMA.FTZ R3, R192, c[0x0][0x23c], -R2 ;  /* 0x00008f00c0037a23 */ /* 0x002fca0000010802 */
[----:B------:R1:W5:Y:S01]  /*ac30*/  MUFU.EX2 R6, R3 ;  /* 0x0000000300067308 */ /* 0x0003620000000800 */
[----:B------:R-:W-:Y:S01]  /*ac40*/  MOV R192, R124 ;  /* 0x0000007c00c07202 */ /* 0x000fe20000000f00 */
[--C-:B------:R-:W-:Y:S01]  /*ac50*/  FFMA.FTZ R124, R245, c[0x0][0x23c], -R13.reuse ;  /* 0x00008f00f57c7a23 */ /* 0x100fe2000001080d */
[----:B------:R-:W-:Y:S01]  /*ac60*/  MOV R202, R125 ;  /* 0x0000007d00ca7202 */ /* 0x000fe20000000f00 */
[--C-:B------:R-:W-:Y:S01]  /*ac70*/  FFMA.FTZ R125, R249, c[0x0][0x23c], -R13.reuse ;  /* 0x00008f00f97d7a23 */ /* 0x100fe2000001080d */
[----:B------:R-:W-:Y:S01]  /*ac80*/  MOV R95, R207 ;  /* 0x000000cf005f7202 */ /* 0x000fe20000000f00 */
[----:B-1----:R-:W-:Y:S01]  /*ac90*/  FFMA.FTZ R3, R193, c[0x0][0x23c], -R2 ;  /* 0x00008f00c1037a23 */ /* 0x002fe20000010802 */
[----:B------:R-:W-:Y:S02]  /*aca0*/  MOV R193, R196 ;  /* 0x000000c400c17202 */ /* 0x000fe40000000f00 */
[----:B------:R-:W-:Y:S01]  /*acb0*/  MOV R196, R199 ;  /* 0x000000c700c47202 */ /* 0x000fe20000000f00 */
[----:B------:R1:W1:Y:S01]  /*acc0*/  MUFU.EX2 R5, R3 ;  /* 0x0000000300057308 */ /* 0x0002620000000800 */
[----:B------:R-:W-:Y:S01]  /*acd0*/  IMAD.MOV.U32 R199, RZ, RZ, R148 ;  /* 0x000000ffffc77224 */ /* 0x000fe200078e0094 */
[----:B------:R-:W-:Y:S01]  /*ace0*/  MOV R148, R120 ;  /* 0x0000007800947202 */ /* 0x000fe20000000f00 */
[--C-:B------:R-:W-:Y:S01]  /*acf0*/  FFMA.FTZ R82, R223, c[0x0][0x23c], -R12.reuse ;  /* 0x00008f00df527a23 */ /* 0x100fe2000001080c */
[----:B------:R-:W-:Y:S01]  /*ad00*/  MOV R20, R122 ;  /* 0x0000007a00147202 */ /* 0x000fe20000000f00 */
[--C-:B------:R-:W-:Y:S01]  /*ad10*/  FFMA.FTZ R81, R218, c[0x0][0x23c], -R12.reuse ;  /* 0x00008f00da517a23 */ /* 0x100fe2000001080c */
[----:B------:R-:W-:Y:S01]  /*ad20*/  MOV R207, R148 ;  /* 0x0000009400cf7202 */ /* 0x000fe20000000f00 */
[----:B------:R-:W-:Y:S01]  /*ad30*/  FFMA.FTZ R245, R215, c[0x0][0x23c], -R12 ;  /* 0x00008f00d7f57a23 */ /* 0x000fe2000001080c */
[----:B------:R-:W-:Y:S01]  /*ad40*/  MOV R148, R15 ;  /* 0x0000000f00947202 */ /* 0x000fe20000000f00 */
[----:B------:R-:W-:-:S02]  /*ad50*/  FFMA.FTZ R123, R220, c[0x0][0x23c], -R13 ;  /* 0x00008f00dc7b7a23 */ /* 0x000fc4000001080d */
[----:B-1----:R-:W-:-:S04]  /*ad60*/  FFMA.FTZ R3, R206, c[0x0][0x23c], -R2 ;  /* 0x00008f00ce037a23 */ /* 0x002fc80000010802 */
[----:B------:R1:W-:Y:S01]  /*ad70*/  MUFU.EX2 R201, R3 ;  /* 0x0000000300c97308 */ /* 0x0003e20000000800 */
[--C-:B------:R-:W-:Y:S02]  /*ad80*/  FFMA.FTZ R122, R217, c[0x0][0x23c], -R13.reuse ;  /* 0x00008f00d97a7a23 */ /* 0x100fe4000001080d */
[--C-:B------:R-:W-:Y:S02]  /*ad90*/  FFMA.FTZ R205, R213, c[0x0][0x23c], -R13.reuse ;  /* 0x00008f00d5cd7a23 */ /* 0x100fe4000001080d */
[--C-:B------:R-:W-:Y:S02]  /*ada0*/  FFMA.FTZ R252, R209, c[0x0][0x23c], -R13.reuse ;  /* 0x00008f00d1fc7a23 */ /* 0x100fe4000001080d */
[--C-:B------:R-:W-:Y:S02]  /*adb0*/  FFMA.FTZ R249, R137, c[0x0][0x23c], -R13.reuse ;  /* 0x00008f0089f97a23 */ /* 0x100fe4000001080d */
[----:B------:R-:W-:Y:S02]  /*adc0*/  FFMA.FTZ R200, R132, c[0x0][0x23c], -R13 ;  /* 0x00008f0084c87a23 */ /* 0x000fe4000001080d */
[----:B------:R-:W-:-:S02]  /*add0*/  FFMA.FTZ R120, R251, c[0x0][0x23c], -R12 ;  /* 0x00008f00fb787a23 */ /* 0x000fc4000001080c */
[----:B------:R-:W-:Y:S02]  /*ade0*/  FFMA.FTZ R83, R247, c[0x0][0x23c], -R12 ;  /* 0x00008f00f7537a23 */ /* 0x000fe4000001080c */
[----:B-1----:R-:W-:Y:S01]  /*adf0*/  FFMA.FTZ R3, R193, c[0x0][0x23c], -R0 ;  /* 0x00008f00c1037a23 */ /* 0x002fe20000010800 */
[----:B------:R-:W-:Y:S01]  /*ae00*/  MOV R193, R199 ;  /* 0x000000c700c17202 */ /* 0x000fe20000000f00 */
[--C-:B------:R-:W-:Y:S02]  /*ae10*/  FFMA.FTZ R223, R208, c[0x0][0x23c], -R12.reuse ;  /* 0x00008f00d0df7a23 */ /* 0x100fe4000001080c */
[--C-:B------:R-:W-:Y:S02]  /*ae20*/  FFMA.FTZ R218, R138, c[0x0][0x23c], -R12.reuse ;  /* 0x00008f008ada7a23 */ /* 0x100fe4000001080c */
[----:B------:R-:W-:Y:S02]  /*ae30*/  FFMA.FTZ R215, R133, c[0x0][0x23c], -R12 ;  /* 0x00008f0085d77a23 */ /* 0x000fe4000001080c */
[----:B------:R-:W-:-:S02]  /*ae40*/  IMAD.MOV.U32 R199, RZ, RZ, R14 ;  /* 0x000000ffffc77224 */ /* 0x000fc400078e000e */
[----:B------:R-:W1:Y:S01]  /*ae50*/  LDSM.16.MT88.4 R12, [R225+0xc800] ;  /* 0x00c80000e10c783b */ /* 0x000e620000004200 */
[----:B------:R-:W-:Y:S02]  /*ae60*/  MOV R206, R196 ;  /* 0x000000c400ce7202 */ /* 0x000fe40000000f00 */
[----:B------:R2:W-:Y:S01]  /*ae70*/  MUFU.EX2 R196, R3 ;  /* 0x0000000300c47308 */ /* 0x0005e20000000800 */
[----:B------:R-:W-:Y:S02]  /*ae80*/  MOV R93, R192 ;  /* 0x000000c0005d7202 */ /* 0x000fe40000000f00 */
[----:B------:R-:W-:Y:S02]  /*ae90*/  MOV R94, R202 ;  /* 0x000000ca005e7202 */ /* 0x000fe40000000f00 */
[----:B------:R-:W-:Y:S01]  /*aea0*/  MOV R202, R21 ;  /* 0x0000001500ca7202 */ /* 0x000fe20000000f00 */
[--C-:B------:R-:W-:Y:S01]  /*aeb0*/  FFMA.FTZ R21, R222, c[0x0][0x23c], -R2.reuse ;  /* 0x00008f00de157a23 */ /* 0x100fe20000010802 */
[----:B------:R-:W-:Y:S01]  /*aec0*/  MOV R192, R22 ;  /* 0x0000001600c07202 */ /* 0x000fe20000000f00 */
[----:B------:R-:W-:-:S02]  /*aed0*/  FFMA.FTZ R80, R27, c[0x0][0x23c], -R2 ;  /* 0x00008f001b507a23 */ /* 0x000fc40000010802 */
[----:B--2---:R-:W-:-:S04]  /*aee0*/  FFMA.FTZ R3, R92, c[0x0][0x23c], -R0 ;  /* 0x00008f005c037a23 */ /* 0x004fc80000010800 */
[----:B------:R2:W-:Y:S01]  /*aef0*/  MUFU.EX2 R222, R3 ;  /* 0x0000000300de7308 */ /* 0x0005e20000000800 */
[--C-:B------:R-:W-:Y:S01]  /*af00*/  FFMA.FTZ R27, R248, c[0x0][0x23c], -R2.reuse ;  /* 0x00008f00f81b7a23 */ /* 0x100fe20000010802 */
[----:B------:R-:W-:Y:S01]  /*af10*/  MOV R248, R4 ;  /* 0x0000000400f87202 */ /* 0x000fe20000000f00 */
[--C-:B------:R-:W-:Y:S02]  /*af20*/  FFMA.FTZ R220, R214, c[0x0][0x23c], -R2.reuse ;  /* 0x00008f00d6dc7a23 */ /* 0x100fe40000010802 */
[--C-:B------:R-:W-:Y:S02]  /*af30*/  FFMA.FTZ R22, R244, c[0x0][0x23c], -R2.reuse ;  /* 0x00008f00f4167a23 */ /* 0x100fe40000010802 */
[--C-:B------:R-:W-:Y:S02]  /*af40*/  FFMA.FTZ R219, R219, c[0x0][0x23c], -R2.reuse ;  /* 0x00008f00dbdb7a23 */ /* 0x100fe40000010802 */
[--C-:B------:R-:W-:Y:S02]  /*af50*/  FFMA.FTZ R217, R211, c[0x0][0x23c], -R2.reuse ;  /* 0x00008f00d3d97a23 */ /* 0x100fe40000010802 */
[----:B------:R-:W-:-:S02]  /*af60*/  FFMA.FTZ R214, R139, c[0x0][0x23c], -R2 ;  /* 0x00008f008bd67a23 */ /* 0x000fc40000010802 */
[--C-:B--2---:R-:W-:Y:S01]  /*af70*/  FFMA.FTZ R3, R93, c[0x0][0x23c], -R0.reuse ;  /* 0x00008f005d037a23 */ /* 0x104fe20000010800 */
[----:B------:R-:W-:Y:S01]  /*af80*/  MOV R17, R126 ;  /* 0x0000007e00117202 */ /* 0x000fe20000000f00 */
[--C-:B------:R-:W-:Y:S02]  /*af90*/  FFMA.FTZ R2, R94, c[0x0][0x23c], -R0.reuse ;  /* 0x00008f005e027a23 */ /* 0x100fe40000010800 */
[----:B------:R-:W2:Y:S01]  /*afa0*/  MUFU.EX2 R4, R3 ;  /* 0x0000000300047308 */ /* 0x000ea20000000800 */
[----:B------:R-:W-:Y:S01]  /*afb0*/  FFMA.FTZ R126, R250, c[0x0][0x23c], -R0 ;  /* 0x00008f00fa7e7a23 */ /* 0x000fe20000010800 */
[----:B---3--:R-:W-:Y:S02]  /*afc0*/  MOV R251, R7 ;  /* 0x0000000700fb7202 */ /* 0x008fe40000000f00 */
[----:B------:R-:W-:Y:S01]  /*afd0*/  MOV R250, R202 ;  /* 0x000000ca00fa7202 */ /* 0x000fe20000000f00 */
[----:B------:R-:W-:Y:S03]  /*afe0*/  HMMA.16816.F32 R140, R8, R18, R116 ;  /* 0x00000012088c723c */ /* 0x000fe60000001874 */
[----:B------:R3:W1:Y:S04]  /*aff0*/  MUFU.EX2 R202, R2 ;  /* 0x0000000200ca7308 */ /* 0x0006680000000800 */
[----:B------:R-:W-:-:S02]  /*b000*/  F2FP.PACK_AB R8, R197, R203 ;  /* 0x000000cbc508723e */ /* 0x000fc400000000ff */
[----:B------:R-:W-:Y:S02]  /*b010*/  F2FP.PACK_AB R9, R251, R204 ;  /* 0x000000ccfb09723e */ /* 0x000fe400000000ff */
[----:B------:R-:W-:Y:S02]  /*b020*/  F2FP.PACK_AB R10, R195, R248 ;  /* 0x000000f8c30a723e */ /* 0x000fe400000000ff */
[----:B----4-:R-:W-:Y:S02]  /*b030*/  F2FP.PACK_AB R11, R194, R16 ;  /* 0x00000010c20b723e */ /* 0x010fe400000000ff */
[----:B------:R-:W-:Y:S02]  /*b040*/  MOV R93, R95 ;  /* 0x0000005f005d7202 */ /* 0x000fe40000000f00 */
[----:B------:R-:W-:Y:S01]  /*b050*/  MOV R92, R127 ;  /* 0x0000007f005c7202 */ /* 0x000fe20000000f00 */
[----:B------:R-:W-:Y:S01]  /*b060*/  FFMA.FTZ R127, R246, c[0x0][0x23c], -R0 ;  /* 0x00008f00f67f7a23 */ /* 0x000fe20000010800 */
[----:B------:R-:W-:-:S02]  /*b070*/  MOV R244, R207 ;  /* 0x000000cf00f47202 */ /* 0x000fc40000000f00 */
[----:B------:R-:W-:Y:S02]  /*b080*/  MOV R95, R199 ;  /* 0x000000c7005f7202 */ /* 0x000fe40000000f00 */
[----:B------:R-:W-:Y:S02]  /*b090*/  MOV R246, R148 ;  /* 0x0000009400f67202 */ /* 0x000fe40000000f00 */
[----:B---3--:R-:W-:Y:S02]  /*b0a0*/  MOV R2, R149 ;  /* 0x0000009500027202 */ /* 0x008fe40000000f00 */
[----:B------:R-:W-:Y:S02]  /*b0b0*/  MOV R199, R150 ;  /* 0x0000009600c77202 */ /* 0x000fe40000000f00 */
[----:B------:R-:W-:Y:S01]  /*b0c0*/  MOV R207, R151 ;  /* 0x0000009700cf7202 */ /* 0x000fe20000000f00 */
[----:B-----5:R-:W-:Y:S01]  /*b0d0*/  IMAD.MOV.U32 R247, RZ, RZ, R6 ;  /* 0x000000fffff77224 */ /* 0x020fe200078e0006 */
[----:B-1----:R-:W-:Y:S01]  /*b0e0*/  HMMA.16816.F32 R148, R8, R12, R76 ;  /* 0x0000000c0894723c */ /* 0x002fe2000000184c */
[----:B------:R-:W-:-:S06]  /*b0f0*/  FFMA.FTZ R20, R20, c[0x0][0x23c], -R0 ;  /* 0x00008f0014147a23 */ /* 0x000fcc0000010800 */
[----:B------:R-:W-:Y:S01]  /*b100*/  IMAD.MOV.U32 R77, RZ, RZ, R5 ;  /* 0x000000ffff4d7224 */ /* 0x000fe200078e0005 */
[----:B--2---:R-:W-:Y:S01]  /*b110*/  MOV R79, R4 ;  /* 0x00000004004f7202 */ /* 0x004fe20000000f00 */
[--C-:B------:R-:W-:Y:S01]  /*b120*/  FFMA.FTZ R121, R121, c[0x0][0x23c], -R0.reuse ;  /* 0x00008f0079797a23 */ /* 0x100fe20000010800 */
[----:B------:R-:W-:Y:S01]  /*b130*/  F2FP.PACK_AB R4, R247, R198 ;  /* 0x000000c6f704723e */ /* 0x000fe200000000ff */
[--C-:B------:R-:W-:Y:S01]  /*b140*/  FFMA.FTZ R221, R221, c[0x0][0x23c], -R0.reuse ;  /* 0x00008f00dddd7a23 */ /* 0x100fe20000010800 */
[----:B------:R-:W-:Y:S01]  /*b150*/  F2FP.PACK_AB R5, R222, R196 ;  /* 0x000000c4de05723e */ /* 0x000fe200000000ff */
[--C-:B------:R-:W-:Y:S01]  /*b160*/  FFMA.FTZ R216, R216, c[0x0][0x23c], -R0.reuse ;  /* 0x00008f00d8d87a23 */ /* 0x100fe20000010800 */
[----:B------:R-:W-:Y:S01]  /*b170*/  F2FP.PACK_AB R6, R201, R77 ;  /* 0x0000004dc906723e */ /* 0x000fe200000000ff */
[--C-:B------:R-:W-:Y:S01]  /*b180*/  FFMA.FTZ R212, R212, c[0x0][0x23c], -R0.reuse ;  /* 0x00008f00d4d47a23 */ /* 0x100fe20000010800 */
[----:B------:R-:W-:Y:S01]  /*b190*/  F2FP.PACK_AB R7, R202, R79 ;  /* 0x0000004fca07723e */ /* 0x000fe200000000ff */
[----:B------:R-:W-:-:S02]  /*b1a0*/  FFMA.FTZ R213, R210, c[0x0][0x23c], -R0 ;  /* 0x00008f00d2d57a23 */ /* 0x000fc40000010800 */
[----:B------:R-:W-:Y:S01]  /*b1b0*/  FADD.FTZ R0, R206, R135 ;  /* 0x00000087ce007221 */ /* 0x000fe20000010000 */
[----:B------:R-:W-:Y:S02]  /*b1c0*/  MOV R206, R136 ;  /* 0x0000008800ce7202 */ /* 0x000fe40000000f00 */
[----:B------:R-:W-:Y:S01]  /*b1d0*/  HMMA.16816.F32 R136, R8, R14, R64 ;  /* 0x0000000e0888723c */ /* 0x000fe20000001840 */
[----:B------:R-:W-:-:S06]  /*b1e0*/  MOV R78, R16 ;  /* 0x00000010004e7202 */ /* 0x000fcc0000000f00 */
[----:B------:R-:W-:Y:S01]  /*b1f0*/  MOV R65, R17 ;  /* 0x0000001100417202 */ /* 0x000fe20000000f00 */
[C---:B------:R-:W-:Y:S01]  /*b200*/  HMMA.16816.F32 R144, R4.reuse, R12, R144 ;  /* 0x0000000c0490723c */ /* 0x040fe20000001890 */
[----:B------:R-:W1:Y:S07]  /*b210*/  LDSM.16.MT88.4 R16, [R226+0xc800] ;  /* 0x00c80000e210783b */ /* 0x000e6e0000004200 */
[----:B------:R-:W-:Y:S01]  /*b220*/  HMMA.16816.F32 R152, R4, R14, R152 ;  /* 0x0000000e0498723c */ /* 0x000fe20000001898 */
[----:B------:R-:W2:Y:S01]  /*b230*/  LDSM.16.MT88.4 R12, [R228+0xc800] ;  /* 0x00c80000e40c783b */ /* 0x000ea20000004200 */
[----:B------:R-:W-:-:S02]  /*b240*/  IMAD.MOV.U32 R94, RZ, RZ, R192 ;  /* 0x000000ffff5e7224 */ /* 0x000fc400078e00c0 */
[----:B------:R-:W-:Y:S01]  /*b250*/  FADD.FTZ R192, R134, R113 ;  /* 0x0000007186c07221 */ /* 0x000fe20000010000 */
[----:B------:R-:W-:Y:S01]  /*b260*/  MOV R64, R92 ;  /* 0x0000005c00407202 */ /* 0x000fe20000000f00 */
[----:B------:R-:W-:Y:S01]  /*b270*/  FADD.FTZ R193, R193, R114 ;  /* 0x00000072c1c17221 */ /* 0x000fe20000010000 */
[----:B------:R-:W-:Y:S01]  /*b280*/  MOV R76, R93 ;  /* 0x0000005d004c7202 */ /* 0x000fe20000000f00 */
[----:B------:R-:W-:Y:S01]  /*b290*/  FADD.FTZ R3, R115, R112 ;  /* 0x0000007073037221 */ /* 0x000fe20000010000 */
[-C--:B-1----:R-:W-:Y:S07]  /*b2a0*/  HMMA.16816.F32 R132, R8, R16.reuse, R68 ;  /* 0x000000100884723c */ /* 0x082fee0000001844 */
[----:B------:R-:W-:Y:S01]  /*b2b0*/  MOV R71, R94 ;  /* 0x0000005e00477202 */ /* 0x000fe20000000f00 */
[----:B------:R-:W-:Y:S01]  /*b2c0*/  IMAD.MOV.U32 R70, RZ, RZ, R95 ;  /* 0x000000ffff467224 */ /* 0x000fe200078e005f */
[C---:B------:R-:W-:Y:S08]  /*b2d0*/  HMMA.16816.F32 R160, R4.reuse, R16, R160 ;  /* 0x0000001004a0723c */ /* 0x040ff000000018a0 */
        /* <DEDUP_REMOVED lines=11> */
[----:B------:R-:W-:Y:S02]  /*b390*/  MOV R60, R196 ;  /* 0x000000c4003c7202 */ /* 0x000fe40000000f00 */
[----:B------:R-:W-:Y:S01]  /*b3a0*/  MOV R55, R206 ;  /* 0x000000ce00377202 */ /* 0x000fe20000000f00 */
[----:B-1----:R-:W-:Y:S01]  /*b3b0*/  HMMA.16816.F32 R196, R8, R16, R128 ;  /* 0x0000001008c4723c */ /* 0x002fe20000001880 */
[----:B------:R-:W-:Y:S02]  /*b3c0*/  MOV R63, R205 ;  /* 0x000000cd003f7202 */ /* 0x000fe40000000f00 */
[----:B------:R-:W-:Y:S02]  /*b3d0*/  MOV R62, R204 ;  /* 0x000000cc003e7202 */ /* 0x000fe40000000f00 */
[----:B------:R-:W-:-:S03]  /*b3e0*/  MOV R66, R207 ;  /* 0x000000cf00427202 */ /* 0x000fc60000000f00 */
        /* <DEDUP_REMOVED lines=8> */
[----:B------:R-:W2:Y:S04]  /*b470*/  LDSM.16.MT88.4 R12, [R227+0xe800] ;  /* 0x00e80000e30c783b */ /* 0x000ea80000004200 */
[----:B------:R-:W3:Y:S01]  /*b480*/  LDSM.16.MT88.4 R28, [R226+0xe800] ;  /* 0x00e80000e21c783b */ /* 0x000ee20000004200 */
[----:B------:R-:W-:-:S02]  /*b490*/  MOV R44, R76 ;  /* 0x0000004c002c7202 */ /* 0x000fc40000000f00 */
[----:B------:R-:W-:Y:S02]  /*b4a0*/  MOV R45, R77 ;  /* 0x0000004d002d7202 */ /* 0x000fe40000000f00 */
[----:B------:R-:W-:Y:S02]  /*b4b0*/  MOV R46, R78 ;  /* 0x0000004e002e7202 */ /* 0x000fe40000000f00 */
[----:B------:R-:W-:Y:S02]  /*b4c0*/  MOV R47, R79 ;  /* 0x0000004f002f7202 */ /* 0x000fe40000000f00 */
[----:B-1----:R-:W-:Y:S07]  /*b4d0*/  HMMA.16816.F32 R76, R4, R16, R40 ;  /* 0x00000010044c723c */ /* 0x002fee0000001828 */
[----:B------:R-:W-:Y:S01]  /*b4e0*/  MOV R40, R70 ;  /* 0x0000004600287202 */ /* 0x000fe20000000f00 */
[----:B------:R-:W-:Y:S01]  /*b4f0*/  IMAD.MOV.U32 R41, RZ, RZ, R71 ;  /* 0x000000ffff297224 */ /* 0x000fe200078e0047 */
[----:B------:R-:W-:-:S02]  /*b500*/  MOV R42, R64 ;  /* 0x00000040002a7202 */ /* 0x000fc40000000f00 */
[----:B------:R-:W-:Y:S01]  /*b510*/  MOV R43, R65 ;  /* 0x00000041002b7202 */ /* 0x000fe20000000f00 */
[C---:B------:R-:W-:Y:S07]  /*b520*/  HMMA.16816.F32 R72, R4.reuse, R18, R36 ;  /* 0x000000120448723c */ /* 0x040fee0000001824 */
[----:B------:R-:W-:Y:S01]  /*b530*/  MOV R36, R60 ;  /* 0x0000003c00247202 */ /* 0x000fe20000000f00 */
[----:B------:R-:W-:Y:S01]  /*b540*/  IMAD.MOV.U32 R37, RZ, RZ, R61 ;  /* 0x000000ffff257224 */ /* 0x000fe200078e003d */
[----:B--2---:R-:W-:Y:S01]  /*b550*/  HMMA.16816.F32 R68, R4, R12, R48 ;  /* 0x0000000c0444723c */ /* 0x004fe20000001830 */
[----:B------:R-:W-:-:S06]  /*b560*/  MOV R38, R62 ;  /* 0x0000003e00267202 */ /* 0x000fcc0000000f00 */
[----:B------:R-:W-:Y:S02]  /*b570*/  MOV R50, R66 ;  /* 0x0000004200327202 */ /* 0x000fe40000000f00 */
[----:B------:R-:W-:Y:S02]  /*b580*/  MOV R51, R67 ;  /* 0x0000004300337202 */ /* 0x000fe40000000f00 */
[----:B------:R-:W-:Y:S01]  /*b590*/  HMMA.16816.F32 R64, R4, R14, R32 ;  /* 0x0000000e0440723c */ /* 0x000fe20000001820 */
[----:B------:R-:W-:-:S06]  /*b5a0*/  MOV R39, R63 ;  /* 0x0000003f00277202 */ /* 0x000fcc0000000f00 */
[----:B------:R-:W-:Y:S02]  /*b5b0*/  MOV R35, R59 ;  /* 0x0000003b00237202 */ /* 0x000fe40000000f00 */
[----:B---3--:R-:W-:Y:S01]  /*b5c0*/  HMMA.16816.F32 R56, R8, R30, R172 ;  /* 0x0000001e0838723c */ /* 0x008fe200000018ac */
[----:B------:R-:W-:-:S06]  /*b5d0*/  IMAD.MOV.U32 R34, RZ, RZ, R41 ;  /* 0x000000ffff227224 */ /* 0x000fcc00078e0029 */
[----:B------:R-:W-:Y:S01]  /*b5e0*/  MOV R172, R55 ;  /* 0x0000003700ac7202 */ /* 0x000fe20000000f00 */
[----:B------:R-:W-:Y:S01]  /*b5f0*/  HMMA.16816.F32 R88, R4, R28, R88 ;  /* 0x0000001c0458723c */ /* 0x000fe20000001858 */
[----:B------:R-:W-:Y:S02]  /*b600*/  MOV R173, R43 ;  /* 0x0000002b00ad7202 */ /* 0x000fe40000000f00 */
[----:B------:R-:W-:Y:S02]  /*b610*/  MOV R174, R44 ;  /* 0x0000002c00ae7202 */ /* 0x000fe40000000f00 */
[----:B------:R-:W-:-:S03]  /*b620*/  MOV R175, R45 ;  /* 0x0000002d00af7202 */ /* 0x000fc60000000f00 */
[----:B------:R-:W-:Y:S07]  /*b630*/  HMMA.16816.F32 R84, R4, R30, R84 ;  /* 0x0000001e0454723c */ /* 0x000fee0000001854 */
[----:B------:R-:W-:Y:S01]  /*b640*/  MOV R4, R40 ;  /* 0x0000002800047202 */ /* 0x000fe20000000f00 */
[C---:B------:R-:W-:Y:S07]  /*b650*/  HMMA.16816.F32 R52, R8.reuse, R16, R180 ;  /* 0x000000100834723c */ /* 0x040fee00000018b4 */
[----:B------:R-:W-:Y:S01]  /*b660*/  MOV R183, R50 ;  /* 0x0000003200b77202 */ /* 0x000fe20000000f00 */
[----:B------:R-:W-:Y:S01]  /*b670*/  HMMA.16816.F32 R60, R8, R28, R188 ;  /* 0x0000001c083c723c */ /* 0x000fe200000018bc */
[----:B------:R-:W-:Y:S01]  /*b680*/  MOV R182, R51 ;  /* 0x0000003300b67202 */ /* 0x000fe20000000f00 */
[----:B------:R-:W1:Y:S01]  /*b690*/  LDSM.16.MT88.4 R28, [R225+0xd000] ;  /* 0x00d00000e11c783b */ /* 0x000e620000004200 */
[----:B------:R-:W-:-:S04]  /*b6a0*/  MOV R181, R42 ;  /* 0x0000002a00b57202 */ /* 0x000fc80000000f00 */
[----:B------:R-:W-:Y:S01]  /*b6b0*/  MOV R188, R46 ;  /* 0x0000002e00bc7202 */ /* 0x000fe20000000f00 */
[----:B------:R-:W-:Y:S01]  /*b6c0*/  HMMA.16816.F32 R48, R8, R12, R156 ;  /* 0x0000000c0830723c */ /* 0x000fe2000000189c */
[----:B------:R-:W-:-:S07]  /*b6d0*/  MOV R189, R47 ;  /* 0x0000002f00bd7202 */ /* 0x000fce0000000f00 */
[C---:B------:R-:W-:Y:S01]  /*b6e0*/  HMMA.16816.F32 R40, R8.reuse, R14, R140 ;  /* 0x0000000e0828723c */ /* 0x040fe2000000188c */
[----:B------:R-:W2:Y:S07]  /*b6f0*/  LDSM.16.MT88.4 R12, [R228+0xd000] ;  /* 0x00d00000e40c783b */ /* 0x000eae0000004200 */
[----:B------:R-:W-:Y:S01]  /*b700*/  HMMA.16816.F32 R44, R8, R18, R164 ;  /* 0x00000012082c723c */ /* 0x000fe200000018a4 */
[----:B------:R-:W3:Y:S01]  /*b710*/  LDSM.16.MT88.4 R16, [R226+0xd000] ;  /* 0x00d00000e210783b */ /* 0x000ee20000004200 */
[----:B------:R-:W-:Y:S01]  /*b720*/  IMAD.MOV.U32 R190, RZ, RZ, R246 ;  /* 0x000000ffffbe7224 */ /* 0x000fe200078e00f6 */
[----:B------:R-:W-:Y:S01]  /*b730*/  MOV R191, R250 ;  /* 0x000000fa00bf7202 */ /* 0x000fe20000000f00 */
[----:B------:R-:W-:Y:S01]  /*b740*/  MUFU.EX2 R246, R120 ;  /* 0x0000007800f67308 */ /* 0x000fe20000000800 */
[----:B------:R-:W-:-:S02]  /*b750*/  MOV R6, R248 ;  /* 0x000000f800067202 */ /* 0x000fc40000000f00 */
[----:B------:R-:W-:Y:S02]  /*b760*/  MOV R5, R244 ;  /* 0x000000f400057202 */ /* 0x000fe40000000f00 */
[----:B------:R-:W-:-:S03]  /*b770*/  MOV R7, R222 ;  /* 0x000000de00077202 */ /* 0x000fc60000000f00 */
[----:B------:R-:W-:Y:S01]  /*b780*/  MUFU.EX2 R250, R125 ;  /* 0x0000007d00fa7308 */ /* 0x000fe20000000800 */
[----:B------:R-:W-:Y:S02]  /*b790*/  MOV R32, R247 ;  /* 0x000000f700207202 */ /* 0x000fe40000000f00 */
[----:B------:R-:W-:-:S05]  /*b7a0*/  MOV R33, R251 ;  /* 0x000000fb00217202 */ /* 0x000fca0000000f00 */
[----:B------:R-:W4:Y:S08]  /*b7b0*/  MUFU.EX2 R124, R124 ;  /* 0x0000007c007c7308 */ /* 0x000f300000000800 */
[----:B------:R-:W-:Y:S08]  /*b7c0*/  MUFU.EX2 R123, R123 ;  /* 0x0000007b007b7308 */ /* 0x000ff00000000800 */
[----:B------:R-:W-:Y:S08]  /*b7d0*/  MUFU.EX2 R122, R122 ;  /* 0x0000007a007a7308 */ /* 0x000ff00000000800 */
[----:B------:R-:W5:Y:S08]  /*b7e0*/  MUFU.EX2 R248, R83 ;  /* 0x0000005300f87308 */ /* 0x000f700000000800 */
[----:B------:R-:W-:Y:S08]  /*b7f0*/  MUFU.EX2 R125, R82 ;  /* 0x00000052007d7308 */ /* 0x000ff00000000800 */
[----:B------:R-:W1:Y:S08]  /*b800*/  MUFU.EX2 R120, R81 ;  /* 0x0000005100787308 */ /* 0x000e700000000800 */
[----:B------:R-:W-:Y:S08]  /*b810*/  MUFU.EX2 R222, R80 ;  /* 0x0000005000de7308 */ /* 0x000ff00000000800 */
[----:B------:R-:W1:Y:S08]  /*b820*/  MUFU.EX2 R244, R27 ;  /* 0x0000001b00f47308 */ /* 0x000e700000000800 */
[----:B------:R1:W-:Y:S08]  /*b830*/  MUFU.EX2 R247, R22 ;  /* 0x0000001600f77308 */ /* 0x0003f00000000800 */
[----:B------:R-:W-:Y:S08]  /*b840*/  MUFU.EX2 R251, R21 ;  /* 0x0000001500fb7308 */ /* 0x000ff00000000800 */
[----:B------:R1:W-:Y:S08]  /*b850*/  MUFU.EX2 R140, R20 ;  /* 0x00000014008c7308 */ /* 0x0003f00000000800 */
[----:B------:R1:W1:Y:S08]  /*b860*/  MUFU.EX2 R142, R121 ;  /* 0x00000079008e7308 */ /* 0x0002700000000800 */
[----:B------:R-:W-:Y:S08]  /*b870*/  MUFU.EX2 R141, R126 ;  /* 0x0000007e008d7308 */ /* 0x000ff00000000800 */
[----:B------:R-:W2:Y:S01]  /*b880*/  MUFU.EX2 R143, R127 ;  /* 0x0000007f008f7308 */ /* 0x000ea20000000800 */
[----:B------:R-:W-:-:S02]  /*b890*/  FADD.FTZ R2, R2, R0 ;  /* 0x0000000002027221 */ /* 0x000fc40000010000 */
[----:B------:R-:W-:Y:S02]  /*b8a0*/  FADD.FTZ R3, R182, R3 ;  /* 0x00000003b6037221 */ /* 0x000fe40000010000 */
[----:B------:R-:W-:Y:S01]  /*b8b0*/  FADD.FTZ R4, R4, R192 ;  /* 0x000000c004047221 */ /* 0x000fe20000010000 */
[----:B----4-:R-:W-:Y:S01]  /*b8c0*/  F2FP.PACK_AB R8, R124, R250 ;  /* 0x000000fa7c08723e */ /* 0x010fe200000000ff */
[----:B-1----:R-:W-:Y:S01]  /*b8d0*/  FADD.FTZ R22, R183, R2 ;  /* 0x00000002b7167221 */ /* 0x002fe20000010000 */
[----:B-----5:R-:W-:Y:S01]  /*b8e0*/  F2FP.PACK_AB R9, R248, R246 ;  /* 0x000000f6f809723e */ /* 0x020fe200000000ff */
[----:B------:R-:W-:Y:S01]  /*b8f0*/  FADD.FTZ R20, R174, R3 ;  /* 0x00000003ae147221 */ /* 0x000fe20000010000 */
[----:B------:R-:W-:Y:S01]  /*b900*/  F2FP.PACK_AB R10, R122, R123 ;  /* 0x0000007b7a0a723e */ /* 0x000fe200000000ff */
[----:B------:R-:W-:Y:S01]  /*b910*/  FADD.FTZ R2, R173, R4 ;  /* 0x00000004ad027221 */ /* 0x000fe20000010000 */
[----:B------:R-:W-:Y:S01]  /*b920*/  F2FP.PACK_AB R11, R120, R125 ;  /* 0x0000007d780b723e */ /* 0x000fe200000000ff */
[----:B------:R-:W-:Y:S01]  /*b930*/  IMAD.MOV.U32 R121, RZ, RZ, R7 ;  /* 0x000000ffff797224 */ /* 0x000fe200078e0007 */
[----:B------:R-:W-:-:S02]  /*b940*/  MOV R174, R5 ;  /* 0x0000000500ae7202 */ /* 0x000fc40000000f00 */
[----:B------:R-:W-:Y:S02]  /*b950*/  MOV R156, R6 ;  /* 0x00000006009c7202 */ /* 0x000fe40000000f00 */
[----:B------:R-:W-:Y:S02]  /*b960*/  F2FP.PACK_AB R4, R244, R222 ;  /* 0x000000def404723e */ /* 0x000fe400000000ff */
[----:B------:R-:W-:Y:S02]  /*b970*/  F2FP.PACK_AB R5, R142, R140 ;  /* 0x0000008c8e05723e */ /* 0x000fe400000000ff */
[----:B------:R-:W-:Y:S02]  /*b980*/  F2FP.PACK_AB R6, R251, R247 ;  /* 0x000000f7fb06723e */ /* 0x000fe400000000ff */
[----:B--2---:R-:W-:Y:S01]  /*b990*/  F2FP.PACK_AB R7, R143, R141 ;  /* 0x0000008d8f07723e */ /* 0x004fe200000000ff */
[----:B------:R-:W-:Y:S01]  /*b9a0*/  FADD.FTZ R0, R181, R193 ;  /* 0x000000c1b5007221 */ /* 0x000fe20000010000 */
[----:B------:R-:W-:Y:S01]  /*b9b0*/  HMMA.16816.F32 R80, R8, R30, R136 ;  /* 0x0000001e0850723c */ /* 0x000fe20000001888 */
[----:B------:R-:W-:Y:S01]  /*b9c0*/  IMAD.MOV.U32 R159, RZ, RZ, R175 ;  /* 0x000000ffff9f7224 */ /* 0x000fe200078e00af */
[----:B------:R-:W-:Y:S01]  /*b9d0*/  MOV R27, R39 ;  /* 0x00000027001b7202 */ /* 0x000fe20000000f00 */
[----:B------:R-:W-:Y:S01]  /*b9e0*/  IMAD.MOV.U32 R3, RZ, RZ, R38 ;  /* 0x000000ffff037224 */ /* 0x000fe200078e0026 */
[----:B------:R-:W-:-:S02]  /*b9f0*/  MOV R126, R32 ;  /* 0x00000020007e7202 */ /* 0x000fc40000000f00 */
[----:B------:R-:W-:Y:S02]  /*ba00*/  MOV R127, R33 ;  /* 0x00000021007f7202 */ /* 0x000fe40000000f00 */
[----:B------:R-:W-:Y:S01]  /*ba10*/  HMMA.16816.F32 R180, R8, R12, R112 ;  /* 0x0000000c08b4723c */ /* 0x000fe20000001870 */
[----:B------:R-:W-:-:S06]  /*ba20*/  MOV R175, R34 ;  /* 0x0000002200af7202 */ /* 0x000fcc0000000f00 */
[----:B------:R-:W-:Y:S01]  /*ba30*/  MOV R114, R36 ;  /* 0x0000002400727202 */ /* 0x000fe20000000f00 */
[-C--:B---3--:R-:W-:Y:S01]  /*ba40*/  HMMA.16816.F32 R164, R8, R16.reuse, R132 ;  /* 0x0000001008a4723c */ /* 0x088fe20000001884 */
[----:B------:R-:W-:Y:S02]  /*ba50*/  MOV R113, R37 ;  /* 0x0000002500717202 */ /* 0x000fe40000000f00 */
[----:B------:R-:W-:Y:S01]  /*ba60*/  MOV R115, R35 ;  /* 0x0000002300737202 */ /* 0x000fe20000000f00 */
[----:B------:R-:W-:Y:S04]  /*ba70*/  LDSM.16.MT88.4 R36, [R227+0xd000] ;  /* 0x00d00000e324783b */ /* 0x000fe80000004200 */
[C---:B------:R-:W-:Y:S01]  /*ba80*/  HMMA.16816.F32 R160, R4.reuse, R16, R160 ;  /* 0x0000001004a0723c */ /* 0x040fe200000018a0 */
[----:B------:R-:W1:Y:S07]  /*ba90*/  LDSM.16.MT88.4 R32, [R225+0xf000] ;  /* 0x00f00000e120783b */ /* 0x000e6e0000004200 */
[-C--:B------:R-:W-:Y:S08]  /*baa0*/  HMMA.16816.F32 R168, R4, R18.reuse, R168 ;  /* 0x0000001204a8723c */ /* 0x080ff000000018a8 */
[C---:B------:R-:W-:Y:S01]  /*bab0*/  HMMA.16816.F32 R136, R8.reuse, R18, R116 ;  /* 0x000000120888723c */ /* 0x040fe20000001874 */
[----:B------:R-:W2:Y:S07]  /*bac0*/  LDSM.16.MT88.4 R16, [R228+0xf000] ;  /* 0x00f00000e410783b */ /* 0x000eae0000004200 */
[-C--:B------:R-:W-:Y:S08]  /*bad0*/  HMMA.16816.F32 R148, R8, R28.reuse, R148 ;  /* 0x0000001c0894723c */ /* 0x080ff00000001894 */
[C---:B------:R-:W-:Y:S08]  /*bae0*/  HMMA.16816.F32 R144, R4.reuse, R28, R144 ;  /* 0x0000001c0490723c */ /* 0x040ff00000001890 */
[C---:B------:R-:W-:Y:S01]  /*baf0*/  HMMA.16816.F32 R152, R4.reuse, R30, R152 ;  /* 0x0000001e0498723c */ /* 0x040fe20000001898 */
[----:B------:R-:W3:Y:S07]  /*bb00*/  LDSM.16.MT88.4 R28, [R226+0xf000] ;  /* 0x00f00000e21c783b */ /* 0x000eee0000004200 */
[C---:B------:R-:W-:Y:S08]  /*bb10*/  HMMA.16816.F32 R176, R4.reuse, R12, R176 ;  /* 0x0000000c04b0723c */ /* 0x040ff000000018b0 */
[-C--:B------:R-:W-:Y:S08]  /*bb20*/  HMMA.16816.F32 R184, R4, R14.reuse, R184 ;  /* 0x0000000e04b8723c */ /* 0x080ff000000018b8 */
[----:B------:R-:W-:Y:S01]  /*bb30*/  HMMA.16816.F32 R132, R8, R14, R92 ;  /* 0x0000000e0884723c */ /* 0x000fe2000000185c */
[----:B------:R-:W4:Y:S01]  /*bb40*/  LDSM.16.MT88.4 R12, [R227+0xf000] ;  /* 0x00f00000e30c783b */ /* 0x000f220000004200 */
[----:B------:R-:W-:Y:S01]  /*bb50*/  FADD.FTZ R21, R172, R0 ;  /* 0x00000000ac157221 */ /* 0x000fe20000010000 */
[----:B------:R-:W-:-:S02]  /*bb60*/  MOV R158, R188 ;  /* 0x000000bc009e7202 */ /* 0x000fc40000000f00 */
[----:B------:R-:W-:Y:S02]  /*bb70*/  MOV R157, R189 ;  /* 0x000000bd009d7202 */ /* 0x000fe40000000f00 */
[----:B------:R-:W-:Y:S02]  /*bb80*/  MOV R112, R200 ;  /* 0x000000c800707202 */ /* 0x000fe40000000f00 */
[----:B------:R-:W-:Y:S02]  /*bb90*/  MOV R0, R203 ;  /* 0x000000cb00007202 */ /* 0x000fe40000000f00 */
[----:B------:R-:W-:Y:S02]  /*bba0*/  MOV R188, R202 ;  /* 0x000000ca00bc7202 */ /* 0x000fe40000000f00 */
[----:B------:R-:W-:Y:S01]  /*bbb0*/  MOV R189, R201 ;  /* 0x000000c900bd7202 */ /* 0x000fe20000000f00 */
[C---:B-1----:R-:W-:Y:S08]  /*bbc0*/  HMMA.16816.F32 R92, R4.reuse, R34, R96 ;  /* 0x00000022045c723c */ /* 0x042ff00000001860 */
[----:B------:R-:W-:Y:S01]  /*bbd0*/  HMMA.16816.F32 R200, R4, R38, R104 ;  /* 0x0000002604c8723c */ /* 0x000fe20000001868 */
[----:B------:R-:W-:-:S02]  /*bbe0*/  MOV R97, R113 ;  /* 0x0000007100617202 */ /* 0x000fc40000000f00 */
[----:B------:R-:W-:Y:S02]  /*bbf0*/  MOV R98, R114 ;  /* 0x0000007200627202 */ /* 0x000fe40000000f00 */
[----:B------:R-:W-:-:S03]  /*bc00*/  MOV R99, R115 ;  /* 0x0000007300637202 */ /* 0x000fc60000000f00 */
[----:B--2---:R-:W-:Y:S01]  /*bc10*/  HMMA.16816.F32 R104, R4, R16, R76 ;  /* 0x000000100468723c */ /* 0x004fe2000000184c */
[----:B------:R-:W-:Y:S01]  /*bc20*/  MOV R113, R126 ;  /* 0x0000007e00717202 */ /* 0x000fe20000000f00 */
[----:B------:R-:W-:Y:S01]  /*bc30*/  IMAD.MOV.U32 R115, RZ, RZ, R156 ;  /* 0x000000ffff737224 */ /* 0x000fe200078e009c */
[----:B------:R-:W-:Y:S02]  /*bc40*/  MOV R114, R121 ;  /* 0x0000007900727202 */ /* 0x000fe40000000f00 */
[----:B------:R-:W-:-:S03]  /*bc50*/  MOV R121, R157 ;  /* 0x0000009d00797202 */ /* 0x000fc60000000f00 */
[----:B------:R-:W-:Y:S01]  /*bc60*/  HMMA.16816.F32 R52, R8, R16, R52 ;  /* 0x000000100834723c */ /* 0x000fe20000001834 */
[----:B------:R1:W-:Y:S01]  /*bc70*/  MUFU.EX2 R16, R112 ;  /* 0x0000007000107308 */ /* 0x0003e20000000800 */
[----:B------:R-:W-:Y:S02]  /*bc80*/  MOV R126, R159 ;  /* 0x0000009f007e7202 */ /* 0x000fe40000000f00 */
[----:B-1----:R-:W-:Y:S02]  /*bc90*/  MOV R112, R127 ;  /* 0x0000007f00707202 */ /* 0x002fe40000000f00 */
[----:B------:R-:W-:Y:S02]  /*bca0*/  MOV R127, R158 ;  /* 0x0000009e007f7202 */ /* 0x000fe40000000f00 */
[----:B------:R-:W1:Y:S01]  /*bcb0*/  LDSM.16.MT88.4 R156, [R225+0xd800] ;  /* 0x00d80000e19c783b */ /* 0x000e620000004200 */
[----:B------:R-:W-:Y:S01]  /*bcc0*/  MUFU.EX2 R27, R27 ;  /* 0x0000001b001b7308 */ /* 0x000fe20000000800 */
[----:B------:R-:W-:Y:S01]  /*bcd0*/  MOV R172, R190 ;  /* 0x000000be00ac7202 */ /* 0x000fe20000000f00 */
[----:B------:R-:W-:-:S06]  /*bce0*/  FADD.FTZ R0, R0, R22 ;  /* 0x0000001600007221 */ /* 0x000fcc0000010000 */
[----:B------:R-:W-:Y:S01]  /*bcf0*/  MUFU.EX2 R252, R252 ;  /* 0x000000fc00fc7308 */ /* 0x000fe20000000800 */
[----:B------:R-:W-:Y:S01]  /*bd00*/  MOV R173, R191 ;  /* 0x000000bf00ad7202 */ /* 0x000fe20000000f00 */
[----:B------:R-:W-:-:S06]  /*bd10*/  FADD.FTZ R3, R3, R21 ;  /* 0x0000001503037221 */ /* 0x000fcc0000010000 */
[----:B------:R-:W-:Y:S01]  /*bd20*/  MUFU.EX2 R249, R249 ;  /* 0x000000f900f97308 */ /* 0x000fe20000000800 */
[----:B------:R-:W-:-:S07]  /*bd30*/  MOV R191, R195 ;  /* 0x000000c300bf7202 */ /* 0x000fce0000000f00 */
[----:B------:R-:W-:Y:S01]  /*bd40*/  MUFU.EX2 R245, R245 ;  /* 0x000000f500f57308 */ /* 0x000fe20000000800 */
[----:B------:R-:W-:-:S07]  /*bd50*/  IMAD.MOV.U32 R190, RZ, RZ, R194 ;  /* 0x000000ffffbe7224 */ /* 0x000fce00078e00c2 */
[----:B------:R-:W-:Y:S01]  /*bd60*/  MUFU.EX2 R223, R223 ;  /* 0x000000df00df7308 */ /* 0x000fe20000000800 */
[----:B------:R-:W-:-:S07]  /*bd70*/  FADD.FTZ R2, R97, R2 ;  /* 0x0000000261027221 */ /* 0x000fce0000010000 */
[----:B------:R-:W-:Y:S08]  /*bd80*/  MUFU.EX2 R218, R218 ;  /* 0x000000da00da7308 */ /* 0x000ff00000000800 */
[----:B------:R-:W-:Y:S08]  /*bd90*/  MUFU.EX2 R215, R215 ;  /* 0x000000d700d77308 */ /* 0x000ff00000000800 */
[----:B------:R-:W-:Y:S08]  /*bda0*/  MUFU.EX2 R219, R219 ;  /* 0x000000db00db7308 */ /* 0x000ff00000000800 */
[----:B------:R-:W2:Y:S08]  /*bdb0*/  MUFU.EX2 R220, R220 ;  /* 0x000000dc00dc7308 */ /* 0x000eb00000000800 */
[----:B------:R-:W-:Y:S08]  /*bdc0*/  MUFU.EX2 R217, R217 ;  /* 0x000000d900d97308 */ /* 0x000ff00000000800 */
[----:B------:R-:W-:Y:S08]  /*bdd0*/  MUFU.EX2 R214, R214 ;  /* 0x000000d600d67308 */ /* 0x000ff00000000800 */
[----:B------:R-:W-:Y:S08]  /*bde0*/  MUFU.EX2 R221, R221 ;  /* 0x000000dd00dd7308 */ /* 0x000ff00000000800 */
[----:B------:R-:W5:Y:S08]  /*bdf0*/  MUFU.EX2 R216, R216 ;  /* 0x000000d800d87308 */ /* 0x000f700000000800 */
[----:B------:R-:W-:Y:S08]  /*be00*/  MUFU.EX2 R212, R212 ;  /* 0x000000d400d47308 */ /* 0x000ff00000000800 */
[----:B------:R-:W1:Y:S01]  /*be10*/  MUFU.EX2 R213, R213 ;  /* 0x000000d500d57308 */ /* 0x000e620000000800 */
[----:B------:R-:W-:Y:S01]  /*be20*/  HMMA.16816.F32 R192, R4, R36, R108 ;  /* 0x0000002404c0723c */ /* 0x000fe2000000186c */
[----:B------:R-:W-:Y:S01]  /*be30*/  FADD.FTZ R0, R99, R0 ;  /* 0x0000000063007221 */ /* 0x000fe20000010000 */
[----:B------:R-:W-:-:S06]  /*be40*/  MOV R17, R124 ;  /* 0x0000007c00117202 */ /* 0x000fcc0000000f00 */
[----:B------:R-:W-:Y:S01]  /*be50*/  HMMA.16816.F32 R100, R4, R32, R100 ;  /* 0x000000200464723c */ /* 0x000fe20000001864 */
[----:B--2---:R-:W-:-:S07]  /*be60*/  F2FP.PACK_AB R124, R220, R219 ;  /* 0x000000dbdc7c723e */ /* 0x004fce00000000ff */
[C---:B---3--:R-:W-:Y:S08]  /*be70*/  HMMA.16816.F32 R88, R4.reuse, R28, R88 ;  /* 0x0000001c0458723c */ /* 0x048ff00000001858 */
[C---:B------:R-:W-:Y:S08]  /*be80*/  HMMA.16816.F32 R84, R4.reuse, R30, R84 ;  /* 0x0000001e0454723c */ /* 0x040ff00000001854 */
[C---:B------:R-:W-:Y:S08]  /*be90*/  HMMA.16816.F32 R108, R4.reuse, R18, R72 ;  /* 0x00000012046c723c */ /* 0x040ff00000001848 */
[C---:B----4-:R-:W-:Y:S08]  /*bea0*/  HMMA.16816.F32 R68, R4.reuse, R12, R68 ;  /* 0x0000000c0444723c */ /* 0x050ff00000001844 */
[----:B------:R-:W-:Y:S07]  /*beb0*/  HMMA.16816.F32 R64, R4, R14, R64 ;  /* 0x0000000e0440723c */ /* 0x000fee0000001840 */
[----:B------:R-:W-:Y:S01]  /*bec0*/  FADD.FTZ R5, R112, R3 ;  /* 0x0000000370057221 */ /* 0x000fe20000010000 */
[----:B------:R-:W-:Y:S01]  /*bed0*/  HMMA.16816.F32 R196, R8, R36, R196 ;  /* 0x0000002408c4723c */ /* 0x000fe200000018c4 */
[----:B------:R-:W-:-:S07]  /*bee0*/  FADD.FTZ R3, R113, R2 ;  /* 0x0000000271037221 */ /* 0x000fce0000010000 */
[C---:B------:R-:W-:Y:S01]  /*bef0*/  HMMA.16816.F32 R116, R8.reuse, R32, R204 ;  /* 0x000000200874723c */ /* 0x040fe200000018cc */
[----:B------:R-:W-:Y:S01]  /*bf00*/  FADD.FTZ R4, R98, R20 ;  /* 0x0000001462047221 */ /* 0x000fe20000010000 */
[----:B------:R-:W-:Y:S06]  /*bf10*/  LDSM.16.MT88.4 R204, [R227+0xd800] ;  /* 0x00d80000e3cc783b */ /* 0x000fec0000004200 */
[C---:B------:R-:W-:Y:S08]  /*bf20*/  HMMA.16816.F32 R36, R8.reuse, R38, R208 ;  /* 0x000000260824723c */ /* 0x040ff000000018d0 */
[C---:B------:R-:W-:Y:S01]  /*bf30*/  HMMA.16816.F32 R32, R8.reuse, R34, R128 ;  /* 0x000000220820723c */ /* 0x040fe20000001880 */
[----:B------:R-:W-:Y:S07]  /*bf40*/  LDSM.16.MT88.4 R96, [R226+0xf800] ;  /* 0x00f80000e260783b */ /* 0x000fee0000004200 */
[----:B------:R-:W-:Y:S01]  /*bf50*/  HMMA.16816.F32 R60, R8, R28, R60 ;  /* 0x0000001c083c723c */ /* 0x000fe2000000183c */
[----:B------:R-:W-:-:S02]  /*bf60*/  F2FP.PACK_AB R128, R252, R27 ;  /* 0x0000001bfc80723e */ /* 0x000fc400000000ff */
[----:B------:R-:W-:Y:S02]  /*bf70*/  F2FP.PACK_AB R129, R223, R245 ;  /* 0x000000f5df81723e */ /* 0x000fe400000000ff */
[----:B------:R-:W-:-:S03]  /*bf80*/  F2FP.PACK_AB R130, R16, R249 ;  /* 0x000000f91082723e */ /* 0x000fc600000000ff */
[----:B------:R-:W-:Y:S01]  /*bf90*/  HMMA.16816.F32 R56, R8, R30, R56 ;  /* 0x0000001e0838723c */ /* 0x000fe20000001838 */
[----:B------:R-:W-:-:S07]  /*bfa0*/  F2FP.PACK_AB R131, R215, R218 ;  /* 0x000000dad783723e */ /* 0x000fce00000000ff */
[----:B------:R-:W-:Y:S01]  /*bfb0*/  HMMA.16816.F32 R44, R8, R18, R44 ;  /* 0x00000012082c723c */ /* 0x000fe2000000182c */
[----:B------:R-:W-:Y:S02]  /*bfc0*/  MOV R31, R125 ;  /* 0x0000007d001f7202 */ /* 0x000fe40000000f00 */
[----:B-----5:R-:W-:-:S05]  /*bfd0*/  F2FP.PACK_AB R125, R216, R221 ;  /* 0x000000ddd87d723e */ /* 0x020fca00000000ff */
[C---:B------:R-:W-:Y:S08]  /*bfe0*/  HMMA.16816.F32 R48, R8.reuse, R12, R48 ;  /* 0x0000000c0830723c */ /* 0x040ff00000001830 */
[----:B------:R-:W-:Y:S07]  /*bff0*/  HMMA.16816.F32 R40, R8, R14, R40 ;  /* 0x0000000e0828723c */ /* 0x000fee0000001828 */
[----:B------:R-:W-:-:S02]  /*c000*/  FADD.FTZ R10, R115, R0 ;  /* 0x00000000730a7221 */ /* 0x000fc40000010000 */
[----:B------:R-:W-:Y:S01]  /*c010*/  FADD.FTZ R9, R127, R5 ;  /* 0x000000057f097221 */ /* 0x000fe20000010000 */
[----:B-1----:R-:W-:Y:S01]  /*c020*/  F2FP.PACK_AB R127, R213, R212 ;  /* 0x000000d4d57f723e */ /* 0x002fe200000000ff */
[----:B------:R-:W-:Y:S01]  /*c030*/  FADD.FTZ R0, R126, R3 ;  /* 0x000000037e007221 */ /* 0x000fe20000010000 */
[----:B------:R-:W-:Y:S01]  /*c040*/  F2FP.PACK_AB R126, R214, R217 ;  /* 0x000000d9d67e723e */ /* 0x000fe200000000ff */
[----:B------:R-:W-:Y:S01]  /*c050*/  FADD.FTZ R2, R114, R4 ;  /* 0x0000000472027221 */ /* 0x000fe20000010000 */
[-C--:B------:R-:W-:Y:S01]  /*c060*/  HMMA.16816.F32 R148, R128, R156.reuse, R148 ;  /* 0x0000009c8094723c */ /* 0x080fe20000001894 */
[----:B------:R-:W1:Y:S07]  /*c070*/  LDSM.16.MT88.4 R4, [R227+0xf800] ;  /* 0x00f80000e304783b */ /* 0x000e6e0000004200 */
[C---:B------:R-:W-:Y:S08]  /*c080*/  HMMA.16816.F32 R144, R124.reuse, R156, R144 ;  /* 0x0000009c7c90723c */ /* 0x040ff00000001890 */
[-C--:B------:R-:W-:Y:S01]  /*c090*/  HMMA.16816.F32 R152, R124, R158.reuse, R152 ;  /* 0x0000009e7c98723c */ /* 0x080fe20000001898 */
[----:B------:R-:W-:Y:S01]  /*c0a0*/  MOV R12, R191 ;  /* 0x000000bf000c7202 */ /* 0x000fe20000000f00 */
[----:B------:R-:W-:Y:S01]  /*c0b0*/  IMAD.MOV.U32 R18, RZ, RZ, R189 ;  /* 0x000000ffff127224 */ /* 0x000fe200078e00bd */
[----:B------:R-:W-:Y:S01]  /*c0c0*/  MOV R13, R190 ;  /* 0x000000be000d7202 */ /* 0x000fe20000000f00 */
[----:B------:R-:W-:Y:S01]  /*c0d0*/  IMAD.MOV.U32 R30, RZ, RZ, R123 ;  /* 0x000000ffff1e7224 */ /* 0x000fe200078e007b */
[----:B------:R-:W-:Y:S01]  /*c0e0*/  MOV R19, R188 ;  /* 0x000000bc00137202 */ /* 0x000fe20000000f00 */
[----:B------:R-:W-:Y:S02]  /*c0f0*/  LDSM.16.MT88.4 R112, [R228+0xf800] ;  /* 0x00f80000e470783b */ /* 0x000fe40000004200 */
[----:B------:R-:W-:Y:S02]  /*c100*/  HMMA.16816.F32 R156, R128, R158, R80 ;  /* 0x0000009e809c723c */ /* 0x000fe40000001850 */
[----:B------:R-:W2:Y:S01]  /*c110*/  LDSM.16.MT88.4 R80, [R225+0xf800] ;  /* 0x00f80000e150783b */ /* 0x000ea20000004200 */
        /* <DEDUP_REMOVED lines=8> */
[----:B------:R-:W-:Y:S01]  /*c1a0*/  LDSM.16.MT88.4 R188, [R228+0xd800] ;  /* 0x00d80000e4bc783b */ /* 0x000fe20000004200 */
[----:B-1----:R-:W-:Y:S01]  /*c1b0*/  HMMA.16816.F32 R120, R124, R4, R68 ;  /* 0x000000047c78723c */ /* 0x002fe20000001844 */
[----:B------:R-:W-:-:S02]  /*c1c0*/  MOV R210, R174 ;  /* 0x000000ae00d27202 */ /* 0x000fc40000000f00 */
[----:B------:R-:W-:Y:S02]  /*c1d0*/  MOV R211, R175 ;  /* 0x000000af00d37202 */ /* 0x000fe40000000f00 */
[----:B------:R-:W1:Y:S03]  /*c1e0*/  LDSM.16.MT88.4 R172, [R226+0xd800] ;  /* 0x00d80000e2ac783b */ /* 0x000e660000004200 */
[C---:B--2---:R-:W-:Y:S08]  /*c1f0*/  HMMA.16816.F32 R68, R128.reuse, R80, R116 ;  /* 0x000000508044723c */ /* 0x044ff00000001874 */
        /* <DEDUP_REMOVED lines=40> */
[C---:B------:R-:W-:Y:S08]  /*c480*/  HMMA.16816.F32 R76, R124.reuse, R82, R92 ;  /* 0x000000527c4c723c */ /* 0x040ff0000000185c */
[C---:B------:R-:W-:Y:S08]  /*c490*/  HMMA.16816.F32 R72, R124.reuse, R80, R100 ;  /* 0x000000507c48723c */ /* 0x040ff00000001864 */
[----:B------:R-:W-:Y:S01]  /*c4a0*/  HMMA.16816.F32 R92, R124, R98, R84 ;  /* 0x000000627c5c723c */ /* 0x000fe20000001854 */
[----:B--2---:R-:W-:-:S07]  /*c4b0*/  MOV R3, R210 ;  /* 0x000000d200037202 */ /* 0x004fce0000000f00 */
[C---:B-1----:R-:W-:Y:S08]  /*c4c0*/  HMMA.16816.F32 R160, R124.reuse, R172, R160 ;  /* 0x000000ac7ca0723c */ /* 0x042ff000000018a0 */
        /* <DEDUP_REMOVED lines=14> */
[----:B------:R-:W-:Y:S01]  /*c5b0*/  HMMA.16816.F32 R188, R128, R190, R132 ;  /* 0x000000be80bc723c */ /* 0x000fe20000001884 */
[----:B------:R-:W-:-:S07]  /*c5c0*/  MOV R136, R209 ;  /* 0x000000d100887202 */ /* 0x000fce0000000f00 */
[----:B------:R-:W-:Y:S01]  /*c5d0*/  HMMA.16816.F32 R204, R128, R206, R36 ;  /* 0x000000ce80cc723c */ /* 0x000fe20000001824 */
[----:B------:R-:W-:Y:S02]  /*c5e0*/  MOV R135, R208 ;  /* 0x000000d000877202 */ /* 0x000fe40000000f00 */
[----:B------:R-:W-:-:S05]  /*c5f0*/  MOV R134, R211 ;  /* 0x000000d300867202 */ /* 0x000fca0000000f00 */
[C---:B------:R-:W-:Y:S08]  /*c600*/  HMMA.16816.F32 R80, R128.reuse, R82, R32 ;  /* 0x000000528050723c */ /* 0x040ff00000001820 */
[C---:B------:R-:W-:Y:S08]  /*c610*/  HMMA.16816.F32 R96, R128.reuse, R98, R56 ;  /* 0x000000628060723c */ /* 0x040ff00000001838 */
[----:B------:R-:W-:Y:S08]  /*c620*/  HMMA.16816.F32 R112, R128, R114, R44 ;  /* 0x000000728070723c */ /* 0x000ff0000000182c */
[-C--:B------:R-:W-:Y:S08]  /*c630*/  HMMA.16816.F32 R124, R124, R6.reuse, R64 ;  /* 0x000000067c7c723c */ /* 0x080ff00000001840 */
[----:B------:R-:W-:Y:S01]  /*c640*/  HMMA.16816.F32 R128, R128, R6, R40 ;  /* 0x000000068080723c */ /* 0x000fe20000001828 */
[----:B------:R-:W-:Y:S11]  /*c650*/  @!P0 BRA `(.L_x_77) ;  /* 0x00005cb000008947 */ /* 0x000ff60003800000 */
[----:B---3--:R-:W2:Y:S04]  /*c660*/  LDL.64 R208, [R1+0xd0] ;  /* 0x0000d00001d07983 */ /* 0x008ea80000100a00 */
        /* <DEDUP_REMOVED lines=60> */
[----:B------:R-:W4:Y:S04]  /*ca30*/  LDSM.16.M88.4 R132, [R231+0x2000] ;  /* 0x00200000e784783b */ /* 0x000f280000000200 */
[----:B------:R-:W2:Y:S04]  /*ca40*/  LDSM.16.M88.4 R136, [R231] ;  /* 0x00000000e788783b */ /* 0x000ea80000000200 */
[----:B-1----:R-:W-:Y:S04]  /*ca50*/  LDSM.16.M88.4 R4, [R235] ;  /* 0x00000000eb04783b */ /* 0x002fe80000000200 */
[----:B------:R-:W-:Y:S04]  /*ca60*/  LDSM.16.M88.4 R60, [R232+0x2000] ;  /* 0x00200000e83c783b */ /* 0x000fe80000000200 */
[----:B------:R-:W-:Y:S04]  /*ca70*/  LDSM.16.M88.4 R64, [R232] ;  /* 0x00000000e840783b */ /* 0x000fe80000000200 */
[----:B---3--:R-:W1:Y:S04]  /*ca80*/  LDSM.16.M88.4 R8, [R224+0x8800] ;  /* 0x00880000e008783b */ /* 0x008e680000000200 */
[----:B------:R-:W3:Y:S04]  /*ca90*/  LDSM.16.M88.4 R16, [R242] ;  /* 0x00000000f210783b */ /* 0x000ee80000000200 */
[----:B------:R-:W-:Y:S04]  /*caa0*/  LDSM.16.M88.4 R52, [R234+0x2000] ;  /* 0x00200000ea34783b */ /* 0x000fe80000000200 */
[----:B------:R-:W-:Y:S04]  /*cab0*/  LDSM.16.M88.4 R56, [R234] ;  /* 0x00000000ea38783b */ /* 0x000fe80000000200 */
[----:B------:R-:W-:Y:S01]  /*cac0*/  LDSM.16.M88.4 R48, [R233] ;  /* 0x00000000e930783b */ /* 0x000fe20000000200 */
[----:B----4-:R-:W-:Y:S01]  /*cad0*/  HMMA.16816.F32 R28, R132, R12, RZ ;  /* 0x0000000c841c723c */ /* 0x010fe200000018ff */
[----:B------:R-:W-:-:S02]  /*cae0*/  UIADD3 UR4, UR8, -0x3, URZ ;  /* 0xfffffffd08047890 */ /* 0x000fc4000fffe03f */
[----:B------:R-:W0:Y:S05]  /*caf0*/  LDGDEPBAR ;  /* 0x00000000000079af */ /* 0x000e2a0000000000 */
[----:B--2---:R-:W-:Y:S08]  /*cb00*/  HMMA.16816.F32 R32, R136, R12, RZ ;  /* 0x0000000c8820723c */ /* 0x004ff000000018ff */
[-C--:B------:R-:W-:Y:S08]  /*cb10*/  HMMA.16816.F32 R36, R132, R14.reuse, RZ ;  /* 0x0000000e8424723c */ /* 0x080ff000000018ff */
[C---:B------:R-:W-:Y:S01]  /*cb20*/  HMMA.16816.F32 R44, R136.reuse, R14, RZ ;  /* 0x0000000e882c723c */ /* 0x040fe200000018ff */
[----:B------:R-:W2:Y:S07]  /*cb30*/  LDSM.16.M88.4 R12, [R230+0x8000] ;  /* 0x00800000e60c783b */ /* 0x000eae0000000200 */
[-C--:B-1----:R-:W-:Y:S08]  /*cb40*/  HMMA.16816.F32 R208, R136, R8.reuse, RZ ;  /* 0x0000000888d0723c */ /* 0x082ff000000018ff */
[C---:B------:R-:W-:Y:S08]  /*cb50*/  HMMA.16816.F32 R140, R132.reuse, R8, RZ ;  /* 0x00000008848c723c */ /* 0x040ff000000018ff */
[----:B------:R-:W-:Y:S08]  /*cb60*/  HMMA.16816.F32 R40, R132, R10, RZ ;  /* 0x0000000a8428723c */ /* 0x000ff000000018ff */
[-C--:B------:R-:W-:Y:S01]  /*cb70*/  HMMA.16816.F32 R216, R60, R4.reuse, R28 ;  /* 0x000000043cd8723c */ /* 0x080fe2000000181c */
[----:B------:R-:W1:Y:S07]  /*cb80*/  LDSM.16.M88.4 R28, [R230+0x8800] ;  /* 0x00880000e61c783b */ /* 0x000e6e0000000200 */
[----:B------:R-:W-:Y:S08]  /*cb90*/  HMMA.16816.F32 R72, R64, R4, R32 ;  /* 0x000000044048723c */ /* 0x000ff00000001820 */
[----:B------:R-:W-:Y:S01]  /*cba0*/  HMMA.16816.F32 R32, R136, R10, RZ ;  /* 0x0000000a8820723c */ /* 0x000fe200000018ff */
[----:B------:R-:W-:Y:S07]  /*cbb0*/  LDSM.16.M88.4 R8, [R229] ;  /* 0x00000000e508783b */ /* 0x000fee0000000200 */
[-C--:B------:R-:W-:Y:S08]  /*cbc0*/  HMMA.16816.F32 R36, R60, R6.reuse, R36 ;  /* 0x000000063c24723c */ /* 0x080ff00000001824 */
[C---:B------:R-:W-:Y:S01]  /*cbd0*/  HMMA.16816.F32 R220, R64.reuse, R6, R44 ;  /* 0x0000000640dc723c */ /* 0x040fe2000000182c */
[----:B------:R-:W4:Y:S04]  /*cbe0*/  LDSM.16.M88.4 R44, [R233+0x2000] ;  /* 0x00200000e92c783b */ /* 0x000f280000000200 */
[----:B------:R-:W-:Y:S03]  /*cbf0*/  LDSM.16.M88.4 R4, [R224+0xa000] ;  /* 0x00a00000e004783b */ /* 0x000fe60000000200 */
[-C--:B---3--:R-:W-:Y:S08]  /*cc00*/  HMMA.16816.F32 R68, R64, R16.reuse, R208 ;  /* 0x000000104044723c */ /* 0x088ff000000018d0 */
[C---:B------:R-:W-:Y:S08]  /*cc10*/  HMMA.16816.F32 R248, R60.reuse, R16, R140 ;  /* 0x000000103cf8723c */ /* 0x040ff0000000188c */
[----:B------:R-:W-:Y:S01]  /*cc20*/  HMMA.16816.F32 R244, R60, R18, R40 ;  /* 0x000000123cf4723c */ /* 0x000fe20000001828 */
[----:B------:R-:W-:Y:S07]  /*cc30*/  LDSM.16.M88.4 R40, [R231+0x4000] ;  /* 0x00400000e728783b */ /* 0x000fee0000000200 */
[----:B--2---:R-:W-:Y:S08]  /*cc40*/  HMMA.16816.F32 R208, R52, R12, R216 ;  /* 0x0000000c34d0723c */ /* 0x004ff000000018d8 */
[----:B------:R-:W-:Y:S01]  /*cc50*/  HMMA.16816.F32 R212, R64, R18, R32 ;  /* 0x0000001240d4723c */ /* 0x000fe20000001820 */
[----:B------:R-:W2:Y:S07]  /*cc60*/  LDSM.16.M88.4 R16, [R229+0x800] ;  /* 0x00080000e510783b */ /* 0x000eae0000000200 */
[----:B------:R-:W-:Y:S08]  /*cc70*/  HMMA.16816.F32 R140, R56, R12, R72 ;  /* 0x0000000c388c723c */ /* 0x000ff00000001848 */
[-C--:B------:R-:W-:Y:S01]  /*cc80*/  HMMA.16816.F32 R32, R52, R14.reuse, R36 ;  /* 0x0000000e3420723c */ /* 0x080fe20000001824 */
[----:B------:R-:W3:Y:S07]  /*cc90*/  LDSM.16.M88.4 R36, [R231+0x6000] ;  /* 0x00600000e724783b */ /* 0x000eee0000000200 */
[C---:B------:R-:W-:Y:S08]  /*cca0*/  HMMA.16816.F32 R220, R56.reuse, R14, R220 ;  /* 0x0000000e38dc723c */ /* 0x040ff000000018dc */
[-C--:B-1----:R-:W-:Y:S08]  /*ccb0*/  HMMA.16816.F32 R76, R56, R28.reuse, R68 ;  /* 0x0000001c384c723c */ /* 0x082ff00000001844 */
[C---:B------:R-:W-:Y:S08]  /*ccc0*/  HMMA.16816.F32 R72, R52.reuse, R28, R248 ;  /* 0x0000001c3448723c */ /* 0x040ff000000018f8 */
[----:B------:R-:W-:Y:S08]  /*ccd0*/  HMMA.16816.F32 R68, R52, R30, R244 ;  /* 0x0000001e3444723c */ /* 0x000ff000000018f4 */
[----:B----4-:R-:W-:Y:S01]  /*cce0*/  HMMA.16816.F32 R244, R44, R8, R208 ;  /* 0x000000082cf4723c */ /* 0x010fe200000018d0 */
[----:B------:R-:W-:Y:S07]  /*ccf0*/  LDSM.16.M88.4 R208, [R239] ;  /* 0x00000000efd0783b */ /* 0x000fee0000000200 */
[----:B------:R-:W-:Y:S01]  /*cd00*/  HMMA.16816.F32 R248, R56, R30, R212 ;  /* 0x0000001e38f8723c */ /* 0x000fe200000018d4 */
[----:B------:R-:W-:Y:S07]  /*cd10*/  LDSM.16.M88.4 R28, [R232+0x6000] ;  /* 0x00600000e81c783b */ /* 0x000fee0000000200 */
[----:B------:R-:W-:Y:S01]  /*cd20*/  HMMA.16816.F32 R216, R48, R8, R140 ;  /* 0x0000000830d8723c */ /* 0x000fe2000000188c */
[----:B------:R-:W1:Y:S07]  /*cd30*/  LDSM.16.M88.4 R140, [R224+0xa800] ;  /* 0x00a80000e08c783b */ /* 0x000e6e0000000200 */
[-C--:B------:R-:W-:Y:S01]  /*cd40*/  HMMA.16816.F32 R12, R44, R10.reuse, R32 ;  /* 0x0000000a2c0c723c */ /* 0x080fe20000001820 */
[----:B------:R-:W-:Y:S07]  /*cd50*/  LDSM.16.M88.4 R32, [R232+0x4000] ;  /* 0x00400000e820783b */ /* 0x000fee0000000200 */
[C---:B------:R-:W-:Y:S01]  /*cd60*/  HMMA.16816.F32 R212, R48.reuse, R10, R220 ;  /* 0x0000000a30d4723c */ /* 0x040fe200000018dc */
[----:B------:R-:W-:Y:S07]  /*cd70*/  LDSM.16.M88.4 R8, [R238] ;  /* 0x00000000ee08783b */ /* 0x000fee0000000200 */
[-C--:B--2---:R-:W-:Y:S08]  /*cd80*/  HMMA.16816.F32 R88, R48, R16.reuse, R76 ;  /* 0x000000103058723c */ /* 0x084ff0000000184c */
[C---:B------:R-:W-:Y:S08]  /*cd90*/  HMMA.16816.F32 R80, R44.reuse, R16, R72 ;  /* 0x000000102c50723c */ /* 0x040ff00000001848 */
[----:B------:R-:W-:Y:S08]  /*cda0*/  HMMA.16816.F32 R76, R44, R18, R68 ;  /* 0x000000122c4c723c */ /* 0x000ff00000001844 */
[----:B---3--:R-:W-:Y:S08]  /*cdb0*/  HMMA.16816.F32 R68, R36, R4, R244 ;  /* 0x000000042444723c */ /* 0x008ff000000018f4 */
[----:B------:R-:W-:Y:S01]  /*cdc0*/  HMMA.16816.F32 R72, R48, R18, R248 ;  /* 0x000000123048723c */ /* 0x000fe200000018f8 */
[----:B------:R-:W-:Y:S07]  /*cdd0*/  LDSM.16.M88.4 R16, [R234+0x4000] ;  /* 0x00400000ea10783b */ /* 0x000fee0000000200 */
[----:B------:R-:W-:Y:S08]  /*cde0*/  HMMA.16816.F32 R248, R40, R4, R216 ;  /* 0x0000000428f8723c */ /* 0x000ff000000018d8 */
[-C--:B------:R-:W-:Y:S01]  /*cdf0*/  HMMA.16816.F32 R244, R36, R6.reuse, R12 ;  /* 0x0000000624f4723c */ /* 0x080fe2000000180c */
[----:B------:R-:W-:Y:S07]  /*ce00*/  LDSM.16.M88.4 R12, [R234+0x6000] ;  /* 0x00600000ea0c783b */ /* 0x000fee0000000200 */
[----:B------:R-:W-:Y:S01]  /*ce10*/  HMMA.16816.F32 R220, R40, R6, R212 ;  /* 0x0000000628dc723c */ /* 0x000fe200000018d4 */
[----:B------:R-:W2:Y:S07]  /*ce20*/  LDSM.16.M88.4 R4, [R230+0xa000] ;  /* 0x00a00000e604783b */ /* 0x000eae0000000200 */
[----:B-1----:R-:W-:Y:S08]  /*ce30*/  HMMA.16816.F32 R212, R36, R140, R80 ;  /* 0x0000008c24d4723c */ /* 0x002ff00000001850 */
[----:B------:R-:W-:Y:S08]  /*ce40*/  HMMA.16816.F32 R80, R28, R208, R68 ;  /* 0x000000d01c50723c */ /* 0x000ff00000001844 */
[C---:B------:R-:W-:Y:S08]  /*ce50*/  HMMA.16816.F32 R216, R40.reuse, R140, R88 ;  /* 0x0000008c28d8723c */ /* 0x040ff00000001858 */
[----:B------:R-:W-:Y:S08]  /*ce60*/  HMMA.16816.F32 R88, R40, R142, R72 ;  /* 0x0000008e2858723c */ /* 0x000ff00000001848 */
[----:B------:R-:W-:Y:S08]  /*ce70*/  HMMA.16816.F32 R72, R28, R210, R244 ;  /* 0x000000d21c48723c */ /* 0x000ff000000018f4 */
[----:B--2---:R-:W-:Y:S08]  /*ce80*/  HMMA.16816.F32 R80, R12, R4, R80 ;  /* 0x000000040c50723c */ /* 0x004ff00000001850 */
[----:B------:R-:W-:Y:S01]  /*ce90*/  HMMA.16816.F32 R92, R36, R142, R76 ;  /* 0x0000008e245c723c */ /* 0x000fe2000000184c */
[----:B------:R-:W1:Y:S07]  /*cea0*/  LDSM.16.M88.4 R140, [R230+0xa800] ;  /* 0x00a80000e68c783b */ /* 0x000e6e0000000200 */
[C---:B------:R-:W-:Y:S08]  /*ceb0*/  HMMA.16816.F32 R248, R32.reuse, R208, R248 ;  /* 0x000000d020f8723c */ /* 0x040ff000000018f8 */
[----:B------:R-:W-:Y:S01]  /*cec0*/  IMAD.MOV.U32 R27, RZ, RZ, R80 ;  /* 0x000000ffff1b7224 */ /* 0x000fe200078e0050 */
[----:B------:R-:W-:Y:S01]  /*ced0*/  HMMA.16816.F32 R76, R32, R210, R220 ;  /* 0x000000d2204c723c */ /* 0x000fe200000018dc */
[----:B------:R-:W-:Y:S01]  /*cee0*/  IMAD.MOV.U32 R22, RZ, RZ, R81 ;  /* 0x000000ffff167224 */ /* 0x000fe200078e0051 */
[----:B------:R-:W-:Y:S01]  /*cef0*/  LDSM.16.M88.4 R208, [R229+0x2000] ;  /* 0x00200000e5d0783b */ /* 0x000fe20000000200 */
[----:B------:R-:W-:-:S02]  /*cf00*/  IMAD.MOV.U32 R21, RZ, RZ, R82 ;  /* 0x000000ffff157224 */ /* 0x000fc400078e0052 */
[----:B------:R-:W-:-:S03]  /*cf10*/  IMAD.MOV.U32 R0, RZ, RZ, R83 ;  /* 0x000000ffff007224 */ /* 0x000fc600078e0053 */
[----:B------:R-:W-:Y:S08]  /*cf20*/  HMMA.16816.F32 R80, R12, R6, R72 ;  /* 0x000000060c50723c */ /* 0x000ff00000001848 */
[-C--:B------:R-:W-:Y:S01]  /*cf30*/  HMMA.16816.F32 R68, R32, R8.reuse, R216 ;  /* 0x000000082044723c */ /* 0x080fe200000018d8 */
[----:B------:R-:W-:Y:S07]  /*cf40*/  LDSM.16.M88.4 R216, [R224+0x9800] ;  /* 0x00980000e0d8783b */ /* 0x000fee0000000200 */
[C---:B------:R-:W-:Y:S08]  /*cf50*/  HMMA.16816.F32 R244, R28.reuse, R8, R212 ;  /* 0x000000081cf4723c */ /* 0x040ff000000018d4 */
[----:B------:R-:W-:Y:S01]  /*cf60*/  HMMA.16816.F32 R220, R28, R10, R92 ;  /* 0x0000000a1cdc723c */ /* 0x000fe2000000185c */
[----:B------:R-:W-:-:S02]  /*cf70*/  IMAD.MOV.U32 R72, RZ, RZ, R80 ;  /* 0x000000ffff487224 */ /* 0x000fc400078e0050 */
[----:B------:R-:W-:Y:S02]  /*cf80*/  IMAD.MOV.U32 R20, RZ, RZ, R81 ;  /* 0x000000ffff147224 */ /* 0x000fe400078e0051 */
[----:B------:R-:W-:Y:S02]  /*cf90*/  IMAD.MOV.U32 R3, RZ, RZ, R82 ;  /* 0x000000ffff037224 */ /* 0x000fe400078e0052 */
[----:B------:R-:W-:Y:S01]  /*cfa0*/  IMAD.MOV.U32 R2, RZ, RZ, R83 ;  /* 0x000000ffff027224 */ /* 0x000fe200078e0053 */
[----:B------:R-:W-:Y:S01]  /*cfb0*/  HMMA.16816.F32 R212, R32, R10, R88 ;  /* 0x0000000a20d4723c */ /* 0x000fe20000001858 */
[----:B------:R-:W2:Y:S07]  /*cfc0*/  LDSM.16.M88.4 R8, [R233+0x4000] ;  /* 0x00400000e908783b */ /* 0x000eae0000000200 */
[C---:B------:R-:W-:Y:S08]  /*cfd0*/  HMMA.16816.F32 R248, R16.reuse, R4, R248 ;  /* 0x0000000410f8723c */ /* 0x040ff000000018f8 */
[C---:B------:R-:W-:Y:S01]  /*cfe0*/  HMMA.16816.F32 R92, R16.reuse, R6, R76 ;  /* 0x00000006105c723c */ /* 0x040fe2000000184c */
[----:B------:R-:W3:Y:S07]  /*cff0*/  LDSM.16.M88.4 R4, [R233+0x6000] ;  /* 0x00600000e904783b */ /* 0x000eee0000000200 */
[----:B-1----:R-:W-:Y:S08]  /*d000*/  HMMA.16816.F32 R80, R16, R140, R68 ;  /* 0x0000008c1050723c */ /* 0x002ff00000001844 */
[C---:B------:R-:W-:Y:S08]  /*d010*/  HMMA.16816.F32 R88, R12.reuse, R142, R220 ;  /* 0x0000008e0c58723c */ /* 0x040ff000000018dc */
[----:B------:R-:W-:Y:S07]  /*d020*/  HMMA.16816.F32 R68, R12, R140, R244 ;  /* 0x0000008c0c44723c */ /* 0x000fee00000018f4 */
[----:B------:R-:W-:Y:S01]  /*d030*/  IMAD.MOV.U32 R244, RZ, RZ, R27 ;  /* 0x000000fffff47224 */ /* 0x000fe200078e001b */
[----:B------:R-:W-:Y:S01]  /*d040*/  HMMA.16816.F32 R220, R16, R142, R212 ;  /* 0x0000008e10dc723c */ /* 0x000fe200000018d4 */
[----:B------:R-:W1:Y:S01]  /*d050*/  LDSM.16.M88.4 R140, [R229+0x2800] ;  /* 0x00280000e58c783b */ /* 0x000e620000000200 */
[----:B------:R-:W-:-:S02]  /*d060*/  IMAD.MOV.U32 R245, RZ, RZ, R22 ;  /* 0x000000fffff57224 */ /* 0x000fc400078e0016 */
[----:B------:R-:W-:Y:S01]  /*d070*/  IMAD.MOV.U32 R246, RZ, RZ, R21 ;  /* 0x000000fffff67224 */ /* 0x000fe200078e0015 */
[----:B------:R-:W4:Y:S01]  /*d080*/  LDSM.16.M88.4 R212, [R240] ;  /* 0x00000000f0d4783b */ /* 0x000f220000000200 */
[----:B------:R-:W-:Y:S02]  /*d090*/  IMAD.MOV.U32 R247, RZ, RZ, R0 ;  /* 0x000000fffff77224 */ /* 0x000fe400078e0000 */
[----:B--2---:R-:W-:Y:S07]  /*d0a0*/  HMMA.16816.F32 R76, R8, R208, R248 ;  /* 0x000000d0084c723c */ /* 0x004fee00000018f8 */
[----:B------:R-:W-:Y:S01]  /*d0b0*/  IMAD.MOV.U32 R248, RZ, RZ, R72 ;  /* 0x000000fffff87224 */ /* 0x000fe200078e0048 */
[----:B------:R-:W-:Y:S01]  /*d0c0*/  HMMA.16816.F32 R96, R132, R216, RZ ;  /* 0x000000d88460723c */ /* 0x000fe200000018ff */
[----:B------:R-:W-:-:S02]  /*d0d0*/  IMAD.MOV.U32 R249, RZ, RZ, R20 ;  /* 0x000000fffff97224 */ /* 0x000fc400078e0014 */
[----:B------:R-:W-:Y:S02]  /*d0e0*/  IMAD.MOV.U32 R250, RZ, RZ, R3 ;  /* 0x000000fffffa7224 */ /* 0x000fe400078e0003 */
[----:B------:R-:W-:-:S03]  /*d0f0*/  IMAD.MOV.U32 R251, RZ, RZ, R2 ;  /* 0x000000fffffb7224 */ /* 0x000fc600078e0002 */
[C---:B---3--:R-:W-:Y:S08]  /*d100*/  HMMA.16816.F32 R244, R4.reuse, R208, R244 ;  /* 0x000000d004f4723c */ /* 0x048ff000000018f4 */
[----:B------:R-:W-:Y:S01]  /*d110*/  HMMA.16816.F32 R248, R4, R210, R248 ;  /* 0x000000d204f8723c */ /* 0x000fe200000018f8 */
[----:B------:R-:W-:Y:S02]  /*d120*/  IMAD.MOV.U32 R0, RZ, RZ, R76 ;  /* 0x000000ffff007224 */ /* 0x000fe400078e004c */
[----:B------:R-:W-:-:S02]  /*d130*/  IMAD.MOV.U32 R27, RZ, RZ, R77 ;  /* 0x000000ffff1b7224 */ /* 0x000fc400078e004d */
[----:B------:R-:W-:Y:S02]  /*d140*/  IMAD.MOV.U32 R22, RZ, RZ, R78 ;  /* 0x000000ffff167224 */ /* 0x000fe400078e004e */
[----:B------:R-:W-:Y:S01]  /*d150*/  IMAD.MOV.U32 R21, RZ, RZ, R79 ;  /* 0x000000ffff157224 */ /* 0x000fe200078e004f */
[C---:B------:R-:W-:Y:S01]  /*d160*/  HMMA.16816.F32 R208, R8.reuse, R210, R92 ;  /* 0x000000d208d0723c */ /* 0x040fe2000000185c */
[----:B------:R-:W-:Y:S02]  /*d170*/  IMAD.MOV.U32 R75, RZ, RZ, R96 ;  /* 0x000000ffff4b7224 */ /* 0x000fe400078e0060 */
[----:B------:R-:W-:Y:S02]  /*d180*/  IMAD.MOV.U32 R20, RZ, RZ, R97 ;  /* 0x000000ffff147224 */ /* 0x000fe400078e0061 */
[----:B------:R-:W-:Y:S02]  /*d190*/  IMAD.MOV.U32 R3, RZ, RZ, R98 ;  /* 0x000000ffff037224 */ /* 0x000fe400078e0062 */
[----:B------:R-:W-:Y:S01]  /*d1a0*/  IMAD.MOV.U32 R2, RZ, RZ, R99 ;  /* 0x000000ffff027224 */ /* 0x000fe200078e0063 */
[----:B-1----:R-:W-:Y:S08]  /*d1b0*/  HMMA.16816.F32 R92, R8, R140, R80 ;  /* 0x0000008c085c723c */ /* 0x002ff00000001850 */
[-C--:B------:R-:W-:Y:S08]  /*d1c0*/  HMMA.16816.F32 R88, R4, R142.reuse, R88 ;  /* 0x0000008e0458723c */ /* 0x080ff00000001858 */
[----:B------:R-:W-:Y:S01]  /*d1d0*/  HMMA.16816.F32 R220, R8, R142, R220 ;  /* 0x0000008e08dc723c */ /* 0x000fe200000018dc */
[----:B------:R-:W-:Y:S01]  /*d1e0*/  FMUL.FTZ R0, R0, c[0x0][0x2ec] ;  /* 0x0000bb0000007a20 */ /* 0x000fe20000410000 */
[----:B------:R1:W5:Y:S04]  /*d1f0*/  LDL.LU.64 R98, [R1+0x160] ;  /* 0x0001600001627983 */ /* 0x0003680000300a00 */
[----:B------:R1:W5:Y:S02]  /*d200*/  LDL.LU.64 R96, [R1+0x158] ;  /* 0x0001580001607983 */ /* 0x0003640000300a00 */
[----:B------:R-:W-:Y:S01]  /*d210*/  IMAD.MOV.U32 R84, RZ, RZ, R92 ;  /* 0x000000ffff547224 */ /* 0x000fe200078e005c */
[----:B------:R-:W-:Y:S01]  /*d220*/  HMMA.16816.F32 R76, R136, R216, RZ ;  /* 0x000000d8884c723c */ /* 0x000fe200000018ff */
[----:B------:R-:W-:-:S02]  /*d230*/  IMAD.MOV.U32 R83, RZ, RZ, R93 ;  /* 0x000000ffff537224 */ /* 0x000fc400078e005d */
[----:B------:R-:W-:Y:S02]  /*d240*/  IMAD.MOV.U32 R82, RZ, RZ, R94 ;  /* 0x000000ffff527224 */ /* 0x000fe400078e005e */
[----:B------:R-:W-:Y:S02]  /*d250*/  IMAD.MOV.U32 R81, RZ, RZ, R95 ;  /* 0x000000ffff517224 */ /* 0x000fe400078e005f */
[----:B------:R-:W-:Y:S01]  /*d260*/  IMAD.MOV.U32 R142, RZ, RZ, R3 ;  /* 0x000000ffff8e7224 */ /* 0x000fe200078e0003 */
[----:B------:R-:W-:Y:S01]  /*d270*/  HMMA.16816.F32 R92, R4, R140, R68 ;  /* 0x0000008c045c723c */ /* 0x000fe20000001844 */
[----:B------:R-:W-:-:S06]  /*d280*/  IMAD.MOV.U32 R143, RZ, RZ, R2 ;  /* 0x000000ffff8f7224 */ /* 0x000fcc00078e0002 */
[----:B------:R-:W-:Y:S02]  /*d290*/  IMAD.MOV.U32 R140, RZ, RZ, R75 ;  /* 0x000000ffff8c7224 */ /* 0x000fe400078e004b */
[----:B------:R-:W-:-:S07]  /*d2a0*/  IMAD.MOV.U32 R141, RZ, RZ, R20 ;  /* 0x000000ffff8d7224 */ /* 0x000fce00078e0014 */
[-C--:B----4-:R-:W-:Y:S01]  /*d2b0*/  HMMA.16816.F32 R140, R60, R212.reuse, R140 ;  /* 0x000000d43c8c723c */ /* 0x090fe2000000188c */
[----:B------:R2:W3:Y:S01]  /*d2c0*/  MUFU.TANH R216, R0 ;  /* 0x0000000000d87308 */ /* 0x0004e20000002400 */
[----:B------:R-:W-:Y:S02]  /*d2d0*/  IMAD.MOV.U32 R73, RZ, RZ, R88 ;  /* 0x000000ffff497224 */ /* 0x000fe400078e0058 */
[----:B------:R-:W-:Y:S02]  /*d2e0*/  IMAD.MOV.U32 R72, RZ, RZ, R89 ;  /* 0x000000ffff487224 */ /* 0x000fe400078e0059 */
[----:B--2---:R-:W-:Y:S11]  /*d2f0*/  FMUL.FTZ R0, R27, c[0x0][0x2ec] ;  /* 0x0000bb001b007a20 */ /* 0x004ff60000410000 */
[----:B------:R-:W-:Y:S07]  /*d300*/  @!UPT UIADD3 URZ, URZ, URZ, URZ ;  /* 0x0000003f3f3ff290 */ /* 0x000fee000fffe03f */
[----:B------:R-:W-:Y:S02]  /*d310*/  IMAD.MOV.U32 R3, RZ, RZ, R142 ;  /* 0x000000ffff037224 */ /* 0x000fe400078e008e */
[----:B------:R2:W4:Y:S01]  /*d320*/  MUFU.TANH R142, R0 ;  /* 0x00000000008e7308 */ /* 0x0005220000002400 */
[----:B------:R-:W-:Y:S02]  /*d330*/  IMAD.MOV.U32 R69, RZ, RZ, R90 ;  /* 0x000000ffff457224 */ /* 0x000fe400078e005a */
[----:B------:R-:W-:Y:S02]  /*d340*/  IMAD.MOV.U32 R68, RZ, RZ, R91 ;  /* 0x000000ffff447224 */ /* 0x000fe400078e005b */
[----:B------:R-:W-:Y:S01]  /*d350*/  HMMA.16816.F32 R88, R64, R212, R76 ;  /* 0x000000d44058723c */ /* 0x000fe2000000184c */
[----:B--2---:R-:W-:-:S04]  /*d360*/  FMUL.FTZ R0, R22, c[0x0][0x2ec] ;  /* 0x0000bb0016007a20 */ /* 0x004fc80000410000 */
[----:B------:R2:W-:Y:S01]  /*d370*/  MUFU.TANH R252, R0 ;  /* 0x0000000000fc7308 */ /* 0x0005e20000002400 */
[----:B------:R-:W-:Y:S02]  /*d380*/  IMAD.MOV.U32 R20, RZ, RZ, R140 ;  /* 0x000000ffff147224 */ /* 0x000fe400078e008c */
[----:B--2---:R-:W-:-:S05]  /*d390*/  FMUL.FTZ R0, R21, c[0x0][0x2ec] ;  /* 0x0000bb0015007a20 */ /* 0x004fca0000410000 */
[----:B------:R2:W-:Y:S01]  /*d3a0*/  MUFU.TANH R213, R0 ;  /* 0x0000000000d57308 */ /* 0x0005e20000002400 */
[----:B------:R-:W1:Y:S01]  /*d3b0*/  S2R R140, SR_TID.X ;  /* 0x00000000008c7919 */ /* 0x000e620000002100 */
[----:B------:R-:W-:Y:S02]  /*d3c0*/  IMAD.MOV.U32 R79, RZ, RZ, R143 ;  /* 0x000000ffff4f7224 */ /* 0x000fe400078e008f */
[----:B--2---:R-:W-:-:S04]  /*d3d0*/  FMUL.FTZ R0, R244, c[0x0][0x2ec] ;  /* 0x0000bb00f4007a20 */ /* 0x004fc80000410000 */
[----:B------:R2:W-:Y:S01]  /*d3e0*/  MUFU.TANH R217, R0 ;  /* 0x0000000000d97308 */ /* 0x0005e20000002400 */
[----:B------:R-:W-:Y:S02]  /*d3f0*/  IMAD.MOV.U32 R2, RZ, RZ, R141 ;  /* 0x000000ffff027224 */ /* 0x000fe400078e008d */
[----:B--2---:R-:W-:-:S05]  /*d400*/  FMUL.FTZ R0, R245, c[0x0][0x2ec] ;  /* 0x0000bb00f5007a20 */ /* 0x004fca0000410000 */
[----:B------:R2:W-:Y:S02]  /*d410*/  MUFU.TANH R212, R0 ;  /* 0x0000000000d47308 */ /* 0x0005e40000002400 */
[----:B--2---:R-:W-:-:S06]  /*d420*/  FMUL.FTZ R0, R246, c[0x0][0x2ec] ;  /* 0x0000bb00f6007a20 */ /* 0x004fcc0000410000 */
[----:B------:R2:W-:Y:S02]  /*d430*/  MUFU.TANH R143, R0 ;  /* 0x00000000008f7308 */ /* 0x0005e40000002400 */
[----:B--2---:R-:W-:-:S06]  /*d440*/  FMUL.FTZ R0, R208, c[0x0][0x2ec] ;  /* 0x0000bb00d0007a20 */ /* 0x004fcc0000410000 */
[----:B------:R2:W1:Y:S01]  /*d450*/  MUFU.TANH R141, R0 ;  /* 0x00000000008d7308 */ /* 0x0004620000002400 */
[----:B------:R-:W-:Y:S02]  /*d460*/  IMAD.MOV.U32 R244, RZ, RZ, R20 ;  /* 0x000000fffff47224 */ /* 0x000fe400078e0014 */
[----:B--2---:R-:W-:-:S05]  /*d470*/  FMUL.FTZ R0, R209, c[0x0][0x2ec] ;  /* 0x0000bb00d1007a20 */ /* 0x004fca0000410000 */
[----:B------:R2:W-:Y:S01]  /*d480*/  MUFU.TANH R22, R0 ;  /* 0x0000000000167308 */ /* 0x0005e20000002400 */
[----:B-1----:R-:W-:Y:S02]  /*d490*/  IMAD.SHL.U32 R140, R140, 0x2, RZ ;  /* 0x000000028c8c7824 */ /* 0x002fe400078e00ff */
[----:B--2---:R-:W-:-:S05]  /*d4a0*/  FMUL.FTZ R0, R210, c[0x0][0x2ec] ;  /* 0x0000bb00d2007a20 */ /* 0x004fca0000410000 */
[----:B------:R1:W2:Y:S01]  /*d4b0*/  MUFU.TANH R21, R0 ;  /* 0x0000000000157308 */ /* 0x0002a20000002400 */
[----:B------:R-:W-:Y:S01]  /*d4c0*/  LOP3.LUT R140, R140, 0x6, RZ, 0xc0, !PT ;  /* 0x000000068c8c7812 */ /* 0x000fe200078ec0ff */
[----:B------:R-:W-:Y:S02]  /*d4d0*/  IMAD.MOV.U32 R245, RZ, RZ, R2 ;  /* 0x000000fffff57224 */ /* 0x000fe400078e0002 */
[----:B-1----:R-:W-:-:S04]  /*d4e0*/  FMUL.FTZ R0, R211, c[0x0][0x2ec] ;  /* 0x0000bb00d3007a20 */ /* 0x002fc80000410000 */
[----:B------:R1:W-:Y:S01]  /*d4f0*/  MUFU.TANH R20, R0 ;  /* 0x0000000000147308 */ /* 0x0003e20000002400 */
[----:B------:R-:W-:Y:S02]  /*d500*/  FMUL.FTZ R2, R249, c[0x0][0x2ec] ;  /* 0x0000bb00f9027a20 */ /* 0x000fe40000410000 */
[----:B-1----:R-:W-:-:S05]  /*d510*/  FMUL.FTZ R0, R248, c[0x0][0x2ec] ;  /* 0x0000bb00f8007a20 */ /* 0x002fca0000410000 */
[----:B------:R1:W1:Y:S01]  /*d520*/  MUFU.TANH R27, R0 ;  /* 0x00000000001b7308 */ /* 0x0002620000002400 */
[----:B------:R-:W-:Y:S02]  /*d530*/  IMAD.MOV.U32 R246, RZ, RZ, R3 ;  /* 0x000000fffff67224 */ /* 0x000fe400078e0003 */
[----:B------:R-:W-:Y:S02]  /*d540*/  FMUL.FTZ R3, R247, c[0x0][0x2ec] ;  /* 0x0000bb00f7037a20 */ /* 0x000fe40000410000 */
[----:B-1----:R-:W-:-:S04]  /*d550*/  IMAD.U32 R0, RZ, RZ, UR4 ;  /* 0x00000004ff007e24 */ /* 0x002fc8000f8e00ff */
[----:B------:R-:W-:Y:S02]  /*d560*/  IMAD R0, R0, 0x40, R140 ;  /* 0x0000004000007824 */ /* 0x000fe400078e028c */
[----:B------:R1:W1:Y:S03]  /*d570*/  MUFU.TANH R140, R2 ;  /* 0x00000002008c7308 */ /* 0x0002660000002400 */
[----:B------:R-:W-:Y:S01]  /*d580*/  ISETP.GE.AND P1, PT, R0, R23, PT ;  /* 0x000000170000720c */ /* 0x000fe20003f26270 */
[----:B------:R-:W-:-:S04]  /*d590*/  IMAD.MOV.U32 R71, RZ, RZ, R94 ;  /* 0x000000ffff477224 */ /* 0x000fc800078e005e */
[----:B------:R2:W2:Y:S01]  /*d5a0*/  MUFU.TANH R209, R3 ;  /* 0x0000000300d17308 */ /* 0x0004a20000002400 */
[----:B-1----:R-:W-:-:S04]  /*d5b0*/  IADD3 R2, R0, 0x1, RZ ;  /* 0x0000000100027810 */ /* 0x002fc80007ffe0ff */
[C---:B------:R-:W-:Y:S02]  /*d5c0*/  ISETP.GE.AND P4, PT, R2.reuse, R23, PT ;  /* 0x000000170200720c */ /* 0x040fe40003f86270 */
[C---:B------:R-:W-:Y:S02]  /*d5d0*/  ISETP.GE.AND P2, PT, R2.reuse, R24, PT ;  /* 0x000000180200720c */ /* 0x040fe40003f46270 */
[C---:B------:R-:W-:Y:S02]  /*d5e0*/  ISETP.GE.AND P6, PT, R2.reuse, R26, PT ;  /* 0x0000001a0200720c */ /* 0x040fe40003fc6270 */
[----:B------:R-:W-:Y:S01]  /*d5f0*/  ISETP.GE.AND P5, PT, R2, R25, PT ;  /* 0x000000190200720c */ /* 0x000fe20003fa6270 */
[----:B--2---:R-:W-:Y:S01]  /*d600*/  FMUL.FTZ R3, R250, c[0x0][0x2ec] ;  /* 0x0000bb00fa037a20 */ /* 0x004fe20000410000 */
[----:B------:R-:W-:Y:S01]  /*d610*/  IADD3 R2, R0, 0x8, RZ ;  /* 0x0000000800027810 */ /* 0x000fe20007ffe0ff */
[----:B------:R-:W-:Y:S01]  /*d620*/  IMAD.MOV.U32 R70, RZ, RZ, R95 ;  /* 0x000000ffff467224 */ /* 0x000fe200078e005f */
[----:B---3--:R-:W-:Y:S01]  /*d630*/  FSEL R208, R216, -INF , !P1 ;  /* 0xff800000d8d07808 */ /* 0x008fe20004800000 */
[----:B------:R-:W-:Y:S01]  /*d640*/  IMAD.MOV.U32 R80, RZ, RZ, R92 ;  /* 0x000000ffff507224 */ /* 0x000fe200078e005c */
[----:B------:R-:W-:Y:S01]  /*d650*/  ISETP.GE.AND P0, PT, R2, R23, PT ;  /* 0x000000170200720c */ /* 0x000fe20003f06270 */
[----:B------:R-:W-:Y:S01]  /*d660*/  IMAD.MOV.U32 R74, RZ, RZ, R93 ;  /* 0x000000ffff4a7224 */ /* 0x000fe200078e005d */
[----:B----4-:R-:W-:Y:S01]  /*d670*/  FSEL R142, R142, -INF , !P4 ;  /* 0xff8000008e8e7808 */ /* 0x010fe20006000000 */
[----:B------:R1:W5:Y:S01]  /*d680*/  LDL.LU.64 R94, [R1+0x150] ;  /* 0x00015000015e7983 */ /* 0x0003620000300a00 */
[----:B------:R2:W3:Y:S01]  /*d690*/  MUFU.TANH R211, R3 ;  /* 0x0000000300d37308 */ /* 0x0004e20000002400 */
[C---:B------:R-:W-:Y:S01]  /*d6a0*/  ISETP.GE.AND P3, PT, R2.reuse, R24, PT ;  /* 0x000000180200720c */ /* 0x040fe20003f66270 */
[----:B------:R-:W-:Y:S01]  /*d6b0*/  IMAD.MOV.U32 R76, RZ, RZ, R90 ;  /* 0x000000ffff4c7224 */ /* 0x000fe200078e005a */
[C---:B------:R-:W-:Y:S01]  /*d6c0*/  ISETP.GE.AND P1, PT, R2.reuse, R26, PT ;  /* 0x0000001a0200720c */ /* 0x040fe20003f26270 */
[----:B------:R1:W5:Y:S01]  /*d6d0*/  LDL.LU.64 R92, [R1+0x148] ;  /* 0x00014800015c7983 */ /* 0x0003620000300a00 */
[----:B------:R-:W-:Y:S01]  /*d6e0*/  ISETP.GE.AND P4, PT, R2, R25, PT ;  /* 0x000000190200720c */ /* 0x000fe20003f86270 */
[----:B------:R-:W-:Y:S01]  /*d6f0*/  IMAD.MOV.U32 R75, RZ, RZ, R91 ;  /* 0x000000ffff4b7224 */ /* 0x000fe200078e005b */
[----:B------:R-:W-:Y:S01]  /*d700*/  IADD3 R2, R0, 0x9, RZ ;  /* 0x0000000900027810 */ /* 0x000fe20007ffe0ff */
[----:B------:R-:W-:Y:S01]  /*d710*/  IMAD.MOV.U32 R78, RZ, RZ, R88 ;  /* 0x000000ffff4e7224 */ /* 0x000fe200078e0058 */
[----:B------:R1:W5:Y:S01]  /*d720*/  LDL.LU.64 R90, [R1+0x140] ;  /* 0x00014000015a7983 */ /* 0x0003620000300a00 */
[----:B------:R-:W-:Y:S01]  /*d730*/  IMAD.MOV.U32 R77, RZ, RZ, R89 ;  /* 0x000000ffff4d7224 */ /* 0x000fe200078e0059 */
[----:B------:R-:W-:-:S02]  /*d740*/  FSEL R141, R141, -INF , !P0 ;  /* 0xff8000008d8d7808 */ /* 0x000fc40004000000 */
[----:B------:R1:W5:Y:S01]  /*d750*/  LDL.LU.64 R88, [R1+0x138] ;  /* 0x0001380001587983 */ /* 0x0003620000300a00 */
[----:B--2---:R-:W-:-:S03]  /*d760*/  FMUL.FTZ R3, R251, c[0x0][0x2ec] ;  /* 0x0000bb00fb037a20 */ /* 0x004fc60000410000 */
[----:B------:R2:W-:Y:S01]  /*d770*/  STL [R1+0x10], R208 ;  /* 0x000010d001007387 */ /* 0x0005e20000100800 */
[----:B------:R-:W-:-:S03]  /*d780*/  ISETP.GE.AND P0, PT, R2, R23, PT ;  /* 0x000000170200720c */ /* 0x000fc60003f06270 */
[----:B------:R-:W-:Y:S01]  /*d790*/  STL [R1+0x4c], R142 ;  /* 0x00004c8e01007387 */ /* 0x000fe20000100800 */
[----:B------:R-:W-:Y:S01]  /*d7a0*/  FSEL R21, R21, -INF , !P3 ;  /* 0xff80000015157808 */ /* 0x000fe20005800000 */
[----:B--2---:R2:W4:Y:S02]  /*d7b0*/  MUFU.TANH R208, R3 ;  /* 0x0000000300d07308 */ /* 0x0045240000002400 */
[----:B--2---:R-:W-:Y:S02]  /*d7c0*/  FMUL.FTZ R3, R84, c[0x0][0x2ec] ;  /* 0x0000bb0054037a20 */ /* 0x004fe40000410000 */
[----:B------:R1:W5:Y:S04]  /*d7d0*/  LDL.LU R84, [R1+0x130] ;  /* 0x0001300001547983 */ /* 0x0003680000300800 */
[----:B------:R2:W-:Y:S01]  /*d7e0*/  STL [R1+0x48], R141 ;  /* 0x0000488d01007387 */ /* 0x0005e20000100800 */
[----:B------:R-:W-:-:S02]  /*d7f0*/  FSEL R27, R27, -INF , !P1 ;  /* 0xff8000001b1b7808 */ /* 0x000fc40004800000 */
[----:B--2---:R-:W-:Y:S02]  /*d800*/  FSEL R141, R22, -INF , !P0 ;  /* 0xff800000168d7808 */ /* 0x004fe40004000000 */
[----:B------:R-:W-:-:S03]  /*d810*/  ISETP.GE.AND P0, PT, R0, R24, PT ;  /* 0x000000180000720c */ /* 0x000fc60003f06270 */
[----:B------:R2:W-:Y:S01]  /*d820*/  STL [R1+0x44], R141 ;  /* 0x0000448d01007387 */ /* 0x0005e20000100800 */
[----:B------:R-:W-:-:S03]  /*d830*/  FMUL.FTZ R22, R83, c[0x0][0x2ec] ;  /* 0x0000bb0053167a20 */ /* 0x000fc60000410000 */
[----:B------:R1:W5:Y:S01]  /*d840*/  LDL.LU R83, [R1+0x12c] ;  /* 0x00012c0001537983 */ /* 0x0003620000300800 */
[----:B--2---:R-:W-:Y:S02]  /*d850*/  FSEL R141, R252, -INF , !P0 ;  /* 0xff800000fc8d7808 */ /* 0x004fe40004000000 */
[----:B------:R-:W-:-:S03]  /*d860*/  ISETP.GE.AND P0, PT, R2, R24, PT ;  /* 0x000000180200720c */ /* 0x000fc60003f06270 */
[----:B------:R2:W-:Y:S01]  /*d870*/  STL [R1+0x14], R141 ;  /* 0x0000148d01007387 */ /* 0x0005e20000100800 */
[----:B------:R-:W-:Y:S02]  /*d880*/  FSEL R20, R20, -INF , !P0 ;  /* 0xff80000014147808 */ /* 0x000fe40004000000 */
[----:B------:R-:W-:-:S04]  /*d890*/  ISETP.GE.AND P0, PT, R0, R26, PT ;  /* 0x0000001a0000720c */ /* 0x000fc80003f06270 */
[----:B------:R-:W-:Y:S02]  /*d8a0*/  FSEL R252, R217, -INF , !P0 ;  /* 0xff800000d9fc7808 */ /* 0x000fe40004000000 */
[----:B------:R-:W-:Y:S02]  /*d8b0*/  ISETP.GE.AND P0, PT, R0, R25, PT ;  /* 0x000000190000720c */ /* 0x000fe40003f06270 */
[----:B--2---:R-:W-:Y:S02]  /*d8c0*/  FSEL R141, R213, -INF , !P2 ;  /* 0xff800000d58d7808 */ /* 0x004fe40005000000 */
[----:B------:R-:W-:-:S03]  /*d8d0*/  ISETP.GE.AND P2, PT, R2, R26, PT ;  /* 0x0000001a0200720c */ /* 0x000fc60003f46270 */
[----:B------:R2:W-:Y:S01]  /*d8e0*/  STL [R1+0x54], R141 ;  /* 0x0000548d01007387 */ /* 0x0005e20000100800 */
[----:B------:R-:W-:-:S03]  /*d8f0*/  FSEL R140, R140, -INF , !P2 ;  /* 0xff8000008c8c7808 */ /* 0x000fc60005000000 */
[----:B------:R-:W-:Y:S04]  /*d900*/  STL [R1+0x5c], R21 ;  /* 0x00005c1501007387 */ /* 0x000fe80000100800 */
[----:B------:R-:W-:Y:S01]  /*d910*/  STL [R1+0x58], R20 ;  /* 0x0000581401007387 */ /* 0x000fe20000100800 */
[----:B--2---:R-:W-:-:S05]  /*d920*/  FSEL R141, R212, -INF , !P6 ;  /* 0xff800000d48d7808 */ /* 0x004fca0007000000 */
[----:B------:R-:W-:Y:S04]  /*d930*/  STL [R1+0x50], R141 ;  /* 0x0000508d01007387 */ /* 0x000fe80000100800 */
[----:B------:R2:W-:Y:S01]  /*d940*/  STL [R1+0x30], R27 ;  /* 0x0000301b01007387 */ /* 0x0005e20000100800 */
[----:B------:R-:W1:Y:S01]  /*d950*/  MUFU.TANH R3, R3 ;  /* 0x0000000300037308 */ /* 0x000e620000002400 */
[----:B------:R-:W-:Y:S01]  /*d960*/  ISETP.GE.AND P3, PT, R2, R25, PT ;  /* 0x000000190200720c */ /* 0x000fe20003f66270 */
[----:B------:R-:W-:Y:S02]  /*d970*/  FMUL.FTZ R2, R220, c[0x0][0x2ec] ;  /* 0x0000bb00dc027a20 */ /* 0x000fe40000410000 */
[----:B--2---:R-:W-:Y:S02]  /*d980*/  FMUL.FTZ R27, R82, c[0x0][0x2ec] ;  /* 0x0000bb00521b7a20 */ /* 0x004fe40000410000 */
[----:B------:R2:W5:Y:S04]  /*d990*/  LDL.LU R82, [R1+0x128] ;  /* 0x0001280001527983 */ /* 0x0005680000300800 */
[----:B------:R1:W-:Y:S01]  /*d9a0*/  STL [R1+0x34], R140 ;  /* 0x0000348c01007387 */ /* 0x0003e20000100800 */
[----:B------:R1:W-:Y:S01]  /*d9b0*/  MUFU.TANH R21, R2 ;  /* 0x0000000200157308 */ /* 0x0003e20000002400 */
[----:B------:R-:W-:Y:S01]  /*d9c0*/  FSEL R212, R209, -INF , !P5 ;  /* 0xff800000d1d47808 */ /* 0x000fe20006800000 */
[----:B------:R-:W-:Y:S01]  /*d9d0*/  FMUL.FTZ R20, R221, c[0x0][0x2ec] ;  /* 0x0000bb00dd147a20 */ /* 0x000fe20000410000 */
[----:B-1----:R-:W-:-:S05]  /*d9e0*/  FSEL R140, R143, -INF , !P0 ;  /* 0xff8000008f8c7808 */ /* 0x002fca0004000000 */
[----:B------:R-:W-:Y:S04]  /*d9f0*/  STL [R1+0x18], R140 ;  /* 0x0000188c01007387 */ /* 0x000fe80000100800 */
[----:B------:R-:W1:Y:S01]  /*da00*/  LDSM.16.M88.4 R140, [R224+0x9000] ;  /* 0x00900000e08c783b */ /* 0x000e620000000200 */
[----:B------:R-:W-:Y:S01]  /*da10*/  IADD3 R2, R0, 0x10, RZ ;  /* 0x0000001000027810 */ /* 0x000fe20007ffe0ff */
[----:B------:R-:W1:Y:S01]  /*da20*/  MUFU.TANH R22, R22 ;  /* 0x0000001600167308 */ /* 0x000e620000002400 */
[----:B---3--:R-:W-:Y:S02]  /*da30*/  FSEL R211, R211, -INF , !P4 ;  /* 0xff800000d3d37808 */ /* 0x008fe40006000000 */
[----:B------:R-:W-:Y:S02]  /*da40*/  ISETP.GE.AND P6, PT, R2, R23, PT ;  /* 0x000000170200720c */ /* 0x000fe40003fc6270 */
[----:B----4-:R-:W-:-:S02]  /*da50*/  FSEL R208, R208, -INF , !P3 ;  /* 0xff800000d0d07808 */ /* 0x010fc40005800000 */
[C---:B------:R-:W-:Y:S01]  /*da60*/  ISETP.GE.AND P1, PT, R2.reuse, R24, PT ;  /* 0x000000180200720c */ /* 0x040fe20003f26270 */
[----:B------:R3:W-:Y:S01]  /*da70*/  MUFU.TANH R210, R27 ;  /* 0x0000001b00d27308 */ /* 0x0007e20000002400 */
[C---:B------:R-:W-:Y:S02]  /*da80*/  ISETP.GE.AND P2, PT, R2.reuse, R26, PT ;  /* 0x0000001a0200720c */ /* 0x040fe40003f46270 */
[----:B------:R-:W-:Y:S02]  /*da90*/  ISETP.GE.AND P0, PT, R2, R25, PT ;  /* 0x000000190200720c */ /* 0x000fe40003f06270 */
[----:B------:R-:W-:Y:S02]  /*daa0*/  FSEL R3, R3, -INF , !P6 ;  /* 0xff80000003037808 */ /* 0x000fe40007000000 */
[----:B------:R-:W-:Y:S01]  /*dab0*/  IADD3 R2, R0, 0x11, RZ ;  /* 0x0000001100027810 */ /* 0x000fe20007ffe0ff */
[----:B------:R-:W4:Y:S03]  /*dac0*/  MUFU.TANH R20, R20 ;  /* 0x0000001400147308 */ /* 0x000f260000002400 */
[----:B------:R-:W-:Y:S01]  /*dad0*/  ISETP.GE.AND P5, PT, R2, R23, PT ;  /* 0x000000170200720c */ /* 0x000fe20003fa6270 */
[----:B---3--:R-:W-:-:S02]  /*dae0*/  FMUL.FTZ R27, R81, c[0x0][0x2ec] ;  /* 0x0000bb00511b7a20 */ /* 0x008fc40000410000 */
[----:B------:R2:W5:Y:S04]  /*daf0*/  LDL.LU R81, [R1+0x124] ;  /* 0x0001240001517983 */ /* 0x0005680000300800 */
[----:B------:R3:W-:Y:S01]  /*db00*/  STL [R1+0x1c], R212 ;  /* 0x00001cd401007387 */ /* 0x0007e20000100800 */
[----:B------:R-:W-:-:S03]  /*db10*/  ISETP.GE.AND P4, PT, R2, R24, PT ;  /* 0x000000180200720c */ /* 0x000fc60003f86270 */
[----:B------:R-:W-:Y:S01]  /*db20*/  STL [R1+0x2c], R211 ;  /* 0x00002cd301007387 */ /* 0x000fe20000100800 */
[----:B------:R-:W-:-:S03]  /*db30*/  ISETP.GE.AND P3, PT, R2, R26, PT ;  /* 0x0000001a0200720c */ /* 0x000fc60003f66270 */
[----:B------:R-:W-:Y:S01]  /*db40*/  STL [R1+0x38], R208 ;  /* 0x000038d001007387 */ /* 0x000fe20000100800 */
[----:B------:R-:W-:Y:S01]  /*db50*/  ISETP.GE.AND P6, PT, R2, R25, PT ;  /* 0x000000190200720c */ /* 0x000fe20003fc6270 */
[----:B------:R-:W-:Y:S02]  /*db60*/  FMUL.FTZ R2, R223, c[0x0][0x2ec] ;  /* 0x0000bb00df027a20 */ /* 0x000fe40000410000 */
[----:B------:R2:W-:Y:S01]  /*db70*/  STL [R1+0x98], R3 ;  /* 0x0000980301007387 */ /* 0x0005e20000100800 */
[----:B------:R-:W2:Y:S01]  /*db80*/  MUFU.TANH R209, R27 ;  /* 0x0000001b00d17308 */ /* 0x000ea20000002400 */
[----:B-1----:R-:W-:-:S05]  /*db90*/  FSEL R22, R22, -INF , !P5 ;  /* 0xff80000016167808 */ /* 0x002fca0006800000 */
[----:B------:R1:W-:Y:S02]  /*dba0*/  STL [R1+0x94], R22 ;  /* 0x0000941601007387 */ /* 0x0003e40000100800 */
[----:B---3--:R3:W-:Y:S01]  /*dbb0*/  MUFU.TANH R212, R2 ;  /* 0x0000000200d47308 */ /* 0x0087e20000002400 */
[----:B--2---:R-:W-:-:S04]  /*dbc0*/  IADD3 R3, R0, 0x18, RZ ;  /* 0x0000001800037810 */ /* 0x004fc80007ffe0ff */
[-C--:B------:R-:W-:Y:S02]  /*dbd0*/  ISETP.GE.AND P5, PT, R3, R23.reuse, PT ;  /* 0x000000170300720c */ /* 0x080fe40003fa6270 */
[----:B---3--:R-:W-:Y:S02]  /*dbe0*/  IADD3 R2, R0, 0x19, RZ ;  /* 0x0000001900027810 */ /* 0x008fe40007ffe0ff */
[----:B------:R-:W-:Y:S01]  /*dbf0*/  FSEL R208, R21, -INF , !P5 ;  /* 0xff80000015d07808 */ /* 0x000fe20006800000 */
[----:B-1----:R-:W-:Y:S01]  /*dc00*/  FMUL.FTZ R22, R80, c[0x0][0x2ec] ;  /* 0x0000bb0050167a20 */ /* 0x002fe20000410000 */
[----:B------:R-:W-:Y:S01]  /*dc10*/  ISETP.GE.AND P5, PT, R2, R23, PT ;  /* 0x000000170200720c */ /* 0x000fe20003fa6270 */
[----:B------:R1:W5:Y:S01]  /*dc20*/  LDL.LU R80, [R1+0x120] ;  /* 0x0001200001507983 */ /* 0x0003620000300800 */
[----:B------:R-:W-:-:S03]  /*dc30*/  FMUL.FTZ R27, R222, c[0x0][0x2ec] ;  /* 0x0000bb00de1b7a20 */ /* 0x000fc60000410000 */
[----:B------:R4:W-:Y:S01]  /*dc40*/  STL [R1+0x90], R208 ;  /* 0x000090d001007387 */ /* 0x0009e20000100800 */
[----:B------:R-:W-:Y:S01]  /*dc50*/  IMAD.MOV.U32 R213, RZ, RZ, R246 ;  /* 0x000000ffffd57224 */ /* 0x000fe200078e00f6 */
[----:B------:R-:W-:Y:S01]  /*dc60*/  HMMA.16816.F32 R220, R132, R140, RZ ;  /* 0x0000008c84dc723c */ /* 0x000fe200000018ff */
[----:B------:R-:W-:-:S07]  /*dc70*/  IMAD.MOV.U32 R21, RZ, RZ, R245 ;  /* 0x000000ffff157224 */ /* 0x000fce00078e00f5 */
[----:B------:R-:W-:Y:S01]  /*dc80*/  HMMA.16816.F32 R248, R132, R142, RZ ;  /* 0x0000008e84f8723c */ /* 0x000fe200000018ff */
[----:B----4-:R-:W-:Y:S01]  /*dc90*/  FSEL R208, R20, -INF , !P5 ;  /* 0xff80000014d07808 */ /* 0x010fe20006800000 */
[----:B------:R-:W-:-:S06]  /*dca0*/  IMAD.MOV.U32 R20, RZ, RZ, R244 ;  /* 0x000000ffff147224 */ /* 0x000fcc00078e00f4 */
[----:B------:R-:W-:Y:S01]  /*dcb0*/  HMMA.16816.F32 R244, R132, R218, RZ ;  /* 0x000000da84f4723c */ /* 0x000fe200000018ff */
[----:B------:R2:W-:Y:S06]  /*dcc0*/  STL [R1+0x8c], R208 ;  /* 0x00008cd001007387 */ /* 0x0005ec0000100800 */
[----:B------:R-:W-:Y:S02]  /*dcd0*/  FSEL R133, R210, -INF , !P1 ;  /* 0xff800000d2857808 */ /* 0x000fe40004800000 */
[----:B------:R-:W-:-:S03]  /*dce0*/  FSEL R132, R209, -INF , !P4 ;  /* 0xff800000d1847808 */ /* 0x000fc60006000000 */
[----:B------:R-:W-:Y:S04]  /*dcf0*/  STL [R1+0x88], R133 ;  /* 0x0000888501007387 */ /* 0x000fe80000100800 */
[----:B------:R-:W-:Y:S04]  /*dd00*/  STL [R1+0x78], R132 ;  /* 0x0000788401007387 */ /* 0x000fe80000100800 */
[----:B------:R-:W3:Y:S01]  /*dd10*/  LDSM.16.M88.4 R132, [R241] ;  /* 0x00000000f184783b */ /* 0x000ee20000000200 */
[C---:B------:R-:W-:Y:S08]  /*dd20*/  HMMA.16816.F32 R216, R136.reuse, R218, RZ ;  /* 0x000000da88d8723c */ /* 0x040ff000000018ff */
[C---:B--2---:R-:W-:Y:S08]  /*dd30*/  HMMA.16816.F32 R208, R136.reuse, R140, RZ ;  /* 0x0000008c88d0723c */ /* 0x044ff000000018ff */
[----:B------:R-:W-:Y:S01]  /*dd40*/  HMMA.16816.F32 R140, R136, R142, RZ ;  /* 0x0000008e888c723c */ /* 0x000fe200000018ff */
[----:B------:R-:W2:Y:S01]  /*dd50*/  MUFU.TANH R27, R27 ;  /* 0x0000001b001b7308 */ /* 0x000ea20000002400 */
[----:B------:R-:W-:-:S07]  /*dd60*/  ISETP.GE.AND P5, PT, R3, R24, PT ;  /* 0x000000180300720c */ /* 0x000fce0003fa6270 */
[----:B------:R-:W4:Y:S07]  /*dd70*/  MUFU.TANH R22, R22 ;  /* 0x0000001600167308 */ /* 0x000f2e0000002400 */
[-C--:B---3--:R-:W-:Y:S08]  /*dd80*/  HMMA.16816.F32 R136, R64, R132.reuse, R208 ;  /* 0x000000844088723c */ /* 0x088ff000000018d0 */
[C---:B------:R-:W-:Y:S08]  /*dd90*/  HMMA.16816.F32 R208, R60.reuse, R132, R220 ;  /* 0x000000843cd0723c */ /* 0x040ff000000018dc */
[C---:B------:R-:W-:Y:S08]  /*dda0*/  HMMA.16816.F32 R220, R60.reuse, R134, R248 ;  /* 0x000000863cdc723c */ /* 0x040ff000000018f8 */
[----:B------:R-:W-:Y:S08]  /*ddb0*/  HMMA.16816.F32 R248, R60, R214, R244 ;  /* 0x000000d63cf8723c */ /* 0x000ff000000018f4 */
[C---:B------:R-:W-:Y:S01]  /*ddc0*/  HMMA.16816.F32 R140, R64.reuse, R134, R140 ;  /* 0x00000086408c723c */ /* 0x040fe2000000188c */
[----:B------:R-:W3:Y:S07]  /*ddd0*/  LDSM.16.M88.4 R132, [R230+0x9000] ;  /* 0x00900000e684783b */ /* 0x000eee0000000200 */
[----:B------:R-:W-:Y:S01]  /*dde0*/  HMMA.16816.F32 R60, R64, R214, R216 ;  /* 0x000000d6403c723c */ /* 0x000fe200000018d8 */
[----:B------:R-:W-:-:S02]  /*ddf0*/  ISETP.GE.AND P1, PT, R3, R26, PT ;  /* 0x0000001a0300720c */ /* 0x000fc40003f26270 */
[----:B------:R-:W-:Y:S02]  /*de00*/  ISETP.GE.AND P4, PT, R3, R25, PT ;  /* 0x000000190300720c */ /* 0x000fe40003f86270 */
[----:B--2---:R-:W-:Y:S02]  /*de10*/  FSEL R3, R27, -INF , !P5 ;  /* 0xff8000001b037808 */ /* 0x004fe40006800000 */
[----:B------:R-:W-:-:S03]  /*de20*/  ISETP.GE.AND P5, PT, R2, R24, PT ;  /* 0x000000180200720c */ /* 0x000fc60003fa6270 */
[----:B------:R4:W-:Y:S01]  /*de30*/  STL [R1+0x74], R3 ;  /* 0x0000740301007387 */ /* 0x0009e20000100800 */
[----:B------:R-:W-:Y:S01]  /*de40*/  FSEL R27, R212, -INF , !P5 ;  /* 0xff800000d41b7808 */ /* 0x000fe20006800000 */
[----:B------:R-:W-:Y:S01]  /*de50*/  IMAD.MOV.U32 R244, RZ, RZ, R20 ;  /* 0x000000fffff47224 */ /* 0x000fe200078e0014 */
[----:B------:R-:W-:Y:S01]  /*de60*/  ISETP.GE.AND P5, PT, R2, R26, PT ;  /* 0x0000001a0200720c */ /* 0x000fe20003fa6270 */
[----:B------:R-:W-:Y:S02]  /*de70*/  IMAD.MOV.U32 R245, RZ, RZ, R21 ;  /* 0x000000fffff57224 */ /* 0x000fe400078e0015 */
[----:B------:R-:W-:Y:S08]  /*de80*/  STL [R1+0x60], R27 ;  /* 0x0000601b01007387 */ /* 0x000ff00000100800 */
[----:B------:R-:W-:-:S02]  /*de90*/  IMAD.MOV.U32 R21, RZ, RZ, R60 ;  /* 0x000000ffff157224 */ /* 0x000fc400078e003c */
[----:B------:R-:W-:Y:S01]  /*dea0*/  IMAD.MOV.U32 R20, RZ, RZ, R61 ;  /* 0x000000ffff147224 */ /* 0x000fe200078e003d */
[----:B----4-:R-:W-:Y:S02]  /*deb0*/  FSEL R3, R22, -INF , !P2 ;  /* 0xff80000016037808 */ /* 0x010fe40005000000 */
[----:B------:R-:W-:Y:S01]  /*dec0*/  ISETP.GE.AND P2, PT, R2, R25, PT ;  /* 0x000000190200720c */ /* 0x000fe20003f46270 */
[----:B------:R-:W-:Y:S02]  /*ded0*/  IMAD.MOV.U32 R2, RZ, RZ, R63 ;  /* 0x000000ffff027224 */ /* 0x000fe400078e003f */
[----:B------:R2:W-:Y:S01]  /*dee0*/  STL [R1+0x40], R3 ;  /* 0x0000400301007387 */ /* 0x0005e20000100800 */
[-C--:B---3--:R-:W-:Y:S01]  /*def0*/  HMMA.16816.F32 R136, R56, R132.reuse, R136 ;  /* 0x000000843888723c */ /* 0x088fe20000001888 */
[----:B--2---:R-:W-:Y:S02]  /*df00*/  IMAD.MOV.U32 R3, RZ, RZ, R62 ;  /* 0x000000ffff037224 */ /* 0x004fe400078e003e */
[----:B------:R-:W2:Y:S05]  /*df10*/  LDSM.16.M88.4 R60, [R229+0x1000] ;  /* 0x00100000e53c783b */ /* 0x000eaa0000000200 */
[----:B------:R-:W-:Y:S01]  /*df20*/  HMMA.16816.F32 R64, R52, R132, R208 ;  /* 0x000000843440723c */ /* 0x000fe200000018d0 */
[----:B------:R-:W-:-:S07]  /*df30*/  IMAD.MOV.U32 R246, RZ, RZ, R213 ;  /* 0x000000fffff67224 */ /* 0x000fce00078e00d5 */
[-C--:B------:R-:W-:Y:S08]  /*df40*/  HMMA.16816.F32 R212, R52, R134.reuse, R220 ;  /* 0x0000008634d4723c */ /* 0x080ff000000018dc */
[----:B------:R-:W-:Y:S01]  /*df50*/  HMMA.16816.F32 R208, R56, R134, R140 ;  /* 0x0000008638d0723c */ /* 0x000fe2000000188c */
[----:B------:R-:W3:Y:S01]  /*df60*/  LDSM.16.M88.4 R132, [R230+0x9800] ;  /* 0x00980000e684783b */ /* 0x000ee20000000200 */
[----:B------:R-:W-:-:S02]  /*df70*/  IMAD.MOV.U32 R247, RZ, RZ, R79 ;  /* 0x000000fffff77224 */ /* 0x000fc400078e004f */
[----:B------:R-:W-:Y:S01]  /*df80*/  IMAD.MOV.U32 R216, RZ, RZ, R78 ;  /* 0x000000ffffd87224 */ /* 0x000fe200078e004e */
[----:B------:R1:W5:Y:S01]  /*df90*/  LDL.LU R79, [R1+0x11c] ;  /* 0x00011c00014f7983 */ /* 0x0003620000300800 */
[----:B------:R-:W-:Y:S02]  /*dfa0*/  IMAD.MOV.U32 R217, RZ, RZ, R77 ;  /* 0x000000ffffd97224 */ /* 0x000fe400078e004d */
[----:B------:R-:W-:Y:S01]  /*dfb0*/  IMAD.MOV.U32 R218, RZ, RZ, R76 ;  /* 0x000000ffffda7224 */ /* 0x000fe200078e004c */
[----:B------:R1:W5:Y:S01]  /*dfc0*/  LDL.LU R78, [R1+0x118] ;  /* 0x00011800014e7983 */ /* 0x0003620000300800 */
[----:B------:R-:W-:-:S03]  /*dfd0*/  IMAD.MOV.U32 R219, RZ, RZ, R75 ;  /* 0x000000ffffdb7224 */ /* 0x000fc600078e004b */
[----:B------:R1:W5:Y:S04]  /*dfe0*/  LDL.LU R77, [R1+0x114] ;  /* 0x00011400014d7983 */ /* 0x0003680000300800 */
[----:B------:R1:W5:Y:S04]  /*dff0*/  LDL.LU R76, [R1+0x110] ;  /* 0x00011000014c7983 */ /* 0x0003680000300800 */
[----:B------:R1:W5:Y:S01]  /*e000*/  LDL.LU R75, [R1+0x10c] ;  /* 0x00010c00014b7983 */ /* 0x0003620000300800 */
[-C--:B--2---:R-:W-:Y:S08]  /*e010*/  HMMA.16816.F32 R140, R48, R60.reuse, R136 ;  /* 0x0000003c308c723c */ /* 0x084ff00000001888 */
[C---:B------:R-:W-:Y:S01]  /*e020*/  HMMA.16816.F32 R136, R44.reuse, R60, R64 ;  /* 0x0000003c2c88723c */ /* 0x040fe20000001840 */
[----:B------:R-:W2:Y:S07]  /*e030*/  LDSM.16.M88.4 R64, [R224+0xb000] ;  /* 0x00b00000e040783b */ /* 0x000eae0000000200 */
[----:B------:R-:W-:Y:S08]  /*e040*/  HMMA.16816.F32 R212, R44, R62, R212 ;  /* 0x0000003e2cd4723c */ /* 0x000ff000000018d4 */
[C---:B---3--:R-:W-:Y:S08]  /*e050*/  HMMA.16816.F32 R244, R52.reuse, R132, R244 ;  /* 0x0000008434f4723c */ /* 0x048ff000000018f4 */
[----:B------:R-:W-:Y:S01]  /*e060*/  HMMA.16816.F32 R220, R52, R134, R248 ;  /* 0x0000008634dc723c */ /* 0x000fe200000018f8 */
[----:B------:R-:W3:Y:S07]  /*e070*/  LDSM.16.M88.4 R52, [R237] ;  /* 0x00000000ed34783b */ /* 0x000eee0000000200 */
[----:B------:R-:W-:Y:S01]  /*e080*/  HMMA.16816.F32 R208, R48, R62, R208 ;  /* 0x0000003e30d0723c */ /* 0x000fe200000018d0 */
[----:B------:R-:W4:Y:S01]  /*e090*/  LDSM.16.M88.4 R60, [R229+0x1800] ;  /* 0x00180000e53c783b */ /* 0x000f220000000200 */
[----:B------:R-:W-:-:S02]  /*e0a0*/  IMAD.MOV.U32 R248, RZ, RZ, R21 ;  /* 0x000000fffff87224 */ /* 0x000fc400078e0015 */
[----:B------:R-:W-:Y:S02]  /*e0b0*/  IMAD.MOV.U32 R249, RZ, RZ, R20 ;  /* 0x000000fffff97224 */ /* 0x000fe400078e0014 */
[----:B------:R-:W-:Y:S02]  /*e0c0*/  IMAD.MOV.U32 R250, RZ, RZ, R3 ;  /* 0x000000fffffa7224 */ /* 0x000fe400078e0003 */
[----:B------:R-:W-:Y:S01]  /*e0d0*/  IMAD.MOV.U32 R251, RZ, RZ, R2 ;  /* 0x000000fffffb7224 */ /* 0x000fe200078e0002 */
[----:B--2---:R-:W-:Y:S08]  /*e0e0*/  HMMA.16816.F32 R136, R36, R64, R136 ;  /* 0x000000402488723c */ /* 0x004ff00000001888 */
[C---:B------:R-:W-:Y:S08]  /*e0f0*/  HMMA.16816.F32 R216, R56.reuse, R132, R216 ;  /* 0x0000008438d8723c */ /* 0x040ff000000018d8 */
[----:B------:R-:W-:Y:S08]  /*e100*/  HMMA.16816.F32 R56, R56, R134, R248 ;  /* 0x000000863838723c */ /* 0x000ff000000018f8 */
[----:B------:R-:W-:Y:S08]  /*e110*/  HMMA.16816.F32 R140, R40, R64, R140 ;  /* 0x00000040288c723c */ /* 0x000ff0000000188c */
[-C--:B------:R-:W-:Y:S08]  /*e120*/  HMMA.16816.F32 R212, R36, R66.reuse, R212 ;  /* 0x0000004224d4723c */ /* 0x080ff000000018d4 */
[----:B------:R-:W-:Y:S08]  /*e130*/  HMMA.16816.F32 R132, R40, R66, R208 ;  /* 0x000000422884723c */ /* 0x000ff000000018d0 */
[----:B---3--:R-:W-:Y:S08]  /*e140*/  HMMA.16816.F32 R64, R28, R52, R136 ;  /* 0x000000341c40723c */ /* 0x008ff00000001888 */
[C---:B----4-:R-:W-:Y:S08]  /*e150*/  HMMA.16816.F32 R244, R44.reuse, R60, R244 ;  /* 0x0000003c2cf4723c */ /* 0x050ff000000018f4 */
[----:B------:R-:W-:Y:S01]  /*e160*/  HMMA.16816.F32 R220, R44, R62, R220 ;  /* 0x0000003e2cdc723c */ /* 0x000fe200000018dc */
[----:B------:R-:W2:Y:S07]  /*e170*/  LDSM.16.M88.4 R44, [R230+0xb000] ;  /* 0x00b00000e62c783b */ /* 0x000eae0000000200 */
[C---:B------:R-:W-:Y:S08]  /*e180*/  HMMA.16816.F32 R136, R48.reuse, R60, R216 ;  /* 0x0000003c3088723c */ /* 0x040ff000000018d8 */
[----:B------:R-:W-:Y:S01]  /*e190*/  HMMA.16816.F32 R60, R48, R62, R56 ;  /* 0x0000003e303c723c */ /* 0x000fe20000001838 */
[----:B------:R-:W3:Y:S04]  /*e1a0*/  LDSM.16.M88.4 R56, [R224+0xb800] ;  /* 0x00b80000e038783b */ /* 0x000ee80000000200 */
[----:B------:R-:W4:Y:S03]  /*e1b0*/  LDSM.16.M88.4 R48, [R229+0x3000] ;  /* 0x00300000e530783b */ /* 0x000f260000000200 */
[----:B------:R-:W-:Y:S08]  /*e1c0*/  HMMA.16816.F32 R140, R32, R52, R140 ;  /* 0x00000034208c723c */ /* 0x000ff0000000188c */
[-C--:B------:R-:W-:Y:S08]  /*e1d0*/  HMMA.16816.F32 R208, R28, R54.reuse, R212 ;  /* 0x000000361cd0723c */ /* 0x080ff000000018d4 */
[----:B------:R-:W-:Y:S08]  /*e1e0*/  HMMA.16816.F32 R52, R32, R54, R132 ;  /* 0x000000362034723c */ /* 0x000ff00000001884 */
[-C--:B--2---:R-:W-:Y:S08]  /*e1f0*/  HMMA.16816.F32 R212, R12, R44.reuse, R64 ;  /* 0x0000002c0cd4723c */ /* 0x084ff00000001840 */
[----:B------:R-:W-:Y:S08]  /*e200*/  HMMA.16816.F32 R132, R16, R44, R140 ;  /* 0x0000002c1084723c */ /* 0x000ff0000000188c */
[C---:B---3--:R-:W-:Y:S08]  /*e210*/  HMMA.16816.F32 R136, R40.reuse, R56, R136 ;  /* 0x000000382888723c */ /* 0x048ff00000001888 */
[----:B------:R-:W-:Y:S08]  /*e220*/  HMMA.16816.F32 R64, R40, R58, R60 ;  /* 0x0000003a2840723c */ /* 0x000ff0000000183c */
[-C--:B------:R-:W-:Y:S08]  /*e230*/  HMMA.16816.F32 R140, R12, R46.reuse, R208 ;  /* 0x0000002e0c8c723c */ /* 0x080ff000000018d0 */
[----:B------:R-:W-:Y:S01]  /*e240*/  HMMA.16816.F32 R40, R16, R46, R52 ;  /* 0x0000002e1028723c */ /* 0x000fe20000001834 */
[----:B------:R-:W2:Y:S07]  /*e250*/  LDSM.16.M88.4 R44, [R236] ;  /* 0x00000000ec2c783b */ /* 0x000eae0000000200 */
[C---:B----4-:R-:W-:Y:S11]  /*e260*/  HMMA.16816.F32 R60, R8.reuse, R48, R132 ;  /* 0x00000030083c723c */ /* 0x050ff60000001884 */
[----:B------:R-:W-:Y:S05]  /*e270*/  @!UPT UIADD3 URZ, URZ, URZ, URZ ;  /* 0x0000003f3f3ff290 */ /* 0x000fea000fffe03f */
[----:B------:R-:W-:Y:S01]  /*e280*/  HMMA.16816.F32 R52, R8, R50, R40 ;  /* 0x000000320834723c */ /* 0x000fe20000001828 */
[----:B------:R-:W-:Y:S07]  /*e290*/  LDSM.16.M88.4 R40, [R229+0x3800] ;  /* 0x00380000e528783b */ /* 0x000fee0000000200 */
[C---:B--2---:R-:W-:Y:S08]  /*e2a0*/  HMMA.16816.F32 R136, R32.reuse, R44, R136 ;  /* 0x0000002c2088723c */ /* 0x044ff00000001888 */
[----:B------:R-:W-:Y:S01]  /*e2b0*/  HMMA.16816.F32 R64, R32, R46, R64 ;  /* 0x0000002e2040723c */ /* 0x000fe20000001840 */
[----:B------:R-:W2:Y:S01]  /*e2c0*/  LDSM.16.M88.4 R32, [R230+0xb800] ;  /* 0x00b80000e620783b */ /* 0x000ea20000000200 */
[----:B------:R-:W-:Y:S01]  /*e2d0*/  FMUL.FTZ R60, R60, c[0x0][0x2ec] ;  /* 0x0000bb003c3c7a20 */ /* 0x000fe20000410000 */
[----:B------:R-:W-:Y:S01]  /*e2e0*/  UISETP.NE.AND UP0, UPT, UR8, 0x3, UPT ;  /* 0x000000030800788c */ /* 0x000fe2000bf05270 */
[----:B------:R-:W-:Y:S01]  /*e2f0*/  FMUL.FTZ R61, R61, c[0x0][0x2ec] ;  /* 0x0000bb003d3d7a20 */ /* 0x000fe20000410000 */
[----:B------:R-:W-:-:S04]  /*e300*/  DEPBAR.LE SB0, 0x0 ;  /* 0x000080000000791a */ /* 0x000fc80000000000 */
[----:B------:R-:W-:Y:S02]  /*e310*/  FMUL.FTZ R62, R62, c[0x0][0x2ec] ;  /* 0x0000bb003e3e7a20 */ /* 0x000fe40000410000 */
[----:B------:R-:W-:Y:S01]  /*e320*/  FMUL.FTZ R63, R63, c[0x0][0x2ec] ;  /* 0x0000bb003f3f7a20 */ /* 0x000fe20000410000 */
[----:B------:R-:W-:Y:S08]  /*e330*/  MUFU.TANH R216, R60 ;  /* 0x0000003c00d87308 */ /* 0x000ff00000002400 */
[----:B------:R-:W-:Y:S08]  /*e340*/  MUFU.TANH R211, R61 ;  /* 0x0000003d00d37308 */ /* 0x000ff00000002400 */
[----:B------:R-:W-:Y:S08]  /*e350*/  MUFU.TANH R208, R62 ;  /* 0x0000003e00d07308 */ /* 0x000ff00000002400 */
[----:B------:R3:W-:Y:S02]  /*e360*/  MUFU.TANH R27, R63 ;  /* 0x0000003f001b7308 */ /* 0x0007e40000002400 */
[C---:B---3--:R-:W-:Y:S08]  /*e370*/  HMMA.16816.F32 R60, R36.reuse, R56, R244 ;  /* 0x00000038243c723c */ /* 0x048ff000000018f4 */
[----:B------:R-:W-:Y:S01]  /*e380*/  HMMA.16816.F32 R36, R36, R58, R220 ;  /* 0x0000003a2424723c */ /* 0x000fe200000018dc */
[----:B------:R-:W-:-:S02]  /*e390*/  FMUL.FTZ R52, R52, c[0x0][0x2ec] ;  /* 0x0000bb0034347a20 */ /* 0x000fc40000410000 */
[----:B------:R-:W-:Y:S02]  /*e3a0*/  FMUL.FTZ R53, R53, c[0x0][0x2ec] ;  /* 0x0000bb0035357a20 */ /* 0x000fe40000410000 */
[----:B------:R-:W-:Y:S02]  /*e3b0*/  FMUL.FTZ R54, R54, c[0x0][0x2ec] ;  /* 0x0000bb0036367a20 */ /* 0x000fe40000410000 */
[----:B------:R-:W-:Y:S01]  /*e3c0*/  FMUL.FTZ R55, R55, c[0x0][0x2ec] ;  /* 0x0000bb0037377a20 */ /* 0x000fe20000410000 */
[----:B------:R-:W-:Y:S01]  /*e3d0*/  MUFU.TANH R210, R52 ;  /* 0x0000003400d27308 */ /* 0x000fe20000002400 */
[C---:B------:R-:W-:Y:S07]  /*e3e0*/  HMMA.16816.F32 R132, R4.reuse, R48, R212 ;  /* 0x000000300484723c */ /* 0x040fee00000018d4 */
[----:B------:R-:W-:Y:S01]  /*e3f0*/  MUFU.TANH R209, R53 ;  /* 0x0000003500d17308 */ /* 0x000fe20000002400 */
[----:B------:R-:W-:Y:S07]  /*e400*/  HMMA.16816.F32 R140, R4, R50, R140 ;  /* 0x00000032048c723c */ /* 0x000fee000000188c */
[----:B------:R-:W-:Y:S01]  /*e410*/  MUFU.TANH R22, R54 ;  /* 0x0000003600167308 */ /* 0x000fe20000002400 */
[----:B--2---:R-:W-:Y:S07]  /*e420*/  HMMA.16816.F32 R48, R16, R34, R64 ;  /* 0x000000221030723c */ /* 0x004fee0000001840 */
[----:B------:R2:W-:Y:S01]  /*e430*/  MUFU.TANH R21, R55 ;  /* 0x0000003700157308 */ /* 0x0005e20000002400 */
[----:B------:R-:W-:-:S02]  /*e440*/  FMUL.FTZ R2, R74, c[0x0][0x2ec] ;  /* 0x0000bb004a027a20 */ /* 0x000fc40000410000 */
[----:B------:R-:W-:Y:S01]  /*e450*/  FMUL.FTZ R132, R132, c[0x0][0x2ec] ;  /* 0x0000bb0084847a20 */ /* 0x000fe20000410000 */
[----:B------:R1:W5:Y:S01]  /*e460*/  LDL.LU R74, [R1+0x108] ;  /* 0x00010800014a7983 */ /* 0x0003620000300800 */
[----:B--2---:R-:W-:Y:S08]  /*e470*/  HMMA.16816.F32 R52, R16, R32, R136 ;  /* 0x000000201034723c */ /* 0x004ff00000001888 */
[C---:B------:R-:W-:Y:S08]  /*e480*/  HMMA.16816.F32 R16, R28.reuse, R44, R60 ;  /* 0x0000002c1c10723c */ /* 0x040ff0000000183c */
[----:B------:R-:W-:Y:S01]  /*e490*/  HMMA.16816.F32 R28, R28, R46, R36 ;  /* 0x0000002e1c1c723c */ /* 0x000fe20000001824 */
[----:B------:R2:W3:Y:S07]  /*e4a0*/  MUFU.TANH R249, R2 ;  /* 0x0000000200f97308 */ /* 0x0004ee0000002400 */
[----:B------:R-:W-:Y:S01]  /*e4b0*/  HMMA.16816.F32 R52, R8, R40, R52 ;  /* 0x000000280834723c */ /* 0x000fe20000001834 */
[----:B--2---:R-:W-:-:S07]  /*e4c0*/  FMUL.FTZ R2, R73, c[0x0][0x2ec] ;  /* 0x0000bb0049027a20 */ /* 0x004fce0000410000 */
[----:B------:R-:W-:Y:S01]  /*e4d0*/  HMMA.16816.F32 R48, R8, R42, R48 ;  /* 0x0000002a0830723c */ /* 0x000fe20000001830 */
[----:B------:R-:W-:Y:S01]  /*e4e0*/  MUFU.TANH R20, R132 ;  /* 0x0000008400147308 */ /* 0x000fe20000002400 */
[----:B------:R-:W-:Y:S01]  /*e4f0*/  FMUL.FTZ R134, R134, c[0x0][0x2ec] ;  /* 0x0000bb0086867a20 */ /* 0x000fe20000410000 */
[----:B---3--:R-:W-:Y:S01]  /*e500*/  FSEL R66, R249, -INF , !P3 ;  /* 0xff800000f9427808 */ /* 0x008fe20005800000 */
[----:B------:R-:W-:Y:S01]  /*e510*/  FMUL.FTZ R135, R135, c[0x0][0x2ec] ;  /* 0x0000bb0087877a20 */ /* 0x000fe20000410000 */
[----:B------:R1:W5:Y:S04]  /*e520*/  LDL.LU R73, [R1+0x104] ;  /* 0x0001040001497983 */ /* 0x0003680000300800 */
[----:B------:R2:W3:Y:S01]  /*e530*/  MUFU.TANH R248, R2 ;  /* 0x0000000200f87308 */ /* 0x0004e20000002400 */
[C---:B------:R-:W-:Y:S08]  /*e540*/  HMMA.16816.F32 R8, R12.reuse, R32, R16 ;  /* 0x000000200c08723c */ /* 0x040ff00000001810 */
[----:B------:R-:W-:Y:S01]  /*e550*/  HMMA.16816.F32 R12, R12, R34, R28 ;  /* 0x000000220c0c723c */ /* 0x000fe2000000181c */
[----:B--2---:R-:W-:Y:S01]  /*e560*/  FMUL.FTZ R2, R72, c[0x0][0x2ec] ;  /* 0x0000bb0048027a20 */ /* 0x004fe20000410000 */
[----:B---3--:R-:W-:Y:S01]  /*e570*/  FSEL R67, R248, -INF , !P1 ;  /* 0xff800000f8437808 */ /* 0x008fe20004800000 */
[----:B------:R-:W-:Y:S01]  /*e580*/  FMUL.FTZ R142, R142, c[0x0][0x2ec] ;  /* 0x0000bb008e8e7a20 */ /* 0x000fe20000410000 */
[----:B------:R-:W-:Y:S02]  /*e590*/  MUFU.TANH R134, R134 ;  /* 0x0000008600867308 */ /* 0x000fe40000002400 */
[----:B------:R-:W-:Y:S01]  /*e5a0*/  FMUL.FTZ R49, R49, c[0x0][0x2ec] ;  /* 0x0000bb0031317a20 */ /* 0x000fe20000410000 */
[----:B------:R1:W5:Y:S05]  /*e5b0*/  LDL.LU R72, [R1+0x100] ;  /* 0x0001000001487983 */ /* 0x00036a0000300800 */
[----:B------:R2:W3:Y:S02]  /*e5c0*/  MUFU.TANH R219, R2 ;  /* 0x0000000200db7308 */ /* 0x0004e40000002400 */
[----:B--2---:R-:W-:-:S02]  /*e5d0*/  FMUL.FTZ R2, R71, c[0x0][0x2ec] ;  /* 0x0000bb0047027a20 */ /* 0x004fc40000410000 */
[C---:B------:R-:W-:Y:S01]  /*e5e0*/  HMMA.16816.F32 R8, R4.reuse, R40, R8 ;  /* 0x000000280408723c */ /* 0x040fe20000001808 */
[----:B---3--:R-:W-:Y:S01]  /*e5f0*/  FSEL R132, R219, -INF , !P5 ;  /* 0xff800000db847808 */ /* 0x008fe20006800000 */
[----:B------:R-:W-:Y:S02]  /*e600*/  FMUL.FTZ R54, R54, c[0x0][0x2ec] ;  /* 0x0000bb0036367a20 */ /* 0x000fe40000410000 */
[----:B------:R2:W3:Y:S01]  /*e610*/  MUFU.TANH R3, R2 ;  /* 0x0000000200037308 */ /* 0x0004e20000002400 */
[----:B------:R-:W-:Y:S01]  /*e620*/  FMUL.FTZ R140, R140, c[0x0][0x2ec] ;  /* 0x0000bb008c8c7a20 */ /* 0x000fe20000410000 */
[----:B------:R1:W5:Y:S01]  /*e630*/  LDL.LU R71, [R1+0xfc] ;  /* 0x0000fc0001477983 */ /* 0x0003620000300800 */
[----:B--2---:R-:W-:Y:S01]  /*e640*/  FMUL.FTZ R2, R70, c[0x0][0x2ec] ;  /* 0x0000bb0046027a20 */ /* 0x004fe20000410000 */
[----:B------:R-:W-:Y:S01]  /*e650*/  HMMA.16816.F32 R40, R4, R42, R12 ;  /* 0x0000002a0428723c */ /* 0x000fe2000000180c */
[----:B---3--:R-:W-:-:S03]  /*e660*/  FSEL R137, R3, -INF , !P0 ;  /* 0xff80000003897808 */ /* 0x008fc60004000000 */
[----:B------:R-:W-:Y:S01]  /*e670*/  MUFU.TANH R135, R135 ;  /* 0x0000008700877308 */ /* 0x000fe20000002400 */
[----:B------:R-:W-:Y:S01]  /*e680*/  FMUL.FTZ R141, R141, c[0x0][0x2ec] ;  /* 0x0000bb008d8d7a20 */ /* 0x000fe20000410000 */
[----:B------:R1:W5:Y:S06]  /*e690*/  LDL.LU R70, [R1+0xf8] ;  /* 0x0000f80001467983 */ /* 0x00036c0000300800 */
[----:B------:R2:W3:Y:S01]  /*e6a0*/  MUFU.TANH R250, R2 ;  /* 0x0000000200fa7308 */ /* 0x0004e20000002400 */
[----:B------:R-:W-:Y:S01]  /*e6b0*/  IADD3 R4, R0, 0x21, RZ ;  /* 0x0000002100047810 */ /* 0x000fe20007ffe0ff */
[----:B--2---:R-:W-:Y:S01]  /*e6c0*/  FMUL.FTZ R2, R69, c[0x0][0x2ec] ;  /* 0x0000bb0045027a20 */ /* 0x004fe20000410000 */
[----:B---3--:R-:W-:-:S02]  /*e6d0*/  FSEL R63, R250, -INF , !P6 ;  /* 0xff800000fa3f7808 */ /* 0x008fc40007000000 */
[----:B------:R-:W-:-:S03]  /*e6e0*/  IADD3 R3, R0, 0x28, RZ ;  /* 0x0000002800037810 */ /* 0x000fc60007ffe0ff */
[----:B------:R2:W3:Y:S01]  /*e6f0*/  MUFU.TANH R218, R2 ;  /* 0x0000000200da7308 */ /* 0x0004e20000002400 */
[----:B------:R-:W-:Y:S01]  /*e700*/  ISETP.GE.AND P6, PT, R4, R23, PT ;  /* 0x000000170400720c */ /* 0x000fe20003fc6270 */
[----:B------:R-:W-:Y:S01]  /*e710*/  FMUL.FTZ R133, R133, c[0x0][0x2ec] ;  /* 0x0000bb0085857a20 */ /* 0x000fe20000410000 */
[----:B------:R1:W5:Y:S01]  /*e720*/  LDL.LU R69, [R1+0xf4] ;  /* 0x0000f40001457983 */ /* 0x0003620000300800 */
[----:B--2---:R-:W-:Y:S01]  /*e730*/  FMUL.FTZ R2, R68, c[0x0][0x2ec] ;  /* 0x0000bb0044027a20 */ /* 0x004fe20000410000 */
[----:B---3--:R-:W-:Y:S02]  /*e740*/  FSEL R65, R218, -INF , !P4 ;  /* 0xff800000da417808 */ /* 0x008fe40006000000 */
[----:B------:R-:W-:Y:S01]  /*e750*/  FSEL R34, R211, -INF , !P6 ;  /* 0xff800000d3227808 */ /* 0x000fe20007000000 */
[----:B------:R2:W3:Y:S01]  /*e760*/  MUFU.TANH R217, R2 ;  /* 0x0000000200d97308 */ /* 0x0004e20000002400 */
[----:B------:R-:W-:Y:S01]  /*e770*/  ISETP.GE.AND P4, PT, R4, R24, PT ;  /* 0x000000180400720c */ /* 0x000fe20003f86270 */
[----:B------:R-:W-:Y:S01]  /*e780*/  FMUL.FTZ R53, R53, c[0x0][0x2ec] ;  /* 0x0000bb0035357a20 */ /* 0x000fe20000410000 */
[----:B------:R1:W5:Y:S01]  /*e790*/  LDL.LU R68, [R1+0xf0] ;  /* 0x0000f00001447983 */ /* 0x0003620000300800 */
[----:B--2---:R-:W-:-:S04]  /*e7a0*/  IADD3 R2, R0, 0x20, RZ ;  /* 0x0000002000027810 */ /* 0x004fc80007ffe0ff */
[C---:B------:R-:W-:Y:S02]  /*e7b0*/  ISETP.GE.AND P3, PT, R2.reuse, R23, PT ;  /* 0x000000170200720c */ /* 0x040fe40003f66270 */
[C---:B------:R-:W-:Y:S02]  /*e7c0*/  ISETP.GE.AND P1, PT, R2.reuse, R24, PT ;  /* 0x000000180200720c */ /* 0x040fe40003f26270 */
[C---:B------:R-:W-:Y:S02]  /*e7d0*/  ISETP.GE.AND P5, PT, R2.reuse, R26, PT ;  /* 0x0000001a0200720c */ /* 0x040fe40003fa6270 */
[----:B------:R-:W-:Y:S02]  /*e7e0*/  ISETP.GE.AND P0, PT, R2, R25, PT ;  /* 0x000000190200720c */ /* 0x000fe40003f06270 */
[----:B------:R-:W-:-:S04]  /*e7f0*/  IADD3 R2, R0, 0x29, RZ ;  /* 0x0000002900027810 */ /* 0x000fc80007ffe0ff */
[-C--:B------:R-:W-:Y:S01]  /*e800*/  ISETP.GE.AND P6, PT, R2, R23.reuse, PT ;  /* 0x000000170200720c */ /* 0x080fe20003fc6270 */
[----:B------:R-:W2:Y:S01]  /*e810*/  MUFU.TANH R57, R140 ;  /* 0x0000008c00397308 */ /* 0x000ea20000002400 */
[----:B------:R-:W-:Y:S01]  /*e820*/  FSEL R35, R216, -INF , !P3 ;  /* 0xff800000d8237808 */ /* 0x000fe20005800000 */
[----:B------:R-:W-:Y:S01]  /*e830*/  FMUL.FTZ R48, R48, c[0x0][0x2ec] ;  /* 0x0000bb0030307a20 */ /* 0x000fe20000410000 */
[----:B------:R-:W-:Y:S02]  /*e840*/  FSEL R32, R209, -INF , !P6 ;  /* 0xff800000d1207808 */ /* 0x000fe40007000000 */
[----:B------:R-:W-:Y:S02]  /*e850*/  FSEL R58, R27, -INF , !P4 ;  /* 0xff8000001b3a7808 */ /* 0x000fe40006000000 */
[C---:B------:R-:W-:Y:S01]  /*e860*/  ISETP.GE.AND P3, PT, R3.reuse, R23, PT ;  /* 0x000000170300720c */ /* 0x040fe20003f66270 */
[----:B------:R-:W4:Y:S01]  /*e870*/  MUFU.TANH R142, R142 ;  /* 0x0000008e008e7308 */ /* 0x000f220000002400 */
[----:B------:R-:W-:-:S02]  /*e880*/  ISETP.GE.AND P6, PT, R3, R24, PT ;  /* 0x000000180300720c */ /* 0x000fc40003fc6270 */
[----:B------:R-:W-:-:S05]  /*e890*/  ISETP.GE.AND P4, PT, R2, R24, PT ;  /* 0x000000180200720c */ /* 0x000fca0003f86270 */
[----:B------:R-:W1:Y:S01]  /*e8a0*/  MUFU.TANH R49, R49 ;  /* 0x0000003100317308 */ /* 0x000e620000002400 */
[----:B------:R-:W-:Y:S01]  /*e8b0*/  FMUL.FTZ R143, R143, c[0x0][0x2ec] ;  /* 0x0000bb008f8f7a20 */ /* 0x000fe20000410000 */
[----:B------:R-:W-:-:S06]  /*e8c0*/  FSEL R33, R210, -INF , !P3 ;  /* 0xff800000d2217808 */ /* 0x000fcc0005800000 */
[----:B------:R-:W1:Y:S01]  /*e8d0*/  MUFU.TANH R54, R54 ;  /* 0x0000003600367308 */ /* 0x000e620000002400 */
[----:B------:R-:W-:Y:S02]  /*e8e0*/  FSEL R59, R208, -INF , !P1 ;  /* 0xff800000d03b7808 */ /* 0x000fe40004800000 */
[----:B------:R-:W-:Y:S02]  /*e8f0*/  FSEL R62, R22, -INF , !P6 ;  /* 0xff800000163e7808 */ /* 0x000fe40007000000 */
[----:B------:R-:W-:-:S03]  /*e900*/  FSEL R60, R21, -INF , !P4 ;  /* 0xff800000153c7808 */ /* 0x000fc60006000000 */
[----:B------:R-:W1:Y:S01]  /*e910*/  MUFU.TANH R64, R141 ;  /* 0x0000008d00407308 */ /* 0x000e620000002400 */
[----:B------:R-:W-:Y:S02]  /*e920*/  FSEL R61, R20, -INF , !P5 ;  /* 0xff800000143d7808 */ /* 0x000fe40006800000 */
[----:B------:R-:W-:Y:S02]  /*e930*/  ISETP.GE.AND P3, PT, R4, R25, PT ;  /* 0x000000190400720c */ /* 0x000fe40003f66270 */
[----:B------:R-:W-:-:S03]  /*e940*/  ISETP.GE.AND P1, PT, R3, R26, PT ;  /* 0x0000001a0300720c */ /* 0x000fc60003f26270 */
[----:B------:R3:W1:Y:S01]  /*e950*/  MUFU.TANH R56, R133 ;  /* 0x0000008500387308 */ /* 0x0006620000002400 */
[-C--:B------:R-:W-:Y:S02]  /*e960*/  ISETP.GE.AND P6, PT, R3, R25.reuse, PT ;  /* 0x000000190300720c */ /* 0x080fe40003fc6270 */
[C---:B------:R-:W-:Y:S02]  /*e970*/  ISETP.GE.AND P4, PT, R2.reuse, R26, PT ;  /* 0x0000001a0200720c */ /* 0x040fe40003f86270 */
[----:B------:R-:W-:Y:S02]  /*e980*/  ISETP.GE.AND P5, PT, R2, R25, PT ;  /* 0x000000190200720c */ /* 0x000fe40003fa6270 */
[C---:B------:R-:W-:Y:S01]  /*e990*/  IADD3 R3, R0.reuse, 0x31, RZ ;  /* 0x0000003100037810 */ /* 0x040fe20007ffe0ff */
[----:B------:R-:W1:Y:S01]  /*e9a0*/  MUFU.TANH R53, R53 ;  /* 0x0000003500357308 */ /* 0x000e620000002400 */
[----:B------:R-:W-:Y:S01]  /*e9b0*/  IADD3 R2, R0, 0x38, RZ ;  /* 0x0000003800027810 */ /* 0x000fe20007ffe0ff */
[----:B------:R-:W-:Y:S01]  /*e9c0*/  FMUL.FTZ R52, R52, c[0x0][0x2ec] ;  /* 0x0000bb0034347a20 */ /* 0x000fe20000410000 */
[----:B---3--:R-:W-:-:S05]  /*e9d0*/  FSEL R133, R217, -INF , !P2 ;  /* 0xff800000d9857808 */ /* 0x008fca0005000000 */
[----:B------:R-:W3:Y:S01]  /*e9e0*/  MUFU.TANH R48, R48 ;  /* 0x0000003000307308 */ /* 0x000ee20000002400 */
[----:B------:R-:W-:Y:S02]  /*e9f0*/  ISETP.GE.AND P2, PT, R4, R26, PT ;  /* 0x0000001a0400720c */ /* 0x000fe40003f46270 */
[C---:B------:R-:W-:Y:S02]  /*ea00*/  IADD3 R4, R0.reuse, 0x30, RZ ;  /* 0x0000003000047810 */ /* 0x040fe40007ffe0ff */
[----:B------:R-:W-:Y:S01]  /*ea10*/  IADD3 R0, R0, 0x39, RZ ;  /* 0x0000003900007810 */ /* 0x000fe20007ffe0ff */
[----:B------:R-:W-:Y:S01]  /*ea20*/  FMUL.FTZ R50, R50, c[0x0][0x2ec] ;  /* 0x0000bb0032327a20 */ /* 0x000fe20000410000 */
[----:B------:R-:W-:Y:S01]  /*ea30*/  FSEL R251, R134, -INF , !P0 ;  /* 0xff80000086fb7808 */ /* 0x000fe20004000000 */
[----:B------:R-:W-:Y:S01]  /*ea40*/  FMUL.FTZ R8, R8, c[0x0][0x2ec] ;  /* 0x0000bb0008087a20 */ /* 0x000fe20000410000 */
[----:B------:R-:W-:Y:S01]  /*ea50*/  MUFU.TANH R143, R143 ;  /* 0x0000008f008f7308 */ /* 0x000fe20000002400 */
[----:B------:R-:W-:Y:S01]  /*ea60*/  FSEL R215, R135, -INF , !P3 ;  /* 0xff80000087d77808 */ /* 0x000fe20005800000 */
[----:B------:R-:W-:Y:S01]  /*ea70*/  FMUL.FTZ R6, R10, c[0x0][0x2ec] ;  /* 0x0000bb000a067a20 */ /* 0x000fe20000410000 */
[----:B------:R-:W-:-:S02]  /*ea80*/  ISETP.GE.AND P0, PT, R0, R23, PT ;  /* 0x000000170000720c */ /* 0x000fc40003f06270 */
[-C--:B------:R-:W-:Y:S01]  /*ea90*/  ISETP.GE.AND P3, PT, R4, R24.reuse, PT ;  /* 0x000000180400720c */ /* 0x080fe20003f66270 */
[----:B------:R-:W-:Y:S01]  /*eaa0*/  FMUL.FTZ R51, R51, c[0x0][0x2ec] ;  /* 0x0000bb0033337a20 */ /* 0x000fe20000410000 */
[----:B--2---:R-:W-:Y:S01]  /*eab0*/  FSEL R57, R57, -INF , !P1 ;  /* 0xff80000039397808 */ /* 0x004fe20004800000 */
[----:B------:R-:W2:Y:S01]  /*eac0*/  MUFU.TANH R52, R52 ;  /* 0x0000003400347308 */ /* 0x000ea20000002400 */
[----:B----4-:R-:W-:Y:S01]  /*ead0*/  FSEL R10, R142, -INF , !P6 ;  /* 0xff8000008e0a7808 */ /* 0x010fe20007000000 */
[----:B------:R-:W-:Y:S01]  /*eae0*/  FMUL.FTZ R55, R55, c[0x0][0x2ec] ;  /* 0x0000bb0037377a20 */ /* 0x000fe20000410000 */
[----:B-1----:R-:W-:Y:S01]  /*eaf0*/  FSEL R28, R49, -INF , !P0 ;  /* 0xff800000311c7808 */ /* 0x002fe20004000000 */
[----:B------:R-:W-:Y:S01]  /*eb00*/  FMUL.FTZ R5, R11, c[0x0][0x2ec] ;  /* 0x0000bb000b057a20 */ /* 0x000fe20000410000 */
[----:B------:R-:W-:Y:S02]  /*eb10*/  FSEL R54, R54, -INF , !P3 ;  /* 0xff80000036367808 */ /* 0x000fe40005800000 */
[C---:B------:R-:W-:Y:S01]  /*eb20*/  ISETP.GE.AND P1, PT, R3.reuse, R23, PT ;  /* 0x000000170300720c */ /* 0x040fe20003f26270 */
[----:B------:R-:W-:Y:S01]  /*eb30*/  MUFU.TANH R50, R50 ;  /* 0x0000003200327308 */ /* 0x000fe20000002400 */
[----:B------:R-:W-:-:S02]  /*eb40*/  ISETP.GE.AND P6, PT, R3, R24, PT ;  /* 0x000000180300720c */ /* 0x000fc40003fc6270 */
[C---:B------:R-:W-:Y:S02]  /*eb50*/  ISETP.GE.AND P0, PT, R3.reuse, R26, PT ;  /* 0x0000001a0300720c */ /* 0x040fe40003f06270 */
[----:B------:R-:W-:Y:S01]  /*eb60*/  ISETP.GE.AND P3, PT, R3, R25, PT ;  /* 0x000000190300720c */ /* 0x000fe20003f66270 */
[----:B------:R-:W-:Y:S02]  /*eb70*/  FMUL.FTZ R3, R43, c[0x0][0x2ec] ;  /* 0x0000bb002b037a20 */ /* 0x000fe40000410000 */
[----:B------:R-:W1:Y:S01]  /*eb80*/  MUFU.TANH R8, R8 ;  /* 0x0000000800087308 */ /* 0x000e620000002400 */
[----:B------:R-:W-:Y:S02]  /*eb90*/  FSEL R64, R64, -INF , !P4 ;  /* 0xff80000040407808 */ /* 0x000fe40006000000 */
[----:B------:R-:W-:Y:S01]  /*eba0*/  ISETP.GE.AND P4, PT, R2, R23, PT ;  /* 0x000000170200720c */ /* 0x000fe20003f86270 */
[----:B------:R-:W-:-:S04]  /*ebb0*/  FMUL.FTZ R42, R42, c[0x0][0x2ec] ;  /* 0x0000bb002a2a7a20 */ /* 0x000fc80000410000 */
[----:B------:R-:W4:Y:S01]  /*ebc0*/  MUFU.TANH R6, R6 ;  /* 0x0000000600067308 */ /* 0x000f220000002400 */
[----:B------:R-:W-:Y:S02]  /*ebd0*/  FSEL R56, R56, -INF , !P2 ;  /* 0xff80000038387808 */ /* 0x000fe40005000000 */
[----:B------:R-:W-:Y:S02]  /*ebe0*/  FSEL R30, R53, -INF , !P1 ;  /* 0xff800000351e7808 */ /* 0x000fe40004800000 */
[----:B---3--:R-:W-:-:S03]  /*ebf0*/  FSEL R29, R48, -INF , !P4 ;  /* 0xff800000301d7808 */ /* 0x008fc60006000000 */
[----:B------:R-:W3:Y:S01]  /*ec00*/  MUFU.TANH R51, R51 ;  /* 0x0000003300337308 */ /* 0x000ee20000002400 */
[C---:B------:R-:W-:Y:S02]  /*ec10*/  ISETP.GE.AND P2, PT, R4.reuse, R23, PT ;  /* 0x000000170400720c */ /* 0x040fe40003f46270 */
[C---:B------:R-:W-:Y:S02]  /*ec20*/  ISETP.GE.AND P1, PT, R4.reuse, R26, PT ;  /* 0x0000001a0400720c */ /* 0x040fe40003f26270 */
[----:B------:R-:W-:-:S03]  /*ec30*/  ISETP.GE.AND P4, PT, R4, R25, PT ;  /* 0x000000190400720c */ /* 0x000fc60003f86270 */
[----:B------:R-:W1:Y:S01]  /*ec40*/  MUFU.TANH R55, R55 ;  /* 0x0000003700377308 */ /* 0x000e620000002400 */
[----:B------:R1:W-:Y:S01]  /*ec50*/  STL [R1+0x24], R10 ;  /* 0x0000240a01007387 */ /* 0x0003e20000100800 */
[----:B------:R-:W-:-:S06]  /*ec60*/  FMUL.FTZ R9, R9, c[0x0][0x2ec] ;  /* 0x0000bb0009097a20 */ /* 0x000fcc0000410000 */
[----:B------:R-:W1:Y:S01]  /*ec70*/  MUFU.TANH R5, R5 ;  /* 0x0000000500057308 */ /* 0x000e620000002400 */
[----:B--2---:R-:W-:-:S07]  /*ec80*/  FSEL R31, R52, -INF , !P2 ;  /* 0xff800000341f7808 */ /* 0x004fce0005000000 */
[----:B------:R-:W-:Y:S01]  /*ec90*/  MUFU.TANH R3, R3 ;  /* 0x0000000300037308 */ /* 0x000fe20000002400 */
[----:B------:R-:W-:-:S07]  /*eca0*/  ISETP.GE.AND P2, PT, R0, R24, PT ;  /* 0x000000180000720c */ /* 0x000fce0003f46270 */
[----:B------:R-:W2:Y:S01]  /*ecb0*/  MUFU.TANH R4, R42 ;  /* 0x0000002a00047308 */ /* 0x000ea20000002400 */
[----:B-1----:R-:W-:Y:S02]  /*ecc0*/  FSEL R10, R143, -INF , !P5 ;  /* 0xff8000008f0a7808 */ /* 0x002fe40006800000 */
[----:B------:R-:W-:Y:S02]  /*ecd0*/  ISETP.GE.AND P5, PT, R2, R24, PT ;  /* 0x000000180200720c */ /* 0x000fe40003fa6270 */
[----:B------:R-:W-:Y:S02]  /*ece0*/  FSEL R49, R8, -INF , !P1 ;  /* 0xff80000008317808 */ /* 0x000fe40004800000 */
[----:B------:R-:W-:Y:S01]  /*ecf0*/  FSEL R23, R50, -INF , !P5 ;  /* 0xff80000032177808 */ /* 0x000fe20006800000 */
[----:B------:R-:W1:Y:S01]  /*ed00*/  MUFU.TANH R9, R9 ;  /* 0x0000000900097308 */ /* 0x000e620000002400 */
[C---:B------:R-:W-:Y:S02]  /*ed10*/  ISETP.GE.AND P5, PT, R0.reuse, R26, PT ;  /* 0x0000001a0000720c */ /* 0x040fe40003fa6270 */
[----:B------:R-:W-:-:S02]  /*ed20*/  ISETP.GE.AND P1, PT, R0, R25, PT ;  /* 0x000000190000720c */ /* 0x000fc40003f26270 */
[----:B----4-:R-:W-:Y:S02]  /*ed30*/  FSEL R0, R6, -INF , !P4 ;  /* 0xff80000006007808 */ /* 0x010fe40006000000 */
[----:B---3--:R-:W-:Y:S01]  /*ed40*/  FSEL R21, R51, -INF , !P2 ;  /* 0xff80000033157808 */ /* 0x008fe20005000000 */
[----:B------:R-:W-:Y:S04]  /*ed50*/  STL [R1+0x20], R10 ;  /* 0x0000200a01007387 */ /* 0x000fe80000100800 */
[----:B------:R-:W-:Y:S01]  /*ed60*/  BAR.SYNC.DEFER_BLOCKING 0x0 ;  /* 0x0000000000007b1d */ /* 0x000fe20000010000 */
[----:B------:R-:W-:Y:S02]  /*ed70*/  ISETP.GE.AND P2, PT, R2, R25, PT ;  /* 0x000000190200720c */ /* 0x000fe40003f46270 */
[----:B------:R-:W-:-:S02]  /*ed80*/  FSEL R47, R55, -INF , !P6 ;  /* 0xff800000372f7808 */ /* 0x000fc40007000000 */
[----:B------:R-:W-:Y:S01]  /*ed90*/  FSEL R5, R5, -INF , !P3 ;  /* 0xff80000005057808 */ /* 0x000fe20005800000 */
[----:B------:R3:W-:Y:S01]  /*eda0*/  STL [R1+0xc], R0 ;  /* 0x00000c0001007387 */ /* 0x0007e20000100800 */
[----:B------:R-:W-:Y:S02]  /*edb0*/  ISETP.GE.AND P6, PT, R2, R26, PT ;  /* 0x0000001a0200720c */ /* 0x000fe40003fc6270 */
[----:B--2---:R-:W-:Y:S01]  /*edc0*/  FSEL R2, R4, -INF , !P2 ;  /* 0xff80000004027808 */ /* 0x004fe20005000000 */
[----:B------:R-:W-:Y:S01]  /*edd0*/  FMUL.FTZ R40, R40, c[0x0][0x2ec] ;  /* 0x0000bb0028287a20 */ /* 0x000fe20000410000 */
[----:B------:R2:W-:Y:S01]  /*ede0*/  STL [R1+0x8], R5 ;  /* 0x0000080501007387 */ /* 0x0005e20000100800 */
[----:B------:R-:W-:Y:S01]  /*edf0*/  FMUL.FTZ R7, R41, c[0x0][0x2ec] ;  /* 0x0000bb0029077a20 */ /* 0x000fe20000410000 */
[----:B-1----:R-:W-:Y:S02]  /*ee00*/  FSEL R48, R9, -INF , !P0 ;  /* 0xff80000009307808 */ /* 0x002fe40004000000 */
[----:B------:R-:W-:Y:S01]  /*ee10*/  PLOP3.LUT P0, PT, PT, PT, UP0, 0x80, 0x0 ;  /* 0x000000000000781c */ /* 0x000fe20003f0f008 */
[----:B------:R-:W1:Y:S01]  /*ee20*/  MUFU.TANH R40, R40 ;  /* 0x0000002800287308 */ /* 0x000e620000002400 */
[----:B---3--:R-:W-:-:S05]  /*ee30*/  FSEL R0, R3, -INF , !P1 ;  /* 0xff80000003007808 */ /* 0x008fca0004800000 */
[----:B------:R2:W-:Y:S04]  /*ee40*/  STL [R1], R0 ;  /* 0x0000000001007387 */ /* 0x0005e80000100800 */
[----:B------:R2:W-:Y:S01]  /*ee50*/  STL [R1+0x4], R2 ;  /* 0x0000040201007387 */ /* 0x0005e20000100800 */
[----:B------:R-:W3:Y:S01]  /*ee60*/  MUFU.TANH R7, R7 ;  /* 0x0000000700077308 */ /* 0x000ee20000002400 */
[----:B-1----:R-:W-:Y:S02]  /*ee70*/  FSEL R46, R40, -INF , !P6 ;  /* 0xff800000282e7808 */ /* 0x002fe40007000000 */
[----:B---3--:R-:W-:Y:S01]  /*ee80*/  FSEL R22, R7, -INF , !P5 ;  /* 0xff80000007167808 */ /* 0x008fe20006800000 */
[----:B------:R-:W-:Y:S05]  /*ee90*/  @!P0 BRA `(.L_x_79) ;  /* 0x0000024000008947 */ /* 0x000fea0003800000 */
[----:B------:R-:W3:Y:S04]  /*eea0*/  LDL.64 R246, [R1+0xb8] ;  /* 0x0000b80001f67983 */ /* 0x000ee80000100a00 */
[----:B------:R-:W4:Y:S01]  /*eeb0*/  LDL.64 R212, [R1+0xb0] ;  /* 0x0000b00001d47983 */ /* 0x000f220000100a00 */
[----:B------:R-:W-:-:S02]  /*eec0*/  UIADD3 UR7, UR8, -0x4, URZ ;  /* 0xfffffffc08077890 */ /* 0x000fc4000fffe03f */
[----:B------:R-:W-:Y:S02]  /*eed0*/  ULDC.64 UR4, c[0x0][0x198] ;  /* 0x0000660000047ab9 */ /* 0x000fe40000000a00 */
[----:B------:R-:W-:Y:S02]  /*eee0*/  USHF.R.S32.HI UR6, URZ, 0x1f, UR7 ;  /* 0x0000001f3f067899 */ /* 0x000fe40008011407 */
[----:B------:R-:W-:Y:S02]  /*eef0*/  UIMAD.WIDE.U32 UR12, UR7, UR4, URZ ;  /* 0x00000004070c72a5 */ /* 0x000fe4000f8e003f */
[----:B------:R-:W-:-:S04]  /*ef00*/  UIMAD UR6, UR6, UR4, URZ ;  /* 0x00000004060672a4 */ /* 0x000fc8000f8e023f */
[----:B------:R-:W-:Y:S01]  /*ef10*/  UIMAD UR6, UR7, UR5, UR6 ;  /* 0x00000005070672a4 */ /* 0x000fe2000f8e0206 */
[----:B--2---:R-:W-:Y:S02]  /*ef20*/  IMAD.U32 R0, RZ, RZ, UR12 ;  /* 0x0000000cff007e24 */ /* 0x004fe4000f8e00ff */
[----:B------:R-:W-:Y:S01]  /*ef30*/  IMAD.U32 R3, RZ, RZ, UR12 ;  /* 0x0000000cff037e24 */ /* 0x000fe2000f8e00ff */
[----:B------:R-:W-:-:S06]  /*ef40*/  UIADD3 UR6, UR13, UR6, URZ ;  /* 0x000000060d067290 */ /* 0x000fcc000fffe03f */
[----:B------:R-:W-:Y:S01]  /*ef50*/  IMAD.U32 R2, RZ, RZ, UR6 ;  /* 0x00000006ff027e24 */ /* 0x000fe2000f8e00ff */
[----:B------:R-:W-:Y:S02]  /*ef60*/  USHF.L.U32 UR6, UR4, 0x5, URZ ;  /* 0x0000000504067899 */ /* 0x000fe4000800063f */
[----:B------:R-:W-:Y:S01]  /*ef70*/  USHF.L.U64.HI UR4, UR4, 0x5, UR5 ;  /* 0x0000000504047899 */ /* 0x000fe20008010205 */
[----:B---3--:R-:W-:-:S04]  /*ef80*/  LEA R0, P0, R0, R246, 0x6 ;  /* 0x000000f600007211 */ /* 0x008fc800078030ff */
        /* <DEDUP_REMOVED lines=21> */
.L_x_79:
[----:B--2---:R-:W2:Y:S04]  /*f0e0*/  LDL.LU R5, [R1+0x8c] ;  /* 0x00008c0001057983 */ /* 0x004ea80000300800 */
[----:B------:R-:W3:Y:S04]  /*f0f0*/  LDL.LU R4, [R1+0x90] ;  /* 0x0000900001047983 */ /* 0x000ee80000300800 */
[----:B-1----:R-:W4:Y:S04]  /*f100*/  LDL.LU R3, [R1+0x94] ;  /* 0x0000940001037983 */ /* 0x002f280000300800 */
[----:B------:R-:W4:Y:S04]  /*f110*/  LDL.LU R2, [R1+0x98] ;  /* 0x0000980001027983 */ /* 0x000f280000300800 */
[----:B------:R-:W4:Y:S04]  /*f120*/  LDL.LU R0, [R1+0x88] ;  /* 0x0000880001007983 */ /* 0x000f280000300800 */
[----:B------:R-:W4:Y:S01]  /*f130*/  LDL.LU R7, [R1+0x6c] ;  /* 0x00006c0001077983 */ /* 0x000f220000300800 */
[----:B------:R-:W-:-:S02]  /*f140*/  MOV R53, R251 ;  /* 0x000000fb00357202 */ /* 0x000fc40000000f00 */
[----:B------:R-:W-:Y:S01]  /*f150*/  MOV R52, R215 ;  /* 0x000000d700347202 */ /* 0x000fe20000000f00 */
        /* <DEDUP_REMOVED lines=31> */
[----:B--2---:R-:W-:-:S02]  /*f350*/  MOV R27, R5 ;  /* 0x00000005001b7202 */ /* 0x004fc40000000f00 */
[----:B---3--:R-:W-:Y:S02]  /*f360*/  MOV R26, R4 ;  /* 0x00000004001a7202 */ /* 0x008fe40000000f00 */
[----:B----4-:R-:W-:Y:S02]  /*f370*/  MOV R25, R3 ;  /* 0x0000000300197202 */ /* 0x010fe40000000f00 */
[----:B------:R-:W-:Y:S02]  /*f380*/  MOV R24, R2 ;  /* 0x0000000200187202 */ /* 0x000fe40000000f00 */
[----:B------:R-:W-:Y:S02]  /*f390*/  MOV R10, R0 ;  /* 0x00000000000a7202 */ /* 0x000fe40000000f00 */
        /* <DEDUP_REMOVED lines=14> */
[----:B------:R-:W-:-:S04]  /*f480*/  FMNMX.FTZ R0, R17, R9, !PT ;  /* 0x0000000911007209 */ /* 0x000fc80007810000 */
[----:B------:R-:W-:Y:S02]  /*f490*/  FMNMX.FTZ R0, R38, R0, !PT ;  /* 0x0000000026007209 */ /* 0x000fe40007810000 */
[----:B------:R-:W-:Y:S02]  /*f4a0*/  FMNMX.FTZ R136, R29, R136, !PT ;  /* 0x000000881d887209 */ /* 0x000fe40007810000 */
[----:B------:R-:W-:Y:S02]  /*f4b0*/  FMNMX.FTZ R0, R12, R0, !PT ;  /* 0x000000000c007209 */ /* 0x000fe40007810000 */
        /* <DEDUP_REMOVED lines=18> */
[----:B------:R-:W-:Y:S01]  /*f5e0*/  FMNMX.FTZ R2, R60, R2, !PT ;  /* 0x000000023c027209 */ /* 0x000fe20007810000 */
[----:B------:R1:W-:Y:S01]  /*f5f0*/  STL [R1+0xf4], R229 ;  /* 0x0000f4e501007387 */ /* 0x0003e20000100800 */
[----:B------:R-:W-:Y:S02]  /*f600*/  FMNMX.FTZ R3, R67, R3, !PT ;  /* 0x0000000343037209 */ /* 0x000fe40007810000 */
[----:B------:R-:W-:Y:S02]  /*f610*/  FMNMX.FTZ R0, R19, R0, !PT ;  /* 0x0000000013007209 */ /* 0x000fe40007810000 */
[----:B------:R-:W-:-:S02]  /*f620*/  FMNMX.FTZ R4, R54, R2, !PT ;  /* 0x0000000236047209 */ /* 0x000fc40007810000 */
[----:B------:R-:W-:Y:S02]  /*f630*/  FMNMX.FTZ R3, R132, R3, !PT ;  /* 0x0000000384037209 */ /* 0x000fe40007810000 */
[----:B------:R-:W-:Y:S02]  /*f640*/  FMNMX.FTZ R0, R18, R0, !PT ;  /* 0x0000000012007209 */ /* 0x000fe40007810000 */
[----:B------:R-:W-:Y:S02]  /*f650*/  FMNMX.FTZ R4, R47, R4, !PT ;  /* 0x000000042f047209 */ /* 0x000fe40007810000 */
[----:B------:R-:W-:Y:S02]  /*f660*/  FMNMX.FTZ R3, R61, R3, !PT ;  /* 0x000000033d037209 */ /* 0x000fe40007810000 */
[----:B------:R-:W-:Y:S01]  /*f670*/  FMNMX.FTZ R0, R16, R0, !PT ;  /* 0x0000000010007209 */ /* 0x000fe20007810000 */
[----:B-1----:R-:W2:Y:S04]  /*f680*/  LDL.LU R229, [R1+0x4] ;  /* 0x0000040001e57983 */ /* 0x002ea80000300800 */
[----:B------:R1:W-:Y:S01]  /*f690*/  STL [R1+0xf0], R224 ;  /* 0x0000f0e001007387 */ /* 0x0003e20000100800 */
[----:B------:R-:W-:-:S02]  /*f6a0*/  FMNMX.FTZ R4, R23, R4, !PT ;  /* 0x0000000417047209 */ /* 0x000fc40007810000 */
[----:B------:R-:W-:Y:S02]  /*f6b0*/  FMNMX.FTZ R3, R56, R3, !PT ;  /* 0x0000000338037209 */ /* 0x000fe40007810000 */
[----:B------:R-:W-:Y:S02]  /*f6c0*/  FMNMX.FTZ R2, R137, R0, !PT ;  /* 0x0000000089027209 */ /* 0x000fe40007810000 */
[----:B------:R-:W-:Y:S02]  /*f6d0*/  FMNMX.FTZ R0, R21, R4, !PT ;  /* 0x0000000415007209 */ /* 0x000fe40007810000 */
[----:B------:R-:W-:Y:S01]  /*f6e0*/  FMNMX.FTZ R134, R57, R3, !PT ;  /* 0x0000000339867209 */ /* 0x000fe20007810000 */
[----:B-1----:R-:W3:Y:S03]  /*f6f0*/  LDL.LU R224, [R1] ;  /* 0x0000000001e07983 */ /* 0x002ee60000300800 */
[----:B------:R-:W-:Y:S01]  /*f700*/  FMNMX.FTZ R134, R64, R134, !PT ;  /* 0x0000008640867209 */ /* 0x000fe20007810000 */
[----:B------:R-:W1:Y:S01]  /*f710*/  SHFL.BFLY PT, R3, R0, 0x2, 0x1f ;  /* 0x0c401f0000037f89 */ /* 0x000e6200000e0000 */
[----:B------:R-:W-:-:S02]  /*f720*/  FMNMX.FTZ R2, R63, R2, !PT ;  /* 0x000000023f027209 */ /* 0x000fc40007810000 */
[----:B------:R-:W-:Y:S01]  /*f730*/  FMNMX.FTZ R134, R49, R134, !PT ;  /* 0x0000008631867209 */ /* 0x000fe20007810000 */
[----:B------:R-:W4:Y:S01]  /*f740*/  SHFL.BFLY PT, R4, R136, 0x1, 0x1f ;  /* 0x0c201f0088047f89 */ /* 0x000f2200000e0000 */
[----:B------:R-:W-:Y:S02]  /*f750*/  FMNMX.FTZ R2, R65, R2, !PT ;  /* 0x0000000241027209 */ /* 0x000fe40007810000 */
[----:B------:R-:W-:Y:S02]  /*f760*/  FMNMX.FTZ R134, R48, R134, !PT ;  /* 0x0000008630867209 */ /* 0x000fe40007810000 */
[----:B------:R-:W-:Y:S02]  /*f770*/  FMNMX.FTZ R2, R133, R2, !PT ;  /* 0x0000000285027209 */ /* 0x000fe40007810000 */
[----:B------:R-:W-:Y:S02]  /*f780*/  FMNMX.FTZ R134, R46, R134, !PT ;  /* 0x000000862e867209 */ /* 0x000fe40007810000 */
[----:B------:R-:W-:-:S02]  /*f790*/  FMNMX.FTZ R2, R53, R2, !PT ;  /* 0x0000000235027209 */ /* 0x000fc40007810000 */
[----:B------:R-:W-:Y:S02]  /*f7a0*/  FMNMX.FTZ R134, R22, R134, !PT ;  /* 0x0000008616867209 */ /* 0x000fe40007810000 */
[----:B------:R-:W-:-:S03]  /*f7b0*/  FMNMX.FTZ R2, R52, R2, !PT ;  /* 0x0000000234027209 */ /* 0x000fc60007810000 */
[----:B------:R-:W4:Y:S01]  /*f7c0*/  SHFL.BFLY PT, R5, R134, 0x2, 0x1f ;  /* 0x0c401f0086057f89 */ /* 0x000f2200000e0000 */
[----:B------:R-:W-:Y:S02]  /*f7d0*/  FMNMX.FTZ R2, R233, R2, !PT ;  /* 0x00000002e9027209 */ /* 0x000fe40007810000 */
[----:B-1----:R-:W-:Y:S02]  /*f7e0*/  FMNMX.FTZ R0, R0, R3, !PT ;  /* 0x0000000300007209 */ /* 0x002fe40007810000 */
[----:B------:R-:W-:Y:S02]  /*f7f0*/  FMNMX.FTZ R2, R232, R2, !PT ;  /* 0x00000002e8027209 */ /* 0x000fe40007810000 */
[----:B----4-:R-:W-:Y:S01]  /*f800*/  FMNMX.FTZ R136, R136, R4, !PT ;  /* 0x0000000488887209 */ /* 0x010fe20007810000 */
[----:B------:R-:W1:Y:S01]  /*f810*/  SHFL.BFLY PT, R135, R0, 0x1, 0x1f ;  /* 0x0c201f0000877f89 */ /* 0x000e6200000e0000 */
[----:B------:R-:W-:Y:S02]  /*f820*/  FMNMX.FTZ R2, R231, R2, !PT ;  /* 0x00000002e7027209 */ /* 0x000fe40007810000 */
[----:B------:R-:W-:-:S02]  /*f830*/  FSETP.NEU.FTZ.AND P3, PT, R136, -INF , PT ;  /* 0xff8000008800780b */ /* 0x000fc40003f7d000 */
[----:B------:R-:W-:Y:S01]  /*f840*/  FMNMX.FTZ R3, R230, R2, !PT ;  /* 0x00000002e6037209 */ /* 0x000fe20007810000 */
[----:B------:R-:W-:-:S05]  /*f850*/  FMUL.FTZ R2, R136, c[0x0][0x23c] ;  /* 0x00008f0088027a20 */ /* 0x000fca0000410000 */
[----:B------:R-:W-:Y:S02]  /*f860*/  FSEL R2, R2, RZ, P3 ;  /* 0x000000ff02027208 */ /* 0x000fe40001800000 */
[----:B------:R-:W-:-:S03]  /*f870*/  FMNMX.FTZ R134, R134, R5, !PT ;  /* 0x0000000586867209 */ /* 0x000fc60007810000 */
[----:B------:R-:W-:-:S04]  /*f880*/  FFMA.FTZ R4, R8, c[0x0][0x23c], -R2 ;  /* 0x00008f0008047a23 */ /* 0x000fc80000010802 */
[----:B------:R4:W-:Y:S01]  /*f890*/  MUFU.EX2 R8, R4 ;  /* 0x0000000400087308 */ /* 0x0009e20000000800 */
[----:B-1----:R-:W-:Y:S01]  /*f8a0*/  FMNMX.FTZ R135, R0, R135, !PT ;  /* 0x0000008700877209 */ /* 0x002fe20007810000 */
[----:B------:R-:W-:-:S03]  /*f8b0*/  FFMA.FTZ R0, R40, c[0x0][0x23c], -R2 ;  /* 0x00008f0028007a23 */ /* 0x000fc60000010802 */
[----:B------:R-:W-:-:S03]  /*f8c0*/  FSETP.NEU.FTZ.AND P2, PT, R135, -INF , PT ;  /* 0xff8000008700780b */ /* 0x000fc60003f5d000 */
[----:B------:R1:W-:Y:S01]  /*f8d0*/  MUFU.EX2 R245, R0 ;  /* 0x0000000000f57308 */ /* 0x0003e20000000800 */
[----:B----4-:R-:W-:Y:S02]  /*f8e0*/  FFMA.FTZ R4, R6, c[0x0][0x23c], -R2 ;  /* 0x00008f0006047a23 */ /* 0x010fe40000010802 */
[----:B------:R-:W4:Y:S05]  /*f8f0*/  SHFL.BFLY PT, R6, R134, 0x1, 0x1f ;  /* 0x0c201f0086067f89 */ /* 0x000f2a00000e0000 */
[----:B------:R4:W-:Y:S01]  /*f900*/  MUFU.EX2 R50, R4 ;  /* 0x0000000400327308 */ /* 0x0009e20000000800 */
[----:B-1----:R-:W-:-:S05]  /*f910*/  FMUL.FTZ R0, R135, c[0x0][0x23c] ;  /* 0x00008f0087007a20 */ /* 0x002fca0000410000 */
[----:B------:R-:W-:Y:S01]  /*f920*/  FSEL R0, R0, RZ, P2 ;  /* 0x000000ff00007208 */ /* 0x000fe20001000000 */
[----:B----4-:R-:W-:-:S04]  /*f930*/  FFMA.FTZ R4, R39, c[0x0][0x23c], -R2 ;  /* 0x00008f0027047a23 */ /* 0x010fc80000010802 */
[----:B------:R1:W-:Y:S01]  /*f940*/  MUFU.EX2 R55, R4 ;  /* 0x0000000400377308 */ /* 0x0003e20000000800 */
[----:B------:R-:W-:Y:S01]  /*f950*/  FMNMX.FTZ R134, R134, R6, !PT ;  /* 0x0000000686867209 */ /* 0x000fe20007810000 */
        /* <DEDUP_REMOVED lines=14> */
[----:B------:R-:W4:Y:S01]  /*fa40*/  LDL.LU R11, [R1+0x7c] ;  /* 0x00007c00010b7983 */ /* 0x000f220000300800 */
[----:B--2---:R-:W-:-:S04]  /*fa50*/  FMNMX.FTZ R3, R229, R3, !PT ;  /* 0x00000003e5037209 */ /* 0x004fc80007810000 */
[----:B---3--:R-:W-:-:S05]  /*fa60*/  FMNMX.FTZ R3, R224, R3, !PT ;  /* 0x00000003e0037209 */ /* 0x008fca0007810000 */
[----:B------:R-:W1:Y:S02]  /*fa70*/  SHFL.BFLY PT, R5, R3, 0x2, 0x1f ;  /* 0x0c401f0003057f89 */ /* 0x000e6400000e0000 */
[----:B-1----:R-:W-:-:S05]  /*fa80*/  FMNMX.FTZ R3, R3, R5, !PT ;  /* 0x0000000503037209 */ /* 0x002fca0007810000 */
[----:B------:R-:W1:Y:S01]  /*fa90*/  SHFL.BFLY PT, R5, R3, 0x1, 0x1f ;  /* 0x0c201f0003057f89 */ /* 0x000e6200000e0000 */
        /* <DEDUP_REMOVED lines=18> */
[----:B------:R-:W4:Y:S02]  /*fbc0*/  MUFU.EX2 R4, R4 ;  /* 0x0000000400047308 */ /* 0x000f240000000800 */
[----:B----4-:R-:W-:Y:S02]  /*fbd0*/  FFMA.FTZ R234, R11, R4, R8 ;  /* 0x000000040bea7223 */ /* 0x010fe40000010008 */
        /* <DEDUP_REMOVED lines=11> */
[----:B------:R-:W-:Y:S01]  /*fc90*/  FMUL.FTZ R7, R7, c[0x0][0x23c] ;  /* 0x00008f0007077a20 */ /* 0x000fe20000410000 */
[----:B------:R-:W-:Y:S08]  /*fca0*/  MUFU.EX2 R14, R14 ;  /* 0x0000000e000e7308 */ /* 0x000ff00000000800 */
[----:B------:R3:W-:Y:S01]  /*fcb0*/  MUFU.EX2 R20, R6 ;  /* 0x0000000600147308 */ /* 0x0007e20000000800 */
[----:B------:R-:W-:-:S07]  /*fcc0*/  FMUL.FTZ R40, R116, R4 ;  /* 0x0000000474287220 */ /* 0x000fce0000410000 */
[----:B------:R-:W-:Y:S08]  /*fcd0*/  MUFU.EX2 R15, R7 ;  /* 0x00000007000f7308 */ /* 0x000ff00000000800 */
[----:B------:R4:W1:Y:S01]  /*fce0*/  MUFU.EX2 R247, R5 ;  /* 0x0000000500f77308 */ /* 0x0008620000000800 */
[----:B------:R-:W-:Y:S01]  /*fcf0*/  MOV R116, R36 ;  /* 0x0000002400747202 */ /* 0x000fe20000000f00 */
[-C--:B------:R-:W-:Y:S01]  /*fd00*/  FMUL.FTZ R36, R128, R4.reuse ;  /* 0x0000000480247220 */ /* 0x080fe20000410000 */
[----:B------:R-:W-:Y:S01]  /*fd10*/  MOV R128, R37 ;  /* 0x0000002500807202 */ /* 0x000fe20000000f00 */
[----:B------:R-:W-:Y:S01]  /*fd20*/  FMUL.FTZ R37, R129, R4 ;  /* 0x0000000481257220 */ /* 0x000fe20000410000 */
[----:B------:R-:W-:Y:S01]  /*fd30*/  MOV R129, R38 ;  /* 0x0000002600817202 */ /* 0x000fe20000000f00 */
[----:B------:R-:W-:Y:S01]  /*fd40*/  FMUL.FTZ R41, R117, R4 ;  /* 0x0000000475297220 */ /* 0x000fe20000410000 */
[----:B------:R-:W-:Y:S01]  /*fd50*/  MOV R252, R10 ;  /* 0x0000000a00fc7202 */ /* 0x000fe20000000f00 */
[----:B------:R-:W-:Y:S01]  /*fd60*/  FMUL.FTZ R148, R148, R4 ;  /* 0x0000000494947220 */ /* 0x000fe20000410000 */
[----:B------:R-:W-:Y:S01]  /*fd70*/  F2FP.PACK_AB R8, R50, R8 ;  /* 0x000000083208723e */ /* 0x000fe200000000ff */
[-C--:B------:R-:W-:Y:S01]  /*fd80*/  FMUL.FTZ R149, R149, R4.reuse ;  /* 0x0000000495957220 */ /* 0x080fe20000410000 */
[----:B------:R-:W-:Y:S01]  /*fd90*/  F2FP.PACK_AB R10, R55, R245 ;  /* 0x000000f5370a723e */ /* 0x000fe200000000ff */
[-C--:B------:R-:W-:Y:S01]  /*fda0*/  FMUL.FTZ R156, R156, R4.reuse ;  /* 0x000000049c9c7220 */ /* 0x080fe20000410000 */
[----:B---3--:R-:W-:Y:S01]  /*fdb0*/  F2FP.PACK_AB R6, R128, R139 ;  /* 0x0000008b8006723e */ /* 0x008fe200000000ff */
[----:B------:R-:W-:-:S02]  /*fdc0*/  FMUL.FTZ R157, R157, R4 ;  /* 0x000000049d9d7220 */ /* 0x000fc40000410000 */
[----:B------:R-:W-:Y:S01]  /*fdd0*/  FMUL.FTZ R164, R164, R4 ;  /* 0x00000004a4a47220 */ /* 0x000fe20000410000 */
[----:B----4-:R-:W-:Y:S01]  /*fde0*/  F2FP.PACK_AB R5, R246, R44 ;  /* 0x0000002cf605723e */ /* 0x010fe200000000ff */
[----:B------:R-:W-:Y:S01]  /*fdf0*/  FMUL.FTZ R165, R165, R4 ;  /* 0x00000004a5a57220 */ /* 0x000fe20000410000 */
[----:B-1----:R-:W-:Y:S01]  /*fe00*/  F2FP.PACK_AB R7, R247, R248 ;  /* 0x000000f8f707723e */ /* 0x002fe200000000ff */
        /* <DEDUP_REMOVED lines=65> */
[C---:B------:R-:W-:Y:S01]  /*10220*/  HMMA.16816.F32 R216, R8.reuse, R18, R156 ;  /* 0x0000001208d8723c */ /* 0x040fe2000000189c */
[----:B------:R-:W1:Y:S07]  /*10230*/  LDSM.16.MT88.4 R16, [R226+0xc000] ;  /* 0x00c00000e210783b */ /* 0x000e6e0000004200 */
        /* <DEDUP_REMOVED lines=30> */
[----:B------:R-:W-:-:S07]  /*10420*/  FMUL.FTZ R75, R75, R14 ;  /* 0x0000000e4b4b7220 */ /* 0x000fce0000410000 */
[----:B-1----:R-:W-:Y:S01]  /*10430*/  HMMA.16816.F32 R160, R4, R16, R72 ;  /* 0x0000001004a0723c */ /* 0x002fe20000001848 */
[----:B------:R-:W2:Y:S04]  /*10440*/  LDL.LU R74, [R1+0x84] ;  /* 0x00008400014a7983 */ /* 0x000ea80000300800 */
[----:B------:R-:W3:Y:S01]  /*10450*/  LDL.LU R75, [R1+0x9c] ;  /* 0x00009c00014b7983 */ /* 0x000ee20000300800 */
        /* <DEDUP_REMOVED lines=8> */
[----:B------:R-:W-:Y:S07]  /*104e0*/  HMMA.16816.F32 R164, R8, R16, R68 ;  /* 0x0000001008a4723c */ /* 0x000fee0000001844 */
[----:B------:R-:W-:Y:S01]  /*104f0*/  MOV R71, R27 ;  /* 0x0000001b00477202 */ /* 0x000fe20000000f00 */
[----:B------:R-:W-:Y:S01]  /*10500*/  HMMA.16816.F32 R140, R4, R18, R76 ;  /* 0x00000012048c723c */ /* 0x000fe2000000184c */
[----:B------:R-:W-:-:S02]  /*10510*/  MOV R70, R26 ;  /* 0x0000001a00467202 */ /* 0x000fc40000000f00 */
[----:B------:R-:W-:Y:S02]  /*10520*/  MOV R69, R25 ;  /* 0x0000001900457202 */ /* 0x000fe40000000f00 */
[----:B------:R-:W-:-:S03]  /*10530*/  MOV R68, R24 ;  /* 0x0000001800447202 */ /* 0x000fc60000000f00 */
[----:B------:R-:W-:Y:S01]  /*10540*/  HMMA.16816.F32 R24, R8, R18, R80 ;  /* 0x000000120818723c */ /* 0x000fe20000001850 */
[----:B------:R-:W1:Y:S01]  /*10550*/  LDSM.16.MT88.4 R16, [R226+0xe000] ;  /* 0x00e00000e210783b */ /* 0x000e620000004200 */
[-C--:B------:R-:W-:Y:S02]  /*10560*/  FMUL.FTZ R86, R86, R20.reuse ;  /* 0x0000001456567220 */ /* 0x080fe40000410000 */
[----:B------:R-:W-:Y:S02]  /*10570*/  FMUL.FTZ R87, R87, R20 ;  /* 0x0000001457577220 */ /* 0x000fe40000410000 */
[-C--:B------:R-:W-:Y:S02]  /*10580*/  FMUL.FTZ R88, R88, R15.reuse ;  /* 0x0000000f58587220 */ /* 0x080fe40000410000 */
[----:B------:R-:W-:Y:S02]  /*10590*/  FMUL.FTZ R89, R89, R15 ;  /* 0x0000000f59597220 */ /* 0x000fe40000410000 */
[----:B------:R-:W-:-:S02]  /*105a0*/  FMUL.FTZ R90, R90, R14 ;  /* 0x0000000e5a5a7220 */ /* 0x000fc40000410000 */
[-C--:B------:R-:W-:Y:S02]  /*105b0*/  FMUL.FTZ R91, R91, R14.reuse ;  /* 0x0000000e5b5b7220 */ /* 0x080fe40000410000 */
[-C--:B------:R-:W-:Y:S02]  /*105c0*/  FMUL.FTZ R92, R92, R15.reuse ;  /* 0x0000000f5c5c7220 */ /* 0x080fe40000410000 */
[----:B------:R-:W-:Y:S02]  /*105d0*/  FMUL.FTZ R93, R93, R15 ;  /* 0x0000000f5d5d7220 */ /* 0x000fe40000410000 */
[-C--:B------:R-:W-:Y:S02]  /*105e0*/  FMUL.FTZ R94, R94, R14.reuse ;  /* 0x0000000e5e5e7220 */ /* 0x080fe40000410000 */
[----:B------:R-:W-:Y:S02]  /*105f0*/  FMUL.FTZ R95, R95, R14 ;  /* 0x0000000e5f5f7220 */ /* 0x000fe40000410000 */
[----:B------:R-:W-:-:S02]  /*10600*/  FMUL.FTZ R98, R98, R20 ;  /* 0x0000001462627220 */ /* 0x000fc40000410000 */
        /* <DEDUP_REMOVED lines=30> */
[----:B------:R-:W-:Y:S02]  /*107f0*/  FMUL.FTZ R127, R127, R14 ;  /* 0x0000000e7f7f7220 */ /* 0x000fe40000410000 */
[----:B------:R-:W-:Y:S01]  /*10800*/  FMUL.FTZ R43, R119, R20 ;  /* 0x00000014772b7220 */ /* 0x000fe20000410000 */
[C---:B-1----:R-:W-:Y:S08]  /*10810*/  HMMA.16816.F32 R120, R4.reuse, R16, R120 ;  /* 0x000000100478723c */ /* 0x042ff00000001878 */
[----:B------:R-:W-:Y:S07]  /*10820*/  HMMA.16816.F32 R124, R4, R18, R124 ;  /* 0x00000012047c723c */ /* 0x000fee000000187c */
[----:B------:R-:W-:-:S04]  /*10830*/  FFMA.FTZ R4, R68, c[0x0][0x23c], -R2 ;  /* 0x00008f0044047a23 */ /* 0x000fc80000010802 */
[----:B------:R1:W-:Y:S02]  /*10840*/  MUFU.EX2 R112, R4 ;  /* 0x0000000400707308 */ /* 0x0003e40000000800 */
[----:B-1----:R-:W-:-:S06]  /*10850*/  FFMA.FTZ R4, R69, c[0x0][0x23c], -R2 ;  /* 0x00008f0045047a23 */ /* 0x002fcc0000010802 */
[----:B------:R1:W4:Y:S01]  /*10860*/  MUFU.EX2 R72, R4 ;  /* 0x0000000400487308 */ /* 0x0003220000000800 */
[----:B------:R-:W-:Y:S02]  /*10870*/  FMUL.FTZ R39, R131, R20 ;  /* 0x0000001483277220 */ /* 0x000fe40000410000 */
[----:B-1----:R-:W-:-:S05]  /*10880*/  FFMA.FTZ R4, R70, c[0x0][0x23c], -R2 ;  /* 0x00008f0046047a23 */ /* 0x002fca0000010802 */
[----:B------:R1:W-:Y:S02]  /*10890*/  MUFU.EX2 R119, R4 ;  /* 0x0000000400777308 */ /* 0x0003e40000000800 */
[----:B-1----:R-:W-:-:S06]  /*108a0*/  FFMA.FTZ R4, R71, c[0x0][0x23c], -R2 ;  /* 0x00008f0047047a23 */ /* 0x002fcc0000010802 */
[----:B------:R1:W-:Y:S02]  /*108b0*/  MUFU.EX2 R100, R4 ;  /* 0x0000000400647308 */ /* 0x0003e40000000800 */
[----:B-1----:R-:W-:-:S06]  /*108c0*/  FFMA.FTZ R4, R252, c[0x0][0x23c], -R0 ;  /* 0x00008f00fc047a23 */ /* 0x002fcc0000010800 */
[----:B------:R1:W-:Y:S02]  /*108d0*/  MUFU.EX2 R131, R4 ;  /* 0x0000000400837308 */ /* 0x0003e40000000800 */
[----:B-1----:R-:W-:-:S06]  /*108e0*/  FFMA.FTZ R4, R51, c[0x0][0x23c], -R0 ;  /* 0x00008f0033047a23 */ /* 0x002fcc0000010800 */
[----:B------:R1:W1:Y:S01]  /*108f0*/  MUFU.EX2 R51, R4 ;  /* 0x0000000400337308 */ /* 0x0002620000000800 */
[----:B------:R-:W-:Y:S02]  /*10900*/  FMUL.FTZ R38, R130, R20 ;  /* 0x0000001482267220 */ /* 0x000fe40000410000 */
[----:B-1----:R-:W-:-:S05]  /*10910*/  FFMA.FTZ R4, R251, c[0x0][0x23c], -R0 ;  /* 0x00008f00fb047a23 */ /* 0x002fca0000010800 */
[----:B------:R1:W-:Y:S01]  /*10920*/  MUFU.EX2 R88, R4 ;  /* 0x0000000400587308 */ /* 0x0003e20000000800 */
[----:B------:R-:W-:Y:S01]  /*10930*/  FMUL.FTZ R42, R118, R20 ;  /* 0x00000014762a7220 */ /* 0x000fe20000410000 */
[----:B------:R-:W-:Y:S01]  /*10940*/  MOV R71, R50 ;  /* 0x0000003200477202 */ /* 0x000fe20000000f00 */
[----:B-1----:R-:W-:-:S05]  /*10950*/  FFMA.FTZ R4, R250, c[0x0][0x23c], -R0 ;  /* 0x00008f00fa047a23 */ /* 0x002fca0000010800 */
[----:B------:R1:W1:Y:S01]  /*10960*/  MUFU.EX2 R101, R4 ;  /* 0x0000000400657308 */ /* 0x0002620000000800 */
[----:B------:R-:W-:Y:S01]  /*10970*/  HMMA.16816.F32 R40, R8, R16, R40 ;  /* 0x000000100828723c */ /* 0x000fe20000001828 */
[----:B-1----:R-:W-:-:S06]  /*10980*/  FFMA.FTZ R4, R249, c[0x0][0x23c], -R12 ;  /* 0x00008f00f9047a23 */ /* 0x002fcc000001080c */
[----:B------:R1:W-:Y:S01]  /*10990*/  MUFU.EX2 R130, R4 ;  /* 0x0000000400827308 */ /* 0x0003e20000000800 */
[----:B------:R-:W-:Y:S01]  /*109a0*/  HMMA.16816.F32 R36, R8, R18, R36 ;  /* 0x000000120824723c */ /* 0x000fe20000001824 */
[----:B------:R-:W3:Y:S01]  /*109b0*/  LDSM.16.MT88.4 R16, [R225+0xc800] ;  /* 0x00c80000e110783b */ /* 0x000ee20000004200 */
[----:B-1----:R-:W-:-:S05]  /*109c0*/  FFMA.FTZ R4, R66, c[0x0][0x23c], -R12 ;  /* 0x00008f0042047a23 */ /* 0x002fca000001080c */
[----:B------:R1:W1:Y:S01]  /*109d0*/  MUFU.EX2 R50, R4 ;  /* 0x0000000400327308 */ /* 0x0002620000000800 */
[----:B--2---:R-:W-:Y:S01]  /*109e0*/  FFMA.FTZ R45, R74, R15, R45 ;  /* 0x0000000f4a2d7223 */ /* 0x004fe2000001002d */
[----:B------:R-:W-:Y:S01]  /*109f0*/  MOV R115, R248 ;  /* 0x000000f800737202 */ /* 0x000fe20000000f00 */
[----:B------:R-:W-:Y:S02]  /*10a00*/  FFMA.FTZ R252, R31, c[0x0][0x23c], -R2 ;  /* 0x00008f001ffc7a23 */ /* 0x000fe40000010802 */
[----:B-1----:R-:W-:-:S04]  /*10a10*/  FFMA.FTZ R4, R67, c[0x0][0x23c], -R12 ;  /* 0x00008f0043047a23 */ /* 0x002fc8000001080c */
[----:B------:R1:W-:Y:S01]  /*10a20*/  MUFU.EX2 R89, R4 ;  /* 0x0000000400597308 */ /* 0x0003e20000000800 */
[----:B------:R-:W-:Y:S01]  /*10a30*/  MOV R91, R246 ;  /* 0x000000f6005b7202 */ /* 0x000fe20000000f00 */
[--C-:B------:R-:W-:Y:S01]  /*10a40*/  FFMA.FTZ R250, R30, c[0x0][0x23c], -R2.reuse ;  /* 0x00008f001efa7a23 */ /* 0x100fe20000010802 */
[----:B------:R-:W-:Y:S01]  /*10a50*/  MOV R74, R244 ;  /* 0x000000f4004a7202 */ /* 0x000fe20000000f00 */
[--C-:B------:R-:W-:Y:S01]  /*10a60*/  FFMA.FTZ R249, R29, c[0x0][0x23c], -R2.reuse ;  /* 0x00008f001df97a23 */ /* 0x100fe20000010802 */
[----:B------:R-:W-:Y:S01]  /*10a70*/  MOV R66, R138 ;  /* 0x0000008a00427202 */ /* 0x000fe20000000f00 */
[----:B------:R-:W-:Y:S02]  /*10a80*/  FFMA.FTZ R251, R28, c[0x0][0x23c], -R2 ;  /* 0x00008f001cfb7a23 */ /* 0x000fe40000010802 */
[----:B-1----:R-:W-:-:S04]  /*10a90*/  FFMA.FTZ R4, R132, c[0x0][0x23c], -R12 ;  /* 0x00008f0084047a23 */ /* 0x002fc8000001080c */
[----:B------:R1:W-:Y:S01]  /*10aa0*/  MUFU.EX2 R102, R4 ;  /* 0x0000000400667308 */ /* 0x0003e20000000800 */
[--C-:B------:R-:W-:Y:S02]  /*10ab0*/  FFMA.FTZ R35, R35, c[0x0][0x23c], -R2.reuse ;  /* 0x00008f0023237a23 */ /* 0x100fe40000010802 */
[--C-:B------:R-:W-:Y:S02]  /*10ac0*/  FFMA.FTZ R34, R34, c[0x0][0x23c], -R2.reuse ;  /* 0x00008f0022227a23 */ /* 0x100fe40000010802 */
[--C-:B------:R-:W-:Y:S02]  /*10ad0*/  FFMA.FTZ R33, R33, c[0x0][0x23c], -R2.reuse ;  /* 0x00008f0021217a23 */ /* 0x100fe40000010802 */
[----:B------:R-:W-:Y:S02]  /*10ae0*/  FFMA.FTZ R32, R32, c[0x0][0x23c], -R2 ;  /* 0x00008f0020207a23 */ /* 0x000fe40000010802 */
[--C-:B------:R-:W-:Y:S02]  /*10af0*/  FFMA.FTZ R31, R59, c[0x0][0x23c], -R0.reuse ;  /* 0x00008f003b1f7a23 */ /* 0x100fe40000010800 */
[----:B------:R-:W-:-:S02]  /*10b00*/  FFMA.FTZ R30, R58, c[0x0][0x23c], -R0 ;  /* 0x00008f003a1e7a23 */ /* 0x000fc40000010800 */
[----:B-1----:R-:W-:Y:S02]  /*10b10*/  FFMA.FTZ R4, R137, c[0x0][0x23c], -R13 ;  /* 0x00008f0089047a23 */ /* 0x002fe4000001080d */
[--C-:B------:R-:W-:Y:S02]  /*10b20*/  FFMA.FTZ R29, R62, c[0x0][0x23c], -R0.reuse ;  /* 0x00008f003e1d7a23 */ /* 0x100fe40000010800 */
[----:B------:R1:W-:Y:S01]  /*10b30*/  MUFU.EX2 R113, R4 ;  /* 0x0000000400717308 */ /* 0x0003e20000000800 */
[--C-:B------:R-:W-:Y:S02]  /*10b40*/  FFMA.FTZ R28, R60, c[0x0][0x23c], -R0.reuse ;  /* 0x00008f003c1c7a23 */ /* 0x100fe40000010800 */
[--C-:B------:R-:W-:Y:S02]  /*10b50*/  FFMA.FTZ R248, R54, c[0x0][0x23c], -R0.reuse ;  /* 0x00008f0036f87a23 */ /* 0x100fe40000010800 */
[--C-:B------:R-:W-:Y:S02]  /*10b60*/  FFMA.FTZ R246, R47, c[0x0][0x23c], -R0.reuse ;  /* 0x00008f002ff67a23 */ /* 0x100fe40000010800 */
[----:B------:R-:W-:-:S02]  /*10b70*/  FFMA.FTZ R244, R23, c[0x0][0x23c], -R0 ;  /* 0x00008f0017f47a23 */ /* 0x000fc40000010800 */
[----:B------:R-:W-:Y:S02]  /*10b80*/  FFMA.FTZ R138, R21, c[0x0][0x23c], -R0 ;  /* 0x00008f00158a7a23 */ /* 0x000fe40000010800 */
[--C-:B------:R-:W-:Y:S02]  /*10b90*/  FFMA.FTZ R2, R65, c[0x0][0x23c], -R13.reuse ;  /* 0x00008f0041027a23 */ /* 0x100fe4000001080d */
[--C-:B------:R-:W-:Y:S02]  /*10ba0*/  FFMA.FTZ R0, R133, c[0x0][0x23c], -R13.reuse ;  /* 0x00008f0085007a23 */ /* 0x100fe4000001080d */
[----:B-1----:R-:W-:Y:S01]  /*10bb0*/  FFMA.FTZ R4, R63, c[0x0][0x23c], -R13 ;  /* 0x00008f003f047a23 */ /* 0x002fe2000001080d */
[----:B------:R-:W-:Y:S08]  /*10bc0*/  MUFU.EX2 R90, R2 ;  /* 0x00000002005a7308 */ /* 0x000ff00000000800 */
[----:B------:R1:W2:Y:S08]  /*10bd0*/  MUFU.EX2 R118, R4 ;  /* 0x0000000400767308 */ /* 0x0002b00000000800 */
[----:B------:R-:W3:Y:S01]  /*10be0*/  MUFU.EX2 R103, R0 ;  /* 0x0000000000677308 */ /* 0x000ee20000000800 */
[----:B------:R-:W-:Y:S01]  /*10bf0*/  MOV R73, R139 ;  /* 0x0000008b00497202 */ /* 0x000fe20000000f00 */
[----:B------:R-:W-:Y:S01]  /*10c00*/  FFMA.FTZ R139, R22, c[0x0][0x23c], -R12 ;  /* 0x00008f00168b7a23 */ /* 0x000fe2000001080c */
[----:B----4-:R-:W-:Y:S01]  /*10c10*/  F2FP.PACK_AB R8, R72, R112 ;  /* 0x000000704808723e */ /* 0x010fe200000000ff */
[----:B------:R-:W4:Y:S01]  /*10c20*/  LDSM.16.MT88.4 R20, [R226+0xc800] ;  /* 0x00c80000e214783b */ /* 0x000f220000004200 */
[----:B------:R-:W-:-:S02]  /*10c30*/  F2FP.PACK_AB R9, R51, R131 ;  /* 0x000000833309723e */ /* 0x000fc400000000ff */
[----:B------:R-:W-:Y:S02]  /*10c40*/  F2FP.PACK_AB R10, R100, R119 ;  /* 0x00000077640a723e */ /* 0x000fe400000000ff */
[----:B------:R-:W-:Y:S02]  /*10c50*/  F2FP.PACK_AB R11, R101, R88 ;  /* 0x00000058650b723e */ /* 0x000fe400000000ff */
[----:B-1----:R-:W-:Y:S02]  /*10c60*/  F2FP.PACK_AB R4, R50, R130 ;  /* 0x000000823204723e */ /* 0x002fe400000000ff */
[----:B--2---:R-:W-:Y:S02]  /*10c70*/  F2FP.PACK_AB R5, R118, R113 ;  /* 0x000000717605723e */ /* 0x004fe400000000ff */
[----:B------:R-:W-:Y:S02]  /*10c80*/  F2FP.PACK_AB R6, R102, R89 ;  /* 0x000000596606723e */ /* 0x000fe400000000ff */
[----:B---3--:R-:W-:Y:S01]  /*10c90*/  F2FP.PACK_AB R7, R103, R90 ;  /* 0x0000005a6707723e */ /* 0x008fe200000000ff */
[----:B------:R-:W-:Y:S01]  /*10ca0*/  FFMA.FTZ R15, R61, c[0x0][0x23c], -R12 ;  /* 0x00008f003d0f7a23 */ /* 0x000fe2000001080c */
[-C--:B------:R-:W-:Y:S08]  /*10cb0*/  HMMA.16816.F32 R148, R8, R16.reuse, R148 ;  /* 0x000000100894723c */ /* 0x080ff00000001894 */
[C---:B------:R-:W-:Y:S08]  /*10cc0*/  HMMA.16816.F32 R144, R4.reuse, R16, R144 ;  /* 0x000000100490723c */ /* 0x040ff00000001890 */
[-C--:B------:R-:W-:Y:S08]  /*10cd0*/  HMMA.16816.F32 R152, R4, R18.reuse, R152 ;  /* 0x000000120498723c */ /* 0x080ff00000001898 */
[----:B------:R-:W-:Y:S01]  /*10ce0*/  HMMA.16816.F32 R60, R8, R18, R216 ;  /* 0x00000012083c723c */ /* 0x000fe200000018d8 */
[----:B------:R-:W1:Y:S01]  /*10cf0*/  LDSM.16.MT88.4 R16, [R228+0xc800] ;  /* 0x00c80000e410783b */ /* 0x000e620000004200 */
[----:B------:R-:W-:Y:S01]  /*10d00*/  FFMA.FTZ R44, R75, R14, R44 ;  /* 0x0000000e4b2c7223 */ /* 0x000fe2000001002c */
[----:B------:R-:W-:Y:S01]  /*10d10*/  MOV R75, R245 ;  /* 0x000000f5004b7202 */ /* 0x000fe20000000f00 */
[----:B------:R-:W-:-:S04]  /*10d20*/  FFMA.FTZ R2, R64, c[0x0][0x23c], -R12 ;  /* 0x00008f0040027a23 */ /* 0x000fc8000001080c */
[----:B----4-:R-:W-:Y:S01]  /*10d30*/  HMMA.16816.F32 R76, R8, R20, R220 ;  /* 0x00000014084c723c */ /* 0x010fe200000018dc */
[----:B------:R-:W-:Y:S01]  /*10d40*/  FFMA.FTZ R245, R46, c[0x0][0x23c], -R12 ;  /* 0x00008f002ef57a23 */ /* 0x000fe2000001080c */
[----:B------:R-:W-:-:S05]  /*10d50*/  MOV R46, R116 ;  /* 0x00000074002e7202 */ /* 0x000fca0000000f00 */
[----:B------:R-:W-:Y:S02]  /*10d60*/  MOV R222, R71 ;  /* 0x0000004700de7202 */ /* 0x000fe40000000f00 */
[----:B------:R-:W-:Y:S01]  /*10d70*/  HMMA.16816.F32 R68, R4, R20, R212 ;  /* 0x000000140444723c */ /* 0x000fe200000018d4 */
[----:B------:R-:W-:Y:S02]  /*10d80*/  MOV R47, R55 ;  /* 0x00000037002f7202 */ /* 0x000fe40000000f00 */
[----:B------:R-:W-:-:S04]  /*10d90*/  MOV R116, R52 ;  /* 0x0000003400747202 */ /* 0x000fc80000000f00 */
[----:B------:R-:W-:Y:S02]  /*10da0*/  MOV R214, R66 ;  /* 0x0000004200d67202 */ /* 0x000fe40000000f00 */
[----:B------:R-:W-:Y:S01]  /*10db0*/  HMMA.16816.F32 R64, R4, R22, R208 ;  /* 0x000000160440723c */ /* 0x000fe200000018d0 */
[----:B------:R-:W-:Y:S01]  /*10dc0*/  MOV R114, R247 ;  /* 0x000000f700727202 */ /* 0x000fe20000000f00 */
[--C-:B------:R-:W-:Y:S02]  /*10dd0*/  FFMA.FTZ R137, R49, c[0x0][0x23c], -R12.reuse ;  /* 0x00008f0031897a23 */ /* 0x100fe4000001080c */
[----:B------:R-:W-:-:S03]  /*10de0*/  FFMA.FTZ R247, R48, c[0x0][0x23c], -R12 ;  /* 0x00008f0030f77a23 */ /* 0x000fc6000001080c */
[----:B------:R-:W-:Y:S02]  /*10df0*/  MOV R208, R128 ;  /* 0x0000008000d07202 */ /* 0x000fe40000000f00 */
[----:B------:R-:W-:Y:S02]  /*10e00*/  MOV R128, R53 ;  /* 0x0000003500807202 */ /* 0x000fe40000000f00 */
[----:B------:R-:W-:Y:S01]  /*10e10*/  MOV R132, R73 ;  /* 0x0000004900847202 */ /* 0x000fe20000000f00 */
[----:B-1----:R-:W-:Y:S01]  /*10e20*/  HMMA.16816.F32 R52, R8, R16, R180 ;  /* 0x000000100834723c */ /* 0x002fe200000018b4 */
[----:B------:R-:W-:Y:S01]  /*10e30*/  MOV R133, R75 ;  /* 0x0000004b00857202 */ /* 0x000fe20000000f00 */
[----:B------:R-:W-:-:S05]  /*10e40*/  FFMA.FTZ R14, R56, c[0x0][0x23c], -R12 ;  /* 0x00008f00380e7a23 */ /* 0x000fca000001080c */
[----:B------:R-:W-:Y:S02]  /*10e50*/  MOV R181, R51 ;  /* 0x0000003300b57202 */ /* 0x000fe40000000f00 */
[----:B------:R-:W-:Y:S02]  /*10e60*/  MOV R180, R50 ;  /* 0x0000003200b47202 */ /* 0x000fe40000000f00 */
[----:B------:R-:W-:Y:S01]  /*10e70*/  HMMA.16816.F32 R48, R4, R16, R176 ;  /* 0x000000100430723c */ /* 0x000fe200000018b0 */
[----:B------:R-:W-:Y:S01]  /*10e80*/  MOV R183, R72 ;  /* 0x0000004800b77202 */ /* 0x000fe20000000f00 */
[----:B------:R-:W-:-:S05]  /*10e90*/  FFMA.FTZ R0, R57, c[0x0][0x23c], -R12 ;  /* 0x00008f0039007a23 */ /* 0x000fca000001080c */
[----:B------:R-:W-:Y:S01]  /*10ea0*/  MOV R176, R74 ;  /* 0x0000004a00b07202 */ /* 0x000fe20000000f00 */
[-C--:B------:R-:W-:Y:S08]  /*10eb0*/  HMMA.16816.F32 R184, R4, R18.reuse, R184 ;  /* 0x0000001204b8723c */ /* 0x080ff000000018b8 */
[C---:B------:R-:W-:Y:S01]  /*10ec0*/  HMMA.16816.F32 R72, R8.reuse, R18, R188 ;  /* 0x000000120848723c */ /* 0x040fe200000018bc */
[----:B------:R-:W1:Y:S07]  /*10ed0*/  LDSM.16.MT88.4 R16, [R225+0xe800] ;  /* 0x00e80000e110783b */ /* 0x000e6e0000004200 */
[----:B------:R-:W-:Y:S01]  /*10ee0*/  HMMA.16816.F32 R56, R8, R22, R172 ;  /* 0x000000160838723c */ /* 0x000fe200000018ac */
[----:B------:R-:W2:Y:S01]  /*10ef0*/  LDSM.16.MT88.4 R20, [R227+0xc800] ;  /* 0x00c80000e314783b */ /* 0x000ea20000004200 */
[----:B------:R-:W-:-:S02]  /*10f00*/  MOV R191, R91 ;  /* 0x0000005b00bf7202 */ /* 0x000fc40000000f00 */
[----:B------:R-:W-:-:S03]  /*10f10*/  MOV R12, R131 ;  /* 0x00000083000c7202 */ /* 0x000fc60000000f00 */
[----:B------:R-:W-:Y:S02]  /*10f20*/  MOV R173, R90 ;  /* 0x0000005a00ad7202 */ /* 0x000fe40000000f00 */
[----:B------:R-:W-:Y:S02]  /*10f30*/  MOV R174, R89 ;  /* 0x0000005900ae7202 */ /* 0x000fe40000000f00 */
[----:B------:R-:W-:Y:S02]  /*10f40*/  MOV R175, R88 ;  /* 0x0000005800af7202 */ /* 0x000fe40000000f00 */
[----:B------:R-:W-:Y:S01]  /*10f50*/  MOV R215, R130 ;  /* 0x0000008200d77202 */ /* 0x000fe20000000f00 */
[----:B-1----:R-:W-:Y:S07]  /*10f60*/  HMMA.16816.F32 R88, R4, R16, R160 ;  /* 0x000000100458723c */ /* 0x002fee00000018a0 */
[----:B------:R-:W-:-:S02]  /*10f70*/  MOV R163, R129 ;  /* 0x0000008100a37202 */ /* 0x000fc40000000f00 */
[----:B------:R-:W-:Y:S01]  /*10f80*/  MOV R160, R128 ;  /* 0x0000008000a07202 */ /* 0x000fe20000000f00 */
[----:B--2---:R-:W-:Y:S08]  /*10f90*/  HMMA.16816.F32 R196, R8, R20, R196 ;  /* 0x0000001408c4723c */ /* 0x004ff000000018c4 */
[C---:B------:R-:W-:Y:S08]  /*10fa0*/  HMMA.16816.F32 R128, R4.reuse, R18, R140 ;  /* 0x000000120480723c */ /* 0x040ff0000000188c */
[C---:B------:R-:W-:Y:S08]  /*10fb0*/  HMMA.16816.F32 R192, R4.reuse, R20, R192 ;  /* 0x0000001404c0723c */ /* 0x040ff000000018c0 */
[-C--:B------:R-:W-:Y:S08]  /*10fc0*/  HMMA.16816.F32 R200, R4, R22.reuse, R200 ;  /* 0x0000001604c8723c */ /* 0x080ff000000018c8 */
[C---:B------:R-:W-:Y:S01]  /*10fd0*/  HMMA.16816.F32 R204, R8.reuse, R22, R204 ;  /* 0x0000001608cc723c */ /* 0x040fe200000018cc */
[----:B------:R-:W1:Y:S07]  /*10fe0*/  LDSM.16.MT88.4 R20, [R228+0xe800] ;  /* 0x00e80000e414783b */ /* 0x000e6e0000004200 */
[C---:B------:R-:W-:Y:S08]  /*10ff0*/  HMMA.16816.F32 R164, R8.reuse, R16, R164 ;  /* 0x0000001008a4723c */ /* 0x040ff000000018a4 */
[----:B------:R-:W-:Y:S01]  /*11000*/  HMMA.16816.F32 R140, R8, R18, R24 ;  /* 0x00000012088c723c */ /* 0x000fe20000001818 */
[----:B------:R-:W2:Y:S04]  /*11010*/  LDSM.16.MT88.4 R24, [R226+0xe800] ;  /* 0x00e80000e218783b */ /* 0x000ea80000004200 */
[----:B------:R-:W3:Y:S01]  /*11020*/  LDSM.16.MT88.4 R16, [R227+0xe800] ;  /* 0x00e80000e310783b */ /* 0x000ee20000004200 */
[----:B------:R-:W-:-:S02]  /*11030*/  MOV R161, R116 ;  /* 0x0000007400a17202 */ /* 0x000fc40000000f00 */
[----:B------:R-:W-:Y:S02]  /*11040*/  MOV R211, R113 ;  /* 0x0000007100d37202 */ /* 0x000fe40000000f00 */
[----:B------:R-:W-:Y:S02]  /*11050*/  MOV R210, R112 ;  /* 0x0000007000d27202 */ /* 0x000fe40000000f00 */
[----:B------:R-:W-:Y:S02]  /*11060*/  MOV R209, R114 ;  /* 0x0000007200d17202 */ /* 0x000fe40000000f00 */
[----:B------:R-:W-:Y:S01]  /*11070*/  MOV R182, R115 ;  /* 0x0000007300b67202 */ /* 0x000fe20000000f00 */
[----:B------:R4:W-:Y:S01]  /*11080*/  MUFU.EX2 R219, R0 ;  /* 0x0000000000db7308 */ /* 0x0009e20000000800 */
[----:B------:R-:W-:Y:S01]  /*11090*/  MOV R162, R117 ;  /* 0x0000007500a27202 */ /* 0x000fe20000000f00 */
[C---:B-1----:R-:W-:Y:S08]  /*110a0*/  HMMA.16816.F32 R104, R4.reuse, R20, R104 ;  /* 0x000000140468723c */ /* 0x042ff00000001868 */
[----:B------:R-:W-:Y:S01]  /*110b0*/  HMMA.16816.F32 R108, R4, R22, R108 ;  /* 0x00000016046c723c */ /* 0x000fe2000000186c */
[----:B----4-:R-:W-:Y:S01]  /*110c0*/  FFMA.FTZ R0, R160, c[0x0][0x23c], -R13 ;  /* 0x00008f00a0007a23 */ /* 0x010fe2000001080d */
[----:B------:R-:W-:-:S06]  /*110d0*/  MOV R160, R222 ;  /* 0x000000de00a07202 */ /* 0x000fcc0000000f00 */
[C---:B--2---:R-:W-:Y:S01]  /*110e0*/  HMMA.16816.F32 R112, R4.reuse, R24, R80 ;  /* 0x000000180470723c */ /* 0x044fe20000001850 */
[----:B------:R1:W-:Y:S07]  /*110f0*/  MUFU.EX2 R222, R2 ;  /* 0x0000000200de7308 */ /* 0x0003ee0000000800 */
[C---:B------:R-:W-:Y:S08]  /*11100*/  HMMA.16816.F32 R92, R4.reuse, R26, R92 ;  /* 0x0000001a045c723c */ /* 0x040ff0000000185c */
[C---:B---3--:R-:W-:Y:S08]  /*11110*/  HMMA.16816.F32 R120, R4.reuse, R16, R120 ;  /* 0x000000100478723c */ /* 0x048ff00000001878 */
[----:B------:R-:W-:Y:S07]  /*11120*/  HMMA.16816.F32 R124, R4, R18, R124 ;  /* 0x00000012047c723c */ /* 0x000fee000000187c */
[----:B------:R-:W-:-:S02]  /*11130*/  MOV R7, R161 ;  /* 0x000000a100077202 */ /* 0x000fc40000000f00 */
[----:B------:R-:W-:Y:S02]  /*11140*/  MOV R161, R234 ;  /* 0x000000ea00a17202 */ /* 0x000fe40000000f00 */
[----:B------:R-:W-:Y:S01]  /*11150*/  MOV R178, R102 ;  /* 0x0000006600b27202 */ /* 0x000fe20000000f00 */
[--C-:B-1----:R-:W-:Y:S01]  /*11160*/  FFMA.FTZ R2, R7, c[0x0][0x23c], -R13.reuse ;  /* 0x00008f0007027a23 */ /* 0x102fe2000001080d */
[----:B------:R-:W-:Y:S02]  /*11170*/  MOV R7, R161 ;  /* 0x000000a100077202 */ /* 0x000fe40000000f00 */
[----:B------:R-:W-:Y:S02]  /*11180*/  MOV R179, R103 ;  /* 0x0000006700b37202 */ /* 0x000fe40000000f00 */
[----:B------:R-:W-:Y:S02]  /*11190*/  MOV R212, R118 ;  /* 0x0000007600d47202 */ /* 0x000fe40000000f00 */
[----:B------:R-:W-:Y:S01]  /*111a0*/  MOV R213, R119 ;  /* 0x0000007700d57202 */ /* 0x000fe20000000f00 */
[C---:B------:R-:W-:Y:S01]  /*111b0*/  HMMA.16816.F32 R96, R8.reuse, R20, R96 ;  /* 0x000000140860723c */ /* 0x040fe20000001860 */
[----:B------:R-:W-:Y:S01]  /*111c0*/  MOV R161, R162 ;  /* 0x000000a200a17202 */ /* 0x000fe20000000f00 */
[----:B------:R-:W-:Y:S01]  /*111d0*/  MUFU.EX2 R221, R35 ;  /* 0x0000002300dd7308 */ /* 0x000fe20000000800 */
[----:B------:R-:W-:Y:S01]  /*111e0*/  MOV R162, R163 ;  /* 0x000000a300a27202 */ /* 0x000fe20000000f00 */
[--C-:B------:R-:W-:Y:S01]  /*111f0*/  FFMA.FTZ R4, R233, c[0x0][0x23c], -R13.reuse ;  /* 0x00008f00e9047a23 */ /* 0x100fe2000001080d */
[----:B------:R-:W-:Y:S01]  /*11200*/  MOV R163, R191 ;  /* 0x000000bf00a37202 */ /* 0x000fe20000000f00 */
[----:B------:R-:W-:Y:S01]  /*11210*/  FFMA.FTZ R5, R232, c[0x0][0x23c], -R13 ;  /* 0x00008f00e8057a23 */ /* 0x000fe2000001080d */
[----:B------:R-:W-:Y:S01]  /*11220*/  MOV R191, R176 ;  /* 0x000000b000bf7202 */ /* 0x000fe20000000f00 */
[----:B------:R-:W-:Y:S01]  /*11230*/  HMMA.16816.F32 R84, R8, R22, R84 ;  /* 0x000000160854723c */ /* 0x000fe20000001854 */
[----:B------:R-:W-:Y:S01]  /*11240*/  MOV R176, R178 ;  /* 0x000000b200b07202 */ /* 0x000fe20000000f00 */
[----:B------:R1:W-:Y:S01]  /*11250*/  MUFU.EX2 R190, R34 ;  /* 0x0000002200be7308 */ /* 0x0003e20000000800 */
[----:B------:R-:W-:Y:S01]  /*11260*/  MOV R178, R179 ;  /* 0x000000b300b27202 */ /* 0x000fe20000000f00 */
[----:B------:R-:W2:Y:S01]  /*11270*/  LDSM.16.MT88.4 R20, [R225+0xd000] ;  /* 0x00d00000e114783b */ /* 0x000ea20000004200 */
[----:B------:R-:W-:-:S02]  /*11280*/  MOV R179, R180 ;  /* 0x000000b400b37202 */ /* 0x000fc40000000f00 */
[----:B------:R-:W-:Y:S01]  /*11290*/  MOV R180, R181 ;  /* 0x000000b500b47202 */ /* 0x000fe20000000f00 */
[C---:B------:R-:W-:Y:S01]  /*112a0*/  HMMA.16816.F32 R80, R8.reuse, R16, R40 ;  /* 0x000000100850723c */ /* 0x040fe20000001828 */
[----:B------:R-:W-:Y:S01]  /*112b0*/  MOV R181, R182 ;  /* 0x000000b600b57202 */ /* 0x000fe20000000f00 */
[----:B------:R3:W-:Y:S01]  /*112c0*/  MUFU.EX2 R189, R33 ;  /* 0x0000002100bd7308 */ /* 0x0007e20000000800 */
[----:B------:R-:W-:Y:S01]  /*112d0*/  MOV R182, R208 ;  /* 0x000000d000b67202 */ /* 0x000fe20000000f00 */
[----:B------:R4:W5:Y:S01]  /*112e0*/  LDL.LU R234, [R1+0x108] ;  /* 0x0001080001ea7983 */ /* 0x0009620000300800 */
[----:B------:R-:W-:Y:S02]  /*112f0*/  MOV R208, R209 ;  /* 0x000000d100d07202 */ /* 0x000fe40000000f00 */
[----:B------:R-:W-:Y:S01]  /*11300*/  MOV R209, R210 ;  /* 0x000000d200d17202 */ /* 0x000fe20000000f00 */
[----:B------:R-:W-:Y:S01]  /*11310*/  HMMA.16816.F32 R116, R8, R24, R168 ;  /* 0x000000180874723c */ /* 0x000fe200000018a8 */
[----:B------:R-:W-:Y:S01]  /*11320*/  MOV R210, R211 ;  /* 0x000000d300d27202 */ /* 0x000fe20000000f00 */
[----:B------:R4:W-:Y:S01]  /*11330*/  MUFU.EX2 R188, R32 ;  /* 0x0000002000bc7308 */ /* 0x0009e20000000800 */
[----:B------:R-:W-:Y:S01]  /*11340*/  MOV R211, R212 ;  /* 0x000000d400d37202 */ /* 0x000fe20000000f00 */
[----:B-1----:R-:W-:-:S06]  /*11350*/  FFMA.FTZ R34, R231, c[0x0][0x23c], -R13 ;  /* 0x00008f00e7227a23 */ /* 0x002fcc000001080d */
[----:B------:R-:W-:Y:S01]  /*11360*/  MUFU.EX2 R216, R15 ;  /* 0x0000000f00d87308 */ /* 0x000fe20000000800 */
[----:B------:R-:W-:Y:S01]  /*11370*/  FADD.FTZ R168, R163, R44 ;  /* 0x0000002ca3a87221 */ /* 0x000fe20000010000 */
[----:B------:R-:W-:Y:S01]  /*11380*/  MOV R163, R180 ;  /* 0x000000b400a37202 */ /* 0x000fe20000000f00 */
[----:B------:R-:W-:Y:S01]  /*11390*/  HMMA.16816.F32 R36, R8, R18, R36 ;  /* 0x000000120824723c */ /* 0x000fe20000001824 */
[----:B------:R-:W-:Y:S01]  /*113a0*/  MOV R180, R208 ;  /* 0x000000d000b47202 */ /* 0x000fe20000000f00 */
[----:B------:R-:W1:Y:S01]  /*113b0*/  LDSM.16.MT88.4 R16, [R226+0xd000] ;  /* 0x00d00000e210783b */ /* 0x000e620000004200 */
[----:B------:R-:W-:Y:S01]  /*113c0*/  MOV R208, R211 ;  /* 0x000000d300d07202 */ /* 0x000fe20000000f00 */
[--C-:B---3--:R-:W-:Y:S01]  /*113d0*/  FFMA.FTZ R33, R230, c[0x0][0x23c], -R13.reuse ;  /* 0x00008f00e6217a23 */ /* 0x108fe2000001080d */
[----:B------:R3:W1:Y:S01]  /*113e0*/  MUFU.EX2 R217, R14 ;  /* 0x0000000e00d97308 */ /* 0x0006620000000800 */
[--C-:B----4-:R-:W-:Y:S01]  /*113f0*/  FFMA.FTZ R32, R229, c[0x0][0x23c], -R13.reuse ;  /* 0x00008f00e5207a23 */ /* 0x110fe2000001080d */
[----:B------:R-:W-:Y:S01]  /*11400*/  MOV R211, R12 ;  /* 0x0000000c00d37202 */ /* 0x000fe20000000f00 */
[----:B------:R-:W-:-:S05]  /*11410*/  FFMA.FTZ R35, R224, c[0x0][0x23c], -R13 ;  /* 0x00008f00e0237a23 */ /* 0x000fca000001080d */
[----:B------:R-:W-:Y:S01]  /*11420*/  MUFU.EX2 R218, R31 ;  /* 0x0000001f00da7308 */ /* 0x000fe20000000800 */
[----:B------:R-:W-:-:S07]  /*11430*/  FADD.FTZ R6, R214, R161 ;  /* 0x000000a1d6067221 */ /* 0x000fce0000010000 */
[----:B------:R-:W4:Y:S01]  /*11440*/  MUFU.EX2 R220, R30 ;  /* 0x0000001e00dc7308 */ /* 0x000f220000000800 */
[----:B---3--:R-:W3:Y:S01]  /*11450*/  LDSM.16.MT88.4 R12, [R228+0xd000] ;  /* 0x00d00000e40c783b */ /* 0x008ee20000004200 */
[----:B------:R-:W-:Y:S02]  /*11460*/  MOV R161, R191 ;  /* 0x000000bf00a17202 */ /* 0x000fe40000000f00 */
[----:B------:R-:W-:Y:S01]  /*11470*/  MOV R191, R178 ;  /* 0x000000b200bf7202 */ /* 0x000fe20000000f00 */
[----:B------:R1:W5:Y:S03]  /*11480*/  LDL.LU R233, [R1+0x104] ;  /* 0x0001040001e97983 */ /* 0x0003660000300800 */
[----:B------:R2:W-:Y:S01]  /*11490*/  MUFU.EX2 R214, R2 ;  /* 0x0000000200d67308 */ /* 0x0005e20000000800 */
[----:B------:R-:W-:Y:S01]  /*114a0*/  MOV R178, R181 ;  /* 0x000000b500b27202 */ /* 0x000fe20000000f00 */
[----:B------:R1:W5:Y:S01]  /*114b0*/  LDL.LU R232, [R1+0x100] ;  /* 0x0001000001e87983 */ /* 0x0003620000300800 */
[----:B------:R-:W-:-:S02]  /*114c0*/  MOV R181, R209 ;  /* 0x000000d100b57202 */ /* 0x000fc40000000f00 */
[----:B------:R-:W-:Y:S01]  /*114d0*/  MOV R209, R213 ;  /* 0x000000d500d17202 */ /* 0x000fe20000000f00 */
[----:B------:R1:W5:Y:S02]  /*114e0*/  LDL.LU R231, [R1+0xfc] ;  /* 0x0000fc0001e77983 */ /* 0x0003640000300800 */
[----:B------:R-:W-:Y:S08]  /*114f0*/  MUFU.EX2 R223, R29 ;  /* 0x0000001d00df7308 */ /* 0x000ff00000000800 */
[----:B------:R1:W1:Y:S01]  /*11500*/  MUFU.EX2 R171, R28 ;  /* 0x0000001c00ab7308 */ /* 0x0002620000000800 */
[----:B--2---:R-:W-:Y:S01]  /*11510*/  FADD.FTZ R2, R162, R45 ;  /* 0x0000002da2027221 */ /* 0x004fe20000010000 */
[----:B------:R-:W-:Y:S01]  /*11520*/  MOV R162, R179 ;  /* 0x000000b300a27202 */ /* 0x000fe20000000f00 */
[----:B------:R2:W5:Y:S01]  /*11530*/  LDL.LU R230, [R1+0xf8] ;  /* 0x0000f80001e67983 */ /* 0x0005620000300800 */
[----:B------:R-:W-:-:S02]  /*11540*/  MOV R179, R182 ;  /* 0x000000b600b37202 */ /* 0x000fc40000000f00 */
[----:B------:R-:W-:Y:S02]  /*11550*/  MOV R182, R210 ;  /* 0x000000d200b67202 */ /* 0x000fe40000000f00 */
[----:B------:R3:W2:Y:S01]  /*11560*/  MUFU.EX2 R212, R0 ;  /* 0x0000000000d47308 */ /* 0x0006a20000000800 */
[----:B------:R-:W-:-:S07]  /*11570*/  MOV R210, R215 ;  /* 0x000000d700d27202 */ /* 0x000fce0000000f00 */
[----:B------:R2:W-:Y:S01]  /*11580*/  MUFU.EX2 R213, R4 ;  /* 0x0000000400d57308 */ /* 0x0005e20000000800 */
[----:B------:R-:W-:Y:S02]  /*11590*/  MOV R177, R101 ;  /* 0x0000006500b17202 */ /* 0x000fe40000000f00 */
[----:B------:R-:W-:Y:S01]  /*115a0*/  MOV R172, R100 ;  /* 0x0000006400ac7202 */ /* 0x000fe20000000f00 */
[----:B------:R-:W-:Y:S01]  /*115b0*/  FADD.FTZ R132, R132, R2 ;  /* 0x0000000284847221 */ /* 0x000fe20000010000 */
[----:B------:R-:W-:Y:S01]  /*115c0*/  MOV R170, R162 ;  /* 0x000000a200aa7202 */ /* 0x000fe20000000f00 */
[----:B-1----:R-:W-:Y:S02]  /*115d0*/  LDSM.16.MT88.4 R28, [R227+0xd000] ;  /* 0x00d00000e31c783b */ /* 0x002fe40000004200 */
[----:B------:R1:W1:Y:S01]  /*115e0*/  MUFU.EX2 R215, R5 ;  /* 0x0000000500d77308 */ /* 0x0002620000000800 */
[----:B---3--:R-:W-:Y:S01]  /*115f0*/  FADD.FTZ R0, R160, R7 ;  /* 0x00000007a0007221 */ /* 0x008fe20000010000 */
[----:B------:R-:W-:Y:S01]  /*11600*/  HMMA.16816.F32 R100, R8, R26, R156 ;  /* 0x0000001a0864723c */ /* 0x000fe2000000189c */
[----:B------:R-:W-:Y:S01]  /*11610*/  MOV R169, R163 ;  /* 0x000000a300a97202 */ /* 0x000fe20000000f00 */
[----:B------:R-:W3:Y:S01]  /*11620*/  LDSM.16.MT88.4 R24, [R225+0xf000] ;  /* 0x00f00000e118783b */ /* 0x000ee20000004200 */
[----:B------:R-:W-:-:S02]  /*11630*/  FADD.FTZ R133, R133, R0 ;  /* 0x0000000085857221 */ /* 0x000fc40000010000 */
[----:B------:R-:W-:Y:S01]  /*11640*/  FADD.FTZ R0, R161, R6 ;  /* 0x00000006a1007221 */ /* 0x000fe20000010000 */
[----:B--2---:R-:W-:Y:S01]  /*11650*/  F2FP.PACK_AB R4, R217, R216 ;  /* 0x000000d8d904723e */ /* 0x004fe200000000ff */
[----:B------:R-:W-:Y:S01]  /*11660*/  MUFU.EX2 R252, R252 ;  /* 0x000000fc00fc7308 */ /* 0x000fe20000000800 */
[----:B------:R-:W-:Y:S01]  /*11670*/  F2FP.PACK_AB R8, R190, R221 ;  /* 0x000000ddbe08723e */ /* 0x000fe200000000ff */
[----:B------:R2:W5:Y:S01]  /*11680*/  LDL.LU R229, [R1+0xf4] ;  /* 0x0000f40001e57983 */ /* 0x0005620000300800 */
[----:B----4-:R-:W-:Y:S02]  /*11690*/  F2FP.PACK_AB R9, R220, R218 ;  /* 0x000000dadc09723e */ /* 0x010fe400000000ff */
[----:B------:R-:W-:Y:S01]  /*116a0*/  F2FP.PACK_AB R10, R188, R189 ;  /* 0x000000bdbc0a723e */ /* 0x000fe200000000ff */
[----:B------:R2:W5:Y:S01]  /*116b0*/  LDL.LU R224, [R1+0xf0] ;  /* 0x0000f00001e07983 */ /* 0x0005620000300800 */
[----:B------:R-:W-:Y:S02]  /*116c0*/  F2FP.PACK_AB R11, R171, R223 ;  /* 0x000000dfab0b723e */ /* 0x000fe400000000ff */
[----:B-1----:R-:W-:-:S02]  /*116d0*/  F2FP.PACK_AB R5, R214, R212 ;  /* 0x000000d4d605723e */ /* 0x002fc400000000ff */
[----:B------:R-:W-:Y:S02]  /*116e0*/  F2FP.PACK_AB R6, R222, R219 ;  /* 0x000000dbde06723e */ /* 0x000fe400000000ff */
[----:B------:R-:W-:Y:S01]  /*116f0*/  F2FP.PACK_AB R7, R215, R213 ;  /* 0x000000d5d707723e */ /* 0x000fe200000000ff */
[----:B------:R-:W-:Y:S01]  /*11700*/  HMMA.16816.F32 R148, R8, R20, R148 ;  /* 0x000000140894723c */ /* 0x000fe20000001894 */
[----:B------:R-:W-:Y:S02]  /*11710*/  MOV R157, R180 ;  /* 0x000000b4009d7202 */ /* 0x000fe40000000f00 */
[----:B------:R-:W-:Y:S02]  /*11720*/  MOV R156, R181 ;  /* 0x000000b5009c7202 */ /* 0x000fe40000000f00 */
[----:B------:R-:W-:-:S03]  /*11730*/  MOV R2, R182 ;  /* 0x000000b600027202 */ /* 0x000fc60000000f00 */
[----:B------:R-:W-:Y:S01]  /*11740*/  HMMA.16816.F32 R144, R4, R20, R144 ;  /* 0x000000140490723c */ /* 0x000fe20000001890 */
[----:B------:R-:W-:Y:S02]  /*11750*/  MOV R159, R178 ;  /* 0x000000b2009f7202 */ /* 0x000fe40000000f00 */
[----:B------:R-:W-:-:S05]  /*11760*/  MOV R158, R179 ;  /* 0x000000b3009e7202 */ /* 0x000fca0000000f00 */
[----:B------:R-:W-:Y:S01]  /*11770*/  HMMA.16816.F32 R152, R4, R22, R152 ;  /* 0x000000160498723c */ /* 0x000fe20000001898 */
[----:B------:R-:W-:-:S07]  /*11780*/  MOV R179, R208 ;  /* 0x000000d000b37202 */ /* 0x000fce0000000f00 */
[----:B------:R-:W-:Y:S01]  /*11790*/  HMMA.16816.F32 R40, R8, R22, R60 ;  /* 0x000000160828723c */ /* 0x000fe2000000183c */
[----:B------:R-:W1:Y:S01]  /*117a0*/  LDSM.16.MT88.4 R20, [R226+0xf000] ;  /* 0x00f00000e214783b */ /* 0x000e620000004200 */
[----:B------:R-:W-:-:S06]  /*117b0*/  MOV R178, R209 ;  /* 0x000000d100b27202 */ /* 0x000fcc0000000f00 */
[----:B------:R-:W-:Y:S01]  /*117c0*/  HMMA.16816.F32 R160, R4, R16, R68 ;  /* 0x0000001004a0723c */ /* 0x000fe20000001844 */
[----:B------:R-:W-:-:S06]  /*117d0*/  MOV R44, R210 ;  /* 0x000000d2002c7202 */ /* 0x000fcc0000000f00 */
[----:B------:R-:W-:Y:S01]  /*117e0*/  MOV R71, R183 ;  /* 0x000000b700477202 */ /* 0x000fe20000000f00 */
[----:B------:R-:W-:Y:S01]  /*117f0*/  HMMA.16816.F32 R60, R8, R18, R56 ;  /* 0x00000012083c723c */ /* 0x000fe20000001838 */
[----:B------:R-:W-:-:S07]  /*11800*/  MOV R45, R211 ;  /* 0x000000d3002d7202 */ /* 0x000fce0000000f00 */
[-C--:B------:R-:W-:Y:S08]  /*11810*/  HMMA.16816.F32 R180, R8, R12.reuse, R52 ;  /* 0x0000000c08b4723c */ /* 0x080ff00000001834 */
[C---:B------:R-:W-:Y:S08]  /*11820*/  HMMA.16816.F32 R48, R4.reuse, R12, R48 ;  /* 0x0000000c0430723c */ /* 0x040ff00000001830 */
[-C--:B------:R-:W-:Y:S08]  /*11830*/  HMMA.16816.F32 R184, R4, R14.reuse, R184 ;  /* 0x0000000e04b8723c */ /* 0x080ff000000018b8 */
[C---:B------:R-:W-:Y:S01]  /*11840*/  HMMA.16816.F32 R56, R8.reuse, R14, R72 ;  /* 0x0000000e0838723c */ /* 0x040fe20000001848 */
[----:B------:R-:W4:Y:S07]  /*11850*/  LDSM.16.MT88.4 R12, [R227+0xf000] ;  /* 0x00f00000e30c783b */ /* 0x000f2e0000004200 */
[----:B------:R-:W-:Y:S08]  /*11860*/  HMMA.16816.F32 R208, R8, R16, R76 ;  /* 0x0000001008d0723c */ /* 0x000ff0000000184c */
[C---:B------:R-:W-:Y:S01]  /*11870*/  HMMA.16816.F32 R64, R4.reuse, R18, R64 ;  /* 0x000000120440723c */ /* 0x040fe20000001840 */
[----:B------:R-:W2:Y:S07]  /*11880*/  LDSM.16.MT88.4 R16, [R228+0xf000] ;  /* 0x00f00000e410783b */ /* 0x000eae0000004200 */
[C---:B---3--:R-:W-:Y:S08]  /*11890*/  HMMA.16816.F32 R72, R4.reuse, R24, R88 ;  /* 0x000000180448723c */ /* 0x048ff00000001858 */
[C---:B------:R-:W-:Y:S07]  /*118a0*/  HMMA.16816.F32 R76, R4.reuse, R26, R128 ;  /* 0x0000001a044c723c */ /* 0x040fee0000001880 */
[----:B------:R-:W-:Y:S01]  /*118b0*/  MOV R131, R2 ;  /* 0x0000000200837202 */ /* 0x000fe20000000f00 */
[----:B-1----:R-:W-:Y:S01]  /*118c0*/  HMMA.16816.F32 R88, R4, R20, R112 ;  /* 0x000000140458723c */ /* 0x002fe20000001870 */
[----:B------:R-:W-:-:S02]  /*118d0*/  MOV R130, R44 ;  /* 0x0000002c00827202 */ /* 0x000fc40000000f00 */
[----:B------:R-:W-:Y:S02]  /*118e0*/  MOV R129, R45 ;  /* 0x0000002d00817202 */ /* 0x000fe40000000f00 */
[----:B------:R-:W-:Y:S02]  /*118f0*/  MOV R2, R47 ;  /* 0x0000002f00027202 */ /* 0x000fe40000000f00 */
[----:B------:R-:W-:Y:S02]  /*11900*/  MOV R112, R46 ;  /* 0x0000002e00707202 */ /* 0x000fe40000000f00 */
[----:B----4-:R-:W-:Y:S01]  /*11910*/  HMMA.16816.F32 R44, R4, R14, R124 ;  /* 0x0000000e042c723c */ /* 0x010fe2000000187c */
[----:B------:R-:W-:Y:S01]  /*11920*/  MOV R128, R156 ;  /* 0x0000009c00807202 */ /* 0x000fe20000000f00 */
[----:B------:R-:W-:Y:S01]  /*11930*/  FADD.FTZ R2, R2, R133 ;  /* 0x0000008502027221 */ /* 0x000fe20000010000 */
[----:B------:R-:W-:-:S04]  /*11940*/  MOV R114, R157 ;  /* 0x0000009d00727202 */ /* 0x000fc80000000f00 */
[----:B------:R-:W-:Y:S01]  /*11950*/  MOV R127, R159 ;  /* 0x0000009f007f7202 */ /* 0x000fe20000000f00 */
[C---:B------:R-:W-:Y:S01]  /*11960*/  HMMA.16816.F32 R192, R4.reuse, R28, R192 ;  /* 0x0000001c04c0723c */ /* 0x040fe200000018c0 */
[----:B------:R-:W-:Y:S02]  /*11970*/  MOV R113, R158 ;  /* 0x0000009e00717202 */ /* 0x000fe40000000f00 */
[----:B------:R-:W-:Y:S01]  /*11980*/  MOV R115, R71 ;  /* 0x0000004700737202 */ /* 0x000fe20000000f00 */
[----:B------:R-:W1:Y:S04]  /*11990*/  LDSM.16.MT88.4 R156, [R225+0xd800] ;  /* 0x00d80000e19c783b */ /* 0x000e680000004200 */
[----:B------:R-:W-:Y:S01]  /*119a0*/  HMMA.16816.F32 R200, R4, R30, R200 ;  /* 0x0000001e04c8723c */ /* 0x000fe200000018c8 */
[----:B------:R-:W-:-:S07]  /*119b0*/  FADD.FTZ R0, R112, R0 ;  /* 0x0000000070007221 */ /* 0x000fce0000010000 */
[C---:B------:R-:W-:Y:S08]  /*119c0*/  HMMA.16816.F32 R92, R4.reuse, R22, R92 ;  /* 0x00000016045c723c */ /* 0x040ff0000000185c */
[C---:B--2---:R-:W-:Y:S08]  /*119d0*/  HMMA.16816.F32 R104, R4.reuse, R16, R104 ;  /* 0x000000100468723c */ /* 0x044ff00000001868 */
[C---:B------:R-:W-:Y:S08]  /*119e0*/  HMMA.16816.F32 R108, R4.reuse, R18, R108 ;  /* 0x00000012046c723c */ /* 0x040ff0000000186c */
[----:B------:R-:W-:Y:S07]  /*119f0*/  HMMA.16816.F32 R120, R4, R12, R120 ;  /* 0x0000000c0478723c */ /* 0x000fee0000001878 */
[----:B------:R-:W-:Y:S01]  /*11a00*/  FADD.FTZ R6, R127, R168 ;  /* 0x000000a87f067221 */ /* 0x000fe20000010000 */
[----:B------:R-:W-:Y:S01]  /*11a10*/  HMMA.16816.F32 R68, R8, R24, R164 ;  /* 0x000000180844723c */ /* 0x000fe200000018a4 */
[----:B------:R-:W-:-:S02]  /*11a20*/  FADD.FTZ R4, R113, R132 ;  /* 0x0000008471047221 */ /* 0x000fc40000010000 */
[----:B------:R-:W-:Y:S02]  /*11a30*/  FADD.FTZ R6, R114, R6 ;  /* 0x0000000672067221 */ /* 0x000fe40000010000 */
[----:B------:R-:W-:-:S03]  /*11a40*/  FADD.FTZ R5, R128, R2 ;  /* 0x0000000280057221 */ /* 0x000fc60000010000 */
[----:B------:R-:W-:Y:S01]  /*11a50*/  HMMA.16816.F32 R52, R8, R26, R140 ;  /* 0x0000001a0834723c */ /* 0x000fe2000000188c */
[----:B------:R-:W-:Y:S01]  /*11a60*/  FADD.FTZ R2, R129, R0 ;  /* 0x0000000081027221 */ /* 0x000fe20000010000 */
[----:B------:R-:W-:Y:S01]  /*11a70*/  MOV R133, R174 ;  /* 0x000000ae00857202 */ /* 0x000fe20000000f00 */
[----:B------:R-:W-:Y:S01]  /*11a80*/  FADD.FTZ R0, R130, R4 ;  /* 0x0000000482007221 */ /* 0x000fe20000010000 */
[----:B------:R-:W-:-:S04]  /*11a90*/  MOV R132, R175 ;  /* 0x000000af00847202 */ /* 0x000fc80000000f00 */
[----:B------:R-:W-:Y:S01]  /*11aa0*/  HMMA.16816.F32 R24, R8, R20, R116 ;  /* 0x000000140818723c */ /* 0x000fe20000001874 */
[----:B------:R-:W-:Y:S02]  /*11ab0*/  MOV R142, R188 ;  /* 0x000000bc008e7202 */ /* 0x000fe40000000f00 */
[----:B------:R-:W-:Y:S02]  /*11ac0*/  MOV R141, R189 ;  /* 0x000000bd008d7202 */ /* 0x000fe40000000f00 */
[----:B------:R-:W-:-:S03]  /*11ad0*/  MOV R140, R190 ;  /* 0x000000be008c7202 */ /* 0x000fc60000000f00 */
[C---:B------:R-:W-:Y:S08]  /*11ae0*/  HMMA.16816.F32 R20, R8.reuse, R22, R100 ;  /* 0x000000160814723c */ /* 0x040ff00000001864 */
[C---:B------:R-:W-:Y:S08]  /*11af0*/  HMMA.16816.F32 R196, R8.reuse, R28, R196 ;  /* 0x0000001c08c4723c */ /* 0x040ff000000018c4 */
[C---:B------:R-:W-:Y:S01]  /*11b00*/  HMMA.16816.F32 R100, R8.reuse, R16, R96 ;  /* 0x000000100864723c */ /* 0x040fe20000001860 */
[----:B------:R-:W-:Y:S07]  /*11b10*/  LDSM.16.MT88.4 R96, [R226+0xf800] ;  /* 0x00f80000e260783b */ /* 0x000fee0000004200 */
[C---:B------:R-:W-:Y:S01]  /*11b20*/  HMMA.16816.F32 R28, R8.reuse, R30, R204 ;  /* 0x0000001e081c723c */ /* 0x040fe200000018cc */
[----:B------:R-:W-:Y:S07]  /*11b30*/  LDSM.16.MT88.4 R204, [R227+0xd800] ;  /* 0x00d80000e3cc783b */ /* 0x000fee0000004200 */
[C---:B------:R-:W-:Y:S08]  /*11b40*/  HMMA.16816.F32 R16, R8.reuse, R18, R84 ;  /* 0x000000120810723c */ /* 0x040ff00000001854 */
[C---:B------:R-:W-:Y:S01]  /*11b50*/  HMMA.16816.F32 R116, R8.reuse, R12, R80 ;  /* 0x0000000c0874723c */ /* 0x040fe20000001850 */
[----:B------:R-:W-:Y:S06]  /*11b60*/  LDSM.16.MT88.4 R80, [R225+0xf800] ;  /* 0x00f80000e150783b */ /* 0x000fec0000004200 */
[----:B------:R-:W-:Y:S01]  /*11b70*/  MOV R13, R191 ;  /* 0x000000bf000d7202 */ /* 0x000fe20000000f00 */
[----:B------:R-:W-:Y:S01]  /*11b80*/  HMMA.16816.F32 R36, R8, R14, R36 ;  /* 0x0000000e0824723c */ /* 0x000fe20000001824 */
[----:B------:R-:W-:Y:S06]  /*11b90*/  LDSM.16.MT88.4 R188, [R228+0xd800] ;  /* 0x00d80000e4bc783b */ /* 0x000fec0000004200 */
[----:B------:R-:W-:Y:S01]  /*11ba0*/  FADD.FTZ R9, R115, R5 ;  /* 0x0000000573097221 */ /* 0x000fe20000010000 */
[----:B------:R-:W-:Y:S01]  /*11bb0*/  MOV R14, R172 ;  /* 0x000000ac000e7202 */ /* 0x000fe20000000f00 */
[----:B------:R-:W-:Y:S01]  /*11bc0*/  FADD.FTZ R10, R131, R6 ;  /* 0x00000006830a7221 */ /* 0x000fe20000010000 */
[----:B------:R-:W-:Y:S01]  /*11bd0*/  MOV R11, R173 ;  /* 0x000000ad000b7202 */ /* 0x000fe20000000f00 */
[----:B------:R-:W-:Y:S04]  /*11be0*/  LDSM.16.MT88.4 R112, [R228+0xf800] ;  /* 0x00f80000e470783b */ /* 0x000fe80000004200 */
[----:B------:R-:W2:Y:S04]  /*11bf0*/  LDSM.16.MT88.4 R172, [R226+0xd800] ;  /* 0x00d80000e2ac783b */ /* 0x000ea80000004200 */
[----:B------:R-:W3:Y:S01]  /*11c00*/  LDSM.16.MT88.4 R4, [R227+0xf800] ;  /* 0x00f80000e304783b */ /* 0x000ee20000004200 */
[----:B------:R-:W4:Y:S08]  /*11c10*/  MUFU.EX2 R250, R250 ;  /* 0x000000fa00fa7308 */ /* 0x000f300000000800 */
[----:B------:R-:W-:Y:S08]  /*11c20*/  MUFU.EX2 R249, R249 ;  /* 0x000000f900f97308 */ /* 0x000ff00000000800 */
        /* <DEDUP_REMOVED lines=13> */
[----:B----4-:R-:W-:-:S02]  /*11d00*/  F2FP.PACK_AB R128, R250, R252 ;  /* 0x000000fcfa80723e */ /* 0x010fc400000000ff */
[----:B-1----:R-:W-:Y:S02]  /*11d10*/  F2FP.PACK_AB R129, R246, R248 ;  /* 0x000000f8f681723e */ /* 0x002fe400000000ff */
[----:B------:R-:W-:Y:S02]  /*11d20*/  F2FP.PACK_AB R130, R251, R249 ;  /* 0x000000f9fb82723e */ /* 0x000fe400000000ff */
[----:B------:R-:W-:Y:S02]  /*11d30*/  F2FP.PACK_AB R131, R138, R244 ;  /* 0x000000f48a83723e */ /* 0x000fe400000000ff */
[----:B------:R-:W-:Y:S02]  /*11d40*/  F2FP.PACK_AB R124, R247, R137 ;  /* 0x00000089f77c723e */ /* 0x000fe400000000ff */
[----:B------:R-:W-:Y:S02]  /*11d50*/  F2FP.PACK_AB R125, R33, R34 ;  /* 0x00000022217d723e */ /* 0x000fe400000000ff */
[----:B------:R-:W-:-:S02]  /*11d60*/  F2FP.PACK_AB R126, R139, R245 ;  /* 0x000000f58b7e723e */ /* 0x000fc400000000ff */
[----:B--2---:R-:W-:Y:S01]  /*11d70*/  F2FP.PACK_AB R127, R35, R32 ;  /* 0x00000020237f723e */ /* 0x004fe200000000ff */
[----:B------:R-:W-:Y:S01]  /*11d80*/  FADD.FTZ R8, R170, R0 ;  /* 0x00000000aa087221 */ /* 0x000fe20000010000 */
[----:B------:R-:W-:Y:S01]  /*11d90*/  HMMA.16816.F32 R148, R128, R156, R148 ;  /* 0x0000009c8094723c */ /* 0x000fe20000001894 */
[----:B------:R-:W-:Y:S01]  /*11da0*/  MOV R0, R179 ;  /* 0x000000b300007202 */ /* 0x000fe20000000f00 */
[----:B------:R-:W-:Y:S01]  /*11db0*/  FADD.FTZ R2, R169, R2 ;  /* 0x00000002a9027221 */ /* 0x000fe20000010000 */
[----:B------:R-:W-:-:S05]  /*11dc0*/  MOV R143, R171 ;  /* 0x000000ab008f7202 */ /* 0x000fca0000000f00 */
[----:B------:R-:W-:Y:S01]  /*11dd0*/  HMMA.16816.F32 R144, R124, R156, R144 ;  /* 0x0000009c7c90723c */ /* 0x000fe20000001890 */
[----:B------:R-:W-:Y:S01]  /*11de0*/  MOV R12, R176 ;  /* 0x000000b0000c7202 */ /* 0x000fe20000000f00 */
[----:B------:R-:W-:Y:S01]  /*11df0*/  FADD.FTZ R0, R0, R10 ;  /* 0x0000000a00007221 */ /* 0x000fe20000010000 */
[----:B------:R-:W-:-:S05]  /*11e00*/  MOV R15, R177 ;  /* 0x000000b1000f7202 */ /* 0x000fca0000000f00 */
[----:B------:R-:W-:Y:S01]  /*11e10*/  HMMA.16816.F32 R152, R124, R158, R152 ;  /* 0x0000009e7c98723c */ /* 0x000fe20000001898 */
[----:B------:R-:W-:-:S07]  /*11e20*/  FADD.FTZ R2, R132, R2 ;  /* 0x0000000284027221 */ /* 0x000fce0000010000 */
[----:B------:R-:W-:Y:S07]  /*11e30*/  HMMA.16816.F32 R156, R128, R158, R40 ;  /* 0x0000009e809c723c */ /* 0x000fee0000001828 */
[----:B------:R-:W-:Y:S01]  /*11e40*/  MOV R43, R178 ;  /* 0x000000b2002b7202 */ /* 0x000fe20000000f00 */
[----:B------:R-:W-:Y:S01]  /*11e50*/  HMMA.16816.F32 R160, R124, R172, R160 ;  /* 0x000000ac7ca0723c */ /* 0x000fe200000018a0 */
        /* <DEDUP_REMOVED lines=18> */
[----:B---3--:R-:W-:Y:S08]  /*11f80*/  HMMA.16816.F32 R120, R124, R4, R120 ;  /* 0x000000047c78723c */ /* 0x008ff00000001878 */
        /* <DEDUP_REMOVED lines=56> */
.L_x_77:
[----:B---3--:R-:W-:-:S12]  /*12310*/  UIADD3 UR8, UR14, -0x1, URZ ;  /* 0xffffffff0e087890 */ /* 0x008fd8000fffe03f */
.L_x_80:
[----:B------:R-:W-:-:S13]  /*12320*/  ISETP.LE.AND P0, PT, RZ, UR8, PT ;  /* 0x00000008ff007c0c */ /* 0x000fda000bf03270 */
[----:B------:R-:W-:Y:S05]  /*12330*/  @!P0 BRA `(.L_x_81) ;  /* 0x000048e000008947 */ /* 0x000fea0003800000 */
[----:B------:R-:W2:Y:S01]  /*12340*/  LDL.LU.64 R6, [R1+0xc8] ;  /* 0x0000c80001067983 */ /* 0x000ea20000300a00 */
[----:B------:R-:W-:Y:S01]  /*12350*/  MOV R141, R3 ;  /* 0x00000003008d7202 */ /* 0x000fe20000000f00 */
[----:B------:R-:W-:Y:S01]  /*12360*/  ULDC.64 UR6, c[0x0][0x198] ;  /* 0x0000660000067ab9 */ /* 0x000fe20000000a00 */
[----:B------:R-:W-:Y:S01]  /*12370*/  IMAD.MOV.U32 R139, RZ, RZ, R135 ;  /* 0x000000ffff8b7224 */ /* 0x000fe200078e0087 */
[----:B-1----:R-:W3:Y:S01]  /*12380*/  LDL.LU.64 R4, [R1+0xd0] ;  /* 0x0000d00001047983 */ /* 0x002ee20000300a00 */
[----:B------:R-:W-:Y:S01]  /*12390*/  IMAD.MOV.U32 R132, RZ, RZ, R136 ;  /* 0x000000ffff847224 */ /* 0x000fe200078e0088 */
[----:B------:R-:W-:Y:S01]  /*123a0*/  ULDC.64 UR4, c[0x0][0x1a0] ;  /* 0x0000680000047ab9 */ /* 0x000fe20000000a00 */
[----:B------:R-:W-:Y:S01]  /*123b0*/  IMAD.MOV.U32 R140, RZ, RZ, R134 ;  /* 0x000000ffff8c7224 */ /* 0x000fe200078e0086 */
[----:B------:R-:W-:Y:S02]  /*123c0*/  USHF.L.U64.HI UR7, UR6, 0x5, UR7 ;  /* 0x0000000506077899 */ /* 0x000fe40008010207 */
[----:B------:R-:W-:-:S02]  /*123d0*/  USHF.L.U64.HI UR11, UR4, 0x5, UR5 ;  /* 0x00000005040b7899 */ /* 0x000fc40008010205 */
[----:B------:R-:W-:Y:S02]  /*123e0*/  USHF.L.U32 UR12, UR4, 0x5, URZ ;  /* 0x00000005040c7899 */ /* 0x000fe4000800063f */
[----:B------:R-:W-:Y:S01]  /*123f0*/  USHF.L.U32 UR6, UR6, 0x5, URZ ;  /* 0x0000000506067899 */ /* 0x000fe2000800063f */
[----:B--2---:R-:W-:Y:S02]  /*12400*/  MOV R3, R7 ;  /* 0x0000000700037202 */ /* 0x004fe40000000f00 */
[----:B---3--:R-:W-:-:S05]  /*12410*/  MOV R2, R4 ;  /* 0x0000000400027202 */ /* 0x008fca0000000f00 */
[----:B------:R1:W-:Y:S01]  /*12420*/  STL.64 [R1+0xa0], R2 ;  /* 0x0000a00201007387 */ /* 0x0003e20000100a00 */
[----:B------:R-:W-:Y:S05]  /*12430*/  BRA `(.L_x_82) ;  /* 0x0000023000007947 */ /* 0x000fea0003800000 */
.L_x_84:
        /* <DEDUP_REMOVED lines=35> */
.L_x_82:
[----:B------:R-:W2:Y:S01]  /*12670*/  LDL.64 R4, [R1+0xa0] ;  /* 0x0000a00001047983 */ /* 0x000ea20000100a00 */
[----:B------:R-:W-:Y:S04]  /*12680*/  DEPBAR.LE SB0, 0x0 ;  /* 0x000080000000791a */ /* 0x000fe80000000000 */
[----:B-1----:R-:W-:Y:S01]  /*12690*/  MOV R2, UR8 ;  /* 0x0000000800027c02 */ /* 0x002fe20008000f00 */
[----:B------:R-:W-:Y:S01]  /*126a0*/  BAR.SYNC.DEFER_BLOCKING 0x0 ;  /* 0x0000000000007b1d */ /* 0x000fe20000010000 */
[----:B------:R-:W-:Y:S02]  /*126b0*/  USHF.R.S32.HI UR5, URZ, 0x1f, UR8 ;  /* 0x0000001f3f057899 */ /* 0x000fe40008011408 */
[----:B------:R-:W-:Y:S04]  /*126c0*/  UIMAD UR4, UR18, UR8, URZ ;  /* 0x00000008120472a4 */ /* 0x000fe8000f8e023f */
        /* <DEDUP_REMOVED lines=11> */
[----:B------:R-:W-:Y:S04]  /*12780*/  IADD3 R2, P0, R4, UR12, RZ ;  /* 0x0000000c04027c10 */ /* 0x000fe8000ff1e0ff */
[----:B------:R-:W-:Y:S01]  /*12790*/  IADD3.X R3, R5, UR11, RZ, P0, !PT ;  /* 0x0000000b05037c10 */ /* 0x000fe200087fe4ff */
[----:B------:R1:W-:Y:S01]  /*127a0*/  LDGSTS.E.BYPASS.LTC128B.128 [R243+0xe000], [R6.64+0x80] ;  /* 0x0e00008006f37fae */ /* 0x0003e2000b901d50 */
[----:B------:R-:W-:Y:S04]  /*127b0*/  IADD3 R8, P0, R2, UR12, RZ ;  /* 0x0000000c02087c10 */ /* 0x000fe8000ff1e0ff */
[----:B------:R-:W-:Y:S02]  /*127c0*/  IADD3.X R9, R3, UR11, RZ, P0, !PT ;  /* 0x0000000b03097c10 */ /* 0x000fe400087fe4ff */
[----:B------:R-:W-:Y:S01]  /*127d0*/  ISETP.LT.AND P0, PT, RZ, UR8, PT ;  /* 0x00000008ff007c0c */ /* 0x000fe2000bf01270 */
[----:B------:R1:W-:Y:S08]  /*127e0*/  LDGSTS.E.BYPASS.LTC128B.128 [R243+0xc800], [R4.64] ;  /* 0x0c80000004f37fae */ /* 0x0003f0000b901d50 */
[----:B------:R1:W-:Y:S08]  /*127f0*/  LDGSTS.E.BYPASS.LTC128B.128 [R243+0xe800], [R4.64+0x80] ;  /* 0x0e80008004f37fae */ /* 0x0003f0000b901d50 */
[----:B------:R2:W-:Y:S08]  /*12800*/  LDGSTS.E.BYPASS.LTC128B.128 [R243+0xd000], [R2.64] ;  /* 0x0d00000002f37fae */ /* 0x0005f0000b901d50 */
[----:B------:R2:W-:Y:S08]  /*12810*/  LDGSTS.E.BYPASS.LTC128B.128 [R243+0xf000], [R2.64+0x80] ;  /* 0x0f00008002f37fae */ /* 0x0005f0000b901d50 */
[----:B------:R3:W-:Y:S08]  /*12820*/  LDGSTS.E.BYPASS.LTC128B.128 [R243+0xd800], [R8.64] ;  /* 0x0d80000008f37fae */ /* 0x0007f0000b901d50 */
[----:B------:R3:W-:Y:S08]  /*12830*/  LDGSTS.E.BYPASS.LTC128B.128 [R243+0xf800], [R8.64+0x80] ;  /* 0x0f80008008f37fae */ /* 0x0007f0000b901d50 */
[----:B-----5:R-:W-:Y:S08]  /*12840*/  LDSM.16.M88.4 R64, [R231] ;  /* 0x00000000e740783b */ /* 0x020ff00000000200 */
[----:B------:R-:W1:Y:S08]  /*12850*/  LDSM.16.M88.4 R16, [R224+0x8000] ;  /* 0x00800000e010783b */ /* 0x000e700000000200 */
        /* <DEDUP_REMOVED lines=40> */
[-C--:B-1----:R-:W-:Y:S08]  /*12ae0*/  HMMA.16816.F32 R52, R212, R208.reuse, R52 ;  /* 0x000000d0d434723c */ /* 0x082ff00000001834 */
[C---:B------:R-:W-:Y:S08]  /*12af0*/  HMMA.16816.F32 R56, R220.reuse, R208, R56 ;  /* 0x000000d0dc38723c */ /* 0x040ff00000001838 */
[-C--:B------:R-:W-:Y:S01]  /*12b00*/  HMMA.16816.F32 R60, R220, R210.reuse, R60 ;  /* 0x000000d2dc3c723c */ /* 0x080fe2000000183c */
[----:B------:R-:W1:Y:S07]  /*12b10*/  LDSM.16.M88.4 R220, [R230+0x8000] ;  /* 0x00800000e6dc783b */ /* 0x000e6e0000000200 */
[----:B------:R-:W-:Y:S01]  /*12b20*/  HMMA.16816.F32 R64, R212, R210, R64 ;  /* 0x000000d2d440723c */ /* 0x000fe20000001840 */
[----:B------:R-:W2:Y:S08]  /*12b30*/  LDSM.16.M88.4 R208, [R234+0x2000] ;  /* 0x00200000ead0783b */ /* 0x000eb00000000200 */
        /* <DEDUP_REMOVED lines=65> */
[----:B------:R-:W2:Y:S08]  /*12f50*/  LDSM.16.M88.4 R212, [R232+0x6000] ;  /* 0x00600000e8d4783b */ /* 0x000eb00000000200 */
        /* <DEDUP_REMOVED lines=43> */
[----:B------:R-:W2:Y:S07]  /*13210*/  LDSM.16.M88.4 R212, [R233+0x6000] ;  /* 0x00600000e9d4783b */ /* 0x000eae0000000200 */
[-C--:B-1----:R-:W-:Y:S08]  /*13220*/  HMMA.16816.F32 R4, R220, R208.reuse, R4 ;  /* 0x000000d0dc04723c */ /* 0x082ff00000001804 */
[C---:B--2---:R-:W-:Y:S08]  /*13230*/  HMMA.16816.F32 R8, R212.reuse, R208, R8 ;  /* 0x000000d0d408723c */ /* 0x044ff00000001808 */
[-C--:B------:R-:W-:Y:S08]  /*13240*/  HMMA.16816.F32 R12, R212, R210.reuse, R12 ;  /* 0x000000d2d40c723c */ /* 0x080ff0000000180c */
[----:B------:R-:W-:Y:S01]  /*13250*/  FMUL.FTZ R4, R4, c[0x0][0x2ec] ;  /* 0x0000bb0004047a20 */ /* 0x000fe20000410000 */
[C---:B------:R-:W-:Y:S03]  /*13260*/  HMMA.16816.F32 R16, R220.reuse, R210, R16 ;  /* 0x000000d2dc10723c */ /* 0x040fe60000001810 */
[----:B------:R-:W-:Y:S01]  /*13270*/  MUFU.TANH R219, R4 ;  /* 0x0000000400db7308 */ /* 0x000fe20000002400 */
[----:B------:R-:W-:Y:S02]  /*13280*/  FMUL.FTZ R5, R5, c[0x0][0x2ec] ;  /* 0x0000bb0005057a20 */ /* 0x000fe40000410000 */
[----:B------:R-:W-:Y:S02]  /*13290*/  FMUL.FTZ R6, R6, c[0x0][0x2ec] ;  /* 0x0000bb0006067a20 */ /* 0x000fe40000410000 */
[----:B------:R-:W-:Y:S04]  /*132a0*/  FMUL.FTZ R7, R7, c[0x0][0x2ec] ;  /* 0x0000bb0007077a20 */ /* 0x000fe80000410000 */
[----:B------:R-:W-:Y:S01]  /*132b0*/  FMUL.FTZ R9, R9, c[0x0][0x2ec] ;  /* 0x0000bb0009097a20 */ /* 0x000fe20000410000 */
[----:B------:R-:W-:Y:S01]  /*132c0*/  MUFU.TANH R249, R5 ;  /* 0x0000000500f97308 */ /* 0x000fe20000002400 */
[----:B------:R-:W-:Y:S02]  /*132d0*/  FMUL.FTZ R11, R11, c[0x0][0x2ec] ;  /* 0x0000bb000b0b7a20 */ /* 0x000fe40000410000 */
[----:B------:R-:W-:Y:S02]  /*132e0*/  FMUL.FTZ R8, R8, c[0x0][0x2ec] ;  /* 0x0000bb0008087a20 */ /* 0x000fe40000410000 */
[----:B------:R-:W-:Y:S02]  /*132f0*/  FMUL.FTZ R10, R10, c[0x0][0x2ec] ;  /* 0x0000bb000a0a7a20 */ /* 0x000fe40000410000 */
[----:B------:R-:W-:Y:S02]  /*13300*/  FMUL.FTZ R12, R12, c[0x0][0x2ec] ;  /* 0x0000bb000c0c7a20 */ /* 0x000fe40000410000 */
[----:B------:R-:W-:Y:S01]  /*13310*/  FMUL.FTZ R13, R13, c[0x0][0x2ec] ;  /* 0x0000bb000d0d7a20 */ /* 0x000fe20000410000 */
[----:B------:R-:W-:Y:S01]  /*13320*/  MUFU.TANH R244, R6 ;  /* 0x0000000600f47308 */ /* 0x000fe20000002400 */
[----:B------:R-:W-:Y:S02]  /*13330*/  FMUL.FTZ R14, R14, c[0x0][0x2ec] ;  /* 0x0000bb000e0e7a20 */ /* 0x000fe40000410000 */
[----:B------:R-:W-:Y:S02]  /*13340*/  FMUL.FTZ R15, R15, c[0x0][0x2ec] ;  /* 0x0000bb000f0f7a20 */ /* 0x000fe40000410000 */
[----:B------:R-:W-:Y:S02]  /*13350*/  FMUL.FTZ R16, R16, c[0x0][0x2ec] ;  /* 0x0000bb0010107a20 */ /* 0x000fe40000410000 */
[----:B------:R-:W-:Y:S02]  /*13360*/  FMUL.FTZ R17, R17, c[0x0][0x2ec] ;  /* 0x0000bb0011117a20 */ /* 0x000fe40000410000 */
[----:B------:R-:W-:Y:S01]  /*13370*/  FMUL.FTZ R18, R18, c[0x0][0x2ec] ;  /* 0x0000bb0012127a20 */ /* 0x000fe20000410000 */
[----:B------:R1:W-:Y:S01]  /*13380*/  MUFU.TANH R250, R7 ;  /* 0x0000000700fa7308 */ /* 0x0003e20000002400 */
[----:B------:R-:W-:Y:S09]  /*13390*/  FMUL.FTZ R19, R19, c[0x0][0x2ec] ;  /* 0x0000bb0013137a20 */ /* 0x000ff20000410000 */
[----:B------:R-:W2:Y:S10]  /*133a0*/  MUFU.TANH R0, R9 ;  /* 0x0000000900007308 */ /* 0x000eb40000002400 */
[----:B------:R-:W-:Y:S01]  /*133b0*/  MUFU.TANH R246, R8 ;  /* 0x0000000800f67308 */ /* 0x000fe20000002400 */
[----:B-1----:R-:W1:Y:S09]  /*133c0*/  LDSM.16.M88.4 R4, [R229+0x2800] ;  /* 0x00280000e504783b */ /* 0x002e720000000200 */
[----:B------:R-:W-:Y:S01]  /*133d0*/  MUFU.TANH R245, R10 ;  /* 0x0000000a00f57308 */ /* 0x000fe20000002400 */
[----:B--2---:R2:W-:Y:S09]  /*133e0*/  STL [R1], R0 ;  /* 0x0000000001007387 */ /* 0x0045f20000100800 */
[----:B------:R-:W-:Y:S10]  /*133f0*/  MUFU.TANH R248, R12 ;  /* 0x0000000c00f87308 */ /* 0x000ff40000002400 */
[----:B------:R-:W-:Y:S10]  /*13400*/  MUFU.TANH R247, R13 ;  /* 0x0000000d00f77308 */ /* 0x000ff40000002400 */
[----:B--2---:R2:W3:Y:S01]  /*13410*/  MUFU.TANH R0, R11 ;  /* 0x0000000b00007308 */ /* 0x0044e20000002400 */
[-C--:B-1----:R-:W-:Y:S09]  /*13420*/  HMMA.16816.F32 R20, R220, R4.reuse, R20 ;  /* 0x00000004dc14723c */ /* 0x082ff20000001814 */
[----:B------:R-:W-:Y:S01]  /*13430*/  MUFU.TANH R252, R14 ;  /* 0x0000000e00fc7308 */ /* 0x000fe20000002400 */
[C---:B------:R-:W-:Y:S09]  /*13440*/  HMMA.16816.F32 R24, R212.reuse, R4, R24 ;  /* 0x00000004d418723c */ /* 0x040ff20000001818 */
[----:B------:R-:W-:Y:S01]  /*13450*/  MUFU.TANH R251, R15 ;  /* 0x0000000f00fb7308 */ /* 0x000fe20000002400 */
[-C--:B------:R-:W-:Y:S01]  /*13460*/  HMMA.16816.F32 R28, R212, R6.reuse, R28 ;  /* 0x00000006d41c723c */ /* 0x080fe2000000181c */
[----:B--2---:R-:W1:Y:S03]  /*13470*/  LDSM.16.M88.4 R8, [R229+0x3000] ;  /* 0x00300000e508783b */ /* 0x004e660000000200 */
[----:B------:R-:W-:Y:S04]  /*13480*/  FMUL.FTZ R22, R22, c[0x0][0x2ec] ;  /* 0x0000bb0016167a20 */ /* 0x000fe80000410000 */
[C---:B------:R-:W-:Y:S01]  /*13490*/  HMMA.16816.F32 R32, R220.reuse, R6, R32 ;  /* 0x00000006dc20723c */ /* 0x040fe20000001820 */
[----:B------:R-:W-:Y:S01]  /*134a0*/  MUFU.TANH R210, R16 ;  /* 0x0000001000d27308 */ /* 0x000fe20000002400 */
[----:B------:R-:W2:Y:S01]  /*134b0*/  LDSM.16.M88.4 R4, [R229+0x3800] ;  /* 0x00380000e504783b */ /* 0x000ea20000000200 */
[----:B------:R-:W-:Y:S04]  /*134c0*/  DEPBAR.LE SB0, 0x0 ;  /* 0x000080000000791a */ /* 0x000fe80000000000 */
[----:B------:R-:W-:Y:S04]  /*134d0*/  FMUL.FTZ R24, R24, c[0x0][0x2ec] ;  /* 0x0000bb0018187a20 */ /* 0x000fe80000410000 */
[----:B------:R-:W-:Y:S01]  /*134e0*/  MUFU.TANH R208, R17 ;  /* 0x0000001100d07308 */ /* 0x000fe20000002400 */
[----:B---3--:R3:W-:Y:S01]  /*134f0*/  STL [R1+0x4], R0 ;  /* 0x0000040001007387 */ /* 0x0087e20000100800 */
[----:B------:R-:W-:Y:S02]  /*13500*/  FMUL.FTZ R25, R25, c[0x0][0x2ec] ;  /* 0x0000bb0019197a20 */ /* 0x000fe40000410000 */
[----:B------:R-:W-:Y:S02]  /*13510*/  FMUL.FTZ R26, R26, c[0x0][0x2ec] ;  /* 0x0000bb001a1a7a20 */ /* 0x000fe40000410000 */
[----:B------:R-:W-:Y:S02]  /*13520*/  FMUL.FTZ R28, R28, c[0x0][0x2ec] ;  /* 0x0000bb001c1c7a20 */ /* 0x000fe40000410000 */
[----:B------:R-:W-:Y:S02]  /*13530*/  FMUL.FTZ R29, R29, c[0x0][0x2ec] ;  /* 0x0000bb001d1d7a20 */ /* 0x000fe40000410000 */
[----:B------:R-:W-:Y:S01]  /*13540*/  MUFU.TANH R143, R18 ;  /* 0x00000012008f7308 */ /* 0x000fe20000002400 */
[----:B------:R-:W-:Y:S01]  /*13550*/  BAR.SYNC.DEFER_BLOCKING 0x0 ;  /* 0x0000000000007b1d */ /* 0x000fe20000010000 */
[----:B------:R-:W-:Y:S02]  /*13560*/  FMUL.FTZ R23, R23, c[0x0][0x2ec] ;  /* 0x0000bb0017177a20 */ /* 0x000fe40000410000 */
[----:B------:R-:W-:Y:S02]  /*13570*/  FMUL.FTZ R27, R27, c[0x0][0x2ec] ;  /* 0x0000bb001b1b7a20 */ /* 0x000fe40000410000 */
[----:B------:R-:W-:Y:S02]  /*13580*/  FMUL.FTZ R30, R30, c[0x0][0x2ec] ;  /* 0x0000bb001e1e7a20 */ /* 0x000fe40000410000 */
[----:B------:R-:W-:Y:S02]  /*13590*/  FMUL.FTZ R31, R31, c[0x0][0x2ec] ;  /* 0x0000bb001f1f7a20 */ /* 0x000fe40000410000 */
[----:B------:R-:W-:Y:S01]  /*135a0*/  MUFU.TANH R209, R19 ;  /* 0x0000001300d17308 */ /* 0x000fe20000002400 */
[----:B------:R-:W-:Y:S02]  /*135b0*/  FMUL.FTZ R32, R32, c[0x0][0x2ec] ;  /* 0x0000bb0020207a20 */ /* 0x000fe40000410000 */
[----:B------:R-:W-:Y:S01]  /*135c0*/  FMUL.FTZ R20, R20, c[0x0][0x2ec] ;  /* 0x0000bb0014147a20 */ /* 0x000fe20000410000 */
[-C--:B-1----:R-:W-:Y:S05]  /*135d0*/  HMMA.16816.F32 R36, R220, R8.reuse, R36 ;  /* 0x00000008dc24723c */ /* 0x082fea0000001824 */
[----:B------:R-:W-:Y:S01]  /*135e0*/  FMUL.FTZ R21, R21, c[0x0][0x2ec] ;  /* 0x0000bb0015157a20 */ /* 0x000fe20000410000 */
[----:B---3--:R-:W1:Y:S02]  /*135f0*/  MUFU.TANH R0, R24 ;  /* 0x0000001800007308 */ /* 0x008e640000002400 */
[C---:B------:R-:W-:Y:S08]  /*13600*/  HMMA.16816.F32 R40, R212.reuse, R8, R40 ;  /* 0x00000008d428723c */ /* 0x040ff00000001828 */
[----:B------:R-:W-:Y:S01]  /*13610*/  MUFU.TANH R216, R22 ;  /* 0x0000001600d87308 */ /* 0x000fe20000002400 */
[-C--:B------:R-:W-:Y:S08]  /*13620*/  HMMA.16816.F32 R44, R212, R10.reuse, R44 ;  /* 0x0000000ad42c723c */ /* 0x080ff0000000182c */
[C---:B------:R-:W-:Y:S01]  /*13630*/  HMMA.16816.F32 R48, R220.reuse, R10, R48 ;  /* 0x0000000adc30723c */ /* 0x040fe20000001830 */
[----:B------:R-:W-:Y:S01]  /*13640*/  MUFU.TANH R211, R23 ;  /* 0x0000001700d37308 */ /* 0x000fe20000002400 */
[----:B-1----:R1:W-:Y:S05]  /*13650*/  STL [R1+0x3c], R0 ;  /* 0x00003c0001007387 */ /* 0x0023ea0000100800 */
[----:B------:R-:W-:Y:S01]  /*13660*/  FMUL.FTZ R40, R40, c[0x0][0x2ec] ;  /* 0x0000bb0028287a20 */ /* 0x000fe20000410000 */
[-C--:B--2---:R-:W-:Y:S03]  /*13670*/  HMMA.16816.F32 R52, R220, R4.reuse, R52 ;  /* 0x00000004dc34723c */ /* 0x084fe60000001834 */
[----:B------:R2:W-:Y:S01]  /*13680*/  MUFU.TANH R23, R27 ;  /* 0x0000001b00177308 */ /* 0x0005e20000002400 */
[----:B------:R-:W-:Y:S02]  /*13690*/  FMUL.FTZ R41, R41, c[0x0][0x2ec] ;  /* 0x0000bb0029297a20 */ /* 0x000fe40000410000 */
[----:B------:R-:W-:Y:S02]  /*136a0*/  FMUL.FTZ R42, R42, c[0x0][0x2ec] ;  /* 0x0000bb002a2a7a20 */ /* 0x000fe40000410000 */
[C---:B------:R-:W-:Y:S04]  /*136b0*/  HMMA.16816.F32 R56, R212.reuse, R4, R56 ;  /* 0x00000004d438723c */ /* 0x040fe80000001838 */
[----:B------:R-:W-:Y:S01]  /*136c0*/  FMUL.FTZ R43, R43, c[0x0][0x2ec] ;  /* 0x0000bb002b2b7a20 */ /* 0x000fe20000410000 */
[----:B------:R3:W-:Y:S01]  /*136d0*/  MUFU.TANH R22, R30 ;  /* 0x0000001e00167308 */ /* 0x0007e20000002400 */
[----:B------:R-:W-:Y:S02]  /*136e0*/  FMUL.FTZ R44, R44, c[0x0][0x2ec] ;  /* 0x0000bb002c2c7a20 */ /* 0x000fe40000410000 */
[-C--:B------:R-:W-:Y:S04]  /*136f0*/  HMMA.16816.F32 R60, R212, R6.reuse, R60 ;  /* 0x00000006d43c723c */ /* 0x080fe8000000183c */
[----:B------:R-:W-:Y:S02]  /*13700*/  FMUL.FTZ R24, R49, c[0x0][0x2ec] ;  /* 0x0000bb0031187a20 */ /* 0x000fe40000410000 */
[----:B------:R-:W-:Y:S01]  /*13710*/  FMUL.FTZ R19, R50, c[0x0][0x2ec] ;  /* 0x0000bb0032137a20 */ /* 0x000fe20000410000 */
[----:B-1----:R-:W1:Y:S01]  /*13720*/  MUFU.TANH R0, R25 ;  /* 0x0000001900007308 */ /* 0x002e620000002400 */
[----:B------:R-:W-:Y:S04]  /*13730*/  HMMA.16816.F32 R64, R220, R6, R64 ;  /* 0x00000006dc40723c */ /* 0x000fe80000001840 */
[----:B--2---:R-:W-:Y:S02]  /*13740*/  FMUL.FTZ R27, R38, c[0x0][0x2ec] ;  /* 0x0000bb00261b7a20 */ /* 0x004fe40000410000 */
[----:B------:R-:W-:Y:S02]  /*13750*/  FMUL.FTZ R18, R51, c[0x0][0x2ec] ;  /* 0x0000bb0033127a20 */ /* 0x000fe40000410000 */
[----:B------:R-:W-:Y:S01]  /*13760*/  FMUL.FTZ R17, R52, c[0x0][0x2ec] ;  /* 0x0000bb0034117a20 */ /* 0x000fe20000410000 */
[----:B------:R2:W-:Y:S03]  /*13770*/  MUFU.TANH R134, R31 ;  /* 0x0000001f00867308 */ /* 0x0005e60000002400 */
[----:B------:R-:W-:Y:S02]  /*13780*/  FMUL.FTZ R16, R53, c[0x0][0x2ec] ;  /* 0x0000bb0035107a20 */ /* 0x000fe40000410000 */
[----:B---3--:R-:W-:Y:S02]  /*13790*/  FMUL.FTZ R30, R35, c[0x0][0x2ec] ;  /* 0x0000bb00231e7a20 */ /* 0x008fe40000410000 */
[----:B------:R-:W-:Y:S02]  /*137a0*/  FMUL.FTZ R15, R54, c[0x0][0x2ec] ;  /* 0x0000bb00360f7a20 */ /* 0x000fe40000410000 */
[----:B------:R-:W-:Y:S01]  /*137b0*/  FMUL.FTZ R14, R55, c[0x0][0x2ec] ;  /* 0x0000bb00370e7a20 */ /* 0x000fe20000410000 */
[----:B------:R3:W-:Y:S01]  /*137c0*/  MUFU.TANH R142, R32 ;  /* 0x00000020008e7308 */ /* 0x0007e20000002400 */
[----:B------:R-:W-:Y:S02]  /*137d0*/  FMUL.FTZ R45, R45, c[0x0][0x2ec] ;  /* 0x0000bb002d2d7a20 */ /* 0x000fe40000410000 */
[----:B------:R-:W-:Y:S01]  /*137e0*/  FMUL.FTZ R46, R46, c[0x0][0x2ec] ;  /* 0x0000bb002e2e7a20 */ /* 0x000fe20000410000 */
[----:B-1----:R1:W-:Y:S01]  /*137f0*/  STL [R1+0x34], R0 ;  /* 0x0000340001007387 */ /* 0x0023e20000100800 */
[----:B------:R-:W-:Y:S02]  /*13800*/  FMUL.FTZ R25, R48, c[0x0][0x2ec] ;  /* 0x0000bb0030197a20 */ /* 0x000fe40000410000 */
[----:B------:R-:W-:Y:S02]  /*13810*/  FMUL.FTZ R13, R64, c[0x0][0x2ec] ;  /* 0x0000bb00400d7a20 */ /* 0x000fe40000410000 */
[----:B------:R-:W-:Y:S01]  /*13820*/  FMUL.FTZ R12, R65, c[0x0][0x2ec] ;  /* 0x0000bb00410c7a20 */ /* 0x000fe20000410000 */
[----:B------:R-:W-:Y:S01]  /*13830*/  MUFU.TANH R218, R20 ;  /* 0x0000001400da7308 */ /* 0x000fe20000002400 */
[----:B------:R-:W-:Y:S02]  /*13840*/  FMUL.FTZ R11, R66, c[0x0][0x2ec] ;  /* 0x0000bb00420b7a20 */ /* 0x000fe40000410000 */
[----:B------:R-:W-:Y:S02]  /*13850*/  FMUL.FTZ R10, R67, c[0x0][0x2ec] ;  /* 0x0000bb00430a7a20 */ /* 0x000fe40000410000 */
[----:B--2---:R-:W-:Y:S02]  /*13860*/  FMUL.FTZ R31, R34, c[0x0][0x2ec] ;  /* 0x0000bb00221f7a20 */ /* 0x004fe40000410000 */
[----:B------:R-:W-:Y:S02]  /*13870*/  FMUL.FTZ R47, R47, c[0x0][0x2ec] ;  /* 0x0000bb002f2f7a20 */ /* 0x000fe40000410000 */
[----:B------:R-:W-:Y:S01]  /*13880*/  FMUL.FTZ R56, R56, c[0x0][0x2ec] ;  /* 0x0000bb0038387a20 */ /* 0x000fe20000410000 */
[----:B------:R-:W-:Y:S01]  /*13890*/  MUFU.TANH R217, R21 ;  /* 0x0000001500d97308 */ /* 0x000fe20000002400 */
[----:B------:R-:W-:Y:S02]  /*138a0*/  FMUL.FTZ R57, R57, c[0x0][0x2ec] ;  /* 0x0000bb0039397a20 */ /* 0x000fe40000410000 */
[----:B------:R-:W-:Y:S02]  /*138b0*/  FMUL.FTZ R58, R58, c[0x0][0x2ec] ;  /* 0x0000bb003a3a7a20 */ /* 0x000fe40000410000 */
[----:B---3--:R-:W-:Y:S02]  /*138c0*/  FMUL.FTZ R32, R33, c[0x0][0x2ec] ;  /* 0x0000bb0021207a20 */ /* 0x008fe40000410000 */
[----:B------:R-:W-:Y:S02]  /*138d0*/  FMUL.FTZ R59, R59, c[0x0][0x2ec] ;  /* 0x0000bb003b3b7a20 */ /* 0x000fe40000410000 */
[----:B------:R-:W-:Y:S01]  /*138e0*/  FMUL.FTZ R60, R60, c[0x0][0x2ec] ;  /* 0x0000bb003c3c7a20 */ /* 0x000fe20000410000 */
[----:B-1----:R-:W1:Y:S01]  /*138f0*/  MUFU.TANH R0, R26 ;  /* 0x0000001a00007308 */ /* 0x002e620000002400 */
[----:B------:R-:W-:Y:S02]  /*13900*/  FMUL.FTZ R61, R61, c[0x0][0x2ec] ;  /* 0x0000bb003d3d7a20 */ /* 0x000fe40000410000 */
[----:B------:R-:W-:Y:S07]  /*13910*/  FMUL.FTZ R62, R62, c[0x0][0x2ec] ;  /* 0x0000bb003e3e7a20 */ /* 0x000fee0000410000 */
[----:B------:R-:W-:Y:S10]  /*13920*/  MUFU.TANH R32, R32 ;  /* 0x0000002000207308 */ /* 0x000ff40000002400 */
[----:B------:R-:W-:Y:S01]  /*13930*/  MUFU.TANH R31, R31 ;  /* 0x0000001f001f7308 */ /* 0x000fe20000002400 */
[----:B-1----:R1:W-:Y:S01]  /*13940*/  STL [R1+0x30], R0 ;  /* 0x0000300001007387 */ /* 0x0023e20000100800 */
[----:B------:R-:W-:Y:S08]  /*13950*/  FMUL.FTZ R26, R39, c[0x0][0x2ec] ;  /* 0x0000bb00271a7a20 */ /* 0x000ff00000410000 */
[----:B------:R-:W-:Y:S10]  /*13960*/  MUFU.TANH R30, R30 ;  /* 0x0000001e001e7308 */ /* 0x000ff40000002400 */
[----:B------:R-:W-:Y:S10]  /*13970*/  MUFU.TANH R27, R27 ;  /* 0x0000001b001b7308 */ /* 0x000ff40000002400 */
[----:B-1----:R-:W1:Y:S10]  /*13980*/  MUFU.TANH R0, R28 ;  /* 0x0000001c00007308 */ /* 0x002e740000002400 */
[----:B------:R-:W-:Y:S10]  /*13990*/  MUFU.TANH R26, R26 ;  /* 0x0000001a001a7308 */ /* 0x000ff40000002400 */
[----:B------:R-:W-:Y:S01]  /*139a0*/  MUFU.TANH R133, R40 ;  /* 0x0000002800857308 */ /* 0x000fe20000002400 */
[----:B-1----:R1:W-:Y:S01]  /*139b0*/  STL [R1+0x2c], R0 ;  /* 0x00002c0001007387 */ /* 0x0023e20000100800 */
[----:B------:R-:W-:Y:S08]  /*139c0*/  FMUL.FTZ R28, R37, c[0x0][0x2ec] ;  /* 0x0000bb00251c7a20 */ /* 0x000ff00000410000 */
[----:B------:R-:W-:Y:S10]  /*139d0*/  MUFU.TANH R135, R41 ;  /* 0x0000002900877308 */ /* 0x000ff40000002400 */
[----:B------:R-:W-:Y:S10]  /*139e0*/  MUFU.TANH R28, R28 ;  /* 0x0000001c001c7308 */ /* 0x000ff40000002400 */
[----:B-1----:R-:W1:Y:S10]  /*139f0*/  MUFU.TANH R0, R29 ;  /* 0x0000001d00007308 */ /* 0x002e740000002400 */
[----:B------:R2:W3:Y:S10]  /*13a00*/  MUFU.TANH R34, R42 ;  /* 0x0000002a00227308 */ /* 0x0004f40000002400 */
[----:B------:R2:W4:Y:S01]  /*13a10*/  MUFU.TANH R21, R43 ;  /* 0x0000002b00157308 */ /* 0x0005220000002400 */
[----:B-1----:R1:W-:Y:S01]  /*13a20*/  STL [R1+0x38], R0 ;  /* 0x0000380001007387 */ /* 0x0023e20000100800 */
[----:B------:R-:W-:Y:S08]  /*13a30*/  FMUL.FTZ R29, R36, c[0x0][0x2ec] ;  /* 0x0000bb00241d7a20 */ /* 0x000ff00000410000 */
[----:B------:R2:W2:Y:S10]  /*13a40*/  MUFU.TANH R33, R44 ;  /* 0x0000002c00217308 */ /* 0x0004b40000002400 */
[----:B------:R-:W2:Y:S01]  /*13a50*/  MUFU.TANH R29, R29 ;  /* 0x0000001d001d7308 */ /* 0x000ea20000002400 */
[----:B-1----:R-:W-:Y:S09]  /*13a60*/  FMUL.FTZ R0, R63, c[0x0][0x2ec] ;  /* 0x0000bb003f007a20 */ /* 0x002ff20000410000 */
[----:B------:R1:W1:Y:S10]  /*13a70*/  MUFU.TANH R35, R45 ;  /* 0x0000002d00237308 */ /* 0x0002740000002400 */
[----:B------:R1:W1:Y:S10]  /*13a80*/  MUFU.TANH R20, R46 ;  /* 0x0000002e00147308 */ /* 0x0002740000002400 */
[----:B------:R1:W1:Y:S10]  /*13a90*/  MUFU.TANH R136, R47 ;  /* 0x0000002f00887308 */ /* 0x0002740000002400 */
[----:B------:R-:W1:Y:S10]  /*13aa0*/  MUFU.TANH R25, R25 ;  /* 0x0000001900197308 */ /* 0x000e740000002400 */
[----:B------:R-:W1:Y:S10]  /*13ab0*/  MUFU.TANH R24, R24 ;  /* 0x0000001800187308 */ /* 0x000e740000002400 */
[----:B------:R-:W1:Y:S10]  /*13ac0*/  MUFU.TANH R19, R19 ;  /* 0x0000001300137308 */ /* 0x000e740000002400 */
[----:B------:R-:W1:Y:S10]  /*13ad0*/  MUFU.TANH R18, R18 ;  /* 0x0000001200127308 */ /* 0x000e740000002400 */
[----:B------:R-:W1:Y:S10]  /*13ae0*/  MUFU.TANH R17, R17 ;  /* 0x0000001100117308 */ /* 0x000e740000002400 */
[----:B------:R-:W1:Y:S10]  /*13af0*/  MUFU.TANH R16, R16 ;  /* 0x0000001000107308 */ /* 0x000e740000002400 */
[----:B------:R-:W1:Y:S10]  /*13b00*/  MUFU.TANH R15, R15 ;  /* 0x0000000f000f7308 */ /* 0x000e740000002400 */
        /* <DEDUP_REMOVED lines=9> */
[----:B------:R-:W1:Y:S10]  /*13ba0*/  MUFU.TANH R13, R13 ;  /* 0x0000000d000d7308 */ /* 0x000e740000002400 */
[----:B------:R-:W1:Y:S10]  /*13bb0*/  MUFU.TANH R12, R12 ;  /* 0x0000000c000c7308 */ /* 0x000e740000002400 */
[----:B------:R-:W1:Y:S10]  /*13bc0*/  MUFU.TANH R11, R11 ;  /* 0x0000000b000b7308 */ /* 0x000e740000002400 */
[----:B------:R-:W1:Y:S02]  /*13bd0*/  MUFU.TANH R10, R10 ;  /* 0x0000000a000a7308 */ /* 0x000e640000002400 */
[----:B-1234-:R-:W-:-:S05]  /*13be0*/  @P0 BRA `(.L_x_84) ;  /* 0xffffe85000000947 */ /* 0x01efca000383ffff */
.L_x_83:
[----:B-1----:R-:W2:Y:S01]  /*13bf0*/  LDL.LU R2, [R1+0x38] ;  /* 0x0000380001027983 */ /* 0x002ea20000300800 */
[----:B------:R-:W-:Y:S01]  /*13c00*/  MOV R48, R136 ;  /* 0x0000008800307202 */ /* 0x000fe20000000f00 */
[----:B------:R-:W-:Y:S01]  /*13c10*/  UIADD3 UR8, UR8, -0x1, URZ ;  /* 0xffffffff08087890 */ /* 0x000fe2000fffe03f */
[----:B------:R-:W-:Y:S01]  /*13c20*/  MOV R54, R133 ;  /* 0x0000008500367202 */ /* 0x000fe20000000f00 */
[----:B------:R-:W3:Y:S01]  /*13c30*/  LDL.LU R0, [R1+0x2c] ;  /* 0x00002c0001007983 */ /* 0x000ee20000300800 */
[----:B------:R-:W-:Y:S02]  /*13c40*/  MOV R52, R135 ;  /* 0x0000008700347202 */ /* 0x000fe40000000f00 */
[----:B------:R-:W-:Y:S01]  /*13c50*/  MOV R53, R134 ;  /* 0x0000008600357202 */ /* 0x000fe20000000f00 */
[----:B------:R-:W4:Y:S01]  /*13c60*/  LDL.LU R41, [R1+0x3c] ;  /* 0x00003c0001297983 */ /* 0x000f220000300800 */
[----:B------:R-:W-:Y:S02]  /*13c70*/  MOV R40, R23 ;  /* 0x0000001700287202 */ /* 0x000fe40000000f00 */
[----:B------:R-:W-:Y:S01]  /*13c80*/  MOV R45, R22 ;  /* 0x00000016002d7202 */ /* 0x000fe20000000f00 */
[----:B------:R-:W4:Y:S01]  /*13c90*/  LDL.LU R42, [R1+0x34] ;  /* 0x00003400012a7983 */ /* 0x000f220000300800 */
[----:B------:R-:W-:Y:S02]  /*13ca0*/  MOV R46, R21 ;  /* 0x00000015002e7202 */ /* 0x000fe40000000f00 */
[----:B------:R-:W-:Y:S01]  /*13cb0*/  MOV R47, R20 ;  /* 0x00000014002f7202 */ /* 0x000fe20000000f00 */
[----:B------:R-:W4:Y:S04]  /*13cc0*/  LDL.LU R43, [R1+0x30] ;  /* 0x00003000012b7983 */ /* 0x000f280000300800 */
[----:B------:R-:W4:Y:S04]  /*13cd0*/  LDL.LU R9, [R1] ;  /* 0x0000000001097983 */ /* 0x000f280000300800 */
[----:B------:R-:W4:Y:S04]  /*13ce0*/  LDL.LU R8, [R1+0x4] ;  /* 0x0000040001087983 */ /* 0x000f280000300800 */
        /* <DEDUP_REMOVED lines=10> */
[----:B------:R2:W-:Y:S04]  /*13d90*/  STL [R1+0xf0], R224 ;  /* 0x0000f0e001007387 */ /* 0x0005e80000100800 */
[----:B------:R-:W-:Y:S01]  /*13da0*/  LDSM.16.MT88.4 R20, [R225+0xc000] ;  /* 0x00c00000e114783b */ /* 0x000fe20000004200 */
[----:B--2---:R-:W-:Y:S02]  /*13db0*/  MOV R224, R2 ;  /* 0x0000000200e07202 */ /* 0x004fe40000000f00 */
[----:B---3--:R-:W-:Y:S02]  /*13dc0*/  MOV R44, R0 ;  /* 0x00000000002c7202 */ /* 0x008fe40000000f00 */
[----:B------:R-:W-:Y:S04]  /*13dd0*/  FMNMX.FTZ R0, R219, R132, !PT ;  /* 0x00000084db007209 */ /* 0x000fe80007810000 */
        /* <DEDUP_REMOVED lines=8> */
[----:B----4-:R-:W-:Y:S02]  /*13e60*/  FMNMX.FTZ R2, R9, R0, !PT ;  /* 0x0000000009027209 */ /* 0x010fe40007810000 */
        /* <DEDUP_REMOVED lines=35> */
[----:B------:R-:W2:Y:S01]  /*140a0*/  SHFL.BFLY PT, R5, R4, 0x2, 0x1f ;  /* 0x0c401f0004057f89 */ /* 0x000ea200000e0000 */
        /* <DEDUP_REMOVED lines=10> */
[----:B------:R-:W-:Y:S02]  /*14150*/  FMNMX.FTZ R3, R10, R3, !PT ;  /* 0x000000030a037209 */ /* 0x000fe40007810000 */
[----:B------:R-:W-:Y:S03]  /*14160*/  FMNMX.FTZ R0, R40, R0, !PT ;  /* 0x0000000028007209 */ /* 0x000fe60007810000 */
[----:B------:R-:W3:Y:S01]  /*14170*/  SHFL.BFLY PT, R135, R3, 0x2, 0x1f ;  /* 0x0c401f0003877f89 */ /* 0x000ee200000e0000 */
[----:B--2---:R-:W-:Y:S02]  /*14180*/  FMNMX.FTZ R4, R4, R5, !PT ;  /* 0x0000000504047209 */ /* 0x004fe40007810000 */
[----:B------:R-:W-:Y:S04]  /*14190*/  FMNMX.FTZ R0, R45, R0, !PT ;  /* 0x000000002d007209 */ /* 0x000fe80007810000 */
[----:B------:R-:W-:Y:S01]  /*141a0*/  FMNMX.FTZ R0, R53, R0, !PT ;  /* 0x0000000035007209 */ /* 0x000fe20007810000 */
[----:B------:R-:W2:Y:S03]  /*141b0*/  SHFL.BFLY PT, R134, R4, 0x1, 0x1f ;  /* 0x0c201f0004867f89 */ /* 0x000ea600000e0000 */
[----:B------:R-:W-:Y:S02]  /*141c0*/  FMNMX.FTZ R0, R34, R0, !PT ;  /* 0x0000000022007209 */ /* 0x000fe40007810000 */
[----:B-1----:R-:W-:Y:S02]  /*141d0*/  FMNMX.FTZ R136, R136, R6, !PT ;  /* 0x0000000688887209 */ /* 0x002fe40007810000 */
[----:B------:R-:W-:Y:S02]  /*141e0*/  FMNMX.FTZ R0, R46, R0, !PT ;  /* 0x000000002e007209 */ /* 0x000fe40007810000 */
[C---:B------:R-:W-:Y:S01]  /*141f0*/  FSETP.NEU.FTZ.AND P1, PT, R136.reuse, -INF , PT ;  /* 0xff8000008800780b */ /* 0x040fe20003f3d000 */
[----:B------:R-:W-:Y:S01]  /*14200*/  FMUL.FTZ R5, R136, c[0x0][0x23c] ;  /* 0x00008f0088057a20 */ /* 0x000fe20000410000 */
[----:B------:R-:W-:Y:S02]  /*14210*/  FMNMX.FTZ R0, R47, R0, !PT ;  /* 0x000000002f007209 */ /* 0x000fe40007810000 */
[----:B---3--:R-:W-:Y:S02]  /*14220*/  FMNMX.FTZ R135, R3, R135, !PT ;  /* 0x0000008703877209 */ /* 0x008fe40007810000 */
[----:B------:R-:W-:Y:S02]  /*14230*/  FSEL R5, R5, RZ, P1 ;  /* 0x000000ff05057208 */ /* 0x000fe40000800000 */
[----:B------:R-:W-:Y:S01]  /*14240*/  FMNMX.FTZ R0, R48, R0, !PT ;  /* 0x0000000030007209 */ /* 0x000fe20007810000 */
[----:B------:R-:W1:Y:S02]  /*14250*/  SHFL.BFLY PT, R7, R135, 0x1, 0x1f ;  /* 0x0c201f0087077f89 */ /* 0x000e6400000e0000 */
[--C-:B------:R-:W-:Y:S01]  /*14260*/  FFMA.FTZ R6, R249, c[0x0][0x23c], -R5.reuse ;  /* 0x00008f00f9067a23 */ /* 0x100fe20000010805 */
[----:B--2---:R-:W-:Y:S01]  /*14270*/  FMNMX.FTZ R134, R4, R134, !PT ;  /* 0x0000008604867209 */ /* 0x004fe20007810000 */
[--C-:B------:R-:W-:Y:S01]  /*14280*/  FFMA.FTZ R4, R219, c[0x0][0x23c], -R5.reuse ;  /* 0x00008f00db047a23 */ /* 0x100fe20000010805 */
[----:B------:R-:W-:Y:S01]  /*14290*/  FMNMX.FTZ R0, R49, R0, !PT ;  /* 0x0000000031007209 */ /* 0x000fe20007810000 */
[----:B------:R-:W-:Y:S01]  /*142a0*/  MUFU.EX2 R58, R6 ;  /* 0x00000006003a7308 */ /* 0x000fe20000000800 */
[--C-:B------:R-:W-:Y:S02]  /*142b0*/  FFMA.FTZ R238, R16, c[0x0][0x23c], -R5.reuse ;  /* 0x00008f0010ee7a23 */ /* 0x100fe40000010805 */
[----:B------:R-:W-:Y:S01]  /*142c0*/  FMNMX.FTZ R0, R50, R0, !PT ;  /* 0x0000000032007209 */ /* 0x000fe20007810000 */
[--C-:B------:R-:W-:Y:S02]  /*142d0*/  FFMA.FTZ R237, R13, c[0x0][0x23c], -R5.reuse ;  /* 0x00008f000ded7a23 */ /* 0x100fe40000010805 */
[--C-:B------:R-:W-:Y:S01]  /*142e0*/  FFMA.FTZ R236, R12, c[0x0][0x23c], -R5.reuse ;  /* 0x00008f000cec7a23 */ /* 0x100fe20000010805 */
[----:B------:R-:W-:Y:S01]  /*142f0*/  FMNMX.FTZ R0, R138, R0, !PT ;  /* 0x000000008a007209 */ /* 0x000fe20007810000 */
[--C-:B------:R-:W-:Y:S02]  /*14300*/  FFMA.FTZ R220, R218, c[0x0][0x23c], -R5.reuse ;  /* 0x00008f00dadc7a23 */ /* 0x100fe40000010805 */
[----:B------:R2:W-:Y:S01]  /*14310*/  MUFU.EX2 R51, R4 ;  /* 0x0000000400337308 */ /* 0x0005e20000000800 */
[----:B------:R-:W-:Y:S01]  /*14320*/  FMNMX.FTZ R0, R137, R0, !PT ;  /* 0x0000000089007209 */ /* 0x000fe20007810000 */
[--C-:B------:R-:W-:Y:S02]  /*14330*/  FFMA.FTZ R218, R142, c[0x0][0x23c], -R5.reuse ;  /* 0x00008f008eda7a23 */ /* 0x100fe40000010805 */
[--C-:B------:R-:W-:Y:S02]  /*14340*/  FFMA.FTZ R219, R217, c[0x0][0x23c], -R5.reuse ;  /* 0x00008f00d9db7a23 */ /* 0x100fe40000010805 */
[----:B------:R-:W3:Y:S01]  /*14350*/  SHFL.BFLY PT, R2, R0, 0x2, 0x1f ;  /* 0x0c401f0000027f89 */ /* 0x000ee200000e0000 */
[--C-:B------:R-:W-:Y:S01]  /*14360*/  FFMA.FTZ R217, R32, c[0x0][0x23c], -R5.reuse ;  /* 0x00008f0020d97a23 */ /* 0x100fe20000010805 */
[----:B-1----:R-:W-:Y:S02]  /*14370*/  FMNMX.FTZ R135, R135, R7, !PT ;  /* 0x0000000787877209 */ /* 0x002fe40007810000 */
[----:B------:R-:W-:Y:S02]  /*14380*/  MUFU.EX2 R220, R220 ;  /* 0x000000dc00dc7308 */ /* 0x000fe40000000800 */
[C---:B------:R-:W-:Y:S08]  /*14390*/  FSETP.NEU.FTZ.AND P1, PT, R135.reuse, -INF , PT ;  /* 0xff8000008700780b */ /* 0x040ff00003f3d000 */
[----:B------:R-:W-:Y:S01]  /*143a0*/  MUFU.EX2 R219, R219 ;  /* 0x000000db00db7308 */ /* 0x000fe20000000800 */
[----:B--2---:R-:W-:Y:S05]  /*143b0*/  FMUL.FTZ R4, R135, c[0x0][0x23c] ;  /* 0x00008f0087047a20 */ /* 0x004fea0000410000 */
[----:B------:R-:W-:Y:S02]  /*143c0*/  FSEL R4, R4, RZ, P1 ;  /* 0x000000ff04047208 */ /* 0x000fe40000800000 */
[----:B---3--:R-:W-:Y:S01]  /*143d0*/  FMNMX.FTZ R2, R0, R2, !PT ;  /* 0x0000000200027209 */ /* 0x008fe20007810000 */
[----:B------:R-:W-:Y:S01]  /*143e0*/  FADD.FTZ R0, -R136, R132 ;  /* 0x0000008488007221 */ /* 0x000fe20000010100 */
[----:B------:R-:W-:Y:S01]  /*143f0*/  FSETP.NEU.FTZ.AND P1, PT, R134, -INF , PT ;  /* 0xff8000008600780b */ /* 0x000fe20003f3d000 */
[--C-:B------:R-:W-:Y:S02]  /*14400*/  FFMA.FTZ R6, R244, c[0x0][0x23c], -R4.reuse ;  /* 0x00008f00f4067a23 */ /* 0x100fe40000010804 */
[----:B------:R-:W-:Y:S01]  /*14410*/  FMUL.FTZ R0, R0, c[0x0][0x23c] ;  /* 0x00008f0000007a20 */ /* 0x000fe20000410000 */
[----:B------:R-:W1:Y:S01]  /*14420*/  SHFL.BFLY PT, R3, R2, 0x1, 0x1f ;  /* 0x0c201f0002037f89 */ /* 0x000e6200000e0000 */
[----:B------:R2:W-:Y:S01]  /*14430*/  MUFU.EX2 R56, R6 ;  /* 0x0000000600387308 */ /* 0x0005e20000000800 */
[--C-:B------:R-:W-:Y:S02]  /*14440*/  FFMA.FTZ R7, R209, c[0x0][0x23c], -R4.reuse ;  /* 0x00008f00d1077a23 */ /* 0x100fe40000010804 */
[--C-:B------:R-:W-:Y:S02]  /*14450*/  FFMA.FTZ R223, R26, c[0x0][0x23c], -R4.reuse ;  /* 0x00008f001adf7a23 */ /* 0x100fe40000010804 */
        /* <DEDUP_REMOVED lines=9> */
[----:B------:R4:W-:Y:S01]  /*144f0*/  MUFU.EX2 R231, R7 ;  /* 0x0000000700e77308 */ /* 0x0009e20000000800 */
[----:B-1----:R-:W-:Y:S01]  /*14500*/  FMNMX.FTZ R3, R2, R3, !PT ;  /* 0x0000000302037209 */ /* 0x002fe20007810000 */
[--C-:B--2---:R-:W-:Y:S02]  /*14510*/  FFMA.FTZ R6, R250, c[0x0][0x23c], -R4.reuse ;  /* 0x00008f00fa067a23 */ /* 0x104fe40000010804 */
[----:B------:R-:W-:Y:S06]  /*14520*/  FFMA.FTZ R250, R17, c[0x0][0x23c], -R5 ;  /* 0x00008f0011fa7a23 */ /* 0x000fec0000010805 */
[----:B------:R1:W-:Y:S01]  /*14530*/  MUFU.EX2 R39, R6 ;  /* 0x0000000600277308 */ /* 0x0003e20000000800 */
[----:B---3--:R-:W-:Y:S02]  /*14540*/  FADD.FTZ R0, -R135, R139 ;  /* 0x0000008b87007221 */ /* 0x008fe40000010100 */
[----:B------:R-:W-:Y:S02]  /*14550*/  FMUL.FTZ R139, R134, c[0x0][0x23c] ;  /* 0x00008f00868b7a20 */ /* 0x000fe40000410000 */
[----:B------:R-:W-:Y:S02]  /*14560*/  FMUL.FTZ R0, R0, c[0x0][0x23c] ;  /* 0x00008f0000007a20 */ /* 0x000fe40000410000 */
[----:B----4-:R-:W-:Y:S01]  /*14570*/  FMUL.FTZ R16, R133, R156 ;  /* 0x0000009c85107220 */ /* 0x010fe20000410000 */
[----:B------:R-:W-:Y:S02]  /*14580*/  FSEL R139, R139, RZ, P1 ;  /* 0x000000ff8b8b7208 */ /* 0x000fe40000800000 */
[----:B------:R2:W3:Y:S01]  /*14590*/  MUFU.EX2 R132, R0 ;  /* 0x0000000000847308 */ /* 0x0004e20000000800 */
[----:B------:R-:W-:Y:S01]  /*145a0*/  FSETP.NEU.FTZ.AND P1, PT, R3, -INF , PT ;  /* 0xff8000000300780b */ /* 0x000fe20003f3d000 */
[----:B------:R-:W-:Y:S01]  /*145b0*/  FMUL.FTZ R17, R133, R157 ;  /* 0x0000009d85117220 */ /* 0x000fe20000410000 */
[----:B------:R-:W-:Y:S01]  /*145c0*/  MOV R157, R34 ;  /* 0x00000022009d7202 */ /* 0x000fe20000000f00 */
[----:B------:R-:W-:Y:S01]  /*145d0*/  FFMA.FTZ R7, R247, c[0x0][0x23c], -R139 ;  /* 0x00008f00f7077a23 */ /* 0x000fe2000001088b */
[----:B------:R-:W-:Y:S01]  /*145e0*/  MOV R156, R46 ;  /* 0x0000002e009c7202 */ /* 0x000fe20000000f00 */
[--C-:B------:R-:W-:Y:S02]  /*145f0*/  FFMA.FTZ R247, R28, c[0x0][0x23c], -R5.reuse ;  /* 0x00008f001cf77a23 */ /* 0x100fe40000010805 */
[C---:B------:R-:W-:Y:S01]  /*14600*/  FMUL.FTZ R32, R133.reuse, R172 ;  /* 0x000000ac85207220 */ /* 0x040fe20000410000 */
[----:B------:R-:W-:Y:S01]  /*14610*/  MOV R172, R53 ;  /* 0x0000003500ac7202 */ /* 0x000fe20000000f00 */
[----:B------:R4:W-:Y:S01]  /*14620*/  MUFU.EX2 R230, R7 ;  /* 0x0000000700e67308 */ /* 0x0009e20000000800 */
[----:B------:R-:W-:Y:S02]  /*14630*/  FMUL.FTZ R64, R133, R204 ;  /* 0x000000cc85407220 */ /* 0x000fe40000410000 */
[--C-:B-1----:R-:W-:Y:S02]  /*14640*/  FFMA.FTZ R6, R210, c[0x0][0x23c], -R5.reuse ;  /* 0x00008f00d2067a23 */ /* 0x102fe40000010805 */
[----:B------:R-:W-:Y:S02]  /*14650*/  FFMA.FTZ R210, R31, c[0x0][0x23c], -R4 ;  /* 0x00008f001fd27a23 */ /* 0x000fe40000010804 */
[C---:B------:R-:W-:Y:S02]  /*14660*/  FMUL.FTZ R65, R133.reuse, R205 ;  /* 0x000000cd85417220 */ /* 0x040fe40000410000 */
[C---:B------:R-:W-:Y:S01]  /*14670*/  FMUL.FTZ R68, R133.reuse, R68 ;  /* 0x0000004485447220 */ /* 0x040fe20000410000 */
[----:B------:R1:W-:Y:S01]  /*14680*/  MUFU.EX2 R36, R6 ;  /* 0x0000000600247308 */ /* 0x0003e20000000800 */
[C---:B------:R-:W-:Y:S02]  /*14690*/  FMUL.FTZ R69, R133.reuse, R69 ;  /* 0x0000004585457220 */ /* 0x040fe40000410000 */
[----:B------:R-:W-:Y:S02]  /*146a0*/  FMUL.FTZ R80, R133, R80 ;  /* 0x0000005085507220 */ /* 0x000fe40000410000 */
[----:B--2---:R-:W-:Y:S01]  /*146b0*/  FADD.FTZ R0, -R134, R140 ;  /* 0x0000008c86007221 */ /* 0x004fe20000010100 */
[----:B------:R-:W-:Y:S01]  /*146c0*/  F2FP.PACK_AB R140, R58, R51 ;  /* 0x000000333a8c723e */ /* 0x000fe200000000ff */
[----:B---3--:R-:W-:Y:S01]  /*146d0*/  FMUL.FTZ R18, R132, R158 ;  /* 0x0000009e84127220 */ /* 0x008fe20000410000 */
[----:B------:R-:W-:Y:S01]  /*146e0*/  MOV R158, R58 ;  /* 0x0000003a009e7202 */ /* 0x000fe20000000f00 */
[----:B------:R-:W-:Y:S01]  /*146f0*/  FMUL.FTZ R0, R0, c[0x0][0x23c] ;  /* 0x00008f0000007a20 */ /* 0x000fe20000410000 */
[----:B------:R-:W-:Y:S01]  /*14700*/  MUFU.EX2 R216, R216 ;  /* 0x000000d800d87308 */ /* 0x000fe20000000800 */
[C---:B------:R-:W-:Y:S01]  /*14710*/  FMUL.FTZ R19, R132.reuse, R159 ;  /* 0x0000009f84137220 */ /* 0x040fe20000410000 */
[----:B------:R-:W-:Y:S01]  /*14720*/  MOV R159, R54 ;  /* 0x00000036009f7202 */ /* 0x000fe20000000f00 */
[C---:B------:R-:W-:Y:S01]  /*14730*/  FMUL.FTZ R34, R132.reuse, R174 ;  /* 0x000000ae84227220 */ /* 0x040fe20000410000 */
[----:B------:R-:W-:Y:S01]  /*14740*/  MOV R174, R45 ;  /* 0x0000002d00ae7202 */ /* 0x000fe20000000f00 */
[C---:B----4-:R-:W-:Y:S02]  /*14750*/  FMUL.FTZ R7, R132.reuse, R151 ;  /* 0x0000009784077220 */ /* 0x050fe40000410000 */
[C---:B------:R-:W-:Y:S02]  /*14760*/  FMUL.FTZ R66, R132.reuse, R206 ;  /* 0x000000ce84427220 */ /* 0x040fe40000410000 */
[C---:B------:R-:W-:Y:S01]  /*14770*/  FMUL.FTZ R67, R132.reuse, R207 ;  /* 0x000000cf84437220 */ /* 0x040fe20000410000 */
[----:B------:R2:W3:Y:S01]  /*14780*/  MUFU.EX2 R2, R0 ;  /* 0x0000000000027308 */ /* 0x0004e20000000800 */
[C---:B------:R-:W-:Y:S02]  /*14790*/  FMUL.FTZ R70, R132.reuse, R70 ;  /* 0x0000004684467220 */ /* 0x040fe40000410000 */
[----:B------:R-:W-:Y:S02]  /*147a0*/  FMUL.FTZ R71, R132, R71 ;  /* 0x0000004784477220 */ /* 0x000fe40000410000 */
[----:B-1----:R-:W-:Y:S02]  /*147b0*/  FFMA.FTZ R6, R208, c[0x0][0x23c], -R5 ;  /* 0x00008f00d0067a23 */ /* 0x002fe40000010805 */
[----:B------:R-:W-:Y:S02]  /*147c0*/  FMUL.FTZ R208, R3, c[0x0][0x23c] ;  /* 0x00008f0003d07a20 */ /* 0x000fe40000410000 */
[C---:B------:R-:W-:Y:S01]  /*147d0*/  FMUL.FTZ R81, R133.reuse, R81 ;  /* 0x0000005185517220 */ /* 0x040fe20000410000 */
[----:B------:R-:W1:Y:S01]  /*147e0*/  MUFU.EX2 R232, R6 ;  /* 0x0000000600e87308 */ /* 0x000e620000000800 */
[----:B------:R-:W-:Y:S01]  /*147f0*/  FMUL.FTZ R82, R132, R82 ;  /* 0x0000005284527220 */ /* 0x000fe20000410000 */
[----:B------:R-:W-:Y:S01]  /*14800*/  FSEL R208, R208, RZ, P1 ;  /* 0x000000ffd0d07208 */ /* 0x000fe20000800000 */
[C---:B------:R-:W-:Y:S02]  /*14810*/  FMUL.FTZ R83, R132.reuse, R83 ;  /* 0x0000005384537220 */ /* 0x040fe40000410000 */
[C---:B------:R-:W-:Y:S02]  /*14820*/  FMUL.FTZ R84, R133.reuse, R84 ;  /* 0x0000005485547220 */ /* 0x040fe40000410000 */
[C---:B------:R-:W-:Y:S02]  /*14830*/  FMUL.FTZ R85, R133.reuse, R85 ;  /* 0x0000005585557220 */ /* 0x040fe40000410000 */
[C---:B------:R-:W-:Y:S01]  /*14840*/  FMUL.FTZ R86, R132.reuse, R86 ;  /* 0x0000005684567220 */ /* 0x040fe20000410000 */
[----:B------:R-:W-:Y:S01]  /*14850*/  MUFU.EX2 R205, R222 ;  /* 0x000000de00cd7308 */ /* 0x000fe20000000800 */
[----:B------:R-:W-:Y:S02]  /*14860*/  FMUL.FTZ R87, R132, R87 ;  /* 0x0000005784577220 */ /* 0x000fe40000410000 */
        /* <DEDUP_REMOVED lines=9> */
[----:B------:R-:W-:Y:S01]  /*14900*/  FMUL.FTZ R28, R2, R168 ;  /* 0x000000a8021c7220 */ /* 0x000fe20000410000 */
[----:B-1----:R-:W-:Y:S01]  /*14910*/  F2FP.PACK_AB R142, R232, R36 ;  /* 0x00000024e88e723e */ /* 0x002fe200000000ff */
[----:B------:R-:W-:Y:S01]  /*14920*/  FFMA.FTZ R6, R143, c[0x0][0x23c], -R4 ;  /* 0x00008f008f067a23 */ /* 0x000fe20000010804 */
[----:B------:R-:W-:Y:S01]  /*14930*/  MOV R168, R41 ;  /* 0x0000002900a87202 */ /* 0x000fe20000000f00 */
[----:B------:R-:W-:Y:S01]  /*14940*/  FMUL.FTZ R33, R133, R173 ;  /* 0x000000ad85217220 */ /* 0x000fe20000410000 */
[----:B------:R-:W-:Y:S01]  /*14950*/  MOV R173, R51 ;  /* 0x0000003300ad7202 */ /* 0x000fe20000000f00 */
[----:B------:R-:W-:Y:S01]  /*14960*/  FMUL.FTZ R35, R132, R175 ;  /* 0x000000af84237220 */ /* 0x000fe20000410000 */
[----:B------:R-:W1:Y:S01]  /*14970*/  MUFU.EX2 R59, R6 ;  /* 0x00000006003b7308 */ /* 0x000e620000000800 */
[C---:B------:R-:W-:Y:S01]  /*14980*/  FMUL.FTZ R41, R2.reuse, R177 ;  /* 0x000000b102297220 */ /* 0x040fe20000410000 */
[----:B------:R-:W-:Y:S01]  /*14990*/  MOV R175, R44 ;  /* 0x0000002c00af7202 */ /* 0x000fe20000000f00 */
[C---:B------:R-:W-:Y:S02]  /*149a0*/  FMUL.FTZ R44, R2.reuse, R184 ;  /* 0x000000b8022c7220 */ /* 0x040fe40000410000 */
[----:B------:R-:W-:Y:S02]  /*149b0*/  FMUL.FTZ R45, R2, R185 ;  /* 0x000000b9022d7220 */ /* 0x000fe40000410000 */
[----:B------:R-:W-:Y:S02]  /*149c0*/  FMUL.FTZ R51, R132, R191 ;  /* 0x000000bf84337220 */ /* 0x000fe40000410000 */
[C---:B------:R-:W-:Y:S01]  /*149d0*/  FMUL.FTZ R60, R2.reuse, R200 ;  /* 0x000000c8023c7220 */ /* 0x040fe20000410000 */
[----:B------:R-:W2:Y:S01]  /*149e0*/  MUFU.EX2 R0, R0 ;  /* 0x0000000000007308 */ /* 0x000ea20000000800 */
[C---:B------:R-:W-:Y:S02]  /*149f0*/  FMUL.FTZ R61, R2.reuse, R201 ;  /* 0x000000c9023d7220 */ /* 0x040fe40000410000 */
[C---:B------:R-:W-:Y:S02]  /*14a00*/  FMUL.FTZ R72, R2.reuse, R72 ;  /* 0x0000004802487220 */ /* 0x040fe40000410000 */
[C---:B------:R-:W-:Y:S02]  /*14a10*/  FMUL.FTZ R73, R2.reuse, R73 ;  /* 0x0000004902497220 */ /* 0x040fe40000410000 */
[C---:B------:R-:W-:Y:S02]  /*14a20*/  FMUL.FTZ R76, R2.reuse, R76 ;  /* 0x0000004c024c7220 */ /* 0x040fe40000410000 */
[C---:B------:R-:W-:Y:S01]  /*14a30*/  FMUL.FTZ R77, R2.reuse, R77 ;  /* 0x0000004d024d7220 */ /* 0x040fe20000410000 */
[----:B------:R-:W-:Y:S01]  /*14a40*/  MUFU.EX2 R201, R247 ;  /* 0x000000f700c97308 */ /* 0x000fe20000000800 */
[C---:B------:R-:W-:Y:S02]  /*14a50*/  FMUL.FTZ R88, R2.reuse, R88 ;  /* 0x0000005802587220 */ /* 0x040fe40000410000 */
[----:B------:R-:W-:Y:S01]  /*14a60*/  FMUL.FTZ R89, R2, R89 ;  /* 0x0000005902597220 */ /* 0x000fe20000410000 */
[----:B-1----:R-:W-:Y:S01]  /*14a70*/  F2FP.PACK_AB R143, R231, R59 ;  /* 0x0000003be78f723e */ /* 0x002fe200000000ff */
[----:B------:R-:W-:Y:S02]  /*14a80*/  FFMA.FTZ R6, R246, c[0x0][0x23c], -R139 ;  /* 0x00008f00f6067a23 */ /* 0x000fe4000001088b */
[----:B------:R-:W-:Y:S02]  /*14a90*/  FFMA.FTZ R246, R25, c[0x0][0x23c], -R5 ;  /* 0x00008f0019f67a23 */ /* 0x000fe40000010805 */
[C---:B------:R-:W-:Y:S01]  /*14aa0*/  FMUL.FTZ R25, R2.reuse, R161 ;  /* 0x000000a102197220 */ /* 0x040fe20000410000 */
[----:B------:R-:W1:Y:S01]  /*14ab0*/  MUFU.EX2 R55, R6 ;  /* 0x0000000600377308 */ /* 0x000e620000000800 */
[C---:B------:R-:W-:Y:S02]  /*14ac0*/  FMUL.FTZ R92, R2.reuse, R92 ;  /* 0x0000005c025c7220 */ /* 0x040fe40000410000 */
[----:B------:R-:W-:Y:S02]  /*14ad0*/  FMUL.FTZ R93, R2, R93 ;  /* 0x0000005d025d7220 */ /* 0x000fe40000410000 */
[C---:B--2---:R-:W-:Y:S02]  /*14ae0*/  FMUL.FTZ R11, R0.reuse, R147 ;  /* 0x00000093000b7220 */ /* 0x044fe40000410000 */
[C---:B------:R-:W-:Y:S01]  /*14af0*/  FMUL.FTZ R14, R0.reuse, R154 ;  /* 0x0000009a000e7220 */ /* 0x040fe20000410000 */
[----:B------:R-:W-:Y:S01]  /*14b00*/  MOV R154, R52 ;  /* 0x00000034009a7202 */ /* 0x000fe20000000f00 */
[C---:B------:R-:W-:Y:S01]  /*14b10*/  FMUL.FTZ R27, R0.reuse, R163 ;  /* 0x000000a3001b7220 */ /* 0x040fe20000410000 */
[----:B------:R-:W-:Y:S01]  /*14b20*/  MOV R163, R36 ;  /* 0x0000002400a37202 */ /* 0x000fe20000000f00 */
[C---:B------:R-:W-:Y:S01]  /*14b30*/  FMUL.FTZ R31, R0.reuse, R171 ;  /* 0x000000ab001f7220 */ /* 0x040fe20000410000 */
[----:B------:R-:W-:Y:S01]  /*14b40*/  MUFU.EX2 R250, R250 ;  /* 0x000000fa00fa7308 */ /* 0x000fe20000000800 */
[C---:B------:R-:W-:Y:S01]  /*14b50*/  FMUL.FTZ R26, R0.reuse, R162 ;  /* 0x000000a2001a7220 */ /* 0x040fe20000410000 */
[----:B------:R-:W-:Y:S01]  /*14b60*/  MOV R162, R47 ;  /* 0x0000002f00a27202 */ /* 0x000fe20000000f00 */
[C---:B------:R-:W-:Y:S01]  /*14b70*/  FMUL.FTZ R30, R0.reuse, R170 ;  /* 0x000000aa001e7220 */ /* 0x040fe20000410000 */
[----:B------:R-:W-:Y:S01]  /*14b80*/  MOV R170, R56 ;  /* 0x0000003800aa7202 */ /* 0x000fe20000000f00 */
[C---:B------:R-:W-:Y:S02]  /*14b90*/  FMUL.FTZ R46, R0.reuse, R186 ;  /* 0x000000ba002e7220 */ /* 0x040fe40000410000 */
[----:B------:R-:W-:Y:S02]  /*14ba0*/  FMUL.FTZ R47, R0, R187 ;  /* 0x000000bb002f7220 */ /* 0x000fe40000410000 */
[----:B------:R-:W-:Y:S01]  /*14bb0*/  FMUL.FTZ R56, R2, R192 ;  /* 0x000000c002387220 */ /* 0x000fe20000410000 */
[----:B------:R-:W-:Y:S01]  /*14bc0*/  MUFU.EX2 R186, R210 ;  /* 0x000000d200ba7308 */ /* 0x000fe20000000800 */
[----:B------:R-:W-:Y:S01]  /*14bd0*/  FMUL.FTZ R58, R0, R194 ;  /* 0x000000c2003a7220 */ /* 0x000fe20000410000 */
[----:B-1----:R-:W-:Y:S01]  /*14be0*/  MOV R171, R55 ;  /* 0x0000003700ab7202 */ /* 0x002fe20000000f00 */
[----:B------:R-:W-:Y:S02]  /*14bf0*/  FFMA.FTZ R6, R9, c[0x0][0x23c], -R139 ;  /* 0x00008f0009067a23 */ /* 0x000fe4000001088b */
[----:B------:R-:W-:Y:S02]  /*14c00*/  FMUL.FTZ R9, R2, R145 ;  /* 0x0000009102097220 */ /* 0x000fe40000410000 */
[C---:B------:R-:W-:Y:S02]  /*14c10*/  FMUL.FTZ R62, R0.reuse, R202 ;  /* 0x000000ca003e7220 */ /* 0x040fe40000410000 */
[C---:B------:R-:W-:Y:S01]  /*14c20*/  FMUL.FTZ R63, R0.reuse, R203 ;  /* 0x000000cb003f7220 */ /* 0x040fe20000410000 */
[----:B------:R1:W2:Y:S01]  /*14c30*/  MUFU.EX2 R38, R6 ;  /* 0x0000000600267308 */ /* 0x0002a20000000800 */
[C---:B------:R-:W-:Y:S02]  /*14c40*/  FMUL.FTZ R74, R0.reuse, R74 ;  /* 0x0000004a004a7220 */ /* 0x040fe40000410000 */
[C---:B------:R-:W-:Y:S02]  /*14c50*/  FMUL.FTZ R75, R0.reuse, R75 ;  /* 0x0000004b004b7220 */ /* 0x040fe40000410000 */
[C---:B------:R-:W-:Y:S02]  /*14c60*/  FMUL.FTZ R78, R0.reuse, R78 ;  /* 0x0000004e004e7220 */ /* 0x040fe40000410000 */
[C---:B------:R-:W-:Y:S02]  /*14c70*/  FMUL.FTZ R79, R0.reuse, R79 ;  /* 0x0000004f004f7220 */ /* 0x040fe40000410000 */
[C---:B------:R-:W-:Y:S01]  /*14c80*/  FMUL.FTZ R90, R0.reuse, R90 ;  /* 0x0000005a005a7220 */ /* 0x040fe20000410000 */
[----:B------:R-:W-:Y:S01]  /*14c90*/  MUFU.EX2 R202, R223 ;  /* 0x000000df00ca7308 */ /* 0x000fe20000000800 */
[C---:B------:R-:W-:Y:S02]  /*14ca0*/  FMUL.FTZ R91, R0.reuse, R91 ;  /* 0x0000005b005b7220 */ /* 0x040fe40000410000 */
[C---:B------:R-:W-:Y:S02]  /*14cb0*/  FMUL.FTZ R94, R0.reuse, R94 ;  /* 0x0000005e005e7220 */ /* 0x040fe40000410000 */
[----:B------:R-:W-:Y:S02]  /*14cc0*/  FMUL.FTZ R95, R0, R95 ;  /* 0x0000005f005f7220 */ /* 0x000fe40000410000 */
[C---:B------:R-:W-:Y:S02]  /*14cd0*/  FMUL.FTZ R97, R133.reuse, R97 ;  /* 0x0000006185617220 */ /* 0x040fe40000410000 */
[C---:B------:R-:W-:Y:S01]  /*14ce0*/  FMUL.FTZ R98, R132.reuse, R98 ;  /* 0x0000006284627220 */ /* 0x040fe20000410000 */
[----:B------:R-:W-:Y:S01]  /*14cf0*/  MUFU.EX2 R192, R235 ;  /* 0x000000eb00c07308 */ /* 0x000fe20000000800 */
[----:B------:R-:W-:Y:S02]  /*14d00*/  FMUL.FTZ R99, R132, R99 ;  /* 0x0000006384637220 */ /* 0x000fe40000410000 */
[----:B------:R-:W-:Y:S02]  /*14d10*/  FMUL.FTZ R100, R133, R100 ;  /* 0x0000006485647220 */ /* 0x000fe40000410000 */
[--C-:B-1----:R-:W-:Y:S02]  /*14d20*/  FFMA.FTZ R6, R245, c[0x0][0x23c], -R208.reuse ;  /* 0x00008f00f5067a23 */ /* 0x102fe400000108d0 */
[----:B------:R-:W-:Y:S02]  /*14d30*/  FFMA.FTZ R245, R24, c[0x0][0x23c], -R5 ;  /* 0x00008f0018f57a23 */ /* 0x000fe40000010805 */
[----:B------:R-:W-:Y:S01]  /*14d40*/  FMUL.FTZ R24, R2, R160 ;  /* 0x000000a002187220 */ /* 0x000fe20000410000 */
[----:B------:R1:W-:Y:S01]  /*14d50*/  MUFU.EX2 R57, R6 ;  /* 0x0000000600397308 */ /* 0x0003e20000000800 */
[----:B--2---:R-:W-:Y:S01]  /*14d60*/  MOV R160, R38 ;  /* 0x0000002600a07202 */ /* 0x004fe20000000f00 */
[C---:B------:R-:W-:Y:S02]  /*14d70*/  FMUL.FTZ R101, R133.reuse, R101 ;  /* 0x0000006585657220 */ /* 0x040fe40000410000 */
[C---:B------:R-:W-:Y:S02]  /*14d80*/  FMUL.FTZ R102, R132.reuse, R102 ;  /* 0x0000006684667220 */ /* 0x040fe40000410000 */
[----:B------:R-:W-:Y:S02]  /*14d90*/  FMUL.FTZ R103, R132, R103 ;  /* 0x0000006784677220 */ /* 0x000fe40000410000 */
[C---:B------:R-:W-:Y:S02]  /*14da0*/  FMUL.FTZ R104, R2.reuse, R104 ;  /* 0x0000006802687220 */ /* 0x040fe40000410000 */
[----:B------:R-:W-:Y:S01]  /*14db0*/  FMUL.FTZ R105, R2, R105 ;  /* 0x0000006902697220 */ /* 0x000fe20000410000 */
[----:B------:R-:W-:Y:S01]  /*14dc0*/  MUFU.EX2 R204, R245 ;  /* 0x000000f500cc7308 */ /* 0x000fe20000000800 */
[C---:B------:R-:W-:Y:S02]  /*14dd0*/  FMUL.FTZ R106, R0.reuse, R106 ;  /* 0x0000006a006a7220 */ /* 0x040fe40000410000 */
[----:B------:R-:W-:Y:S02]  /*14de0*/  FMUL.FTZ R107, R0, R107 ;  /* 0x0000006b006b7220 */ /* 0x000fe40000410000 */
[C---:B------:R-:W-:Y:S02]  /*14df0*/  FMUL.FTZ R108, R2.reuse, R108 ;  /* 0x0000006c026c7220 */ /* 0x040fe40000410000 */
[----:B------:R-:W-:Y:S02]  /*14e00*/  FMUL.FTZ R109, R2, R109 ;  /* 0x0000006d026d7220 */ /* 0x000fe40000410000 */
[C---:B------:R-:W-:Y:S01]  /*14e10*/  FMUL.FTZ R110, R0.reuse, R110 ;  /* 0x0000006e006e7220 */ /* 0x040fe20000410000 */
[----:B------:R-:W-:Y:S01]  /*14e20*/  MUFU.EX2 R203, R246 ;  /* 0x000000f600cb7308 */ /* 0x000fe20000000800 */
[----:B------:R-:W-:Y:S02]  /*14e30*/  FMUL.FTZ R111, R0, R111 ;  /* 0x0000006f006f7220 */ /* 0x000fe40000410000 */
[--C-:B-1----:R-:W-:Y:S02]  /*14e40*/  FFMA.FTZ R6, R8, c[0x0][0x23c], -R208.reuse ;  /* 0x00008f0008067a23 */ /* 0x102fe400000108d0 */
[----:B------:R-:W-:Y:S01]  /*14e50*/  FMUL.FTZ R8, R2, R144 ;  /* 0x0000009002087220 */ /* 0x000fe20000410000 */
[----:B------:R-:W-:Y:S01]  /*14e60*/  F2FP.PACK_AB R144, R38, R55 ;  /* 0x000000372690723e */ /* 0x000fe200000000ff */
[C---:B------:R-:W-:Y:S01]  /*14e70*/  FMUL.FTZ R112, R133.reuse, R112 ;  /* 0x0000007085707220 */ /* 0x040fe20000410000 */
[----:B------:R-:W-:Y:S01]  /*14e80*/  LDSM.16.MT88.4 R52, [R228+0xc000] ;  /* 0x00c00000e434783b */ /* 0x000fe20000004200 */
[C---:B------:R-:W-:Y:S01]  /*14e90*/  FMUL.FTZ R113, R133.reuse, R113 ;  /* 0x0000007185717220 */ /* 0x040fe20000410000 */
[----:B------:R-:W1:Y:S01]  /*14ea0*/  MUFU.EX2 R37, R6 ;  /* 0x0000000600257308 */ /* 0x000e620000000800 */
        /* <DEDUP_REMOVED lines=10> */
[C---:B------:R-:W-:Y:S02]  /*14f50*/  FMUL.FTZ R124, R2.reuse, R124 ;  /* 0x0000007c027c7220 */ /* 0x040fe40000410000 */
[----:B------:R-:W-:Y:S01]  /*14f60*/  FMUL.FTZ R125, R2, R125 ;  /* 0x0000007d027d7220 */ /* 0x000fe20000410000 */
[----:B-1----:R-:W-:Y:S01]  /*14f70*/  F2FP.PACK_AB R145, R37, R57 ;  /* 0x000000392591723e */ /* 0x002fe200000000ff */
[----:B------:R-:W-:Y:S01]  /*14f80*/  FFMA.FTZ R6, R248, c[0x0][0x23c], -R139 ;  /* 0x00008f00f8067a23 */ /* 0x000fe2000001088b */
[----:B------:R-:W-:Y:S01]  /*14f90*/  MOV R161, R37 ;  /* 0x0000002500a17202 */ /* 0x000fe20000000f00 */
[----:B------:R-:W-:Y:S02]  /*14fa0*/  FFMA.FTZ R248, R29, c[0x0][0x23c], -R5 ;  /* 0x00008f001df87a23 */ /* 0x000fe40000010805 */
[----:B------:R-:W1:Y:S01]  /*14fb0*/  MUFU.EX2 R234, R6 ;  /* 0x0000000600ea7308 */ /* 0x000e620000000800 */
[----:B------:R-:W-:Y:S02]  /*14fc0*/  FFMA.FTZ R5, R251, c[0x0][0x23c], -R208 ;  /* 0x00008f00fb057a23 */ /* 0x000fe400000108d0 */
[----:B------:R-:W-:Y:S02]  /*14fd0*/  FFMA.FTZ R251, R10, c[0x0][0x23c], -R4 ;  /* 0x00008f000afb7a23 */ /* 0x000fe40000010804 */
[----:B------:R-:W-:Y:S02]  /*14fe0*/  FMUL.FTZ R10, R0, R146 ;  /* 0x00000092000a7220 */ /* 0x000fe40000410000 */
[----:B------:R-:W-:Y:S01]  /*14ff0*/  FMUL.FTZ R29, R2, R169 ;  /* 0x000000a9021d7220 */ /* 0x000fe20000410000 */
[----:B------:R-:W-:Y:S01]  /*15000*/  MOV R169, R59 ;  /* 0x0000003b00a97202 */ /* 0x000fe20000000f00 */
[C---:B------:R-:W-:Y:S01]  /*15010*/  FMUL.FTZ R59, R0.reuse, R195 ;  /* 0x000000c3003b7220 */ /* 0x040fe20000410000 */
[----:B------:R2:W-:Y:S01]  /*15020*/  MUFU.EX2 R229, R5 ;  /* 0x0000000500e57308 */ /* 0x0005e20000000800 */
[C---:B------:R-:W-:Y:S02]  /*15030*/  FMUL.FTZ R126, R0.reuse, R126 ;  /* 0x0000007e007e7220 */ /* 0x040fe40000410000 */
[----:B------:R-:W-:Y:S02]  /*15040*/  FMUL.FTZ R127, R0, R127 ;  /* 0x0000007f007f7220 */ /* 0x000fe40000410000 */
[C---:B------:R-:W-:Y:S02]  /*15050*/  FMUL.FTZ R128, R133.reuse, R128 ;  /* 0x0000008085807220 */ /* 0x040fe40000410000 */
[----:B------:R-:W-:Y:S02]  /*15060*/  FMUL.FTZ R129, R133, R129 ;  /* 0x0000008185817220 */ /* 0x000fe40000410000 */
[C---:B------:R-:W-:Y:S01]  /*15070*/  FMUL.FTZ R130, R132.reuse, R130 ;  /* 0x0000008284827220 */ /* 0x040fe20000410000 */
[----:B------:R-:W-:Y:S01]  /*15080*/  MUFU.EX2 R194, R248 ;  /* 0x000000f800c27308 */ /* 0x000fe20000000800 */
[----:B------:R-:W-:Y:S02]  /*15090*/  FMUL.FTZ R131, R132, R131 ;  /* 0x0000008384837220 */ /* 0x000fe40000410000 */
[--C-:B------:R-:W-:Y:S01]  /*150a0*/  FFMA.FTZ R157, R157, c[0x0][0x23c], -R208.reuse ;  /* 0x00008f009d9d7a23 */ /* 0x100fe200000108d0 */
[----:B-1----:R-:W-:Y:S01]  /*150b0*/  F2FP.PACK_AB R146, R230, R234 ;  /* 0x000000eae692723e */ /* 0x002fe200000000ff */
[----:B------:R-:W-:Y:S02]  /*150c0*/  FFMA.FTZ R6, R252, c[0x0][0x23c], -R208 ;  /* 0x00008f00fc067a23 */ /* 0x000fe400000108d0 */
[----:B------:R-:W-:Y:S02]  /*150d0*/  FFMA.FTZ R252, R15, c[0x0][0x23c], -R4 ;  /* 0x00008f000ffc7a23 */ /* 0x000fe40000010804 */
[C---:B------:R-:W-:Y:S01]  /*150e0*/  FMUL.FTZ R4, R133.reuse, R148 ;  /* 0x0000009485047220 */ /* 0x040fe20000410000 */
[----:B------:R1:W3:Y:S01]  /*150f0*/  MUFU.EX2 R233, R6 ;  /* 0x0000000600e97308 */ /* 0x0002e20000000800 */
[----:B------:R-:W-:Y:S01]  /*15100*/  FMUL.FTZ R15, R0, R155 ;  /* 0x0000009b000f7220 */ /* 0x000fe20000410000 */
[----:B------:R-:W-:Y:S01]  /*15110*/  MOV R155, R57 ;  /* 0x00000039009b7202 */ /* 0x000fe20000000f00 */
[----:B------:R-:W-:Y:S02]  /*15120*/  FMUL.FTZ R57, R2, R193 ;  /* 0x000000c102397220 */ /* 0x000fe40000410000 */
[----:B--2---:R-:W-:Y:S02]  /*15130*/  FMUL.FTZ R5, R133, R149 ;  /* 0x0000009585057220 */ /* 0x004fe40000410000 */
[--C-:B------:R-:W-:Y:S02]  /*15140*/  FFMA.FTZ R156, R156, c[0x0][0x23c], -R208.reuse ;  /* 0x00008f009c9c7a23 */ /* 0x100fe400000108d0 */
[--C-:B------:R-:W-:Y:S01]  /*15150*/  FFMA.FTZ R162, R162, c[0x0][0x23c], -R208.reuse ;  /* 0x00008f00a2a27a23 */ /* 0x100fe200000108d0 */
[----:B------:R-:W-:Y:S01]  /*15160*/  MUFU.EX2 R200, R157 ;  /* 0x0000009d00c87308 */ /* 0x000fe20000000800 */
[--C-:B------:R-:W-:Y:S02]  /*15170*/  FFMA.FTZ R159, R159, c[0x0][0x23c], -R139.reuse ;  /* 0x00008f009f9f7a23 */ /* 0x100fe4000001088b */
[--C-:B------:R-:W-:Y:S02]  /*15180*/  FFMA.FTZ R215, R215, c[0x0][0x23c], -R139.reuse ;  /* 0x00008f00d7d77a23 */ /* 0x100fe4000001088b */
[--C-:B------:R-:W-:Y:S02]  /*15190*/  FFMA.FTZ R214, R214, c[0x0][0x23c], -R139.reuse ;  /* 0x00008f00d6d67a23 */ /* 0x100fe4000001088b */
[--C-:B------:R-:W-:Y:S02]  /*151a0*/  FFMA.FTZ R213, R213, c[0x0][0x23c], -R139.reuse ;  /* 0x00008f00d5d57a23 */ /* 0x100fe4000001088b */
[--C-:B------:R-:W-:Y:S01]  /*151b0*/  FFMA.FTZ R138, R138, c[0x0][0x23c], -R208.reuse ;  /* 0x00008f008a8a7a23 */ /* 0x100fe200000108d0 */
[----:B------:R-:W-:Y:S01]  /*151c0*/  MUFU.EX2 R193, R237 ;  /* 0x000000ed00c17308 */ /* 0x000fe20000000800 */
[----:B-1----:R-:W-:Y:S01]  /*151d0*/  FMUL.FTZ R6, R132, R150 ;  /* 0x0000009684067220 */ /* 0x002fe20000410000 */
[----:B---3--:R-:W-:Y:S01]  /*151e0*/  F2FP.PACK_AB R147, R229, R233 ;  /* 0x000000e9e593723e */ /* 0x008fe200000000ff */
[----:B------:R-:W-:Y:S07]  /*151f0*/  LDSM.16.MT88.4 R148, [R227+0xc000] ;  /* 0x00c00000e394783b */ /* 0x000fee0000004200 */
[----:B------:R-:W-:Y:S01]  /*15200*/  MUFU.EX2 R246, R213 ;  /* 0x000000d500f67308 */ /* 0x000fe20000000800 */
[-C--:B------:R-:W-:Y:S08]  /*15210*/  HMMA.16816.F32 R4, R140, R20.reuse, R4 ;  /* 0x000000148c04723c */ /* 0x080ff00000001804 */
[C---:B------:R-:W-:Y:S01]  /*15220*/  HMMA.16816.F32 R8, R144.reuse, R20, R8 ;  /* 0x000000149008723c */ /* 0x040fe20000001808 */
[----:B------:R-:W-:Y:S06]  /*15230*/  MUFU.EX2 R195, R244 ;  /* 0x000000f400c37308 */ /* 0x000fec0000000800 */
[C---:B------:R-:W-:Y:S01]  /*15240*/  FMUL.FTZ R20, R133.reuse, R164 ;  /* 0x000000a485147220 */ /* 0x040fe20000410000 */
[-C--:B------:R-:W-:Y:S03]  /*15250*/  HMMA.16816.F32 R12, R144, R22.reuse, R12 ;  /* 0x00000016900c723c */ /* 0x080fe6000000180c */
[----:B------:R-:W-:Y:S01]  /*15260*/  MUFU.EX2 R244, R138 ;  /* 0x0000008a00f47308 */ /* 0x000fe20000000800 */
[C---:B------:R-:W-:Y:S01]  /*15270*/  FMUL.FTZ R21, R133.reuse, R165 ;  /* 0x000000a585157220 */ /* 0x040fe20000410000 */
[----:B------:R-:W-:Y:S01]  /*15280*/  MOV R165, R49 ;  /* 0x0000003100a57202 */ /* 0x000fe20000000f00 */
[C---:B------:R-:W-:Y:S01]  /*15290*/  FMUL.FTZ R49, R133.reuse, R189 ;  /* 0x000000bd85317220 */ /* 0x040fe20000410000 */
[----:B------:R-:W-:Y:S01]  /*152a0*/  MOV R164, R48 ;  /* 0x0000003000a47202 */ /* 0x000fe20000000f00 */
[C---:B------:R-:W-:Y:S04]  /*152b0*/  HMMA.16816.F32 R16, R140.reuse, R22, R16 ;  /* 0x000000168c10723c */ /* 0x040fe80000001810 */
[----:B------:R-:W-:Y:S01]  /*152c0*/  FMUL.FTZ R48, R133, R188 ;  /* 0x000000bc85307220 */ /* 0x000fe20000410000 */
[----:B------:R-:W-:Y:S01]  /*152d0*/  MUFU.EX2 R189, R162 ;  /* 0x000000a200bd7308 */ /* 0x000fe20000000800 */
[--C-:B------:R-:W-:Y:S02]  /*152e0*/  FFMA.FTZ R164, R164, c[0x0][0x23c], -R208.reuse ;  /* 0x00008f00a4a47a23 */ /* 0x100fe400000108d0 */
[C---:B------:R-:W-:Y:S01]  /*152f0*/  FMUL.FTZ R23, R132.reuse, R167 ;  /* 0x000000a784177220 */ /* 0x040fe20000410000 */
[----:B------:R-:W-:Y:S02]  /*15300*/  MOV R167, R39 ;  /* 0x0000002700a77202 */ /* 0x000fe40000000f00 */
[----:B------:R-:W1:Y:S01]  /*15310*/  LDSM.16.MT88.4 R36, [R226+0xc000] ;  /* 0x00c00000e224783b */ /* 0x000e620000004200 */
[C---:B------:R-:W-:Y:S01]  /*15320*/  FMUL.FTZ R22, R132.reuse, R166 ;  /* 0x000000a684167220 */ /* 0x040fe20000410000 */
[----:B------:R-:W-:Y:S01]  /*15330*/  MOV R166, R50 ;  /* 0x0000003200a67202 */ /* 0x000fe20000000f00 */
[----:B------:R-:W-:Y:S01]  /*15340*/  FMUL.FTZ R50, R132, R190 ;  /* 0x000000be84327220 */ /* 0x000fe20000410000 */
[----:B------:R-:W-:Y:S01]  /*15350*/  MUFU.EX2 R184, R164 ;  /* 0x000000a400b87308 */ /* 0x000fe20000000800 */
[--C-:B------:R-:W-:Y:S02]  /*15360*/  FFMA.FTZ R165, R165, c[0x0][0x23c], -R208.reuse ;  /* 0x00008f00a5a57a23 */ /* 0x100fe400000108d0 */
[--C-:B------:R-:W-:Y:S07]  /*15370*/  FFMA.FTZ R166, R166, c[0x0][0x23c], -R208.reuse ;  /* 0x00008f00a6a67a23 */ /* 0x100fee00000108d0 */
[----:B------:R-:W-:Y:S10]  /*15380*/  MUFU.EX2 R252, R252 ;  /* 0x000000fc00fc7308 */ /* 0x000ff40000000800 */
[----:B------:R-:W-:Y:S10]  /*15390*/  MUFU.EX2 R247, R166 ;  /* 0x000000a600f77308 */ /* 0x000ff40000000800 */
[----:B------:R-:W2:Y:S01]  /*153a0*/  MUFU.EX2 R248, R165 ;  /* 0x000000a500f87308 */ /* 0x000ea20000000800 */
[-C--:B-1----:R-:W-:Y:S08]  /*153b0*/  HMMA.16816.F32 R20, R140, R36.reuse, R20 ;  /* 0x000000248c14723c */ /* 0x082ff00000001814 */
[C---:B------:R-:W-:Y:S07]  /*153c0*/  HMMA.16816.F32 R24, R144.reuse, R36, R24 ;  /* 0x000000249018723c */ /* 0x040fee0000001818 */
[C---:B------:R-:W-:Y:S01]  /*153d0*/  FMUL.FTZ R36, R133.reuse, R180 ;  /* 0x000000b485247220 */ /* 0x040fe20000410000 */
[-C--:B------:R-:W-:Y:S04]  /*153e0*/  HMMA.16816.F32 R28, R144, R38.reuse, R28 ;  /* 0x00000026901c723c */ /* 0x080fe8000000181c */
[----:B------:R-:W-:Y:S01]  /*153f0*/  FMUL.FTZ R37, R133, R181 ;  /* 0x000000b585257220 */ /* 0x000fe20000410000 */
[----:B------:R-:W-:Y:S01]  /*15400*/  MOV R180, R40 ;  /* 0x0000002800b47202 */ /* 0x000fe20000000f00 */
[----:B------:R-:W-:Y:S01]  /*15410*/  FMUL.FTZ R40, R2, R176 ;  /* 0x000000b002287220 */ /* 0x000fe20000410000 */
[----:B------:R-:W-:Y:S01]  /*15420*/  MOV R176, R42 ;  /* 0x0000002a00b07202 */ /* 0x000fe20000000f00 */
[C---:B------:R-:W-:Y:S01]  /*15430*/  HMMA.16816.F32 R32, R140.reuse, R38, R32 ;  /* 0x000000268c20723c */ /* 0x040fe20000001820 */
[----:B------:R2:W-:Y:S03]  /*15440*/  MUFU.EX2 R181, R209 ;  /* 0x000000d100b57308 */ /* 0x0005e60000000800 */
[----:B------:R-:W-:Y:S03]  /*15450*/  FMUL.FTZ R42, R0, R178 ;  /* 0x000000b2002a7220 */ /* 0x000fe60000410000 */
[C---:B------:R-:W-:Y:S02]  /*15460*/  FMUL.FTZ R38, R132.reuse, R182 ;  /* 0x000000b684267220 */ /* 0x040fe40000410000 */
[----:B------:R-:W-:Y:S02]  /*15470*/  FMUL.FTZ R39, R132, R183 ;  /* 0x000000b784277220 */ /* 0x000fe40000410000 */
[----:B------:R-:W-:Y:S01]  /*15480*/  MUFU.EX2 R182, R217 ;  /* 0x000000d900b67308 */ /* 0x000fe20000000800 */
[----:B------:R-:W-:Y:S01]  /*15490*/  MOV R183, R43 ;  /* 0x0000002b00b77202 */ /* 0x000fe20000000f00 */
[----:B------:R-:W-:Y:S03]  /*154a0*/  FMUL.FTZ R43, R0, R179 ;  /* 0x000000b3002b7220 */ /* 0x000fe60000410000 */
[-C--:B------:R-:W-:Y:S08]  /*154b0*/  HMMA.16816.F32 R36, R140, R52.reuse, R36 ;  /* 0x000000348c24723c */ /* 0x080ff00000001824 */
[C---:B------:R-:W-:Y:S04]  /*154c0*/  HMMA.16816.F32 R40, R144.reuse, R52, R40 ;  /* 0x000000349028723c */ /* 0x040fe80000001828 */
[----:B--2---:R-:W-:Y:S03]  /*154d0*/  F2FP.PACK_AB R209, R247, R248 ;  /* 0x000000f8f7d1723e */ /* 0x004fe600000000ff */
[C---:B------:R-:W-:Y:S01]  /*154e0*/  FMUL.FTZ R52, R133.reuse, R196 ;  /* 0x000000c485347220 */ /* 0x040fe20000410000 */
[-C--:B------:R-:W-:Y:S01]  /*154f0*/  HMMA.16816.F32 R44, R144, R54.reuse, R44 ;  /* 0x00000036902c723c */ /* 0x080fe2000000182c */
[----:B------:R-:W1:Y:S03]  /*15500*/  MUFU.EX2 R196, R218 ;  /* 0x000000da00c47308 */ /* 0x000e660000000800 */
[----:B------:R-:W-:Y:S04]  /*15510*/  FMUL.FTZ R53, R133, R197 ;  /* 0x000000c585357220 */ /* 0x000fe80000410000 */
[C---:B------:R-:W-:Y:S03]  /*15520*/  HMMA.16816.F32 R48, R140.reuse, R54, R48 ;  /* 0x000000368c30723c */ /* 0x040fe60000001830 */
[----:B------:R-:W-:Y:S04]  /*15530*/  MUFU.EX2 R197, R236 ;  /* 0x000000ec00c57308 */ /* 0x000fe80000000800 */
[C---:B------:R-:W-:Y:S02]  /*15540*/  FMUL.FTZ R54, R132.reuse, R198 ;  /* 0x000000c684367220 */ /* 0x040fe40000410000 */
[----:B------:R-:W-:Y:S04]  /*15550*/  FMUL.FTZ R55, R132, R199 ;  /* 0x000000c784377220 */ /* 0x000fe80000410000 */
[----:B------:R-:W-:Y:S03]  /*15560*/  MUFU.EX2 R199, R159 ;  /* 0x0000009f00c77308 */ /* 0x000fe60000000800 */
[-C--:B------:R-:W-:Y:S07]  /*15570*/  HMMA.16816.F32 R52, R140, R148.reuse, R52 ;  /* 0x000000948c34723c */ /* 0x080fee0000001834 */
[----:B------:R-:W-:Y:S01]  /*15580*/  MUFU.EX2 R198, R251 ;  /* 0x000000fb00c67308 */ /* 0x000fe20000000800 */
[C---:B------:R-:W-:Y:S08]  /*15590*/  HMMA.16816.F32 R56, R144.reuse, R148, R56 ;  /* 0x000000949038723c */ /* 0x040ff00000001838 */
[-C--:B------:R-:W-:Y:S01]  /*155a0*/  HMMA.16816.F32 R60, R144, R150.reuse, R60 ;  /* 0x00000096903c723c */ /* 0x080fe2000000183c */
[----:B------:R-:W-:Y:S07]  /*155b0*/  MUFU.EX2 R251, R215 ;  /* 0x000000d700fb7308 */ /* 0x000fee0000000800 */
[C---:B------:R-:W-:Y:S01]  /*155c0*/  HMMA.16816.F32 R64, R140.reuse, R150, R64 ;  /* 0x000000968c40723c */ /* 0x040fe20000001840 */
[----:B------:R-:W2:Y:S07]  /*155d0*/  LDSM.16.MT88.4 R148, [R225+0xe000] ;  /* 0x00e00000e194783b */ /* 0x000eae0000004200 */
[-C--:B--2---:R-:W-:Y:S08]  /*155e0*/  HMMA.16816.F32 R68, R140, R148.reuse, R68 ;  /* 0x000000948c44723c */ /* 0x084ff00000001844 */
[C---:B------:R-:W-:Y:S08]  /*155f0*/  HMMA.16816.F32 R72, R144.reuse, R148, R72 ;  /* 0x000000949048723c */ /* 0x040ff00000001848 */
[-C--:B------:R-:W-:Y:S08]  /*15600*/  HMMA.16816.F32 R76, R144, R150.reuse, R76 ;  /* 0x00000096904c723c */ /* 0x080ff0000000184c */
        /* <DEDUP_REMOVED lines=13> */
[C---:B------:R-:W-:Y:S07]  /*156e0*/  HMMA.16816.F32 R120, R144.reuse, R148, R120 ;  /* 0x000000949078723c */ /* 0x040fee0000001878 */
[--C-:B------:R-:W-:Y:S01]  /*156f0*/  FFMA.FTZ R148, R168, c[0x0][0x23c], -R139.reuse ;  /* 0x00008f00a8947a23 */ /* 0x100fe2000001088b */
[-C--:B------:R-:W-:Y:S03]  /*15700*/  HMMA.16816.F32 R124, R144, R150.reuse, R124 ;  /* 0x00000096907c723c */ /* 0x080fe6000000187c */
[----:B------:R2:W-:Y:S05]  /*15710*/  MUFU.EX2 R168, R148 ;  /* 0x0000009400a87308 */ /* 0x0005ea0000000800 */
[----:B------:R-:W-:Y:S01]  /*15720*/  HMMA.16816.F32 R128, R140, R150, R128 ;  /* 0x000000968c80723c */ /* 0x000fe20000001880 */
[----:B------:R-:W3:Y:S04]  /*15730*/  LDL.LU R141, [R1+0x7c] ;  /* 0x00007c00018d7983 */ /* 0x000ee80000300800 */
[----:B------:R-:W4:Y:S02]  /*15740*/  LDL.LU R149, [R1+0x80] ;  /* 0x0000800001957983 */ /* 0x000f240000300800 */
[----:B-1----:R-:W-:Y:S02]  /*15750*/  F2FP.PACK_AB R142, R182, R196 ;  /* 0x000000c4b68e723e */ /* 0x002fe400000000ff */
[----:B------:R-:W-:Y:S03]  /*15760*/  F2FP.PACK_AB R143, R181, R186 ;  /* 0x000000bab58f723e */ /* 0x000fe600000000ff */
[--C-:B--2---:R-:W-:Y:S04]  /*15770*/  FFMA.FTZ R148, R176, c[0x0][0x23c], -R139.reuse ;  /* 0x00008f00b0947a23 */ /* 0x104fe8000001088b */
[----:B------:R1:W-:Y:S02]  /*15780*/  MUFU.EX2 R187, R148 ;  /* 0x0000009400bb7308 */ /* 0x0003e40000000800 */
[--C-:B-1----:R-:W-:Y:S01]  /*15790*/  FFMA.FTZ R148, R183, c[0x0][0x23c], -R208.reuse ;  /* 0x00008f00b7947a23 */ /* 0x102fe200000108d0 */
[----:B------:R-:W-:Y:S02]  /*157a0*/  MOV R183, R175 ;  /* 0x000000af00b77202 */ /* 0x000fe40000000f00 */
[----:B------:R-:W-:Y:S02]  /*157b0*/  MOV R175, R174 ;  /* 0x000000ae00af7202 */ /* 0x000fe40000000f00 */
[----:B------:R-:W-:Y:S02]  /*157c0*/  MOV R174, R173 ;  /* 0x000000ad00ae7202 */ /* 0x000fe40000000f00 */
[----:B------:R-:W-:Y:S01]  /*157d0*/  MOV R173, R172 ;  /* 0x000000ac00ad7202 */ /* 0x000fe20000000f00 */
[--C-:B------:R-:W-:Y:S01]  /*157e0*/  FFMA.FTZ R140, R175, c[0x0][0x23c], -R208.reuse ;  /* 0x00008f00af8c7a23 */ /* 0x100fe200000108d0 */
[----:B------:R-:W-:Y:S02]  /*157f0*/  MOV R172, R171 ;  /* 0x000000ab00ac7202 */ /* 0x000fe40000000f00 */
[----:B------:R-:W-:Y:S02]  /*15800*/  MOV R171, R170 ;  /* 0x000000aa00ab7202 */ /* 0x000fe40000000f00 */
[----:B------:R-:W-:Y:S02]  /*15810*/  MOV R170, R169 ;  /* 0x000000a900aa7202 */ /* 0x000fe40000000f00 */
[----:B------:R-:W-:Y:S02]  /*15820*/  MOV R169, R163 ;  /* 0x000000a300a97202 */ /* 0x000fe40000000f00 */
[----:B------:R-:W-:Y:S02]  /*15830*/  MOV R163, R161 ;  /* 0x000000a100a37202 */ /* 0x000fe40000000f00 */
[----:B------:R-:W-:Y:S02]  /*15840*/  MOV R161, R160 ;  /* 0x000000a000a17202 */ /* 0x000fe40000000f00 */
[----:B------:R-:W-:Y:S02]  /*15850*/  MOV R160, R167 ;  /* 0x000000a700a07202 */ /* 0x000fe40000000f00 */
[----:B------:R1:W-:Y:S01]  /*15860*/  MUFU.EX2 R167, R148 ;  /* 0x0000009400a77308 */ /* 0x0003e20000000800 */
[----:B------:R-:W-:Y:S02]  /*15870*/  MOV R178, R174 ;  /* 0x000000ae00b27202 */ /* 0x000fe40000000f00 */
[----:B------:R-:W-:Y:S02]  /*15880*/  MOV R175, R172 ;  /* 0x000000ac00af7202 */ /* 0x000fe40000000f00 */
[----:B------:R-:W-:Y:S02]  /*15890*/  MOV R172, R170 ;  /* 0x000000aa00ac7202 */ /* 0x000fe40000000f00 */
[----:B------:R-:W-:Y:S02]  /*158a0*/  MOV R174, R163 ;  /* 0x000000a300ae7202 */ /* 0x000fe40000000f00 */
[----:B------:R-:W-:Y:S02]  /*158b0*/  MOV R163, R155 ;  /* 0x0000009b00a37202 */ /* 0x000fe40000000f00 */
[----:B------:R-:W-:Y:S01]  /*158c0*/  MOV R170, R160 ;  /* 0x000000a000aa7202 */ /* 0x000fe20000000f00 */
[--C-:B------:R-:W-:Y:S04]  /*158d0*/  FFMA.FTZ R160, R153, c[0x0][0x23c], -R139.reuse ;  /* 0x00008f0099a07a23 */ /* 0x100fe8000001088b */
[----:B------:R-:W-:Y:S01]  /*158e0*/  MUFU.EX2 R188, R160 ;  /* 0x000000a000bc7308 */ /* 0x000fe20000000800 */
[--C-:B-1----:R-:W-:Y:S01]  /*158f0*/  FFMA.FTZ R148, R180, c[0x0][0x23c], -R208.reuse ;  /* 0x00008f00b4947a23 */ /* 0x102fe200000108d0 */
[----:B------:R-:W-:Y:S08]  /*15900*/  MOV R180, R224 ;  /* 0x000000e000b47202 */ /* 0x000ff00000000f00 */
[----:B------:R1:W-:Y:S01]  /*15910*/  MUFU.EX2 R224, R148 ;  /* 0x0000009400e07308 */ /* 0x0003e20000000800 */
[--C-:B------:R-:W-:Y:S01]  /*15920*/  FFMA.FTZ R144, R180, c[0x0][0x23c], -R139.reuse ;  /* 0x00008f00b4907a23 */ /* 0x100fe2000001088b */
[----:B------:R-:W-:Y:S02]  /*15930*/  MOV R180, R171 ;  /* 0x000000ab00b47202 */ /* 0x000fe40000000f00 */
[----:B------:R-:W-:Y:S01]  /*15940*/  MOV R171, R161 ;  /* 0x000000a100ab7202 */ /* 0x000fe20000000f00 */
[--C-:B------:R-:W-:Y:S05]  /*15950*/  FFMA.FTZ R161, R152, c[0x0][0x23c], -R139.reuse ;  /* 0x00008f0098a17a23 */ /* 0x100fea000001088b */
[----:B------:R2:W-:Y:S10]  /*15960*/  MUFU.EX2 R179, R144 ;  /* 0x0000009000b37308 */ /* 0x0005f40000000800 */
[----:B------:R-:W-:Y:S01]  /*15970*/  MUFU.EX2 R185, R161 ;  /* 0x000000a100b97308 */ /* 0x000fe20000000800 */
[--C-:B-1----:R-:W-:Y:S09]  /*15980*/  FFMA.FTZ R148, R183, c[0x0][0x23c], -R139.reuse ;  /* 0x00008f00b7947a23 */ /* 0x102ff2000001088b */
[----:B------:R1:W1:Y:S01]  /*15990*/  MUFU.EX2 R176, R148 ;  /* 0x0000009400b07308 */ /* 0x0002620000000800 */
[----:B--2---:R-:W3:Y:S09]  /*159a0*/  LDSM.16.MT88.4 R144, [R225+0xc800] ;  /* 0x00c80000e190783b */ /* 0x004ef20000004200 */
[----:B------:R1:W-:Y:S02]  /*159b0*/  MUFU.EX2 R183, R140 ;  /* 0x0000008c00b77308 */ /* 0x0003e40000000800 */
[----:B-1----:R-:W2:Y:S01]  /*159c0*/  LDL.LU R148, [R1+0x84] ;  /* 0x0000840001947983 */ /* 0x002ea20000300800 */
[----:B------:R-:W-:Y:S01]  /*159d0*/  F2FP.PACK_AB R150, R179, R176 ;  /* 0x000000b0b396723e */ /* 0x000fe200000000ff */
[--C-:B------:R-:W-:Y:S01]  /*159e0*/  FFMA.FTZ R140, R173, c[0x0][0x23c], -R208.reuse ;  /* 0x00008f00ad8c7a23 */ /* 0x100fe200000108d0 */
[----:B------:R-:W-:Y:S01]  /*159f0*/  MOV R173, R169 ;  /* 0x000000a900ad7202 */ /* 0x000fe20000000f00 */
[----:B------:R-:W-:Y:S01]  /*15a00*/  FFMA.FTZ R208, R137, c[0x0][0x23c], -R208 ;  /* 0x00008f0089d07a23 */ /* 0x000fe200000108d0 */
[----:B------:R-:W-:Y:S03]  /*15a10*/  MOV R169, R158 ;  /* 0x0000009e00a97202 */ /* 0x000fe60000000f00 */
[----:B------:R1:W1:Y:S01]  /*15a20*/  MUFU.EX2 R177, R140 ;  /* 0x0000008c00b17308 */ /* 0x0002620000000800 */
[--C-:B------:R-:W-:Y:S02]  /*15a30*/  FFMA.FTZ R158, R154, c[0x0][0x23c], -R139.reuse ;  /* 0x00008f009a9e7a23 */ /* 0x100fe4000001088b */
[----:B------:R-:W2:Y:S01]  /*15a40*/  LDSM.16.MT88.4 R152, [R226+0xc800] ;  /* 0x00c80000e298783b */ /* 0x000ea20000004200 */
[----:B------:R-:W-:Y:S06]  /*15a50*/  FFMA.FTZ R139, R212, c[0x0][0x23c], -R139 ;  /* 0x00008f00d48b7a23 */ /* 0x000fec000001088b */
[----:B------:R-:W1:Y:S10]  /*15a60*/  MUFU.EX2 R245, R139 ;  /* 0x0000008b00f57308 */ /* 0x000e740000000800 */
[----:B------:R-:W-:Y:S01]  /*15a70*/  MUFU.EX2 R139, R208 ;  /* 0x000000d0008b7308 */ /* 0x000fe20000000800 */
[----:B-1----:R-:W-:Y:S02]  /*15a80*/  F2FP.PACK_AB R140, R219, R220 ;  /* 0x000000dcdb8c723e */ /* 0x002fe400000000ff */
[----:B------:R-:W-:Y:S02]  /*15a90*/  F2FP.PACK_AB R151, R177, R183 ;  /* 0x000000b7b197723e */ /* 0x000fe400000000ff */
[----:B------:R-:W-:Y:S01]  /*15aa0*/  F2FP.PACK_AB R210, R245, R246 ;  /* 0x000000f6f5d2723e */ /* 0x000fe200000000ff */
[----:B---3--:R-:W-:Y:S01]  /*15ab0*/  FFMA.FTZ R137, R133, R141, R178 ;  /* 0x0000008d85897223 */ /* 0x008fe200000100b2 */
[----:B------:R-:W-:Y:S02]  /*15ac0*/  F2FP.PACK_AB R141, R211, R216 ;  /* 0x000000d8d38d723e */ /* 0x000fe400000000ff */
[----:B------:R-:W-:Y:S01]  /*15ad0*/  MOV R178, R169 ;  /* 0x000000a900b27202 */ /* 0x000fe20000000f00 */
[----:B----4-:R-:W-:Y:S01]  /*15ae0*/  FFMA.FTZ R132, R132, R149, R180 ;  /* 0x0000009584847223 */ /* 0x010fe200000100b4 */
[----:B------:R-:W1:Y:S01]  /*15af0*/  MUFU.EX2 R169, R158 ;  /* 0x0000009e00a97308 */ /* 0x000e620000000800 */
[----:B------:R-:W-:Y:S02]  /*15b00*/  F2FP.PACK_AB R149, R224, R167 ;  /* 0x000000a7e095723e */ /* 0x000fe400000000ff */
[-C--:B------:R-:W-:Y:S03]  /*15b10*/  HMMA.16816.F32 R4, R140, R144.reuse, R4 ;  /* 0x000000908c04723c */ /* 0x080fe60000001804 */
[----:B------:R-:W-:Y:S04]  /*15b20*/  MOV R180, R170 ;  /* 0x000000aa00b47202 */ /* 0x000fe80000000f00 */
[----:B------:R-:W3:Y:S01]  /*15b30*/  MUFU.EX2 R170, R221 ;  /* 0x000000dd00aa7308 */ /* 0x000ee20000000800 */
[----:B------:R-:W-:Y:S09]  /*15b40*/  FADD.FTZ R132, R180, R132 ;  /* 0x00000084b4847221 */ /* 0x000ff20000010000 */
[----:B------:R4:W-:Y:S01]  /*15b50*/  MUFU.EX2 R180, R238 ;  /* 0x000000ee00b47308 */ /* 0x0009e20000000800 */
[----:B--2---:R-:W-:Y:S01]  /*15b60*/  FFMA.FTZ R133, R2, R148, R175 ;  /* 0x0000009402857223 */ /* 0x004fe200000100af */
[----:B------:R-:W-:Y:S01]  /*15b70*/  F2FP.PACK_AB R148, R187, R168 ;  /* 0x000000a8bb94723e */ /* 0x000fe200000000ff */
[----:B------:R-:W2:Y:S01]  /*15b80*/  LDL.LU R2, [R1+0x9c] ;  /* 0x00009c0001027983 */ /* 0x000ea20000300800 */
[----:B------:R-:W-:Y:S06]  /*15b90*/  MOV R175, R171 ;  /* 0x000000ab00af7202 */ /* 0x000fec0000000f00 */
[----:B------:R1:W1:Y:S01]  /*15ba0*/  MUFU.EX2 R171, R156 ;  /* 0x0000009c00ab7308 */ /* 0x0002620000000800 */
[----:B----4-:R4:W5:Y:S01]  /*15bb0*/  LDL.LU R238, [R1+0x118] ;  /* 0x0001180001ee7983 */ /* 0x0109620000300800 */
[C---:B------:R-:W-:Y:S03]  /*15bc0*/  HMMA.16816.F32 R8, R148.reuse, R144, R8 ;  /* 0x000000909408723c */ /* 0x040fe60000001808 */
[----:B------:R4:W5:Y:S04]  /*15bd0*/  LDL.LU R237, [R1+0x114] ;  /* 0x0001140001ed7983 */ /* 0x0009680000300800 */
[----:B------:R4:W5:Y:S01]  /*15be0*/  LDL.LU R236, [R1+0x110] ;  /* 0x0001100001ec7983 */ /* 0x0009620000300800 */
[-C--:B------:R-:W-:Y:S03]  /*15bf0*/  HMMA.16816.F32 R12, R148, R146.reuse, R12 ;  /* 0x00000092940c723c */ /* 0x080fe6000000180c */
[----:B------:R4:W5:Y:S05]  /*15c00*/  LDL.LU R235, [R1+0x10c] ;  /* 0x00010c0001eb7983 */ /* 0x00096a0000300800 */
[C---:B------:R-:W-:Y:S01]  /*15c10*/  HMMA.16816.F32 R16, R140.reuse, R146, R16 ;  /* 0x000000928c10723c */ /* 0x040fe20000001810 */
[----:B------:R-:W3:Y:S07]  /*15c20*/  LDSM.16.MT88.4 R144, [R228+0xc800] ;  /* 0x00c80000e490783b */ /* 0x000eee0000004200 */
[-C--:B------:R-:W-:Y:S01]  /*15c30*/  HMMA.16816.F32 R20, R140, R152.reuse, R20 ;  /* 0x000000988c14723c */ /* 0x080fe20000001814 */
[----:B-1----:R-:W-:Y:S07]  /*15c40*/  LDSM.16.MT88.4 R156, [R226+0xd000] ;  /* 0x00d00000e29c783b */ /* 0x002fee0000004200 */
[C---:B------:R-:W-:Y:S08]  /*15c50*/  HMMA.16816.F32 R24, R148.reuse, R152, R24 ;  /* 0x000000989418723c */ /* 0x040ff00000001818 */
[-C--:B------:R-:W-:Y:S08]  /*15c60*/  HMMA.16816.F32 R28, R148, R154.reuse, R28 ;  /* 0x0000009a941c723c */ /* 0x080ff0000000181c */
[C---:B------:R-:W-:Y:S01]  /*15c70*/  HMMA.16816.F32 R32, R140.reuse, R154, R32 ;  /* 0x0000009a8c20723c */ /* 0x040fe20000001820 */
[----:B------:R-:W1:Y:S07]  /*15c80*/  LDSM.16.MT88.4 R152, [R227+0xc800] ;  /* 0x00c80000e398783b */ /* 0x000e6e0000004200 */
[-C--:B---3--:R-:W-:Y:S08]  /*15c90*/  HMMA.16816.F32 R36, R140, R144.reuse, R36 ;  /* 0x000000908c24723c */ /* 0x088ff00000001824 */
        /* <DEDUP_REMOVED lines=37> */
[-C--:B---3--:R-:W-:Y:S08]  /*15ef0*/  HMMA.16816.F32 R4, R140, R144.reuse, R4 ;  /* 0x000000908c04723c */ /* 0x088ff00000001804 */
[C---:B------:R-:W-:Y:S08]  /*15f00*/  HMMA.16816.F32 R8, R148.reuse, R144, R8 ;  /* 0x000000909408723c */ /* 0x040ff00000001808 */
[-C--:B------:R-:W-:Y:S08]  /*15f10*/  HMMA.16816.F32 R12, R148, R146.reuse, R12 ;  /* 0x00000092940c723c */ /* 0x080ff0000000180c */
[C---:B------:R-:W-:Y:S01]  /*15f20*/  HMMA.16816.F32 R16, R140.reuse, R146, R16 ;  /* 0x000000928c10723c */ /* 0x040fe20000001810 */
[----:B------:R-:W-:Y:S03]  /*15f30*/  LDSM.16.MT88.4 R144, [R225+0xf000] ;  /* 0x00f00000e190783b */ /* 0x000fe60000004200 */
[----:B--2---:R-:W-:Y:S02]  /*15f40*/  FFMA.FTZ R0, R0, R2, R163 ;  /* 0x0000000200007223 */ /* 0x004fe400000100a3 */
[----:B------:R-:W-:Y:S02]  /*15f50*/  FADD.FTZ R2, R178, R137 ;  /* 0x00000089b2027221 */ /* 0x000fe40000010000 */
[-C--:B------:R-:W-:Y:S01]  /*15f60*/  HMMA.16816.F32 R20, R140, R156.reuse, R20 ;  /* 0x0000009c8c14723c */ /* 0x080fe20000001814 */
[----:B------:R-:W1:Y:S01]  /*15f70*/  LDSM.16.MT88.4 R160, [R228+0xd000] ;  /* 0x00d00000e4a0783b */ /* 0x000e620000004200 */
[----:B------:R-:W-:Y:S02]  /*15f80*/  MUFU.EX2 R178, R249 ;  /* 0x000000f900b27308 */ /* 0x000fe40000000800 */
[----:B------:R-:W-:Y:S02]  /*15f90*/  FADD.FTZ R137, R175, R133 ;  /* 0x00000085af897221 */ /* 0x000fe40000010000 */
[----:B------:R-:W-:Y:S02]  /*15fa0*/  FADD.FTZ R0, R174, R0 ;  /* 0x00000000ae007221 */ /* 0x000fe40000010000 */
[C---:B------:R-:W-:Y:S04]  /*15fb0*/  HMMA.16816.F32 R24, R148.reuse, R156, R24 ;  /* 0x0000009c9418723c */ /* 0x040fe80000001818 */
[----:B------:R-:W2:Y:S01]  /*15fc0*/  MUFU.EX2 R249, R214 ;  /* 0x000000d600f97308 */ /* 0x000ea20000000800 */
[----:B------:R-:W-:Y:S02]  /*15fd0*/  FADD.FTZ R2, R173, R2 ;  /* 0x00000002ad027221 */ /* 0x000fe40000010000 */
[----:B------:R-:W-:Y:S01]  /*15fe0*/  FADD.FTZ R133, R172, R132 ;  /* 0x00000084ac857221 */ /* 0x000fe20000010000 */
[-C--:B------:R-:W-:Y:S01]  /*15ff0*/  HMMA.16816.F32 R28, R148, R158.reuse, R28 ;  /* 0x0000009e941c723c */ /* 0x080fe2000000181c */
[----:B------:R-:W-:Y:S03]  /*16000*/  LDSM.16.MT88.4 R172, [R226+0xd800] ;  /* 0x00d80000e2ac783b */ /* 0x000fe60000004200 */
[----:B------:R-:W-:Y:S02]  /*16010*/  FADD.FTZ R0, R233, R0 ;  /* 0x00000000e9007221 */ /* 0x000fe40000010000 */
[----:B------:R-:W-:Y:S02]  /*16020*/  FADD.FTZ R132, R232, R2 ;  /* 0x00000002e8847221 */ /* 0x000fe40000010000 */
[C---:B------:R-:W-:Y:S01]  /*16030*/  HMMA.16816.F32 R32, R140.reuse, R158, R32 ;  /* 0x0000009e8c20723c */ /* 0x040fe20000001820 */
[----:B------:R-:W3:Y:S03]  /*16040*/  LDSM.16.MT88.4 R156, [R226+0xf000] ;  /* 0x00f00000e29c783b */ /* 0x000ee60000004200 */
[----:B------:R-:W-:Y:S02]  /*16050*/  FADD.FTZ R133, R231, R133 ;  /* 0x00000085e7857221 */ /* 0x000fe40000010000 */
[----:B------:R-:W-:Y:S02]  /*16060*/  FADD.FTZ R2, R229, R0 ;  /* 0x00000000e5027221 */ /* 0x000fe40000010000 */
[----:B------:R-:W-:Y:S02]  /*16070*/  FADD.FTZ R0, R220, R132 ;  /* 0x00000084dc007221 */ /* 0x000fe40000010000 */
[----:B------:R-:W-:Y:S02]  /*16080*/  LDSM.16.MT88.4 R220, [R228+0xf800] ;  /* 0x00f80000e4dc783b */ /* 0x000fe40000004200 */
[----:B------:R-:W-:Y:S01]  /*16090*/  FADD.FTZ R132, R216, R133 ;  /* 0x00000085d8847221 */ /* 0x000fe20000010000 */
[----:B--2---:R-:W-:Y:S01]  /*160a0*/  F2FP.PACK_AB R208, R249, R251 ;  /* 0x000000fbf9d0723e */ /* 0x004fe200000000ff */
[----:B------:R-:W-:Y:S02]  /*160b0*/  FADD.FTZ R137, R234, R137 ;  /* 0x00000089ea897221 */ /* 0x000fe40000010000 */
[----:B------:R-:W-:Y:S01]  /*160c0*/  FADD.FTZ R138, R219, R0 ;  /* 0x00000000db8a7221 */ /* 0x000fe20000010000 */
[-C--:B-1----:R-:W-:Y:S01]  /*160d0*/  HMMA.16816.F32 R36, R140, R160.reuse, R36 ;  /* 0x000000a08c24723c */ /* 0x082fe20000001824 */
[----:B------:R-:W-:Y:S02]  /*160e0*/  LDSM.16.MT88.4 R212, [R225+0xf800] ;  /* 0x00f80000e1d4783b */ /* 0x000fe40000004200 */
[----:B------:R-:W-:Y:S01]  /*160f0*/  MOV R0, R204 ;  /* 0x000000cc00007202 */ /* 0x000fe20000000f00 */
[----:B------:R-:W-:Y:S02]  /*16100*/  FADD.FTZ R137, R230, R137 ;  /* 0x00000089e6897221 */ /* 0x000fe40000010000 */
[----:B------:R-:W-:Y:S01]  /*16110*/  FADD.FTZ R133, R167, R2 ;  /* 0x00000002a7857221 */ /* 0x000fe20000010000 */
[----:B------:R-:W-:Y:S01]  /*16120*/  MOV R2, R187 ;  /* 0x000000bb00027202 */ /* 0x000fe20000000f00 */
[C---:B------:R-:W-:Y:S01]  /*16130*/  HMMA.16816.F32 R40, R148.reuse, R160, R40 ;  /* 0x000000a09428723c */ /* 0x040fe20000001828 */
[----:B------:R-:W-:Y:S03]  /*16140*/  LDSM.16.MT88.4 R216, [R226+0xf800] ;  /* 0x00f80000e2d8783b */ /* 0x000fe60000004200 */
[----:B------:R-:W-:Y:S01]  /*16150*/  FADD.FTZ R137, R168, R137 ;  /* 0x00000089a8897221 */ /* 0x000fe20000010000 */
[----:B------:R-:W-:Y:S01]  /*16160*/  MOV R168, R205 ;  /* 0x000000cd00a87202 */ /* 0x000fe20000000f00 */
[----:B------:R-:W-:Y:S01]  /*16170*/  FADD.FTZ R132, R211, R132 ;  /* 0x00000084d3847221 */ /* 0x000fe20000010000 */
[----:B------:R-:W-:Y:S01]  /*16180*/  F2FP.PACK_AB R211, R139, R244 ;  /* 0x000000f48bd3723e */ /* 0x000fe200000000ff */
[-C--:B------:R-:W-:Y:S01]  /*16190*/  HMMA.16816.F32 R44, R148, R162.reuse, R44 ;  /* 0x000000a2942c723c */ /* 0x080fe2000000182c */
[----:B------:R-:W-:Y:S03]  /*161a0*/  LDSM.16.MT88.4 R204, [R227+0xd800] ;  /* 0x00d80000e3cc783b */ /* 0x000fe60000004200 */
[----:B------:R-:W-:Y:S04]  /*161b0*/  FADD.FTZ R2, R2, R137 ;  /* 0x0000008902027221 */ /* 0x000fe80000010000 */
[C---:B------:R-:W-:Y:S01]  /*161c0*/  HMMA.16816.F32 R48, R140.reuse, R162, R48 ;  /* 0x000000a28c30723c */ /* 0x040fe20000001830 */
[----:B------:R-:W1:Y:S07]  /*161d0*/  LDSM.16.MT88.4 R160, [R228+0xf000] ;  /* 0x00f00000e4a0783b */ /* 0x000e6e0000004200 */
[-C--:B------:R-:W-:Y:S01]  /*161e0*/  HMMA.16816.F32 R52, R140, R152.reuse, R52 ;  /* 0x000000988c34723c */ /* 0x080fe20000001834 */
[----:B------:R4:W5:Y:S04]  /*161f0*/  LDL.LU R234, [R1+0x108] ;  /* 0x0001080001ea7983 */ /* 0x0009680000300800 */
[----:B------:R4:W5:Y:S03]  /*16200*/  LDL.LU R233, [R1+0x104] ;  /* 0x0001040001e97983 */ /* 0x0009660000300800 */
[C---:B------:R-:W-:Y:S01]  /*16210*/  HMMA.16816.F32 R56, R148.reuse, R152, R56 ;  /* 0x000000989438723c */ /* 0x040fe20000001838 */
[----:B------:R4:W5:Y:S04]  /*16220*/  LDL.LU R232, [R1+0x100] ;  /* 0x0001000001e87983 */ /* 0x0009680000300800 */
[----:B------:R4:W5:Y:S03]  /*16230*/  LDL.LU R231, [R1+0xfc] ;  /* 0x0000fc0001e77983 */ /* 0x0009660000300800 */
[-C--:B------:R-:W-:Y:S01]  /*16240*/  HMMA.16816.F32 R60, R148, R154.reuse, R60 ;  /* 0x0000009a943c723c */ /* 0x080fe2000000183c */
[----:B------:R4:W5:Y:S04]  /*16250*/  LDL.LU R230, [R1+0xf8] ;  /* 0x0000f80001e67983 */ /* 0x0009680000300800 */
[----:B------:R4:W5:Y:S03]  /*16260*/  LDL.LU R229, [R1+0xf4] ;  /* 0x0000f40001e57983 */ /* 0x0009660000300800 */
[C---:B------:R-:W-:Y:S01]  /*16270*/  HMMA.16816.F32 R64, R140.reuse, R154, R64 ;  /* 0x0000009a8c40723c */ /* 0x040fe20000001840 */
[----:B------:R-:W2:Y:S07]  /*16280*/  LDSM.16.MT88.4 R152, [R227+0xf000] ;  /* 0x00f00000e398783b */ /* 0x000eae0000004200 */
[-C--:B------:R-:W-:Y:S08]  /*16290*/  HMMA.16816.F32 R68, R140, R144.reuse, R68 ;  /* 0x000000908c44723c */ /* 0x080ff00000001844 */
[C---:B------:R-:W-:Y:S08]  /*162a0*/  HMMA.16816.F32 R72, R148.reuse, R144, R72 ;  /* 0x000000909448723c */ /* 0x040ff00000001848 */
[-C--:B------:R-:W-:Y:S08]  /*162b0*/  HMMA.16816.F32 R76, R148, R146.reuse, R76 ;  /* 0x00000092944c723c */ /* 0x080ff0000000184c */
[C---:B------:R-:W-:Y:S08]  /*162c0*/  HMMA.16816.F32 R80, R140.reuse, R146, R80 ;  /* 0x000000928c50723c */ /* 0x040ff00000001850 */
[-C--:B---3--:R-:W-:Y:S08]  /*162d0*/  HMMA.16816.F32 R84, R140, R156.reuse, R84 ;  /* 0x0000009c8c54723c */ /* 0x088ff00000001854 */
[C---:B------:R-:W-:Y:S08]  /*162e0*/  HMMA.16816.F32 R88, R148.reuse, R156, R88 ;  /* 0x0000009c9458723c */ /* 0x040ff00000001858 */
[-C--:B------:R-:W-:Y:S08]  /*162f0*/  HMMA.16816.F32 R92, R148, R158.reuse, R92 ;  /* 0x0000009e945c723c */ /* 0x080ff0000000185c */
[C---:B------:R-:W-:Y:S01]  /*16300*/  HMMA.16816.F32 R96, R140.reuse, R158, R96 ;  /* 0x0000009e8c60723c */ /* 0x040fe20000001860 */
[----:B------:R-:W3:Y:S07]  /*16310*/  LDSM.16.MT88.4 R156, [R225+0xd800] ;  /* 0x00d80000e19c783b */ /* 0x000eee0000004200 */
[-C--:B-1----:R-:W-:Y:S08]  /*16320*/  HMMA.16816.F32 R100, R140, R160.reuse, R100 ;  /* 0x000000a08c64723c */ /* 0x082ff00000001864 */
[C---:B------:R-:W-:Y:S07]  /*16330*/  HMMA.16816.F32 R104, R148.reuse, R160, R104 ;  /* 0x000000a09468723c */ /* 0x040fee0000001868 */
[----:B------:R-:W-:Y:S01]  /*16340*/  MOV R160, R189 ;  /* 0x000000bd00a07202 */ /* 0x000fe20000000f00 */
[-C--:B------:R-:W-:Y:S04]  /*16350*/  HMMA.16816.F32 R108, R148, R162.reuse, R108 ;  /* 0x000000a2946c723c */ /* 0x080fe8000000186c */
[----:B------:R-:W-:Y:S02]  /*16360*/  MOV R161, R188 ;  /* 0x000000bc00a17202 */ /* 0x000fe40000000f00 */
[----:B------:R-:W1:Y:S02]  /*16370*/  LDSM.16.MT88.4 R188, [R228+0xd800] ;  /* 0x00d80000e4bc783b */ /* 0x000e640000004200 */
[C---:B------:R-:W-:Y:S08]  /*16380*/  HMMA.16816.F32 R112, R140.reuse, R162, R112 ;  /* 0x000000a28c70723c */ /* 0x040ff00000001870 */
[-C--:B--2---:R-:W-:Y:S08]  /*16390*/  HMMA.16816.F32 R116, R140, R152.reuse, R116 ;  /* 0x000000988c74723c */ /* 0x084ff00000001874 */
[C---:B------:R-:W-:Y:S08]  /*163a0*/  HMMA.16816.F32 R120, R148.reuse, R152, R120 ;  /* 0x000000989478723c */ /* 0x040ff00000001878 */
[-C--:B------:R-:W-:Y:S08]  /*163b0*/  HMMA.16816.F32 R124, R148, R154.reuse, R124 ;  /* 0x0000009a947c723c */ /* 0x080ff0000000187c */
[----:B------:R-:W-:Y:S07]  /*163c0*/  HMMA.16816.F32 R128, R140, R154, R128 ;  /* 0x0000009a8c80723c */ /* 0x000fee0000001880 */
[----:B------:R-:W-:Y:S02]  /*163d0*/  F2FP.PACK_AB R140, R180, R250 ;  /* 0x000000fab48c723e */ /* 0x000fe400000000ff */
[----:B------:R-:W-:Y:S03]  /*163e0*/  F2FP.PACK_AB R141, R178, R252 ;  /* 0x000000fcb28d723e */ /* 0x000fe600000000ff */
[----:B------:R-:W-:Y:S02]  /*163f0*/  F2FP.PACK_AB R142, R197, R193 ;  /* 0x000000c1c58e723e */ /* 0x000fe400000000ff */
[----:B------:R-:W-:Y:S07]  /*16400*/  F2FP.PACK_AB R143, R198, R192 ;  /* 0x000000c0c68f723e */ /* 0x000fee00000000ff */
[-C--:B---3--:R-:W-:Y:S01]  /*16410*/  HMMA.16816.F32 R148, R140, R156.reuse, R4 ;  /* 0x0000009c8c94723c */ /* 0x088fe20000001804 */
[----:B------:R-:W2:Y:S07]  /*16420*/  LDSM.16.MT88.4 R4, [R227+0xf800] ;  /* 0x00f80000e304783b */ /* 0x000eae0000004200 */
[C---:B------:R-:W-:Y:S07]  /*16430*/  HMMA.16816.F32 R144, R208.reuse, R156, R8 ;  /* 0x0000009cd090723c */ /* 0x040fee0000001808 */
[----:B------:R-:W-:Y:S01]  /*16440*/  MOV R10, R179 ;  /* 0x000000b3000a7202 */ /* 0x000fe20000000f00 */
[-C--:B------:R-:W-:Y:S04]  /*16450*/  HMMA.16816.F32 R152, R208, R158.reuse, R12 ;  /* 0x0000009ed098723c */ /* 0x080fe8000000180c */
        /* <DEDUP_REMOVED lines=8> */
[----:B------:R-:W-:Y:S04]  /*164e0*/  MOV R21, R160 ;  /* 0x000000a000157202 */ /* 0x000fe80000000f00 */
[----:B------:R-:W-:Y:S02]  /*164f0*/  MOV R20, R161 ;  /* 0x000000a100147202 */ /* 0x000fe40000000f00 */
[C---:B------:R-:W-:Y:S04]  /*16500*/  HMMA.16816.F32 R160, R208.reuse, R172, R24 ;  /* 0x000000acd0a0723c */ /* 0x040fe80000001818 */
[----:B------:R-:W-:Y:S02]  /*16510*/  MOV R22, R170 ;  /* 0x000000aa00167202 */ /* 0x000fe40000000f00 */
[----:B------:R-:W-:Y:S02]  /*16520*/  MOV R23, R185 ;  /* 0x000000b900177202 */ /* 0x000fe40000000f00 */
[----:B------:R-:W-:Y:S04]  /*16530*/  MOV R27, R168 ;  /* 0x000000a8001b7202 */ /* 0x000fe80000000f00 */
[----:B------:R-:W-:Y:S02]  /*16540*/  MOV R25, R171 ;  /* 0x000000ab00197202 */ /* 0x000fe40000000f00 */
        /* <DEDUP_REMOVED lines=9> */
[----:B------:R-:W-:Y:S02]  /*165e0*/  MOV R32, R183 ;  /* 0x000000b700207202 */ /* 0x000fe40000000f00 */
[-C--:B-1----:R-:W-:Y:S03]  /*165f0*/  HMMA.16816.F32 R180, R140, R188.reuse, R36 ;  /* 0x000000bc8cb4723c */ /* 0x082fe60000001824 */
[----:B------:R-:W-:Y:S02]  /*16600*/  MOV R29, R200 ;  /* 0x000000c8001d7202 */ /* 0x000fe40000000f00 */
[----:B------:R-:W-:Y:S02]  /*16610*/  MOV R31, R202 ;  /* 0x000000ca001f7202 */ /* 0x000fe40000000f00 */
[----:B------:R-:W-:Y:S02]  /*16620*/  MOV R28, R199 ;  /* 0x000000c7001c7202 */ /* 0x000fe40000000f00 */
[----:B------:R-:W-:Y:S03]  /*16630*/  MOV R35, R195 ;  /* 0x000000c300237202 */ /* 0x000fe60000000f00 */
[----:B------:R-:W-:Y:S02]  /*16640*/  MOV R34, R194 ;  /* 0x000000c200227202 */ /* 0x000fe40000000f00 */
[----:B------:R-:W-:Y:S02]  /*16650*/  MOV R39, R176 ;  /* 0x000000b000277202 */ /* 0x000fe40000000f00 */
[C---:B------:R-:W-:Y:S04]  /*16660*/  HMMA.16816.F32 R176, R208.reuse, R188, R40 ;  /* 0x000000bcd0b0723c */ /* 0x040fe80000001828 */
[----:B------:R-:W-:Y:S02]  /*16670*/  MOV R38, R39 ;  /* 0x0000002700267202 */ /* 0x000fe40000000f00 */
[----:B------:R-:W-:Y:S02]  /*16680*/  MOV R39, R32 ;  /* 0x0000002000277202 */ /* 0x000fe40000000f00 */
[----:B------:R-:W-:Y:S01]  /*16690*/  MOV R32, R33 ;  /* 0x0000002100207202 */ /* 0x000fe20000000f00 */
[----:B------:R-:W-:Y:S03]  /*166a0*/  FADD.FTZ R2, R38, R2 ;  /* 0x0000000226027221 */ /* 0x000fe60000010000 */
        /* <DEDUP_REMOVED lines=17> */
[-C--:B------:R-:W-:Y:S03]  /*167c0*/  HMMA.16816.F32 R184, R208, R190.reuse, R44 ;  /* 0x000000bed0b8723c */ /* 0x080fe6000000182c */
[----:B------:R-:W-:Y:S01]  /*167d0*/  FADD.FTZ R8, R8, R132 ;  /* 0x0000008408087221 */ /* 0x000fe20000010000 */
[----:B------:R-:W-:Y:S01]  /*167e0*/  MOV R12, R196 ;  /* 0x000000c4000c7202 */ /* 0x000fe20000000f00 */
[----:B------:R-:W-:Y:S01]  /*167f0*/  FADD.FTZ R0, R39, R0 ;  /* 0x0000000027007221 */ /* 0x000fe20000010000 */
[----:B------:R-:W-:Y:S01]  /*16800*/  MOV R132, R136 ;  /* 0x0000008800847202 */ /* 0x000fe20000000f00 */
[----:B------:R-:W-:Y:S01]  /*16810*/  FADD.FTZ R11, R11, R8 ;  /* 0x000000080b0b7221 */ /* 0x000fe20000010000 */
        /* <DEDUP_REMOVED lines=33> */
[-C--:B--2---:R-:W-:Y:S08]  /*16a30*/  HMMA.16816.F32 R116, R140, R4.reuse, R116 ;  /* 0x000000048c74723c */ /* 0x084ff00000001874 */
        /* <DEDUP_REMOVED lines=10> */
[----:B------:R-:W-:Y:S01]  /*16ae0*/  FADD.FTZ R8, R251, R2 ;  /* 0x00000002fb087221 */ /* 0x000fe20000010000 */
[----:B------:R-:W-:Y:S03]  /*16af0*/  MOV R140, R134 ;  /* 0x00000086008c7202 */ /* 0x000fe60000000f00 */
        /* <DEDUP_REMOVED lines=17> */
[----:B----45:R-:W-:-:S05]  /*16c10*/  @P0 BRA `(.L_x_82) ;  /* 0xffffba5000000947 */ /* 0x030fca000383ffff */
.L_x_81:
[----:B-1----:R-:W2:Y:S01]  /*16c20*/  LDL.LU R2, [R1+0x7c] ;  /* 0x00007c0001027983 */ /* 0x002ea20000300800 */
        /* <DEDUP_REMOVED lines=67> */
[----:B------:R-:W4:Y:S01]  /*17060*/  @P4 MUFU.RCP R4, R132 ;  /* 0x0000008400044308 */ /* 0x000f220000001000 */
[----:B-1----:R-:W-:Y:S02]  /*17070*/  FADD.FTZ R138, R5, R7 ;  /* 0x00000007058a7221 */ /* 0x002fe40000010000 */
[----:B--2---:R-:W-:-:S03]  /*17080*/  FADD.FTZ R137, R2, R6 ;  /* 0x0000000602897221 */ /* 0x004fc60000010000 */
[----:B------:R-:W-:Y:S01]  /*17090*/  FSETP.NE.FTZ.AND P3, PT, R138, RZ, PT ;  /* 0x000000ff8a00720b */ /* 0x000fe20003f75000 */
[C---:B---3--:R-:W-:Y:S01]  /*170a0*/  FMUL.FTZ R50, R0.reuse, R85 ;  /* 0x0000005500327220 */ /* 0x048fe20000410000 */
[----:B------:R-:W-:Y:S01]  /*170b0*/  MOV R2, 0x3f800000 ;  /* 0x3f80000000027802 */ /* 0x000fe20000000f00 */
[----:B------:R-:W1:Y:S01]  /*170c0*/  S2R R85, SR_TID.X ;  /* 0x0000000000557919 */ /* 0x000e620000002100 */
[----:B------:R-:W-:Y:S01]  /*170d0*/  FSETP.NE.FTZ.AND P0, PT, R137, RZ, PT ;  /* 0x000000ff8900720b */ /* 0x000fe20003f15000 */
[C---:B------:R-:W-:Y:S02]  /*170e0*/  FMUL.FTZ R148, R0.reuse, R148 ;  /* 0x0000009400947220 */ /* 0x040fe40000410000 */
[C---:B------:R-:W-:Y:S02]  /*170f0*/  FMUL.FTZ R7, R0.reuse, R149 ;  /* 0x0000009500077220 */ /* 0x040fe40000410000 */
[C---:B------:R-:W-:Y:S02]  /*17100*/  FMUL.FTZ R156, R0.reuse, R156 ;  /* 0x0000009c009c7220 */ /* 0x040fe40000410000 */
[C---:B------:R-:W-:Y:S01]  /*17110*/  FMUL.FTZ R5, R0.reuse, R157 ;  /* 0x0000009d00057220 */ /* 0x040fe20000410000 */
[----:B------:R-:W-:Y:S01]  /*17120*/  F2FP.PACK_AB R7, R7, R148 ;  /* 0x000000940707723e */ /* 0x000fe200000000ff */
[----:B------:R-:W2:Y:S01]  /*17130*/  @P3 MUFU.RCP R2, R138 ;  /* 0x0000008a00023308 */ /* 0x000ea20000001000 */
[----:B------:R-:W-:-:S02]  /*17140*/  FMUL.FTZ R164, R0, R164 ;  /* 0x000000a400a47220 */ /* 0x000fc40000410000 */
[C---:B------:R-:W-:Y:S01]  /*17150*/  FMUL.FTZ R13, R0.reuse, R165 ;  /* 0x000000a5000d7220 */ /* 0x040fe20000410000 */
[----:B------:R-:W-:Y:S01]  /*17160*/  F2FP.PACK_AB R5, R5, R156 ;  /* 0x0000009c0505723e */ /* 0x000fe200000000ff */
[C---:B------:R-:W-:Y:S02]  /*17170*/  FMUL.FTZ R172, R0.reuse, R172 ;  /* 0x000000ac00ac7220 */ /* 0x040fe40000410000 */
        /* <DEDUP_REMOVED lines=37> */
[C---:B----4-:R-:W-:Y:S01]  /*173d0*/  FMUL.FTZ R57, R4.reuse, R71 ;  /* 0x0000004704397220 */ /* 0x050fe20000410000 */
[----:B-1----:R-:W-:Y:S01]  /*173e0*/  SHF.R.S32.HI R71, RZ, 0x1f, R85 ;  /* 0x0000001fff477819 */ /* 0x002fe20000011455 */
[----:B------:R-:W-:Y:S01]  /*173f0*/  FMUL.FTZ R150, R4, R150 ;  /* 0x0000009604967220 */ /* 0x000fe20000410000 */
[----:B------:R-:W-:Y:S01]  /*17400*/  F2FP.PACK_AB R34, R34, R116 ;  /* 0x000000742222723e */ /* 0x000fe200000000ff */
[C---:B------:R-:W-:Y:S01]  /*17410*/  FMUL.FTZ R6, R4.reuse, R151 ;  /* 0x0000009704067220 */ /* 0x040fe20000410000 */
[CC--:B------:R-:W-:Y:S01]  /*17420*/  LEA.HI R26, R71.reuse, R85.reuse, RZ, 0x2 ;  /* 0x00000055471a7211 */ /* 0x0c0fe200078f10ff */
[----:B------:R-:W1:Y:S01]  /*17430*/  @P0 MUFU.RCP R0, R137 ;  /* 0x0000008900000308 */ /* 0x000e620000001000 */
[C---:B------:R-:W-:Y:S01]  /*17440*/  FMUL.FTZ R158, R4.reuse, R158 ;  /* 0x0000009e049e7220 */ /* 0x040fe20000410000 */
[----:B------:R-:W-:Y:S01]  /*17450*/  LEA.HI R84, R71, R85, RZ, 0x5 ;  /* 0x0000005547547211 */ /* 0x000fe200078f28ff */
[----:B------:R-:W-:Y:S01]  /*17460*/  FMUL.FTZ R8, R4, R159 ;  /* 0x0000009f04087220 */ /* 0x000fe20000410000 */
[----:B------:R-:W-:Y:S01]  /*17470*/  F2FP.PACK_AB R6, R6, R150 ;  /* 0x000000960606723e */ /* 0x000fe200000000ff */
        /* <DEDUP_REMOVED lines=40> */
[----:B------:R-:W-:Y:S01]  /*17700*/  FMUL.FTZ R29, R4, R131 ;  /* 0x00000083041d7220 */ /* 0x000fe20000410000 */
[----:B------:R-:W-:Y:S01]  /*17710*/  SHF.R.S32.HI R4, RZ, 0x1f, R26 ;  /* 0x0000001fff047819 */ /* 0x000fe2000001141a */
[C---:B--2---:R-:W-:Y:S01]  /*17720*/  FMUL.FTZ R144, R2.reuse, R144 ;  /* 0x0000009002907220 */ /* 0x044fe20000410000 */
[----:B------:R-:W-:Y:S01]  /*17730*/  F2FP.PACK_AB R33, R33, R118 ;  /* 0x000000762121723e */ /* 0x000fe200000000ff */
        /* <DEDUP_REMOVED lines=46> */
[----:B------:R-:W-:Y:S01]  /*17a20*/  SHF.R.S32.HI R2, RZ, 0x2, R26 ;  /* 0x00000002ff027819 */ /* 0x000fe2000001141a */
[----:B-1----:R-:W-:Y:S01]  /*17a30*/  FMUL.FTZ R147, R0, R147 ;  /* 0x0000009300937220 */ /* 0x002fe20000410000 */
        /* <DEDUP_REMOVED lines=50> */
[----:B------:R-:W-:Y:S02]  /*17d60*/  LOP3.LUT R0, R26, 0x3ffffffc, RZ, 0xc0, !PT ;  /* 0x3ffffffc1a007812 */ /* 0x000fe400078ec0ff */
[----:B------:R-:W-:Y:S02]  /*17d70*/  SHF.R.S32.HI R26, RZ, 0x5, R84 ;  /* 0x00000005ff1a7819 */ /* 0x000fe40000011454 */
[----:B------:R-:W-:Y:S02]  /*17d80*/  IADD3 R28, -R0, R85, RZ ;  /* 0x00000055001c7210 */ /* 0x000fe40007ffe1ff */
[----:B------:R-:W-:-:S02]  /*17d90*/  LOP3.LUT R0, R2, 0x1c0, RZ, 0xc0, !PT ;  /* 0x000001c002007812 */ /* 0x000fc400078ec0ff */
[----:B------:R-:W-:Y:S02]  /*17da0*/  LOP3.LUT R2, R4, 0x1, RZ, 0xc0, !PT ;  /* 0x0000000104027812 */ /* 0x000fe400078ec0ff */
[----:B------:R-:W-:Y:S02]  /*17db0*/  LEA R28, R26, R28, 0x9 ;  /* 0x0000001c1a1c7211 */ /* 0x000fe400078e48ff */
[----:B------:R-:W-:Y:S02]  /*17dc0*/  LEA.HI R0, R0, R0, RZ, 0x1d ;  /* 0x0000000000007211 */ /* 0x000fe400078fe8ff */
[----:B------:R-:W-:Y:S02]  /*17dd0*/  ISETP.NE.U32.AND P1, PT, R2, 0x1, PT ;  /* 0x000000010200780c */ /* 0x000fe40003f25070 */
[----:B------:R-:W-:Y:S02]  /*17de0*/  LEA R0, R28, R0, 0x1 ;  /* 0x000000001c007211 */ /* 0x000fe400078e08ff */
[----:B------:R-:W-:-:S02]  /*17df0*/  F2FP.PACK_AB R31, R123, R31 ;  /* 0x0000001f7b1f723e */ /* 0x000fc400000000ff */
[----:B------:R-:W-:Y:S02]  /*17e00*/  SHF.L.U32 R0, R0, 0x1, RZ ;  /* 0x0000000100007819 */ /* 0x000fe400000006ff */
[----:B------:R-:W-:Y:S02]  /*17e10*/  F2FP.PACK_AB R28, R125, R124 ;  /* 0x0000007c7d1c723e */ /* 0x000fe400000000ff */
[C---:B------:R-:W-:Y:S01]  /*17e20*/  IADD3 R2, R0.reuse, -0x10, RZ ;  /* 0xfffffff000027810 */ /* 0x040fe20007ffe0ff */
[----:B------:R1:W-:Y:S01]  /*17e30*/  STS [R0+0x400], R6 ;  /* 0x0004000600007388 */ /* 0x0003e20000000800 */
[----:B------:R-:W-:Y:S02]  /*17e40*/  F2FP.PACK_AB R69, R127, R69 ;  /* 0x000000457f45723e */ /* 0x000fe400000000ff */
[----:B------:R-:W-:Y:S01]  /*17e50*/  @P1 IADD3 R2, R0, 0x10, RZ ;  /* 0x0000001000021810 */ /* 0x000fe20007ffe0ff */
[----:B------:R-:W-:Y:S01]  /*17e60*/  STS [R0], R7 ;  /* 0x0000000700007388 */ /* 0x000fe20000000800 */
[----:B------:R-:W-:-:S02]  /*17e70*/  R2P PR, R4, 0x6 ;  /* 0x0000000604007804 */ /* 0x000fc40000000000 */
[----:B------:R-:W-:Y:S01]  /*17e80*/  MOV R4, 0x20 ;  /* 0x0000002000047802 */ /* 0x000fe20000000f00 */
[----:B------:R2:W-:Y:S03]  /*17e90*/  STS [R2], R5 ;  /* 0x0000000502007388 */ /* 0x0005e60000000800 */
[----:B------:R-:W-:Y:S01]  /*17ea0*/  SEL R4, R4, 0xffffffe0, !P1 ;  /* 0xffffffe004047807 */ /* 0x000fe20004800000 */
[----:B------:R3:W-:Y:S04]  /*17eb0*/  STS [R2+0x400], R8 ;  /* 0x0004000802007388 */ /* 0x0007e80000000800 */
[----:B------:R-:W-:Y:S04]  /*17ec0*/  STS [R0+0x2000], R10 ;  /* 0x0020000a00007388 */ /* 0x000fe80000000800 */
[----:B------:R4:W-:Y:S04]  /*17ed0*/  STS [R0+0x2400], R9 ;  /* 0x0024000900007388 */ /* 0x0009e80000000800 */
[----:B------:R-:W-:Y:S01]  /*17ee0*/  STS [R2+0x2000], R11 ;  /* 0x0020000b02007388 */ /* 0x000fe20000000800 */
[----:B-1----:R-:W-:-:S03]  /*17ef0*/  MOV R6, 0x40 ;  /* 0x0000004000067802 */ /* 0x002fc60000000f00 */
[----:B------:R1:W-:Y:S01]  /*17f00*/  STS [R2+0x2400], R14 ;  /* 0x0024000e02007388 */ /* 0x0003e20000000800 */
[----:B------:R-:W-:Y:S02]  /*17f10*/  SEL R6, R6, 0xffffffc0, !P2 ;  /* 0xffffffc006067807 */ /* 0x000fe40005000000 */
        /* <DEDUP_REMOVED lines=9> */
[----:B------:R-:W-:Y:S01]  /*17fb0*/  STS [R4+0x400], R15 ;  /* 0x0004000f04007388 */ /* 0x000fe20000000800 */
[----:B-1----:R-:W-:-:S03]  /*17fc0*/  MOV R14, 0x7f800000 ;  /* 0x7f800000000e7802 */ /* 0x002fc60000000f00 */
[----:B------:R-:W-:Y:S04]  /*17fd0*/  STS [R5+0x2000], R17 ;  /* 0x0020001105007388 */ /* 0x000fe80000000800 */
        /* <DEDUP_REMOVED lines=46> */
[----:B-1----:R-:W1:Y:S01]  /*182c0*/  @P5 MUFU.LG2 R5, R133 ;  /* 0x0000008500055308 */ /* 0x002e620000000c00 */
[----:B---3--:R-:W-:-:S02]  /*182d0*/  @P0 FMUL.FTZ R0, R0, 0.69314718246459960938 ;  /* 0x3f31721800000820 */ /* 0x008fc40000410000 */
[----:B------:R-:W-:Y:S02]  /*182e0*/  STS [R8+0x6000], R40 ;  /* 0x0060002808007388 */ /* 0x000fe40000000800 */
[----:B------:R-:W-:Y:S02]  /*182f0*/  @P0 FFMA.FTZ R12, R3, c[0x0][0x238], R0 ;  /* 0x00008e00030c0a23 */ /* 0x000fe40000010000 */
[----:B------:R-:W-:Y:S01]  /*18300*/  STS [R8+0x6400], R39 ;  /* 0x0064002708007388 */ /* 0x000fe20000000800 */
[----:B--2---:R-:W-:-:S03]  /*18310*/  @P4 FMUL.FTZ R4, R2, 0.69314718246459960938 ;  /* 0x3f31721802044820 */ /* 0x004fc60000410000 */
[----:B------:R-:W-:Y:S01]  /*18320*/  STS [R9+0x6000], R36 ;  /* 0x0060002409007388 */ /* 0x000fe20000000800 */
[----:B------:R-:W-:-:S03]  /*18330*/  @P4 FFMA.FTZ R14, R135, c[0x0][0x238], R4 ;  /* 0x00008e00870e4a23 */ /* 0x000fc60000010004 */
[----:B------:R2:W-:Y:S01]  /*18340*/  STS [R9+0x6400], R35 ;  /* 0x0064002309007388 */ /* 0x0005e20000000800 */
[----:B-1----:R-:W-:-:S03]  /*18350*/  @P5 FMUL.FTZ R5, R5, 0.69314718246459960938 ;  /* 0x3f31721805055820 */ /* 0x002fc60000410000 */
[----:B------:R-:W-:Y:S01]  /*18360*/  STS [R7+0x4000], R34 ;  /* 0x0040002207007388 */ /* 0x000fe20000000800 */
[----:B------:R-:W-:-:S03]  /*18370*/  @P5 FFMA.FTZ R13, R136, c[0x0][0x238], R5 ;  /* 0x00008e00880d5a23 */ /* 0x000fc60000010005 */
        /* <DEDUP_REMOVED lines=8> */
[----:B------:R-:W-:Y:S06]  /*18400*/  BAR.SYNC.DEFER_BLOCKING 0x0 ;  /* 0x0000000000007b1d */ /* 0x000fec0000010000 */
[----:B-1----:R-:W1:Y:S01]  /*18410*/  @P3 MUFU.LG2 R6, R138 ;  /* 0x0000008a00063308 */ /* 0x002e620000000c00 */
[----:B------:R2:W3:Y:S04]  /*18420*/  LDS.128 R20, [R243] ;  /* 0x00000000f3147984 */ /* 0x0004e80000000c00 */
[----:B------:R2:W4:Y:S04]  /*18430*/  LDS.128 R32, [R243+0x800] ;  /* 0x00080000f3207984 */ /* 0x0005280000000c00 */
[----:B------:R2:W2:Y:S04]  /*18440*/  LDS.128 R40, [R243+0x1000] ;  /* 0x00100000f3287984 */ /* 0x0004a80000000c00 */
[----:B------:R2:W2:Y:S01]  /*18450*/  LDS.128 R48, [R243+0x1800] ;  /* 0x00180000f3307984 */ /* 0x0004a20000000c00 */
[----:B-1----:R-:W-:-:S03]  /*18460*/  @P3 FMUL.FTZ R2, R6, 0.69314718246459960938 ;  /* 0x3f31721806023820 */ /* 0x002fc60000410000 */
[----:B------:R1:W1:Y:S01]  /*18470*/  LDS.128 R56, [R243+0x2000] ;  /* 0x00200000f3387984 */ /* 0x0002620000000c00 */
[----:B------:R-:W-:-:S03]  /*18480*/  @P3 FFMA.FTZ R9, R134, c[0x0][0x238], R2 ;  /* 0x00008e0086093a23 */ /* 0x000fc60000010002 */
        /* <DEDUP_REMOVED lines=49> */
.L_x_86:
[----:B--234-:R-:W-:Y:S05]  /*187a0*/  BSYNC B0 ;  /* 0x0000000000007941 */ /* 0x01cfea0003800000 */
.L_x_85:
        /* <DEDUP_REMOVED lines=27> */
.L_x_88:
[----:B-1----:R-:W-:Y:S05]  /*18960*/  BSYNC B0 ;  /* 0x0000000000007941 */ /* 0x002fea0003800000 */
.L_x_87:
        /* <DEDUP_REMOVED lines=16> */
.L_x_90:
[----:B------:R-:W-:Y:S05]  /*18a70*/  BSYNC B0 ;  /* 0x0000000000007941 */ /* 0x000fea0003800000 */
.L_x_89:
        /* <DEDUP_REMOVED lines=16> */
.L_x_92:
[----:B------:R-:W-:Y:S05]  /*18b80*/  BSYNC B0 ;  /* 0x0000000000007941 */ /* 0x000fea0003800000 */
.L_x_91:
        /* <DEDUP_REMOVED lines=16> */
.L_x_94:
[----:B------:R-:W-:Y:S05]  /*18c90*/  BSYNC B0 ;  /* 0x0000000000007941 */ /* 0x000fea0003800000 */
.L_x_93:
        /* <DEDUP_REMOVED lines=16> */
.L_x_96:
[----:B------:R-:W-:Y:S05]  /*18da0*/  BSYNC B0 ;  /* 0x0000000000007941 */ /* 0x000fea0003800000 */
.L_x_95:
        /* <DEDUP_REMOVED lines=16> */
.L_x_98:
[----:B------:R-:W-:Y:S05]  /*18eb0*/  BSYNC B0 ;  /* 0x0000000000007941 */ /* 0x000fea0003800000 */
.L_x_97:
        /* <DEDUP_REMOVED lines=16> */
.L_x_100:
[----:B------:R-:W-:Y:S05]  /*18fc0*/  BSYNC B0 ;  /* 0x0000000000007941 */ /* 0x000fea0003800000 */
.L_x_99:
        /* <DEDUP_REMOVED lines=16> */
.L_x_73:
        /* <DEDUP_REMOVED lines=71> */
.L_x_102:
[----:B------:R-:W-:Y:S05]  /*19540*/  BSYNC B0 ;  /* 0x0000000000007941 */ /* 0x000fea0003800000 */
.L_x_101:
        /* <DEDUP_REMOVED lines=16> */
.L_x_104:
[----:B------:R-:W-:Y:S05]  /*19650*/  BSYNC B0 ;  /* 0x0000000000007941 */ /* 0x000fea0003800000 */
.L_x_103:
        /* <DEDUP_REMOVED lines=16> */
.L_x_106:
[----:B------:R-:W-:Y:S05]  /*19760*/  BSYNC B0 ;  /* 0x0000000000007941 */ /* 0x000fea0003800000 */
.L_x_105:
        /* <DEDUP_REMOVED lines=16> */
.L_x_108:
[----:B------:R-:W-:Y:S05]  /*19870*/  BSYNC B0 ;  /* 0x0000000000007941 */ /* 0x000fea0003800000 */
.L_x_107:
        /* <DEDUP_REMOVED lines=16> */
.L_x_110:
[----:B------:R-:W-:Y:S05]  /*19980*/  BSYNC B0 ;  /* 0x0000000000007941 */ /* 0x000fea0003800000 */
.L_x_109:
        /* <DEDUP_REMOVED lines=16> */
.L_x_112:
[----:B------:R-:W-:Y:S05]  /*19a90*/  BSYNC B0 ;  /* 0x0000000000007941 */ /* 0x000fea0003800000 */
.L_x_111:
        /* <DEDUP_REMOVED lines=16> */
.L_x_114:
[----:B------:R-:W-:Y:S05]  /*19ba0*/  BSYNC B0 ;  /* 0x0000000000007941 */ /* 0x000fea0003800000 */
.L_x_113:
        /* <DEDUP_REMOVED lines=16> */
.L_x_116:
[----:B------:R-:W-:Y:S05]  /*19cb0*/  BSYNC B0 ;  /* 0x0000000000007941 */ /* 0x000fea0003800000 */
.L_x_115:
        /* <DEDUP_REMOVED lines=67> */
.L_x_117:
        /* <DEDUP_REMOVED lines=9> */
.L_x_1395:


//--------------------- .text._ZN5flash16flash_fwd_kernelI23Flash_fwd_kernel_traitsILi128ELi128ELi64ELi4ELb0ELb0EN7cutlass6half_tE19Flash_kernel_traitsILi128ELi128ELi64ELi4ES3_EELb0ELb1ELb0ELb0ELb0ELb0ELb0ELb0EEEvNS_16Flash_fwd_paramsE --------------------------
	.section	.text._ZN5flash16flash_fwd_kernelI23Flash_fwd_kernel_traitsILi128ELi128ELi64ELi4ELb0ELb0EN7cutlass6half_tE19Flash_kernel_traitsILi128ELi128ELi64ELi4ES3_EELb0ELb1ELb0ELb0ELb0ELb0ELb0ELb0EEEvNS_16Flash_fwd_paramsE,"ax",@progbits
	.sectioninfo	@"SHI_REGISTERS=255"
	.align	128
        .global         _ZN5flash16flash_fwd_kernelI23Flash_fwd_kernel_traitsILi128ELi128ELi64ELi4ELb0ELb0EN7cutlass6half_tE19Flash_kernel_traitsILi128ELi128ELi64ELi4ES3_EELb0ELb1ELb0ELb0ELb0ELb0ELb0ELb0EEEvNS_16Flash_fwd_paramsE
        .type           _ZN5flash16flash_fwd_kernelI23Flash_fwd_kernel_traitsILi128ELi128ELi64ELi4ELb0ELb0EN7cutlass6half_tE19Flash_kernel_traitsILi128ELi128ELi64ELi4ES3_EELb0ELb1ELb0ELb0ELb0ELb0ELb0ELb0EEEvNS_16Flash_fwd_paramsE,@function
        .size           _ZN5flash16flash_fwd_kernelI23Flash_fwd_kernel_traitsILi128ELi128ELi64ELi4ELb0ELb0EN7cutlass6half_tE19Flash_kernel_traitsILi128ELi128ELi64ELi4ES3_EELb0ELb1ELb0ELb0ELb0ELb0ELb0ELb0EEEvNS_16Flash_fwd_paramsE,(.L_x_1396 - _ZN5flash16flash_fwd_kernelI23Flash_fwd_kernel_traitsILi128ELi128ELi64ELi4ELb0ELb0EN7cutlass6half_tE19Flash_kernel_traitsILi128ELi128ELi64ELi4ES3_EELb0ELb1ELb0ELb0ELb0ELb0ELb0ELb0EEEvNS_16Flash_fwd_paramsE)
        .other          _ZN5flash16flash_fwd_kernelI23Flash_fwd_kernel_traitsILi128ELi128ELi64ELi4ELb0ELb0EN7cutlass6half_tE19Flash_kernel_traitsILi128ELi128ELi64ELi4ES3_EELb0ELb1ELb0ELb0ELb0ELb0ELb0ELb0EEEvNS_16Flash_fwd_paramsE,@"STO_CUDA_ENTRY STV_DEFAULT"
_ZN5flash16flash_fwd_kernelI23Flash_fwd_kernel_traitsILi128ELi128ELi64ELi4ELb0ELb0EN7cutlass6half_tE19Flash_kernel_traitsILi128ELi128ELi64ELi4ES3_EELb0ELb1ELb0ELb0ELb0ELb0ELb0ELb0EEEvNS_16Flash_fwd_paramsE:
.text._ZN5flash16flash_fwd_kernelI23Flash_fwd_kernel_traitsILi128ELi128ELi64ELi4ELb0ELb0EN7cutlass6half_tE19Flash_kernel_traitsILi128ELi128ELi64ELi4ES3_EELb0ELb1ELb0ELb0ELb0ELb0ELb0ELb0EEEvNS_16Flash_fwd_paramsE:
        /* <DEDUP_REMOVED lines=56> */
.L_x_118:
[----:B------:R-:W-:Y:S02]  /*0380*/  ULDC UR6, c[0x0][0x218] ;  /* 0x0000860000067ab9 */ /* 0x000fe40000000800 */
.L_x_119:
        /* <DEDUP_REMOVED lines=42> */
[----:B------:R-:W-:Y:S02]  /*0630*/  @!UP1 USHF.R.S32.HI UR24, URZ, 0x1f, UR11 ;  /* 0x0000001f3f189899 */ /* 0x000fe4000801140b */
[----:B------:R-:W-:Y:S02]  /*0640*/  @UP1 UIMAD.WIDE.U32 UR26, UR10, UR4, URZ ;  /* 0x000000040a1a12a5 */ /* 0x000fe4000f8e003f */
[----:B------:R-:W-:Y:S02]  /*0650*/  @UP0 UIADD3 UR25, UR20, UR21, URZ ;  /* 0x0000001514190290 */ /* 0x000fe4000fffe03f */
[----:B------:R-:W-:Y:S02]  /*0660*/  @!UP1 UIMAD UR24, UR24, UR6, URZ ;  /* 0x00000006181892a4 */ /* 0x000fe4000f8e023f */
[----:B------:R-:W-:Y:S02]  /*0670*/  @UP1 UIMAD UR17, UR10, UR5, UR27 ;  /* 0x000000050a1112a4 */ /* 0x000fe4000f8e021b */
[----:B------:R-:W-:-:S02]  /*0680*/  @!UP1 UIMAD.WIDE.U32 UR22, UR11, UR6, URZ ;  /* 0x000000060b1692a5 */ /* 0x000fc4000f8e003f */
[----:B------:R-:W-:Y:S02]  /*0690*/  ULDC.64 UR4, c[0x0][0x198] ;  /* 0x0000660000047ab9 */ /* 0x000fe40000000a00 */
[----:B------:R-:W-:Y:S02]  /*06a0*/  @UP0 UIMAD.WIDE.U32 UR28, UR25, UR4, URZ ;  /* 0x00000004191c02a5 */ /* 0x000fe4000f8e003f */
[----:B------:R-:W-:Y:S02]  /*06b0*/  @!UP1 UIMAD UR24, UR11, UR7, UR24 ;  /* 0x000000070b1892a4 */ /* 0x000fe4000f8e0218 */
[----:B------:R-:W-:Y:S02]  /*06c0*/  @UP1 UMOV UR6, UR26 ;  /* 0x0000001a00061c82 */ /* 0x000fe40008000000 */
[----:B------:R-:W-:Y:S02]  /*06d0*/  @UP0 UIMAD UR7, UR25, UR5, UR29 ;  /* 0x00000005190702a4 */ /* 0x000fe4000f8e021d */
[----:B------:R-:W-:-:S02]  /*06e0*/  @!UP1 UIADD3 UR17, UR23, UR24, URZ ;  /* 0x0000001817119290 */ /* 0x000fc4000fffe03f */
[----:B------:R-:W-:Y:S01]  /*06f0*/  @!UP1 UMOV UR6, UR22 ;  /* 0x0000001600069c82 */ /* 0x000fe20008000000 */
[----:B------:R-:W-:Y:S05]  /*0700*/  @P0 BRA `(.L_x_121) ;  /* 0x000000d000000947 */ /* 0x000fea0003800000 */
[----:B------:R-:W-:Y:S02]  /*0710*/  USHF.R.S32.HI UR22, URZ, 0x1f, UR20 ;  /* 0x0000001f3f167899 */ /* 0x000fe40008011414 */
[----:B------:R-:W-:Y:S02]  /*0720*/  ULDC.64 UR4, c[0x0][0x198] ;  /* 0x0000660000047ab9 */ /* 0x000fe40000000a00 */
[----:B------:R-:W-:Y:S02]  /*0730*/  UIMAD UR22, UR22, UR4, URZ ;  /* 0x00000004161672a4 */ /* 0x000fe4000f8e023f */
[----:B------:R-:W-:Y:S02]  /*0740*/  UIMAD.WIDE.U32 UR24, UR20, UR4, URZ ;  /* 0x00000004141872a5 */ /* 0x000fe4000f8e003f */
[----:B------:R-:W-:Y:S02]  /*0750*/  UIMAD UR22, UR20, UR5, UR22 ;  /* 0x00000005141672a4 */ /* 0x000fe4000f8e0216 */
[----:B------:R-:W-:-:S02]  /*0760*/  USHF.R.S32.HI UR7, URZ, 0x1f, UR11 ;  /* 0x0000001f3f077899 */ /* 0x000fc4000801140b */
[----:B------:R-:W-:Y:S02]  /*0770*/  ULDC.64 UR4, c[0x0][0x180] ;  /* 0x0000600000047ab9 */ /* 0x000fe40000000a00 */
[----:B------:R-:W-:Y:S02]  /*0780*/  UIADD3 UR23, UR25, UR22, URZ ;  /* 0x0000001619177290 */ /* 0x000fe4000fffe03f */
[----:B------:R-:W-:Y:S02]  /*0790*/  UIMAD UR7, UR7, UR4, URZ ;  /* 0x00000004070772a4 */ /* 0x000fe4000f8e023f */
[----:B------:R-:W-:Y:S02]  /*07a0*/  UMOV UR22, UR24 ;  /* 0x0000001800167c82 */ /* 0x000fe40008000000 */
[----:B------:R-:W-:Y:S02]  /*07b0*/  UIMAD UR7, UR11, UR5, UR7 ;  /* 0x000000050b0772a4 */ /* 0x000fe4000f8e0207 */
[----:B------:R-:W-:-:S04]  /*07c0*/  UIMAD.WIDE.U32 UR28, UR11, UR4, UR22 ;  /* 0x000000040b1c72a5 */ /* 0x000fc8000f8e0016 */
[----:B------:R-:W-:Y:S02]  /*07d0*/  UIADD3 UR7, UR29, UR7, URZ ;  /* 0x000000071d077290 */ /* 0x000fe4000fffe03f */
.L_x_121:
        /* <DEDUP_REMOVED lines=19> */
[----:B------:R-:W-:Y:S01]  /*0910*/  IMAD.HI.U32 R0, R3, R0, R2 ;  /* 0x0000000003007227 */ /* 0x000fe200078e0002 */
[----:B------:R-:W-:-:S05]  /*0920*/  MOV R3, R5 ;  /* 0x0000000500037202 */ /* 0x000fca0000000f00 */
[----:B------:R-:W-:-:S04]  /*0930*/  IMAD.HI.U32 R0, R0, R3, RZ ;  /* 0x0000000300007227 */ /* 0x000fc800078e00ff */
[----:B------:R-:W-:-:S04]  /*0940*/  IMAD.MOV R2, RZ, RZ, -R0 ;  /* 0x000000ffff027224 */ /* 0x000fc800078e0a00 */
[----:B------:R-:W-:-:S05]  /*0950*/  IMAD R2, R4, R2, R3 ;  /* 0x0000000204027224 */ /* 0x000fca00078e0203 */
[----:B------:R-:W-:-:S13]  /*0960*/  ISETP.GT.U32.AND P2, PT, R4, R2, PT ;  /* 0x000000020400720c */ /* 0x000fda0003f44070 */
[----:B------:R-:W-:Y:S01]  /*0970*/  @!P2 IMAD.IADD R2, R2, 0x1, -R4 ;  /* 0x000000010202a824 */ /* 0x000fe200078e0a04 */
[----:B------:R-:W-:Y:S02]  /*0980*/  @!P2 IADD3 R0, R0, 0x1, RZ ;  /* 0x000000010000a810 */ /* 0x000fe40007ffe0ff */
[----:B------:R-:W-:Y:S02]  /*0990*/  ISETP.NE.AND P2, PT, RZ, c[0x0][0x1c8], PT ;  /* 0x00007200ff007a0c */ /* 0x000fe40003f45270 */
[----:B------:R-:W-:-:S13]  /*09a0*/  ISETP.GE.U32.AND P3, PT, R2, R4, PT ;  /* 0x000000040200720c */ /* 0x000fda0003f66070 */
[----:B------:R-:W-:-:S04]  /*09b0*/  @P3 IADD3 R0, R0, 0x1, RZ ;  /* 0x0000000100003810 */ /* 0x000fc80007ffe0ff */
        /* <DEDUP_REMOVED lines=16> */
.L_x_122:
[----:B------:R-:W-:Y:S01]  /*0ac0*/  SHF.R.S32.HI R16, RZ, 0x1f, R25 ;  /* 0x0000001fff107819 */ /* 0x000fe20000011419 */
[----:B------:R-:W1:Y:S01]  /*0ad0*/  S2R R14, SR_CTAID.Z ;  /* 0x00000000000e7919 */ /* 0x000e620000002700 */
[----:B------:R-:W-:Y:S01]  /*0ae0*/  IMAD.U32 R10, RZ, RZ, UR13 ;  /* 0x0000000dff0a7e24 */ /* 0x000fe2000f8e00ff */
[----:B------:R-:W-:Y:S01]  /*0af0*/  ULDC.64 UR4, c[0x0][0x1a8] ;  /* 0x00006a0000047ab9 */ /* 0x000fe20000000a00 */
[CC--:B------:R-:W-:Y:S01]  /*0b00*/  LEA.HI R3, R16.reuse, R25.reuse, RZ, 0x3 ;  /* 0x0000001910037211 */ /* 0x0c0fe200078f18ff */
[----:B------:R-:W-:Y:S01]  /*0b10*/  UIMAD UR4, UR21, UR4, URZ ;  /* 0x00000004150472a4 */ /* 0x000fe2000f8e023f */
[-C--:B------:R-:W-:Y:S01]  /*0b20*/  LEA.HI R24, R16, R25.reuse, RZ, 0x4 ;  /* 0x0000001910187211 */ /* 0x080fe200078f20ff */
[----:B------:R-:W-:Y:S01]  /*0b30*/  IMAD.MOV.U32 R26, RZ, RZ, 0x10 ;  /* 0x00000010ff1a7424 */ /* 0x000fe200078e00ff */
[----:B------:R-:W-:Y:S01]  /*0b40*/  SHF.R.S32.HI R2, RZ, 0x3, R3 ;  /* 0x00000003ff027819 */ /* 0x000fe20000011403 */
[----:B------:R-:W-:Y:S01]  /*0b50*/  UIMAD UR4, UR12, UR5, UR4 ;  /* 0x000000050c0472a4 */ /* 0x000fe2000f8e0204 */
[----:B------:R-:W-:Y:S01]  /*0b60*/  LOP3.LUT R3, R3, 0xfffffff8, RZ, 0xc0, !PT ;  /* 0xfffffff803037812 */ /* 0x000fe200078ec0ff */
[----:B------:R-:W-:Y:S01]  /*0b70*/  IMAD.MOV.U32 R27, RZ, RZ, 0x20 ;  /* 0x00000020ff1b7424 */ /* 0x000fe200078e00ff */
[----:B------:R-:W-:Y:S01]  /*0b80*/  LOP3.LUT R4, R24, 0xfffffff0, RZ, 0xc0, !PT ;  /* 0xfffffff018047812 */ /* 0x000fe200078ec0ff */
[----:B------:R-:W-:Y:S01]  /*0b90*/  IMAD.SHL.U32 R5, R2, 0x40, RZ ;  /* 0x0000004002057824 */ /* 0x000fe200078e00ff */
[----:B------:R-:W-:Y:S01]  /*0ba0*/  LEA.HI R9, R16, R25, RZ, 0x6 ;  /* 0x0000001910097211 */ /* 0x000fe200078f30ff */
[C---:B------:R-:W-:Y:S01]  /*0bb0*/  IMAD.IADD R21, R25.reuse, 0x1, -R3 ;  /* 0x0000000119157824 */ /* 0x040fe200078e0a03 */
[----:B------:R-:W-:Y:S01]  /*0bc0*/  SHF.R.S32.HI R3, RZ, 0x1f, R2 ;  /* 0x0000001fff037819 */ /* 0x000fe20000011402 */
[----:B------:R-:W-:Y:S01]  /*0bd0*/  IMAD.IADD R4, R25, 0x1, -R4 ;  /* 0x0000000119047824 */ /* 0x000fe200078e0a04 */
[----:B------:R-:W-:Y:S01]  /*0be0*/  LOP3.LUT R5, R5, 0x1c0, RZ, 0xc0, !PT ;  /* 0x000001c005057812 */ /* 0x000fe200078ec0ff */
[----:B------:R-:W-:Y:S01]  /*0bf0*/  IMAD.SHL.U32 R180, R21, 0x8, RZ ;  /* 0x0000000815b47824 */ /* 0x000fe200078e00ff */
[----:B------:R-:W-:Y:S01]  /*0c00*/  BSSY B0, `(.L_x_123) ;  /* 0x000004b000007945 */ /* 0x000fe20003800000 */
[----:B------:R-:W-:Y:S01]  /*0c10*/  IMAD.SHL.U32 R9, R9, 0x8, RZ ;  /* 0x0000000809097824 */ /* 0x000fe200078e00ff */
[----:B------:R-:W-:Y:S01]  /*0c20*/  SHF.R.S32.HI R7, RZ, 0x1f, R4 ;  /* 0x0000001fff077819 */ /* 0x000fe20000011404 */
[----:B------:R-:W-:Y:S01]  /*0c30*/  IMAD R13, R3, c[0x0][0x1a0], RZ ;  /* 0x00006800030d7a24 */ /* 0x000fe200078e02ff */
[----:B------:R-:W-:-:S02]  /*0c40*/  LOP3.LUT R6, R5, 0x38, R180, 0xf8, !PT ;  /* 0x0000003805067812 */ /* 0x000fc400078ef8b4 */
[----:B------:R-:W-:Y:S02]  /*0c50*/  SHF.R.U32.HI R5, RZ, 0x3, R5 ;  /* 0x00000003ff057819 */ /* 0x000fe40000011605 */
[----:B------:R-:W-:Y:S02]  /*0c60*/  LEA.HI R23, R7, R4, RZ, 0x3 ;  /* 0x0000000407177211 */ /* 0x000fe400078f18ff */
[----:B------:R-:W-:Y:S01]  /*0c70*/  LOP3.LUT R8, R6, R5, RZ, 0x3c, !PT ;  /* 0x0000000506087212 */ /* 0x000fe200078e3cff */
[----:B------:R-:W-:Y:S01]  /*0c80*/  IMAD.WIDE R6, R10, 0x80, R2 ;  /* 0x000000800a067825 */ /* 0x000fe200078e0202 */
[----:B------:R-:W-:Y:S02]  /*0c90*/  LOP3.LUT R5, R23, 0xfffffff8, RZ, 0xc0, !PT ;  /* 0xfffffff817057812 */ /* 0x000fe400078ec0ff */
[--C-:B------:R-:W-:Y:S02]  /*0ca0*/  SHF.R.S32.HI R181, RZ, 0x1f, R180.reuse ;  /* 0x0000001fffb57819 */ /* 0x100fe400000114b4 */
[----:B------:R-:W-:Y:S01]  /*0cb0*/  LOP3.LUT R244, R8, 0xfffffe00, R9, 0xf8, !PT ;  /* 0xfffffe0008f47812 */ /* 0x000fe200078ef809 */
[----:B------:R-:W-:Y:S01]  /*0cc0*/  IMAD.IADD R22, R4, 0x1, -R5 ;  /* 0x0000000104167824 */ /* 0x000fe200078e0a05 */
[C---:B------:R-:W-:Y:S01]  /*0cd0*/  IADD3 R4, P0, R180.reuse, UR6, RZ ;  /* 0x00000006b4047c10 */ /* 0x040fe2000ff1e0ff */
[----:B------:R-:W-:Y:S01]  /*0ce0*/  IMAD R8, R3, c[0x0][0x198], RZ ;  /* 0x0000660003087a24 */ /* 0x000fe200078e02ff */
[----:B------:R-:W-:Y:S01]  /*0cf0*/  IADD3 R166, R180, 0x40, RZ ;  /* 0x00000040b4a67810 */ /* 0x000fe20007ffe0ff */
[C---:B------:R-:W-:Y:S01]  /*0d00*/  IMAD.WIDE.U32 R10, R2.reuse, c[0x0][0x198], R180 ;  /* 0x00006600020a7a25 */ /* 0x040fe200078e00b4 */
[----:B------:R-:W-:Y:S01]  /*0d10*/  IADD3.X R5, R181, UR17, RZ, P0, !PT ;  /* 0x00000011b5057c10 */ /* 0x000fe200087fe4ff */
[----:B------:R2:W-:Y:S01]  /*0d20*/  STL.64 [R1+0x68], R180 ;  /* 0x000068b401007387 */ /* 0x0005e20000100a00 */
[----:B------:R-:W-:Y:S01]  /*0d30*/  UIADD3 UR6, -UR14, UR16, URZ ;  /* 0x000000100e067290 */ /* 0x000fe2000fffe13f */
[----:B------:R-:W-:Y:S01]  /*0d40*/  IMAD R12, R2, c[0x0][0x19c], R8 ;  /* 0x00006700020c7a24 */ /* 0x000fe200078e0208 */
[----:B------:R-:W-:Y:S01]  /*0d50*/  IADD3 R10, P0, R10, UR28, RZ ;  /* 0x0000001c0a0a7c10 */ /* 0x000fe2000ff1e0ff */
[----:B------:R-:W-:-:S03]  /*0d60*/  IMAD.WIDE.U32 R8, R2, c[0x0][0x1a0], R180 ;  /* 0x0000680002087a25 */ /* 0x000fc600078e00b4 */
[----:B------:R-:W-:Y:S01]  /*0d70*/  IADD3.X R11, R11, UR7, R12, P0, !PT ;  /* 0x000000070b0b7c10 */ /* 0x000fe200087fe40c */
[----:B-1----:R-:W-:Y:S01]  /*0d80*/  IMAD.WIDE.U32 R14, R14, c[0x0][0x1a8], R4 ;  /* 0x00006a000e0e7a25 */ /* 0x002fe200078e0004 */
[----:B------:R-:W-:Y:S02]  /*0d90*/  SHF.R.S32.HI R5, RZ, 0x1f, R0 ;  /* 0x0000001fff057819 */ /* 0x000fe40000011400 */
[----:B------:R-:W-:Y:S01]  /*0da0*/  IADD3 R4, P0, R8, UR24, RZ ;  /* 0x0000001808047c10 */ /* 0x000fe2000ff1e0ff */
[----:B------:R-:W-:Y:S02]  /*0db0*/  IMAD R12, R2, c[0x0][0x1a4], R13 ;  /* 0x00006900020c7a24 */ /* 0x000fe400078e020d */
[C---:B------:R-:W-:Y:S01]  /*0dc0*/  IMAD R13, R5.reuse, c[0x0][0x1b0], RZ ;  /* 0x00006c00050d7a24 */ /* 0x040fe200078e02ff */
[----:B------:R-:W-:Y:S01]  /*0dd0*/  R2P PR, R22, 0x6 ;  /* 0x0000000616007804 */ /* 0x000fe20000000000 */
[----:B------:R-:W-:Y:S01]  /*0de0*/  IMAD R8, R5, c[0x0][0x1b8], RZ ;  /* 0x00006e0005087a24 */ /* 0x000fe200078e02ff */
[----:B------:R-:W-:Y:S01]  /*0df0*/  IADD3.X R5, R9, UR22, R12, P0, !PT ;  /* 0x0000001609057c10 */ /* 0x000fe200087fe40c */
[----:B------:R-:W-:Y:S01]  /*0e00*/  IMAD R13, R0, c[0x0][0x1b4], R13 ;  /* 0x00006d00000d7a24 */ /* 0x000fe200078e020d */
[----:B------:R-:W-:Y:S01]  /*0e10*/  ISETP.GE.AND P0, PT, R2, UR6, PT ;  /* 0x0000000602007c0c */ /* 0x000fe2000bf06270 */
[C---:B------:R-:W-:Y:S01]  /*0e20*/  IMAD R8, R0.reuse, c[0x0][0x1bc], R8 ;  /* 0x00006f0000087a24 */ /* 0x040fe200078e0208 */
[----:B------:R-:W-:Y:S01]  /*0e30*/  IADD3 R9, R15, UR4, RZ ;  /* 0x000000040f097c10 */ /* 0x000fe2000fffe0ff */
[----:B------:R-:W-:Y:S01]  /*0e40*/  IMAD.WIDE.U32 R28, R0, c[0x0][0x1b8], R4 ;  /* 0x00006e00001c7a25 */ /* 0x000fe200078e0004 */
[----:B------:R-:W-:-:S03]  /*0e50*/  LEA.HI R4, R16, R25, RZ, 0x5 ;  /* 0x0000001910047211 */ /* 0x000fc600078f28ff */
[----:B------:R-:W-:Y:S01]  /*0e60*/  IMAD.WIDE.U32 R32, R0, c[0x0][0x1b0], R10 ;  /* 0x00006c0000207a25 */ /* 0x000fe200078e000a */
[----:B------:R-:W-:Y:S02]  /*0e70*/  LOP3.LUT R0, R4, 0xffffffe0, RZ, 0xc0, !PT ;  /* 0xffffffe004007812 */ /* 0x000fe400078ec0ff */
[----:B------:R-:W-:Y:S01]  /*0e80*/  SHF.R.S32.HI R20, RZ, 0x5, R4 ;  /* 0x00000005ff147819 */ /* 0x000fe20000011404 */
[----:B------:R-:W-:Y:S01]  /*0e90*/  IMAD.IADD R31, R29, 0x1, R8 ;  /* 0x000000011d1f7824 */ /* 0x000fe200078e0208 */
[----:B------:R2:W-:Y:S01]  /*0ea0*/  STL.64 [R1+0x80], R32 ;  /* 0x0000802001007387 */ /* 0x0005e20000100a00 */
[----:B------:R-:W-:Y:S01]  /*0eb0*/  IMAD.IADD R35, R33, 0x1, R13 ;  /* 0x0000000121237824 */ /* 0x000fe200078e020d */
[----:B------:R-:W-:Y:S01]  /*0ec0*/  SEL R4, R26, 0xfffffff0, !P1 ;  /* 0xfffffff01a047807 */ /* 0x000fe20004800000 */
[----:B------:R-:W-:Y:S01]  /*0ed0*/  IMAD.IADD R19, R25, 0x1, -R0 ;  /* 0x0000000119137824 */ /* 0x000fe200078e0a00 */
[----:B------:R2:W-:Y:S01]  /*0ee0*/  STL.64 [R1+0xa8], R28 ;  /* 0x0000a81c01007387 */ /* 0x0005e20000100a00 */
[----:B------:R-:W-:Y:S01]  /*0ef0*/  IMAD.SHL.U32 R244, R244, 0x2, RZ ;  /* 0x00000002f4f47824 */ /* 0x000fe200078e00ff */
[----:B------:R-:W-:-:S02]  /*0f00*/  SEL R0, R27, 0xffffffe0, !P2 ;  /* 0xffffffe01b007807 */ /* 0x000fc40005000000 */
[----:B------:R2:W-:Y:S04]  /*0f10*/  STL [R1+0x70], R166 ;  /* 0x000070a601007387 */ /* 0x0005e80000100800 */
[----:B------:R2:W-:Y:S04]  /*0f20*/  STL [R1+0xa4], R31 ;  /* 0x0000a41f01007387 */ /* 0x0005e80000100800 */
[----:B------:R2:W-:Y:S01]  /*0f30*/  STL [R1+0x7c], R35 ;  /* 0x00007c2301007387 */ /* 0x0005e20000100800 */
[----:B------:R-:W-:Y:S05]  /*0f40*/  @P0 BRA `(.L_x_124) ;  /* 0x0000016000000947 */ /* 0x000fea0003800000 */
[----:B------:R-:W-:Y:S01]  /*0f50*/  ISETP.GE.AND P2, PT, R180, c[0x0][0x220], PT ;  /* 0x00008800b4007a0c */ /* 0x000fe20003f46270 */
[----:B------:R-:W-:Y:S01]  /*0f60*/  IMAD R5, R7, c[0x0][0x190], RZ ;  /* 0x0000640007057a24 */ /* 0x000fe200078e02ff */
[----:B------:R-:W-:Y:S01]  /*0f70*/  ISETP.GE.AND P1, PT, R166, c[0x0][0x220], PT ;  /* 0x00008800a6007a0c */ /* 0x000fe20003f26270 */
[----:B------:R-:W-:-:S02]  /*0f80*/  IMAD.MOV.U32 R8, RZ, RZ, R14 ;  /* 0x000000ffff087224 */ /* 0x000fc400078e000e */
[C---:B------:R-:W-:Y:S02]  /*0f90*/  IMAD R5, R6.reuse, c[0x0][0x194], R5 ;  /* 0x0000650006057a24 */ /* 0x040fe400078e0205 */
[----:B------:R-:W-:-:S05]  /*0fa0*/  IMAD.WIDE.U32 R12, R6, c[0x0][0x190], R8 ;  /* 0x00006400060c7a25 */ /* 0x000fca00078e0008 */
[----:B------:R-:W-:Y:S01]  /*0fb0*/  IADD3 R5, R13, R5, RZ ;  /* 0x000000050d057210 */ /* 0x000fe20007ffe0ff */
[----:B------:R1:W-:Y:S01]  /*0fc0*/  @P2 STS.128 [R244], RZ ;  /* 0x000000fff4002388 */ /* 0x0003e20000000c00 */
[----:B------:R-:W-:-:S04]  /*0fd0*/  @!P2 LEA R10, P0, R12, c[0x0][0x160], 0x1 ;  /* 0x000058000c0aaa11 */ /* 0x000fc800078008ff */
[----:B------:R-:W-:-:S05]  /*0fe0*/  @!P2 LEA.HI.X R11, R12, c[0x0][0x164], R5, 0x1, P0 ;  /* 0x000059000c0baa11 */ /* 0x000fca00000f0c05 */
[----:B------:R-:W-:Y:S01]  /*0ff0*/  @!PT LDS RZ, [RZ] ;  /* 0x00000000fffff984 */ /* 0x000fe20000000800 */
[----:B------:R-:W-:Y:S01]  /*1000*/  @!PT LDS RZ, [RZ] ;  /* 0x00000000fffff984 */ /* 0x000fe20000000800 */
[----:B------:R-:W-:Y:S01]  /*1010*/  @!PT LDS RZ, [RZ] ;  /* 0x00000000fffff984 */ /* 0x000fe20000000800 */
[----:B------:R1:W-:Y:S04]  /*1020*/  @!P2 LDGSTS.E.BYPASS.LTC128B.128 [R244], [R10.64] ;  /* 0x000000000af4afae */ /* 0x0003e8000b901d52 */
[----:B------:R1:W-:Y:S01]  /*1030*/  @P1 STS.128 [R244+0x4000], RZ ;  /* 0x004000fff4001388 */ /* 0x0003e20000000c00 */
[----:B------:R-:W-:Y:S05]  /*1040*/  @P1 BRA `(.L_x_124) ;  /* 0x0000006000001947 */ /* 0x000fea0003800000 */
[----:B-1----:R-:W-:-:S04]  /*1050*/  LEA R10, P0, R12, c[0x0][0x160], 0x1 ;  /* 0x000058000c0a7a11 */ /* 0x002fc800078008ff */
[----:B------:R-:W-:-:S05]  /*1060*/  LEA.HI.X R11, R12, c[0x0][0x164], R5, 0x1, P0 ;  /* 0x000059000c0b7a11 */ /* 0x000fca00000f0c05 */
[----:B------:R-:W-:Y:S01]  /*1070*/  @!PT LDS RZ, [RZ] ;  /* 0x00000000fffff984 */ /* 0x000fe20000000800 */
[----:B------:R-:W-:Y:S01]  /*1080*/  @!PT LDS RZ, [RZ] ;  /* 0x00000000fffff984 */ /* 0x000fe20000000800 */
[----:B------:R-:W-:Y:S01]  /*1090*/  @!PT LDS RZ, [RZ] ;  /* 0x00000000fffff984 */ /* 0x000fe20000000800 */
[----:B------:R1:W-:Y:S04]  /*10a0*/  LDGSTS.E.BYPASS.LTC128B.128 [R244+0x4000], [R10.64+0x80] ;  /* 0x040000800af47fae */ /* 0x0003e8000b901d52 */
.L_x_124:
[----:B------:R-:W-:Y:S05]  /*10b0*/  BSYNC B0 ;  /* 0x0000000000007941 */ /* 0x000fea0003800000 */
.L_x_123:
[----:B------:R-:W-:Y:S01]  /*10c0*/  IADD3 R18, R2, 0x10, RZ ;  /* 0x0000001002127810 */ /* 0x000fe20007ffe0ff */
[----:B------:R-:W-:Y:S03]  /*10d0*/  BSSY B0, `(.L_x_125) ;  /* 0x000001c000007945 */ /* 0x000fe60003800000 */
[----:B------:R-:W-:-:S13]  /*10e0*/  ISETP.GE.AND P0, PT, R18, UR6, PT ;  /* 0x0000000612007c0c */ /* 0x000fda000bf06270 */
[----:B------:R-:W-:Y:S05]  /*10f0*/  @P0 BRA `(.L_x_126) ;  /* 0x0000019000000947 */ /* 0x000fea0003800000 */
[----:B------:R-:W-:Y:S02]  /*1100*/  IADD3 R5, P0, R6, 0x10, RZ ;  /* 0x0000001006057810 */ /* 0x000fe40007f1e0ff */
[----:B------:R-:W-:Y:S02]  /*1110*/  ISETP.GE.AND P1, PT, R180, c[0x0][0x220], PT ;  /* 0x00008800b4007a0c */ /* 0x000fe40003f26270 */
[----:B-1----:R-:W-:Y:S01]  /*1120*/  MOV R11, R9 ;  /* 0x00000009000b7202 */ /* 0x002fe20000000f00 */
[----:B------:R-:W-:Y:S01]  /*1130*/  IMAD.X R10, RZ, RZ, R7, P0 ;  /* 0x000000ffff0a7224 */ /* 0x000fe200000e0607 */
[----:B------:R-:W-:-:S03]  /*1140*/  ISETP.GE.AND P0, PT, R166, c[0x0][0x220], PT ;  /* 0x00008800a6007a0c */ /* 0x000fc60003f06270 */
[----:B------:R-:W-:Y:S02]  /*1150*/  IMAD R12, R10, c[0x0][0x190], RZ ;  /* 0x000064000a0c7a24 */ /* 0x000fe400078e02ff */
[----:B------:R-:W-:-:S04]  /*1160*/  IMAD.MOV.U32 R10, RZ, RZ, R14 ;  /* 0x000000ffff0a7224 */ /* 0x000fc800078e000e */
[C---:B------:R-:W-:Y:S01]  /*1170*/  IMAD.WIDE.U32 R10, R5.reuse, c[0x0][0x190], R10 ;  /* 0x00006400050a7a25 */ /* 0x040fe200078e000a */
[----:B------:R1:W-:Y:S03]  /*1180*/  @P1 STS.128 [R244+0x800], RZ ;  /* 0x000800fff4001388 */ /* 0x0003e60000000c00 */
[----:B------:R-:W-:Y:S01]  /*1190*/  IMAD R5, R5, c[0x0][0x194], R12 ;  /* 0x0000650005057a24 */ /* 0x000fe200078e020c */
[----:B------:R-:W-:-:S03]  /*11a0*/  @!P1 LEA R12, P2, R10, c[0x0][0x160], 0x1 ;  /* 0x000058000a0c9a11 */ /* 0x000fc600078408ff */
[----:B------:R-:W-:-:S05]  /*11b0*/  IMAD.IADD R5, R11, 0x1, R5 ;  /* 0x000000010b057824 */ /* 0x000fca00078e0205 */
[----:B------:R-:W-:-:S05]  /*11c0*/  @!P1 LEA.HI.X R13, R10, c[0x0][0x164], R5, 0x1, P2 ;  /* 0x000059000a0d9a11 */ /* 0x000fca00010f0c05 */
[----:B------:R-:W-:Y:S01]  /*11d0*/  @!PT LDS RZ, [RZ] ;  /* 0x00000000fffff984 */ /* 0x000fe20000000800 */
[----:B------:R-:W-:Y:S01]  /*11e0*/  @!PT LDS RZ, [RZ] ;  /* 0x00000000fffff984 */ /* 0x000fe20000000800 */
[----:B------:R-:W-:Y:S01]  /*11f0*/  @!PT LDS RZ, [RZ] ;  /* 0x00000000fffff984 */ /* 0x000fe20000000800 */
[----:B------:R1:W-:Y:S04]  /*1200*/  @!P1 LDGSTS.E.BYPASS.LTC128B.128 [R244+0x800], [R12.64] ;  /* 0x008000000cf49fae */ /* 0x0003e8000b901d52 */
        /* <DEDUP_REMOVED lines=8> */
.L_x_126:
[----:B------:R-:W-:Y:S05]  /*1290*/  BSYNC B0 ;  /* 0x0000000000007941 */ /* 0x000fea0003800000 */
.L_x_125:
        /* <DEDUP_REMOVED lines=29> */
.L_x_128:
[----:B------:R-:W-:Y:S05]  /*1470*/  BSYNC B0 ;  /* 0x0000000000007941 */ /* 0x000fea0003800000 */
.L_x_127:
        /* <DEDUP_REMOVED lines=29> */
.L_x_130:
[----:B------:R-:W-:Y:S05]  /*1650*/  BSYNC B0 ;  /* 0x0000000000007941 */ /* 0x000fea0003800000 */
.L_x_129:
        /* <DEDUP_REMOVED lines=29> */
.L_x_132:
[----:B------:R-:W-:Y:S05]  /*1830*/  BSYNC B0 ;  /* 0x0000000000007941 */ /* 0x000fea0003800000 */
.L_x_131:
        /* <DEDUP_REMOVED lines=29> */
.L_x_134:
[----:B------:R-:W-:Y:S05]  /*1a10*/  BSYNC B0 ;  /* 0x0000000000007941 */ /* 0x000fea0003800000 */
.L_x_133:
        /* <DEDUP_REMOVED lines=29> */
.L_x_136:
[----:B------:R-:W-:Y:S05]  /*1bf0*/  BSYNC B0 ;  /* 0x0000000000007941 */ /* 0x000fea0003800000 */
.L_x_135:
[----:B------:R-:W-:Y:S01]  /*1c00*/  IADD3 R5, R2, 0x70, RZ ;  /* 0x0000007002057810 */ /* 0x000fe20007ffe0ff */
[----:B------:R-:W-:Y:S01]  /*1c10*/  UMOV UR12, 0x6 ;  /* 0x00000006000c7882 */ /* 0x000fe20000000000 */
[----:B------:R-:W-:Y:S01]  /*1c20*/  BSSY B0, `(.L_x_137) ;  /* 0x000001e000007945 */ /* 0x000fe20003800000 */
[----:B------:R-:W-:Y:S01]  /*1c30*/  ULDC.64 UR4, c[0x0][0x198] ;  /* 0x0000660000047ab9 */ /* 0x000fe20000000a00 */
[----:B------:R-:W-:Y:S01]  /*1c40*/  ISETP.GE.AND P0, PT, R5, UR6, PT ;  /* 0x0000000605007c0c */ /* 0x000fe2000bf06270 */
[----:B------:R-:W-:Y:S02]  /*1c50*/  USHF.L.U64.HI UR22, UR4, UR12, UR5 ;  /* 0x0000000c04167299 */ /* 0x000fe40008010205 */
[----:B------:R-:W-:-:S10]  /*1c60*/  USHF.L.U32 UR23, UR4, 0x6, URZ ;  /* 0x0000000604177899 */ /* 0x000fd4000800063f */
[----:B------:R-:W-:Y:S05]  /*1c70*/  @P0 BRA `(.L_x_138) ;  /* 0x0000018000000947 */ /* 0x000fea0003800000 */
[----:B------:R-:W-:Y:S02]  /*1c80*/  IADD3 R5, P0, R6, 0x70, RZ ;  /* 0x0000007006057810 */ /* 0x000fe40007f1e0ff */
[----:B------:R-:W-:Y:S02]  /*1c90*/  ISETP.GE.AND P1, PT, R180, c[0x0][0x220], PT ;  /* 0x00008800b4007a0c */ /* 0x000fe40003f26270 */
[----:B------:R-:W-:Y:S01]  /*1ca0*/  MOV R8, R14 ;  /* 0x0000000e00087202 */ /* 0x000fe20000000f00 */
[----:B------:R-:W-:Y:S01]  /*1cb0*/  IMAD.X R6, RZ, RZ, R7, P0 ;  /* 0x000000ffff067224 */ /* 0x000fe200000e0607 */
[----:B------:R-:W-:-:S03]  /*1cc0*/  ISETP.GE.AND P0, PT, R166, c[0x0][0x220], PT ;  /* 0x00008800a6007a0c */ /* 0x000fc60003f06270 */
[----:B------:R-:W-:Y:S02]  /*1cd0*/  IMAD R6, R6, c[0x0][0x190], RZ ;  /* 0x0000640006067a24 */ /* 0x000fe400078e02ff */
[----:B------:R-:W-:-:S04]  /*1ce0*/  IMAD.WIDE.U32 R8, R5, c[0x0][0x190], R8 ;  /* 0x0000640005087a25 */ /* 0x000fc800078e0008 */
[----:B------:R-:W-:Y:S01]  /*1cf0*/  IMAD R5, R5, c[0x0][0x194], R6 ;  /* 0x0000650005057a24 */ /* 0x000fe200078e0206 */
[----:B------:R-:W-:Y:S01]  /*1d00*/  @!P1 LEA R6, P2, R8, c[0x0][0x160], 0x1 ;  /* 0x0000580008069a11 */ /* 0x000fe200078408ff */
[----:B------:R3:W-:Y:S02]  /*1d10*/  @P1 STS.128 [R244+0x3800], RZ ;  /* 0x003800fff4001388 */ /* 0x0007e40000000c00 */
        /* <DEDUP_REMOVED lines=8> */
[----:B---3--:R-:W-:-:S04]  /*1da0*/  LEA R6, P0, R8, c[0x0][0x160], 0x1 ;  /* 0x0000580008067a11 */ /* 0x008fc800078008ff */
[----:B------:R-:W-:-:S05]  /*1db0*/  LEA.HI.X R7, R8, c[0x0][0x164], R5, 0x1, P0 ;  /* 0x0000590008077a11 */ /* 0x000fca00000f0c05 */
[----:B------:R-:W-:Y:S01]  /*1dc0*/  @!PT LDS RZ, [RZ] ;  /* 0x00000000fffff984 */ /* 0x000fe20000000800 */
[----:B------:R-:W-:Y:S01]  /*1dd0*/  @!PT LDS RZ, [RZ] ;  /* 0x00000000fffff984 */ /* 0x000fe20000000800 */
[----:B------:R-:W-:Y:S01]  /*1de0*/  @!PT LDS RZ, [RZ] ;  /* 0x00000000fffff984 */ /* 0x000fe20000000800 */
[----:B------:R3:W-:Y:S04]  /*1df0*/  LDGSTS.E.BYPASS.LTC128B.128 [R244+0x7800], [R6.64+0x80] ;  /* 0x0780008006f47fae */ /* 0x0007e8000b901d52 */
.L_x_138:
[----:B------:R-:W-:Y:S05]  /*1e00*/  BSYNC B0 ;  /* 0x0000000000007941 */ /* 0x000fea0003800000 */
.L_x_137:
[----:B------:R-:W-:Y:S01]  /*1e10*/  IMAD.MOV.U32 R154, RZ, RZ, R34 ;  /* 0x000000ffff9a7224 */ /* 0x000fe200078e0022 */
[----:B------:R-:W-:Y:S01]  /*1e20*/  UIADD3 UR21, UR8, -0x1, URZ ;  /* 0xffffffff08157890 */ /* 0x000fe2000fffe03f */
[----:B------:R-:W-:Y:S01]  /*1e30*/  IMAD.MOV.U32 R155, RZ, RZ, R35 ;  /* 0x000000ffff9b7224 */ /* 0x000fe200078e0023 */
[----:B------:R-:W-:Y:S01]  /*1e40*/  MOV R154, R32 ;  /* 0x00000020009a7202 */ /* 0x000fe20000000f00 */
[----:B------:R-:W-:Y:S01]  /*1e50*/  BSSY B0, `(.L_x_139) ;  /* 0x000001c000007945 */ /* 0x000fe20003800000 */
[----:B------:R-:W-:Y:S01]  /*1e60*/  UIMAD UR20, UR21, -0x40, UR15 ;  /* 0xffffffc0151478a4 */ /* 0x000fe2000f8e020f */
[----:B------:R-:W-:Y:S01]  /*1e70*/  MOV R153, UR23 ;  /* 0x0000001700997c02 */ /* 0x000fe20008000f00 */
[----:B------:R-:W-:Y:S01]  /*1e80*/  USHF.R.S32.HI UR24, URZ, 0x1f, UR21 ;  /* 0x0000001f3f187899 */ /* 0x000fe20008011415 */
[----:B------:R4:W-:Y:S01]  /*1e90*/  STL.64 [R1+0x78], R154 ;  /* 0x0000789a01007387 */ /* 0x0009e20000100a00 */
[----:B------:R-:W-:Y:S02]  /*1ea0*/  UIMAD UR5, UR22, UR21, URZ ;  /* 0x00000015160572a4 */ /* 0x000fe4000f8e023f */
[----:B------:R-:W-:Y:S01]  /*1eb0*/  ISETP.GE.AND P0, PT, R2, UR20, PT ;  /* 0x0000001402007c0c */ /* 0x000fe2000bf06270 */
[----:B---3--:R-:W-:Y:S01]  /*1ec0*/  IMAD.WIDE.U32 R6, R153, UR21, R154 ;  /* 0x0000001599067c25 */ /* 0x008fe2000f8e009a */
[----:B------:R-:W-:-:S06]  /*1ed0*/  UIMAD UR5, UR24, UR23, UR5 ;  /* 0x00000017180572a4 */ /* 0x000fcc000f8e0205 */
[----:B------:R-:W-:-:S05]  /*1ee0*/  IADD3 R9, R7, UR5, RZ ;  /* 0x0000000507097c10 */ /* 0x000fca000fffe0ff */
[----:B------:R-:W-:Y:S05]  /*1ef0*/  @P0 BRA `(.L_x_140) ;  /* 0x0000011000000947 */ /* 0x000fea0003800000 */
[----:B------:R-:W-:Y:S02]  /*1f00*/  ISETP.GE.AND P1, PT, R180, c[0x0][0x220], PT ;  /* 0x00008800b4007a0c */ /* 0x000fe40003f26270 */
[----:B------:R-:W-:-:S11]  /*1f10*/  ISETP.GE.AND P0, PT, R166, c[0x0][0x220], PT ;  /* 0x00008800a6007a0c */ /* 0x000fd60003f06270 */
[C---:B-1----:R-:W-:Y:S01]  /*1f20*/  @!P1 LEA R10, P2, R6.reuse, c[0x0][0x168], 0x1 ;  /* 0x00005a00060a9a11 */ /* 0x042fe200078408ff */
[----:B------:R1:W-:Y:S03]  /*1f30*/  @P1 STS.128 [R244+0x8000], RZ ;  /* 0x008000fff4001388 */ /* 0x0003e60000000c00 */
        /* <DEDUP_REMOVED lines=13> */
.L_x_140:
[----:B------:R-:W-:Y:S05]  /*2010*/  BSYNC B0 ;  /* 0x0000000000007941 */ /* 0x000fea0003800000 */
.L_x_139:
[----:B------:R-:W-:Y:S01]  /*2020*/  ISETP.GE.AND P0, PT, R18, UR20, PT ;  /* 0x0000001412007c0c */ /* 0x000fe2000bf06270 */
[----:B------:R-:W-:Y:S01]  /*2030*/  ULDC UR11, c[0x0][0x19c] ;  /* 0x00006700000b7ab9 */ /* 0x000fe20000000800 */
[----:B------:R-:W-:Y:S01]  /*2040*/  BSSY B0, `(.L_x_141) ;  /* 0x0000017000007945 */ /* 0x000fe20003800000 */
[----:B------:R-:W-:Y:S02]  /*2050*/  USHF.L.U32 UR7, UR4, 0x4, URZ ;  /* 0x0000000404077899 */ /* 0x000fe4000800063f */
[----:B------:R-:W-:-:S08]  /*2060*/  USHF.L.U64.HI UR11, UR4, UR9, UR11 ;  /* 0x00000009040b7299 */ /* 0x000fd0000801020b */
[----:B------:R-:W-:Y:S05]  /*2070*/  @P0 BRA `(.L_x_142) ;  /* 0x0000013000000947 */ /* 0x000fea0003800000 */
[----:B------:R-:W-:Y:S02]  /*2080*/  ISETP.GE.AND P1, PT, R180, c[0x0][0x220], PT ;  /* 0x00008800b4007a0c */ /* 0x000fe40003f26270 */
[----:B------:R-:W-:Y:S02]  /*2090*/  IADD3 R5, P2, R6, UR7, RZ ;  /* 0x0000000706057c10 */ /* 0x000fe4000ff5e0ff */
[----:B------:R-:W-:Y:S02]  /*20a0*/  ISETP.GE.AND P0, PT, R166, c[0x0][0x220], PT ;  /* 0x00008800a6007a0c */ /* 0x000fe40003f06270 */
[----:B-1----:R-:W-:-:S07]  /*20b0*/  IADD3.X R12, R9, UR11, RZ, P2, !PT ;  /* 0x0000000b090c7c10 */ /* 0x002fce00097fe4ff */
[C---:B------:R-:W-:Y:S01]  /*20c0*/  @!P1 LEA R10, P2, R5.reuse, c[0x0][0x168], 0x1 ;  /* 0x00005a00050a9a11 */ /* 0x040fe200078408ff */
        /* <DEDUP_REMOVED lines=14> */
.L_x_142:
[----:B------:R-:W-:Y:S05]  /*21b0*/  BSYNC B0 ;  /* 0x0000000000007941 */ /* 0x000fea0003800000 */
.L_x_141:
[----:B------:R-:W-:Y:S01]  /*21c0*/  ISETP.GE.AND P0, PT, R17, UR20, PT ;  /* 0x0000001411007c0c */ /* 0x000fe2000bf06270 */
[----:B------:R-:W-:-:S12]  /*21d0*/  BSSY B0, `(.L_x_143) ;  /* 0x0000017000007945 */ /* 0x000fd80003800000 */
[----:B------:R-:W-:Y:S05]  /*21e0*/  @P0 BRA `(.L_x_144) ;  /* 0x0000015000000947 */ /* 0x000fea0003800000 */
[----:B------:R-:W-:Y:S01]  /*21f0*/  ISETP.GE.AND P1, PT, R180, c[0x0][0x220], PT ;  /* 0x00008800b4007a0c */ /* 0x000fe20003f26270 */
[----:B-1----:R-:W-:Y:S01]  /*2200*/  IMAD.MOV.U32 R12, RZ, RZ, c[0x0][0x198] ;  /* 0x00006600ff0c7624 */ /* 0x002fe200078e00ff */
[----:B------:R-:W-:Y:S01]  /*2210*/  ISETP.GE.AND P0, PT, R166, c[0x0][0x220], PT ;  /* 0x00008800a6007a0c */ /* 0x000fe20003f06270 */
[----:B------:R-:W-:-:S03]  /*2220*/  IMAD.MOV.U32 R10, RZ, RZ, c[0x0][0x19c] ;  /* 0x00006700ff0a7624 */ /* 0x000fc600078e00ff */
[----:B------:R-:W-:-:S04]  /*2230*/  LEA R5, P2, R12, R6, 0x5 ;  /* 0x000000060c057211 */ /* 0x000fc800078428ff */
[----:B------:R-:W-:-:S03]  /*2240*/  LEA.HI.X R12, R12, R9, R10, 0x5, P2 ;  /* 0x000000090c0c7211 */ /* 0x000fc600010f2c0a */
        /* <DEDUP_REMOVED lines=15> */
.L_x_144:
[----:B------:R-:W-:Y:S05]  /*2340*/  BSYNC B0 ;  /* 0x0000000000007941 */ /* 0x000fea0003800000 */
.L_x_143:
[----:B------:R-:W-:Y:S01]  /*2350*/  ISETP.GE.AND P0, PT, R16, UR20, PT ;  /* 0x0000001410007c0c */ /* 0x000fe2000bf06270 */
[----:B------:R-:W-:Y:S01]  /*2360*/  ULDC.64 UR4, c[0x0][0x1a0] ;  /* 0x0000680000047ab9 */ /* 0x000fe20000000a00 */
[----:B------:R-:W-:Y:S01]  /*2370*/  BSSY B0, `(.L_x_145) ;  /* 0x000001b000007945 */ /* 0x000fe20003800000 */
[----:B------:R-:W-:Y:S02]  /*2380*/  USHF.L.U64.HI UR12, UR4, UR12, UR5 ;  /* 0x0000000c040c7299 */ /* 0x000fe40008010205 */
[----:B------:R-:W-:-:S08]  /*2390*/  USHF.L.U32 UR17, UR4, 0x6, URZ ;  /* 0x0000000604117899 */ /* 0x000fd0000800063f */
[----:B------:R-:W-:Y:S05]  /*23a0*/  @P0 BRA `(.L_x_146) ;  /* 0x0000017000000947 */ /* 0x000fea0003800000 */
[----:B------:R-:W-:Y:S01]  /*23b0*/  ISETP.GE.AND P1, PT, R180, c[0x0][0x220], PT ;  /* 0x00008800b4007a0c */ /* 0x000fe20003f26270 */
[----:B------:R-:W-:Y:S01]  /*23c0*/  IMAD.MOV.U32 R5, RZ, RZ, c[0x0][0x198] ;  /* 0x00006600ff057624 */ /* 0x000fe200078e00ff */
[----:B------:R-:W-:Y:S01]  /*23d0*/  ULDC UR5, c[0x0][0x19c] ;  /* 0x0000670000057ab9 */ /* 0x000fe20000000800 */
[----:B------:R-:W-:Y:S01]  /*23e0*/  IMAD.MOV.U32 R8, RZ, RZ, R6 ;  /* 0x000000ffff087224 */ /* 0x000fe200078e0006 */
[----:B------:R-:W-:Y:S01]  /*23f0*/  UIMAD UR5, UR5, 0x30, URZ ;  /* 0x00000030050578a4 */ /* 0x000fe2000f8e023f */
[----:B------:R-:W-:Y:S02]  /*2400*/  ISETP.GE.AND P0, PT, R166, c[0x0][0x220], PT ;  /* 0x00008800a6007a0c */ /* 0x000fe40003f06270 */
[----:B------:R-:W-:-:S05]  /*2410*/  IMAD.WIDE.U32 R8, R5, 0x30, R8 ;  /* 0x0000003005087825 */ /* 0x000fca00078e0008 */
[----:B------:R-:W-:Y:S01]  /*2420*/  IADD3 R5, R9, UR5, RZ ;  /* 0x0000000509057c10 */ /* 0x000fe2000fffe0ff */
[----:B------:R3:W-:Y:S01]  /*2430*/  @P1 STS.128 [R244+0x9800], RZ ;  /* 0x009800fff4001388 */ /* 0x0007e20000000c00 */
[----:B------:R-:W-:-:S04]  /*2440*/  @!P1 LEA R6, P2, R8, c[0x0][0x168], 0x1 ;  /* 0x00005a0008069a11 */ /* 0x000fc800078408ff */
        /* <DEDUP_REMOVED lines=13> */
.L_x_146:
[----:B------:R-:W-:Y:S05]  /*2520*/  BSYNC B0 ;  /* 0x0000000000007941 */ /* 0x000fea0003800000 */
.L_x_145:
[----:B------:R-:W0:Y:S01]  /*2530*/  LDGDEPBAR ;  /* 0x00000000000079af */ /* 0x000e220000000000 */
[----:B------:R-:W-:Y:S01]  /*2540*/  SHF.R.S32.HI R8, RZ, 0x4, R24 ;  /* 0x00000004ff087819 */ /* 0x000fe20000011418 */
[----:B------:R-:W-:Y:S01]  /*2550*/  IMAD.SHL.U32 R3, R21, 0x40, RZ ;  /* 0x0000004015037824 */ /* 0x000fe200078e00ff */
[----:B------:R-:W-:Y:S01]  /*2560*/  SHF.R.S32.HI R5, RZ, 0x1f, R19 ;  /* 0x0000001fff057819 */ /* 0x000fe20000011413 */
[----:B---3--:R-:W-:Y:S01]  /*2570*/  IMAD.SHL.U32 R6, R2, 0x8, RZ ;  /* 0x0000000802067824 */ /* 0x008fe200078e00ff */
[----:B------:R-:W-:Y:S01]  /*2580*/  LEA.HI R7, R24, R8, RZ, 0x1 ;  /* 0x0000000818077211 */ /* 0x000fe200078f08ff */
[----:B-1----:R-:W-:Y:S01]  /*2590*/  IMAD.MOV.U32 R12, RZ, RZ, R30 ;  /* 0x000000ffff0c7224 */ /* 0x002fe200078e001e */
[----:B------:R-:W-:Y:S01]  /*25a0*/  ISETP.GE.AND P0, PT, R2, UR20, PT ;  /* 0x0000001402007c0c */ /* 0x000fe2000bf06270 */
[----:B------:R-:W-:Y:S01]  /*25b0*/  IMAD.MOV.U32 R13, RZ, RZ, R31 ;  /* 0x000000ffff0d7224 */ /* 0x000fe200078e001f */
[----:B------:R-:W-:Y:S01]  /*25c0*/  LOP3.LUT R7, R7, 0xfffffffe, RZ, 0xc0, !PT ;  /* 0xfffffffe07077812 */ /* 0x000fe200078ec0ff */
[----:B------:R-:W-:Y:S01]  /*25d0*/  IMAD.MOV.U32 R12, RZ, RZ, R28 ;  /* 0x000000ffff0c7224 */ /* 0x000fe200078e001c */
[----:B------:R-:W-:Y:S01]  /*25e0*/  LOP3.LUT R3, R3, 0x1c0, RZ, 0xc0, !PT ;  /* 0x000001c003037812 */ /* 0x000fe200078ec0ff */
[----:B------:R-:W-:Y:S01]  /*25f0*/  UIMAD UR5, UR12, UR21, URZ ;  /* 0x000000150c0572a4 */ /* 0x000fe2000f8e023f */
[----:B------:R-:W-:Y:S01]  /*2600*/  LEA.HI R5, R5, R19, RZ, 0x2 ;  /* 0x0000001305057211 */ /* 0x000fe200078f10ff */
[----:B------:R-:W-:Y:S01]  /*2610*/  IMAD.IADD R7, R8, 0x1, -R7 ;  /* 0x0000000108077824 */ /* 0x000fe200078e0a07 */
[----:B------:R-:W-:Y:S01]  /*2620*/  LOP3.LUT R8, R3, 0x8, R6, 0xf8, !PT ;  /* 0x0000000803087812 */ /* 0x000fe200078ef806 */
[----:B------:R-:W-:Y:S01]  /*2630*/  IMAD.SHL.U32 R6, R22, 0x40, RZ ;  /* 0x0000004016067824 */ /* 0x000fe200078e00ff */
[----:B------:R-:W-:Y:S01]  /*2640*/  SHF.R.U32.HI R2, RZ, 0x3, R3 ;  /* 0x00000003ff027819 */ /* 0x000fe20000011603 */
[----:B------:R1:W-:Y:S01]  /*2650*/  STL.64 [R1+0xa0], R12 ;  /* 0x0000a00c01007387 */ /* 0x0003e20000100a00 */
[----:B------:R-:W-:Y:S01]  /*2660*/  LEA R10, R20, UR14, 0x4 ;  /* 0x0000000e140a7c11 */ /* 0x000fe2000f8e20ff */
[----:B------:R-:W-:Y:S01]  /*2670*/  UIMAD UR5, UR24, UR17, UR5 ;  /* 0x00000011180572a4 */ /* 0x000fe2000f8e0205 */
[----:B------:R-:W-:Y:S01]  /*2680*/  SHF.R.S32.HI R3, RZ, 0x2, R5 ;  /* 0x00000002ff037819 */ /* 0x000fe20000011405 */
[----:B------:R-:W-:Y:S01]  /*2690*/  IMAD.SHL.U32 R25, R25, 0x2, RZ ;  /* 0x0000000219197824 */ /* 0x000fe200078e00ff */
[----:B------:R-:W-:Y:S01]  /*26a0*/  LOP3.LUT R5, R8, R2, RZ, 0x3c, !PT ;  /* 0x0000000208057212 */ /* 0x000fe200078e3cff */
[----:B------:R-:W-:-:S04]  /*26b0*/  DEPBAR.LE SB0, 0x0 ;  /* 0x000080000000791a */ /* 0x000fc80000000000 */
[----:B------:R-:W-:Y:S01]  /*26c0*/  BAR.SYNC.DEFER_BLOCKING 0x0 ;  /* 0x0000000000007b1d */ /* 0x000fe20000010000 */
[----:B------:R-:W-:Y:S01]  /*26d0*/  IADD3 R10, R10, 0x1, R3 ;  /* 0x000000010a0a7810 */ /* 0x000fe20007ffe003 */
[C---:B------:R-:W-:Y:S01]  /*26e0*/  IMAD.SHL.U32 R3, R7.reuse, 0x8, RZ ;  /* 0x0000000807037824 */ /* 0x040fe200078e00ff */
[----:B------:R-:W-:Y:S01]  /*26f0*/  LOP3.LUT R2, R6, 0x1c0, RZ, 0xc0, !PT ;  /* 0x000001c006027812 */ /* 0x000fe200078ec0ff */
[----:B------:R-:W-:Y:S01]  /*2700*/  IMAD R5, R7, 0x200, R5 ;  /* 0x0000020007057824 */ /* 0x000fe200078e0205 */
[----:B------:R-:W-:Y:S01]  /*2710*/  LOP3.LUT R156, R25, 0x6, RZ, 0xc0, !PT ;  /* 0x00000006199c7812 */ /* 0x000fe200078ec0ff */
[----:B------:R-:W-:Y:S01]  /*2720*/  IMAD.SHL.U32 R7, R23, 0x40, RZ ;  /* 0x0000004017077824 */ /* 0x000fe200078e00ff */
[----:B------:R-:W-:Y:S01]  /*2730*/  LOP3.LUT R3, R2, 0x8, R3, 0xf8, !PT ;  /* 0x0000000802037812 */ /* 0x000fe200078ef803 */
[----:B------:R-:W-:Y:S01]  /*2740*/  IMAD.U32 R8, RZ, RZ, UR21 ;  /* 0x00000015ff087e24 */ /* 0x000fe2000f8e00ff */
[----:B------:R-:W-:Y:S01]  /*2750*/  SHF.R.U32.HI R2, RZ, 0x3, R2 ;  /* 0x00000003ff027819 */ /* 0x000fe20000011602 */
[----:B------:R-:W-:Y:S01]  /*2760*/  BSSY B0, `(.L_x_147) ;  /* 0x000001f000007945 */ /* 0x000fe20003800000 */
[----:B------:R-:W-:Y:S01]  /*2770*/  LOP3.LUT R7, R7, 0xfffffe00, RZ, 0xc0, !PT ;  /* 0xfffffe0007077812 */ /* 0x000fe200078ec0ff */
[----:B------:R-:W-:Y:S01]  /*2780*/  IMAD.WIDE.U32 R8, R8, UR17, R12 ;  /* 0x0000001108087c25 */ /* 0x000fe2000f8e000c */
[----:B------:R-:W-:-:S03]  /*2790*/  LOP3.LUT R2, R3, R2, RZ, 0x3c, !PT ;  /* 0x0000000203027212 */ /* 0x000fc600078e3cff */
[----:B------:R-:W-:Y:S01]  /*27a0*/  IMAD.U32 R3, RZ, RZ, UR15 ;  /* 0x0000000fff037e24 */ /* 0x000fe2000f8e00ff */
[----:B------:R-:W-:Y:S01]  /*27b0*/  IADD3 R11, R9, UR5, RZ ;  /* 0x00000005090b7c10 */ /* 0x000fe2000fffe0ff */
[----:B------:R-:W-:Y:S01]  /*27c0*/  IMAD R6, R20, 0x400, R7 ;  /* 0x0000040014067824 */ /* 0x000fe200078e0207 */
[C---:B------:R-:W-:Y:S02]  /*27d0*/  LOP3.LUT R7, R2.reuse, R7, RZ, 0xfc, !PT ;  /* 0x0000000702077212 */ /* 0x040fe400078efcff */
[----:B------:R-:W-:Y:S01]  /*27e0*/  IADD3 R3, R3, -UR16, R10 ;  /* 0x8000001003037c10 */ /* 0x000fe2000fffe00a */
[----:B------:R-:W-:Y:S01]  /*27f0*/  IMAD.IADD R6, R2, 0x1, R6 ;  /* 0x0000000102067824 */ /* 0x000fe200078e0206 */
[----:B------:R1:W-:Y:S02]  /*2800*/  @P0 STS.128 [R244+0xc000], RZ ;  /* 0x00c000fff4000388 */ /* 0x0003e40000000c00 */
[----:B------:R-:W-:Y:S02]  /*2810*/  IADD3 R152, R3, c[0x0][0x2e8], RZ ;  /* 0x0000ba0003987a10 */ /* 0x000fe40007ffe0ff */
[----:B------:R1:W-:Y:S01]  /*2820*/  @P0 STS.128 [R244+0xe000], RZ ;  /* 0x00e000fff4000388 */ /* 0x0003e20000000c00 */
[----:B------:R-:W-:Y:S05]  /*2830*/  @P0 BRA `(.L_x_148) ;  /* 0x0000011000000947 */ /* 0x000fea0003800000 */
[----:B------:R-:W-:Y:S02]  /*2840*/  ISETP.GE.AND P1, PT, R180, c[0x0][0x220], PT ;  /* 0x00008800b4007a0c */ /* 0x000fe40003f26270 */
[----:B------:R-:W-:-:S11]  /*2850*/  ISETP.GE.AND P0, PT, R166, c[0x0][0x220], PT ;  /* 0x00008800a6007a0c */ /* 0x000fd60003f06270 */
        /* <DEDUP_REMOVED lines=15> */
.L_x_148:
[----:B------:R-:W-:Y:S05]  /*2950*/  BSYNC B0 ;  /* 0x0000000000007941 */ /* 0x000fea0003800000 */
.L_x_147:
[----:B------:R-:W-:Y:S01]  /*2960*/  ISETP.GE.AND P0, PT, R18, UR20, PT ;  /* 0x0000001412007c0c */ /* 0x000fe2000bf06270 */
[----:B------:R-:W-:Y:S01]  /*2970*/  ULDC UR5, c[0x0][0x1a4] ;  /* 0x0000690000057ab9 */ /* 0x000fe20000000800 */
[----:B------:R-:W-:Y:S01]  /*2980*/  BSSY B0, `(.L_x_149) ;  /* 0x0000019000007945 */ /* 0x000fe20003800000 */
[----:B------:R-:W-:Y:S02]  /*2990*/  USHF.L.U32 UR14, UR4, 0x4, URZ ;  /* 0x00000004040e7899 */ /* 0x000fe4000800063f */
[----:B------:R-:W-:-:S08]  /*29a0*/  USHF.L.U64.HI UR9, UR4, UR9, UR5 ;  /* 0x0000000904097299 */ /* 0x000fd00008010205 */
[----:B------:R1:W-:Y:S04]  /*29b0*/  @P0 STS.128 [R244+0xc800], RZ ;  /* 0x00c800fff4000388 */ /* 0x0003e80000000c00 */
[----:B------:R1:W-:Y:S01]  /*29c0*/  @P0 STS.128 [R244+0xe800], RZ ;  /* 0x00e800fff4000388 */ /* 0x0003e20000000c00 */
[----:B------:R-:W-:Y:S05]  /*29d0*/  @P0 BRA `(.L_x_150) ;  /* 0x0000013000000947 */ /* 0x000fea0003800000 */
[----:B------:R-:W-:Y:S02]  /*29e0*/  ISETP.GE.AND P1, PT, R180, c[0x0][0x220], PT ;  /* 0x00008800b4007a0c */ /* 0x000fe40003f26270 */
[----:B---3--:R-:W-:Y:S02]  /*29f0*/  IADD3 R2, P2, R8, UR14, RZ ;  /* 0x0000000e08027c10 */ /* 0x008fe4000ff5e0ff */
[----:B------:R-:W-:Y:S02]  /*2a00*/  ISETP.GE.AND P0, PT, R166, c[0x0][0x220], PT ;  /* 0x00008800a6007a0c */ /* 0x000fe40003f06270 */
[----:B------:R-:W-:-:S07]  /*2a10*/  IADD3.X R3, R11, UR9, RZ, P2, !PT ;  /* 0x000000090b037c10 */ /* 0x000fce00097fe4ff */
        /* <DEDUP_REMOVED lines=15> */
.L_x_150:
[----:B------:R-:W-:Y:S05]  /*2b10*/  BSYNC B0 ;  /* 0x0000000000007941 */ /* 0x000fea0003800000 */
.L_x_149:
[----:B------:R-:W-:Y:S01]  /*2b20*/  ISETP.GE.AND P0, PT, R17, UR20, PT ;  /* 0x0000001411007c0c */ /* 0x000fe2000bf06270 */
[----:B------:R-:W-:-:S12]  /*2b30*/  BSSY B0, `(.L_x_151) ;  /* 0x0000019000007945 */ /* 0x000fd80003800000 */
[----:B------:R1:W-:Y:S04]  /*2b40*/  @P0 STS.128 [R244+0xd000], RZ ;  /* 0x00d000fff4000388 */ /* 0x0003e80000000c00 */
[----:B------:R1:W-:Y:S01]  /*2b50*/  @P0 STS.128 [R244+0xf000], RZ ;  /* 0x00f000fff4000388 */ /* 0x0003e20000000c00 */
[----:B------:R-:W-:Y:S05]  /*2b60*/  @P0 BRA `(.L_x_152) ;  /* 0x0000015000000947 */ /* 0x000fea0003800000 */
[----:B------:R-:W-:Y:S01]  /*2b70*/  ISETP.GE.AND P1, PT, R180, c[0x0][0x220], PT ;  /* 0x00008800b4007a0c */ /* 0x000fe20003f26270 */
[----:B---3--:R-:W-:Y:S01]  /*2b80*/  IMAD.MOV.U32 R3, RZ, RZ, c[0x0][0x1a0] ;  /* 0x00006800ff037624 */ /* 0x008fe200078e00ff */
[----:B------:R-:W-:Y:S01]  /*2b90*/  ISETP.GE.AND P0, PT, R166, c[0x0][0x220], PT ;  /* 0x00008800a6007a0c */ /* 0x000fe20003f06270 */
[----:B-1----:R-:W-:-:S03]  /*2ba0*/  IMAD.MOV.U32 R12, RZ, RZ, c[0x0][0x1a4] ;  /* 0x00006900ff0c7624 */ /* 0x002fc600078e00ff */
        /* <DEDUP_REMOVED lines=17> */
.L_x_152:
[----:B------:R-:W-:Y:S05]  /*2cc0*/  BSYNC B0 ;  /* 0x0000000000007941 */ /* 0x000fea0003800000 */
.L_x_151:
[----:B------:R-:W-:Y:S01]  /*2cd0*/  ISETP.GE.AND P0, PT, R16, UR20, PT ;  /* 0x0000001410007c0c */ /* 0x000fe2000bf06270 */
[----:B------:R-:W-:Y:S03]  /*2ce0*/  BSSY B0, `(.L_x_153) ;  /* 0x000001e000007945 */ /* 0x000fe60003800000 */
[----:B------:R-:W-:-:S05]  /*2cf0*/  R2P PR, R21, 0x6 ;  /* 0x0000000615007804 */ /* 0x000fca0000000000 */
[----:B---3--:R-:W-:Y:S02]  /*2d00*/  SEL R3, R26, 0xfffffff0, !P1 ;  /* 0xfffffff01a037807 */ /* 0x008fe40004800000 */
[----:B------:R-:W-:Y:S02]  /*2d10*/  SEL R2, R27, 0xffffffe0, !P2 ;  /* 0xffffffe01b027807 */ /* 0x000fe40005000000 */
[----:B------:R3:W-:Y:S04]  /*2d20*/  @P0 STS.128 [R244+0xd800], RZ ;  /* 0x00d800fff4000388 */ /* 0x0007e80000000c00 */
[----:B------:R3:W-:Y:S01]  /*2d30*/  @P0 STS.128 [R244+0xf800], RZ ;  /* 0x00f800fff4000388 */ /* 0x0007e20000000c00 */
[----:B------:R-:W-:Y:S05]  /*2d40*/  @P0 BRA `(.L_x_154) ;  /* 0x0000017000000947 */ /* 0x000fea0003800000 */
[----:B------:R-:W-:Y:S01]  /*2d50*/  ISETP.GE.AND P1, PT, R180, c[0x0][0x220], PT ;  /* 0x00008800b4007a0c */ /* 0x000fe20003f26270 */
[----:B------:R-:W-:Y:S01]  /*2d60*/  IMAD.MOV.U32 R9, RZ, RZ, c[0x0][0x1a0] ;  /* 0x00006800ff097624 */ /* 0x000fe200078e00ff */
[----:B------:R-:W-:Y:S01]  /*2d70*/  ULDC UR4, c[0x0][0x1a4] ;  /* 0x0000690000047ab9 */ /* 0x000fe20000000800 */
[----:B------:R-:W-:Y:S01]  /*2d80*/  IMAD.MOV.U32 R10, RZ, RZ, R8 ;  /* 0x000000ffff0a7224 */ /* 0x000fe200078e0008 */
[----:B------:R-:W-:Y:S01]  /*2d90*/  UIMAD UR4, UR4, 0x30, URZ ;  /* 0x00000030040478a4 */ /* 0x000fe2000f8e023f */
[----:B------:R-:W-:-:S02]  /*2da0*/  ISETP.GE.AND P0, PT, R166, c[0x0][0x220], PT ;  /* 0x00008800a6007a0c */ /* 0x000fc40003f06270 */
[----:B------:R-:W-:-:S05]  /*2db0*/  IMAD.WIDE.U32 R10, R9, 0x30, R10 ;  /* 0x00000030090a7825 */ /* 0x000fca00078e000a */
[----:B-1----:R-:W-:Y:S01]  /*2dc0*/  IADD3 R12, R11, UR4, RZ ;  /* 0x000000040b0c7c10 */ /* 0x002fe2000fffe0ff */
        /* <DEDUP_REMOVED lines=15> */
.L_x_154:
[----:B------:R-:W-:Y:S05]  /*2ec0*/  BSYNC B0 ;  /* 0x0000000000007941 */ /* 0x000fea0003800000 */
.L_x_153:
[----:B------:R-:W-:Y:S01]  /*2ed0*/  IMAD.SHL.U32 R240, R6, 0x2, RZ ;  /* 0x0000000206f07824 */ /* 0x000fe200078e00ff */
[----:B------:R-:W0:Y:S01]  /*2ee0*/  LDGDEPBAR ;  /* 0x00000000000079af */ /* 0x000e220000000000 */
[----:B------:R-:W-:Y:S01]  /*2ef0*/  IMAD.SHL.U32 R232, R5, 0x2, RZ ;  /* 0x0000000205e87824 */ /* 0x000fe200078e00ff */
[----:B------:R-:W-:Y:S01]  /*2f00*/  UISETP.GE.AND UP0, UPT, UR8, 0x2, UPT ;  /* 0x000000020800788c */ /* 0x000fe2000bf06270 */
[----:B------:R-:W-:Y:S01]  /*2f10*/  IMAD R241, R4, 0x2, R240 ;  /* 0x0000000204f17824 */ /* 0x000fe200078e02f0 */
[----:B-1----:R-:W-:Y:S01]  /*2f20*/  LDSM.16.M88.4 R12, [R240] ;  /* 0x00000000f00c783b */ /* 0x002fe20000000200 */
[----:B------:R-:W-:Y:S01]  /*2f30*/  IMAD R6, R3, 0x2, R232 ;  /* 0x0000000203067824 */ /* 0x000fe200078e02e8 */
[----:B------:R-:W-:Y:S01]  /*2f40*/  IADD3 R5, R232, 0x8000, RZ ;  /* 0x00008000e8057810 */ /* 0x000fe20007ffe0ff */
[----:B------:R-:W-:Y:S01]  /*2f50*/  IMAD R243, R0, 0x2, R240 ;  /* 0x0000000200f37824 */ /* 0x000fe200078e02f0 */
[----:B------:R-:W1:Y:S01]  /*2f60*/  LDSM.16.M88.4 R20, [R232+0x8000] ;  /* 0x00800000e814783b */ /* 0x000e620000000200 */
[----:B------:R-:W-:-:S02]  /*2f70*/  IMAD R238, R2, 0x2, R232 ;  /* 0x0000000202ee7824 */ /* 0x000fc400078e02e8 */
[----:B------:R-:W-:Y:S01]  /*2f80*/  IMAD R239, R3, 0x2, R5 ;  /* 0x0000000203ef7824 */ /* 0x000fe200078e0205 */
[----:B------:R-:W5:Y:S01]  /*2f90*/  LDSM.16.M88.4 R8, [R240+0x2000] ;  /* 0x00200000f008783b */ /* 0x000f620000000200 */
[----:B------:R-:W-:Y:S01]  /*2fa0*/  IMAD R242, R0, 0x2, R241 ;  /* 0x0000000200f27824 */ /* 0x000fe200078e02f1 */
[----:B------:R-:W-:Y:S01]  /*2fb0*/  IADD3 R5, R152, 0x8, RZ ;  /* 0x0000000898057810 */ /* 0x000fe20007ffe0ff */
[----:B------:R-:W-:Y:S01]  /*2fc0*/  IMAD R237, R2, 0x2, R239 ;  /* 0x0000000202ed7824 */ /* 0x000fe200078e02ef */
[----:B--2---:R-:W2:Y:S01]  /*2fd0*/  LDSM.16.M88.4 R28, [R232+0x9000] ;  /* 0x00900000e81c783b */ /* 0x004ea20000000200 */
[----:B------:R-:W-:-:S03]  /*2fe0*/  IMAD.U32 R2, RZ, RZ, UR21 ;  /* 0x00000015ff027e24 */ /* 0x000fc6000f8e00ff */
[----:B------:R-:W3:Y:S01]  /*2ff0*/  LDSM.16.M88.4 R24, [R232+0x9800] ;  /* 0x00980000e818783b */ /* 0x000ee20000000200 */
[----:B------:R-:W-:-:S03]  /*3000*/  IMAD R2, R2, 0x40, R156 ;  /* 0x0000004002027824 */ /* 0x000fc600078e029c */
[----:B------:R-:W4:Y:S02]  /*3010*/  LDSM.16.M88.4 R32, [R232+0x8800] ;  /* 0x00880000e820783b */ /* 0x000f240000000200 */
[----:B------:R-:W-:Y:S02]  /*3020*/  IADD3 R3, R2, 0x1, RZ ;  /* 0x0000000102037810 */ /* 0x000fe40007ffe0ff */
[----:B------:R-:W-:Y:S04]  /*3030*/  LDSM.16.M88.4 R16, [R241+0x2000] ;  /* 0x00200000f110783b */ /* 0x000fe80000000200 */
[----:B------:R-:W2:Y:S04]  /*3040*/  LDSM.16.M88.4 R48, [R6+0x9000] ;  /* 0x009000000630783b */ /* 0x000ea80000000200 */
[----:B------:R-:W2:Y:S04]  /*3050*/  LDSM.16.M88.4 R44, [R6+0x9800] ;  /* 0x00980000062c783b */ /* 0x000ea80000000200 */
[----:B------:R-:W2:Y:S04]  /*3060*/  LDSM.16.M88.4 R40, [R6+0x8000] ;  /* 0x008000000628783b */ /* 0x000ea80000000200 */
[----:B------:R-:W3:Y:S01]  /*3070*/  LDSM.16.M88.4 R36, [R6+0x8800] ;  /* 0x008800000624783b */ /* 0x000ee20000000200 */
[-C--:B-1----:R-:W-:Y:S08]  /*3080*/  HMMA.16816.F32 R104, R12, R20.reuse, RZ ;  /* 0x000000140c68723c */ /* 0x082ff000000018ff */
[C---:B-----5:R-:W-:Y:S08]  /*3090*/  HMMA.16816.F32 R72, R8.reuse, R20, RZ ;  /* 0x000000140848723c */ /* 0x060ff000000018ff */
[-C--:B------:R-:W-:Y:S08]  /*30a0*/  HMMA.16816.F32 R68, R8, R22.reuse, RZ ;  /* 0x000000160844723c */ /* 0x080ff000000018ff */
[----:B------:R-:W-:Y:S08]  /*30b0*/  HMMA.16816.F32 R108, R12, R22, RZ ;  /* 0x000000160c6c723c */ /* 0x000ff000000018ff */
[C---:B--2---:R-:W-:Y:S08]  /*30c0*/  HMMA.16816.F32 R52, R8.reuse, R28, RZ ;  /* 0x0000001c0834723c */ /* 0x044ff000000018ff */
[C---:B---3--:R-:W-:Y:S08]  /*30d0*/  HMMA.16816.F32 R20, R8.reuse, R24, RZ ;  /* 0x000000180814723c */ /* 0x048ff000000018ff */
[C---:B----4-:R-:W-:Y:S08]  /*30e0*/  HMMA.16816.F32 R60, R8.reuse, R32, RZ ;  /* 0x00000020083c723c */ /* 0x050ff000000018ff */
[C---:B------:R-:W-:Y:S08]  /*30f0*/  HMMA.16816.F32 R56, R8.reuse, R34, RZ ;  /* 0x000000220838723c */ /* 0x040ff000000018ff */
[C---:B------:R-:W-:Y:S08]  /*3100*/  HMMA.16816.F32 R64, R8.reuse, R30, RZ ;  /* 0x0000001e0840723c */ /* 0x040ff000000018ff */
[----:B------:R-:W-:Y:S01]  /*3110*/  HMMA.16816.F32 R76, R8, R26, RZ ;  /* 0x0000001a084c723c */ /* 0x000fe200000018ff */
[----:B------:R-:W1:Y:S07]  /*3120*/  LDSM.16.M88.4 R8, [R241] ;  /* 0x00000000f108783b */ /* 0x000e6e0000000200 */
[C---:B------:R-:W-:Y:S08]  /*3130*/  HMMA.16816.F32 R88, R12.reuse, R32, RZ ;  /* 0x000000200c58723c */ /* 0x040ff000000018ff */
[C---:B------:R-:W-:Y:S01]  /*3140*/  HMMA.16816.F32 R100, R12.reuse, R34, RZ ;  /* 0x000000220c64723c */ /* 0x040fe200000018ff */
[----:B------:R-:W-:Y:S07]  /*3150*/  LDSM.16.M88.4 R32, [R238+0x8800] ;  /* 0x00880000ee20783b */ /* 0x000fee0000000200 */
[C---:B------:R-:W-:Y:S08]  /*3160*/  HMMA.16816.F32 R84, R12.reuse, R28, RZ ;  /* 0x0000001c0c54723c */ /* 0x040ff000000018ff */
[C---:B------:R-:W-:Y:S01]  /*3170*/  HMMA.16816.F32 R96, R12.reuse, R30, RZ ;  /* 0x0000001e0c60723c */ /* 0x040fe200000018ff */
[----:B------:R-:W-:Y:S07]  /*3180*/  LDSM.16.M88.4 R28, [R238+0x9000] ;  /* 0x00900000ee1c783b */ /* 0x000fee0000000200 */
[----:B------:R-:W-:Y:S08]  /*3190*/  HMMA.16816.F32 R80, R12, R24, RZ ;  /* 0x000000180c50723c */ /* 0x000ff000000018ff */
[C---:B------:R-:W-:Y:S01]  /*31a0*/  HMMA.16816.F32 R116, R16.reuse, R48, R52 ;  /* 0x000000301074723c */ /* 0x040fe20000001834 */
[----:B------:R-:W-:Y:S07]  /*31b0*/  LDSM.16.M88.4 R52, [R238+0x8000] ;  /* 0x00800000ee34783b */ /* 0x000fee0000000200 */
[----:B------:R-:W-:Y:S01]  /*31c0*/  HMMA.16816.F32 R124, R16, R44, R20 ;  /* 0x0000002c107c723c */ /* 0x000fe20000001814 */
[----:B------:R-:W2:Y:S07]  /*31d0*/  LDSM.16.M88.4 R20, [R243+0x2000] ;  /* 0x00200000f314783b */ /* 0x000eae0000000200 */
[----:B------:R-:W-:Y:S01]  /*31e0*/  HMMA.16816.F32 R12, R12, R26, RZ ;  /* 0x0000001a0c0c723c */ /* 0x000fe200000018ff */
[----:B------:R-:W3:Y:S07]  /*31f0*/  LDSM.16.M88.4 R24, [R238+0x9800] ;  /* 0x00980000ee18783b */ /* 0x000eee0000000200 */
[C---:B------:R-:W-:Y:S08]  /*3200*/  HMMA.16816.F32 R92, R16.reuse, R40, R72 ;  /* 0x00000028105c723c */ /* 0x040ff00000001848 */
[C---:B------:R-:W-:Y:S08]  /*3210*/  HMMA.16816.F32 R72, R16.reuse, R36, R60 ;  /* 0x000000241048723c */ /* 0x040ff0000000183c */
[C---:B------:R-:W-:Y:S08]  /*3220*/  HMMA.16816.F32 R148, R16.reuse, R42, R68 ;  /* 0x0000002a1094723c */ /* 0x040ff00000001844 */
[C---:B------:R-:W-:Y:S08]  /*3230*/  HMMA.16816.F32 R144, R16.reuse, R38, R56 ;  /* 0x000000261090723c */ /* 0x040ff00000001838 */
[C---:B------:R-:W-:Y:S08]  /*3240*/  HMMA.16816.F32 R140, R16.reuse, R50, R64 ;  /* 0x00000032108c723c */ /* 0x040ff00000001840 */
[----:B------:R-:W-:Y:S01]  /*3250*/  HMMA.16816.F32 R120, R16, R46, R76 ;  /* 0x0000002e1078723c */ /* 0x000fe2000000184c */
[----:B------:R-:W4:Y:S07]  /*3260*/  LDSM.16.M88.4 R16, [R243] ;  /* 0x00000000f310783b */ /* 0x000f2e0000000200 */
[C---:B-1----:R-:W-:Y:S08]  /*3270*/  HMMA.16816.F32 R64, R8.reuse, R38, R100 ;  /* 0x000000260840723c */ /* 0x042ff00000001864 */
[C---:B------:R-:W-:Y:S08]  /*3280*/  HMMA.16816.F32 R60, R8.reuse, R50, R96 ;  /* 0x00000032083c723c */ /* 0x040ff00000001860 */
[C---:B------:R-:W-:Y:S08]  /*3290*/  HMMA.16816.F32 R76, R8.reuse, R40, R104 ;  /* 0x00000028084c723c */ /* 0x040ff00000001868 */
[C---:B------:R-:W-:Y:S01]  /*32a0*/  HMMA.16816.F32 R128, R8.reuse, R36, R88 ;  /* 0x000000240880723c */ /* 0x040fe20000001858 */
[----:B------:R-:W-:Y:S07]  /*32b0*/  LDSM.16.M88.4 R36, [R237] ;  /* 0x00000000ed24783b */ /* 0x000fee0000000200 */
[C---:B------:R-:W-:Y:S01]  /*32c0*/  HMMA.16816.F32 R132, R8.reuse, R48, R84 ;  /* 0x000000300884723c */ /* 0x040fe20000001854 */
[----:B------:R-:W-:Y:S07]  /*32d0*/  LDSM.16.M88.4 R48, [R237+0x800] ;  /* 0x00080000ed30783b */ /* 0x000fee0000000200 */
[C---:B------:R-:W-:Y:S08]  /*32e0*/  HMMA.16816.F32 R136, R8.reuse, R44, R80 ;  /* 0x0000002c0888723c */ /* 0x040ff00000001850 */
[C---:B------:R-:W-:Y:S01]  /*32f0*/  HMMA.16816.F32 R68, R8.reuse, R42, R108 ;  /* 0x0000002a0844723c */ /* 0x040fe2000000186c */
[----:B------:R-:W-:Y:S07]  /*3300*/  LDSM.16.M88.4 R40, [R237+0x1800] ;  /* 0x00180000ed28783b */ /* 0x000fee0000000200 */
[----:B------:R-:W-:Y:S01]  /*3310*/  HMMA.16816.F32 R56, R8, R46, R12 ;  /* 0x0000002e0838723c */ /* 0x000fe2000000180c */
[----:B------:R-:W1:Y:S04]  /*3320*/  LDSM.16.M88.4 R8, [R242+0x2000] ;  /* 0x00200000f208783b */ /* 0x000e680000000200 */
[----:B------:R-:W5:Y:S03]  /*3330*/  LDSM.16.M88.4 R44, [R237+0x1000] ;  /* 0x00100000ed2c783b */ /* 0x000f660000000200 */
[C---:B--2---:R-:W-:Y:S01]  /*3340*/  HMMA.16816.F32 R112, R20.reuse, R52, R92 ;  /* 0x000000341470723c */ /* 0x044fe2000000185c */
[----:B------:R-:W2:Y:S07]  /*3350*/  LDSM.16.M88.4 R12, [R242] ;  /* 0x00000000f20c783b */ /* 0x000eae0000000200 */
[C---:B------:R-:W-:Y:S08]  /*3360*/  HMMA.16816.F32 R104, R20.reuse, R32, R72 ;  /* 0x000000201468723c */ /* 0x040ff00000001848 */
[C---:B------:R-:W-:Y:S08]  /*3370*/  HMMA.16816.F32 R88, R20.reuse, R28, R116 ;  /* 0x0000001c1458723c */ /* 0x040ff00000001874 */
[C---:B---3--:R-:W-:Y:S08]  /*3380*/  HMMA.16816.F32 R80, R20.reuse, R24, R124 ;  /* 0x000000181450723c */ /* 0x048ff0000000187c */
[C---:B------:R-:W-:Y:S08]  /*3390*/  HMMA.16816.F32 R100, R20.reuse, R54, R148 ;  /* 0x000000361464723c */ /* 0x040ff00000001894 */
[C---:B------:R-:W-:Y:S08]  /*33a0*/  HMMA.16816.F32 R92, R20.reuse, R34, R144 ;  /* 0x00000022145c723c */ /* 0x040ff00000001890 */
[C---:B------:R-:W-:Y:S08]  /*33b0*/  HMMA.16816.F32 R84, R20.reuse, R30, R140 ;  /* 0x0000001e1454723c */ /* 0x040ff0000000188c */
[----:B------:R-:W-:Y:S08]  /*33c0*/  HMMA.16816.F32 R20, R20, R26, R120 ;  /* 0x0000001a1414723c */ /* 0x000ff00000001878 */
[C---:B----4-:R-:W-:Y:S08]  /*33d0*/  HMMA.16816.F32 R72, R16.reuse, R34, R64 ;  /* 0x000000221048723c */ /* 0x050ff00000001840 */
[C---:B------:R-:W-:Y:S08]  /*33e0*/  HMMA.16816.F32 R64, R16.reuse, R30, R60 ;  /* 0x0000001e1040723c */ /* 0x040ff0000000183c */
[C---:B------:R-:W-:Y:S08]  /*33f0*/  HMMA.16816.F32 R108, R16.reuse, R52, R76 ;  /* 0x00000034106c723c */ /* 0x040ff0000000184c */
[C---:B------:R-:W-:Y:S01]  /*3400*/  HMMA.16816.F32 R96, R16.reuse, R54, R68 ;  /* 0x000000361060723c */ /* 0x040fe20000001844 */
[----:B------:R-:W-:Y:S07]  /*3410*/  LDSM.16.M88.4 R52, [R232+0xa000] ;  /* 0x00a00000e834783b */ /* 0x000fee0000000200 */
[C---:B------:R-:W-:Y:S08]  /*3420*/  HMMA.16816.F32 R60, R16.reuse, R24, R136 ;  /* 0x00000018103c723c */ /* 0x040ff00000001888 */
[C---:B------:R-:W-:Y:S01]  /*3430*/  HMMA.16816.F32 R76, R16.reuse, R32, R128 ;  /* 0x00000020104c723c */ /* 0x040fe20000001880 */
[----:B------:R-:W-:Y:S07]  /*3440*/  LDSM.16.M88.4 R32, [R232+0xa800] ;  /* 0x00a80000e820783b */ /* 0x000fee0000000200 */
[C---:B------:R-:W-:Y:S01]  /*3450*/  HMMA.16816.F32 R68, R16.reuse, R28, R132 ;  /* 0x0000001c1044723c */ /* 0x040fe20000001884 */
[----:B------:R-:W-:Y:S07]  /*3460*/  LDSM.16.M88.4 R28, [R232+0xb000] ;  /* 0x00b00000e81c783b */ /* 0x000fee0000000200 */
[----:B------:R-:W-:Y:S01]  /*3470*/  HMMA.16816.F32 R24, R16, R26, R56 ;  /* 0x0000001a1018723c */ /* 0x000fe20000001838 */
[----:B------:R-:W3:Y:S07]  /*3480*/  LDSM.16.M88.4 R16, [R240+0x6000] ;  /* 0x00600000f010783b */ /* 0x000eee0000000200 */
[C---:B-1----:R-:W-:Y:S01]  /*3490*/  HMMA.16816.F32 R120, R8.reuse, R42, R20 ;  /* 0x0000002a0878723c */ /* 0x042fe20000001814 */
[----:B------:R-:W1:Y:S07]  /*34a0*/  LDSM.16.M88.4 R20, [R232+0xb800] ;  /* 0x00b80000e814783b */ /* 0x000e6e0000000200 */
[C---:B------:R-:W-:Y:S08]  /*34b0*/  HMMA.16816.F32 R56, R8.reuse, R36, R112 ;  /* 0x000000240838723c */ /* 0x040ff00000001870 */
[C---:B-----5:R-:W-:Y:S08]  /*34c0*/  HMMA.16816.F32 R132, R8.reuse, R44, R88 ;  /* 0x0000002c0884723c */ /* 0x060ff00000001858 */
[C---:B------:R-:W-:Y:S08]  /*34d0*/  HMMA.16816.F32 R116, R8.reuse, R38, R100 ;  /* 0x000000260874723c */ /* 0x040ff00000001864 */
[C---:B------:R-:W-:Y:S08]  /*34e0*/  HMMA.16816.F32 R140, R8.reuse, R48, R104 ;  /* 0x00000030088c723c */ /* 0x040ff00000001868 */
[C---:B------:R-:W-:Y:S08]  /*34f0*/  HMMA.16816.F32 R136, R8.reuse, R50, R92 ;  /* 0x000000320888723c */ /* 0x040ff0000000185c */
[----:B------:R-:W-:Y:S08]  /*3500*/  HMMA.16816.F32 R128, R8, R46, R84 ;  /* 0x0000002e0880723c */ /* 0x000ff00000001854 */
[C---:B--2---:R-:W-:Y:S08]  /*3510*/  HMMA.16816.F32 R88, R12.reuse, R36, R108 ;  /* 0x000000240c58723c */ /* 0x044ff0000000186c */
[----:B------:R-:W-:Y:S08]  /*3520*/  HMMA.16816.F32 R112, R12, R38, R96 ;  /* 0x000000260c70723c */ /* 0x000ff00000001860 */
[----:B------:R-:W-:Y:S01]  /*3530*/  HMMA.16816.F32 R124, R8, R40, R80 ;  /* 0x00000028087c723c */ /* 0x000fe20000001850 */
[----:B------:R-:W-:Y:S07]  /*3540*/  LDSM.16.M88.4 R8, [R241+0x6000] ;  /* 0x00600000f108783b */ /* 0x000fee0000000200 */
        /* <DEDUP_REMOVED lines=9> */
[----:B------:R-:W2:Y:S04]  /*35e0*/  LDSM.16.M88.4 R12, [R240+0x4000] ;  /* 0x00400000f00c783b */ /* 0x000ea80000000200 */
[----:B------:R-:W-:Y:S03]  /*35f0*/  LDSM.16.M88.4 R24, [R241+0x4000] ;  /* 0x00400000f118783b */ /* 0x000fe60000000200 */
[C---:B---3--:R-:W-:Y:S01]  /*3600*/  HMMA.16816.F32 R80, R16.reuse, R52, R56 ;  /* 0x000000341050723c */ /* 0x048fe20000001838 */
[----:B------:R3:W4:Y:S07]  /*3610*/  LDSM.16.M88.4 R56, [R6+0xb800] ;  /* 0x00b800000638783b */ /* 0x00072e0000000200 */
[C---:B------:R-:W-:Y:S08]  /*3620*/  HMMA.16816.F32 R76, R16.reuse, R54, R116 ;  /* 0x00000036104c723c */ /* 0x040ff00000001874 */
[C---:B------:R-:W-:Y:S08]  /*3630*/  HMMA.16816.F32 R72, R16.reuse, R32, R140 ;  /* 0x000000201048723c */ /* 0x040ff0000000188c */
[----:B------:R-:W-:Y:S01]  /*3640*/  HMMA.16816.F32 R68, R16, R34, R136 ;  /* 0x000000221044723c */ /* 0x000fe20000001888 */
[----:B---3--:R-:W-:-:S07]  /*3650*/  IADD3 R6, R152, 0x40, RZ ;  /* 0x0000004098067810 */ /* 0x008fce0007ffe0ff */
[C---:B------:R-:W-:Y:S08]  /*3660*/  HMMA.16816.F32 R64, R16.reuse, R28, R132 ;  /* 0x0000001c1040723c */ /* 0x040ff00000001884 */
[C---:B------:R-:W-:Y:S08]  /*3670*/  HMMA.16816.F32 R40, R16.reuse, R30, R128 ;  /* 0x0000001e1028723c */ /* 0x040ff00000001880 */
[C---:B-1----:R-:W-:Y:S08]  /*3680*/  HMMA.16816.F32 R36, R16.reuse, R20, R124 ;  /* 0x000000141024723c */ /* 0x042ff0000000187c */
[----:B------:R-:W-:Y:S08]  /*3690*/  HMMA.16816.F32 R16, R16, R22, R120 ;  /* 0x000000161010723c */ /* 0x000ff00000001878 */
[C---:B--2---:R-:W-:Y:S08]  /*36a0*/  HMMA.16816.F32 R88, R12.reuse, R52, R88 ;  /* 0x000000340c58723c */ /* 0x044ff00000001858 */
[C---:B------:R-:W-:Y:S08]  /*36b0*/  HMMA.16816.F32 R112, R12.reuse, R54, R112 ;  /* 0x000000360c70723c */ /* 0x040ff00000001870 */
[C---:B------:R-:W-:Y:S08]  /*36c0*/  HMMA.16816.F32 R132, R12.reuse, R30, R96 ;  /* 0x0000001e0c84723c */ /* 0x040ff00000001860 */
[----:B------:R-:W-:Y:S08]  /*36d0*/  HMMA.16816.F32 R52, R12, R22, R84 ;  /* 0x000000160c34723c */ /* 0x000ff00000001854 */
[C---:B------:R-:W-:Y:S01]  /*36e0*/  HMMA.16816.F32 R96, R8.reuse, R62, R40 ;  /* 0x0000003e0860723c */ /* 0x040fe20000001828 */
[----:B------:R-:W-:Y:S07]  /*36f0*/  LDSM.16.M88.4 R40, [R238+0xa000] ;  /* 0x00a00000ee28783b */ /* 0x000fee0000000200 */
[----:B----4-:R-:W-:Y:S01]  /*3700*/  HMMA.16816.F32 R84, R8, R58, R16 ;  /* 0x0000003a0854723c */ /* 0x010fe20000001810 */
[----:B------:R-:W1:Y:S07]  /*3710*/  LDSM.16.M88.4 R16, [R243+0x4000] ;  /* 0x00400000f310783b */ /* 0x000e6e0000000200 */
[C---:B------:R-:W-:Y:S01]  /*3720*/  HMMA.16816.F32 R116, R12.reuse, R20, R92 ;  /* 0x000000140c74723c */ /* 0x040fe2000000185c */
[----:B------:R-:W2:Y:S07]  /*3730*/  LDSM.16.M88.4 R20, [R243+0x6000] ;  /* 0x00600000f314783b */ /* 0x000eae0000000200 */
[C---:B------:R-:W-:Y:S08]  /*3740*/  HMMA.16816.F32 R108, R12.reuse, R32, R108 ;  /* 0x000000200c6c723c */ /* 0x040ff0000000186c */
[C---:B------:R-:W-:Y:S01]  /*3750*/  HMMA.16816.F32 R136, R12.reuse, R34, R104 ;  /* 0x000000220c88723c */ /* 0x040fe20000001868 */
[----:B------:R-:W-:Y:S07]  /*3760*/  LDSM.16.M88.4 R32, [R238+0xb000] ;  /* 0x00b00000ee20783b */ /* 0x000fee0000000200 */
[----:B------:R-:W-:Y:S01]  /*3770*/  HMMA.16816.F32 R140, R12, R28, R100 ;  /* 0x0000001c0c8c723c */ /* 0x000fe20000001864 */
[----:B------:R-:W-:Y:S04]  /*3780*/  LDSM.16.M88.4 R28, [R238+0xb800] ;  /* 0x00b80000ee1c783b */ /* 0x000fe80000000200 */
[----:B------:R-:W-:Y:S03]  /*3790*/  LDSM.16.M88.4 R12, [R242+0x4000] ;  /* 0x00400000f20c783b */ /* 0x000fe60000000200 */
[C---:B------:R-:W-:Y:S08]  /*37a0*/  HMMA.16816.F32 R104, R8.reuse, R44, R80 ;  /* 0x0000002c0868723c */ /* 0x040ff00000001850 */
[C---:B------:R-:W-:Y:S08]  /*37b0*/  HMMA.16816.F32 R100, R8.reuse, R46, R76 ;  /* 0x0000002e0864723c */ /* 0x040ff0000000184c */
[----:B------:R-:W-:Y:S01]  /*37c0*/  HMMA.16816.F32 R92, R8, R56, R36 ;  /* 0x00000038085c723c */ /* 0x000fe20000001824 */
[----:B------:R-:W3:Y:S07]  /*37d0*/  LDSM.16.M88.4 R36, [R238+0xa800] ;  /* 0x00a80000ee24783b */ /* 0x000eee0000000200 */
[C---:B------:R-:W-:Y:S08]  /*37e0*/  HMMA.16816.F32 R88, R24.reuse, R44, R88 ;  /* 0x0000002c1858723c */ /* 0x040ff00000001858 */
[----:B------:R-:W-:Y:S08]  /*37f0*/  HMMA.16816.F32 R44, R24, R46, R112 ;  /* 0x0000002e182c723c */ /* 0x000ff00000001870 */
[C---:B------:R-:W-:Y:S08]  /*3800*/  HMMA.16816.F32 R128, R8.reuse, R48, R72 ;  /* 0x000000300880723c */ /* 0x040ff00000001848 */
[C---:B------:R-:W-:Y:S01]  /*3810*/  HMMA.16816.F32 R124, R8.reuse, R50, R68 ;  /* 0x00000032087c723c */ /* 0x040fe20000001844 */
[----:B------:R-:W-:Y:S07]  /*3820*/  LDSM.16.M88.4 R68, [R237+0x2000] ;  /* 0x00200000ed44783b */ /* 0x000fee0000000200 */
[----:B------:R-:W-:Y:S01]  /*3830*/  HMMA.16816.F32 R120, R8, R60, R64 ;  /* 0x0000003c0878723c */ /* 0x000fe20000001840 */
[----:B------:R-:W4:Y:S07]  /*3840*/  LDSM.16.M88.4 R8, [R242+0x6000] ;  /* 0x00600000f208783b */ /* 0x000f2e0000000200 */
[C---:B------:R-:W-:Y:S08]  /*3850*/  HMMA.16816.F32 R76, R24.reuse, R48, R108 ;  /* 0x00000030184c723c */ /* 0x040ff0000000186c */
[C---:B------:R-:W-:Y:S08]  /*3860*/  HMMA.16816.F32 R72, R24.reuse, R60, R140 ;  /* 0x0000003c1848723c */ /* 0x040ff0000000188c */
[C---:B------:R-:W-:Y:S08]  /*3870*/  HMMA.16816.F32 R64, R24.reuse, R62, R132 ;  /* 0x0000003e1840723c */ /* 0x040ff00000001884 */
[C---:B------:R-:W-:Y:S08]  /*3880*/  HMMA.16816.F32 R60, R24.reuse, R56, R116 ;  /* 0x00000038183c723c */ /* 0x040ff00000001874 */
[----:B------:R-:W-:Y:S08]  /*3890*/  HMMA.16816.F32 R52, R24, R58, R52 ;  /* 0x0000003a1834723c */ /* 0x000ff00000001834 */
[----:B-1----:R-:W-:Y:S01]  /*38a0*/  HMMA.16816.F32 R56, R16, R42, R44 ;  /* 0x0000002a1038723c */ /* 0x002fe2000000182c */
[----:B------:R-:W1:Y:S07]  /*38b0*/  LDSM.16.M88.4 R44, [R237+0x2800] ;  /* 0x00280000ed2c783b */ /* 0x000e6e0000000200 */
[----:B------:R-:W-:Y:S08]  /*38c0*/  HMMA.16816.F32 R80, R24, R50, R136 ;  /* 0x000000321850723c */ /* 0x000ff00000001888 */
[C---:B--2---:R-:W-:Y:S08]  /*38d0*/  HMMA.16816.F32 R24, R20.reuse, R42, R100 ;  /* 0x0000002a1418723c */ /* 0x044ff00000001864 */
[C---:B------:R-:W-:Y:S08]  /*38e0*/  HMMA.16816.F32 R48, R20.reuse, R40, R104 ;  /* 0x000000281430723c */ /* 0x040ff00000001868 */
[C---:B---3--:R-:W-:Y:S08]  /*38f0*/  HMMA.16816.F32 R100, R20.reuse, R36, R128 ;  /* 0x000000241464723c */ /* 0x048ff00000001880 */
[C---:B------:R-:W-:Y:S08]  /*3900*/  HMMA.16816.F32 R104, R20.reuse, R38, R124 ;  /* 0x000000261468723c */ /* 0x040ff0000000187c */
[C---:B------:R-:W-:Y:S08]  /*3910*/  HMMA.16816.F32 R120, R20.reuse, R32, R120 ;  /* 0x000000201478723c */ /* 0x040ff00000001878 */
[C---:B------:R-:W-:Y:S08]  /*3920*/  HMMA.16816.F32 R96, R20.reuse, R34, R96 ;  /* 0x000000221460723c */ /* 0x040ff00000001860 */
[C---:B------:R-:W-:Y:S08]  /*3930*/  HMMA.16816.F32 R92, R20.reuse, R28, R92 ;  /* 0x0000001c145c723c */ /* 0x040ff0000000185c */
[----:B------:R-:W-:Y:S08]  /*3940*/  HMMA.16816.F32 R108, R20, R30, R84 ;  /* 0x0000001e146c723c */ /* 0x000ff00000001854 */
[C---:B------:R-:W-:Y:S08]  /*3950*/  HMMA.16816.F32 R20, R16.reuse, R36, R76 ;  /* 0x000000241014723c */ /* 0x040ff0000000184c */
[C---:B------:R-:W-:Y:S08]  /*3960*/  HMMA.16816.F32 R80, R16.reuse, R38, R80 ;  /* 0x000000261050723c */ /* 0x040ff00000001850 */
[----:B------:R-:W-:Y:S08]  /*3970*/  HMMA.16816.F32 R76, R16, R28, R60 ;  /* 0x0000001c104c723c */ /* 0x000ff0000000183c */
[C---:B----4-:R-:W-:Y:S08]  /*3980*/  HMMA.16816.F32 R36, R8.reuse, R70, R24 ;  /* 0x000000460824723c */ /* 0x050ff00000001818 */
[----:B------:R-:W-:Y:S08]  /*3990*/  HMMA.16816.F32 R60, R8, R68, R48 ;  /* 0x00000044083c723c */ /* 0x000ff00000001830 */
[----:B------:R-:W-:Y:S08]  /*39a0*/  HMMA.16816.F32 R24, R12, R70, R56 ;  /* 0x000000460c18723c */ /* 0x000ff00000001838 */
[C---:B------:R-:W-:Y:S08]  /*39b0*/  HMMA.16816.F32 R72, R16.reuse, R32, R72 ;  /* 0x000000201048723c */ /* 0x040ff00000001848 */
[----:B------:R-:W-:Y:S08]  /*39c0*/  HMMA.16816.F32 R64, R16, R34, R64 ;  /* 0x000000221040723c */ /* 0x000ff00000001840 */
[----:B-1----:R-:W-:Y:S01]  /*39d0*/  HMMA.16816.F32 R32, R12, R44, R20 ;  /* 0x0000002c0c20723c */ /* 0x002fe20000001814 */
[----:B------:R-:W1:Y:S07]  /*39e0*/  LDSM.16.M88.4 R20, [R237+0x3000] ;  /* 0x00300000ed14783b */ /* 0x000e6e0000000200 */
[C---:B------:R-:W-:Y:S08]  /*39f0*/  HMMA.16816.F32 R88, R16.reuse, R40, R88 ;  /* 0x000000281058723c */ /* 0x040ff00000001858 */
[----:B------:R-:W-:Y:S07]  /*3a00*/  HMMA.16816.F32 R84, R16, R30, R52 ;  /* 0x0000001e1054723c */ /* 0x000fee0000001834 */
[----:B------:R-:W-:Y:S01]  /*3a10*/  IADD3 R19, R152, 0x48, RZ ;  /* 0x0000004898137810 */ /* 0x000fe20007ffe0ff */
[----:B------:R-:W-:Y:S01]  /*3a20*/  HMMA.16816.F32 R48, R8, R44, R100 ;  /* 0x0000002c0830723c */ /* 0x000fe20000001864 */
[----:B------:R-:W-:-:S02]  /*3a30*/  IMNMX R17, R5, UR15, PT ;  /* 0x0000000f05117c17 */ /* 0x000fc4000b800200 */
[----:B------:R-:W-:Y:S02]  /*3a40*/  IMNMX R16, R152, UR15, PT ;  /* 0x0000000f98107c17 */ /* 0x000fe4000b800200 */
[----:B------:R-:W-:Y:S02]  /*3a50*/  IMNMX R18, R6, UR15, PT ;  /* 0x0000000f06127c17 */ /* 0x000fe4000b800200 */
[----:B------:R-:W-:Y:S01]  /*3a60*/  IMNMX R19, R19, UR15, PT ;  /* 0x0000000f13137c17 */ /* 0x000fe2000b800200 */
[----:B------:R-:W-:Y:S01]  /*3a70*/  HMMA.16816.F32 R28, R12, R46, R80 ;  /* 0x0000002e0c1c723c */ /* 0x000fe20000001850 */
[----:B------:R-:W-:Y:S02]  /*3a80*/  IADD3 R5, R2, 0x8, RZ ;  /* 0x0000000802057810 */ /* 0x000fe40007ffe0ff */
[C---:B------:R-:W-:Y:S02]  /*3a90*/  ISETP.GE.AND P5, PT, R3.reuse, R16, PT ;  /* 0x000000100300720c */ /* 0x040fe40003fa6270 */
[----:B------:R-:W-:-:S02]  /*3aa0*/  ISETP.GE.AND P1, PT, R3, R17, PT ;  /* 0x000000110300720c */ /* 0x000fc40003f26270 */
[C---:B------:R-:W-:Y:S01]  /*3ab0*/  ISETP.GE.AND P2, PT, R3.reuse, R18, PT ;  /* 0x000000120300720c */ /* 0x040fe20003f46270 */
[C---:B------:R-:W-:Y:S01]  /*3ac0*/  HMMA.16816.F32 R52, R8.reuse, R46, R104 ;  /* 0x0000002e0834723c */ /* 0x040fe20000001868 */
[----:B------:R-:W-:Y:S02]  /*3ad0*/  ISETP.GE.AND P0, PT, R3, R19, PT ;  /* 0x000000130300720c */ /* 0x000fe40003f06270 */
[----:B------:R-:W-:Y:S02]  /*3ae0*/  ISETP.GE.AND P6, PT, R5, R16, PT ;  /* 0x000000100500720c */ /* 0x000fe40003fc6270 */
[----:B------:R-:W-:Y:S02]  /*3af0*/  IADD3 R3, R2, 0x9, RZ ;  /* 0x0000000902037810 */ /* 0x000fe40007ffe0ff */
[----:B------:R-:W-:Y:S01]  /*3b00*/  FSEL R59, R63, -INF , !P0 ;  /* 0xff8000003f3b7808 */ /* 0x000fe20004000000 */
[----:B-1----:R-:W-:Y:S01]  /*3b10*/  HMMA.16816.F32 R40, R8, R20, R120 ;  /* 0x000000140828723c */ /* 0x002fe20000001878 */
[----:B------:R-:W-:-:S02]  /*3b20*/  FSEL R165, R24, -INF , !P6 ;  /* 0xff80000018a57808 */ /* 0x000fc40007000000 */
[-C--:B------:R-:W-:Y:S02]  /*3b30*/  ISETP.GE.AND P3, PT, R5, R17.reuse, PT ;  /* 0x000000110500720c */ /* 0x080fe40003f66270 */
[C---:B------:R-:W-:Y:S02]  /*3b40*/  ISETP.GE.AND P0, PT, R3.reuse, R16, PT ;  /* 0x000000100300720c */ /* 0x040fe40003f06270 */
[----:B------:R-:W-:Y:S01]  /*3b50*/  ISETP.GE.AND P6, PT, R3, R17, PT ;  /* 0x000000110300720c */ /* 0x000fe20003fc6270 */
[----:B------:R-:W-:Y:S01]  /*3b60*/  HMMA.16816.F32 R44, R8, R22, R96 ;  /* 0x00000016082c723c */ /* 0x000fe20000001860 */
[----:B------:R-:W-:Y:S02]  /*3b70*/  FSEL R170, R26, -INF , !P3 ;  /* 0xff8000001aaa7808 */ /* 0x000fe40005800000 */
[----:B------:R-:W-:Y:S02]  /*3b80*/  FSEL R164, R25, -INF , !P0 ;  /* 0xff80000019a47808 */ /* 0x000fe40004000000 */
[----:B------:R-:W-:-:S02]  /*3b90*/  FSEL R169, R27, -INF , !P6 ;  /* 0xff8000001ba97808 */ /* 0x000fc40007000000 */
[----:B------:R-:W1:Y:S01]  /*3ba0*/  LDSM.16.M88.4 R24, [R237+0x3800] ;  /* 0x00380000ed18783b */ /* 0x000e620000000200 */
[----:B------:R-:W-:Y:S01]  /*3bb0*/  FSEL R58, R61, -INF , !P2 ;  /* 0xff8000003d3a7808 */ /* 0x000fe20005000000 */
[----:B------:R-:W-:-:S04]  /*3bc0*/  DEPBAR.LE SB0, 0x0 ;  /* 0x000080000000791a */ /* 0x000fc80000000000 */
[----:B------:R-:W-:Y:S01]  /*3bd0*/  BAR.SYNC.DEFER_BLOCKING 0x0 ;  /* 0x0000000000007b1d */ /* 0x000fe20000010000 */
[CC--:B------:R-:W-:Y:S02]  /*3be0*/  ISETP.GE.AND P4, PT, R5.reuse, R18.reuse, PT ;  /* 0x000000120500720c */ /* 0x0c0fe40003f86270 */
[-C--:B------:R-:W-:Y:S02]  /*3bf0*/  ISETP.GE.AND P2, PT, R5, R19.reuse, PT ;  /* 0x000000130500720c */ /* 0x080fe40003f46270 */
[----:B------:R-:W-:Y:S02]  /*3c00*/  IADD3 R5, R2, 0x10, RZ ;  /* 0x0000001002057810 */ /* 0x000fe40007ffe0ff */
[C---:B------:R-:W-:Y:S02]  /*3c10*/  ISETP.GE.AND P3, PT, R3.reuse, R18, PT ;  /* 0x000000120300720c */ /* 0x040fe40003f66270 */
[----:B------:R-:W-:Y:S02]  /*3c20*/  ISETP.GE.AND P0, PT, R3, R19, PT ;  /* 0x000000130300720c */ /* 0x000fe40003f06270 */
[----:B------:R-:W-:-:S02]  /*3c30*/  ISETP.GE.AND P6, PT, R5, R16, PT ;  /* 0x000000100500720c */ /* 0x000fc40003fc6270 */
[----:B------:R-:W-:Y:S02]  /*3c40*/  IADD3 R3, R2, 0x11, RZ ;  /* 0x0000001102037810 */ /* 0x000fe40007ffe0ff */
[----:B------:R-:W-:Y:S02]  /*3c50*/  FSEL R63, R38, -INF , !P2 ;  /* 0xff800000263f7808 */ /* 0x000fe40005000000 */
[----:B------:R-:W-:Y:S02]  /*3c60*/  FSEL R61, R39, -INF , !P0 ;  /* 0xff800000273d7808 */ /* 0x000fe40004000000 */
[----:B------:R-:W-:Y:S02]  /*3c70*/  FSEL R161, R32, -INF , !P6 ;  /* 0xff80000020a17808 */ /* 0x000fe40007000000 */
[----:B------:R-:W-:Y:S02]  /*3c80*/  ISETP.GE.AND P2, PT, R5, R17, PT ;  /* 0x000000110500720c */ /* 0x000fe40003f46270 */
[----:B------:R-:W-:-:S02]  /*3c90*/  ISETP.GE.AND P0, PT, R3, R16, PT ;  /* 0x000000100300720c */ /* 0x000fc40003f06270 */
[----:B------:R-:W-:Y:S02]  /*3ca0*/  ISETP.GE.AND P6, PT, R3, R17, PT ;  /* 0x000000110300720c */ /* 0x000fe40003fc6270 */
[----:B------:R-:W-:Y:S02]  /*3cb0*/  FSEL R163, R34, -INF , !P2 ;  /* 0xff80000022a37808 */ /* 0x000fe40005000000 */
[----:B------:R-:W-:Y:S02]  /*3cc0*/  FSEL R160, R33, -INF , !P0 ;  /* 0xff80000021a07808 */ /* 0x000fe40004000000 */
[----:B------:R-:W-:Y:S02]  /*3cd0*/  FSEL R162, R35, -INF , !P6 ;  /* 0xff80000023a27808 */ /* 0x000fe40007000000 */
[----:B------:R-:W-:Y:S01]  /*3ce0*/  HMMA.16816.F32 R32, R12, R20, R72 ;  /* 0x000000140c20723c */ /* 0x000fe20000001848 */
[----:B------:R-:W-:Y:S02]  /*3cf0*/  FSEL R57, R36, -INF , !P4 ;  /* 0xff80000024397808 */ /* 0x000fe40006000000 */
[----:B------:R-:W-:-:S02]  /*3d00*/  FSEL R56, R37, -INF , !P3 ;  /* 0xff80000025387808 */ /* 0x000fc40005800000 */
[CC--:B------:R-:W-:Y:S02]  /*3d10*/  ISETP.GE.AND P4, PT, R5.reuse, R18.reuse, PT ;  /* 0x000000120500720c */ /* 0x0c0fe40003f86270 */
[-C--:B------:R-:W-:Y:S01]  /*3d20*/  ISETP.GE.AND P3, PT, R5, R19.reuse, PT ;  /* 0x000000130500720c */ /* 0x080fe20003f66270 */
[C---:B------:R-:W-:Y:S01]  /*3d30*/  HMMA.16816.F32 R36, R12.reuse, R22, R64 ;  /* 0x000000160c24723c */ /* 0x040fe20000001840 */
[C---:B------:R-:W-:Y:S02]  /*3d40*/  ISETP.GE.AND P2, PT, R3.reuse, R18, PT ;  /* 0x000000120300720c */ /* 0x040fe40003f46270 */
[----:B------:R-:W-:Y:S02]  /*3d50*/  ISETP.GE.AND P0, PT, R3, R19, PT ;  /* 0x000000130300720c */ /* 0x000fe40003f06270 */
[C---:B------:R-:W-:Y:S02]  /*3d60*/  IADD3 R5, R2.reuse, 0x18, RZ ;  /* 0x0000001802057810 */ /* 0x040fe40007ffe0ff */
[----:B------:R-:W-:Y:S01]  /*3d70*/  IADD3 R3, R2, 0x19, RZ ;  /* 0x0000001902037810 */ /* 0x000fe20007ffe0ff */
[----:B-1----:R-:W-:Y:S01]  /*3d80*/  HMMA.16816.F32 R20, R12, R24, R76 ;  /* 0x000000180c14723c */ /* 0x002fe2000000184c */
[----:B------:R-:W-:-:S02]  /*3d90*/  FSEL R72, R50, -INF , !P3 ;  /* 0xff80000032487808 */ /* 0x000fc40005800000 */
[----:B------:R-:W-:Y:S02]  /*3da0*/  FSEL R73, R51, -INF , !P0 ;  /* 0xff80000033497808 */ /* 0x000fe40004000000 */
[CC--:B------:R-:W-:Y:S02]  /*3db0*/  ISETP.GE.AND P6, PT, R5.reuse, R16.reuse, PT ;  /* 0x000000100500720c */ /* 0x0c0fe40003fc6270 */
[----:B------:R-:W-:Y:S02]  /*3dc0*/  ISETP.GE.AND P3, PT, R5, R17, PT ;  /* 0x000000110500720c */ /* 0x000fe40003f66270 */
[----:B------:R-:W-:Y:S02]  /*3dd0*/  ISETP.GE.AND P0, PT, R3, R16, PT ;  /* 0x000000100300720c */ /* 0x000fe40003f06270 */
[----:B------:R-:W-:Y:S02]  /*3de0*/  FSEL R70, R48, -INF , !P4 ;  /* 0xff80000030467808 */ /* 0x000fe40006000000 */
        /* <DEDUP_REMOVED lines=8> */
[----:B------:R-:W-:Y:S02]  /*3e70*/  ISETP.GE.AND P0, PT, R3, R19, PT ;  /* 0x000000130300720c */ /* 0x000fe40003f06270 */
[C---:B------:R-:W-:Y:S02]  /*3e80*/  IADD3 R5, R2.reuse, 0x20, RZ ;  /* 0x0000002002057810 */ /* 0x040fe40007ffe0ff */
[----:B------:R-:W-:Y:S02]  /*3e90*/  IADD3 R3, R2, 0x21, RZ ;  /* 0x0000002102037810 */ /* 0x000fe40007ffe0ff */
[----:B------:R-:W-:Y:S02]  /*3ea0*/  FSEL R159, R31, -INF , !P6 ;  /* 0xff8000001f9f7808 */ /* 0x000fe40007000000 */
[----:B------:R-:W-:Y:S01]  /*3eb0*/  FSEL R54, R54, -INF , !P2 ;  /* 0xff80000036367808 */ /* 0x000fe20005000000 */
[----:B------:R-:W-:Y:S01]  /*3ec0*/  HMMA.16816.F32 R28, R8, R24, R92 ;  /* 0x00000018081c723c */ /* 0x000fe2000000185c */
[----:B------:R-:W-:-:S02]  /*3ed0*/  FSEL R64, R55, -INF , !P0 ;  /* 0xff80000037407808 */ /* 0x000fc40004000000 */
[CC--:B------:R-:W-:Y:S02]  /*3ee0*/  ISETP.GE.AND P6, PT, R5.reuse, R16.reuse, PT ;  /* 0x000000100500720c */ /* 0x0c0fe40003fc6270 */
[----:B------:R-:W-:Y:S02]  /*3ef0*/  ISETP.GE.AND P2, PT, R5, R17, PT ;  /* 0x000000110500720c */ /* 0x000fe40003f46270 */
[----:B------:R-:W-:Y:S01]  /*3f00*/  ISETP.GE.AND P0, PT, R3, R16, PT ;  /* 0x000000100300720c */ /* 0x000fe20003f06270 */
[----:B------:R-:W-:Y:S01]  /*3f10*/  HMMA.16816.F32 R8, R8, R26, R108 ;  /* 0x0000001a0808723c */ /* 0x000fe2000000186c */
[----:B------:R-:W-:Y:S02]  /*3f20*/  FSEL R52, R52, -INF , !P4 ;  /* 0xff80000034347808 */ /* 0x000fe40006000000 */
[----:B------:R-:W-:Y:S02]  /*3f30*/  FSEL R53, R53, -INF , !P3 ;  /* 0xff80000035357808 */ /* 0x000fe40005800000 */
[----:B------:R-:W-:-:S02]  /*3f40*/  FSEL R190, R32, -INF , !P6 ;  /* 0xff80000020be7808 */ /* 0x000fc40007000000 */
[----:B------:R-:W-:Y:S02]  /*3f50*/  FSEL R193, R34, -INF , !P2 ;  /* 0xff80000022c17808 */ /* 0x000fe40005000000 */
[----:B------:R-:W-:Y:S02]  /*3f60*/  FSEL R189, R33, -INF , !P0 ;  /* 0xff80000021bd7808 */ /* 0x000fe40004000000 */
[CC--:B------:R-:W-:Y:S02]  /*3f70*/  ISETP.GE.AND P4, PT, R5.reuse, R18.reuse, PT ;  /* 0x000000120500720c */ /* 0x0c0fe40003f86270 */
[----:B------:R-:W-:Y:S02]  /*3f80*/  ISETP.GE.AND P3, PT, R5, R19, PT ;  /* 0x000000130500720c */ /* 0x000fe40003f66270 */
[C---:B------:R-:W-:Y:S02]  /*3f90*/  ISETP.GE.AND P6, PT, R3.reuse, R17, PT ;  /* 0x000000110300720c */ /* 0x040fe40003fc6270 */
[----:B------:R-:W-:-:S02]  /*3fa0*/  ISETP.GE.AND P2, PT, R3, R18, PT ;  /* 0x000000120300720c */ /* 0x000fc40003f46270 */
        /* <DEDUP_REMOVED lines=19> */
[----:B------:R-:W-:-:S02]  /*40e0*/  ISETP.GE.AND P0, PT, R3, R16, PT ;  /* 0x000000100300720c */ /* 0x000fc40003f06270 */
[----:B------:R-:W-:Y:S02]  /*40f0*/  FSEL R188, R40, -INF , !P4 ;  /* 0xff80000028bc7808 */ /* 0x000fe40006000000 */
[----:B------:R-:W-:Y:S02]  /*4100*/  FSEL R187, R41, -INF , !P2 ;  /* 0xff80000029bb7808 */ /* 0x000fe40005000000 */
[C---:B------:R-:W-:Y:S02]  /*4110*/  ISETP.GE.AND P4, PT, R5.reuse, R18, PT ;  /* 0x000000120500720c */ /* 0x040fe40003f86270 */
[----:B------:R-:W-:Y:S02]  /*4120*/  ISETP.GE.AND P2, PT, R5, R19, PT ;  /* 0x000000130500720c */ /* 0x000fe40003f46270 */
[----:B------:R-:W-:Y:S02]  /*4130*/  FSEL R226, R21, -INF , !P0 ;  /* 0xff80000015e27808 */ /* 0x000fe40004000000 */
[----:B------:R-:W-:-:S02]  /*4140*/  IADD3 R5, R2, 0x30, RZ ;  /* 0x0000003002057810 */ /* 0x000fc40007ffe0ff */
[----:B------:R-:W-:Y:S02]  /*4150*/  ISETP.GE.AND P0, PT, R3, R19, PT ;  /* 0x000000130300720c */ /* 0x000fe40003f06270 */
[----:B------:R-:W-:Y:S02]  /*4160*/  FSEL R171, R39, -INF , !P6 ;  /* 0xff80000027ab7808 */ /* 0x000fe40007000000 */
[-C--:B------:R-:W-:Y:S02]  /*4170*/  ISETP.GE.AND P6, PT, R5, R16.reuse, PT ;  /* 0x000000100500720c */ /* 0x080fe40003fc6270 */
[----:B------:R-:W-:Y:S02]  /*4180*/  FSEL R197, R31, -INF , !P0 ;  /* 0xff8000001fc57808 */ /* 0x000fe40004000000 */
[----:B------:R-:W-:Y:S02]  /*4190*/  ISETP.GE.AND P0, PT, R2, R16, PT ;  /* 0x000000100200720c */ /* 0x000fe40003f06270 */
[----:B------:R-:W-:-:S02]  /*41a0*/  FSEL R246, R20, -INF , !P6 ;  /* 0xff80000014f67808 */ /* 0x000fc40007000000 */
[----:B------:R-:W-:Y:S02]  /*41b0*/  ISETP.GE.AND P6, PT, R3, R17, PT ;  /* 0x000000110300720c */ /* 0x000fe40003fc6270 */
[----:B------:R-:W-:Y:S02]  /*41c0*/  FSEL R132, R32, -INF , !P0 ;  /* 0xff80000020847808 */ /* 0x000fe40004000000 */
[----:B------:R-:W-:Y:S02]  /*41d0*/  FSEL R186, R46, -INF , !P2 ;  /* 0xff8000002eba7808 */ /* 0x000fe40005000000 */
[----:B------:R-:W-:Y:S02]  /*41e0*/  ISETP.GE.AND P0, PT, R2, R19, PT ;  /* 0x000000130200720c */ /* 0x000fe40003f06270 */
[----:B------:R-:W-:Y:S02]  /*41f0*/  ISETP.GE.AND P2, PT, R5, R17, PT ;  /* 0x000000110500720c */ /* 0x000fe40003f46270 */
[----:B------:R-:W-:-:S02]  /*4200*/  FSEL R225, R23, -INF , !P6 ;  /* 0xff80000017e17808 */ /* 0x000fc40007000000 */
[----:B------:R-:W-:Y:S02]  /*4210*/  FSEL R23, R62, -INF , !P0 ;  /* 0xff8000003e177808 */ /* 0x000fe40004000000 */
[----:B------:R-:W-:Y:S02]  /*4220*/  FSEL R184, R45, -INF , !P3 ;  /* 0xff8000002db87808 */ /* 0x000fe40005800000 */
[----:B------:R-:W-:Y:S02]  /*4230*/  FSEL R178, R22, -INF , !P2 ;  /* 0xff80000016b27808 */ /* 0x000fe40005000000 */
[----:B------:R-:W-:Y:S02]  /*4240*/  PLOP3.LUT P0, PT, PT, PT, UP0, 0x80, 0x0 ;  /* 0x000000000000781c */ /* 0x000fe40003f0f008 */
[----:B------:R-:W-:Y:S02]  /*4250*/  ISETP.GE.AND P3, PT, R5, R19, PT ;  /* 0x000000130500720c */ /* 0x000fe40003f66270 */
[----:B------:R-:W-:-:S02]  /*4260*/  ISETP.GE.AND P2, PT, R3, R18, PT ;  /* 0x000000120300720c */ /* 0x000fc40003f46270 */
[----:B------:R-:W-:Y:S02]  /*4270*/  IADD3 R3, R2, 0x38, RZ ;  /* 0x0000003802037810 */ /* 0x000fe40007ffe0ff */
[----:B------:R-:W-:Y:S02]  /*4280*/  FSEL R174, R44, -INF , !P4 ;  /* 0xff8000002cae7808 */ /* 0x000fe40006000000 */
[----:B------:R-:W-:Y:S02]  /*4290*/  FSEL R176, R30, -INF , !P3 ;  /* 0xff8000001eb07808 */ /* 0x000fe40005800000 */
[----:B------:R-:W-:Y:S02]  /*42a0*/  FSEL R247, R29, -INF , !P2 ;  /* 0xff8000001df77808 */ /* 0x000fe40005000000 */
[----:B------:R-:W-:Y:S02]  /*42b0*/  FSEL R133, R33, -INF , !P5 ;  /* 0xff80000021857808 */ /* 0x000fe40006800000 */
[----:B------:R-:W-:-:S02]  /*42c0*/  FSEL R135, R35, -INF , !P1 ;  /* 0xff80000023877808 */ /* 0x000fc40004800000 */
[-C--:B------:R-:W-:Y:S02]  /*42d0*/  ISETP.GE.AND P4, PT, R5, R18.reuse, PT ;  /* 0x000000120500720c */ /* 0x080fe40003f86270 */
[CC--:B------:R-:W-:Y:S02]  /*42e0*/  ISETP.GE.AND P3, PT, R3.reuse, R18.reuse, PT ;  /* 0x000000120300720c */ /* 0x0c0fe40003f66270 */
[----:B------:R-:W-:Y:S02]  /*42f0*/  ISETP.GE.AND P2, PT, R3, R19, PT ;  /* 0x000000130300720c */ /* 0x000fe40003f46270 */
[C---:B------:R-:W-:Y:S02]  /*4300*/  ISETP.GE.AND P5, PT, R2.reuse, R17, PT ;  /* 0x000000110200720c */ /* 0x040fe40003fa6270 */
[C---:B------:R-:W-:Y:S02]  /*4310*/  ISETP.GE.AND P1, PT, R2.reuse, R18, PT ;  /* 0x000000120200720c */ /* 0x040fe40003f26270 */
[----:B------:R-:W-:-:S02]  /*4320*/  IADD3 R2, R2, 0x39, RZ ;  /* 0x0000003902027810 */ /* 0x000fc40007ffe0ff */
[----:B------:R-:W-:Y:S02]  /*4330*/  FSEL R252, R28, -INF , !P4 ;  /* 0xff8000001cfc7808 */ /* 0x000fe40006000000 */
[----:B------:R-:W-:Y:S02]  /*4340*/  FSEL R134, R34, -INF , !P5 ;  /* 0xff80000022867808 */ /* 0x000fe40006800000 */
[----:B------:R-:W-:Y:S02]  /*4350*/  FSEL R224, R8, -INF , !P3 ;  /* 0xff80000008e07808 */ /* 0x000fe40005800000 */
[----:B------:R-:W-:Y:S02]  /*4360*/  FSEL R245, R10, -INF , !P2 ;  /* 0xff8000000af57808 */ /* 0x000fe40005000000 */
[----:B------:R-:W-:Y:S02]  /*4370*/  FSEL R22, R60, -INF , !P1 ;  /* 0xff8000003c167808 */ /* 0x000fe40004800000 */
[----:B------:R-:W-:-:S02]  /*4380*/  ISETP.GE.AND P6, PT, R3, R16, PT ;  /* 0x000000100300720c */ /* 0x000fc40003fc6270 */
[-C--:B------:R-:W-:Y:S02]  /*4390*/  ISETP.GE.AND P4, PT, R3, R17.reuse, PT ;  /* 0x000000110300720c */ /* 0x080fe40003f86270 */
        /* <DEDUP_REMOVED lines=9> */
[----:B------:R-:W-:Y:S01]  /*4430*/  FSEL R217, R15, -INF , !P3 ;  /* 0xff8000000fd97808 */ /* 0x000fe20005800000 */
[----:B------:R-:W-:Y:S05]  /*4440*/  @!P0 BRA `(.L_x_155) ;  /* 0x000004a000008947 */ /* 0x000fea0003800000 */
[----:B------:R-:W-:Y:S01]  /*4450*/  UIADD3 UR5, UR8, -0x2, URZ ;  /* 0xfffffffe08057890 */ /* 0x000fe2000fffe03f */
[----:B------:R-:W-:Y:S01]  /*4460*/  ISETP.GE.AND P3, PT, R180, c[0x0][0x220], PT ;  /* 0x00008800b4007a0c */ /* 0x000fe20003f66270 */
[----:B------:R-:W-:Y:S01]  /*4470*/  BSSY B0, `(.L_x_156) ;  /* 0x0000046000007945 */ /* 0x000fe20003800000 */
[----:B------:R-:W-:Y:S01]  /*4480*/  ISETP.GE.AND P2, PT, R166, c[0x0][0x220], PT ;  /* 0x00008800a6007a0c */ /* 0x000fe20003f46270 */
[----:B------:R-:W-:-:S02]  /*4490*/  USHF.R.S32.HI UR4, URZ, 0x1f, UR5 ;  /* 0x0000001f3f047899 */ /* 0x000fc40008011405 */
[----:B------:R-:W-:Y:S01]  /*44a0*/  UIMAD UR22, UR22, UR5, URZ ;  /* 0x00000005161672a4 */ /* 0x000fe2000f8e023f */
[----:B------:R-:W-:-:S03]  /*44b0*/  IMAD.WIDE.U32 R2, R153, UR5, R154 ;  /* 0x0000000599027c25 */ /* 0x000fc6000f8e009a */
[----:B------:R-:W-:-:S04]  /*44c0*/  UIMAD UR4, UR4, UR23, UR22 ;  /* 0x00000017040472a4 */ /* 0x000fc8000f8e0216 */
[C---:B------:R-:W-:Y:S01]  /*44d0*/  @!P3 LEA R8, P5, R2.reuse, c[0x0][0x168], 0x1 ;  /* 0x00005a000208ba11 */ /* 0x040fe200078a08ff */
[----:B------:R1:W-:Y:S01]  /*44e0*/  @P3 STS.128 [R244+0x8000], RZ ;  /* 0x008000fff4003388 */ /* 0x0003e20000000c00 */
[----:B------:R-:W-:Y:S02]  /*44f0*/  IADD3 R6, R3, UR4, RZ ;  /* 0x0000000403067c10 */ /* 0x000fe4000fffe0ff */
[C---:B------:R-:W-:Y:S02]  /*4500*/  @!P2 LEA R10, P4, R2.reuse, c[0x0][0x168], 0x1 ;  /* 0x00005a00020aaa11 */ /* 0x040fe400078808ff */
[C---:B------:R-:W-:Y:S02]  /*4510*/  IADD3 R3, P1, R2.reuse, UR7, RZ ;  /* 0x0000000702037c10 */ /* 0x040fe4000ff3e0ff */
[C-C-:B------:R-:W-:Y:S02]  /*4520*/  @!P3 LEA.HI.X R9, R2.reuse, c[0x0][0x16c], R6.reuse, 0x1, P5 ;  /* 0x00005b000209ba11 */ /* 0x140fe400028f0c06 */
[----:B------:R-:W-:-:S02]  /*4530*/  @!P2 LEA.HI.X R11, R2, c[0x0][0x16c], R6, 0x1, P4 ;  /* 0x00005b00020baa11 */ /* 0x000fc400020f0c06 */
[----:B------:R-:W-:Y:S01]  /*4540*/  IADD3.X R6, R6, UR11, RZ, P1, !PT ;  /* 0x0000000b06067c10 */ /* 0x000fe20008ffe4ff */
[----:B------:R-:W-:Y:S01]  /*4550*/  @!PT LDS RZ, [RZ] ;  /* 0x00000000fffff984 */ /* 0x000fe20000000800 */
[----:B------:R-:W-:Y:S01]  /*4560*/  @!PT LDS RZ, [RZ] ;  /* 0x00000000fffff984 */ /* 0x000fe20000000800 */
[----:B------:R-:W-:Y:S01]  /*4570*/  @!PT LDS RZ, [RZ] ;  /* 0x00000000fffff984 */ /* 0x000fe20000000800 */
[----:B------:R2:W-:Y:S01]  /*4580*/  @!P3 LDGSTS.E.BYPASS.LTC128B.128 [R244+0x8000], [R8.64] ;  /* 0x0800000008f4bfae */ /* 0x0005e2000b901d52 */
[C---:B------:R-:W-:Y:S02]  /*4590*/  @!P3 LEA R20, P5, R3.reuse, c[0x0][0x168], 0x1 ;  /* 0x00005a000314ba11 */ /* 0x040fe400078a08ff */
[C---:B------:R-:W-:Y:S01]  /*45a0*/  @!P2 LEA R12, P1, R3.reuse, c[0x0][0x168], 0x1 ;  /* 0x00005a00030caa11 */ /* 0x040fe200078208ff */
[----:B------:R1:W-:Y:S01]  /*45b0*/  @P2 STS.128 [R244+0xa000], RZ ;  /* 0x00a000fff4002388 */ /* 0x0003e20000000c00 */
[C---:B------:R-:W-:Y:S02]  /*45c0*/  IADD3 R2, P4, R3.reuse, UR7, RZ ;  /* 0x0000000703027c10 */ /* 0x040fe4000ff9e0ff */
[C-C-:B------:R-:W-:Y:S01]  /*45d0*/  @!P3 LEA.HI.X R21, R3.reuse, c[0x0][0x16c], R6.reuse, 0x1, P5 ;  /* 0x00005b000315ba11 */ /* 0x140fe200028f0c06 */
[----:B------:R-:W-:Y:S01]  /*45e0*/  @!PT LDS RZ, [RZ] ;  /* 0x00000000fffff984 */ /* 0x000fe20000000800 */
[----:B------:R-:W-:Y:S01]  /*45f0*/  @!PT LDS RZ, [RZ] ;  /* 0x00000000fffff984 */ /* 0x000fe20000000800 */
[----:B------:R-:W-:Y:S01]  /*4600*/  @!PT LDS RZ, [RZ] ;  /* 0x00000000fffff984 */ /* 0x000fe20000000800 */
[----:B------:R3:W-:Y:S01]  /*4610*/  @!P2 LDGSTS.E.BYPASS.LTC128B.128 [R244+0xa000], [R10.64+0x80] ;  /* 0x0a0000800af4afae */ /* 0x0007e2000b901d52 */
[----:B------:R-:W-:-:S02]  /*4620*/  @!P2 LEA.HI.X R13, R3, c[0x0][0x16c], R6, 0x1, P1 ;  /* 0x00005b00030daa11 */ /* 0x000fc400008f0c06 */
[----:B------:R-:W-:Y:S01]  /*4630*/  @!P3 LEA R14, P6, R2, c[0x0][0x168], 0x1 ;  /* 0x00005a00020eba11 */ /* 0x000fe200078c08ff */
[----:B------:R1:W-:Y:S01]  /*4640*/  @P3 STS.128 [R244+0x8800], RZ ;  /* 0x008800fff4003388 */ /* 0x0003e20000000c00 */
[----:B------:R-:W-:Y:S02]  /*4650*/  IADD3.X R3, R6, UR11, RZ, P4, !PT ;  /* 0x0000000b06037c10 */ /* 0x000fe4000a7fe4ff */
[C---:B------:R-:W-:Y:S01]  /*4660*/  IADD3 R5, P5, R2.reuse, UR7, RZ ;  /* 0x0000000702057c10 */ /* 0x040fe2000ffbe0ff */
[----:B------:R-:W-:Y:S01]  /*4670*/  @!PT LDS RZ, [RZ] ;  /* 0x00000000fffff984 */ /* 0x000fe20000000800 */
[----:B------:R-:W-:Y:S01]  /*4680*/  @!PT LDS RZ, [RZ] ;  /* 0x00000000fffff984 */ /* 0x000fe20000000800 */
[----:B------:R-:W-:Y:S01]  /*4690*/  @!PT LDS RZ, [RZ] ;  /* 0x00000000fffff984 */ /* 0x000fe20000000800 */
[----:B------:R1:W-:Y:S01]  /*46a0*/  @!P3 LDGSTS.E.BYPASS.LTC128B.128 [R244+0x8800], [R20.64] ;  /* 0x0880000014f4bfae */ /* 0x0003e2000b901d52 */
[----:B------:R-:W-:-:S03]  /*46b0*/  @!P3 LEA.HI.X R15, R2, c[0x0][0x16c], R3, 0x1, P6 ;  /* 0x00005b00020fba11 */ /* 0x000fc600030f0c03 */
[----:B------:R1:W-:Y:S04]  /*46c0*/  @P2 STS.128 [R244+0xa800], RZ ;  /* 0x00a800fff4002388 */ /* 0x0003e80000000c00 */
[----:B------:R-:W-:Y:S01]  /*46d0*/  @!PT LDS RZ, [RZ] ;  /* 0x00000000fffff984 */ /* 0x000fe20000000800 */
[----:B------:R-:W-:Y:S01]  /*46e0*/  @!PT LDS RZ, [RZ] ;  /* 0x00000000fffff984 */ /* 0x000fe20000000800 */
[----:B------:R-:W-:Y:S01]  /*46f0*/  @!PT LDS RZ, [RZ] ;  /* 0x00000000fffff984 */ /* 0x000fe20000000800 */
[----:B------:R1:W-:Y:S01]  /*4700*/  @!P2 LDGSTS.E.BYPASS.LTC128B.128 [R244+0xa800], [R12.64+0x80] ;  /* 0x0a8000800cf4afae */ /* 0x0003e2000b901d52 */
[----:B--2---:R-:W-:-:S03]  /*4710*/  @!P2 LEA R8, P1, R2, c[0x0][0x168], 0x1 ;  /* 0x00005a000208aa11 */ /* 0x004fc600078208ff */
[----:B------:R1:W-:Y:S01]  /*4720*/  @P3 STS.128 [R244+0x9000], RZ ;  /* 0x009000fff4003388 */ /* 0x0003e20000000c00 */
[----:B------:R-:W-:-:S03]  /*4730*/  @!P2 LEA.HI.X R9, R2, c[0x0][0x16c], R3, 0x1, P1 ;  /* 0x00005b000209aa11 */ /* 0x000fc600008f0c03 */
[----:B------:R-:W-:Y:S01]  /*4740*/  @!PT LDS RZ, [RZ] ;  /* 0x00000000fffff984 */ /* 0x000fe20000000800 */
[----:B------:R-:W-:Y:S01]  /*4750*/  @!PT LDS RZ, [RZ] ;  /* 0x00000000fffff984 */ /* 0x000fe20000000800 */
[----:B------:R-:W-:Y:S01]  /*4760*/  @!PT LDS RZ, [RZ] ;  /* 0x00000000fffff984 */ /* 0x000fe20000000800 */
[----:B------:R1:W-:Y:S01]  /*4770*/  @!P3 LDGSTS.E.BYPASS.LTC128B.128 [R244+0x9000], [R14.64] ;  /* 0x090000000ef4bfae */ /* 0x0003e2000b901d52 */
[----:B------:R-:W-:Y:S02]  /*4780*/  IADD3.X R3, R3, UR11, RZ, P5, !PT ;  /* 0x0000000b03037c10 */ /* 0x000fe4000affe4ff */
[C---:B---3--:R-:W-:Y:S01]  /*4790*/  @!P3 LEA R10, P4, R5.reuse, c[0x0][0x168], 0x1 ;  /* 0x00005a00050aba11 */ /* 0x048fe200078808ff */
[----:B------:R1:W-:Y:S03]  /*47a0*/  @P2 STS.128 [R244+0xb000], RZ ;  /* 0x00b000fff4002388 */ /* 0x0003e60000000c00 */
[----:B------:R-:W-:Y:S01]  /*47b0*/  @!P3 LEA.HI.X R11, R5, c[0x0][0x16c], R3, 0x1, P4 ;  /* 0x00005b00050bba11 */ /* 0x000fe200020f0c03 */
[----:B------:R-:W-:Y:S01]  /*47c0*/  @!PT LDS RZ, [RZ] ;  /* 0x00000000fffff984 */ /* 0x000fe20000000800 */
[----:B------:R-:W-:Y:S01]  /*47d0*/  @!PT LDS RZ, [RZ] ;  /* 0x00000000fffff984 */ /* 0x000fe20000000800 */
[----:B------:R-:W-:Y:S01]  /*47e0*/  @!PT LDS RZ, [RZ] ;  /* 0x00000000fffff984 */ /* 0x000fe20000000800 */
[----:B------:R1:W-:Y:S04]  /*47f0*/  @!P2 LDGSTS.E.BYPASS.LTC128B.128 [R244+0xb000], [R8.64+0x80] ;  /* 0x0b00008008f4afae */ /* 0x0003e8000b901d52 */
[----:B------:R1:W-:Y:S04]  /*4800*/  @P3 STS.128 [R244+0x9800], RZ ;  /* 0x009800fff4003388 */ /* 0x0003e80000000c00 */
[----:B------:R-:W-:Y:S01]  /*4810*/  @!PT LDS RZ, [RZ] ;  /* 0x00000000fffff984 */ /* 0x000fe20000000800 */
[----:B------:R-:W-:Y:S01]  /*4820*/  @!PT LDS RZ, [RZ] ;  /* 0x00000000fffff984 */ /* 0x000fe20000000800 */
[----:B------:R-:W-:Y:S01]  /*4830*/  @!PT LDS RZ, [RZ] ;  /* 0x00000000fffff984 */ /* 0x000fe20000000800 */
[----:B------:R1:W-:Y:S04]  /*4840*/  @!P3 LDGSTS.E.BYPASS.LTC128B.128 [R244+0x9800], [R10.64] ;  /* 0x098000000af4bfae */ /* 0x0003e8000b901d52 */
[----:B------:R1:W-:Y:S01]  /*4850*/  @P2 STS.128 [R244+0xb800], RZ ;  /* 0x00b800fff4002388 */ /* 0x0003e20000000c00 */
[----:B------:R-:W-:Y:S05]  /*4860*/  @P2 BRA `(.L_x_157) ;  /* 0x0000006000002947 */ /* 0x000fea0003800000 */
[----:B------:R-:W-:-:S04]  /*4870*/  LEA R2, P1, R5, c[0x0][0x168], 0x1 ;  /* 0x00005a0005027a11 */ /* 0x000fc800078208ff */
[----:B------:R-:W-:-:S05]  /*4880*/  LEA.HI.X R3, R5, c[0x0][0x16c], R3, 0x1, P1 ;  /* 0x00005b0005037a11 */ /* 0x000fca00008f0c03 */
[----:B------:R-:W-:Y:S01]  /*4890*/  @!PT LDS RZ, [RZ] ;  /* 0x00000000fffff984 */ /* 0x000fe20000000800 */
[----:B------:R-:W-:Y:S01]  /*48a0*/  @!PT LDS RZ, [RZ] ;  /* 0x00000000fffff984 */ /* 0x000fe20000000800 */
[----:B------:R-:W-:Y:S01]  /*48b0*/  @!PT LDS RZ, [RZ] ;  /* 0x00000000fffff984 */ /* 0x000fe20000000800 */
[----:B------:R2:W-:Y:S04]  /*48c0*/  LDGSTS.E.BYPASS.LTC128B.128 [R244+0xb800], [R2.64+0x80] ;  /* 0x0b80008002f47fae */ /* 0x0005e8000b901d52 */
.L_x_157:
[----:B------:R-:W-:Y:S05]  /*48d0*/  BSYNC B0 ;  /* 0x0000000000007941 */ /* 0x000fea0003800000 */
.L_x_156:
[----:B------:R-:W0:Y:S02]  /*48e0*/  LDGDEPBAR ;  /* 0x00000000000079af */ /* 0x000e240000000000 */
.L_x_155:
[----:B--2---:R-:W-:Y:S01]  /*48f0*/  FMNMX.FTZ R2, R22, R58, !PT ;  /* 0x0000003a16027209 */ /* 0x004fe20007810000 */
[----:B------:R-:W-:Y:S01]  /*4900*/  STL [R1+0xe0], R244 ;  /* 0x0000e0f401007387 */ /* 0x000fe20000100800 */
[----:B------:R-:W-:Y:S02]  /*4910*/  SHF.L.U32 R233, R7, 0x1, RZ ;  /* 0x0000000107e97819 */ /* 0x000fe400000006ff */
[----:B------:R-:W-:Y:S01]  /*4920*/  FMNMX.FTZ R2, R57, R2, !PT ;  /* 0x0000000239027209 */ /* 0x000fe20007810000 */
[----:B------:R-:W-:Y:S01]  /*4930*/  STL [R1+0xdc], R243 ;  /* 0x0000dcf301007387 */ /* 0x000fe20000100800 */
[----:B------:R-:W-:Y:S01]  /*4940*/  LEA R236, R0, R233, 0x1 ;  /* 0x000000e900ec7211 */ /* 0x000fe200078e08ff */
[----:B------:R-:W-:Y:S01]  /*4950*/  IMAD R234, R4, 0x2, R233 ;  /* 0x0000000204ea7824 */ /* 0x000fe200078e02e9 */
[----:B------:R-:W-:Y:S01]  /*4960*/  FMNMX.FTZ R2, R56, R2, !PT ;  /* 0x0000000238027209 */ /* 0x000fe20007810000 */
[----:B------:R-:W-:Y:S01]  /*4970*/  STL [R1+0xd8], R242 ;  /* 0x0000d8f201007387 */ /* 0x000fe20000100800 */
[----:B-1----:R-:W-:Y:S01]  /*4980*/  FMNMX.FTZ R8, R134, R135, !PT ;  /* 0x0000008786087209 */ /* 0x002fe20007810000 */
[----:B------:R-:W-:Y:S01]  /*4990*/  IMAD R235, R0, 0x2, R234 ;  /* 0x0000000200eb7824 */ /* 0x000fe200078e02ea */
        /* <DEDUP_REMOVED lines=31> */
[----:B------:R-:W-:Y:S01]  /*4b90*/  LDSM.16.MT88.4 R44, [R233+0xc000] ;  /* 0x00c00000e92c783b */ /* 0x000fe20000004200 */
[----:B------:R-:W-:Y:S02]  /*4ba0*/  FMNMX.FTZ R2, R186, R2, !PT ;  /* 0x00000002ba027209 */ /* 0x000fe40007810000 */
[----:B------:R-:W-:Y:S01]  /*4bb0*/  FMNMX.FTZ R166, R219, R166, !PT ;  /* 0x000000a6dba67209 */ /* 0x000fe20007810000 */
[----:B------:R-:W-:Y:S01]  /*4bc0*/  LDSM.16.MT88.4 R48, [R234+0xc000] ;  /* 0x00c00000ea30783b */ /* 0x000fe20000004200 */
[----:B------:R-:W-:Y:S02]  /*4bd0*/  FMNMX.FTZ R2, R185, R2, !PT ;  /* 0x00000002b9027209 */ /* 0x000fe40007810000 */
[----:B------:R-:W-:Y:S01]  /*4be0*/  FMNMX.FTZ R0, R165, R0, !PT ;  /* 0x00000000a5007209 */ /* 0x000fe20007810000 */
[----:B------:R-:W1:Y:S01]  /*4bf0*/  SHFL.BFLY PT, R5, R166, 0x2, 0x1f ;  /* 0x0c401f00a6057f89 */ /* 0x000e6200000e0000 */
        /* <DEDUP_REMOVED lines=8> */
[----:B------:R-:W-:Y:S01]  /*4c80*/  LDSM.16.MT88.4 R96, [R233+0xe000] ;  /* 0x00e00000e960783b */ /* 0x000fe20000004200 */
[----:B------:R-:W-:-:S02]  /*4c90*/  FMNMX.FTZ R2, R227, R2, !PT ;  /* 0x00000002e3027209 */ /* 0x000fc40007810000 */
[----:B------:R-:W-:Y:S01]  /*4ca0*/  FMNMX.FTZ R0, R157, R0, !PT ;  /* 0x000000009d007209 */ /* 0x000fe20007810000 */
[----:B------:R-:W-:Y:S03]  /*4cb0*/  LDSM.16.MT88.4 R104, [R234+0xe000] ;  /* 0x00e00000ea68783b */ /* 0x000fe60000004200 */
[----:B------:R-:W-:Y:S01]  /*4cc0*/  FMNMX.FTZ R0, R156, R0, !PT ;  /* 0x000000009c007209 */ /* 0x000fe20007810000 */
[----:B------:R-:W2:Y:S03]  /*4cd0*/  SHFL.BFLY PT, R3, R2, 0x2, 0x1f ;  /* 0x0c401f0002037f89 */ /* 0x000ea600000e0000 */
[----:B------:R-:W-:Y:S01]  /*4ce0*/  FMNMX.FTZ R0, R190, R0, !PT ;  /* 0x00000000be007209 */ /* 0x000fe20007810000 */
[----:B------:R-:W-:Y:S01]  /*4cf0*/  LDSM.16.MT88.4 R112, [R236+0xe000] ;  /* 0x00e00000ec70783b */ /* 0x000fe20000004200 */
[----:B-1----:R-:W-:-:S02]  /*4d00*/  FMNMX.FTZ R166, R166, R5, !PT ;  /* 0x00000005a6a67209 */ /* 0x002fc40007810000 */
[----:B------:R-:W-:Y:S01]  /*4d10*/  FMNMX.FTZ R0, R189, R0, !PT ;  /* 0x00000000bd007209 */ /* 0x000fe20007810000 */
[----:B------:R-:W-:Y:S03]  /*4d20*/  LDSM.16.MT88.4 R116, [R235+0xe000] ;  /* 0x00e00000eb74783b */ /* 0x000fe60000004200 */
[----:B------:R-:W-:Y:S01]  /*4d30*/  FMNMX.FTZ R0, R173, R0, !PT ;  /* 0x00000000ad007209 */ /* 0x000fe20007810000 */
[----:B------:R-:W1:Y:S03]  /*4d40*/  SHFL.BFLY PT, R5, R166, 0x1, 0x1f ;  /* 0x0c201f00a6057f89 */ /* 0x000e6600000e0000 */
[----:B------:R-:W-:Y:S01]  /*4d50*/  FMNMX.FTZ R0, R172, R0, !PT ;  /* 0x00000000ac007209 */ /* 0x000fe20007810000 */
[----:B------:R-:W-:Y:S04]  /*4d60*/  LDSM.16.MT88.4 R80, [R236+0xc800] ;  /* 0x00c80000ec50783b */ /* 0x000fe80000004200 */
[----:B------:R-:W-:Y:S01]  /*4d70*/  LDSM.16.MT88.4 R76, [R233+0xe800] ;  /* 0x00e80000e94c783b */ /* 0x000fe20000004200 */
[----:B--2---:R-:W-:-:S05]  /*4d80*/  FMNMX.FTZ R2, R2, R3, !PT ;  /* 0x0000000302027209 */ /* 0x004fca0007810000 */
[----:B------:R-:W2:Y:S01]  /*4d90*/  SHFL.BFLY PT, R6, R2, 0x1, 0x1f ;  /* 0x0c201f0002067f89 */ /* 0x000ea200000e0000 */
[----:B-1----:R-:W-:-:S04]  /*4da0*/  FMNMX.FTZ R166, R166, R5, !PT ;  /* 0x00000005a6a67209 */ /* 0x002fc80007810000 */
[C---:B------:R-:W-:Y:S01]  /*4db0*/  FSETP.NEU.FTZ.AND P1, PT, R166.reuse, -INF , PT ;  /* 0xff800000a600780b */ /* 0x040fe20003f3d000 */
[----:B------:R-:W-:Y:S01]  /*4dc0*/  FMUL.FTZ R13, R166, c[0x0][0x23c] ;  /* 0x00008f00a60d7a20 */ /* 0x000fe20000410000 */
[----:B------:R1:W-:Y:S04]  /*4dd0*/  STL [R1+0xe4], R166 ;  /* 0x0000e4a601007387 */ /* 0x0003e80000100800 */
[----:B------:R-:W-:-:S05]  /*4de0*/  FSEL R13, R13, RZ, P1 ;  /* 0x000000ff0d0d7208 */ /* 0x000fca0000800000 */
[----:B------:R-:W-:-:S04]  /*4df0*/  FFMA.FTZ R3, R22, c[0x0][0x23c], -R13 ;  /* 0x00008f0016037a23 */ /* 0x000fc8000001080d */
[----:B------:R2:W3:Y:S02]  /*4e00*/  MUFU.EX2 R244, R3 ;  /* 0x0000000300f47308 */ /* 0x0004e40000000800 */
[----:B--2---:R-:W-:Y:S01]  /*4e10*/  FMNMX.FTZ R3, R2, R6, !PT ;  /* 0x0000000602037209 */ /* 0x004fe20007810000 */
[----:B------:R-:W-:-:S03]  /*4e20*/  FFMA.FTZ R2, R58, c[0x0][0x23c], -R13 ;  /* 0x00008f003a027a23 */ /* 0x000fc6000001080d */
[C---:B------:R-:W-:Y:S02]  /*4e30*/  FSETP.NEU.FTZ.AND P1, PT, R3.reuse, -INF , PT ;  /* 0xff8000000300780b */ /* 0x040fe40003f3d000 */
[----:B-1----:R1:W2:Y:S01]  /*4e40*/  MUFU.EX2 R166, R2 ;  /* 0x0000000200a67308 */ /* 0x0022a20000000800 */
[----:B------:R-:W-:Y:S01]  /*4e50*/  FMUL.FTZ R12, R3, c[0x0][0x23c] ;  /* 0x00008f00030c7a20 */ /* 0x000fe20000410000 */
[----:B------:R-:W-:Y:S04]  /*4e60*/  STL [R1+0xe8], R3 ;  /* 0x0000e80301007387 */ /* 0x000fe80000100800 */
[----:B------:R-:W-:Y:S01]  /*4e70*/  FSEL R12, R12, RZ, P1 ;  /* 0x000000ff0c0c7208 */ /* 0x000fe20000800000 */
[----:B---3--:R-:W-:Y:S01]  /*4e80*/  STL [R1+0xf0], R244 ;  /* 0x0000f0f401007387 */ /* 0x008fe20000100800 */
[----:B-1----:R-:W-:Y:S01]  /*4e90*/  FFMA.FTZ R2, R57, c[0x0][0x23c], -R13 ;  /* 0x00008f0039027a23 */ /* 0x002fe2000001080d */
[----:B--2---:R-:W-:-:S02]  /*4ea0*/  F2FP.PACK_AB R4, R166, R244 ;  /* 0x000000f4a604723e */ /* 0x004fc400000000ff */
[----:B------:R-:W-:Y:S01]  /*4eb0*/  STL [R1+0xec], R166 ;  /* 0x0000eca601007387 */ /* 0x000fe20000100800 */
[----:B------:R1:W-:Y:S02]  /*4ec0*/  MUFU.EX2 R239, R2 ;  /* 0x0000000200ef7308 */ /* 0x0003e40000000800 */
[----:B-1----:R-:W-:-:S06]  /*4ed0*/  FFMA.FTZ R2, R56, c[0x0][0x23c], -R13 ;  /* 0x00008f0038027a23 */ /* 0x002fcc000001080d */
[----:B------:R1:W2:Y:S02]  /*4ee0*/  MUFU.EX2 R19, R2 ;  /* 0x0000000200137308 */ /* 0x0002a40000000800 */
[----:B-1----:R-:W-:Y:S01]  /*4ef0*/  FFMA.FTZ R2, R23, c[0x0][0x23c], -R12 ;  /* 0x00008f0017027a23 */ /* 0x002fe2000001080c */
[----:B--2---:R-:W-:-:S05]  /*4f00*/  F2FP.PACK_AB R6, R19, R239 ;  /* 0x000000ef1306723e */ /* 0x004fca00000000ff */
[----:B------:R1:W-:Y:S02]  /*4f10*/  MUFU.EX2 R243, R2 ;  /* 0x0000000200f37308 */ /* 0x0003e40000000800 */
[--C-:B-1----:R-:W-:Y:S02]  /*4f20*/  FFMA.FTZ R2, R59, c[0x0][0x23c], -R12.reuse ;  /* 0x00008f003b027a23 */ /* 0x102fe4000001080c */
[----:B------:R-:W-:Y:S04]  /*4f30*/  LDSM.16.MT88.4 R56, [R236+0xe800] ;  /* 0x00e80000ec38783b */ /* 0x000fe80000004200 */
[----:B------:R1:W2:Y:S02]  /*4f40*/  MUFU.EX2 R242, R2 ;  /* 0x0000000200f27308 */ /* 0x0002a40000000800 */
[----:B-1----:R-:W-:Y:S01]  /*4f50*/  FFMA.FTZ R2, R63, c[0x0][0x23c], -R12 ;  /* 0x00008f003f027a23 */ /* 0x002fe2000001080c */
[----:B--2---:R-:W-:-:S05]  /*4f60*/  F2FP.PACK_AB R5, R242, R243 ;  /* 0x000000f3f205723e */ /* 0x004fca00000000ff */
[----:B------:R1:W-:Y:S02]  /*4f70*/  MUFU.EX2 R238, R2 ;  /* 0x0000000200ee7308 */ /* 0x0003e40000000800 */
[----:B-1----:R-:W-:Y:S02]  /*4f80*/  FFMA.FTZ R2, R61, c[0x0][0x23c], -R12 ;  /* 0x00008f003d027a23 */ /* 0x002fe4000001080c */
[----:B------:R-:W-:Y:S04]  /*4f90*/  LDSM.16.MT88.4 R60, [R233+0xc800] ;  /* 0x00c80000e93c783b */ /* 0x000fe80000004200 */
[----:B------:R1:W2:Y:S02]  /*4fa0*/  MUFU.EX2 R18, R2 ;  /* 0x0000000200127308 */ /* 0x0002a40000000800 */
[----:B-1----:R-:W-:Y:S01]  /*4fb0*/  FFMA.FTZ R2, R70, c[0x0][0x23c], -R13 ;  /* 0x00008f0046027a23 */ /* 0x002fe2000001080d */
[----:B--2---:R-:W-:-:S05]  /*4fc0*/  F2FP.PACK_AB R7, R18, R238 ;  /* 0x000000ee1207723e */ /* 0x004fca00000000ff */
[----:B------:R1:W-:Y:S02]  /*4fd0*/  MUFU.EX2 R232, R2 ;  /* 0x0000000200e87308 */ /* 0x0003e40000000800 */
[C---:B------:R-:W-:Y:S08]  /*4fe0*/  HMMA.16816.F32 R124, R4.reuse, R44, RZ ;  /* 0x0000002c047c723c */ /* 0x040ff000000018ff */
[----:B------:R-:W-:Y:S01]  /*4ff0*/  HMMA.16816.F32 R144, R4, R48, RZ ;  /* 0x000000300490723c */ /* 0x000fe200000018ff */
[----:B-1----:R-:W-:-:S02]  /*5000*/  FMNMX.FTZ R2, R246, R0, !PT ;  /* 0x00000000f6027209 */ /* 0x002fc40007810000 */
[----:B------:R-:W-:Y:S01]  /*5010*/  FMNMX.FTZ R0, R170, R8, !PT ;  /* 0x00000008aa007209 */ /* 0x000fe20007810000 */
[----:B------:R-:W-:Y:S01]  /*5020*/  FFMA.FTZ R8, R71, c[0x0][0x23c], -R13 ;  /* 0x00008f0047087a23 */ /* 0x000fe2000001080d */
[----:B------:R-:W-:-:S03]  /*5030*/  FMNMX.FTZ R2, R226, R2, !PT ;  /* 0x00000002e2027209 */ /* 0x000fc60007810000 */
[C---:B------:R-:W-:Y:S01]  /*5040*/  HMMA.16816.F32 R152, R4.reuse, R88, RZ ;  /* 0x000000580498723c */ /* 0x040fe200000018ff */
[----:B------:R-:W-:Y:S01]  /*5050*/  FMNMX.FTZ R0, R169, R0, !PT ;  /* 0x00000000a9007209 */ /* 0x000fe20007810000 */
[----:B------:R1:W-:Y:S01]  /*5060*/  MUFU.EX2 R21, R8 ;  /* 0x0000000800157308 */ /* 0x0003e20000000800 */
[----:B------:R-:W-:Y:S01]  /*5070*/  FMNMX.FTZ R9, R216, R2, !PT ;  /* 0x00000002d8097209 */ /* 0x000fe20007810000 */
[----:B------:R-:W-:Y:S01]  /*5080*/  FFMA.FTZ R2, R52, c[0x0][0x23c], -R13 ;  /* 0x00008f0034027a23 */ /* 0x000fe2000001080d */
[----:B------:R-:W-:Y:S03]  /*5090*/  LDSM.16.MT88.4 R68, [R235+0xe800] ;  /* 0x00e80000eb44783b */ /* 0x000fe60000004200 */
[C---:B------:R-:W-:Y:S02]  /*50a0*/  HMMA.16816.F32 R148, R4.reuse, R92, RZ ;  /* 0x0000005c0494723c */ /* 0x040fe400000018ff */
[----:B------:R2:W-:Y:S06]  /*50b0*/  MUFU.EX2 R196, R2 ;  /* 0x0000000200c47308 */ /* 0x0005ec0000000800 */
[----:B------:R-:W-:Y:S01]  /*50c0*/  HMMA.16816.F32 R140, R4, R96, RZ ;  /* 0x00000060048c723c */ /* 0x000fe200000018ff */
[----:B-1----:R-:W-:-:S02]  /*50d0*/  FMNMX.FTZ R8, R163, R0, !PT ;  /* 0x00000000a3087209 */ /* 0x002fc40007810000 */
[----:B------:R-:W-:-:S05]  /*50e0*/  FMNMX.FTZ R0, R195, R9, !PT ;  /* 0x00000009c3007209 */ /* 0x000fca0007810000 */
[----:B------:R-:W-:Y:S01]  /*50f0*/  HMMA.16816.F32 R136, R4, R104, RZ ;  /* 0x000000680488723c */ /* 0x000fe200000018ff */
[----:B------:R-:W1:Y:S01]  /*5100*/  SHFL.BFLY PT, R9, R0, 0x2, 0x1f ;  /* 0x0c401f0000097f89 */ /* 0x000e6200000e0000 */
[----:B--2---:R-:W-:Y:S01]  /*5110*/  FMNMX.FTZ R2, R162, R8, !PT ;  /* 0x00000008a2027209 */ /* 0x004fe20007810000 */
[----:B------:R-:W-:-:S03]  /*5120*/  FFMA.FTZ R8, R53, c[0x0][0x23c], -R13 ;  /* 0x00008f0035087a23 */ /* 0x000fc6000001080d */
[----:B------:R-:W-:Y:S01]  /*5130*/  FMNMX.FTZ R2, R158, R2, !PT ;  /* 0x000000029e027209 */ /* 0x000fe20007810000 */
[----:B------:R2:W3:Y:S01]  /*5140*/  MUFU.EX2 R199, R8 ;  /* 0x0000000800c77308 */ /* 0x0004e20000000800 */
[----:B------:R-:W-:Y:S02]  /*5150*/  HMMA.16816.F32 R128, R4, R112, RZ ;  /* 0x000000700480723c */ /* 0x000fe400000018ff */
[----:B------:R-:W-:-:S04]  /*5160*/  FMNMX.FTZ R2, R159, R2, !PT ;  /* 0x000000029f027209 */ /* 0x000fc80007810000 */
[----:B------:R-:W-:Y:S02]  /*5170*/  FMNMX.FTZ R2, R193, R2, !PT ;  /* 0x00000002c1027209 */ /* 0x000fe40007810000 */
[----:B------:R-:W-:Y:S02]  /*5180*/  HMMA.16816.F32 R120, R4, R116, RZ ;  /* 0x000000740478723c */ /* 0x000fe400000018ff */
[----:B------:R-:W-:-:S04]  /*5190*/  FMNMX.FTZ R2, R191, R2, !PT ;  /* 0x00000002bf027209 */ /* 0x000fc80007810000 */
[----:B------:R-:W-:Y:S01]  /*51a0*/  FMNMX.FTZ R2, R175, R2, !PT ;  /* 0x00000002af027209 */ /* 0x000fe20007810000 */
[--C-:B--2---:R-:W-:Y:S01]  /*51b0*/  FFMA.FTZ R8, R72, c[0x0][0x23c], -R12.reuse ;  /* 0x00008f0048087a23 */ /* 0x104fe2000001080c */
[C---:B------:R-:W-:Y:S01]  /*51c0*/  HMMA.16816.F32 R108, R4.reuse, R46, RZ ;  /* 0x0000002e046c723c */ /* 0x040fe200000018ff */
[----:B-1----:R-:W-:Y:S02]  /*51d0*/  FMNMX.FTZ R0, R0, R9, !PT ;  /* 0x0000000900007209 */ /* 0x002fe40007810000 */
[----:B------:R1:W-:Y:S01]  /*51e0*/  MUFU.EX2 R177, R8 ;  /* 0x0000000800b17308 */ /* 0x0003e20000000800 */
[----:B---3--:R-:W-:Y:S02]  /*51f0*/  F2FP.PACK_AB R10, R199, R196 ;  /* 0x000000c4c70a723e */ /* 0x008fe400000000ff */
[----:B------:R-:W2:Y:S02]  /*5200*/  SHFL.BFLY PT, R20, R0, 0x1, 0x1f ;  /* 0x0c201f0000147f89 */ /* 0x000ea400000e0000 */
[C---:B------:R-:W-:Y:S08]  /*5210*/  HMMA.16816.F32 R100, R4.reuse, R50, RZ ;  /* 0x000000320464723c */ /* 0x040ff000000018ff */
[----:B------:R-:W-:Y:S01]  /*5220*/  HMMA.16816.F32 R84, R4, R90, RZ ;  /* 0x0000005a0454723c */ /* 0x000fe200000018ff */
[----:B-1----:R-:W-:-:S02]  /*5230*/  FFMA.FTZ R8, R73, c[0x0][0x23c], -R12 ;  /* 0x00008f0049087a23 */ /* 0x002fc4000001080c */
[----:B------:R-:W-:Y:S02]  /*5240*/  LDSM.16.MT88.4 R72, [R234+0xe800] ;  /* 0x00e80000ea48783b */ /* 0x000fe40000004200 */
[----:B------:R1:W3:Y:S03]  /*5250*/  MUFU.EX2 R3, R8 ;  /* 0x0000000800037308 */ /* 0x0002e60000000800 */
[----:B------:R-:W-:Y:S01]  /*5260*/  HMMA.16816.F32 R40, R4, R94, RZ ;  /* 0x0000005e0428723c */ /* 0x000fe200000018ff */
[----:B--2---:R-:W-:-:S07]  /*5270*/  FMNMX.FTZ R168, R0, R20, !PT ;  /* 0x0000001400a87209 */ /* 0x004fce0007810000 */
[----:B------:R-:W-:Y:S01]  /*5280*/  HMMA.16816.F32 R36, R4, R98, RZ ;  /* 0x000000620424723c */ /* 0x000fe200000018ff */
[----:B------:R-:W-:Y:S02]  /*5290*/  FSETP.NEU.FTZ.AND P1, PT, R168, -INF , PT ;  /* 0xff800000a800780b */ /* 0x000fe40003f3d000 */
[----:B-1----:R-:W-:Y:S01]  /*52a0*/  FMNMX.FTZ R8, R171, R2, !PT ;  /* 0x00000002ab087209 */ /* 0x002fe20007810000 */
[----:B------:R-:W-:-:S04]  /*52b0*/  FFMA.FTZ R2, R54, c[0x0][0x23c], -R12 ;  /* 0x00008f0036027a23 */ /* 0x000fc8000001080c */
[C---:B------:R-:W-:Y:S01]  /*52c0*/  HMMA.16816.F32 R32, R4.reuse, R106, RZ ;  /* 0x0000006a0420723c */ /* 0x040fe200000018ff */
[----:B---3--:R-:W-:Y:S01]  /*52d0*/  F2FP.PACK_AB R9, R3, R177 ;  /* 0x000000b10309723e */ /* 0x008fe200000000ff */
[----:B------:R-:W-:Y:S01]  /*52e0*/  LDSM.16.MT88.4 R52, [R234+0xc800] ;  /* 0x00c80000ea34783b */ /* 0x000fe20000004200 */
[----:B------:R-:W-:Y:S01]  /*52f0*/  FMNMX.FTZ R8, R178, R8, !PT ;  /* 0x00000008b2087209 */ /* 0x000fe20007810000 */
[----:B------:R1:W-:Y:S04]  /*5300*/  MUFU.EX2 R198, R2 ;  /* 0x0000000200c67308 */ /* 0x0003e80000000800 */
[C---:B------:R-:W-:Y:S08]  /*5310*/  HMMA.16816.F32 R28, R4.reuse, R114, RZ ;  /* 0x00000072041c723c */ /* 0x040ff000000018ff */
[----:B------:R-:W-:Y:S01]  /*5320*/  HMMA.16816.F32 R24, R4, R118, RZ ;  /* 0x000000760418723c */ /* 0x000fe200000018ff */
[----:B-1----:R-:W-:Y:S01]  /*5330*/  FMNMX.FTZ R2, R225, R8, !PT ;  /* 0x00000008e1027209 */ /* 0x002fe20007810000 */
[----:B------:R-:W-:-:S02]  /*5340*/  FFMA.FTZ R8, R64, c[0x0][0x23c], -R12 ;  /* 0x00008f0040087a23 */ /* 0x000fc4000001080c */
[----:B------:R-:W-:Y:S01]  /*5350*/  LDSM.16.MT88.4 R64, [R235+0xc800] ;  /* 0x00c80000eb40783b */ /* 0x000fe20000004200 */
[----:B------:R-:W-:Y:S01]  /*5360*/  FMNMX.FTZ R2, R218, R2, !PT ;  /* 0x00000002da027209 */ /* 0x000fe20007810000 */
[----:B------:R1:W2:Y:S03]  /*5370*/  MUFU.EX2 R244, R8 ;  /* 0x0000000800f47308 */ /* 0x0002a60000000800 */
[----:B------:R-:W-:Y:S01]  /*5380*/  FMNMX.FTZ R14, R217, R2, !PT ;  /* 0x00000002d90e7209 */ /* 0x000fe20007810000 */
[----:B------:R-:W-:-:S04]  /*5390*/  FMUL.FTZ R2, R168, c[0x0][0x23c] ;  /* 0x00008f00a8027a20 */ /* 0x000fc80000410000 */
[----:B------:R-:W3:Y:S01]  /*53a0*/  SHFL.BFLY PT, R15, R14, 0x2, 0x1f ;  /* 0x0c401f000e0f7f89 */ /* 0x000ee200000e0000 */
[----:B------:R-:W-:-:S05]  /*53b0*/  FSEL R2, R2, RZ, P1 ;  /* 0x000000ff02027208 */ /* 0x000fca0000800000 */
[----:B------:R-:W-:Y:S01]  /*53c0*/  FFMA.FTZ R4, R132, c[0x0][0x23c], -R2 ;  /* 0x00008f0084047a23 */ /* 0x000fe20000010802 */
[----:B-1----:R-:W-:-:S03]  /*53d0*/  F2FP.PACK_AB R8, R21, R232 ;  /* 0x000000e81508723e */ /* 0x002fc600000000ff */
[----:B------:R1:W4:Y:S01]  /*53e0*/  MUFU.EX2 R167, R4 ;  /* 0x0000000400a77308 */ /* 0x0003220000000800 */
[----:B--2---:R-:W-:-:S07]  /*53f0*/  F2FP.PACK_AB R11, R244, R198 ;  /* 0x000000c6f40b723e */ /* 0x004fce00000000ff */
[----:B------:R-:W-:Y:S01]  /*5400*/  HMMA.16816.F32 R204, R8, R80, R152 ;  /* 0x0000005008cc723c */ /* 0x000fe20000001898 */
[----:B---3--:R-:W-:-:S06]  /*5410*/  FMNMX.FTZ R0, R14, R15, !PT ;  /* 0x0000000f0e007209 */ /* 0x008fcc0007810000 */
[----:B------:R-:W-:Y:S01]  /*5420*/  IMAD.MOV.U32 R153, RZ, RZ, R21 ;  /* 0x000000ffff997224 */ /* 0x000fe200078e0015 */
[C---:B------:R-:W-:Y:S01]  /*5430*/  HMMA.16816.F32 R228, R8.reuse, R56, R128 ;  /* 0x0000003808e4723c */ /* 0x040fe20000001880 */
[--C-:B-1----:R-:W-:Y:S01]  /*5440*/  FFMA.FTZ R4, R133, c[0x0][0x23c], -R2.reuse ;  /* 0x00008f0085047a23 */ /* 0x102fe20000010802 */
[----:B------:R-:W-:Y:S01]  /*5450*/  MOV R154, R176 ;  /* 0x000000b0009a7202 */ /* 0x000fe20000000f00 */
[----:B------:R-:W1:Y:S01]  /*5460*/  SHFL.BFLY PT, R5, R0, 0x1, 0x1f ;  /* 0x0c201f0000057f89 */ /* 0x000e6200000e0000 */
[----:B------:R-:W-:Y:S01]  /*5470*/  IMAD.MOV.U32 R155, RZ, RZ, R177 ;  /* 0x000000ffff9b7224 */ /* 0x000fe200078e00b1 */
[----:B------:R2:W-:Y:S03]  /*5480*/  MUFU.EX2 R14, R4 ;  /* 0x00000004000e7308 */ /* 0x0005e60000000800 */
[C---:B------:R-:W-:Y:S08]  /*5490*/  HMMA.16816.F32 R180, R8.reuse, R76, R140 ;  /* 0x0000004c08b4723c */ /* 0x040ff0000000188c */
[----:B------:R-:W-:Y:S01]  /*54a0*/  HMMA.16816.F32 R200, R8, R60, R124 ;  /* 0x0000003c08c8723c */ /* 0x000fe2000000187c */
[----:B--2---:R-:W-:-:S02]  /*54b0*/  FFMA.FTZ R4, R165, c[0x0][0x23c], -R2 ;  /* 0x00008f00a5047a23 */ /* 0x004fc40000010802 */
[----:B------:R-:W-:-:S05]  /*54c0*/  IMAD.MOV.U32 R165, RZ, RZ, R155 ;  /* 0x000000ffffa57224 */ /* 0x000fca00078e009b */
[C---:B------:R-:W-:Y:S01]  /*54d0*/  HMMA.16816.F32 R124, R8.reuse, R82, R84 ;  /* 0x00000052087c723c */ /* 0x040fe20000001854 */
[----:B------:R2:W-:Y:S07]  /*54e0*/  MUFU.EX2 R241, R4 ;  /* 0x0000000400f17308 */ /* 0x0005ee0000000800 */
[----:B------:R-:W-:Y:S01]  /*54f0*/  HMMA.16816.F32 R212, R8, R64, R148 ;  /* 0x0000004008d4723c */ /* 0x000fe20000001894 */
[----:B------:R-:W-:Y:S01]  /*5500*/  MOV R143, R181 ;  /* 0x000000b5008f7202 */ /* 0x000fe20000000f00 */
[----:B------:R-:W-:Y:S01]  /*5510*/  IMAD.MOV.U32 R142, RZ, RZ, R182 ;  /* 0x000000ffff8e7224 */ /* 0x000fe200078e00b6 */
[----:B------:R-:W-:Y:S01]  /*5520*/  MOV R141, R183 ;  /* 0x000000b7008d7202 */ /* 0x000fe20000000f00 */
[----:B------:R-:W-:-:S04]  /*5530*/  IMAD.MOV.U32 R140, RZ, RZ, R180 ;  /* 0x000000ffff8c7224 */ /* 0x000fc800078e00b4 */
[C---:B------:R-:W-:Y:S01]  /*5540*/  HMMA.16816.F32 R248, R8.reuse, R72, R136 ;  /* 0x0000004808f8723c */ /* 0x040fe20000001888 */
[--C-:B--2---:R-:W-:Y:S01]  /*5550*/  FFMA.FTZ R4, R164, c[0x0][0x23c], -R2.reuse ;  /* 0x00008f00a4047a23 */ /* 0x104fe20000010802 */
[----:B----4-:R-:W-:Y:S02]  /*5560*/  MOV R164, R167 ;  /* 0x000000a700a47202 */ /* 0x010fe40000000f00 */
[----:B-1----:R-:W-:Y:S01]  /*5570*/  FMNMX.FTZ R167, R0, R5, !PT ;  /* 0x0000000500a77209 */ /* 0x002fe20007810000 */
[----:B------:R1:W-:Y:S01]  /*5580*/  MUFU.EX2 R237, R4 ;  /* 0x0000000400ed7308 */ /* 0x0003e20000000800 */
[--C-:B------:R-:W-:Y:S02]  /*5590*/  FFMA.FTZ R0, R160, c[0x0][0x23c], -R2.reuse ;  /* 0x00008f00a0007a23 */ /* 0x100fe40000010802 */
[----:B------:R-:W-:Y:S01]  /*55a0*/  FSETP.NEU.FTZ.AND P1, PT, R167, -INF , PT ;  /* 0xff800000a700780b */ /* 0x000fe20003f3d000 */
[C---:B------:R-:W-:Y:S04]  /*55b0*/  HMMA.16816.F32 R220, R8.reuse, R68, R120 ;  /* 0x0000004408dc723c */ /* 0x040fe80000001878 */
[----:B------:R2:W-:Y:S04]  /*55c0*/  MUFU.EX2 R152, R0 ;  /* 0x0000000000987308 */ /* 0x0005e80000000800 */
[----:B------:R-:W-:Y:S01]  /*55d0*/  HMMA.16816.F32 R144, R8, R52, R144 ;  /* 0x000000340890723c */ /* 0x000fe20000001890 */
[----:B-1----:R-:W-:-:S04]  /*55e0*/  FFMA.FTZ R4, R161, c[0x0][0x23c], -R2 ;  /* 0x00008f00a1047a23 */ /* 0x002fc80000010802 */
[----:B------:R1:W-:Y:S03]  /*55f0*/  MUFU.EX2 R17, R4 ;  /* 0x0000000400117308 */ /* 0x0003e60000000800 */
[----:B------:R-:W-:Y:S01]  /*5600*/  HMMA.16816.F32 R180, R8, R62, R108 ;  /* 0x0000003e08b4723c */ /* 0x000fe2000000186c */
[----:B--2---:R-:W-:-:S05]  /*5610*/  FMUL.FTZ R0, R167, c[0x0][0x23c] ;  /* 0x00008f00a7007a20 */ /* 0x004fca0000410000 */
[----:B------:R-:W-:Y:S02]  /*5620*/  FSEL R0, R0, RZ, P1 ;  /* 0x000000ff00007208 */ /* 0x000fe40000800000 */
[----:B------:R-:W-:Y:S01]  /*5630*/  HMMA.16816.F32 R120, R8, R54, R100 ;  /* 0x000000360878723c */ /* 0x000fe20000001864 */
[----:B-1----:R-:W-:-:S07]  /*5640*/  FFMA.FTZ R4, R157, c[0x0][0x23c], -R2 ;  /* 0x00008f009d047a23 */ /* 0x002fce0000010802 */
[C---:B------:R-:W-:Y:S01]  /*5650*/  HMMA.16816.F32 R208, R8.reuse, R78, R36 ;  /* 0x0000004e08d0723c */ /* 0x040fe20000001824 */
[----:B------:R-:W-:Y:S01]  /*5660*/  IMAD.MOV.U32 R157, RZ, RZ, R178 ;  /* 0x000000ffff9d7224 */ /* 0x000fe200078e00b2 */
[----:B------:R1:W-:Y:S06]  /*5670*/  MUFU.EX2 R166, R4 ;  /* 0x0000000400a67308 */ /* 0x0003ec0000000800 */
[C---:B------:R-:W-:Y:S08]  /*5680*/  HMMA.16816.F32 R136, R8.reuse, R74, R32 ;  /* 0x0000004a0888723c */ /* 0x040ff00000001820 */
[----:B------:R-:W-:Y:S01]  /*5690*/  HMMA.16816.F32 R148, R8, R58, R28 ;  /* 0x0000003a0894723c */ /* 0x000fe2000000181c */
[----:B-1----:R-:W-:Y:S01]  /*56a0*/  FFMA.FTZ R4, R156, c[0x0][0x23c], -R2 ;  /* 0x00008f009c047a23 */ /* 0x002fe20000010802 */
[----:B------:R-:W-:-:S03]  /*56b0*/  MOV R156, R199 ;  /* 0x000000c7009c7202 */ /* 0x000fc60000000f00 */
[----:B------:R1:W2:Y:S02]  /*56c0*/  MUFU.EX2 R5, R4 ;  /* 0x0000000400057308 */ /* 0x0002a40000000800 */
[----:B-1----:R-:W-:-:S06]  /*56d0*/  FFMA.FTZ R4, R134, c[0x0][0x23c], -R0 ;  /* 0x00008f0086047a23 */ /* 0x002fcc0000010800 */
[----:B------:R1:W-:Y:S02]  /*56e0*/  MUFU.EX2 R129, R4 ;  /* 0x0000000400817308 */ /* 0x0003e40000000800 */
[--C-:B-1----:R-:W-:Y:S02]  /*56f0*/  FFMA.FTZ R4, R135, c[0x0][0x23c], -R0.reuse ;  /* 0x00008f0087047a23 */ /* 0x102fe40000010800 */
[----:B------:R-:W-:Y:S04]  /*5700*/  HMMA.16816.F32 R132, R8, R66, R40 ;  /* 0x000000420884723c */ /* 0x000fe80000001828 */
[----:B------:R1:W3:Y:S02]  /*5710*/  MUFU.EX2 R128, R4 ;  /* 0x0000000400807308 */ /* 0x0002e40000000800 */
[----:B-1----:R-:W-:-:S06]  /*5720*/  FFMA.FTZ R4, R170, c[0x0][0x23c], -R0 ;  /* 0x00008f00aa047a23 */ /* 0x002fcc0000010800 */
[----:B------:R1:W-:Y:S02]  /*5730*/  MUFU.EX2 R240, R4 ;  /* 0x0000000400f07308 */ /* 0x0003e40000000800 */
[----:B-1----:R-:W-:Y:S01]  /*5740*/  FFMA.FTZ R4, R169, c[0x0][0x23c], -R0 ;  /* 0x00008f00a9047a23 */ /* 0x002fe20000010800 */
[----:B--2---:R-:W-:-:S05]  /*5750*/  MOV R169, R5 ;  /* 0x0000000500a97202 */ /* 0x004fca0000000f00 */
[----:B------:R1:W2:Y:S01]  /*5760*/  MUFU.EX2 R15, R4 ;  /* 0x00000004000f7308 */ /* 0x0002a20000000800 */
[----:B------:R-:W-:Y:S01]  /*5770*/  F2FP.PACK_AB R6, R169, R166 ;  /* 0x000000a6a906723e */ /* 0x000fe200000000ff */
[----:B-1----:R-:W-:-:S06]  /*5780*/  FFMA.FTZ R4, R163, c[0x0][0x23c], -R0 ;  /* 0x00008f00a3047a23 */ /* 0x002fcc0000010800 */
[----:B------:R1:W-:Y:S02]  /*5790*/  MUFU.EX2 R16, R4 ;  /* 0x0000000400107308 */ /* 0x0003e40000000800 */
[----:B-1----:R-:W-:Y:S02]  /*57a0*/  FFMA.FTZ R4, R162, c[0x0][0x23c], -R0 ;  /* 0x00008f00a2047a23 */ /* 0x002fe40000010800 */
[----:B------:R-:W-:Y:S04]  /*57b0*/  HMMA.16816.F32 R160, R8, R70, R24 ;  /* 0x0000004608a0723c */ /* 0x000fe80000001818 */
[----:B------:R1:W-:Y:S03]  /*57c0*/  MUFU.EX2 R84, R4 ;  /* 0x0000000400547308 */ /* 0x0003e60000000800 */
[----:B------:R-:W-:-:S02]  /*57d0*/  F2FP.PACK_AB R8, R14, R164 ;  /* 0x000000a40e08723e */ /* 0x000fc400000000ff */
[----:B------:R-:W-:Y:S02]  /*57e0*/  F2FP.PACK_AB R10, R237, R241 ;  /* 0x000000f1ed0a723e */ /* 0x000fe400000000ff */
[----:B---3--:R-:W-:Y:S02]  /*57f0*/  F2FP.PACK_AB R9, R128, R129 ;  /* 0x000000818009723e */ /* 0x008fe400000000ff */
[----:B--2---:R-:W-:Y:S01]  /*5800*/  F2FP.PACK_AB R11, R15, R240 ;  /* 0x000000f00f0b723e */ /* 0x004fe200000000ff */
[----:B-1----:R-:W-:-:S06]  /*5810*/  FFMA.FTZ R4, R158, c[0x0][0x23c], -R0 ;  /* 0x00008f009e047a23 */ /* 0x002fcc0000010800 */
[C---:B------:R-:W-:Y:S01]  /*5820*/  HMMA.16816.F32 R24, R8.reuse, R44, RZ ;  /* 0x0000002c0818723c */ /* 0x040fe200000018ff */
[----:B------:R-:W-:Y:S01]  /*5830*/  IMAD.MOV.U32 R158, RZ, RZ, R198 ;  /* 0x000000ffff9e7224 */ /* 0x000fe200078e00c6 */
[----:B------:R1:W2:Y:S06]  /*5840*/  MUFU.EX2 R5, R4 ;  /* 0x0000000400057308 */ /* 0x0002ac0000000800 */
[C---:B------:R-:W-:Y:S08]  /*5850*/  HMMA.16816.F32 R20, R8.reuse, R48, RZ ;  /* 0x000000300814723c */ /* 0x040ff000000018ff */
[----:B------:R-:W-:Y:S01]  /*5860*/  HMMA.16816.F32 R40, R8, R88, RZ ;  /* 0x000000580828723c */ /* 0x000fe200000018ff */
[----:B-1----:R-:W-:Y:S01]  /*5870*/  FFMA.FTZ R4, R159, c[0x0][0x23c], -R0 ;  /* 0x00008f009f047a23 */ /* 0x002fe20000010800 */
[----:B--2---:R-:W-:-:S02]  /*5880*/  MOV R159, R5 ;  /* 0x00000005009f7202 */ /* 0x004fc40000000f00 */
[----:B------:R-:W-:Y:S01]  /*5890*/  F2FP.PACK_AB R5, R84, R16 ;  /* 0x000000105405723e */ /* 0x000fe200000000ff */
[----:B------:R1:W2:Y:S02]  /*58a0*/  MUFU.EX2 R170, R4 ;  /* 0x0000000400aa7308 */ /* 0x0002a40000000800 */
[----:B------:R-:W-:Y:S01]  /*58b0*/  MOV R88, R197 ;  /* 0x000000c500587202 */ /* 0x000fe20000000f00 */
[----:B------:R-:W-:Y:S01]  /*58c0*/  HMMA.16816.F32 R36, R8, R92, RZ ;  /* 0x0000005c0824723c */ /* 0x000fe200000018ff */
[----:B------:R-:W-:-:S06]  /*58d0*/  IMAD.MOV.U32 R89, RZ, RZ, R196 ;  /* 0x000000ffff597224 */ /* 0x000fcc00078e00c4 */
[----:B------:R-:W-:Y:S01]  /*58e0*/  IMAD.MOV.U32 R92, RZ, RZ, R154 ;  /* 0x000000ffff5c7224 */ /* 0x000fe200078e009a */
[----:B------:R-:W-:Y:S01]  /*58f0*/  HMMA.16816.F32 R32, R8, R96, RZ ;  /* 0x000000600820723c */ /* 0x000fe200000018ff */
[----:B------:R-:W-:Y:S02]  /*5900*/  MOV R93, R152 ;  /* 0x00000098005d7202 */ /* 0x000fe40000000f00 */
[----:B-1----:R-:W-:-:S04]  /*5910*/  F2FP.PACK_AB R4, R152, R17 ;  /* 0x000000119804723e */ /* 0x002fc800000000ff */
[----:B------:R-:W-:Y:S01]  /*5920*/  IMAD.MOV.U32 R96, RZ, RZ, R153 ;  /* 0x000000ffff607224 */ /* 0x000fe200078e0099 */
[----:B--2---:R-:W-:Y:S01]  /*5930*/  F2FP.PACK_AB R7, R170, R159 ;  /* 0x0000009faa07723e */ /* 0x004fe200000000ff */
[----:B------:R-:W-:Y:S01]  /*5940*/  HMMA.16816.F32 R28, R8, R104, RZ ;  /* 0x00000068081c723c */ /* 0x000fe200000018ff */
[----:B------:R-:W-:-:S07]  /*5950*/  MOV R97, R84 ;  /* 0x0000005400617202 */ /* 0x000fce0000000f00 */
[C---:B------:R-:W-:Y:S07]  /*5960*/  HMMA.16816.F32 R176, R4.reuse, R60, R24 ;  /* 0x0000003c04b0723c */ /* 0x040fee0000001818 */
[----:B------:R-:W-:Y:S01]  /*5970*/  MOV R60, R142 ;  /* 0x0000008e003c7202 */ /* 0x000fe20000000f00 */
[----:B------:R-:W-:Y:S01]  /*5980*/  HMMA.16816.F32 R100, R4, R52, R20 ;  /* 0x000000340464723c */ /* 0x000fe20000001814 */
[----:B------:R-:W-:-:S06]  /*5990*/  IMAD.MOV.U32 R61, RZ, RZ, R141 ;  /* 0x000000ffff3d7224 */ /* 0x000fcc00078e008d */
[----:B------:R-:W-:Y:S01]  /*59a0*/  IMAD.MOV.U32 R53, RZ, RZ, R143 ;  /* 0x000000ffff357224 */ /* 0x000fe200078e008f */
[----:B------:R-:W-:Y:S01]  /*59b0*/  HMMA.16816.F32 R24, R8, R112, RZ ;  /* 0x000000700818723c */ /* 0x000fe200000018ff */
[----:B------:R-:W-:-:S06]  /*59c0*/  MOV R52, R140 ;  /* 0x0000008c00347202 */ /* 0x000fcc0000000f00 */
[----:B------:R-:W-:Y:S01]  /*59d0*/  IMAD.MOV.U32 R113, RZ, RZ, R170 ;  /* 0x000000ffff717224 */ /* 0x000fe200078e00aa */
[----:B------:R-:W-:Y:S01]  /*59e0*/  HMMA.16816.F32 R20, R8, R116, RZ ;  /* 0x000000740814723c */ /* 0x000fe200000018ff */
[----:B------:R-:W-:Y:S02]  /*59f0*/  MOV R112, R169 ;  /* 0x000000a900707202 */ /* 0x000fe40000000f00 */
[----:B------:R-:W-:-:S04]  /*5a00*/  MOV R169, R156 ;  /* 0x0000009c00a97202 */ /* 0x000fc80000000f00 */
[----:B------:R-:W-:Y:S01]  /*5a10*/  IMAD.MOV.U32 R117, RZ, RZ, R129 ;  /* 0x000000ffff757224 */ /* 0x000fe200078e0081 */
[----:B------:R-:W-:Y:S01]  /*5a20*/  MOV R116, R128 ;  /* 0x0000008000747202 */ /* 0x000fe20000000f00 */
[C---:B------:R-:W-:Y:S08]  /*5a30*/  HMMA.16816.F32 R84, R4.reuse, R80, R40 ;  /* 0x000000500454723c */ /* 0x040ff00000001828 */
[C---:B------:R-:W-:Y:S08]  /*5a40*/  HMMA.16816.F32 R108, R4.reuse, R64, R36 ;  /* 0x00000040046c723c */ /* 0x040ff00000001824 */
[C---:B------:R-:W-:Y:S08]  /*5a50*/  HMMA.16816.F32 R152, R4.reuse, R76, R32 ;  /* 0x0000004c0498723c */ /* 0x040ff00000001820 */
[C---:B------:R-:W-:Y:S08]  /*5a60*/  HMMA.16816.F32 R140, R4.reuse, R72, R28 ;  /* 0x00000048048c723c */ /* 0x040ff0000000181c */
[C---:B------:R-:W-:Y:S08]  /*5a70*/  HMMA.16816.F32 R128, R4.reuse, R56, R24 ;  /* 0x000000380480723c */ /* 0x040ff00000001818 */
[----:B------:R-:W-:Y:S08]  /*5a80*/  HMMA.16816.F32 R196, R4, R68, R20 ;  /* 0x0000004404c4723c */ /* 0x000ff00000001814 */
[C---:B------:R-:W-:Y:S08]  /*5a90*/  HMMA.16816.F32 R40, R8.reuse, R50, RZ ;  /* 0x000000320828723c */ /* 0x040ff000000018ff */
[C---:B------:R-:W-:Y:S08]  /*5aa0*/  HMMA.16816.F32 R44, R8.reuse, R46, RZ ;  /* 0x0000002e082c723c */ /* 0x040ff000000018ff */
[C---:B------:R-:W-:Y:S08]  /*5ab0*/  HMMA.16816.F32 R36, R8.reuse, R90, RZ ;  /* 0x0000005a0824723c */ /* 0x040ff000000018ff */
[C---:B------:R-:W-:Y:S08]  /*5ac0*/  HMMA.16816.F32 R32, R8.reuse, R94, RZ ;  /* 0x0000005e0820723c */ /* 0x040ff000000018ff */
[C---:B------:R-:W-:Y:S08]  /*5ad0*/  HMMA.16816.F32 R28, R8.reuse, R98, RZ ;  /* 0x00000062081c723c */ /* 0x040ff000000018ff */
[C---:B------:R-:W-:Y:S08]  /*5ae0*/  HMMA.16816.F32 R24, R8.reuse, R106, RZ ;  /* 0x0000006a0818723c */ /* 0x040ff000000018ff */
[C---:B------:R-:W-:Y:S07]  /*5af0*/  HMMA.16816.F32 R20, R8.reuse, R114, RZ ;  /* 0x000000720814723c */ /* 0x040fee00000018ff */
[----:B------:R-:W-:Y:S01]  /*5b00*/  IMAD.MOV.U32 R114, RZ, RZ, R97 ;  /* 0x000000ffff727224 */ /* 0x000fe200078e0061 */
[----:B------:R-:W-:Y:S01]  /*5b10*/  HMMA.16816.F32 R48, R8, R118, RZ ;  /* 0x000000760830723c */ /* 0x000fe200000018ff */
[----:B------:R-:W-:-:S06]  /*5b20*/  IMAD.MOV.U32 R115, RZ, RZ, R93 ;  /* 0x000000ffff737224 */ /* 0x000fcc00078e005d */
[--C-:B------:R-:W-:Y:S01]  /*5b30*/  FFMA.FTZ R8, R190, c[0x0][0x23c], -R2.reuse ;  /* 0x00008f00be087a23 */ /* 0x100fe20000010802 */
[C---:B------:R-:W-:Y:S01]  /*5b40*/  HMMA.16816.F32 R44, R4.reuse, R62, R44 ;  /* 0x0000003e042c723c */ /* 0x040fe2000000182c */
[----:B------:R-:W-:Y:S02]  /*5b50*/  MOV R190, R88 ;  /* 0x0000005800be7202 */ /* 0x000fe40000000f00 */
[----:B------:R1:W-:Y:S05]  /*5b60*/  MUFU.EX2 R97, R8 ;  /* 0x0000000800617308 */ /* 0x0003ea0000000800 */
[C---:B------:R-:W-:Y:S08]  /*5b70*/  HMMA.16816.F32 R40, R4.reuse, R54, R40 ;  /* 0x000000360428723c */ /* 0x040ff00000001828 */
[----:B------:R-:W-:Y:S01]  /*5b80*/  HMMA.16816.F32 R36, R4, R82, R36 ;  /* 0x000000520424723c */ /* 0x000fe20000001824 */
[----:B-1----:R-:W-:-:S02]  /*5b90*/  FFMA.FTZ R8, R189, c[0x0][0x23c], -R2 ;  /* 0x00008f00bd087a23 */ /* 0x002fc40000010802 */
[----:B------:R-:W-:Y:S02]  /*5ba0*/  IMAD.MOV.U32 R189, RZ, RZ, R159 ;  /* 0x000000ffffbd7224 */ /* 0x000fe400078e009f */
[----:B------:R1:W-:Y:S03]  /*5bb0*/  MUFU.EX2 R99, R8 ;  /* 0x0000000800637308 */ /* 0x0003e60000000800 */
[C---:B------:R-:W-:Y:S07]  /*5bc0*/  HMMA.16816.F32 R32, R4.reuse, R66, R32 ;  /* 0x000000420420723c */ /* 0x040fee0000001820 */
[----:B------:R-:W-:Y:S01]  /*5bd0*/  MOV R67, R96 ;  /* 0x0000006000437202 */ /* 0x000fe20000000f00 */
[----:B------:R-:W-:Y:S01]  /*5be0*/  HMMA.16816.F32 R76, R4, R78, R28 ;  /* 0x0000004e044c723c */ /* 0x000fe2000000181c */
[----:B------:R-:W-:Y:S01]  /*5bf0*/  LDSM.16.MT88.4 R28, [R234+0xd000] ;  /* 0x00d00000ea1c783b */ /* 0x000fe20000004200 */
[----:B------:R-:W-:Y:S01]  /*5c00*/  MOV R66, R92 ;  /* 0x0000005c00427202 */ /* 0x000fe20000000f00 */
[----:B-1----:R-:W-:-:S05]  /*5c10*/  FFMA.FTZ R8, R173, c[0x0][0x23c], -R2 ;  /* 0x00008f00ad087a23 */ /* 0x002fca0000010802 */
[C---:B------:R-:W-:Y:S01]  /*5c20*/  HMMA.16816.F32 R72, R4.reuse, R74, R24 ;  /* 0x0000004a0448723c */ /* 0x040fe20000001818 */
[----:B------:R-:W-:Y:S01]  /*5c30*/  LDSM.16.MT88.4 R24, [R236+0xd000] ;  /* 0x00d00000ec18783b */ /* 0x000fe20000004200 */
[----:B------:R1:W-:Y:S06]  /*5c40*/  MUFU.EX2 R159, R8 ;  /* 0x00000008009f7308 */ /* 0x0003ec0000000800 */
[C---:B------:R-:W-:Y:S01]  /*5c50*/  HMMA.16816.F32 R56, R4.reuse, R58, R20 ;  /* 0x0000003a0438723c */ /* 0x040fe20000001814 */
[----:B------:R-:W2:Y:S07]  /*5c60*/  LDSM.16.MT88.4 R20, [R233+0xd000] ;  /* 0x00d00000e914783b */ /* 0x000eae0000004200 */
[----:B------:R-:W-:Y:S01]  /*5c70*/  HMMA.16816.F32 R48, R4, R70, R48 ;  /* 0x000000460430723c */ /* 0x000fe20000001830 */
[----:B-1----:R-:W-:-:S04]  /*5c80*/  FFMA.FTZ R8, R172, c[0x0][0x23c], -R2 ;  /* 0x00008f00ac087a23 */ /* 0x002fc80000010802 */
[----:B------:R1:W3:Y:S02]  /*5c90*/  MUFU.EX2 R118, R8 ;  /* 0x0000000800767308 */ /* 0x0002e40000000800 */
[----:B------:R-:W-:-:S06]  /*5ca0*/  FFMA.FTZ R4, R174, c[0x0][0x23c], -R13 ;  /* 0x00008f00ae047a23 */ /* 0x000fcc000001080d */
[----:B------:R4:W-:Y:S01]  /*5cb0*/  MUFU.EX2 R170, R4 ;  /* 0x0000000400aa7308 */ /* 0x0009e20000000800 */
[----:B-1----:R-:W-:Y:S01]  /*5cc0*/  FFMA.FTZ R8, R193, c[0x0][0x23c], -R0 ;  /* 0x00008f00c1087a23 */ /* 0x002fe20000010800 */
[----:B---3--:R-:W-:Y:S02]  /*5cd0*/  F2FP.PACK_AB R10, R118, R159 ;  /* 0x0000009f760a723e */ /* 0x008fe400000000ff */
[----:B------:R-:W-:-:S04]  /*5ce0*/  MOV R193, R89 ;  /* 0x0000005900c17202 */ /* 0x000fc80000000f00 */
[----:B------:R1:W-:Y:S01]  /*5cf0*/  MUFU.EX2 R96, R8 ;  /* 0x0000000800607308 */ /* 0x0003e20000000800 */
[----:B----4-:R-:W-:Y:S02]  /*5d00*/  FFMA.FTZ R4, R184, c[0x0][0x23c], -R13 ;  /* 0x00008f00b8047a23 */ /* 0x010fe4000001080d */
[----:B------:R-:W-:-:S05]  /*5d10*/  IMAD.MOV.U32 R184, RZ, RZ, R52 ;  /* 0x000000ffffb87224 */ /* 0x000fca00078e0034 */
[----:B------:R3:W4:Y:S01]  /*5d20*/  MUFU.EX2 R64, R4 ;  /* 0x0000000400407308 */ /* 0x0007220000000800 */
[----:B-1----:R-:W-:Y:S02]  /*5d30*/  FFMA.FTZ R8, R191, c[0x0][0x23c], -R0 ;  /* 0x00008f00bf087a23 */ /* 0x002fe40000010800 */
[----:B------:R-:W-:-:S05]  /*5d40*/  IMAD.MOV.U32 R191, RZ, RZ, R158 ;  /* 0x000000ffffbf7224 */ /* 0x000fca00078e009e */
[----:B------:R1:W1:Y:S01]  /*5d50*/  MUFU.EX2 R98, R8 ;  /* 0x0000000800627308 */ /* 0x0002620000000800 */
[----:B---3--:R-:W-:Y:S01]  /*5d60*/  FFMA.FTZ R4, R194, c[0x0][0x23c], -R12 ;  /* 0x00008f00c2047a23 */ /* 0x008fe2000001080c */
[----:B----4-:R-:W-:-:S06]  /*5d70*/  F2FP.PACK_AB R6, R64, R170 ;  /* 0x000000aa4006723e */ /* 0x010fcc00000000ff */
[----:B------:R3:W-:Y:S01]  /*5d80*/  MUFU.EX2 R80, R4 ;  /* 0x0000000400507308 */ /* 0x0007e20000000800 */
[----:B-1----:R-:W-:Y:S01]  /*5d90*/  FFMA.FTZ R8, R175, c[0x0][0x23c], -R0 ;  /* 0x00008f00af087a23 */ /* 0x002fe20000010800 */
[----:B------:R-:W-:-:S06]  /*5da0*/  F2FP.PACK_AB R9, R98, R96 ;  /* 0x000000606209723e */ /* 0x000fcc00000000ff */
[----:B------:R1:W-:Y:S01]  /*5db0*/  MUFU.EX2 R158, R8 ;  /* 0x00000008009e7308 */ /* 0x0003e20000000800 */
[----:B---3--:R-:W-:-:S07]  /*5dc0*/  FFMA.FTZ R4, R192, c[0x0][0x23c], -R12 ;  /* 0x00008f00c0047a23 */ /* 0x008fce000001080c */
[----:B------:R3:W4:Y:S01]  /*5dd0*/  MUFU.EX2 R82, R4 ;  /* 0x0000000400527308 */ /* 0x0007220000000800 */
[----:B-1----:R-:W-:-:S07]  /*5de0*/  FFMA.FTZ R8, R171, c[0x0][0x23c], -R0 ;  /* 0x00008f00ab087a23 */ /* 0x002fce0000010800 */
[----:B------:R1:W1:Y:S01]  /*5df0*/  MUFU.EX2 R119, R8 ;  /* 0x0000000800777308 */ /* 0x0002620000000800 */
[----:B---3--:R-:W-:Y:S01]  /*5e00*/  FFMA.FTZ R4, R186, c[0x0][0x23c], -R12 ;  /* 0x00008f00ba047a23 */ /* 0x008fe2000001080c */
[----:B----4-:R-:W-:Y:S01]  /*5e10*/  F2FP.PACK_AB R5, R82, R80 ;  /* 0x000000505205723e */ /* 0x010fe200000000ff */
[----:B------:R-:W-:-:S05]  /*5e20*/  IMAD.MOV.U32 R186, RZ, RZ, R60 ;  /* 0x000000ffffba7224 */ /* 0x000fca00078e003c */
[----:B------:R3:W-:Y:S01]  /*5e30*/  MUFU.EX2 R156, R4 ;  /* 0x00000004009c7308 */ /* 0x0007e20000000800 */
[----:B-1----:R-:W-:Y:S01]  /*5e40*/  FFMA.FTZ R8, R188, c[0x0][0x23c], -R13 ;  /* 0x00008f00bc087a23 */ /* 0x002fe2000001080d */
[----:B------:R-:W-:-:S06]  /*5e50*/  F2FP.PACK_AB R11, R119, R158 ;  /* 0x0000009e770b723e */ /* 0x000fcc00000000ff */
[----:B------:R1:W-:Y:S01]  /*5e60*/  MUFU.EX2 R81, R8 ;  /* 0x0000000800517308 */ /* 0x0003e20000000800 */
[----:B---3--:R-:W-:Y:S01]  /*5e70*/  FFMA.FTZ R4, R185, c[0x0][0x23c], -R12 ;  /* 0x00008f00b9047a23 */ /* 0x008fe2000001080c */
[----:B------:R-:W-:-:S06]  /*5e80*/  MOV R185, R53 ;  /* 0x0000003500b97202 */ /* 0x000fcc0000000f00 */
[----:B------:R-:W3:Y:S01]  /*5e90*/  MUFU.EX2 R65, R4 ;  /* 0x0000000400417308 */ /* 0x000ee20000000800 */
[----:B-1----:R-:W-:Y:S01]  /*5ea0*/  FFMA.FTZ R8, R187, c[0x0][0x23c], -R13 ;  /* 0x00008f00bb087a23 */ /* 0x002fe2000001080d */
[----:B------:R-:W-:-:S06]  /*5eb0*/  MOV R187, R61 ;  /* 0x0000003d00bb7202 */ /* 0x000fcc0000000f00 */
[----:B------:R1:W4:Y:S01]  /*5ec0*/  MUFU.EX2 R83, R8 ;  /* 0x0000000800537308 */ /* 0x0003220000000800 */
[----:B---3--:R-:W-:Y:S02]  /*5ed0*/  F2FP.PACK_AB R7, R65, R156 ;  /* 0x0000009c4107723e */ /* 0x008fe400000000ff */
[----:B-1----:R-:W-:Y:S02]  /*5ee0*/  F2FP.PACK_AB R8, R99, R97 ;  /* 0x000000616308723e */ /* 0x002fe400000000ff */
[----:B----4-:R-:W-:-:S05]  /*5ef0*/  F2FP.PACK_AB R4, R83, R81 ;  /* 0x000000515304723e */ /* 0x010fca00000000ff */
[-C--:B--2---:R-:W-:Y:S08]  /*5f00*/  HMMA.16816.F32 R176, R8, R20.reuse, R176 ;  /* 0x0000001408b0723c */ /* 0x084ff000000018b0 */
[C---:B------:R-:W-:Y:S07]  /*5f10*/  HMMA.16816.F32 R172, R4.reuse, R20, R200 ;  /* 0x0000001404ac723c */ /* 0x040fee00000018c8 */
[----:B------:R-:W-:Y:S01]  /*5f20*/  IMAD.MOV.U32 R203, RZ, RZ, R66 ;  /* 0x000000ffffcb7224 */ /* 0x000fe200078e0042 */
[----:B------:R-:W-:Y:S01]  /*5f30*/  HMMA.16816.F32 R180, R4, R22, R180 ;  /* 0x0000001604b4723c */ /* 0x000fe200000018b4 */
[----:B------:R-:W-:Y:S01]  /*5f40*/  MOV R202, R67 ;  /* 0x0000004300ca7202 */ /* 0x000fe20000000f00 */
[----:B------:R-:W-:Y:S01]  /*5f50*/  IMAD.MOV.U32 R200, RZ, RZ, R116 ;  /* 0x000000ffffc87224 */ /* 0x000fe200078e0074 */
[----:B------:R-:W-:-:S05]  /*5f60*/  MOV R201, R117 ;  /* 0x0000007500c97202 */ /* 0x000fca0000000f00 */
[C---:B------:R-:W-:Y:S01]  /*5f70*/  HMMA.16816.F32 R44, R8.reuse, R22, R44 ;  /* 0x00000016082c723c */ /* 0x040fe2000000182c */
[----:B------:R-:W1:Y:S07]  /*5f80*/  LDSM.16.MT88.4 R20, [R235+0xd000] ;  /* 0x00d00000eb14783b */ /* 0x000e6e0000004200 */
[----:B------:R-:W-:Y:S08]  /*5f90*/  HMMA.16816.F32 R68, R8, R28, R100 ;  /* 0x0000001c0844723c */ /* 0x000ff00000001864 */
[C---:B------:R-:W-:Y:S08]  /*5fa0*/  HMMA.16816.F32 R88, R4.reuse, R24, R204 ;  /* 0x000000180458723c */ /* 0x040ff000000018cc */
[C---:B------:R-:W-:Y:S08]  /*5fb0*/  HMMA.16816.F32 R52, R4.reuse, R28, R144 ;  /* 0x0000001c0434723c */ /* 0x040ff00000001890 */
[-C--:B------:R-:W-:Y:S08]  /*5fc0*/  HMMA.16816.F32 R60, R4, R30.reuse, R120 ;  /* 0x0000001e043c723c */ /* 0x080ff00000001878 */
[C---:B------:R-:W-:Y:S01]  /*5fd0*/  HMMA.16816.F32 R40, R8.reuse, R30, R40 ;  /* 0x0000001e0828723c */ /* 0x040fe20000001828 */
[----:B------:R-:W2:Y:S07]  /*5fe0*/  LDSM.16.MT88.4 R28, [R236+0xf000] ;  /* 0x00f00000ec1c783b */ /* 0x000eae0000004200 */
[-C--:B-1----:R-:W-:Y:S08]  /*5ff0*/  HMMA.16816.F32 R100, R8, R20.reuse, R108 ;  /* 0x000000140864723c */ /* 0x082ff0000000186c */
[C---:B------:R-:W-:Y:S07]  /*6000*/  HMMA.16816.F32 R104, R4.reuse, R20, R212 ;  /* 0x000000140468723c */ /* 0x040fee00000018d4 */
[----:B------:R-:W-:Y:S01]  /*6010*/  IMAD.MOV.U32 R214, RZ, RZ, R64 ;  /* 0x000000ffffd67224 */ /* 0x000fe200078e0040 */
[----:B------:R-:W-:Y:S01]  /*6020*/  HMMA.16816.F32 R108, R4, R22, R132 ;  /* 0x00000016046c723c */ /* 0x000fe20000001884 */
[----:B------:R-:W-:Y:S01]  /*6030*/  MOV R215, R65 ;  /* 0x0000004100d77202 */ /* 0x000fe20000000f00 */
[----:B------:R-:W-:Y:S01]  /*6040*/  IMAD.MOV.U32 R212, RZ, RZ, R118 ;  /* 0x000000ffffd47224 */ /* 0x000fe200078e0076 */
[----:B------:R-:W-:-:S05]  /*6050*/  MOV R213, R119 ;  /* 0x0000007700d57202 */ /* 0x000fca0000000f00 */
[C---:B------:R-:W-:Y:S01]  /*6060*/  HMMA.16816.F32 R204, R8.reuse, R22, R32 ;  /* 0x0000001608cc723c */ /* 0x040fe20000001820 */
[----:B------:R-:W1:Y:S04]  /*6070*/  LDSM.16.MT88.4 R20, [R234+0xf000] ;  /* 0x00f00000ea14783b */ /* 0x000e680000004200 */
[----:B------:R-:W-:Y:S03]  /*6080*/  LDSM.16.MT88.4 R32, [R235+0xf000] ;  /* 0x00f00000eb20783b */ /* 0x000fe60000004200 */
[----:B------:R-:W-:Y:S08]  /*6090*/  HMMA.16816.F32 R84, R8, R24, R84 ;  /* 0x000000180854723c */ /* 0x000ff00000001854 */
[-C--:B------:R-:W-:Y:S08]  /*60a0*/  HMMA.16816.F32 R92, R4, R26.reuse, R124 ;  /* 0x0000001a045c723c */ /* 0x080ff0000000187c */
[----:B------:R-:W-:Y:S01]  /*60b0*/  HMMA.16816.F32 R36, R8, R26, R36 ;  /* 0x0000001a0824723c */ /* 0x000fe20000001824 */
[----:B------:R-:W3:Y:S07]  /*60c0*/  LDSM.16.MT88.4 R24, [R233+0xf000] ;  /* 0x00f00000e918783b */ /* 0x000eee0000004200 */
[C---:B--2---:R-:W-:Y:S07]  /*60d0*/  HMMA.16816.F32 R144, R4.reuse, R28, R228 ;  /* 0x0000001c0490723c */ /* 0x044fee00000018e4 */
[----:B------:R-:W-:Y:S01]  /*60e0*/  MOV R231, R157 ;  /* 0x0000009d00e77202 */ /* 0x000fe20000000f00 */
[----:B------:R-:W-:Y:S01]  /*60f0*/  HMMA.16816.F32 R148, R4, R30, R148 ;  /* 0x0000001e0494723c */ /* 0x000fe20000001894 */
[----:B------:R-:W-:-:S02]  /*6100*/  MOV R228, R164 ;  /* 0x000000a400e47202 */ /* 0x000fc40000000f00 */
[----:B------:R-:W-:Y:S02]  /*6110*/  MOV R230, R201 ;  /* 0x000000c900e67202 */ /* 0x000fe40000000f00 */
[----:B------:R-:W-:-:S03]  /*6120*/  MOV R229, R202 ;  /* 0x000000ca00e57202 */ /* 0x000fc60000000f00 */
[C---:B-1----:R-:W-:Y:S07]  /*6130*/  HMMA.16816.F32 R132, R4.reuse, R20, R248 ;  /* 0x000000140484723c */ /* 0x042fee00000018f8 */
[----:B------:R-:W-:Y:S01]  /*6140*/  IMAD.MOV.U32 R248, RZ, RZ, R159 ;  /* 0x000000fffff87224 */ /* 0x000fe200078e009f */
[----:B------:R-:W-:Y:S01]  /*6150*/  MOV R249, R158 ;  /* 0x0000009e00f97202 */ /* 0x000fe20000000f00 */
[----:B------:R-:W-:Y:S01]  /*6160*/  HMMA.16816.F32 R136, R4, R22, R136 ;  /* 0x000000160488723c */ /* 0x000fe20000001888 */
[----:B------:R-:W-:Y:S01]  /*6170*/  MOV R251, R156 ;  /* 0x0000009c00fb7202 */ /* 0x000fe20000000f00 */
[----:B------:R-:W-:-:S06]  /*6180*/  IMAD.MOV.U32 R250, RZ, RZ, R170 ;  /* 0x000000fffffa7224 */ /* 0x000fcc00078e00aa */
[C---:B---3--:R-:W-:Y:S07]  /*6190*/  HMMA.16816.F32 R120, R4.reuse, R24, R184 ;  /* 0x000000180478723c */ /* 0x048fee00000018b8 */
[----:B------:R-:W-:Y:S01]  /*61a0*/  MOV R184, R193 ;  /* 0x000000c100b87202 */ /* 0x000fe20000000f00 */
[----:B------:R-:W-:Y:S01]  /*61b0*/  HMMA.16816.F32 R156, R4, R32, R220 ;  /* 0x00000020049c723c */ /* 0x000fe200000018dc */
[----:B------:R-:W-:Y:S01]  /*61c0*/  IMAD.MOV.U32 R187, RZ, RZ, R191 ;  /* 0x000000ffffbb7224 */ /* 0x000fe200078e00bf */
[----:B------:R-:W-:Y:S01]  /*61d0*/  MOV R185, R190 ;  /* 0x000000be00b97202 */ /* 0x000fe20000000f00 */
[----:B------:R-:W-:-:S02]  /*61e0*/  IMAD.MOV.U32 R186, RZ, RZ, R189 ;  /* 0x000000ffffba7224 */ /* 0x000fc400078e00bd */
[----:B------:R-:W-:Y:S01]  /*61f0*/  IMAD.MOV.U32 R202, RZ, RZ, R184 ;  /* 0x000000ffffca7224 */ /* 0x000fe200078e00b8 */
[----:B------:R-:W-:Y:S01]  /*6200*/  MOV R201, R187 ;  /* 0x000000bb00c97202 */ /* 0x000fe20000000f00 */
[----:B------:R-:W-:Y:S01]  /*6210*/  IMAD.MOV.U32 R222, RZ, RZ, R113 ;  /* 0x000000ffffde7224 */ /* 0x000fe200078e0071 */
[C---:B------:R-:W-:Y:S01]  /*6220*/  HMMA.16816.F32 R124, R4.reuse, R26, R208 ;  /* 0x0000001a047c723c */ /* 0x040fe200000018d0 */
[----:B------:R-:W-:Y:S01]  /*6230*/  IMAD.MOV.U32 R113, RZ, RZ, R165 ;  /* 0x000000ffff717224 */ /* 0x000fe200078e00a5 */
[----:B------:R-:W-:Y:S01]  /*6240*/  MOV R221, R185 ;  /* 0x000000b900dd7202 */ /* 0x000fe20000000f00 */
[----:B------:R-:W-:Y:S01]  /*6250*/  IMAD.MOV.U32 R220, RZ, RZ, R203 ;  /* 0x000000ffffdc7224 */ /* 0x000fe200078e00cb */
[----:B------:R-:W-:Y:S02]  /*6260*/  MOV R223, R169 ;  /* 0x000000a900df7202 */ /* 0x000fe40000000f00 */
[----:B------:R-:W-:Y:S02]  /*6270*/  MOV R203, R186 ;  /* 0x000000ba00cb7202 */ /* 0x000fe40000000f00 */
[----:B------:R-:W-:Y:S01]  /*6280*/  HMMA.16816.F32 R64, R4, R34, R160 ;  /* 0x000000220440723c */ /* 0x000fe200000018a0 */
[----:B------:R-:W-:Y:S01]  /*6290*/  MOV R211, R244 ;  /* 0x000000f400d37202 */ /* 0x000fe20000000f00 */
[----:B------:R-:W-:Y:S01]  /*62a0*/  IMAD.MOV.U32 R210, RZ, RZ, R223 ;  /* 0x000000ffffd27224 */ /* 0x000fe200078e00df */
[----:B------:R-:W2:Y:S01]  /*62b0*/  LDL.LU R244, [R1+0xf0] ;  /* 0x0000f00001f47983 */ /* 0x000ea20000300800 */
[----:B------:R-:W-:-:S03]  /*62c0*/  IMAD.MOV.U32 R223, RZ, RZ, R80 ;  /* 0x000000ffffdf7224 */ /* 0x000fc600078e0050 */
[----:B------:R-:W-:Y:S01]  /*62d0*/  FFMA.FTZ R4, R246, c[0x0][0x23c], -R2 ;  /* 0x00008f00f6047a23 */ /* 0x000fe20000010802 */
[----:B------:R-:W-:Y:S01]  /*62e0*/  HMMA.16816.F32 R116, R8, R24, R152 ;  /* 0x000000180874723c */ /* 0x000fe20000001898 */
[----:B------:R-:W-:-:S07]  /*62f0*/  MOV R7, R228 ;  /* 0x000000e400077202 */ /* 0x000fce0000000f00 */
[C---:B------:R-:W-:Y:S01]  /*6300*/  HMMA.16816.F32 R56, R8.reuse, R30, R56 ;  /* 0x0000001e0838723c */ /* 0x040fe20000001838 */
[----:B------:R1:W-:Y:S01]  /*6310*/  MUFU.EX2 R171, R4 ;  /* 0x0000000400ab7308 */ /* 0x0003e20000000800 */
[----:B------:R-:W-:Y:S01]  /*6320*/  IMAD.MOV.U32 R6, RZ, RZ, R201 ;  /* 0x000000ffff067224 */ /* 0x000fe200078e00c9 */
[----:B------:R-:W-:Y:S01]  /*6330*/  MOV R162, R222 ;  /* 0x000000de00a27202 */ /* 0x000fe20000000f00 */
[----:B------:R-:W-:Y:S01]  /*6340*/  IMAD.MOV.U32 R160, RZ, RZ, R230 ;  /* 0x000000ffffa07224 */ /* 0x000fe200078e00e6 */
[----:B------:R-:W-:Y:S01]  /*6350*/  MOV R163, R229 ;  /* 0x000000e500a37202 */ /* 0x000fe20000000f00 */
[----:B------:R-:W-:Y:S01]  /*6360*/  IMAD.MOV.U32 R230, RZ, RZ, R83 ;  /* 0x000000ffffe67224 */ /* 0x000fe200078e0053 */
[----:B------:R-:W-:Y:S01]  /*6370*/  MOV R228, R99 ;  /* 0x0000006300e47202 */ /* 0x000fe20000000f00 */
[C---:B------:R-:W-:Y:S01]  /*6380*/  HMMA.16816.F32 R188, R8.reuse, R20, R140 ;  /* 0x0000001408bc723c */ /* 0x040fe2000000188c */
[----:B------:R-:W-:Y:S07]  /*6390*/  LDSM.16.MT88.4 R184, [R233+0xd800] ;  /* 0x00d80000e9b8783b */ /* 0x000fee0000004200 */
[----:B------:R-:W-:Y:S01]  /*63a0*/  HMMA.16816.F32 R24, R8, R26, R76 ;  /* 0x0000001a0818723c */ /* 0x000fe2000000184c */
[----:B-1----:R-:W-:-:S07]  /*63b0*/  FFMA.FTZ R4, R226, c[0x0][0x23c], -R2 ;  /* 0x00008f00e2047a23 */ /* 0x002fce0000010802 */
[C---:B------:R-:W-:Y:S01]  /*63c0*/  HMMA.16816.F32 R196, R8.reuse, R32, R196 ;  /* 0x0000002008c4723c */ /* 0x040fe200000018c4 */
[----:B------:R1:W3:Y:S07]  /*63d0*/  MUFU.EX2 R208, R4 ;  /* 0x0000000400d07308 */ /* 0x0002ee0000000800 */
[----:B------:R-:W-:Y:S01]  /*63e0*/  HMMA.16816.F32 R48, R8, R34, R48 ;  /* 0x000000220830723c */ /* 0x000fe20000001830 */
[----:B------:R-:W-:Y:S01]  /*63f0*/  MOV R154, R160 ;  /* 0x000000a0009a7202 */ /* 0x000fe20000000f00 */
[----:B------:R-:W-:Y:S01]  /*6400*/  LDSM.16.MT88.4 R140, [R234+0xf800] ;  /* 0x00f80000ea8c783b */ /* 0x000fe20000004200 */
[----:B------:R-:W-:-:S02]  /*6410*/  MOV R155, R162 ;  /* 0x000000a2009b7202 */ /* 0x000fc40000000f00 */
[----:B------:R-:W-:Y:S02]  /*6420*/  MOV R229, R98 ;  /* 0x0000006200e57202 */ /* 0x000fe40000000f00 */
[----:B------:R-:W-:Y:S01]  /*6430*/  MOV R222, R81 ;  /* 0x0000005100de7202 */ /* 0x000fe20000000f00 */
[C---:B------:R-:W-:Y:S01]  /*6440*/  HMMA.16816.F32 R20, R8.reuse, R22, R72 ;  /* 0x000000160814723c */ /* 0x040fe20000001848 */
[--C-:B-1----:R-:W-:Y:S02]  /*6450*/  FFMA.FTZ R4, R216, c[0x0][0x23c], -R2.reuse ;  /* 0x00008f00d8047a23 */ /* 0x102fe40000010802 */
[----:B------:R-:W-:Y:S01]  /*6460*/  FFMA.FTZ R2, R195, c[0x0][0x23c], -R2 ;  /* 0x00008f00c3027a23 */ /* 0x000fe20000010802 */
[----:B------:R-:W-:Y:S01]  /*6470*/  MOV R216, R6 ;  /* 0x0000000600d87202 */ /* 0x000fe20000000f00 */
[----:B------:R-:W-:Y:S03]  /*6480*/  MUFU.EX2 R209, R4 ;  /* 0x0000000400d17308 */ /* 0x000fe60000000800 */
[----:B------:R-:W-:Y:S01]  /*6490*/  HMMA.16816.F32 R192, R8, R28, R128 ;  /* 0x0000001c08c0723c */ /* 0x000fe20000001880 */
[----:B------:R-:W-:Y:S01]  /*64a0*/  MOV R246, R155 ;  /* 0x0000009b00f67202 */ /* 0x000fe20000000f00 */
[----:B------:R-:W-:Y:S03]  /*64b0*/  LDSM.16.MT88.4 R128, [R233+0xf800] ;  /* 0x00f80000e980783b */ /* 0x000fe60000004200 */
[----:B------:R1:W-:Y:S02]  /*64c0*/  MUFU.EX2 R170, R2 ;  /* 0x0000000200aa7308 */ /* 0x0003e40000000800 */
[----:B-1----:R-:W-:-:S02]  /*64d0*/  FFMA.FTZ R2, R231, c[0x0][0x23c], -R0 ;  /* 0x00008f00e7027a23 */ /* 0x002fc40000010800 */
[----:B------:R-:W-:Y:S01]  /*64e0*/  IMAD.MOV.U32 R231, RZ, RZ, R200 ;  /* 0x000000ffffe77224 */ /* 0x000fe200078e00c8 */
[----:B------:R-:W-:-:S03]  /*64f0*/  MOV R200, R112 ;  /* 0x0000007000c87202 */ /* 0x000fc60000000f00 */
[----:B------:R1:W-:Y:S01]  /*6500*/  MUFU.EX2 R164, R2 ;  /* 0x0000000200a47308 */ /* 0x0003e20000000800 */
[----:B------:R-:W-:Y:S02]  /*6510*/  MOV R112, R15 ;  /* 0x0000000f00707202 */ /* 0x000fe40000000f00 */
[----:B------:R-:W-:Y:S01]  /*6520*/  MOV R161, R231 ;  /* 0x000000e700a17202 */ /* 0x000fe20000000f00 */
[----:B------:R-:W-:Y:S01]  /*6530*/  FADD.FTZ R8, R7, R14 ;  /* 0x0000000e07087221 */ /* 0x000fe20000010000 */
[----:B------:R-:W-:Y:S02]  /*6540*/  MOV R5, R200 ;  /* 0x000000c800057202 */ /* 0x000fe40000000f00 */
[----:B------:R-:W-:Y:S01]  /*6550*/  MOV R231, R82 ;  /* 0x0000005200e77202 */ /* 0x000fe20000000f00 */
[----:B------:R-:W-:Y:S02]  /*6560*/  IMAD.MOV.U32 R153, RZ, RZ, R161 ;  /* 0x000000ffff997224 */ /* 0x000fe400078e00a1 */
[----:B-1----:R-:W-:Y:S01]  /*6570*/  FFMA.FTZ R2, R225, c[0x0][0x23c], -R0 ;  /* 0x00008f00e1027a23 */ /* 0x002fe20000010800 */
[----:B------:R-:W-:Y:S01]  /*6580*/  MOV R7, R202 ;  /* 0x000000ca00077202 */ /* 0x000fe20000000f00 */
[----:B------:R-:W-:Y:S01]  /*6590*/  IMAD.MOV.U32 R161, RZ, RZ, R166 ;  /* 0x000000ffffa17224 */ /* 0x000fe200078e00a6 */
[----:B------:R-:W-:Y:S01]  /*65a0*/  MOV R33, R114 ;  /* 0x0000007200217202 */ /* 0x000fe20000000f00 */
[----:B------:R-:W2:Y:S01]  /*65b0*/  LDL.LU R166, [R1+0xec] ;  /* 0x0000ec0001a67983 */ /* 0x000ea20000300800 */
[----:B------:R1:W4:Y:S01]  /*65c0*/  MUFU.EX2 R165, R2 ;  /* 0x0000000200a57308 */ /* 0x0003220000000800 */
[----:B------:R-:W-:Y:S01]  /*65d0*/  IMAD.MOV.U32 R226, RZ, RZ, R5 ;  /* 0x000000ffffe27224 */ /* 0x000fe200078e0005 */
[----:B------:R-:W-:Y:S01]  /*65e0*/  MOV R32, R115 ;  /* 0x0000007300207202 */ /* 0x000fe20000000f00 */
[----:B------:R-:W-:Y:S01]  /*65f0*/  LDSM.16.MT88.4 R80, [R234+0xd800] ;  /* 0x00d80000ea50783b */ /* 0x000fe20000004200 */
[----:B-1----:R-:W-:-:S02]  /*6600*/  FFMA.FTZ R2, R218, c[0x0][0x23c], -R0 ;  /* 0x00008f00da027a23 */ /* 0x002fc40000010800 */
[----:B------:R-:W-:Y:S01]  /*6610*/  FFMA.FTZ R0, R217, c[0x0][0x23c], -R0 ;  /* 0x00008f00d9007a23 */ /* 0x000fe20000010800 */
[----:B------:R-:W-:Y:S01]  /*6620*/  MOV R225, R7 ;  /* 0x0000000700e17202 */ /* 0x000fe20000000f00 */
[----:B------:R-:W-:Y:S01]  /*6630*/  MUFU.EX2 R169, R2 ;  /* 0x0000000200a97308 */ /* 0x000fe20000000800 */
[----:B------:R-:W1:Y:S07]  /*6640*/  LDSM.16.MT88.4 R4, [R235+0xf800] ;  /* 0x00f80000eb04783b */ /* 0x000e6e0000004200 */
[----:B------:R3:W1:Y:S02]  /*6650*/  MUFU.EX2 R31, R0 ;  /* 0x00000000001f7308 */ /* 0x0006640000000800 */
[----:B---3--:R-:W-:-:S06]  /*6660*/  FFMA.FTZ R0, R252, c[0x0][0x23c], -R13 ;  /* 0x00008f00fc007a23 */ /* 0x008fcc000001080d */
[----:B------:R3:W-:Y:S02]  /*6670*/  MUFU.EX2 R29, R0 ;  /* 0x00000000001d7308 */ /* 0x0007e40000000800 */
[----:B---3--:R-:W-:-:S06]  /*6680*/  FFMA.FTZ R0, R247, c[0x0][0x23c], -R13 ;  /* 0x00008f00f7007a23 */ /* 0x008fcc000001080d */
[----:B------:R3:W1:Y:S02]  /*6690*/  MUFU.EX2 R30, R0 ;  /* 0x00000000001e7308 */ /* 0x0006640000000800 */
[----:B---3--:R-:W-:-:S06]  /*66a0*/  FFMA.FTZ R0, R224, c[0x0][0x23c], -R13 ;  /* 0x00008f00e0007a23 */ /* 0x008fcc000001080d */
[----:B------:R3:W-:Y:S01]  /*66b0*/  MUFU.EX2 R28, R0 ;  /* 0x00000000001c7308 */ /* 0x0007e20000000800 */
[----:B------:R-:W-:Y:S02]  /*66c0*/  FFMA.FTZ R2, R245, c[0x0][0x23c], -R12 ;  /* 0x00008f00f5027a23 */ /* 0x000fe4000001080c */
[----:B---3--:R-:W-:-:S05]  /*66d0*/  FFMA.FTZ R0, R219, c[0x0][0x23c], -R13 ;  /* 0x00008f00db007a23 */ /* 0x008fca000001080d */
[----:B------:R3:W-:Y:S01]  /*66e0*/  MUFU.EX2 R15, R0 ;  /* 0x00000000000f7308 */ /* 0x0007e20000000800 */
[----:B------:R-:W-:Y:S01]  /*66f0*/  IMAD.MOV.U32 R219, RZ, RZ, R112 ;  /* 0x000000ffffdb7224 */ /* 0x000fe200078e0070 */
[----:B------:R-:W-:Y:S02]  /*6700*/  MOV R224, R113 ;  /* 0x0000007100e07202 */ /* 0x000fe40000000f00 */
[----:B------:R-:W-:Y:S01]  /*6710*/  LDSM.16.MT88.4 R112, [R235+0xd800] ;  /* 0x00d80000eb70783b */ /* 0x000fe20000004200 */
[--C-:B---3--:R-:W-:Y:S02]  /*6720*/  FFMA.FTZ R0, R220, c[0x0][0x23c], -R12.reuse ;  /* 0x00008f00dc007a23 */ /* 0x108fe4000001080c */
[----:B------:R-:W-:Y:S02]  /*6730*/  IMAD.MOV.U32 R220, RZ, RZ, R97 ;  /* 0x000000ffffdc7224 */ /* 0x000fe400078e0061 */
[----:B------:R3:W-:Y:S02]  /*6740*/  MUFU.EX2 R11, R0 ;  /* 0x00000000000b7308 */ /* 0x0007e40000000800 */
[----:B---3--:R-:W-:Y:S01]  /*6750*/  FFMA.FTZ R0, R221, c[0x0][0x23c], -R12 ;  /* 0x00008f00dd007a23 */ /* 0x008fe2000001080c */
[----:B------:R-:W-:-:S02]  /*6760*/  MOV R221, R96 ;  /* 0x0000006000dd7202 */ /* 0x000fc40000000f00 */
[----:B------:R-:W3:Y:S03]  /*6770*/  LDSM.16.MT88.4 R96, [R236+0xd800] ;  /* 0x00d80000ec60783b */ /* 0x000ee60000004200 */
[----:B------:R1:W1:Y:S02]  /*6780*/  MUFU.EX2 R13, R0 ;  /* 0x00000000000d7308 */ /* 0x0002640000000800 */
[----:B-1----:R-:W-:-:S06]  /*6790*/  FFMA.FTZ R0, R227, c[0x0][0x23c], -R12 ;  /* 0x00008f00e3007a23 */ /* 0x002fcc000001080c */
[----:B------:R1:W-:Y:S02]  /*67a0*/  MUFU.EX2 R12, R2 ;  /* 0x00000002000c7308 */ /* 0x0003e40000000800 */
[----:B-1----:R-:W-:Y:S02]  /*67b0*/  FADD.FTZ R2, R154, R153 ;  /* 0x000000999a027221 */ /* 0x002fe40000010000 */
[----:B------:R-:W1:Y:S04]  /*67c0*/  LDSM.16.MT88.4 R152, [R236+0xf800] ;  /* 0x00f80000ec98783b */ /* 0x000e680000004200 */
[----:B------:R3:W3:Y:S01]  /*67d0*/  MUFU.EX2 R14, R0 ;  /* 0x00000000000e7308 */ /* 0x0006e20000000800 */
[----:B------:R-:W-:Y:S02]  /*67e0*/  MOV R160, R203 ;  /* 0x000000cb00a07202 */ /* 0x000fe40000000f00 */
[----:B------:R-:W-:Y:S01]  /*67f0*/  MOV R162, R3 ;  /* 0x0000000300a27202 */ /* 0x000fe20000000f00 */
[----:B------:R-:W-:Y:S01]  /*6800*/  IMAD.MOV.U32 R34, RZ, RZ, R242 ;  /* 0x000000ffff227224 */ /* 0x000fe200078e00f2 */
[----:B------:R-:W-:Y:S01]  /*6810*/  MOV R35, R243 ;  /* 0x000000f300237202 */ /* 0x000fe20000000f00 */
[----:B------:R-:W-:Y:S01]  /*6820*/  IMAD.MOV.U32 R218, RZ, RZ, R160 ;  /* 0x000000ffffda7224 */ /* 0x000fe200078e00a0 */
[----:B------:R-:W-:Y:S01]  /*6830*/  MOV R217, R161 ;  /* 0x000000a100d97202 */ /* 0x000fe20000000f00 */
[----:B------:R-:W-:Y:S01]  /*6840*/  IMAD.MOV.U32 R247, RZ, RZ, R163 ;  /* 0x000000fffff77224 */ /* 0x000fe200078e00a3 */
[----:B------:R-:W-:Y:S01]  /*6850*/  MOV R252, R162 ;  /* 0x000000a200fc7202 */ /* 0x000fe20000000f00 */
[----:B------:R-:W-:Y:S01]  /*6860*/  FADD.FTZ R9, R35, R34 ;  /* 0x0000002223097221 */ /* 0x000fe20000010000 */
[----:B------:R-:W-:-:S02]  /*6870*/  F2FP.PACK_AB R200, R208, R171 ;  /* 0x000000abd0c8723e */ /* 0x000fc400000000ff */
[----:B----4-:R-:W-:Y:S02]  /*6880*/  F2FP.PACK_AB R201, R165, R164 ;  /* 0x000000a4a5c9723e */ /* 0x010fe400000000ff */
[----:B------:R-:W-:Y:S01]  /*6890*/  F2FP.PACK_AB R202, R170, R209 ;  /* 0x000000d1aaca723e */ /* 0x000fe200000000ff */
[----:B---3--:R-:W-:Y:S01]  /*68a0*/  FADD.FTZ R0, R241, R8 ;  /* 0x00000008f1007221 */ /* 0x008fe20000010000 */
[----:B------:R-:W-:Y:S01]  /*68b0*/  F2FP.PACK_AB R203, R31, R169 ;  /* 0x000000a91fcb723e */ /* 0x000fe200000000ff */
[----:B------:R-:W-:Y:S01]  /*68c0*/  FADD.FTZ R2, R240, R2 ;  /* 0x00000002f0027221 */ /* 0x000fe20000010000 */
[----:B------:R-:W-:Y:S01]  /*68d0*/  F2FP.PACK_AB R160, R30, R29 ;  /* 0x0000001d1ea0723e */ /* 0x000fe200000000ff */
[----:B------:R3:W5:Y:S01]  /*68e0*/  LDL.LU R3, [R1+0xe8] ;  /* 0x0000e80001037983 */ /* 0x0007620000300800 */
[----:B------:R-:W-:Y:S02]  /*68f0*/  F2FP.PACK_AB R161, R13, R11 ;  /* 0x0000000b0da1723e */ /* 0x000fe400000000ff */
[----:B------:R-:W-:-:S02]  /*6900*/  F2FP.PACK_AB R162, R15, R28 ;  /* 0x0000001c0fa2723e */ /* 0x000fc400000000ff */
[----:B------:R-:W-:Y:S02]  /*6910*/  F2FP.PACK_AB R163, R14, R12 ;  /* 0x0000000c0ea3723e */ /* 0x000fe400000000ff */
[----:B------:R-:W-:Y:S01]  /*6920*/  MOV R35, R219 ;  /* 0x000000db00237202 */ /* 0x000fe20000000f00 */
[----:B------:R-:W-:Y:S01]  /*6930*/  FADD.FTZ R9, R238, R9 ;  /* 0x00000009ee097221 */ /* 0x000fe20000010000 */
[----:B------:R-:W-:Y:S01]  /*6940*/  MOV R219, R232 ;  /* 0x000000e800db7202 */ /* 0x000fe20000000f00 */
[----:B------:R-:W-:Y:S01]  /*6950*/  FADD.FTZ R0, R237, R0 ;  /* 0x00000000ed007221 */ /* 0x000fe20000010000 */
[----:B------:R-:W-:Y:S01]  /*6960*/  HMMA.16816.F32 R196, R200, R4, R196 ;  /* 0x00000004c8c4723c */ /* 0x000fe200000018c4 */
[----:B------:R-:W-:Y:S02]  /*6970*/  FADD.FTZ R2, R35, R2 ;  /* 0x0000000223027221 */ /* 0x000fe40000010000 */
[----:B------:R-:W-:-:S05]  /*6980*/  FADD.FTZ R0, R17, R0 ;  /* 0x0000000011007221 */ /* 0x000fca0000010000 */
[----:B------:R-:W-:Y:S01]  /*6990*/  HMMA.16816.F32 R156, R160, R4, R156 ;  /* 0x00000004a09c723c */ /* 0x000fe2000000189c */
[----:B------:R-:W-:-:S06]  /*69a0*/  FADD.FTZ R2, R16, R2 ;  /* 0x0000000210027221 */ /* 0x000fcc0000010000 */
[----:B------:R-:W-:Y:S01]  /*69b0*/  FADD.FTZ R4, R18, R9 ;  /* 0x0000000912047221 */ /* 0x000fe20000010000 */
[----:B------:R-:W-:Y:S01]  /*69c0*/  HMMA.16816.F32 R176, R200, R184, R176 ;  /* 0x000000b8c8b0723c */ /* 0x000fe200000018b0 */
[----:B------:R-:W-:-:S07]  /*69d0*/  FADD.FTZ R2, R33, R2 ;  /* 0x0000000221027221 */ /* 0x000fce0000010000 */
[C---:B------:R-:W-:Y:S08]  /*69e0*/  HMMA.16816.F32 R172, R160.reuse, R184, R172 ;  /* 0x000000b8a0ac723c */ /* 0x040ff000000018ac */
[----:B------:R-:W-:Y:S08]  /*69f0*/  HMMA.16816.F32 R180, R160, R186, R180 ;  /* 0x000000baa0b4723c */ /* 0x000ff000000018b4 */
[-C--:B------:R-:W-:Y:S08]  /*6a00*/  HMMA.16816.F32 R68, R200, R80.reuse, R68 ;  /* 0x00000050c844723c */ /* 0x080ff00000001844 */
[C---:B------:R-:W-:Y:S08]  /*6a10*/  HMMA.16816.F32 R72, R160.reuse, R80, R52 ;  /* 0x00000050a048723c */ /* 0x040ff00000001834 */
[----:B------:R-:W-:Y:S08]  /*6a20*/  HMMA.16816.F32 R76, R160, R82, R60 ;  /* 0x00000052a04c723c */ /* 0x000ff0000000183c */
[----:B------:R-:W-:Y:S01]  /*6a30*/  HMMA.16816.F32 R84, R200, R96, R84 ;  /* 0x00000060c854723c */ /* 0x000fe20000001854 */
[----:B--2---:R-:W-:-:S07]  /*6a40*/  FADD.FTZ R10, R244, R166 ;  /* 0x000000a6f40a7221 */ /* 0x004fce0000010000 */
[----:B------:R-:W-:Y:S01]  /*6a50*/  HMMA.16816.F32 R88, R160, R96, R88 ;  /* 0x00000060a058723c */ /* 0x000fe20000001858 */
[----:B------:R3:W5:Y:S01]  /*6a60*/  LDL.LU R166, [R1+0xe4] ;  /* 0x0000e40001a67983 */ /* 0x0007620000300800 */
[----:B------:R-:W-:-:S03]  /*6a70*/  FADD.FTZ R8, R239, R10 ;  /* 0x0000000aef087221 */ /* 0x000fc60000010000 */
[----:B------:R3:W5:Y:S01]  /*6a80*/  LDL.LU R244, [R1+0xe0] ;  /* 0x0000e00001f47983 */ /* 0x0007620000300800 */
[----:B------:R-:W-:Y:S02]  /*6a90*/  FADD.FTZ R5, R19, R8 ;  /* 0x0000000813057221 */ /* 0x000fe40000010000 */
[----:B------:R-:W-:Y:S01]  /*6aa0*/  FADD.FTZ R8, R224, R4 ;  /* 0x00000004e0087221 */ /* 0x000fe20000010000 */
[C---:B------:R-:W-:Y:S01]  /*6ab0*/  HMMA.16816.F32 R92, R160.reuse, R98, R92 ;  /* 0x00000062a05c723c */ /* 0x040fe2000000185c */
[----:B------:R-:W-:Y:S01]  /*6ac0*/  FADD.FTZ R5, R219, R5 ;  /* 0x00000005db057221 */ /* 0x000fe20000010000 */
[----:B------:R3:W5:Y:S01]  /*6ad0*/  LDL.LU R243, [R1+0xdc] ;  /* 0x0000dc0001f37983 */ /* 0x0007620000300800 */
[----:B------:R-:W-:Y:S02]  /*6ae0*/  FADD.FTZ R4, R32, R0 ;  /* 0x0000000020047221 */ /* 0x000fe40000010000 */
[----:B------:R-:W-:Y:S01]  /*6af0*/  FADD.FTZ R0, R247, R5 ;  /* 0x00000005f7007221 */ /* 0x000fe20000010000 */
[----:B------:R3:W5:Y:S02]  /*6b00*/  LDL.LU R242, [R1+0xd8] ;  /* 0x0000d80001f27983 */ /* 0x0007640000300800 */
[C---:B------:R-:W-:Y:S01]  /*6b10*/  HMMA.16816.F32 R104, R160.reuse, R112, R104 ;  /* 0x00000070a068723c */ /* 0x040fe20000001868 */
[----:B------:R-:W-:Y:S01]  /*6b20*/  FADD.FTZ R5, R252, R8 ;  /* 0x00000008fc057221 */ /* 0x000fe20000010000 */
[----:B------:R3:W5:Y:S04]  /*6b30*/  LDL.LU R241, [R1+0xd4] ;  /* 0x0000d40001f17983 */ /* 0x0007680000300800 */
[----:B------:R3:W5:Y:S02]  /*6b40*/  LDL.LU R240, [R1+0xd0] ;  /* 0x0000d00001f07983 */ /* 0x0007640000300800 */
[C---:B------:R-:W-:Y:S02]  /*6b50*/  HMMA.16816.F32 R108, R160.reuse, R114, R108 ;  /* 0x00000072a06c723c */ /* 0x040fe4000000186c */
        /* <DEDUP_REMOVED lines=11> */
[C---:B------:R-:W-:Y:S08]  /*6c10*/  HMMA.16816.F32 R136, R160.reuse, R142, R136 ;  /* 0x0000008ea088723c */ /* 0x040ff00000001888 */
[C---:B-1----:R-:W-:Y:S08]  /*6c20*/  HMMA.16816.F32 R144, R160.reuse, R152, R144 ;  /* 0x00000098a090723c */ /* 0x042ff00000001890 */
        /* <DEDUP_REMOVED lines=59> */
[----:B------:R-:W2:Y:S04]  /*6fe0*/  LDL.64 R250, [R1+0x68] ;  /* 0x0000680001fa7983 */ /* 0x000ea80000100a00 */
[----:B------:R-:W4:Y:S04]  /*6ff0*/  LDL R213, [R1+0x70] ;  /* 0x0000700001d57983 */ /* 0x000f280000100800 */
[----:B---3--:R-:W3:Y:S01]  /*7000*/  LDL.64 R214, [R1+0xa0] ;  /* 0x0000a00001d67983 */ /* 0x008ee20000100a00 */
[----:B------:R-:W-:Y:S01]  /*7010*/  UIADD3 UR21, UR8, -0x2, URZ ;  /* 0xfffffffe08157890 */ /* 0x000fe2000fffe03f */
[----:B------:R-:W-:-:S04]  /*7020*/  DEPBAR.LE SB0, 0x0 ;  /* 0x000080000000791a */ /* 0x000fc80000000000 */
[----:B------:R-:W-:Y:S01]  /*7030*/  USHF.R.S32.HI UR5, URZ, 0x1f, UR21 ;  /* 0x0000001f3f057899 */ /* 0x000fe20008011415 */
[----:B------:R-:W-:Y:S01]  /*7040*/  IMAD.U32 R4, RZ, RZ, UR21 ;  /* 0x00000015ff047e24 */ /* 0x000fe2000f8e00ff */
[----:B------:R-:W-:Y:S02]  /*7050*/  UIMAD UR4, UR12, UR21, URZ ;  /* 0x000000150c0472a4 */ /* 0x000fe4000f8e023f */
[----:B------:R-:W-:Y:S02]  /*7060*/  UISETP.GE.AND UP0, UPT, UR8, 0x3, UPT ;  /* 0x000000030800788c */ /* 0x000fe4000bf06270 */
[----:B------:R-:W-:Y:S01]  /*7070*/  UIMAD UR4, UR5, UR17, UR4 ;  /* 0x00000011050472a4 */ /* 0x000fe2000f8e0204 */
[----:B------:R-:W-:Y:S01]  /*7080*/  BAR.SYNC.DEFER_BLOCKING 0x0 ;  /* 0x0000000000007b1d */ /* 0x000fe20000010000 */
[----:B--2---:R-:W-:Y:S02]  /*7090*/  ISETP.GE.AND P3, PT, R250, c[0x0][0x220], PT ;  /* 0x00008800fa007a0c */ /* 0x004fe40003f66270 */
[----:B----4-:R-:W-:Y:S01]  /*70a0*/  ISETP.GE.AND P2, PT, R213, c[0x0][0x220], PT ;  /* 0x00008800d5007a0c */ /* 0x010fe20003f46270 */
[----:B---3--:R-:W-:-:S05]  /*70b0*/  IMAD.WIDE.U32 R4, R4, UR17, R214 ;  /* 0x0000001104047c25 */ /* 0x008fca000f8e00d6 */
[----:B------:R-:W-:-:S05]  /*70c0*/  IADD3 R0, R5, UR4, RZ ;  /* 0x0000000405007c10 */ /* 0x000fca000fffe0ff */
[----:B-----5:R-:W-:Y:S01]  /*70d0*/  @P3 STS.128 [R244+0xc000], RZ ;  /* 0x00c000fff4003388 */ /* 0x020fe20000000c00 */
[C---:B------:R-:W-:Y:S02]  /*70e0*/  @!P3 LEA R6, P4, R4.reuse, c[0x0][0x170], 0x1 ;  /* 0x00005c000406ba11 */ /* 0x040fe400078808ff */
[C---:B------:R-:W-:Y:S02]  /*70f0*/  @!P2 LEA R22, P0, R4.reuse, c[0x0][0x170], 0x1 ;  /* 0x00005c000416aa11 */ /* 0x040fe400078008ff */
[C---:B------:R-:W-:Y:S02]  /*7100*/  IADD3 R2, P1, R4.reuse, UR14, RZ ;  /* 0x0000000e04027c10 */ /* 0x040fe4000ff3e0ff */
[C-C-:B------:R-:W-:Y:S02]  /*7110*/  @!P3 LEA.HI.X R7, R4.reuse, c[0x0][0x174], R0.reuse, 0x1, P4 ;  /* 0x00005d000407ba11 */ /* 0x140fe400020f0c00 */
[----:B------:R-:W-:Y:S02]  /*7120*/  @!P2 LEA.HI.X R23, R4, c[0x0][0x174], R0, 0x1, P0 ;  /* 0x00005d000417aa11 */ /* 0x000fe400000f0c00 */
[----:B------:R-:W-:Y:S01]  /*7130*/  IADD3.X R4, R0, UR9, RZ, P1, !PT ;  /* 0x0000000900047c10 */ /* 0x000fe20008ffe4ff */
[----:B------:R-:W-:Y:S01]  /*7140*/  @!PT LDS RZ, [RZ] ;  /* 0x00000000fffff984 */ /* 0x000fe20000000800 */
[----:B------:R-:W-:Y:S01]  /*7150*/  @!PT LDS RZ, [RZ] ;  /* 0x00000000fffff984 */ /* 0x000fe20000000800 */
[----:B------:R-:W-:Y:S01]  /*7160*/  @!PT LDS RZ, [RZ] ;  /* 0x00000000fffff984 */ /* 0x000fe20000000800 */
[----:B------:R1:W-:Y:S01]  /*7170*/  @!P3 LDGSTS.E.BYPASS.LTC128B.128 [R244+0xc000], [R6.64] ;  /* 0x0c00000006f4bfae */ /* 0x0003e2000b901d52 */
[----:B------:R-:W-:-:S02]  /*7180*/  @!P3 LEA R20, P4, R2, c[0x0][0x170], 0x1 ;  /* 0x00005c000214ba11 */ /* 0x000fc400078808ff */
[C---:B------:R-:W-:Y:S01]  /*7190*/  @!P2 LEA R14, P0, R2.reuse, c[0x0][0x170], 0x1 ;  /* 0x00005c00020eaa11 */ /* 0x040fe200078008ff */
[----:B------:R-:W-:Y:S01]  /*71a0*/  @P2 STS.128 [R244+0xe000], RZ ;  /* 0x00e000fff4002388 */ /* 0x000fe20000000c00 */
[C---:B------:R-:W-:Y:S02]  /*71b0*/  IADD3 R0, P1, R2.reuse, UR14, RZ ;  /* 0x0000000e02007c10 */ /* 0x040fe4000ff3e0ff */
[C-C-:B------:R-:W-:Y:S01]  /*71c0*/  @!P3 LEA.HI.X R21, R2.reuse, c[0x0][0x174], R4.reuse, 0x1, P4 ;  /* 0x00005d000215ba11 */ /* 0x140fe200020f0c04 */
[----:B------:R-:W-:Y:S01]  /*71d0*/  @!PT LDS RZ, [RZ] ;  /* 0x00000000fffff984 */ /* 0x000fe20000000800 */
[----:B------:R-:W-:Y:S01]  /*71e0*/  @!PT LDS RZ, [RZ] ;  /* 0x00000000fffff984 */ /* 0x000fe20000000800 */
[----:B------:R-:W-:Y:S01]  /*71f0*/  @!PT LDS RZ, [RZ] ;  /* 0x00000000fffff984 */ /* 0x000fe20000000800 */
[----:B------:R2:W-:Y:S01]  /*7200*/  @!P2 LDGSTS.E.BYPASS.LTC128B.128 [R244+0xe000], [R22.64+0x80] ;  /* 0x0e00008016f4afae */ /* 0x0005e2000b901d52 */
[----:B------:R-:W-:Y:S02]  /*7210*/  @!P2 LEA.HI.X R15, R2, c[0x0][0x174], R4, 0x1, P0 ;  /* 0x00005d00020faa11 */ /* 0x000fe400000f0c04 */
[----:B------:R-:W-:Y:S01]  /*7220*/  IADD3.X R4, R4, UR9, RZ, P1, !PT ;  /* 0x0000000904047c10 */ /* 0x000fe20008ffe4ff */
[----:B------:R-:W-:Y:S01]  /*7230*/  @P3 STS.128 [R244+0xc800], RZ ;  /* 0x00c800fff4003388 */ /* 0x000fe20000000c00 */
[----:B------:R-:W-:-:S02]  /*7240*/  IADD3 R2, P0, R0, UR14, RZ ;  /* 0x0000000e00027c10 */ /* 0x000fc4000ff1e0ff */
[C---:B------:R-:W-:Y:S01]  /*7250*/  @!P3 LEA R12, P5, R0.reuse, c[0x0][0x170], 0x1 ;  /* 0x00005c00000cba11 */ /* 0x040fe200078a08ff */
[----:B------:R-:W-:Y:S01]  /*7260*/  @!PT LDS RZ, [RZ] ;  /* 0x00000000fffff984 */ /* 0x000fe20000000800 */
[----:B------:R-:W-:Y:S01]  /*7270*/  @!PT LDS RZ, [RZ] ;  /* 0x00000000fffff984 */ /* 0x000fe20000000800 */
[----:B------:R-:W-:Y:S01]  /*7280*/  @!PT LDS RZ, [RZ] ;  /* 0x00000000fffff984 */ /* 0x000fe20000000800 */
[----:B------:R2:W-:Y:S01]  /*7290*/  @!P3 LDGSTS.E.BYPASS.LTC128B.128 [R244+0xc800], [R20.64] ;  /* 0x0c80000014f4bfae */ /* 0x0005e2000b901d52 */
[----:B------:R-:W-:Y:S02]  /*72a0*/  @!P2 LEA R8, P1, R0, c[0x0][0x170], 0x1 ;  /* 0x00005c000008aa11 */ /* 0x000fe400078208ff */
[----:B------:R-:W-:Y:S01]  /*72b0*/  IADD3.X R5, R4, UR9, RZ, P0, !PT ;  /* 0x0000000904057c10 */ /* 0x000fe200087fe4ff */
[----:B------:R-:W-:Y:S01]  /*72c0*/  @P2 STS.128 [R244+0xe800], RZ ;  /* 0x00e800fff4002388 */ /* 0x000fe20000000c00 */
[----:B------:R-:W-:Y:S02]  /*72d0*/  @!P3 LEA R10, P4, R2, c[0x0][0x170], 0x1 ;  /* 0x00005c00020aba11 */ /* 0x000fe400078808ff */
[C-C-:B------:R-:W-:Y:S01]  /*72e0*/  @!P3 LEA.HI.X R13, R0.reuse, c[0x0][0x174], R4.reuse, 0x1, P5 ;  /* 0x00005d00000dba11 */ /* 0x140fe200028f0c04 */
[----:B------:R-:W-:Y:S01]  /*72f0*/  @!PT LDS RZ, [RZ] ;  /* 0x00000000fffff984 */ /* 0x000fe20000000800 */
[----:B------:R-:W-:Y:S01]  /*7300*/  @!PT LDS RZ, [RZ] ;  /* 0x00000000fffff984 */ /* 0x000fe20000000800 */
[----:B------:R-:W-:Y:S01]  /*7310*/  @!PT LDS RZ, [RZ] ;  /* 0x00000000fffff984 */ /* 0x000fe20000000800 */
[----:B------:R3:W-:Y:S01]  /*7320*/  @!P2 LDGSTS.E.BYPASS.LTC128B.128 [R244+0xe800], [R14.64+0x80] ;  /* 0x0e8000800ef4afae */ /* 0x0007e2000b901d52 */
[----:B------:R-:W-:-:S02]  /*7330*/  @!P2 LEA.HI.X R9, R0, c[0x0][0x174], R4, 0x1, P1 ;  /* 0x00005d000009aa11 */ /* 0x000fc400008f0c04 */
[C---:B-1----:R-:W-:Y:S01]  /*7340*/  @!P2 LEA R6, P0, R2.reuse, c[0x0][0x170], 0x1 ;  /* 0x00005c000206aa11 */ /* 0x042fe200078008ff */
[----:B------:R-:W-:Y:S01]  /*7350*/  @P3 STS.128 [R244+0xd000], RZ ;  /* 0x00d000fff4003388 */ /* 0x000fe20000000c00 */
[C-C-:B------:R-:W-:Y:S02]  /*7360*/  @!P3 LEA.HI.X R11, R2.reuse, c[0x0][0x174], R5.reuse, 0x1, P4 ;  /* 0x00005d00020bba11 */ /* 0x140fe400020f0c05 */
[----:B------:R-:W-:Y:S01]  /*7370*/  @!P2 LEA.HI.X R7, R2, c[0x0][0x174], R5, 0x1, P0 ;  /* 0x00005d000207aa11 */ /* 0x000fe200000f0c05 */
[----:B------:R-:W-:Y:S01]  /*7380*/  @!PT LDS RZ, [RZ] ;  /* 0x00000000fffff984 */ /* 0x000fe20000000800 */
[----:B------:R-:W-:Y:S01]  /*7390*/  @!PT LDS RZ, [RZ] ;  /* 0x00000000fffff984 */ /* 0x000fe20000000800 */
[----:B------:R-:W-:Y:S01]  /*73a0*/  @!PT LDS RZ, [RZ] ;  /* 0x00000000fffff984 */ /* 0x000fe20000000800 */
[----:B------:R3:W-:Y:S04]  /*73b0*/  @!P3 LDGSTS.E.BYPASS.LTC128B.128 [R244+0xd000], [R12.64] ;  /* 0x0d0000000cf4bfae */ /* 0x0007e8000b901d52 */
[----:B------:R-:W-:Y:S04]  /*73c0*/  @P2 STS.128 [R244+0xf000], RZ ;  /* 0x00f000fff4002388 */ /* 0x000fe80000000c00 */
[----:B------:R-:W-:Y:S01]  /*73d0*/  @!PT LDS RZ, [RZ] ;  /* 0x00000000fffff984 */ /* 0x000fe20000000800 */
[----:B------:R-:W-:Y:S01]  /*73e0*/  @!PT LDS RZ, [RZ] ;  /* 0x00000000fffff984 */ /* 0x000fe20000000800 */
[----:B------:R-:W-:Y:S01]  /*73f0*/  @!PT LDS RZ, [RZ] ;  /* 0x00000000fffff984 */ /* 0x000fe20000000800 */
[----:B------:R1:W-:Y:S04]  /*7400*/  @!P2 LDGSTS.E.BYPASS.LTC128B.128 [R244+0xf000], [R8.64+0x80] ;  /* 0x0f00008008f4afae */ /* 0x0003e8000b901d52 */
[----:B------:R-:W-:Y:S04]  /*7410*/  @P3 STS.128 [R244+0xd800], RZ ;  /* 0x00d800fff4003388 */ /* 0x000fe80000000c00 */
        /* <DEDUP_REMOVED lines=9> */
[----:B------:R-:W-:Y:S04]  /*74b0*/  LDSM.16.M88.4 R24, [R232+0x9800] ;  /* 0x00980000e818783b */ /* 0x000fe80000000200 */
[----:B------:R-:W-:Y:S04]  /*74c0*/  LDSM.16.M88.4 R32, [R232+0x8800] ;  /* 0x00880000e820783b */ /* 0x000fe80000000200 */
[----:B------:R-:W-:Y:S04]  /*74d0*/  LDSM.16.M88.4 R40, [R239+0x1800] ;  /* 0x00180000ef28783b */ /* 0x000fe80000000200 */
[----:B------:R-:W-:Y:S04]  /*74e0*/  LDSM.16.M88.4 R48, [R239+0x800] ;  /* 0x00080000ef30783b */ /* 0x000fe80000000200 */
[----:B-1----:R-:W1:Y:S04]  /*74f0*/  LDSM.16.M88.4 R8, [R240+0x2000] ;  /* 0x00200000f008783b */ /* 0x002e680000000200 */
[----:B------:R-:W-:Y:S04]  /*7500*/  LDSM.16.M88.4 R28, [R232+0x9000] ;  /* 0x00900000e81c783b */ /* 0x000fe80000000200 */
[----:B----4-:R-:W4:Y:S04]  /*7510*/  LDSM.16.M88.4 R4, [R241+0x2000] ;  /* 0x00200000f104783b */ /* 0x010f280000000200 */
[----:B------:R-:W4:Y:S04]  /*7520*/  LDSM.16.M88.4 R36, [R232+0x8000] ;  /* 0x00800000e824783b */ /* 0x000f280000000200 */
[----:B------:R-:W4:Y:S04]  /*7530*/  LDSM.16.M88.4 R44, [R239+0x1000] ;  /* 0x00100000ef2c783b */ /* 0x000f280000000200 */
[----:B--2---:R-:W2:Y:S04]  /*7540*/  LDSM.16.M88.4 R20, [R239] ;  /* 0x00000000ef14783b */ /* 0x004ea80000000200 */
[----:B---3--:R-:W3:Y:S04]  /*7550*/  LDSM.16.M88.4 R12, [R240] ;  /* 0x00000000f00c783b */ /* 0x008ee80000000200 */
[----:B------:R-:W0:Y:S01]  /*7560*/  LDGDEPBAR ;  /* 0x00000000000079af */ /* 0x000e220000000000 */
[C---:B-1----:R-:W-:Y:S08]  /*7570*/  HMMA.16816.F32 R52, R8.reuse, R24, RZ ;  /* 0x000000180834723c */ /* 0x042ff000000018ff */
[C---:B------:R-:W-:Y:S08]  /*7580*/  HMMA.16816.F32 R64, R8.reuse, R34, RZ ;  /* 0x000000220840723c */ /* 0x040ff000000018ff */
[----:B------:R-:W-:Y:S08]  /*7590*/  HMMA.16816.F32 R204, R8, R32, RZ ;  /* 0x0000002008cc723c */ /* 0x000ff000000018ff */
[C---:B----4-:R-:W-:Y:S08]  /*75a0*/  HMMA.16816.F32 R228, R4.reuse, R40, R52 ;  /* 0x0000002804e4723c */ /* 0x050ff00000001834 */
[----:B------:R-:W-:Y:S08]  /*75b0*/  HMMA.16816.F32 R52, R4, R50, R64 ;  /* 0x000000320434723c */ /* 0x000ff00000001840 */
[C---:B------:R-:W-:Y:S08]  /*75c0*/  HMMA.16816.F32 R56, R8.reuse, R30, RZ ;  /* 0x0000001e0838723c */ /* 0x040ff000000018ff */
[C---:B------:R-:W-:Y:S08]  /*75d0*/  HMMA.16816.F32 R212, R8.reuse, R36, RZ ;  /* 0x0000002408d4723c */ /* 0x040ff000000018ff */
[----:B------:R-:W-:Y:S01]  /*75e0*/  HMMA.16816.F32 R60, R8, R28, RZ ;  /* 0x0000001c083c723c */ /* 0x000fe200000018ff */
[----:B------:R-:W-:-:S02]  /*75f0*/  IMAD.MOV.U32 R165, RZ, RZ, R52 ;  /* 0x000000ffffa57224 */ /* 0x000fc400078e0034 */
[----:B------:R-:W-:Y:S02]  /*7600*/  IMAD.MOV.U32 R164, RZ, RZ, R53 ;  /* 0x000000ffffa47224 */ /* 0x000fe400078e0035 */
[----:B------:R-:W-:Y:S02]  /*7610*/  IMAD.MOV.U32 R2, RZ, RZ, R54 ;  /* 0x000000ffff027224 */ /* 0x000fe400078e0036 */
[----:B------:R-:W-:Y:S01]  /*7620*/  IMAD.MOV.U32 R0, RZ, RZ, R55 ;  /* 0x000000ffff007224 */ /* 0x000fe200078e0037 */
[C---:B------:R-:W-:Y:S08]  /*7630*/  HMMA.16816.F32 R208, R8.reuse, R38, RZ ;  /* 0x0000002608d0723c */ /* 0x040ff000000018ff */
[----:B------:R-:W-:Y:S08]  /*7640*/  HMMA.16816.F32 R8, R8, R26, RZ ;  /* 0x0000001a0808723c */ /* 0x000ff000000018ff */
[C---:B------:R-:W-:Y:S08]  /*7650*/  HMMA.16816.F32 R220, R4.reuse, R48, R204 ;  /* 0x0000003004dc723c */ /* 0x040ff000000018cc */
[C---:B------:R-:W-:Y:S08]  /*7660*/  HMMA.16816.F32 R52, R4.reuse, R46, R56 ;  /* 0x0000002e0434723c */ /* 0x040ff00000001838 */
[C---:B------:R-:W-:Y:S01]  /*7670*/  HMMA.16816.F32 R224, R4.reuse, R42, R8 ;  /* 0x0000002a04e0723c */ /* 0x040fe20000001808 */
[----:B------:R-:W1:Y:S07]  /*7680*/  LDSM.16.M88.4 R8, [R241] ;  /* 0x00000000f108783b */ /* 0x000e6e0000000200 */
[----:B--2---:R-:W-:Y:S01]  /*7690*/  HMMA.16816.F32 R216, R4, R20, R212 ;  /* 0x0000001404d8723c */ /* 0x004fe200000018d4 */
[----:B------:R-:W-:-:S02]  /*76a0*/  IMAD.MOV.U32 R207, RZ, RZ, R220 ;  /* 0x000000ffffcf7224 */ /* 0x000fc400078e00dc */
[----:B------:R-:W-:Y:S02]  /*76b0*/  IMAD.MOV.U32 R206, RZ, RZ, R221 ;  /* 0x000000ffffce7224 */ /* 0x000fe400078e00dd */
[----:B------:R-:W-:Y:S02]  /*76c0*/  IMAD.MOV.U32 R205, RZ, RZ, R222 ;  /* 0x000000ffffcd7224 */ /* 0x000fe400078e00de */
[----:B------:R-:W-:Y:S01]  /*76d0*/  IMAD.MOV.U32 R204, RZ, RZ, R223 ;  /* 0x000000ffffcc7224 */ /* 0x000fe200078e00df */
[----:B------:R-:W-:Y:S01]  /*76e0*/  HMMA.16816.F32 R212, R4, R22, R208 ;  /* 0x0000001604d4723c */ /* 0x000fe200000018d0 */
[----:B------:R-:W-:Y:S01]  /*76f0*/  IMAD.MOV.U32 R245, RZ, RZ, R52 ;  /* 0x000000fffff57224 */ /* 0x000fe200078e0034 */
[----:B------:R-:W-:Y:S01]  /*7700*/  MOV R171, R53 ;  /* 0x0000003500ab7202 */ /* 0x000fe20000000f00 */
[----:B------:R-:W-:Y:S02]  /*7710*/  IMAD.MOV.U32 R170, RZ, RZ, R54 ;  /* 0x000000ffffaa7224 */ /* 0x000fe400078e0036 */
[----:B------:R-:W-:-:S03]  /*7720*/  IMAD.MOV.U32 R169, RZ, RZ, R55 ;  /* 0x000000ffffa97224 */ /* 0x000fc600078e0037 */
[----:B---3--:R-:W-:Y:S08]  /*7730*/  HMMA.16816.F32 R56, R12, R32, RZ ;  /* 0x000000200c38723c */ /* 0x008ff000000018ff */
[----:B------:R-:W-:Y:S08]  /*7740*/  HMMA.16816.F32 R220, R4, R44, R60 ;  /* 0x0000002c04dc723c */ /* 0x000ff0000000183c */
[----:B------:R-:W-:Y:S01]  /*7750*/  HMMA.16816.F32 R52, R12, R28, RZ ;  /* 0x0000001c0c34723c */ /* 0x000fe200000018ff */
[----:B------:R-:W-:-:S02]  /*7760*/  IMAD.MOV.U32 R211, RZ, RZ, R212 ;  /* 0x000000ffffd37224 */ /* 0x000fc400078e00d4 */
[----:B------:R-:W-:Y:S02]  /*7770*/  IMAD.MOV.U32 R210, RZ, RZ, R213 ;  /* 0x000000ffffd27224 */ /* 0x000fe400078e00d5 */
[----:B------:R-:W-:Y:S02]  /*7780*/  IMAD.MOV.U32 R209, RZ, RZ, R214 ;  /* 0x000000ffffd17224 */ /* 0x000fe400078e00d6 */
[----:B------:R-:W-:Y:S01]  /*7790*/  IMAD.MOV.U32 R208, RZ, RZ, R215 ;  /* 0x000000ffffd07224 */ /* 0x000fe200078e00d7 */
[C---:B------:R-:W-:Y:S08]  /*77a0*/  HMMA.16816.F32 R60, R12.reuse, R36, RZ ;  /* 0x000000240c3c723c */ /* 0x040ff000000018ff */
[C---:B------:R-:W-:Y:S08]  /*77b0*/  HMMA.16816.F32 R4, R12.reuse, R24, RZ ;  /* 0x000000180c04723c */ /* 0x040ff000000018ff */
[C---:B------:R-:W-:Y:S08]  /*77c0*/  HMMA.16816.F32 R36, R12.reuse, R38, RZ ;  /* 0x000000260c24723c */ /* 0x040ff000000018ff */
[----:B------:R-:W-:Y:S08]  /*77d0*/  HMMA.16816.F32 R28, R12, R30, RZ ;  /* 0x0000001e0c1c723c */ /* 0x000ff000000018ff */
[----:B-1----:R-:W-:Y:S07]  /*77e0*/  HMMA.16816.F32 R212, R8, R48, R56 ;  /* 0x0000003008d4723c */ /* 0x002fee0000001838 */
[----:B------:R-:W-:Y:S01]  /*77f0*/  IMAD.MOV.U32 R56, RZ, RZ, R211 ;  /* 0x000000ffff387224 */ /* 0x000fe200078e00d3 */
[----:B------:R-:W-:Y:S01]  /*7800*/  HMMA.16816.F32 R64, R12, R34, RZ ;  /* 0x000000220c40723c */ /* 0x000fe200000018ff */
[----:B------:R-:W-:-:S02]  /*7810*/  IMAD.MOV.U32 R57, RZ, RZ, R210 ;  /* 0x000000ffff397224 */ /* 0x000fc400078e00d2 */
[----:B------:R-:W-:Y:S02]  /*7820*/  IMAD.MOV.U32 R58, RZ, RZ, R209 ;  /* 0x000000ffff3a7224 */ /* 0x000fe400078e00d1 */
[----:B------:R-:W-:-:S03]  /*7830*/  IMAD.MOV.U32 R59, RZ, RZ, R208 ;  /* 0x000000ffff3b7224 */ /* 0x000fc600078e00d0 */
[C---:B------:R-:W-:Y:S07]  /*7840*/  HMMA.16816.F32 R208, R8.reuse, R44, R52 ;  /* 0x0000002c08d0723c */ /* 0x040fee0000001834 */
[----:B------:R-:W-:Y:S01]  /*7850*/  IMAD.MOV.U32 R52, RZ, RZ, R207 ;  /* 0x000000ffff347224 */ /* 0x000fe200078e00cf */
[----:B------:R-:W-:Y:S01]  /*7860*/  HMMA.16816.F32 R32, R8, R20, R60 ;  /* 0x000000140820723c */ /* 0x000fe2000000183c */
[----:B------:R-:W-:Y:S02]  /*7870*/  IMAD.MOV.U32 R53, RZ, RZ, R206 ;  /* 0x000000ffff357224 */ /* 0x000fe400078e00ce */
[----:B------:R-:W-:-:S02]  /*7880*/  IMAD.MOV.U32 R54, RZ, RZ, R205 ;  /* 0x000000ffff367224 */ /* 0x000fc400078e00cd */
[----:B------:R-:W-:Y:S02]  /*7890*/  IMAD.MOV.U32 R55, RZ, RZ, R204 ;  /* 0x000000ffff377224 */ /* 0x000fe400078e00cc */
[----:B------:R-:W-:Y:S01]  /*78a0*/  IMAD.MOV.U32 R44, RZ, RZ, R165 ;  /* 0x000000ffff2c7224 */ /* 0x000fe200078e00a5 */
[----:B------:R-:W-:Y:S01]  /*78b0*/  HMMA.16816.F32 R248, R8, R40, R4 ;  /* 0x0000002808f8723c */ /* 0x000fe20000001804 */
[----:B------:R-:W-:Y:S01]  /*78c0*/  LDSM.16.M88.4 R4, [R243+0x2000] ;  /* 0x00200000f304783b */ /* 0x000fe20000000200 */
[----:B------:R-:W-:-:S06]  /*78d0*/  IMAD.MOV.U32 R45, RZ, RZ, R164 ;  /* 0x000000ffff2d7224 */ /* 0x000fcc00078e00a4 */
[C---:B------:R-:W-:Y:S01]  /*78e0*/  HMMA.16816.F32 R204, R8.reuse, R22, R36 ;  /* 0x0000001608cc723c */ /* 0x040fe20000001824 */
[----:B------:R-:W1:Y:S07]  /*78f0*/  LDSM.16.M88.4 R20, [R238+0x8000] ;  /* 0x00800000ee14783b */ /* 0x000e6e0000000200 */
[----:B------:R-:W-:Y:S01]  /*7900*/  HMMA.16816.F32 R60, R8, R46, R28 ;  /* 0x0000002e083c723c */ /* 0x000fe2000000181c */
[----:B------:R-:W2:Y:S06]  /*7910*/  LDSM.16.M88.4 R28, [R238+0x9800] ;  /* 0x00980000ee1c783b */ /* 0x000eac0000000200 */
[----:B------:R-:W-:Y:S01]  /*7920*/  IMAD.MOV.U32 R46, RZ, RZ, R2 ;  /* 0x000000ffff2e7224 */ /* 0x000fe200078e0002 */
[----:B------:R-:W-:Y:S01]  /*7930*/  HMMA.16816.F32 R24, R12, R26, RZ ;  /* 0x0000001a0c18723c */ /* 0x000fe200000018ff */
[----:B------:R-:W3:Y:S01]  /*7940*/  LDSM.16.M88.4 R12, [R243] ;  /* 0x00000000f30c783b */ /* 0x000ee20000000200 */
[----:B------:R-:W-:-:S06]  /*7950*/  IMAD.MOV.U32 R47, RZ, RZ, R0 ;  /* 0x000000ffff2f7224 */ /* 0x000fcc00078e0000 */
[----:B------:R-:W-:Y:S07]  /*7960*/  HMMA.16816.F32 R48, R8, R50, R64 ;  /* 0x000000320830723c */ /* 0x000fee0000001840 */
[----:B------:R-:W-:Y:S01]  /*7970*/  IMAD.MOV.U32 R64, RZ, RZ, R245 ;  /* 0x000000ffff407224 */ /* 0x000fe200078e00f5 */
[----:B------:R-:W-:Y:S01]  /*7980*/  MOV R67, R169 ;  /* 0x000000a900437202 */ /* 0x000fe20000000f00 */
[----:B------:R-:W-:Y:S02]  /*7990*/  IMAD.MOV.U32 R65, RZ, RZ, R171 ;  /* 0x000000ffff417224 */ /* 0x000fe400078e00ab */
[----:B------:R-:W-:-:S05]  /*79a0*/  IMAD.MOV.U32 R66, RZ, RZ, R170 ;  /* 0x000000ffff427224 */ /* 0x000fca00078e00aa */
[----:B------:R-:W-:Y:S01]  /*79b0*/  HMMA.16816.F32 R40, R8, R42, R24 ;  /* 0x0000002a0828723c */ /* 0x000fe20000001818 */
[----:B------:R-:W4:Y:S04]  /*79c0*/  LDSM.16.M88.4 R24, [R238+0x9000] ;  /* 0x00900000ee18783b */ /* 0x000f280000000200 */
[----:B------:R-:W4:Y:S03]  /*79d0*/  LDSM.16.M88.4 R8, [R238+0x8800] ;  /* 0x00880000ee08783b */ /* 0x000f260000000200 */
[C---:B-1----:R-:W-:Y:S08]  /*79e0*/  HMMA.16816.F32 R36, R4.reuse, R20, R216 ;  /* 0x000000140424723c */ /* 0x042ff000000018d8 */
[----:B--2---:R-:W-:Y:S08]  /*79f0*/  HMMA.16816.F32 R216, R4, R28, R228 ;  /* 0x0000001c04d8723c */ /* 0x004ff000000018e4 */
[----:B---3--:R-:W-:Y:S08]  /*7a00*/  HMMA.16816.F32 R32, R12, R20, R32 ;  /* 0x000000140c20723c */ /* 0x008ff00000001820 */
[C---:B------:R-:W-:Y:S08]  /*7a10*/  HMMA.16816.F32 R56, R4.reuse, R22, R56 ;  /* 0x000000160438723c */ /* 0x040ff00000001838 */
[----:B------:R-:W-:Y:S01]  /*7a20*/  IMAD.MOV.U32 R20, RZ, RZ, R216 ;  /* 0x000000ffff147224 */ /* 0x000fe200078e00d8 */
[----:B----4-:R-:W-:Y:S01]  /*7a30*/  HMMA.16816.F32 R220, R4, R24, R220 ;  /* 0x0000001804dc723c */ /* 0x010fe200000018dc */
[----:B------:R-:W-:-:S02]  /*7a40*/  IMAD.MOV.U32 R252, RZ, RZ, R217 ;  /* 0x000000fffffc7224 */ /* 0x000fc400078e00d9 */
[----:B------:R-:W-:Y:S02]  /*7a50*/  IMAD.MOV.U32 R247, RZ, RZ, R218 ;  /* 0x000000fffff77224 */ /* 0x000fe400078e00da */
[----:B------:R-:W-:-:S03]  /*7a60*/  IMAD.MOV.U32 R246, RZ, RZ, R219 ;  /* 0x000000fffff67224 */ /* 0x000fc600078e00db */
[C---:B------:R-:W-:Y:S08]  /*7a70*/  HMMA.16816.F32 R216, R4.reuse, R26, R64 ;  /* 0x0000001a04d8723c */ /* 0x040ff00000001840 */
[C---:B------:R-:W-:Y:S08]  /*7a80*/  HMMA.16816.F32 R52, R4.reuse, R8, R52 ;  /* 0x000000080434723c */ /* 0x040ff00000001834 */
[----:B------:R-:W-:Y:S08]  /*7a90*/  HMMA.16816.F32 R44, R4, R10, R44 ;  /* 0x0000000a042c723c */ /* 0x000ff0000000182c */
[----:B------:R-:W-:Y:S01]  /*7aa0*/  IMAD.MOV.U32 R67, RZ, RZ, R216 ;  /* 0x000000ffff437224 */ /* 0x000fe200078e00d8 */
[----:B------:R-:W-:Y:S01]  /*7ab0*/  HMMA.16816.F32 R228, R12, R22, R204 ;  /* 0x000000160ce4723c */ /* 0x000fe200000018cc */
[----:B------:R-:W-:-:S02]  /*7ac0*/  IMAD.MOV.U32 R66, RZ, RZ, R217 ;  /* 0x000000ffff427224 */ /* 0x000fc400078e00d9 */
[----:B------:R-:W-:Y:S02]  /*7ad0*/  IMAD.MOV.U32 R65, RZ, RZ, R218 ;  /* 0x000000ffff417224 */ /* 0x000fe400078e00da */
[----:B------:R-:W-:Y:S02]  /*7ae0*/  IMAD.MOV.U32 R64, RZ, RZ, R219 ;  /* 0x000000ffff407224 */ /* 0x000fe400078e00db */
[----:B------:R-:W-:Y:S01]  /*7af0*/  IMAD.MOV.U32 R207, RZ, RZ, R20 ;  /* 0x000000ffffcf7224 */ /* 0x000fe200078e0014 */
[----:B------:R-:W-:Y:S01]  /*7b00*/  HMMA.16816.F32 R216, R4, R30, R224 ;  /* 0x0000001e04d8723c */ /* 0x000fe200000018e0 */
[----:B------:R-:W-:Y:S07]  /*7b10*/  LDSM.16.M88.4 R20, [R237] ;  /* 0x00000000ed14783b */ /* 0x000fee0000000200 */
[C---:B------:R-:W-:Y:S08]  /*7b20*/  HMMA.16816.F32 R224, R12.reuse, R8, R212 ;  /* 0x000000080ce0723c */ /* 0x040ff000000018d4 */
[C---:B------:R-:W-:Y:S08]  /*7b30*/  HMMA.16816.F32 R212, R12.reuse, R24, R208 ;  /* 0x000000180cd4723c */ /* 0x040ff000000018d0 */
[----:B------:R-:W-:Y:S01]  /*7b40*/  IMAD.MOV.U32 R5, RZ, RZ, R216 ;  /* 0x000000ffff057224 */ /* 0x000fe200078e00d8 */
[----:B------:R-:W-:Y:S01]  /*7b50*/  MOV R4, R217 ;  /* 0x000000d900047202 */ /* 0x000fe20000000f00 */
[----:B------:R-:W-:Y:S01]  /*7b60*/  IMAD.MOV.U32 R2, RZ, RZ, R218 ;  /* 0x000000ffff027224 */ /* 0x000fe200078e00da */
[----:B------:R-:W-:Y:S01]  /*7b70*/  HMMA.16816.F32 R60, R12, R26, R60 ;  /* 0x0000001a0c3c723c */ /* 0x000fe2000000183c */
[----:B------:R-:W-:-:S07]  /*7b80*/  IMAD.MOV.U32 R0, RZ, RZ, R219 ;  /* 0x000000ffff007224 */ /* 0x000fce00078e00db */
[C---:B------:R-:W-:Y:S01]  /*7b90*/  HMMA.16816.F32 R216, R12.reuse, R10, R48 ;  /* 0x0000000a0cd8723c */ /* 0x040fe20000001830 */
[----:B------:R-:W-:Y:S06]  /*7ba0*/  LDSM.16.M88.4 R8, [R242] ;  /* 0x00000000f208783b */ /* 0x000fec0000000200 */
[----:B------:R-:W-:Y:S01]  /*7bb0*/  IMAD.MOV.U32 R48, RZ, RZ, R5 ;  /* 0x000000ffff307224 */ /* 0x000fe200078e0005 */
[----:B------:R-:W-:Y:S01]  /*7bc0*/  HMMA.16816.F32 R24, R12, R28, R248 ;  /* 0x0000001c0c18723c */ /* 0x000fe200000018f8 */
[----:B------:R-:W-:Y:S02]  /*7bd0*/  IMAD.MOV.U32 R49, RZ, RZ, R4 ;  /* 0x000000ffff317224 */ /* 0x000fe400078e0004 */
[----:B------:R-:W1:Y:S01]  /*7be0*/  LDSM.16.M88.4 R4, [R242+0x2000] ;  /* 0x00200000f204783b */ /* 0x000e620000000200 */
[----:B------:R-:W-:-:S02]  /*7bf0*/  IMAD.MOV.U32 R51, RZ, RZ, R0 ;  /* 0x000000ffff337224 */ /* 0x000fc400078e0000 */
[----:B------:R-:W-:Y:S02]  /*7c00*/  IMAD.MOV.U32 R50, RZ, RZ, R2 ;  /* 0x000000ffff327224 */ /* 0x000fe400078e0002 */
[----:B------:R-:W-:Y:S01]  /*7c10*/  HMMA.16816.F32 R208, R12, R30, R40 ;  /* 0x0000001e0cd0723c */ /* 0x000fe20000001828 */
[----:B------:R-:W2:Y:S01]  /*7c20*/  LDSM.16.M88.4 R12, [R237+0x800] ;  /* 0x00080000ed0c783b */ /* 0x000ea20000000200 */
[----:B------:R-:W-:Y:S02]  /*7c30*/  IMAD.MOV.U32 R169, RZ, RZ, R60 ;  /* 0x000000ffffa97224 */ /* 0x000fe400078e003c */
[----:B------:R-:W-:Y:S01]  /*7c40*/  IMAD.MOV.U32 R165, RZ, RZ, R61 ;  /* 0x000000ffffa57224 */ /* 0x000fe200078e003d */
[----:B------:R-:W-:Y:S01]  /*7c50*/  LDSM.16.M88.4 R28, [R237+0x1800] ;  /* 0x00180000ed1c783b */ /* 0x000fe20000000200 */
[----:B------:R-:W-:Y:S02]  /*7c60*/  IMAD.MOV.U32 R164, RZ, RZ, R62 ;  /* 0x000000ffffa47224 */ /* 0x000fe400078e003e */
[----:B------:R-:W-:-:S02]  /*7c70*/  IMAD.MOV.U32 R40, RZ, RZ, R207 ;  /* 0x000000ffff287224 */ /* 0x000fc400078e00cf */
[----:B------:R-:W-:Y:S02]  /*7c80*/  IMAD.MOV.U32 R41, RZ, RZ, R252 ;  /* 0x000000ffff297224 */ /* 0x000fe400078e00fc */
[----:B------:R-:W-:Y:S02]  /*7c90*/  IMAD.MOV.U32 R42, RZ, RZ, R247 ;  /* 0x000000ffff2a7224 */ /* 0x000fe400078e00f7 */
[----:B------:R-:W-:Y:S02]  /*7ca0*/  IMAD.MOV.U32 R43, RZ, RZ, R246 ;  /* 0x000000ffff2b7224 */ /* 0x000fe400078e00f6 */
[----:B------:R-:W-:Y:S01]  /*7cb0*/  IMAD.MOV.U32 R245, RZ, RZ, R24 ;  /* 0x000000fffff57224 */ /* 0x000fe200078e0018 */
[----:B------:R-:W-:Y:S01]  /*7cc0*/  MOV R170, R26 ;  /* 0x0000001a00aa7202 */ /* 0x000fe20000000f00 */
[----:B------:R-:W-:Y:S02]  /*7cd0*/  IMAD.MOV.U32 R171, RZ, RZ, R25 ;  /* 0x000000ffffab7224 */ /* 0x000fe400078e0019 */
[----:B------:R-:W-:-:S02]  /*7ce0*/  IMAD.MOV.U32 R0, RZ, RZ, R27 ;  /* 0x000000ffff007224 */ /* 0x000fc400078e001b */
[----:B------:R-:W3:Y:S01]  /*7cf0*/  LDSM.16.M88.4 R24, [R237+0x1000] ;  /* 0x00100000ed18783b */ /* 0x000ee20000000200 */
[----:B------:R-:W-:Y:S01]  /*7d00*/  IMAD.MOV.U32 R2, RZ, RZ, R63 ;  /* 0x000000ffff027224 */ /* 0x000fe200078e003f */
[C---:B-1----:R-:W-:Y:S08]  /*7d10*/  HMMA.16816.F32 R56, R4.reuse, R22, R56 ;  /* 0x000000160438723c */ /* 0x042ff00000001838 */
[C---:B------:R-:W-:Y:S07]  /*7d20*/  HMMA.16816.F32 R204, R4.reuse, R20, R36 ;  /* 0x0000001404cc723c */ /* 0x040fee0000001824 */
[----:B------:R-:W-:Y:S01]  /*7d30*/  IMAD.MOV.U32 R36, RZ, RZ, R67 ;  /* 0x000000ffff247224 */ /* 0x000fe200078e0043 */
[----:B--2---:R-:W-:Y:S01]  /*7d40*/  HMMA.16816.F32 R248, R4, R12, R52 ;  /* 0x0000000c04f8723c */ /* 0x004fe20000001834 */
[----:B------:R-:W-:-:S02]  /*7d50*/  IMAD.MOV.U32 R37, RZ, RZ, R66 ;  /* 0x000000ffff257224 */ /* 0x000fc400078e0042 */
[----:B------:R-:W-:Y:S02]  /*7d60*/  IMAD.MOV.U32 R38, RZ, RZ, R65 ;  /* 0x000000ffff267224 */ /* 0x000fe400078e0041 */
[----:B------:R-:W-:-:S03]  /*7d70*/  IMAD.MOV.U32 R39, RZ, RZ, R64 ;  /* 0x000000ffff277224 */ /* 0x000fc600078e0040 */
[----:B------:R-:W-:Y:S07]  /*7d80*/  HMMA.16816.F32 R64, R8, R20, R32 ;  /* 0x000000140840723c */ /* 0x000fee0000001820 */
[----:B------:R-:W-:Y:S01]  /*7d90*/  IMAD.MOV.U32 R21, RZ, RZ, R58 ;  /* 0x000000ffff157224 */ /* 0x000fe200078e003a */
[----:B---3--:R-:W-:Y:S01]  /*7da0*/  HMMA.16816.F32 R52, R4, R26, R36 ;  /* 0x0000001a0434723c */ /* 0x008fe20000001824 */
[----:B------:R-:W-:Y:S02]  /*7db0*/  IMAD.MOV.U32 R20, RZ, RZ, R59 ;  /* 0x000000ffff147224 */ /* 0x000fe400078e003b */
[----:B------:R-:W-:-:S02]  /*7dc0*/  IMAD.MOV.U32 R33, RZ, RZ, R56 ;  /* 0x000000ffff217224 */ /* 0x000fc400078e0038 */
[----:B------:R-:W-:-:S03]  /*7dd0*/  IMAD.MOV.U32 R32, RZ, RZ, R57 ;  /* 0x000000ffff207224 */ /* 0x000fc600078e0039 */
[C---:B------:R-:W-:Y:S08]  /*7de0*/  HMMA.16816.F32 R36, R4.reuse, R28, R40 ;  /* 0x0000001c0424723c */ /* 0x040ff00000001828 */
[----:B------:R-:W-:Y:S08]  /*7df0*/  HMMA.16816.F32 R60, R4, R14, R44 ;  /* 0x0000000e043c723c */ /* 0x000ff0000000182c */
[----:B------:R-:W-:Y:S07]  /*7e00*/  HMMA.16816.F32 R44, R8, R22, R228 ;  /* 0x00000016082c723c */ /* 0x000fee00000018e4 */
[----:B------:R-:W-:Y:S01]  /*7e10*/  IMAD.MOV.U32 R230, RZ, RZ, R21 ;  /* 0x000000ffffe67224 */ /* 0x000fe200078e0015 */
[----:B------:R-:W-:Y:S01]  /*7e20*/  HMMA.16816.F32 R56, R4, R24, R220 ;  /* 0x000000180438723c */ /* 0x000fe200000018dc */
[----:B------:R-:W-:-:S02]  /*7e30*/  IMAD.MOV.U32 R231, RZ, RZ, R20 ;  /* 0x000000ffffe77224 */ /* 0x000fc400078e0014 */
[----:B------:R-:W-:Y:S01]  /*7e40*/  LDSM.16.M88.4 R20, [R232+0xa000] ;  /* 0x00a00000e814783b */ /* 0x000fe20000000200 */
[----:B------:R-:W-:Y:S02]  /*7e50*/  IMAD.MOV.U32 R228, RZ, RZ, R33 ;  /* 0x000000ffffe47224 */ /* 0x000fe400078e0021 */
[----:B------:R-:W-:Y:S01]  /*7e60*/  IMAD.MOV.U32 R229, RZ, RZ, R32 ;  /* 0x000000ffffe57224 */ /* 0x000fe200078e0020 */
[----:B------:R-:W-:Y:S01]  /*7e70*/  MOV R220, R169 ;  /* 0x000000a900dc7202 */ /* 0x000fe20000000f00 */
[----:B------:R-:W-:Y:S01]  /*7e80*/  HMMA.16816.F32 R48, R4, R30, R48 ;  /* 0x0000001e0430723c */ /* 0x000fe20000001830 */
[----:B------:R-:W1:Y:S01]  /*7e90*/  LDSM.16.M88.4 R4, [R240+0x6000] ;  /* 0x00600000f004783b */ /* 0x000e620000000200 */
[----:B------:R-:W-:Y:S02]  /*7ea0*/  IMAD.MOV.U32 R221, RZ, RZ, R165 ;  /* 0x000000ffffdd7224 */ /* 0x000fe400078e00a5 */
[----:B------:R-:W-:Y:S02]  /*7eb0*/  IMAD.MOV.U32 R222, RZ, RZ, R164 ;  /* 0x000000ffffde7224 */ /* 0x000fe400078e00a4 */
[----:B------:R-:W-:-:S02]  /*7ec0*/  IMAD.MOV.U32 R223, RZ, RZ, R2 ;  /* 0x000000ffffdf7224 */ /* 0x000fc400078e0002 */
[C---:B------:R-:W-:Y:S01]  /*7ed0*/  HMMA.16816.F32 R40, R8.reuse, R12, R224 ;  /* 0x0000000c0828723c */ /* 0x040fe200000018e0 */
[----:B------:R-:W-:Y:S02]  /*7ee0*/  IMAD.MOV.U32 R169, RZ, RZ, R36 ;  /* 0x000000ffffa97224 */ /* 0x000fe400078e0024 */
[----:B------:R-:W-:Y:S02]  /*7ef0*/  IMAD.MOV.U32 R165, RZ, RZ, R37 ;  /* 0x000000ffffa57224 */ /* 0x000fe400078e0025 */
[----:B------:R-:W-:Y:S02]  /*7f00*/  IMAD.MOV.U32 R164, RZ, RZ, R38 ;  /* 0x000000ffffa47224 */ /* 0x000fe400078e0026 */
[----:B------:R-:W-:Y:S01]  /*7f10*/  IMAD.MOV.U32 R224, RZ, RZ, R245 ;  /* 0x000000ffffe07224 */ /* 0x000fe200078e00f5 */
[----:B------:R-:W-:Y:S01]  /*7f20*/  MOV R226, R170 ;  /* 0x000000aa00e27202 */ /* 0x000fe20000000f00 */
[----:B------:R-:W-:Y:S01]  /*7f30*/  IMAD.MOV.U32 R225, RZ, RZ, R171 ;  /* 0x000000ffffe17224 */ /* 0x000fe200078e00ab */
[----:B------:R-:W-:Y:S01]  /*7f40*/  HMMA.16816.F32 R32, R8, R24, R212 ;  /* 0x000000180820723c */ /* 0x000fe200000018d4 */
[----:B------:R-:W-:-:S02]  /*7f50*/  IMAD.MOV.U32 R227, RZ, RZ, R0 ;  /* 0x000000ffffe37224 */ /* 0x000fc400078e0000 */
[----:B------:R-:W-:-:S05]  /*7f60*/  IMAD.MOV.U32 R2, RZ, RZ, R39 ;  /* 0x000000ffff027224 */ /* 0x000fca00078e0027 */
[C---:B------:R-:W-:Y:S01]  /*7f70*/  HMMA.16816.F32 R36, R8.reuse, R14, R216 ;  /* 0x0000000e0824723c */ /* 0x040fe200000018d8 */
[----:B------:R-:W2:Y:S07]  /*7f80*/  LDSM.16.M88.4 R12, [R240+0x4000] ;  /* 0x00400000f00c783b */ /* 0x000eae0000000200 */
[C---:B------:R-:W-:Y:S01]  /*7f90*/  HMMA.16816.F32 R220, R8.reuse, R26, R220 ;  /* 0x0000001a08dc723c */ /* 0x040fe200000018dc */
[----:B------:R-:W3:Y:S07]  /*7fa0*/  LDSM.16.M88.4 R24, [R232+0xb000] ;  /* 0x00b00000e818783b */ /* 0x000eee0000000200 */
[C---:B------:R-:W-:Y:S08]  /*7fb0*/  HMMA.16816.F32 R212, R8.reuse, R28, R224 ;  /* 0x0000001c08d4723c */ /* 0x040ff000000018e0 */
[----:B------:R-:W-:Y:S01]  /*7fc0*/  HMMA.16816.F32 R216, R8, R30, R208 ;  /* 0x0000001e08d8723c */ /* 0x000fe200000018d0 */
[----:B------:R-:W4:Y:S04]  /*7fd0*/  LDSM.16.M88.4 R28, [R232+0xb800] ;  /* 0x00b80000e81c783b */ /* 0x000f280000000200 */
[----:B------:R-:W4:Y:S03]  /*7fe0*/  LDSM.16.M88.4 R8, [R232+0xa800] ;  /* 0x00a80000e808783b */ /* 0x000f260000000200 */
[----:B-1----:R-:W-:Y:S08]  /*7ff0*/  HMMA.16816.F32 R224, R4, R22, R228 ;  /* 0x0000001604e0723c */ /* 0x002ff000000018e4 */
[----:B------:R-:W-:Y:S01]  /*8000*/  IMAD.MOV.U32 R0, RZ, RZ, R212 ;  /* 0x000000ffff007224 */ /* 0x000fe200078e00d4 */
[----:B--2---:R-:W-:Y:S01]  /*8010*/  HMMA.16816.F32 R208, R12, R20, R64 ;  /* 0x000000140cd0723c */ /* 0x004fe20000001840 */
[----:B------:R-:W-:-:S02]  /*8020*/  IMAD.MOV.U32 R252, RZ, RZ, R213 ;  /* 0x000000fffffc7224 */ /* 0x000fc400078e00d5 */
[----:B------:R-:W-:Y:S02]  /*8030*/  IMAD.MOV.U32 R247, RZ, RZ, R214 ;  /* 0x000000fffff77224 */ /* 0x000fe400078e00d6 */
[----:B------:R-:W-:Y:S02]  /*8040*/  IMAD.MOV.U32 R246, RZ, RZ, R215 ;  /* 0x000000fffff67224 */ /* 0x000fe400078e00d7 */
[----:B------:R-:W-:Y:S01]  /*8050*/  IMAD.MOV.U32 R67, RZ, RZ, R0 ;  /* 0x000000ffff437224 */ /* 0x000fe200078e0000 */
[C---:B------:R-:W-:Y:S07]  /*8060*/  HMMA.16816.F32 R212, R4.reuse, R20, R204 ;  /* 0x0000001404d4723c */ /* 0x040fee00000018cc */
[----:B------:R-:W-:Y:S01]  /*8070*/  IMAD.MOV.U32 R204, RZ, RZ, R169 ;  /* 0x000000ffffcc7224 */ /* 0x000fe200078e00a9 */
[----:B---3--:R-:W-:Y:S01]  /*8080*/  HMMA.16816.F32 R228, R4, R24, R56 ;  /* 0x0000001804e4723c */ /* 0x008fe20000001838 */
[----:B------:R-:W-:Y:S01]  /*8090*/  IMAD.MOV.U32 R205, RZ, RZ, R165 ;  /* 0x000000ffffcd7224 */ /* 0x000fe200078e00a5 */
[----:B------:R-:W-:Y:S01]  /*80a0*/  MOV R169, R227 ;  /* 0x000000e300a97202 */ /* 0x000fe20000000f00 */
[----:B------:R-:W-:-:S02]  /*80b0*/  IMAD.MOV.U32 R206, RZ, RZ, R164 ;  /* 0x000000ffffce7224 */ /* 0x000fc400078e00a4 */
[----:B------:R-:W-:Y:S02]  /*80c0*/  IMAD.MOV.U32 R207, RZ, RZ, R2 ;  /* 0x000000ffffcf7224 */ /* 0x000fe400078e0002 */
[----:B------:R-:W-:Y:S01]  /*80d0*/  IMAD.MOV.U32 R245, RZ, RZ, R224 ;  /* 0x000000fffff57224 */ /* 0x000fe200078e00e0 */
[----:B------:R-:W-:Y:S01]  /*80e0*/  HMMA.16816.F32 R32, R12, R24, R32 ;  /* 0x000000180c20723c */ /* 0x000fe20000001820 */
[----:B------:R-:W-:Y:S02]  /*80f0*/  IMAD.MOV.U32 R171, RZ, RZ, R225 ;  /* 0x000000ffffab7224 */ /* 0x000fe400078e00e1 */
[----:B------:R-:W-:-:S05]  /*8100*/  IMAD.MOV.U32 R170, RZ, RZ, R226 ;  /* 0x000000ffffaa7224 */ /* 0x000fca00078e00e2 */
[C---:B----4-:R-:W-:Y:S08]  /*8110*/  HMMA.16816.F32 R56, R4.reuse, R28, R204 ;  /* 0x0000001c0438723c */ /* 0x050ff000000018cc */
[C---:B------:R-:W-:Y:S08]  /*8120*/  HMMA.16816.F32 R224, R4.reuse, R8, R248 ;  /* 0x0000000804e0723c */ /* 0x040ff000000018f8 */
[C---:B------:R-:W-:Y:S08]  /*8130*/  HMMA.16816.F32 R204, R4.reuse, R30, R48 ;  /* 0x0000001e04cc723c */ /* 0x040ff00000001830 */
[----:B------:R-:W-:Y:S01]  /*8140*/  IMAD.MOV.U32 R20, RZ, RZ, R56 ;  /* 0x000000ffff147224 */ /* 0x000fe200078e0038 */
[----:B------:R-:W-:Y:S03]  /*8150*/  HMMA.16816.F32 R248, R4, R10, R60 ;  /* 0x0000000a04f8723c */ /* 0x000fe6000000183c */
[----:B------:R-:W-:-:S04]  /*8160*/  IMAD.MOV.U32 R51, RZ, RZ, R20 ;  /* 0x000000ffff337224 */ /* 0x000fc800078e0014 */
[----:B------:R-:W-:Y:S01]  /*8170*/  IMAD.MOV.U32 R165, RZ, RZ, R224 ;  /* 0x000000ffffa57224 */ /* 0x000fe200078e00e0 */
[----:B------:R-:W-:Y:S01]  /*8180*/  HMMA.16816.F32 R60, R12, R8, R40 ;  /* 0x000000080c3c723c */ /* 0x000fe20000001828 */
[----:B------:R-:W-:Y:S02]  /*8190*/  IMAD.MOV.U32 R164, RZ, RZ, R225 ;  /* 0x000000ffffa47224 */ /* 0x000fe400078e00e1 */
[----:B------:R-:W-:Y:S02]  /*81a0*/  IMAD.MOV.U32 R2, RZ, RZ, R226 ;  /* 0x000000ffff027224 */ /* 0x000fe400078e00e2 */
[----:B------:R-:W-:-:S03]  /*81b0*/  IMAD.MOV.U32 R0, RZ, RZ, R227 ;  /* 0x000000ffff007224 */ /* 0x000fc600078e00e3 */
[----:B------:R-:W-:Y:S01]  /*81c0*/  HMMA.16816.F32 R224, R4, R26, R52 ;  /* 0x0000001a04e0723c */ /* 0x000fe20000001834 */
[----:B------:R-:W-:Y:S06]  /*81d0*/  LDSM.16.M88.4 R4, [R241+0x6000] ;  /* 0x00600000f104783b */ /* 0x000fec0000000200 */
[----:B------:R-:W-:Y:S02]  /*81e0*/  IMAD.MOV.U32 R52, RZ, RZ, R67 ;  /* 0x000000ffff347224 */ /* 0x000fe400078e0043 */
[----:B------:R-:W-:Y:S01]  /*81f0*/  HMMA.16816.F32 R64, R12, R22, R44 ;  /* 0x000000160c40723c */ /* 0x000fe2000000182c */
[----:B------:R-:W-:Y:S01]  /*8200*/  IMAD.MOV.U32 R53, RZ, RZ, R252 ;  /* 0x000000ffff357224 */ /* 0x000fe200078e00fc */
[----:B------:R-:W1:Y:S01]  /*8210*/  LDSM.16.M88.4 R20, [R239+0x2000] ;  /* 0x00200000ef14783b */ /* 0x000e620000000200 */
[----:B------:R-:W-:-:S02]  /*8220*/  IMAD.MOV.U32 R54, RZ, RZ, R247 ;  /* 0x000000ffff367224 */ /* 0x000fc400078e00f7 */
[----:B------:R-:W-:Y:S02]  /*8230*/  IMAD.MOV.U32 R55, RZ, RZ, R246 ;  /* 0x000000ffff377224 */ /* 0x000fe400078e00f6 */
[----:B------:R-:W-:Y:S01]  /*8240*/  IMAD.MOV.U32 R252, RZ, RZ, R57 ;  /* 0x000000fffffc7224 */ /* 0x000fe200078e0039 */
[----:B------:R-:W-:Y:S01]  /*8250*/  HMMA.16816.F32 R44, R12, R10, R36 ;  /* 0x0000000a0c2c723c */ /* 0x000fe20000001824 */
[----:B------:R-:W-:Y:S01]  /*8260*/  IMAD.MOV.U32 R247, RZ, RZ, R58 ;  /* 0x000000fffff77224 */ /* 0x000fe200078e003a */
[----:B------:R-:W2:Y:S01]  /*8270*/  LDSM.16.M88.4 R8, [R241+0x4000] ;  /* 0x00400000f108783b */ /* 0x000ea20000000200 */
[----:B------:R-:W-:-:S05]  /*8280*/  IMAD.MOV.U32 R246, RZ, RZ, R59 ;  /* 0x000000fffff67224 */ /* 0x000fca00078e003b */
[C---:B------:R-:W-:Y:S01]  /*8290*/  HMMA.16816.F32 R56, R12.reuse, R26, R220 ;  /* 0x0000001a0c38723c */ /* 0x040fe200000018dc */
[----:B------:R-:W3:Y:S06]  /*82a0*/  LDSM.16.M88.4 R24, [R239+0x3000] ;  /* 0x00300000ef18783b */ /* 0x000eec0000000200 */
[----:B------:R-:W-:Y:S01]  /*82b0*/  MOV R220, R51 ;  /* 0x0000003300dc7202 */ /* 0x000fe20000000f00 */
[----:B------:R-:W-:Y:S01]  /*82c0*/  HMMA.16816.F32 R52, R12, R28, R52 ;  /* 0x0000001c0c34723c */ /* 0x000fe20000001834 */
[----:B------:R-:W-:Y:S02]  /*82d0*/  IMAD.MOV.U32 R221, RZ, RZ, R252 ;  /* 0x000000ffffdd7224 */ /* 0x000fe400078e00fc */
[----:B------:R-:W-:-:S02]  /*82e0*/  IMAD.MOV.U32 R222, RZ, RZ, R247 ;  /* 0x000000ffffde7224 */ /* 0x000fc400078e00f7 */
[----:B------:R-:W-:-:S03]  /*82f0*/  IMAD.MOV.U32 R223, RZ, RZ, R246 ;  /* 0x000000ffffdf7224 */ /* 0x000fc600078e00f6 */
[----:B------:R-:W-:Y:S01]  /*8300*/  HMMA.16816.F32 R36, R12, R30, R216 ;  /* 0x0000001e0c24723c */ /* 0x000fe200000018d8 */
[----:B------:R-:W4:Y:S04]  /*8310*/  LDSM.16.M88.4 R12, [R239+0x2800] ;  /* 0x00280000ef0c783b */ /* 0x000f280000000200 */
[----:B------:R-:W4:Y:S02]  /*8320*/  LDSM.16.M88.4 R28, [R239+0x3800] ;  /* 0x00380000ef1c783b */ /* 0x000f240000000200 */
[----:B------:R-:W-:Y:S02]  /*8330*/  IMAD.MOV.U32 R216, RZ, RZ, R245 ;  /* 0x000000ffffd87224 */ /* 0x000fe400078e00f5 */
[----:B------:R-:W-:Y:S01]  /*8340*/  IMAD.MOV.U32 R217, RZ, RZ, R171 ;  /* 0x000000ffffd97224 */ /* 0x000fe200078e00ab */
[----:B-1----:R-:W-:Y:S01]  /*8350*/  HMMA.16816.F32 R40, R4, R20, R212 ;  /* 0x000000140428723c */ /* 0x002fe200000018d4 */
[----:B------:R-:W-:-:S02]  /*8360*/  IMAD.MOV.U32 R218, RZ, RZ, R170 ;  /* 0x000000ffffda7224 */ /* 0x000fc400078e00aa */
[----:B------:R-:W-:-:S04]  /*8370*/  IMAD.MOV.U32 R219, RZ, RZ, R169 ;  /* 0x000000ffffdb7224 */ /* 0x000fc800078e00a9 */
[----:B------:R-:W-:Y:S01]  /*8380*/  IMAD.MOV.U32 R212, RZ, RZ, R165 ;  /* 0x000000ffffd47224 */ /* 0x000fe200078e00a5 */
[----:B--2---:R-:W-:Y:S01]  /*8390*/  HMMA.16816.F32 R48, R8, R20, R208 ;  /* 0x000000140830723c */ /* 0x004fe200000018d0 */
[----:B------:R-:W-:Y:S02]  /*83a0*/  IMAD.MOV.U32 R213, RZ, RZ, R164 ;  /* 0x000000ffffd57224 */ /* 0x000fe400078e00a4 */
[----:B------:R-:W-:Y:S02]  /*83b0*/  IMAD.MOV.U32 R214, RZ, RZ, R2 ;  /* 0x000000ffffd67224 */ /* 0x000fe400078e0002 */
[----:B------:R-:W-:-:S03]  /*83c0*/  IMAD.MOV.U32 R215, RZ, RZ, R0 ;  /* 0x000000ffffd77224 */ /* 0x000fc600078e0000 */
[C---:B------:R-:W-:Y:S08]  /*83d0*/  HMMA.16816.F32 R216, R4.reuse, R22, R216 ;  /* 0x0000001604d8723c */ /* 0x040ff000000018d8 */
[C---:B---3--:R-:W-:Y:S08]  /*83e0*/  HMMA.16816.F32 R228, R4.reuse, R24, R228 ;  /* 0x0000001804e4723c */ /* 0x048ff000000018e4 */
[C---:B----4-:R-:W-:Y:S08]  /*83f0*/  HMMA.16816.F32 R208, R4.reuse, R12, R212 ;  /* 0x0000000c04d0723c */ /* 0x050ff000000018d4 */
[C---:B------:R-:W-:Y:S08]  /*8400*/  HMMA.16816.F32 R212, R4.reuse, R14, R248 ;  /* 0x0000000e04d4723c */ /* 0x040ff000000018f8 */
[C---:B------:R-:W-:Y:S08]  /*8410*/  HMMA.16816.F32 R248, R4.reuse, R26, R224 ;  /* 0x0000001a04f8723c */ /* 0x040ff000000018e0 */
        /* <DEDUP_REMOVED lines=8> */
[----:B------:R-:W-:Y:S02]  /*84a0*/  IMAD.MOV.U32 R21, RZ, RZ, R214 ;  /* 0x000000ffff157224 */ /* 0x000fe400078e00d6 */
[----:B------:R-:W-:Y:S02]  /*84b0*/  IMAD.MOV.U32 R20, RZ, RZ, R215 ;  /* 0x000000ffff147224 */ /* 0x000fe400078e00d7 */
[----:B------:R-:W-:Y:S01]  /*84c0*/  IMAD.MOV.U32 R206, RZ, RZ, R21 ;  /* 0x000000ffffce7224 */ /* 0x000fe200078e0015 */
[----:B------:R-:W-:Y:S01]  /*84d0*/  HMMA.16816.F32 R212, R4, R28, R220 ;  /* 0x0000001c04d4723c */ /* 0x000fe200000018dc */
[----:B------:R-:W-:Y:S01]  /*84e0*/  IMAD.MOV.U32 R207, RZ, RZ, R20 ;  /* 0x000000ffffcf7224 */ /* 0x000fe200078e0014 */
[----:B------:R-:W-:Y:S01]  /*84f0*/  LDSM.16.M88.4 R4, [R243+0x6000] ;  /* 0x00600000f304783b */ /* 0x000fe20000000200 */
[----:B------:R-:W-:-:S02]  /*8500*/  IMAD.MOV.U32 R204, RZ, RZ, R209 ;  /* 0x000000ffffcc7224 */ /* 0x000fc400078e00d1 */
[----:B------:R-:W-:-:S03]  /*8510*/  IMAD.MOV.U32 R205, RZ, RZ, R208 ;  /* 0x000000ffffcd7224 */ /* 0x000fc600078e00d0 */
[C---:B------:R-:W-:Y:S01]  /*8520*/  HMMA.16816.F32 R220, R8.reuse, R22, R64 ;  /* 0x0000001608dc723c */ /* 0x040fe20000001840 */
[----:B------:R-:W1:Y:S07]  /*8530*/  LDSM.16.M88.4 R20, [R238+0xa000] ;  /* 0x00a00000ee14783b */ /* 0x000e6e0000000200 */
[----:B------:R-:W-:Y:S01]  /*8540*/  HMMA.16816.F32 R64, R8, R24, R32 ;  /* 0x000000180840723c */ /* 0x000fe20000001820 */
[----:B------:R-:W2:Y:S01]  /*8550*/  LDSM.16.M88.4 R32, [R238+0xb800] ;  /* 0x00b80000ee20783b */ /* 0x000ea20000000200 */
[----:B------:R-:W-:Y:S01]  /*8560*/  MOV R27, R56 ;  /* 0x00000038001b7202 */ /* 0x000fe20000000f00 */
        /* <DEDUP_REMOVED lines=8> */
[----:B------:R-:W-:Y:S01]  /*85f0*/  HMMA.16816.F32 R44, R8, R30, R36 ;  /* 0x0000001e082c723c */ /* 0x000fe20000001824 */
[----:B------:R-:W-:-:S02]  /*8600*/  IMAD.MOV.U32 R24, RZ, RZ, R59 ;  /* 0x000000ffff187224 */ /* 0x000fc400078e003b */
[----:B------:R-:W-:Y:S02]  /*8610*/  IMAD.MOV.U32 R57, RZ, RZ, R171 ;  /* 0x000000ffff397224 */ /* 0x000fe400078e00ab */
[----:B------:R-:W-:Y:S02]  /*8620*/  IMAD.MOV.U32 R58, RZ, RZ, R170 ;  /* 0x000000ffff3a7224 */ /* 0x000fe400078e00aa */
[----:B------:R-:W-:Y:S01]  /*8630*/  IMAD.MOV.U32 R59, RZ, RZ, R169 ;  /* 0x000000ffff3b7224 */ /* 0x000fe200078e00a9 */
[C---:B------:R-:W-:Y:S01]  /*8640*/  HMMA.16816.F32 R212, R8.reuse, R12, R60 ;  /* 0x0000000c08d4723c */ /* 0x040fe2000000183c */
[----:B------:R-:W3:Y:S07]  /*8650*/  LDSM.16.M88.4 R12, [R243+0x4000] ;  /* 0x00400000f30c783b */ /* 0x000eee0000000200 */
[----:B------:R-:W-:Y:S01]  /*8660*/  HMMA.16816.F32 R60, R8, R28, R52 ;  /* 0x0000001c083c723c */ /* 0x000fe20000001834 */
[----:B------:R-:W4:Y:S04]  /*8670*/  LDSM.16.M88.4 R8, [R238+0xa800] ;  /* 0x00a80000ee08783b */ /* 0x000f280000000200 */
[----:B------:R-:W4:Y:S03]  /*8680*/  LDSM.16.M88.4 R28, [R238+0xb000] ;  /* 0x00b00000ee1c783b */ /* 0x000f260000000200 */
[C---:B-1----:R-:W-:Y:S07]  /*8690*/  HMMA.16816.F32 R52, R4.reuse, R22, R216 ;  /* 0x000000160434723c */ /* 0x042fee00000018d8 */
[----:B------:R-:W-:Y:S01]  /*86a0*/  IMAD.MOV.U32 R216, RZ, RZ, R165 ;  /* 0x000000ffffd87224 */ /* 0x000fe200078e00a5 */
[----:B------:R-:W-:Y:S01]  /*86b0*/  HMMA.16816.F32 R40, R4, R20, R40 ;  /* 0x000000140428723c */ /* 0x000fe20000001828 */
[----:B------:R-:W-:-:S02]  /*86c0*/  IMAD.MOV.U32 R217, RZ, RZ, R164 ;  /* 0x000000ffffd97224 */ /* 0x000fc400078e00a4 */
[----:B------:R-:W-:Y:S02]  /*86d0*/  IMAD.MOV.U32 R218, RZ, RZ, R2 ;  /* 0x000000ffffda7224 */ /* 0x000fe400078e0002 */
[----:B------:R-:W-:-:S07]  /*86e0*/  IMAD.MOV.U32 R219, RZ, RZ, R0 ;  /* 0x000000ffffdb7224 */ /* 0x000fce00078e0000 */
[----:B--2---:R-:W-:Y:S08]  /*86f0*/  HMMA.16816.F32 R216, R4, R32, R216 ;  /* 0x0000002004d8723c */ /* 0x004ff000000018d8 */
[----:B---3--:R-:W-:Y:S08]  /*8700*/  HMMA.16816.F32 R36, R12, R20, R48 ;  /* 0x000000140c24723c */ /* 0x008ff00000001830 */
[C---:B----4-:R-:W-:Y:S08]  /*8710*/  HMMA.16816.F32 R48, R4.reuse, R8, R56 ;  /* 0x000000080430723c */ /* 0x050ff00000001838 */
[----:B------:R-:W-:Y:S01]  /*8720*/  HMMA.16816.F32 R56, R4, R10, R204 ;  /* 0x0000000a0438723c */ /* 0x000fe200000018cc */
[----:B------:R-:W-:Y:S01]  /*8730*/  IMAD.MOV.U32 R21, RZ, RZ, R216 ;  /* 0x000000ffff157224 */ /* 0x000fe200078e00d8 */
[----:B------:R-:W-:Y:S01]  /*8740*/  MOV R2, R218 ;  /* 0x000000da00027202 */ /* 0x000fe20000000f00 */
[----:B------:R-:W-:-:S02]  /*8750*/  IMAD.MOV.U32 R20, RZ, RZ, R217 ;  /* 0x000000ffff147224 */ /* 0x000fc400078e00d9 */
[----:B------:R-:W-:-:S03]  /*8760*/  IMAD.MOV.U32 R0, RZ, RZ, R219 ;  /* 0x000000ffff007224 */ /* 0x000fc600078e00db */
[C---:B------:R-:W-:Y:S08]  /*8770*/  HMMA.16816.F32 R204, R4.reuse, R28, R228 ;  /* 0x0000001c04cc723c */ /* 0x040ff000000018e4 */
[----:B------:R-:W-:Y:S08]  /*8780*/  HMMA.16816.F32 R228, R4, R34, R224 ;  /* 0x0000002204e4723c */ /* 0x000ff000000018e0 */
[C---:B------:R-:W-:Y:S08]  /*8790*/  HMMA.16816.F32 R224, R12.reuse, R22, R220 ;  /* 0x000000160ce0723c */ /* 0x040ff000000018dc */
[----:B------:R-:W-:Y:S07]  /*87a0*/  HMMA.16816.F32 R220, R12, R8, R212 ;  /* 0x000000080cdc723c */ /* 0x000fee00000018d4 */
[----:B------:R-:W-:Y:S01]  /*87b0*/  IMAD.MOV.U32 R212, RZ, RZ, R27 ;  /* 0x000000ffffd47224 */ /* 0x000fe200078e001b */
[----:B------:R-:W-:Y:S01]  /*87c0*/  HMMA.16816.F32 R248, R4, R30, R248 ;  /* 0x0000001e04f8723c */ /* 0x000fe200000018f8 */
[----:B------:R-:W-:Y:S01]  /*87d0*/  IMAD.MOV.U32 R213, RZ, RZ, R26 ;  /* 0x000000ffffd57224 */ /* 0x000fe200078e001a */
[----:B------:R-:W-:Y:S01]  /*87e0*/  LDSM.16.M88.4 R4, [R242+0x6000] ;  /* 0x00600000f204783b */ /* 0x000fe20000000200 */
[----:B------:R-:W-:-:S02]  /*87f0*/  IMAD.MOV.U32 R214, RZ, RZ, R25 ;  /* 0x000000ffffd67224 */ /* 0x000fc400078e0019 */
[----:B------:R-:W-:Y:S02]  /*8800*/  IMAD.MOV.U32 R215, RZ, RZ, R24 ;  /* 0x000000ffffd77224 */ /* 0x000fe400078e0018 */
[----:B------:R-:W1:Y:S01]  /*8810*/  LDSM.16.M88.4 R24, [R237+0x2000] ;  /* 0x00200000ed18783b */ /* 0x000e620000000200 */
[C---:B------:R-:W-:Y:S03]  /*8820*/  HMMA.16816.F32 R216, R12.reuse, R10, R208 ;  /* 0x0000000a0cd8723c */ /* 0x040fe600000018d0 */
[----:B------:R-:W-:Y:S05]  /*8830*/  LDSM.16.M88.4 R8, [R242+0x4000] ;  /* 0x00400000f208783b */ /* 0x000fea0000000200 */
[C---:B------:R-:W-:Y:S08]  /*8840*/  HMMA.16816.F32 R208, R12.reuse, R28, R64 ;  /* 0x0000001c0cd0723c */ /* 0x040ff00000001840 */
[C---:B------:R-:W-:Y:S01]  /*8850*/  HMMA.16816.F32 R212, R12.reuse, R30, R212 ;  /* 0x0000001e0cd4723c */ /* 0x040fe200000018d4 */
[----:B------:R-:W2:Y:S07]  /*8860*/  LDSM.16.M88.4 R28, [R237+0x3800] ;  /* 0x00380000ed1c783b */ /* 0x000eae0000000200 */
[C---:B------:R-:W-:Y:S07]  /*8870*/  HMMA.16816.F32 R64, R12.reuse, R32, R60 ;  /* 0x000000200c40723c */ /* 0x040fee000000183c */
[----:B------:R-:W-:Y:S01]  /*8880*/  IMAD.MOV.U32 R63, RZ, RZ, R0 ;  /* 0x000000ffff3f7224 */ /* 0x000fe200078e0000 */
[----:B------:R-:W-:Y:S01]  /*8890*/  HMMA.16816.F32 R12, R12, R34, R44 ;  /* 0x000000220c0c723c */ /* 0x000fe2000000182c */
[----:B------:R-:W-:-:S02]  /*88a0*/  IMAD.MOV.U32 R60, RZ, RZ, R21 ;  /* 0x000000ffff3c7224 */ /* 0x000fc400078e0015 */
[----:B------:R-:W-:Y:S02]  /*88b0*/  IMAD.MOV.U32 R61, RZ, RZ, R20 ;  /* 0x000000ffff3d7224 */ /* 0x000fe400078e0014 */
[----:B------:R-:W-:Y:S01]  /*88c0*/  IMAD.MOV.U32 R62, RZ, RZ, R2 ;  /* 0x000000ffff3e7224 */ /* 0x000fe200078e0002 */
[----:B------:R-:W3:Y:S02]  /*88d0*/  LDSM.16.M88.4 R20, [R237+0x2800] ;  /* 0x00280000ed14783b */ /* 0x000ee40000000200 */
[C---:B-1----:R-:W-:Y:S11]  /*88e0*/  HMMA.16816.F32 R52, R4.reuse, R26, R52 ;  /* 0x0000001a0434723c */ /* 0x042ff60000001834 */
[----:B------:R-:W-:Y:S05]  /*88f0*/  @!UPT UIADD3 URZ, URZ, URZ, URZ ;  /* 0x0000003f3f3ff290 */ /* 0x000fea000fffe03f */
[----:B------:R-:W-:Y:S01]  /*8900*/  IMAD.MOV.U32 R245, RZ, RZ, R12 ;  /* 0x000000fffff57224 */ /* 0x000fe200078e000c */
[----:B------:R-:W-:Y:S01]  /*8910*/  MOV R169, R15 ;  /* 0x0000000f00a97202 */ /* 0x000fe20000000f00 */
[----:B------:R-:W-:Y:S01]  /*8920*/  IMAD.MOV.U32 R171, RZ, RZ, R13 ;  /* 0x000000ffffab7224 */ /* 0x000fe200078e000d */
[----:B--2---:R-:W-:Y:S01]  /*8930*/  HMMA.16816.F32 R60, R4, R28, R60 ;  /* 0x0000001c043c723c */ /* 0x004fe2000000183c */
[----:B------:R-:W-:-:S07]  /*8940*/  IMAD.MOV.U32 R170, RZ, RZ, R14 ;  /* 0x000000ffffaa7224 */ /* 0x000fce00078e000e */
[C---:B------:R-:W-:Y:S08]  /*8950*/  HMMA.16816.F32 R12, R4.reuse, R24, R40 ;  /* 0x00000018040c723c */ /* 0x040ff00000001828 */
[C---:B---3--:R-:W-:Y:S08]  /*8960*/  HMMA.16816.F32 R44, R4.reuse, R22, R56 ;  /* 0x00000016042c723c */ /* 0x048ff00000001838 */
[----:B------:R-:W-:Y:S08]  /*8970*/  HMMA.16816.F32 R40, R4, R20, R48 ;  /* 0x000000140428723c */ /* 0x000ff00000001830 */
[----:B------:R-:W-:-:S02]  /*8980*/  IMAD.MOV.U32 R32, RZ, RZ, R15 ;  /* 0x000000ffff207224 */ /* 0x000fc400078e000f */
[----:B------:R-:W-:Y:S02]  /*8990*/  IMAD.MOV.U32 R0, RZ, RZ, R12 ;  /* 0x000000ffff007224 */ /* 0x000fe400078e000c */
[----:B------:R-:W-:Y:S02]  /*89a0*/  IMAD.MOV.U32 R247, RZ, RZ, R14 ;  /* 0x000000fffff77224 */ /* 0x000fe400078e000e */
[----:B------:R-:W-:Y:S02]  /*89b0*/  IMAD.MOV.U32 R246, RZ, RZ, R13 ;  /* 0x000000fffff67224 */ /* 0x000fe400078e000d */
[C---:B------:R-:W-:Y:S08]  /*89c0*/  HMMA.16816.F32 R12, R8.reuse, R24, R36 ;  /* 0x00000018080c723c */ /* 0x040ff00000001824 */
[----:B------:R-:W-:Y:S07]  /*89d0*/  HMMA.16816.F32 R36, R8, R28, R64 ;  /* 0x0000001c0824723c */ /* 0x000fee0000001840 */
[----:B------:R-:W-:-:S02]  /*89e0*/  IMAD.MOV.U32 R65, RZ, RZ, R171 ;  /* 0x000000ffff417224 */ /* 0x000fc400078e00ab */
[----:B------:R-:W-:Y:S02]  /*89f0*/  IMAD.MOV.U32 R66, RZ, RZ, R170 ;  /* 0x000000ffff427224 */ /* 0x000fe400078e00aa */
[----:B------:R-:W-:Y:S02]  /*8a00*/  IMAD.MOV.U32 R67, RZ, RZ, R169 ;  /* 0x000000ffff437224 */ /* 0x000fe400078e00a9 */
[----:B------:R-:W-:-:S03]  /*8a10*/  IMAD.MOV.U32 R64, RZ, RZ, R245 ;  /* 0x000000ffff407224 */ /* 0x000fc600078e00f5 */
[----:B------:R-:W-:Y:S02]  /*8a20*/  IMAD.MOV.U32 R165, RZ, RZ, R12 ;  /* 0x000000ffffa57224 */ /* 0x000fe400078e000c */
[----:B------:R-:W-:Y:S02]  /*8a30*/  IMAD.MOV.U32 R164, RZ, RZ, R14 ;  /* 0x000000ffffa47224 */ /* 0x000fe400078e000e */
[----:B------:R-:W-:Y:S02]  /*8a40*/  IMAD.MOV.U32 R2, RZ, RZ, R13 ;  /* 0x000000ffff027224 */ /* 0x000fe400078e000d */
[----:B------:R-:W-:Y:S02]  /*8a50*/  IMAD.MOV.U32 R252, RZ, RZ, R15 ;  /* 0x000000fffffc7224 */ /* 0x000fe400078e000f */
[----:B------:R-:W1:Y:S01]  /*8a60*/  LDSM.16.M88.4 R12, [R237+0x3000] ;  /* 0x00300000ed0c783b */ /* 0x000e620000000200 */
[----:B------:R-:W-:-:S04]  /*8a70*/  DEPBAR.LE SB0, 0x0 ;  /* 0x000080000000791a */ /* 0x000fc80000000000 */
[C---:B-1----:R-:W-:Y:S01]  /*8a80*/  HMMA.16816.F32 R56, R4.reuse, R14, R248 ;  /* 0x0000000e0438723c */ /* 0x042fe200000018f8 */
[----:B------:R-:W1:Y:S06]  /*8a90*/  S2R R249, SR_TID.X ;  /* 0x0000000000f97919 */ /* 0x000e6c0000002100 */
[----:B------:R-:W-:Y:S01]  /*8aa0*/  IMAD.MOV.U32 R250, RZ, RZ, R32 ;  /* 0x000000fffffa7224 */ /* 0x000fe200078e0020 */
[----:B------:R-:W-:Y:S01]  /*8ab0*/  HMMA.16816.F32 R48, R4, R12, R204 ;  /* 0x0000000c0430723c */ /* 0x000fe200000018cc */
[----:B------:R-:W-:Y:S02]  /*8ac0*/  IMAD.MOV.U32 R251, RZ, RZ, R0 ;  /* 0x000000fffffb7224 */ /* 0x000fe400078e0000 */
[----:B------:R-:W-:-:S02]  /*8ad0*/  IMAD.U32 R0, RZ, RZ, UR21 ;  /* 0x00000015ff007e24 */ /* 0x000fc4000f8e00ff */
[----:B------:R-:W-:-:S03]  /*8ae0*/  IMAD.MOV.U32 R248, RZ, RZ, R2 ;  /* 0x000000fffff87224 */ /* 0x000fc600078e0002 */
[C---:B------:R-:W-:Y:S07]  /*8af0*/  HMMA.16816.F32 R32, R8.reuse, R26, R224 ;  /* 0x0000001a0820723c */ /* 0x040fee00000018e0 */
[----:B------:R-:W-:Y:S01]  /*8b00*/  IMAD.MOV.U32 R226, RZ, RZ, R165 ;  /* 0x000000ffffe27224 */ /* 0x000fe200078e00a5 */
[----:B------:R-:W-:Y:S01]  /*8b10*/  HMMA.16816.F32 R24, R8, R20, R220 ;  /* 0x000000140818723c */ /* 0x000fe200000018dc */
[----:B-1----:R-:W-:-:S05]  /*8b20*/  IMAD.SHL.U32 R249, R249, 0x2, RZ ;  /* 0x00000002f9f97824 */ /* 0x002fca00078e00ff */
[----:B------:R-:W-:Y:S02]  /*8b30*/  LOP3.LUT R249, R249, 0x6, RZ, 0xc0, !PT ;  /* 0x00000006f9f97812 */ /* 0x000fe400078ec0ff */
[----:B------:R-:W-:Y:S02]  /*8b40*/  HMMA.16816.F32 R20, R8, R22, R216 ;  /* 0x000000160814723c */ /* 0x000fe400000018d8 */
[----:B------:R-:W-:Y:S01]  /*8b50*/  LEA R0, R0, R249, 0x6 ;  /* 0x000000f900007211 */ /* 0x000fe200078e30ff */
[----:B------:R-:W-:Y:S02]  /*8b60*/  IMAD.MOV.U32 R249, RZ, RZ, R251 ;  /* 0x000000fffff97224 */ /* 0x000fe400078e00fb */
[----:B------:R-:W-:Y:S01]  /*8b70*/  IMAD.MOV.U32 R251, RZ, RZ, R164 ;  /* 0x000000fffffb7224 */ /* 0x000fe200078e00a4 */
[----:B------:R-:W-:Y:S01]  /*8b80*/  IADD3 R2, R0, 0x8, RZ ;  /* 0x0000000800027810 */ /* 0x000fe20007ffe0ff */
[----:B------:R-:W-:Y:S01]  /*8b90*/  IMAD.MOV.U32 R217, RZ, RZ, R250 ;  /* 0x000000ffffd97224 */ /* 0x000fe200078e00fa */
[----:B------:R-:W-:Y:S01]  /*8ba0*/  HMMA.16816.F32 R204, R4, R30, R228 ;  /* 0x0000001e04cc723c */ /* 0x000fe200000018e4 */
[----:B------:R-:W-:Y:S01]  /*8bb0*/  IMAD.MOV.U32 R250, RZ, RZ, R247 ;  /* 0x000000fffffa7224 */ /* 0x000fe200078e00f7 */
[----:B------:R-:W-:Y:S01]  /*8bc0*/  BAR.SYNC.DEFER_BLOCKING 0x0 ;  /* 0x0000000000007b1d */ /* 0x000fe20000010000 */
[----:B------:R-:W-:-:S02]  /*8bd0*/  ISETP.GE.AND P6, PT, R2, R16, PT ;  /* 0x000000100200720c */ /* 0x000fc40003fc6270 */
[C---:B------:R-:W-:Y:S02]  /*8be0*/  ISETP.GE.AND P0, PT, R2.reuse, R17, PT ;  /* 0x000000110200720c */ /* 0x040fe40003f06270 */
[C---:B------:R-:W-:Y:S01]  /*8bf0*/  ISETP.GE.AND P5, PT, R2.reuse, R18, PT ;  /* 0x000000120200720c */ /* 0x040fe20003fa6270 */
[C---:B------:R-:W-:Y:S01]  /*8c00*/  HMMA.16816.F32 R4, R8.reuse, R12, R208 ;  /* 0x0000000c0804723c */ /* 0x040fe200000018d0 */
[----:B------:R-:W-:Y:S02]  /*8c10*/  ISETP.GE.AND P1, PT, R2, R19, PT ;  /* 0x000000130200720c */ /* 0x000fe40003f26270 */
[----:B------:R-:W-:Y:S02]  /*8c20*/  IADD3 R2, R0, 0x9, RZ ;  /* 0x0000000900027810 */ /* 0x000fe40007ffe0ff */
[----:B------:R-:W-:Y:S02]  /*8c30*/  FSEL R29, R32, -INF , !P6 ;  /* 0xff800000201d7808 */ /* 0x000fe40007000000 */
[----:B------:R-:W-:Y:S01]  /*8c40*/  ISETP.GE.AND P4, PT, R2, R16, PT ;  /* 0x000000100200720c */ /* 0x000fe20003f86270 */
[----:B------:R-:W-:Y:S01]  /*8c50*/  HMMA.16816.F32 R12, R8, R14, R212 ;  /* 0x0000000e080c723c */ /* 0x000fe200000018d4 */
[----:B------:R-:W-:Y:S01]  /*8c60*/  FSEL R34, R34, -INF , !P0 ;  /* 0xff80000022227808 */ /* 0x000fe20004000000 */
[----:B------:R-:W-:Y:S01]  /*8c70*/  IMAD.MOV.U32 R211, RZ, RZ, R246 ;  /* 0x000000ffffd37224 */ /* 0x000fe200078e00f6 */
[----:B------:R-:W-:-:S02]  /*8c80*/  FSEL R33, R33, -INF , !P4 ;  /* 0xff80000021217808 */ /* 0x000fc40006000000 */
[C---:B------:R-:W-:Y:S02]  /*8c90*/  ISETP.GE.AND P6, PT, R2.reuse, R17, PT ;  /* 0x000000110200720c */ /* 0x040fe40003fc6270 */
[C---:B------:R-:W-:Y:S01]  /*8ca0*/  ISETP.GE.AND P0, PT, R2.reuse, R18, PT ;  /* 0x000000120200720c */ /* 0x040fe20003f06270 */
[----:B------:R-:W-:Y:S01]  /*8cb0*/  HMMA.16816.F32 R8, R8, R30, R64 ;  /* 0x0000001e0808723c */ /* 0x000fe20000001840 */
        /* <DEDUP_REMOVED lines=77> */
[C---:B------:R-:W-:Y:S02]  /*9190*/  ISETP.GE.AND P1, PT, R2.reuse, R17, PT ;  /* 0x000000110200720c */ /* 0x040fe40003f26270 */
[----:B------:R-:W-:Y:S02]  /*91a0*/  FSEL R218, R57, -INF , !P0 ;  /* 0xff80000039da7808 */ /* 0x000fe40004000000 */
[C---:B------:R-:W-:Y:S02]  /*91b0*/  ISETP.GE.AND P6, PT, R2.reuse, R16, PT ;  /* 0x000000100200720c */ /* 0x040fe40003fc6270 */
[C---:B------:R-:W-:Y:S02]  /*91c0*/  ISETP.GE.AND P5, PT, R2.reuse, R18, PT ;  /* 0x000000120200720c */ /* 0x040fe40003fa6270 */
[----:B------:R-:W-:-:S02]  /*91d0*/  ISETP.GE.AND P0, PT, R2, R19, PT ;  /* 0x000000130200720c */ /* 0x000fc40003f06270 */
[C---:B------:R-:W-:Y:S02]  /*91e0*/  IADD3 R4, R0.reuse, 0x30, RZ ;  /* 0x0000003000047810 */ /* 0x040fe40007ffe0ff */
[----:B------:R-:W-:Y:S02]  /*91f0*/  IADD3 R2, R0, 0x31, RZ ;  /* 0x0000003100027810 */ /* 0x000fe40007ffe0ff */
[----:B------:R-:W-:Y:S02]  /*9200*/  FSEL R24, R252, -INF , !P1 ;  /* 0xff800000fc187808 */ /* 0x000fe40004800000 */
[----:B------:R-:W-:Y:S02]  /*9210*/  FSEL R247, R59, -INF , !P4 ;  /* 0xff8000003bf77808 */ /* 0x000fe40006000000 */
[----:B------:R-:W-:Y:S02]  /*9220*/  ISETP.GE.AND P1, PT, R4, R17, PT ;  /* 0x000000110400720c */ /* 0x000fe40003f26270 */
[----:B------:R-:W-:-:S02]  /*9230*/  ISETP.GE.AND P4, PT, R2, R16, PT ;  /* 0x000000100200720c */ /* 0x000fc40003f86270 */
[----:B------:R-:W-:Y:S02]  /*9240*/  FSEL R224, R38, -INF , !P1 ;  /* 0xff80000026e07808 */ /* 0x000fe40004800000 */
[C---:B------:R-:W-:Y:S02]  /*9250*/  ISETP.GE.AND P1, PT, R4.reuse, R18, PT ;  /* 0x000000120400720c */ /* 0x040fe40003f26270 */
[----:B------:R-:W-:Y:S02]  /*9260*/  FSEL R221, R37, -INF , !P4 ;  /* 0xff80000025dd7808 */ /* 0x000fe40006000000 */
[----:B------:R-:W-:Y:S02]  /*9270*/  ISETP.GE.AND P4, PT, R4, R19, PT ;  /* 0x000000130400720c */ /* 0x000fe40003f86270 */
[----:B------:R-:W-:Y:S02]  /*9280*/  FSEL R21, R248, -INF , !P6 ;  /* 0xff800000f8157808 */ /* 0x000fe40007000000 */
[----:B------:R-:W-:-:S02]  /*9290*/  FSEL R248, R60, -INF , !P1 ;  /* 0xff8000003cf87808 */ /* 0x000fc40004800000 */
[----:B------:R-:W-:Y:S02]  /*92a0*/  ISETP.GE.AND P1, PT, R0, R16, PT ;  /* 0x000000100000720c */ /* 0x000fe40003f26270 */
[----:B------:R-:W-:Y:S02]  /*92b0*/  FSEL R252, R62, -INF , !P4 ;  /* 0xff8000003efc7808 */ /* 0x000fe40006000000 */
[----:B------:R-:W-:Y:S02]  /*92c0*/  ISETP.GE.AND P4, PT, R2, R18, PT ;  /* 0x000000120200720c */ /* 0x000fe40003f86270 */
[----:B------:R-:W-:Y:S02]  /*92d0*/  ISETP.GE.AND P6, PT, R4, R16, PT ;  /* 0x000000100400720c */ /* 0x000fe40003fc6270 */
[----:B------:R-:W-:Y:S02]  /*92e0*/  FSEL R14, R226, -INF , !P1 ;  /* 0xff800000e20e7808 */ /* 0x000fe40004800000 */
[----:B------:R-:W-:-:S02]  /*92f0*/  FSEL R226, R61, -INF , !P4 ;  /* 0xff8000003de27808 */ /* 0x000fc40006000000 */
[----:B------:R-:W-:Y:S02]  /*9300*/  FSEL R214, R36, -INF , !P6 ;  /* 0xff80000024d67808 */ /* 0x000fe40007000000 */
[----:B------:R-:W-:Y:S02]  /*9310*/  ISETP.GE.AND P4, PT, R0, R18, PT ;  /* 0x000000120000720c */ /* 0x000fe40003f86270 */
[C---:B------:R-:W-:Y:S02]  /*9320*/  ISETP.GE.AND P6, PT, R2.reuse, R17, PT ;  /* 0x000000110200720c */ /* 0x040fe40003fc6270 */
[----:B------:R-:W-:Y:S02]  /*9330*/  ISETP.GE.AND P1, PT, R2, R19, PT ;  /* 0x000000130200720c */ /* 0x000fe40003f26270 */
[----:B------:R-:W-:Y:S02]  /*9340*/  IADD3 R2, R0, 0x38, RZ ;  /* 0x0000003800027810 */ /* 0x000fe40007ffe0ff */
[----:B------:R-:W-:-:S02]  /*9350*/  FSEL R20, R249, -INF , !P4 ;  /* 0xff800000f9147808 */ /* 0x000fc40006000000 */
[----:B------:R-:W-:Y:S02]  /*9360*/  FSEL R222, R39, -INF , !P6 ;  /* 0xff80000027de7808 */ /* 0x000fe40007000000 */
[----:B------:R-:W-:Y:S02]  /*9370*/  FSEL R25, R217, -INF , !P0 ;  /* 0xff800000d9197808 */ /* 0x000fe40004000000 */
[C---:B------:R-:W-:Y:S02]  /*9380*/  ISETP.GE.AND P4, PT, R0.reuse, R19, PT ;  /* 0x000000130000720c */ /* 0x040fe40003f86270 */
[----:B------:R-:W-:Y:S02]  /*9390*/  ISETP.GE.AND P6, PT, R0, R17, PT ;  /* 0x000000110000720c */ /* 0x000fe40003fc6270 */
[----:B------:R-:W-:Y:S02]  /*93a0*/  ISETP.GE.AND P0, PT, R2, R19, PT ;  /* 0x000000130200720c */ /* 0x000fe40003f06270 */
[----:B------:R-:W-:-:S02]  /*93b0*/  IADD3 R0, R0, 0x39, RZ ;  /* 0x0000003900007810 */ /* 0x000fc40007ffe0ff */
[----:B------:R-:W-:Y:S02]  /*93c0*/  FSEL R22, R250, -INF , !P4 ;  /* 0xff800000fa167808 */ /* 0x000fe40006000000 */
[----:B------:R-:W-:Y:S02]  /*93d0*/  FSEL R250, R206, -INF , !P0 ;  /* 0xff800000cefa7808 */ /* 0x000fe40004000000 */
[----:B------:R-:W-:Y:S02]  /*93e0*/  ISETP.GE.AND P0, PT, R0, R18, PT ;  /* 0x000000120000720c */ /* 0x000fe40003f06270 */
[----:B------:R-:W-:Y:S02]  /*93f0*/  FSEL R15, R251, -INF , !P6 ;  /* 0xff800000fb0f7808 */ /* 0x000fe40007000000 */
[----:B------:R-:W-:Y:S02]  /*9400*/  FSEL R213, R205, -INF , !P0 ;  /* 0xff800000cdd57808 */ /* 0x000fe40004000000 */
[----:B------:R-:W-:-:S02]  /*9410*/  PLOP3.LUT P0, PT, PT, PT, UP0, 0x80, 0x0 ;  /* 0x000000000000781c */ /* 0x000fc40003f0f008 */
[----:B------:R-:W-:Y:S02]  /*9420*/  FSEL R251, R63, -INF , !P1 ;  /* 0xff8000003ffb7808 */ /* 0x000fe40004800000 */
[C---:B------:R-:W-:Y:S02]  /*9430*/  ISETP.GE.AND P1, PT, R2.reuse, R16, PT ;  /* 0x000000100200720c */ /* 0x040fe40003f26270 */
[----:B------:R-:W-:Y:S02]  /*9440*/  ISETP.GE.AND P6, PT, R2, R18, PT ;  /* 0x000000120200720c */ /* 0x000fe40003fc6270 */
[----:B------:R-:W-:Y:S02]  /*9450*/  FSEL R23, R211, -INF , !P5 ;  /* 0xff800000d3177808 */ /* 0x000fe40006800000 */
[----:B------:R-:W-:Y:S02]  /*9460*/  FSEL R217, R204, -INF , !P6 ;  /* 0xff800000ccd97808 */ /* 0x000fe40007000000 */
[----:B------:R-:W-:-:S02]  /*9470*/  FSEL R211, R8, -INF , !P1 ;  /* 0xff80000008d37808 */ /* 0x000fc40004800000 */
[-C--:B------:R-:W-:Y:S02]  /*9480*/  ISETP.GE.AND P5, PT, R2, R17.reuse, PT ;  /* 0x000000110200720c */ /* 0x080fe40003fa6270 */
[C---:B------:R-:W-:Y:S02]  /*9490*/  ISETP.GE.AND P6, PT, R0.reuse, R16, PT ;  /* 0x000000100000720c */ /* 0x040fe40003fc6270 */
[C---:B------:R-:W-:Y:S02]  /*94a0*/  ISETP.GE.AND P4, PT, R0.reuse, R17, PT ;  /* 0x000000110000720c */ /* 0x040fe40003f86270 */
[----:B------:R-:W-:Y:S02]  /*94b0*/  ISETP.GE.AND P1, PT, R0, R19, PT ;  /* 0x000000130000720c */ /* 0x000fe40003f26270 */
[----:B------:R-:W-:Y:S02]  /*94c0*/  FSEL R212, R10, -INF , !P5 ;  /* 0xff8000000ad47808 */ /* 0x000fe40006800000 */
[----:B------:R-:W-:-:S02]  /*94d0*/  FSEL R249, R207, -INF , !P1 ;  /* 0xff800000cff97808 */ /* 0x000fc40004800000 */
[----:B------:R-:W-:Y:S02]  /*94e0*/  FSEL R50, R9, -INF , !P6 ;  /* 0xff80000009327808 */ /* 0x000fe40007000000 */
[----:B------:R-:W-:Y:S01]  /*94f0*/  FSEL R51, R11, -INF , !P4 ;  /* 0xff8000000b337808 */ /* 0x000fe20006000000 */
[----:B------:R-:W-:Y:S05]  /*9500*/  @!P0 BRA `(.L_x_159) ;  /* 0x0000050000008947 */ /* 0x000fea0003800000 */
[----:B------:R-:W2:Y:S04]  /*9510*/  LDL.64 R64, [R1+0x80] ;  /* 0x0000800001407983 */ /* 0x000ea80000100a00 */
[----:B------:R-:W3:Y:S01]  /*9520*/  LDL.64 R66, [R1+0x78] ;  /* 0x0000780001427983 */ /* 0x000ee20000100a00 */
[----:B------:R-:W-:Y:S01]  /*9530*/  UIADD3 UR20, UR8, -0x3, URZ ;  /* 0xfffffffd08147890 */ /* 0x000fe2000fffe03f */
[----:B------:R-:W-:Y:S01]  /*9540*/  BSSY B0, `(.L_x_160) ;  /* 0x000004b000007945 */ /* 0x000fe20003800000 */
[----:B------:R-:W-:Y:S01]  /*9550*/  ULDC.64 UR4, c[0x0][0x198] ;  /* 0x0000660000047ab9 */ /* 0x000fe20000000a00 */
[----:B------:R1:W-:Y:S01]  /*9560*/  @P3 STS.128 [R244+0x8000], RZ ;  /* 0x008000fff4003388 */ /* 0x0003e20000000c00 */
[----:B------:R-:W-:-:S02]  /*9570*/  USHF.R.S32.HI UR15, URZ, 0x1f, UR20 ;  /* 0x0000001f3f0f7899 */ /* 0x000fc40008011414 */
[----:B------:R-:W-:Y:S02]  /*9580*/  UIMAD.WIDE.U32 UR22, UR20, UR4, URZ ;  /* 0x00000004141672a5 */ /* 0x000fe4000f8e003f */
[----:B------:R-:W-:-:S04]  /*9590*/  UIMAD UR15, UR15, UR4, URZ ;  /* 0x000000040f0f72a4 */ /* 0x000fc8000f8e023f */
[----:B------:R-:W-:Y:S01]  /*95a0*/  UIMAD UR5, UR20, UR5, UR15 ;  /* 0x00000005140572a4 */ /* 0x000fe2000f8e020f */
[----:B------:R-:W-:Y:S02]  /*95b0*/  IMAD.U32 R0, RZ, RZ, UR22 ;  /* 0x00000016ff007e24 */ /* 0x000fe4000f8e00ff */
[----:B------:R-:W-:Y:S01]  /*95c0*/  IMAD.U32 R2, RZ, RZ, UR22 ;  /* 0x00000016ff027e24 */ /* 0x000fe2000f8e00ff */
[----:B------:R-:W-:-:S06]  /*95d0*/  UIADD3 UR5, UR23, UR5, URZ ;  /* 0x0000000517057290 */ /* 0x000fcc000fffe03f */
[----:B------:R-:W-:Y:S01]  /*95e0*/  IMAD.U32 R4, RZ, RZ, UR5 ;  /* 0x00000005ff047e24 */ /* 0x000fe2000f8e00ff */
[----:B--2---:R-:W-:-:S04]  /*95f0*/  LEA R0, P1, R0, R64, 0x6 ;  /* 0x0000004000007211 */ /* 0x004fc800078230ff */
[----:B------:R-:W-:Y:S02]  /*9600*/  @!P3 LEA R6, P5, R0, c[0x0][0x168], 0x1 ;  /* 0x00005a000006ba11 */ /* 0x000fe400078a08ff */
[----:B---3--:R-:W-:Y:S02]  /*9610*/  LEA.HI.X R4, R2, R67, R4, 0x6, P1 ;  /* 0x0000004302047211 */ /* 0x008fe400008f3404 */
[C---:B------:R-:W-:Y:S02]  /*9620*/  @!P2 LEA R8, P1, R0.reuse, c[0x0][0x168], 0x1 ;  /* 0x00005a000008aa11 */ /* 0x040fe400078208ff */
[C---:B------:R-:W-:Y:S02]  /*9630*/  IADD3 R2, P4, R0.reuse, UR7, RZ ;  /* 0x0000000700027c10 */ /* 0x040fe4000ff9e0ff */
[C-C-:B------:R-:W-:Y:S02]  /*9640*/  @!P3 LEA.HI.X R7, R0.reuse, c[0x0][0x16c], R4.reuse, 0x1, P5 ;  /* 0x00005b000007ba11 */ /* 0x140fe400028f0c04 */
[----:B------:R-:W-:-:S02]  /*9650*/  @!P2 LEA.HI.X R9, R0, c[0x0][0x16c], R4, 0x1, P1 ;  /* 0x00005b000009aa11 */ /* 0x000fc400008f0c04 */
[----:B------:R-:W-:Y:S01]  /*9660*/  @!P3 LEA R12, P5, R2, c[0x0][0x168], 0x1 ;  /* 0x00005a00020cba11 */ /* 0x000fe200078a08ff */
[----:B------:R-:W-:Y:S01]  /*9670*/  @!PT LDS RZ, [RZ] ;  /* 0x00000000fffff984 */ /* 0x000fe20000000800 */
[----:B------:R-:W-:Y:S01]  /*9680*/  @!PT LDS RZ, [RZ] ;  /* 0x00000000fffff984 */ /* 0x000fe20000000800 */
[----:B------:R-:W-:Y:S01]  /*9690*/  @!PT LDS RZ, [RZ] ;  /* 0x00000000fffff984 */ /* 0x000fe20000000800 */
[----:B------:R2:W-:Y:S01]  /*96a0*/  @!P3 LDGSTS.E.BYPASS.LTC128B.128 [R244+0x8000], [R6.64] ;  /* 0x0800000006f4bfae */ /* 0x0005e2000b901d52 */
[----:B------:R-:W-:Y:S02]  /*96b0*/  IADD3.X R4, R4, UR11, RZ, P4, !PT ;  /* 0x0000000b04047c10 */ /* 0x000fe4000a7fe4ff */
[C---:B------:R-:W-:Y:S01]  /*96c0*/  IADD3 R0, P1, R2.reuse, UR7, RZ ;  /* 0x0000000702007c10 */ /* 0x040fe2000ff3e0ff */
[----:B------:R1:W-:Y:S01]  /*96d0*/  @P2 STS.128 [R244+0xa000], RZ ;  /* 0x00a000fff4002388 */ /* 0x0003e20000000c00 */
[----:B------:R-:W-:Y:S02]  /*96e0*/  @!P3 LEA.HI.X R13, R2, c[0x0][0x16c], R4, 0x1, P5 ;  /* 0x00005b00020dba11 */ /* 0x000fe400028f0c04 */
[----:B------:R-:W-:Y:S01]  /*96f0*/  @!P3 LEA R10, P6, R0, c[0x0][0x168], 0x1 ;  /* 0x00005a00000aba11 */ /* 0x000fe200078c08ff */
        /* <DEDUP_REMOVED lines=10> */
[----:B--2---:R-:W-:-:S04]  /*97a0*/  @!P2 LEA R6, P4, R2, c[0x0][0x168], 0x1 ;  /* 0x00005a000206aa11 */ /* 0x004fc800078808ff */
[----:B------:R-:W-:Y:S02]  /*97b0*/  @!P2 LEA.HI.X R7, R2, c[0x0][0x16c], R4, 0x1, P4 ;  /* 0x00005b000207aa11 */ /* 0x000fe400020f0c04 */
[----:B------:R-:W-:Y:S02]  /*97c0*/  IADD3 R2, P5, R0, UR7, RZ ;  /* 0x0000000700027c10 */ /* 0x000fe4000ffbe0ff */
[----:B------:R-:W-:Y:S01]  /*97d0*/  IADD3.X R4, R4, UR11, RZ, P1, !PT ;  /* 0x0000000b04047c10 */ /* 0x000fe20008ffe4ff */
[----:B------:R-:W-:Y:S01]  /*97e0*/  @!PT LDS RZ, [RZ] ;  /* 0x00000000fffff984 */ /* 0x000fe20000000800 */
[----:B------:R-:W-:Y:S01]  /*97f0*/  @!PT LDS RZ, [RZ] ;  /* 0x00000000fffff984 */ /* 0x000fe20000000800 */
[----:B------:R-:W-:Y:S01]  /*9800*/  @!PT LDS RZ, [RZ] ;  /* 0x00000000fffff984 */ /* 0x000fe20000000800 */
[----:B------:R2:W-:Y:S01]  /*9810*/  @!P2 LDGSTS.E.BYPASS.LTC128B.128 [R244+0xa800], [R6.64+0x80] ;  /* 0x0a80008006f4afae */ /* 0x0005e2000b901d52 */
[----:B---3--:R-:W-:Y:S02]  /*9820*/  @!P3 LEA R8, P4, R2, c[0x0][0x168], 0x1 ;  /* 0x00005a000208ba11 */ /* 0x008fe400078808ff */
[----:B------:R-:W-:Y:S01]  /*9830*/  @!P3 LEA.HI.X R11, R0, c[0x0][0x16c], R4, 0x1, P6 ;  /* 0x00005b00000bba11 */ /* 0x000fe200030f0c04 */
[----:B------:R1:W-:Y:S01]  /*9840*/  @P3 STS.128 [R244+0x9000], RZ ;  /* 0x009000fff4003388 */ /* 0x0003e20000000c00 */
[----:B------:R-:W-:-:S03]  /*9850*/  IADD3.X R5, R4, UR11, RZ, P5, !PT ;  /* 0x0000000b04057c10 */ /* 0x000fc6000affe4ff */
[----:B------:R-:W-:Y:S01]  /*9860*/  @!PT LDS RZ, [RZ] ;  /* 0x00000000fffff984 */ /* 0x000fe20000000800 */
[----:B------:R-:W-:Y:S01]  /*9870*/  @!PT LDS RZ, [RZ] ;  /* 0x00000000fffff984 */ /* 0x000fe20000000800 */
[----:B------:R-:W-:Y:S01]  /*9880*/  @!PT LDS RZ, [RZ] ;  /* 0x00000000fffff984 */ /* 0x000fe20000000800 */
[----:B------:R1:W-:Y:S01]  /*9890*/  @!P3 LDGSTS.E.BYPASS.LTC128B.128 [R244+0x9000], [R10.64] ;  /* 0x090000000af4bfae */ /* 0x0003e2000b901d52 */
[----:B------:R-:W-:-:S03]  /*98a0*/  @!P3 LEA.HI.X R9, R2, c[0x0][0x16c], R5, 0x1, P4 ;  /* 0x00005b000209ba11 */ /* 0x000fc600020f0c05 */
[----:B------:R1:W-:Y:S01]  /*98b0*/  @P2 STS.128 [R244+0xb000], RZ ;  /* 0x00b000fff4002388 */ /* 0x0003e20000000c00 */
[----:B--2---:R-:W-:-:S04]  /*98c0*/  @!P2 LEA R6, P1, R0, c[0x0][0x168], 0x1 ;  /* 0x00005a000006aa11 */ /* 0x004fc800078208ff */
[----:B------:R-:W-:-:S05]  /*98d0*/  @!P2 LEA.HI.X R7, R0, c[0x0][0x16c], R4, 0x1, P1 ;  /* 0x00005b000007aa11 */ /* 0x000fca00008f0c04 */
        /* <DEDUP_REMOVED lines=17> */
.L_x_161:
[----:B------:R-:W-:Y:S05]  /*99f0*/  BSYNC B0 ;  /* 0x0000000000007941 */ /* 0x000fea0003800000 */
.L_x_160:
[----:B------:R-:W0:Y:S02]  /*9a00*/  LDGDEPBAR ;  /* 0x00000000000079af */ /* 0x000e240000000000 */
.L_x_159:
        /* <DEDUP_REMOVED lines=31> */
[----:B------:R-:W-:Y:S01]  /*9c00*/  FMNMX.FTZ R5, R227, R4, !PT ;  /* 0x00000004e3057209 */ /* 0x000fe20007810000 */
[----:B-1----:R-:W1:Y:S01]  /*9c10*/  SHFL.BFLY PT, R7, R0, 0x2, 0x1f ;  /* 0x0c401f0000077f89 */ /* 0x002e6200000e0000 */
        /* <DEDUP_REMOVED lines=19> */
[----:B------:R-:W-:Y:S01]  /*9d50*/  FMNMX.FTZ R4, R46, R4, !PT ;  /* 0x000000042e047209 */ /* 0x000fe20007810000 */
[----:B------:R-:W1:Y:S01]  /*9d60*/  SHFL.BFLY PT, R7, R2, 0x2, 0x1f ;  /* 0x0c401f0002077f89 */ /* 0x000e6200000e0000 */
[----:B------:R-:W-:Y:S02]  /*9d70*/  FMNMX.FTZ R6, R219, R6, !PT ;  /* 0x00000006db067209 */ /* 0x000fe40007810000 */
[----:B------:R-:W-:Y:S01]  /*9d80*/  FMNMX.FTZ R4, R47, R4, !PT ;  /* 0x000000042f047209 */ /* 0x000fe20007810000 */
[----:B------:R-:W2:Y:S01]  /*9d90*/  SHFL.BFLY PT, R9, R0, 0x1, 0x1f ;  /* 0x0c201f0000097f89 */ /* 0x000ea200000e0000 */
        /* <DEDUP_REMOVED lines=10> */
[----:B-1----:R-:W-:Y:S01]  /*9e40*/  FMNMX.FTZ R2, R2, R7, !PT ;  /* 0x0000000702027209 */ /* 0x002fe20007810000 */
[----:B------:R-:W1:Y:S01]  /*9e50*/  SHFL.BFLY PT, R8, R4, 0x2, 0x1f ;  /* 0x0c401f0004087f89 */ /* 0x000e6200000e0000 */
[----:B--2---:R-:W-:Y:S02]  /*9e60*/  FMNMX.FTZ R10, R0, R9, !PT ;  /* 0x00000009000a7209 */ /* 0x004fe40007810000 */
[----:B------:R-:W-:Y:S01]  /*9e70*/  FMNMX.FTZ R0, R251, R5, !PT ;  /* 0x00000005fb007209 */ /* 0x000fe20007810000 */
[----:B------:R-:W2:Y:S01]  /*9e80*/  SHFL.BFLY PT, R7, R2, 0x1, 0x1f ;  /* 0x0c201f0002077f89 */ /* 0x000ea200000e0000 */
[C---:B------:R-:W-:Y:S01]  /*9e90*/  FSETP.NEU.FTZ.AND P6, PT, R10.reuse, -INF , PT ;  /* 0xff8000000a00780b */ /* 0x040fe20003fdd000 */
[----:B------:R-:W-:Y:S01]  /*9ea0*/  FMUL.FTZ R28, R10, c[0x0][0x23c] ;  /* 0x00008f000a1c7a20 */ /* 0x000fe20000410000 */
[----:B------:R-:W-:Y:S01]  /*9eb0*/  FMNMX.FTZ R0, R250, R0, !PT ;  /* 0x00000000fa007209 */ /* 0x000fe20007810000 */
[----:B------:R-:W-:Y:S03]  /*9ec0*/  STL [R1+0x58], R10 ;  /* 0x0000580a01007387 */ /* 0x000fe60000100800 */
[----:B------:R-:W-:-:S02]  /*9ed0*/  FMNMX.FTZ R0, R249, R0, !PT ;  /* 0x00000000f9007209 */ /* 0x000fc40007810000 */
[----:B------:R-:W-:-:S03]  /*9ee0*/  FSEL R28, R28, RZ, P6 ;  /* 0x000000ff1c1c7208 */ /* 0x000fc60003000000 */
[----:B------:R-:W3:Y:S02]  /*9ef0*/  SHFL.BFLY PT, R6, R0, 0x2, 0x1f ;  /* 0x0c401f0000067f89 */ /* 0x000ee400000e0000 */
[----:B------:R-:W-:-:S04]  /*9f00*/  FFMA.FTZ R5, R14, c[0x0][0x23c], -R28 ;  /* 0x00008f000e057a23 */ /* 0x000fc8000001081c */
[----:B------:R4:W-:Y:S01]  /*9f10*/  MUFU.EX2 R49, R5 ;  /* 0x0000000500317308 */ /* 0x0009e20000000800 */
[----:B-1----:R-:W-:-:S05]  /*9f20*/  FMNMX.FTZ R4, R4, R8, !PT ;  /* 0x0000000804047209 */ /* 0x002fca0007810000 */
[----:B------:R-:W1:Y:S01]  /*9f30*/  SHFL.BFLY PT, R8, R4, 0x1, 0x1f ;  /* 0x0c201f0004087f89 */ /* 0x000e6200000e0000 */
[----:B--2---:R-:W-:Y:S01]  /*9f40*/  FMNMX.FTZ R12, R2, R7, !PT ;  /* 0x00000007020c7209 */ /* 0x004fe20007810000 */
[----:B------:R-:W-:-:S03]  /*9f50*/  FFMA.FTZ R2, R29, c[0x0][0x23c], -R28 ;  /* 0x00008f001d027a23 */ /* 0x000fc6000001081c */
[C---:B------:R-:W-:Y:S01]  /*9f60*/  FSETP.NEU.FTZ.AND P5, PT, R12.reuse, -INF , PT ;  /* 0xff8000000c00780b */ /* 0x040fe20003fbd000 */
[----:B------:R-:W-:Y:S01]  /*9f70*/  FMUL.FTZ R29, R12, c[0x0][0x23c] ;  /* 0x00008f000c1d7a20 */ /* 0x000fe20000410000 */
[----:B------:R2:W-:Y:S01]  /*9f80*/  MUFU.EX2 R27, R2 ;  /* 0x00000002001b7308 */ /* 0x0005e20000000800 */
[----:B------:R-:W-:Y:S01]  /*9f90*/  STL [R1+0x54], R12 ;  /* 0x0000540c01007387 */ /* 0x000fe20000100800 */
[--C-:B----4-:R-:W-:Y:S02]  /*9fa0*/  FFMA.FTZ R5, R21, c[0x0][0x23c], -R28.reuse ;  /* 0x00008f0015057a23 */ /* 0x110fe4000001081c */
[----:B------:R-:W-:Y:S02]  /*9fb0*/  FSEL R29, R29, RZ, P5 ;  /* 0x000000ff1d1d7208 */ /* 0x000fe40002800000 */
[----:B---3--:R-:W-:Y:S02]  /*9fc0*/  FMNMX.FTZ R0, R0, R6, !PT ;  /* 0x0000000600007209 */ /* 0x008fe40007810000 */
[----:B------:R3:W4:Y:S01]  /*9fd0*/  MUFU.EX2 R13, R5 ;  /* 0x00000005000d7308 */ /* 0x0007220000000800 */
[----:B--2---:R-:W-:Y:S01]  /*9fe0*/  FFMA.FTZ R2, R33, c[0x0][0x23c], -R28 ;  /* 0x00008f0021027a23 */ /* 0x004fe2000001081c */
[----:B-1----:R-:W-:-:S06]  /*9ff0*/  FMNMX.FTZ R38, R4, R8, !PT ;  /* 0x0000000804267209 */ /* 0x002fcc0007810000 */
[----:B------:R1:W2:Y:S01]  /*a000*/  MUFU.EX2 R26, R2 ;  /* 0x00000002001a7308 */ /* 0x0002a20000000800 */
[C---:B------:R-:W-:Y:S01]  /*a010*/  FSETP.NEU.FTZ.AND P4, PT, R38.reuse, -INF , PT ;  /* 0xff8000002600780b */ /* 0x040fe20003f9d000 */
[----:B------:R-:W-:Y:S01]  /*a020*/  FMUL.FTZ R30, R38, c[0x0][0x23c] ;  /* 0x00008f00261e7a20 */ /* 0x000fe20000410000 */
[----:B------:R-:W-:Y:S04]  /*a030*/  STL [R1+0x4c], R38 ;  /* 0x00004c2601007387 */ /* 0x000fe80000100800 */
[----:B---3--:R-:W3:Y:S01]  /*a040*/  SHFL.BFLY PT, R5, R0, 0x1, 0x1f ;  /* 0x0c201f0000057f89 */ /* 0x008ee200000e0000 */
[----:B------:R-:W-:Y:S01]  /*a050*/  FSEL R30, R30, RZ, P4 ;  /* 0x000000ff1e1e7208 */ /* 0x000fe20002000000 */
[----:B-1----:R-:W-:-:S04]  /*a060*/  FFMA.FTZ R2, R15, c[0x0][0x23c], -R29 ;  /* 0x00008f000f027a23 */ /* 0x002fc8000001081d */
[----:B------:R1:W-:Y:S01]  /*a070*/  MUFU.EX2 R33, R2 ;  /* 0x0000000200217308 */ /* 0x0003e20000000800 */
[----:B---3--:R-:W-:Y:S01]  /*a080*/  FMNMX.FTZ R5, R0, R5, !PT ;  /* 0x0000000500057209 */ /* 0x008fe20007810000 */
[----:B------:R-:W-:-:S03]  /*a090*/  FFMA.FTZ R0, R32, c[0x0][0x23c], -R30 ;  /* 0x00008f0020007a23 */ /* 0x000fc6000001081e */
[C---:B------:R-:W-:Y:S01]  /*a0a0*/  FSETP.NEU.FTZ.AND P1, PT, R5.reuse, -INF , PT ;  /* 0xff8000000500780b */ /* 0x040fe20003f3d000 */
[----:B-1----:R-:W-:Y:S02]  /*a0b0*/  FFMA.FTZ R2, R24, c[0x0][0x23c], -R29 ;  /* 0x00008f0018027a23 */ /* 0x002fe4000001081d */
[----:B------:R1:W-:Y:S01]  /*a0c0*/  MUFU.EX2 R36, R0 ;  /* 0x0000000000247308 */ /* 0x0003e20000000800 */
[----:B------:R-:W-:Y:S01]  /*a0d0*/  FMUL.FTZ R32, R5, c[0x0][0x23c] ;  /* 0x00008f0005207a20 */ /* 0x000fe20000410000 */
[----:B------:R3:W-:Y:S04]  /*a0e0*/  STL [R1+0x48], R5 ;  /* 0x0000480501007387 */ /* 0x0007e80000100800 */
[----:B------:R-:W-:Y:S02]  /*a0f0*/  FSEL R32, R32, RZ, P1 ;  /* 0x000000ff20207208 */ /* 0x000fe40000800000 */
[----:B------:R2:W-:Y:S01]  /*a100*/  MUFU.EX2 R11, R2 ;  /* 0x00000002000b7308 */ /* 0x0005e20000000800 */
[----:B-1----:R-:W-:Y:S01]  /*a110*/  FFMA.FTZ R0, R52, c[0x0][0x23c], -R30 ;  /* 0x00008f0034007a23 */ /* 0x002fe2000001081e */
[----:B------:R-:W-:-:S06]  /*a120*/  MOV R52, R12 ;  /* 0x0000000c00347202 */ /* 0x000fcc0000000f00 */
[----:B------:R1:W-:Y:S01]  /*a130*/  MUFU.EX2 R16, R0 ;  /* 0x0000000000107308 */ /* 0x0003e20000000800 */
[----:B--2---:R-:W-:Y:S01]  /*a140*/  FFMA.FTZ R2, R34, c[0x0][0x23c], -R29 ;  /* 0x00008f0022027a23 */ /* 0x004fe2000001081d */
[----:B----4-:R-:W-:Y:S02]  /*a150*/  MOV R34, R13 ;  /* 0x0000000d00227202 */ /* 0x010fe40000000f00 */
[----:B------:R-:W2:Y:S04]  /*a160*/  LDSM.16.MT88.4 R12, [R233+0xc000] ;  /* 0x00c00000e90c783b */ /* 0x000ea80000004200 */
[----:B------:R4:W-:Y:S01]  /*a170*/  MUFU.EX2 R6, R2 ;  /* 0x0000000200067308 */ /* 0x0009e20000000800 */
[----:B------:R-:W-:Y:S01]  /*a180*/  F2FP.PACK_AB R8, R34, R49 ;  /* 0x000000312208723e */ /* 0x000fe200000000ff */
[----:B-1----:R-:W-:-:S06]  /*a190*/  FFMA.FTZ R0, R22, c[0x0][0x23c], -R32 ;  /* 0x00008f0016007a23 */ /* 0x002fcc0000010820 */
[----:B------:R1:W-:Y:S01]  /*a1a0*/  MUFU.EX2 R17, R0 ;  /* 0x0000000000117308 */ /* 0x0003e20000000800 */
[----:B----4-:R-:W-:-:S07]  /*a1b0*/  FFMA.FTZ R2, R35, c[0x0][0x23c], -R29 ;  /* 0x00008f0023027a23 */ /* 0x010fce000001081d */
[----:B------:R4:W-:Y:S01]  /*a1c0*/  MUFU.EX2 R37, R2 ;  /* 0x0000000200257308 */ /* 0x0009e20000000800 */
[----:B-1----:R-:W-:-:S07]  /*a1d0*/  FFMA.FTZ R0, R25, c[0x0][0x23c], -R32 ;  /* 0x00008f0019007a23 */ /* 0x002fce0000010820 */
[----:B------:R1:W-:Y:S01]  /*a1e0*/  MUFU.EX2 R24, R0 ;  /* 0x0000000000187308 */ /* 0x0003e20000000800 */
[----:B----4-:R-:W-:-:S07]  /*a1f0*/  FFMA.FTZ R2, R20, c[0x0][0x23c], -R30 ;  /* 0x00008f0014027a23 */ /* 0x010fce000001081e */
[----:B------:R4:W-:Y:S01]  /*a200*/  MUFU.EX2 R35, R2 ;  /* 0x0000000200237308 */ /* 0x0009e20000000800 */
[----:B-1----:R-:W-:Y:S01]  /*a210*/  FFMA.FTZ R0, R54, c[0x0][0x23c], -R32 ;  /* 0x00008f0036007a23 */ /* 0x002fe20000010820 */
[----:B------:R-:W-:-:S06]  /*a220*/  MOV R54, R10 ;  /* 0x0000000a00367202 */ /* 0x000fcc0000000f00 */
[----:B------:R1:W-:Y:S01]  /*a230*/  MUFU.EX2 R25, R0 ;  /* 0x0000000000197308 */ /* 0x0003e20000000800 */
[----:B----4-:R-:W-:Y:S02]  /*a240*/  FFMA.FTZ R2, R23, c[0x0][0x23c], -R30 ;  /* 0x00008f0017027a23 */ /* 0x010fe4000001081e */
[----:B------:R-:W4:Y:S05]  /*a250*/  LDSM.16.MT88.4 R20, [R234+0xc000] ;  /* 0x00c00000ea14783b */ /* 0x000f2a0000004200 */
[----:B------:R2:W2:Y:S01]  /*a260*/  MUFU.EX2 R4, R2 ;  /* 0x0000000200047308 */ /* 0x0004a20000000800 */
[----:B-1----:R-:W-:Y:S02]  /*a270*/  FSEL R0, R52, RZ, P5 ;  /* 0x000000ff34007208 */ /* 0x002fe40002800000 */
[----:B--2---:R-:W-:-:S02]  /*a280*/  FSEL R2, R10, RZ, P6 ;  /* 0x000000ff0a027208 */ /* 0x004fc40003000000 */
[----:B------:R-:W-:-:S03]  /*a290*/  F2FP.PACK_AB R10, R26, R27 ;  /* 0x0000001b1a0a723e */ /* 0x000fc600000000ff */
[----:B------:R-:W-:Y:S01]  /*a2a0*/  FADD.FTZ R2, R168, -R2 ;  /* 0x80000002a8027221 */ /* 0x000fe20000010000 */
[----:B------:R-:W-:Y:S01]  /*a2b0*/  MOV R168, R4 ;  /* 0x0000000400a87202 */ /* 0x000fe20000000f00 */
[----:B------:R-:W-:Y:S01]  /*a2c0*/  FADD.FTZ R4, R167, -R0 ;  /* 0x80000000a7047221 */ /* 0x000fe20000010000 */
[----:B------:R-:W-:Y:S01]  /*a2d0*/  FSEL R0, R38, RZ, P4 ;  /* 0x000000ff26007208 */ /* 0x000fe20002000000 */
[----:B------:R-:W-:Y:S01]  /*a2e0*/  FMUL.FTZ R2, R2, c[0x0][0x23c] ;  /* 0x00008f0002027a20 */ /* 0x000fe20000410000 */
[----:B------:R-:W-:Y:S01]  /*a2f0*/  MOV R167, R11 ;  /* 0x0000000b00a77202 */ /* 0x000fe20000000f00 */
[----:B------:R-:W-:Y:S02]  /*a300*/  FMUL.FTZ R31, R4, c[0x0][0x23c] ;  /* 0x00008f00041f7a20 */ /* 0x000fe40000410000 */
[----:B------:R-:W-:Y:S01]  /*a310*/  FADD.FTZ R4, R166, -R0 ;  /* 0x80000000a6047221 */ /* 0x000fe20000010000 */
[----:B------:R-:W-:Y:S01]  /*a320*/  FSEL R0, R5, RZ, P1 ;  /* 0x000000ff05007208 */ /* 0x000fe20000800000 */
[----:B------:R-:W1:Y:S01]  /*a330*/  MUFU.EX2 R2, R2 ;  /* 0x0000000200027308 */ /* 0x000e620000000800 */
[----:B------:R-:W-:-:S02]  /*a340*/  MOV R166, R6 ;  /* 0x0000000600a67202 */ /* 0x000fc40000000f00 */
[----:B------:R-:W-:Y:S01]  /*a350*/  F2FP.PACK_AB R9, R167, R33 ;  /* 0x00000021a709723e */ /* 0x000fe200000000ff */
[----:B------:R-:W-:Y:S01]  /*a360*/  FADD.FTZ R0, R3, -R0 ;  /* 0x8000000003007221 */ /* 0x000fe20000010000 */
[----:B------:R-:W-:Y:S01]  /*a370*/  F2FP.PACK_AB R11, R37, R166 ;  /* 0x000000a6250b723e */ /* 0x000fe200000000ff */
[----:B------:R-:W-:Y:S01]  /*a380*/  FMUL.FTZ R3, R4, c[0x0][0x23c] ;  /* 0x00008f0004037a20 */ /* 0x000fe20000410000 */
[----:B------:R-:W-:Y:S01]  /*a390*/  F2FP.PACK_AB R4, R168, R35 ;  /* 0x00000023a804723e */ /* 0x000fe200000000ff */
[----:B------:R-:W-:Y:S01]  /*a3a0*/  FMUL.FTZ R0, R0, c[0x0][0x23c] ;  /* 0x00008f0000007a20 */ /* 0x000fe20000410000 */
[----:B------:R-:W2:Y:S01]  /*a3b0*/  MUFU.EX2 R31, R31 ;  /* 0x0000001f001f7308 */ /* 0x000ea20000000800 */
[----:B------:R-:W-:Y:S01]  /*a3c0*/  F2FP.PACK_AB R6, R16, R36 ;  /* 0x000000241006723e */ /* 0x000fe200000000ff */
[----:B-1----:R-:W-:-:S06]  /*a3d0*/  FMUL.FTZ R176, R176, R2 ;  /* 0x00000002b0b07220 */ /* 0x002fcc0000410000 */
[----:B------:R1:W1:Y:S01]  /*a3e0*/  MUFU.EX2 R48, R0 ;  /* 0x0000000000307308 */ /* 0x0002620000000800 */
[-C--:B------:R-:W-:Y:S02]  /*a3f0*/  FMUL.FTZ R177, R177, R2.reuse ;  /* 0x00000002b1b17220 */ /* 0x080fe40000410000 */
[-C--:B------:R-:W-:Y:S02]  /*a400*/  FMUL.FTZ R184, R184, R2.reuse ;  /* 0x00000002b8b87220 */ /* 0x080fe40000410000 */
[-C--:B------:R-:W-:Y:S02]  /*a410*/  FMUL.FTZ R185, R185, R2.reuse ;  /* 0x00000002b9b97220 */ /* 0x080fe40000410000 */
[----:B------:R-:W-:Y:S01]  /*a420*/  FMUL.FTZ R68, R68, R2 ;  /* 0x0000000244447220 */ /* 0x000fe20000410000 */
[----:B------:R-:W4:Y:S01]  /*a430*/  MUFU.EX2 R3, R3 ;  /* 0x0000000300037308 */ /* 0x000f220000000800 */
[-C--:B--2---:R-:W-:Y:S02]  /*a440*/  FMUL.FTZ R178, R178, R31.reuse ;  /* 0x0000001fb2b27220 */ /* 0x084fe40000410000 */
[----:B------:R-:W-:-:S02]  /*a450*/  FMUL.FTZ R179, R179, R31 ;  /* 0x0000001fb3b37220 */ /* 0x000fc40000410000 */
[-C--:B------:R-:W-:Y:S02]  /*a460*/  FMUL.FTZ R186, R186, R31.reuse ;  /* 0x0000001fbaba7220 */ /* 0x080fe40000410000 */
[----:B------:R-:W-:Y:S02]  /*a470*/  FMUL.FTZ R187, R187, R31 ;  /* 0x0000001fbbbb7220 */ /* 0x000fe40000410000 */
[----:B-1----:R-:W-:Y:S01]  /*a480*/  FFMA.FTZ R0, R55, c[0x0][0x23c], -R32 ;  /* 0x00008f0037007a23 */ /* 0x002fe20000010820 */
[----:B------:R-:W-:Y:S01]  /*a490*/  MOV R55, R5 ;  /* 0x0000000500377202 */ /* 0x000fe20000000f00 */
[-C--:B------:R-:W-:Y:S01]  /*a4a0*/  FMUL.FTZ R174, R174, R48.reuse ;  /* 0x00000030aeae7220 */ /* 0x080fe20000410000 */
[----:B---3--:R-:W-:Y:S01]  /*a4b0*/  F2FP.PACK_AB R5, R24, R17 ;  /* 0x000000111805723e */ /* 0x008fe200000000ff */
[----:B------:R-:W-:Y:S01]  /*a4c0*/  FMUL.FTZ R175, R175, R48 ;  /* 0x00000030afaf7220 */ /* 0x000fe20000410000 */
[----:B------:R-:W-:Y:S01]  /*a4d0*/  HMMA.16816.F32 R176, R8, R12, R176 ;  /* 0x0000000c08b0723c */ /* 0x000fe200000018b0 */
[----:B------:R-:W1:Y:S01]  /*a4e0*/  MUFU.EX2 R0, R0 ;  /* 0x0000000000007308 */ /* 0x000e620000000800 */
[----:B----4-:R-:W-:-:S02]  /*a4f0*/  FMUL.FTZ R172, R172, R3 ;  /* 0x00000003acac7220 */ /* 0x010fc40000410000 */
[-C--:B------:R-:W-:Y:S02]  /*a500*/  FMUL.FTZ R173, R173, R3.reuse ;  /* 0x00000003adad7220 */ /* 0x080fe40000410000 */
[-C--:B------:R-:W-:Y:S02]  /*a510*/  FMUL.FTZ R180, R180, R3.reuse ;  /* 0x00000003b4b47220 */ /* 0x080fe40000410000 */
[----:B------:R-:W-:Y:S01]  /*a520*/  FMUL.FTZ R181, R181, R3 ;  /* 0x00000003b5b57220 */ /* 0x000fe20000410000 */
[----:B------:R-:W-:Y:S01]  /*a530*/  HMMA.16816.F32 R184, R8, R14, R184 ;  /* 0x0000000e08b8723c */ /* 0x000fe200000018b8 */
[-C--:B------:R-:W-:Y:S02]  /*a540*/  FMUL.FTZ R182, R182, R48.reuse ;  /* 0x00000030b6b67220 */ /* 0x080fe40000410000 */
[----:B------:R-:W-:Y:S02]  /*a550*/  FMUL.FTZ R183, R183, R48 ;  /* 0x00000030b7b77220 */ /* 0x000fe40000410000 */
[----:B------:R-:W-:-:S02]  /*a560*/  FMUL.FTZ R69, R69, R2 ;  /* 0x0000000245457220 */ /* 0x000fc40000410000 */
[----:B------:R-:W-:Y:S01]  /*a570*/  FMUL.FTZ R70, R70, R31 ;  /* 0x0000001f46467220 */ /* 0x000fe20000410000 */
[----:B-1----:R-:W-:Y:S01]  /*a580*/  F2FP.PACK_AB R7, R0, R25 ;  /* 0x000000190007723e */ /* 0x002fe200000000ff */
[----:B------:R-:W-:Y:S02]  /*a590*/  FMUL.FTZ R71, R71, R31 ;  /* 0x0000001f47477220 */ /* 0x000fe40000410000 */
[-C--:B------:R-:W-:Y:S02]  /*a5a0*/  FMUL.FTZ R72, R72, R3.reuse ;  /* 0x0000000348487220 */ /* 0x080fe40000410000 */
[----:B------:R-:W-:Y:S02]  /*a5b0*/  FMUL.FTZ R73, R73, R3 ;  /* 0x0000000349497220 */ /* 0x000fe40000410000 */
[----:B------:R-:W-:Y:S01]  /*a5c0*/  HMMA.16816.F32 R172, R4, R12, R172 ;  /* 0x0000000c04ac723c */ /* 0x000fe200000018ac */
[-C--:B------:R-:W-:Y:S02]  /*a5d0*/  FMUL.FTZ R74, R74, R48.reuse ;  /* 0x000000304a4a7220 */ /* 0x080fe40000410000 */
[----:B------:R-:W-:-:S02]  /*a5e0*/  FMUL.FTZ R75, R75, R48 ;  /* 0x000000304b4b7220 */ /* 0x000fc40000410000 */
[-C--:B------:R-:W-:Y:S02]  /*a5f0*/  FMUL.FTZ R96, R96, R2.reuse ;  /* 0x0000000260607220 */ /* 0x080fe40000410000 */
[----:B------:R-:W-:Y:S01]  /*a600*/  FMUL.FTZ R97, R97, R2 ;  /* 0x0000000261617220 */ /* 0x000fe20000410000 */
[----:B------:R-:W-:Y:S01]  /*a610*/  HMMA.16816.F32 R180, R4, R14, R180 ;  /* 0x0000000e04b4723c */ /* 0x000fe200000018b4 */
[----:B------:R-:W1:Y:S01]  /*a620*/  LDSM.16.MT88.4 R12, [R236+0xc000] ;  /* 0x00c00000ec0c783b */ /* 0x000e620000004200 */
[-C--:B------:R-:W-:Y:S02]  /*a630*/  FMUL.FTZ R98, R98, R31.reuse ;  /* 0x0000001f62627220 */ /* 0x080fe40000410000 */
[----:B------:R-:W-:Y:S02]  /*a640*/  FMUL.FTZ R99, R99, R31 ;  /* 0x0000001f63637220 */ /* 0x000fe40000410000 */
[-C--:B------:R-:W-:Y:S02]  /*a650*/  FMUL.FTZ R76, R76, R3.reuse ;  /* 0x000000034c4c7220 */ /* 0x080fe40000410000 */
[----:B------:R-:W-:Y:S01]  /*a660*/  HMMA.16816.F32 R204, R8, R20, R68 ;  /* 0x0000001408cc723c */ /* 0x000fe20000001844 */
[----:B------:R-:W-:-:S02]  /*a670*/  FMUL.FTZ R77, R77, R3 ;  /* 0x000000034d4d7220 */ /* 0x000fc40000410000 */
[-C--:B------:R-:W-:Y:S02]  /*a680*/  FMUL.FTZ R78, R78, R48.reuse ;  /* 0x000000304e4e7220 */ /* 0x080fe40000410000 */
[----:B------:R-:W-:Y:S02]  /*a690*/  FMUL.FTZ R79, R79, R48 ;  /* 0x000000304f4f7220 */ /* 0x000fe40000410000 */
[-C--:B------:R-:W-:Y:S01]  /*a6a0*/  FMUL.FTZ R80, R80, R2.reuse ;  /* 0x0000000250507220 */ /* 0x080fe20000410000 */
[----:B------:R-:W-:Y:S01]  /*a6b0*/  HMMA.16816.F32 R68, R4, R20, R72 ;  /* 0x000000140444723c */ /* 0x000fe20000001848 */
[----:B------:R-:W-:Y:S02]  /*a6c0*/  FMUL.FTZ R81, R81, R2 ;  /* 0x0000000251517220 */ /* 0x000fe40000410000 */
[-C--:B------:R-:W-:Y:S02]  /*a6d0*/  FMUL.FTZ R82, R82, R31.reuse ;  /* 0x0000001f52527220 */ /* 0x080fe40000410000 */
[----:B------:R-:W-:-:S02]  /*a6e0*/  FMUL.FTZ R83, R83, R31 ;  /* 0x0000001f53537220 */ /* 0x000fc40000410000 */
[-C--:B------:R-:W-:Y:S01]  /*a6f0*/  FMUL.FTZ R84, R84, R2.reuse ;  /* 0x0000000254547220 */ /* 0x080fe20000410000 */
[-C--:B------:R-:W-:Y:S01]  /*a700*/  HMMA.16816.F32 R64, R4, R22.reuse, R76 ;  /* 0x000000160440723c */ /* 0x080fe2000000184c */
[----:B------:R-:W-:Y:S02]  /*a710*/  FMUL.FTZ R85, R85, R2 ;  /* 0x0000000255557220 */ /* 0x000fe40000410000 */
[-C--:B------:R-:W-:Y:S02]  /*a720*/  FMUL.FTZ R86, R86, R31.reuse ;  /* 0x0000001f56567220 */ /* 0x080fe40000410000 */
[----:B------:R-:W-:Y:S02]  /*a730*/  FMUL.FTZ R87, R87, R31 ;  /* 0x0000001f57577220 */ /* 0x000fe40000410000 */
[-C--:B------:R-:W-:Y:S01]  /*a740*/  FMUL.FTZ R88, R88, R3.reuse ;  /* 0x0000000358587220 */ /* 0x080fe20000410000 */
[C---:B------:R-:W-:Y:S01]  /*a750*/  HMMA.16816.F32 R60, R8.reuse, R22, R80 ;  /* 0x00000016083c723c */ /* 0x040fe20000001850 */
[----:B------:R-:W-:Y:S01]  /*a760*/  FMUL.FTZ R89, R89, R3 ;  /* 0x0000000359597220 */ /* 0x000fe20000410000 */
[----:B------:R-:W2:Y:S01]  /*a770*/  LDSM.16.MT88.4 R20, [R235+0xc000] ;  /* 0x00c00000eb14783b */ /* 0x000ea20000004200 */
[----:B------:R-:W-:Y:S01]  /*a780*/  FMUL.FTZ R90, R90, R48 ;  /* 0x000000305a5a7220 */ /* 0x000fe20000410000 */
[----:B------:R-:W-:Y:S01]  /*a790*/  MOV R79, R38 ;  /* 0x00000026004f7202 */ /* 0x000fe20000000f00 */
[----:B------:R-:W-:Y:S01]  /*a7a0*/  FMUL.FTZ R91, R91, R48 ;  /* 0x000000305b5b7220 */ /* 0x000fe20000410000 */
[----:B------:R-:W-:Y:S01]  /*a7b0*/  MOV R78, R37 ;  /* 0x00000025004e7202 */ /* 0x000fe20000000f00 */
[-C--:B------:R-:W-:Y:S01]  /*a7c0*/  FMUL.FTZ R92, R92, R3.reuse ;  /* 0x000000035c5c7220 */ /* 0x080fe20000410000 */
[----:B------:R-:W-:Y:S01]  /*a7d0*/  MOV R76, R36 ;  /* 0x00000024004c7202 */ /* 0x000fe20000000f00 */
[----:B-1----:R-:W-:Y:S01]  /*a7e0*/  HMMA.16816.F32 R72, R8, R14, R96 ;  /* 0x0000000e0848723c */ /* 0x002fe20000001860 */
[----:B------:R-:W3:Y:S01]  /*a7f0*/  LDL.LU R99, [R1+0x38] ;  /* 0x0000380001637983 */ /* 0x000ee20000300800 */
[----:B------:R-:W-:Y:S01]  /*a800*/  FMUL.FTZ R93, R93, R3 ;  /* 0x000000035d5d7220 */ /* 0x000fe20000410000 */
[----:B------:R-:W-:Y:S01]  /*a810*/  MOV R77, R25 ;  /* 0x00000019004d7202 */ /* 0x000fe20000000f00 */
[----:B------:R-:W-:-:S02]  /*a820*/  FMUL.FTZ R94, R94, R48 ;  /* 0x000000305e5e7220 */ /* 0x000fc40000410000 */
[----:B------:R-:W-:Y:S02]  /*a830*/  FMUL.FTZ R95, R95, R48 ;  /* 0x000000305f5f7220 */ /* 0x000fe40000410000 */
[-C--:B------:R-:W-:Y:S01]  /*a840*/  HMMA.16816.F32 R56, R8, R12.reuse, R84 ;  /* 0x0000000c0838723c */ /* 0x080fe20000001854 */
[-C--:B------:R-:W-:Y:S02]  /*a850*/  FMUL.FTZ R100, R100, R2.reuse ;  /* 0x0000000264647220 */ /* 0x080fe40000410000 */
[----:B------:R-:W-:Y:S02]  /*a860*/  FMUL.FTZ R101, R101, R2 ;  /* 0x0000000265657220 */ /* 0x000fe40000410000 */
[-C--:B------:R-:W-:Y:S02]  /*a870*/  FMUL.FTZ R102, R102, R31.reuse ;  /* 0x0000001f66667220 */ /* 0x080fe40000410000 */
[----:B------:R-:W-:Y:S01]  /*a880*/  FMUL.FTZ R103, R103, R31 ;  /* 0x0000001f67677220 */ /* 0x000fe20000410000 */
[----:B------:R-:W-:Y:S01]  /*a890*/  HMMA.16816.F32 R36, R4, R12, R88 ;  /* 0x0000000c0424723c */ /* 0x000fe20000001858 */
[----:B------:R-:W-:Y:S01]  /*a8a0*/  FMUL.FTZ R104, R104, R3 ;  /* 0x0000000368687220 */ /* 0x000fe20000410000 */
[----:B------:R-:W-:-:S06]  /*a8b0*/  MOV R84, R0 ;  /* 0x0000000000547202 */ /* 0x000fcc0000000f00 */
[----:B------:R-:W-:Y:S01]  /*a8c0*/  HMMA.16816.F32 R92, R4, R14, R92 ;  /* 0x0000000e045c723c */ /* 0x000fe2000000185c */
[----:B------:R-:W1:Y:S01]  /*a8d0*/  LDSM.16.MT88.4 R12, [R233+0xe000] ;  /* 0x00e00000e90c783b */ /* 0x000e620000004200 */
[----:B------:R-:W-:Y:S01]  /*a8e0*/  FMUL.FTZ R105, R105, R3 ;  /* 0x0000000369697220 */ /* 0x000fe20000410000 */
[----:B------:R-:W-:Y:S01]  /*a8f0*/  MOV R87, R27 ;  /* 0x0000001b00577202 */ /* 0x000fe20000000f00 */
[----:B------:R-:W-:Y:S01]  /*a900*/  FMUL.FTZ R106, R106, R48 ;  /* 0x000000306a6a7220 */ /* 0x000fe20000410000 */
[----:B------:R-:W-:Y:S01]  /*a910*/  MOV R86, R24 ;  /* 0x0000001800567202 */ /* 0x000fe20000000f00 */
[----:B------:R-:W-:Y:S01]  /*a920*/  FMUL.FTZ R107, R107, R48 ;  /* 0x000000306b6b7220 */ /* 0x000fe20000410000 */
[----:B------:R-:W-:Y:S01]  /*a930*/  MOV R91, R26 ;  /* 0x0000001a005b7202 */ /* 0x000fe20000000f00 */
[-C--:B------:R-:W-:Y:S02]  /*a940*/  FMUL.FTZ R108, R108, R3.reuse ;  /* 0x000000036c6c7220 */ /* 0x080fe40000410000 */
[----:B------:R-:W-:-:S02]  /*a950*/  FMUL.FTZ R109, R109, R3 ;  /* 0x000000036d6d7220 */ /* 0x000fc40000410000 */
[----:B------:R-:W-:Y:S01]  /*a960*/  FMUL.FTZ R110, R110, R48 ;  /* 0x000000306e6e7220 */ /* 0x000fe20000410000 */
[----:B------:R-:W-:Y:S01]  /*a970*/  MOV R85, R16 ;  /* 0x0000001000557202 */ /* 0x000fe20000000f00 */
        /* <DEDUP_REMOVED lines=21> */
[--C-:B------:R-:W-:Y:S01]  /*aad0*/  FFMA.FTZ R0, R165, c[0x0][0x23c], -R28.reuse ;  /* 0x00008f00a5007a23 */ /* 0x100fe2000001081c */
[-C--:B--2---:R-:W-:Y:S01]  /*aae0*/  HMMA.16816.F32 R100, R8, R20.reuse, R100 ;  /* 0x000000140864723c */ /* 0x084fe20000001864 */
[----:B------:R-:W-:Y:S02]  /*aaf0*/  LDSM.16.MT88.4 R24, [R235+0xe000] ;  /* 0x00e00000eb18783b */ /* 0x000fe40000004200 */
[----:B------:R2:W-:Y:S05]  /*ab00*/  MUFU.EX2 R96, R0 ;  /* 0x0000000000607308 */ /* 0x0005ea0000000800 */
[C---:B------:R-:W-:Y:S08]  /*ab10*/  HMMA.16816.F32 R104, R4.reuse, R20, R104 ;  /* 0x000000140468723c */ /* 0x040ff00000001868 */
[----:B------:R-:W-:Y:S01]  /*ab20*/  HMMA.16816.F32 R108, R4, R22, R108 ;  /* 0x00000016046c723c */ /* 0x000fe2000000186c */
[----:B--2---:R-:W-:-:S07]  /*ab30*/  FFMA.FTZ R0, R164, c[0x0][0x23c], -R28 ;  /* 0x00008f00a4007a23 */ /* 0x004fce000001081c */
[C---:B------:R-:W-:Y:S01]  /*ab40*/  HMMA.16816.F32 R112, R8.reuse, R22, R112 ;  /* 0x000000160870723c */ /* 0x040fe20000001870 */
[----:B------:R-:W2:Y:S01]  /*ab50*/  LDSM.16.MT88.4 R20, [R234+0xe000] ;  /* 0x00e00000ea14783b */ /* 0x000ea20000004200 */
[----:B------:R4:W-:Y:S06]  /*ab60*/  MUFU.EX2 R90, R0 ;  /* 0x00000000005a7308 */ /* 0x0009ec0000000800 */
[-C--:B-1----:R-:W-:Y:S08]  /*ab70*/  HMMA.16816.F32 R116, R8, R12.reuse, R116 ;  /* 0x0000000c0874723c */ /* 0x082ff00000001874 */
[----:B------:R-:W-:Y:S01]  /*ab80*/  HMMA.16816.F32 R120, R4, R12, R120 ;  /* 0x0000000c0478723c */ /* 0x000fe20000001878 */
[----:B----4-:R-:W-:-:S07]  /*ab90*/  FFMA.FTZ R0, R41, c[0x0][0x23c], -R28 ;  /* 0x00008f0029007a23 */ /* 0x010fce000001081c */
[-C--:B------:R-:W-:Y:S01]  /*aba0*/  HMMA.16816.F32 R124, R4, R14.reuse, R124 ;  /* 0x0000000e047c723c */ /* 0x080fe2000000187c */
[----:B------:R1:W4:Y:S07]  /*abb0*/  MUFU.EX2 R88, R0 ;  /* 0x0000000000587308 */ /* 0x00032e0000000800 */
[----:B------:R-:W-:Y:S01]  /*abc0*/  HMMA.16816.F32 R128, R8, R14, R128 ;  /* 0x0000000e0880723c */ /* 0x000fe20000001880 */
[----:B------:R-:W2:Y:S01]  /*abd0*/  LDSM.16.MT88.4 R12, [R236+0xe000] ;  /* 0x00e00000ec0c783b */ /* 0x000ea20000004200 */
[----:B-1----:R-:W-:-:S04]  /*abe0*/  FFMA.FTZ R0, R40, c[0x0][0x23c], -R28 ;  /* 0x00008f0028007a23 */ /* 0x002fc8000001081c */
[----:B------:R1:W-:Y:S02]  /*abf0*/  MUFU.EX2 R98, R0 ;  /* 0x0000000000627308 */ /* 0x0003e40000000800 */
[----:B-1----:R-:W-:-:S06]  /*ac00*/  FFMA.FTZ R0, R208, c[0x0][0x23c], -R29 ;  /* 0x00008f00d0007a23 */ /* 0x002fcc000001081d */
[----:B------:R1:W-:Y:S01]  /*ac10*/  MUFU.EX2 R208, R0 ;  /* 0x0000000000d07308 */ /* 0x0003e20000000800 */
[-C--:B------:R-:W-:Y:S02]  /*ac20*/  FMUL.FTZ R188, R188, R2.reuse ;  /* 0x00000002bcbc7220 */ /* 0x080fe40000410000 */
[----:B------:R-:W-:Y:S02]  /*ac30*/  FMUL.FTZ R189, R189, R2 ;  /* 0x00000002bdbd7220 */ /* 0x000fe40000410000 */
[----:B------:R-:W-:Y:S02]  /*ac40*/  FMUL.FTZ R190, R190, R31 ;  /* 0x0000001fbebe7220 */ /* 0x000fe40000410000 */
[----:B-1----:R-:W-:-:S04]  /*ac50*/  FFMA.FTZ R0, R169, c[0x0][0x23c], -R29 ;  /* 0x00008f00a9007a23 */ /* 0x002fc8000001081d */
[----:B------:R1:W-:Y:S01]  /*ac60*/  MUFU.EX2 R16, R0 ;  /* 0x0000000000107308 */ /* 0x0003e20000000800 */
[----:B------:R-:W-:Y:S02]  /*ac70*/  FMUL.FTZ R191, R191, R31 ;  /* 0x0000001fbfbf7220 */ /* 0x000fe40000410000 */
        /* <DEDUP_REMOVED lines=11> */
[----:B------:R1:W1:Y:S01]  /*ad30*/  MUFU.EX2 R97, R0 ;  /* 0x0000000000617308 */ /* 0x0002620000000800 */
        /* <DEDUP_REMOVED lines=8> */
[----:B-1----:R-:W-:Y:S02]  /*adc0*/  FFMA.FTZ R0, R171, c[0x0][0x23c], -R30 ;  /* 0x00008f00ab007a23 */ /* 0x002fe4000001081e */
        /* <DEDUP_REMOVED lines=16> */
[----:B--2---:R-:W-:Y:S01]  /*aed0*/  HMMA.16816.F32 R80, R8, R20, R188 ;  /* 0x000000140850723c */ /* 0x004fe200000018bc */
[----:B------:R1:W-:Y:S01]  /*aee0*/  MUFU.EX2 R191, R0 ;  /* 0x0000000000bf7308 */ /* 0x0003e20000000800 */
[-C--:B------:R-:W-:Y:S02]  /*aef0*/  FMUL.FTZ R140, R140, R2.reuse ;  /* 0x000000028c8c7220 */ /* 0x080fe40000410000 */
[----:B------:R-:W-:-:S04]  /*af00*/  FMUL.FTZ R141, R141, R2 ;  /* 0x000000028d8d7220 */ /* 0x000fc80000410000 */
[----:B------:R-:W-:Y:S01]  /*af10*/  HMMA.16816.F32 R132, R4, R20, R132 ;  /* 0x000000140484723c */ /* 0x000fe20000001884 */
[----:B------:R-:W-:Y:S02]  /*af20*/  FMUL.FTZ R196, R196, R2 ;  /* 0x00000002c4c47220 */ /* 0x000fe40000410000 */
[----:B-1----:R-:W-:-:S05]  /*af30*/  FFMA.FTZ R0, R170, c[0x0][0x23c], -R30 ;  /* 0x00008f00aa007a23 */ /* 0x002fca000001081e */
[----:B------:R-:W-:Y:S01]  /*af40*/  HMMA.16816.F32 R136, R4, R22, R136 ;  /* 0x000000160488723c */ /* 0x000fe20000001888 */
[-C--:B------:R-:W-:Y:S02]  /*af50*/  FMUL.FTZ R197, R197, R2.reuse ;  /* 0x00000002c5c57220 */ /* 0x080fe40000410000 */
[----:B------:R-:W-:-:S05]  /*af60*/  FMUL.FTZ R200, R200, R2 ;  /* 0x00000002c8c87220 */ /* 0x000fca0000410000 */
[----:B------:R-:W-:Y:S01]  /*af70*/  HMMA.16816.F32 R144, R4, R12, R144 ;  /* 0x0000000c0490723c */ /* 0x000fe20000001890 */
[-C--:B------:R-:W-:Y:S02]  /*af80*/  FMUL.FTZ R201, R201, R2.reuse ;  /* 0x00000002c9c97220 */ /* 0x080fe40000410000 */
[----:B---3--:R-:W-:-:S05]  /*af90*/  FFMA.FTZ R49, R99, R2, R49 ;  /* 0x0000000263317223 */ /* 0x008fca0000010031 */
[----:B------:R-:W-:Y:S01]  /*afa0*/  HMMA.16816.F32 R148, R4, R14, R148 ;  /* 0x0000000e0494723c */ /* 0x000fe20000001894 */
[----:B------:R-:W-:-:S07]  /*afb0*/  FFMA.FTZ R2, R43, c[0x0][0x23c], -R30 ;  /* 0x00008f002b027a23 */ /* 0x000fce000001081e */
[C---:B------:R-:W-:Y:S08]  /*afc0*/  HMMA.16816.F32 R156, R4.reuse, R24, R156 ;  /* 0x00000018049c723c */ /* 0x040ff0000000189c */
[----:B------:R-:W-:Y:S01]  /*afd0*/  HMMA.16816.F32 R160, R4, R26, R160 ;  /* 0x0000001a04a0723c */ /* 0x000fe200000018a0 */
[----:B------:R1:W-:Y:S07]  /*afe0*/  MUFU.EX2 R4, R0 ;  /* 0x0000000000047308 */ /* 0x0003ee0000000800 */
[C---:B------:R-:W-:Y:S08]  /*aff0*/  HMMA.16816.F32 R192, R8.reuse, R12, R192 ;  /* 0x0000000c08c0723c */ /* 0x040ff000000018c0 */
[----:B------:R-:W-:Y:S01]  /*b000*/  HMMA.16816.F32 R152, R8, R14, R152 ;  /* 0x0000000e0898723c */ /* 0x000fe20000001898 */
[----:B------:R-:W2:Y:S01]  /*b010*/  LDSM.16.MT88.4 R12, [R233+0xc800] ;  /* 0x00c80000e90c783b */ /* 0x000ea20000004200 */
[----:B-1----:R-:W-:-:S04]  /*b020*/  FFMA.FTZ R0, R44, c[0x0][0x23c], -R30 ;  /* 0x00008f002c007a23 */ /* 0x002fc8000001081e */
[----:B------:R1:W-:Y:S02]  /*b030*/  MUFU.EX2 R43, R0 ;  /* 0x00000000002b7308 */ /* 0x0003e40000000800 */
[----:B-1----:R-:W-:Y:S01]  /*b040*/  FFMA.FTZ R0, R210, c[0x0][0x23c], -R32 ;  /* 0x00008f00d2007a23 */ /* 0x002fe20000010820 */
[----:B----4-:R-:W-:-:S05]  /*b050*/  MOV R210, R88 ;  /* 0x0000005800d27202 */ /* 0x010fca0000000f00 */
[----:B------:R1:W-:Y:S01]  /*b060*/  MUFU.EX2 R88, R0 ;  /* 0x0000000000587308 */ /* 0x0003e20000000800 */
[----:B------:R-:W-:Y:S02]  /*b070*/  FMUL.FTZ R142, R142, R31 ;  /* 0x0000001f8e8e7220 */ /* 0x000fe40000410000 */
[----:B-1----:R-:W-:-:S05]  /*b080*/  FFMA.FTZ R0, R209, c[0x0][0x23c], -R32 ;  /* 0x00008f00d1007a23 */ /* 0x002fca0000010820 */
[----:B------:R1:W-:Y:S01]  /*b090*/  MUFU.EX2 R209, R0 ;  /* 0x0000000000d17308 */ /* 0x0003e20000000800 */
[-C--:B------:R-:W-:Y:S02]  /*b0a0*/  FMUL.FTZ R143, R143, R31.reuse ;  /* 0x0000001f8f8f7220 */ /* 0x080fe40000410000 */
[-C--:B------:R-:W-:Y:S02]  /*b0b0*/  FMUL.FTZ R198, R198, R31.reuse ;  /* 0x0000001fc6c67220 */ /* 0x080fe40000410000 */
[-C--:B------:R-:W-:Y:S02]  /*b0c0*/  FMUL.FTZ R199, R199, R31.reuse ;  /* 0x0000001fc7c77220 */ /* 0x080fe40000410000 */
[----:B------:R-:W-:Y:S02]  /*b0d0*/  FMUL.FTZ R202, R202, R31 ;  /* 0x0000001fcaca7220 */ /* 0x000fe40000410000 */
[----:B-1----:R-:W-:-:S04]  /*b0e0*/  FFMA.FTZ R0, R46, c[0x0][0x23c], -R32 ;  /* 0x00008f002e007a23 */ /* 0x002fc80000010820 */
[----:B------:R1:W-:Y:S01]  /*b0f0*/  MUFU.EX2 R46, R0 ;  /* 0x00000000002e7308 */ /* 0x0003e20000000800 */
[----:B------:R-:W-:Y:S01]  /*b100*/  FMUL.FTZ R203, R203, R31 ;  /* 0x0000001fcbcb7220 */ /* 0x000fe20000410000 */
[----:B------:R-:W-:Y:S02]  /*b110*/  MOV R171, R97 ;  /* 0x0000006100ab7202 */ /* 0x000fe40000000f00 */
[----:B------:R-:W-:-:S04]  /*b120*/  MOV R170, R98 ;  /* 0x0000006200aa7202 */ /* 0x000fc80000000f00 */
[----:B------:R3:W-:Y:S01]  /*b130*/  MUFU.EX2 R169, R2 ;  /* 0x0000000200a97308 */ /* 0x0007e20000000800 */
[----:B-1----:R-:W-:Y:S01]  /*b140*/  FFMA.FTZ R0, R47, c[0x0][0x23c], -R32 ;  /* 0x00008f002f007a23 */ /* 0x002fe20000010820 */
[C---:B------:R-:W-:Y:S01]  /*b150*/  HMMA.16816.F32 R140, R8.reuse, R22, R140 ;  /* 0x00000016088c723c */ /* 0x040fe2000000188c */
[----:B------:R-:W-:Y:S01]  /*b160*/  MOV R189, R55 ;  /* 0x0000003700bd7202 */ /* 0x000fe20000000f00 */
[----:B------:R-:W4:Y:S04]  /*b170*/  LDL.LU R47, [R1+0x3c] ;  /* 0x00003c00012f7983 */ /* 0x000f280000300800 */
[----:B------:R-:W1:Y:S01]  /*b180*/  MUFU.EX2 R164, R0 ;  /* 0x0000000000a47308 */ /* 0x000e620000000800 */
[----:B------:R-:W-:Y:S02]  /*b190*/  MOV R188, R54 ;  /* 0x0000003600bc7202 */ /* 0x000fe40000000f00 */
[----:B------:R-:W-:Y:S01]  /*b1a0*/  MOV R165, R52 ;  /* 0x0000003400a57202 */ /* 0x000fe20000000f00 */
[----:B------:R-:W2:Y:S01]  /*b1b0*/  LDSM.16.MT88.4 R20, [R234+0xc800] ;  /* 0x00c80000ea14783b */ /* 0x000ea20000004200 */
[----:B---3--:R-:W-:Y:S01]  /*b1c0*/  MOV R2, R89 ;  /* 0x0000005900027202 */ /* 0x008fe20000000f00 */
[C---:B------:R-:W-:Y:S08]  /*b1d0*/  HMMA.16816.F32 R196, R8.reuse, R24, R196 ;  /* 0x0000001808c4723c */ /* 0x040ff000000018c4 */
[----:B------:R-:W-:Y:S01]  /*b1e0*/  HMMA.16816.F32 R200, R8, R26, R200 ;  /* 0x0000001a08c8723c */ /* 0x000fe200000018c8 */
[----:B-1----:R-:W-:-:S02]  /*b1f0*/  F2FP.PACK_AB R7, R164, R46 ;  /* 0x0000002ea407723e */ /* 0x002fc400000000ff */
[----:B------:R-:W-:Y:S02]  /*b200*/  MOV R44, R4 ;  /* 0x00000004002c7202 */ /* 0x000fe40000000f00 */
[----:B------:R-:W-:Y:S02]  /*b210*/  F2FP.PACK_AB R5, R209, R88 ;  /* 0x00000058d105723e */ /* 0x000fe400000000ff */
[----:B------:R-:W-:Y:S02]  /*b220*/  F2FP.PACK_AB R6, R169, R43 ;  /* 0x0000002ba906723e */ /* 0x000fe400000000ff */
[----:B------:R-:W-:Y:S02]  /*b230*/  MOV R98, R76 ;  /* 0x0000004c00627202 */ /* 0x000fe40000000f00 */
[----:B------:R-:W-:Y:S02]  /*b240*/  MOV R97, R77 ;  /* 0x0000004d00617202 */ /* 0x000fe40000000f00 */
[----:B------:R-:W-:Y:S01]  /*b250*/  MOV R190, R79 ;  /* 0x0000004f00be7202 */ /* 0x000fe20000000f00 */
[----:B------:R-:W-:Y:S01]  /*b260*/  FFMA.FTZ R0, R225, c[0x0][0x23c], -R28 ;  /* 0x00008f00e1007a23 */ /* 0x000fe2000001081c */
[----:B------:R-:W-:Y:S01]  /*b270*/  F2FP.PACK_AB R8, R90, R96 ;  /* 0x000000605a08723e */ /* 0x000fe200000000ff */
[----:B------:R-:W-:Y:S01]  /*b280*/  LDSM.16.MT88.4 R24, [R234+0xe800] ;  /* 0x00e80000ea18783b */ /* 0x000fe20000004200 */
[----:B------:R-:W-:-:S02]  /*b290*/  F2FP.PACK_AB R9, R16, R208 ;  /* 0x000000d01009723e */ /* 0x000fc400000000ff */
[----:B------:R-:W-:Y:S02]  /*b2a0*/  F2FP.PACK_AB R10, R170, R210 ;  /* 0x000000d2aa0a723e */ /* 0x000fe400000000ff */
[----:B------:R-:W-:-:S07]  /*b2b0*/  F2FP.PACK_AB R11, R171, R2 ;  /* 0x00000002ab0b723e */ /* 0x000fce00000000ff */
[C---:B--2---:R-:W-:Y:S07]  /*b2c0*/  HMMA.16816.F32 R52, R8.reuse, R14, R184 ;  /* 0x0000000e0834723c */ /* 0x044fee00000018b8 */
[----:B------:R-:W-:Y:S02]  /*b2d0*/  MOV R186, R46 ;  /* 0x0000002e00ba7202 */ /* 0x000fe40000000f00 */
[----:B------:R-:W2:Y:S01]  /*b2e0*/  LDL.LU R46, [R1+0x40] ;  /* 0x00004000012e7983 */ /* 0x000ea20000300800 */
[----:B------:R-:W-:Y:S01]  /*b2f0*/  F2FP.PACK_AB R4, R44, R191 ;  /* 0x000000bf2c04723e */ /* 0x000fe200000000ff */
[-C--:B------:R-:W-:Y:S08]  /*b300*/  HMMA.16816.F32 R176, R8, R12.reuse, R176 ;  /* 0x0000000c08b0723c */ /* 0x080ff000000018b0 */
[C---:B------:R-:W-:Y:S08]  /*b310*/  HMMA.16816.F32 R172, R4.reuse, R12, R172 ;  /* 0x0000000c04ac723c */ /* 0x040ff000000018ac */
[----:B------:R-:W-:Y:S01]  /*b320*/  HMMA.16816.F32 R180, R4, R14, R180 ;  /* 0x0000000e04b4723c */ /* 0x000fe200000018b4 */
[----:B------:R-:W1:Y:S01]  /*b330*/  LDSM.16.MT88.4 R12, [R236+0xc800] ;  /* 0x00c80000ec0c783b */ /* 0x000e620000004200 */
[----:B------:R-:W-:-:S02]  /*b340*/  MOV R89, R86 ;  /* 0x0000005600597202 */ /* 0x000fc40000000f00 */
[----:B------:R-:W-:-:S04]  /*b350*/  MOV R86, R78 ;  /* 0x0000004e00567202 */ /* 0x000fc80000000f00 */
        /* <DEDUP_REMOVED lines=8> */
[----:B------:R-:W-:Y:S01]  /*b3e0*/  HMMA.16816.F32 R72, R8, R14, R72 ;  /* 0x0000000e0848723c */ /* 0x000fe20000001848 */
[----:B------:R-:W1:Y:S01]  /*b3f0*/  LDSM.16.MT88.4 R12, [R233+0xe800] ;  /* 0x00e80000e90c783b */ /* 0x000e620000004200 */
[----:B------:R-:W-:-:S02]  /*b400*/  MOV R99, R87 ;  /* 0x0000005700637202 */ /* 0x000fc40000000f00 */
[----:B------:R-:W-:Y:S02]  /*b410*/  MOV R87, R34 ;  /* 0x0000002200577202 */ /* 0x000fe40000000f00 */
[----:B------:R3:W-:Y:S02]  /*b420*/  MUFU.EX2 R34, R0 ;  /* 0x0000000000227308 */ /* 0x0007e40000000800 */
[----:B---3--:R-:W-:Y:S01]  /*b430*/  HMMA.16816.F32 R100, R8, R20, R100 ;  /* 0x000000140864723c */ /* 0x008fe20000001864 */
[----:B------:R-:W-:-:S05]  /*b440*/  FFMA.FTZ R0, R223, c[0x0][0x23c], -R28 ;  /* 0x00008f00df007a23 */ /* 0x000fca000001081c */
[----:B------:R3:W-:Y:S02]  /*b450*/  MUFU.EX2 R40, R0 ;  /* 0x0000000000287308 */ /* 0x0007e40000000800 */
[C---:B------:R-:W-:Y:S08]  /*b460*/  HMMA.16816.F32 R104, R4.reuse, R20, R104 ;  /* 0x000000140468723c */ /* 0x040ff00000001868 */
[----:B------:R-:W-:Y:S01]  /*b470*/  HMMA.16816.F32 R108, R4, R22, R108 ;  /* 0x00000016046c723c */ /* 0x000fe2000000186c */
[----:B---3--:R-:W-:-:S07]  /*b480*/  FFMA.FTZ R0, R215, c[0x0][0x23c], -R28 ;  /* 0x00008f00d7007a23 */ /* 0x008fce000001081c */
[C---:B------:R-:W-:Y:S01]  /*b490*/  HMMA.16816.F32 R112, R8.reuse, R22, R112 ;  /* 0x000000160870723c */ /* 0x040fe20000001870 */
[----:B------:R-:W3:Y:S01]  /*b4a0*/  LDSM.16.MT88.4 R20, [R236+0xe800] ;  /* 0x00e80000ec14783b */ /* 0x000ee20000004200 */
[----:B------:R1:W1:Y:S06]  /*b4b0*/  MUFU.EX2 R41, R0 ;  /* 0x0000000000297308 */ /* 0x00026c0000000800 */
[-C--:B-1----:R-:W-:Y:S08]  /*b4c0*/  HMMA.16816.F32 R116, R8, R12.reuse, R116 ;  /* 0x0000000c0874723c */ /* 0x082ff00000001874 */
[----:B------:R-:W-:Y:S01]  /*b4d0*/  HMMA.16816.F32 R120, R4, R12, R120 ;  /* 0x0000000c0478723c */ /* 0x000fe20000001878 */
[----:B------:R-:W-:-:S07]  /*b4e0*/  FFMA.FTZ R0, R45, c[0x0][0x23c], -R28 ;  /* 0x00008f002d007a23 */ /* 0x000fce000001081c */
[-C--:B------:R-:W-:Y:S01]  /*b4f0*/  HMMA.16816.F32 R124, R4, R14.reuse, R124 ;  /* 0x0000000e047c723c */ /* 0x080fe2000000187c */
[----:B------:R1:W1:Y:S07]  /*b500*/  MUFU.EX2 R42, R0 ;  /* 0x00000000002a7308 */ /* 0x00026e0000000800 */
[----:B------:R-:W-:Y:S01]  /*b510*/  HMMA.16816.F32 R128, R8, R14, R128 ;  /* 0x0000000e0880723c */ /* 0x000fe20000001880 */
[----:B------:R-:W3:Y:S01]  /*b520*/  LDSM.16.MT88.4 R12, [R235+0xe800] ;  /* 0x00e80000eb0c783b */ /* 0x000ee20000004200 */
[----:B-1----:R-:W-:-:S04]  /*b530*/  FFMA.FTZ R0, R230, c[0x0][0x23c], -R29 ;  /* 0x00008f00e6007a23 */ /* 0x002fc8000001081d */
[----:B------:R1:W-:Y:S02]  /*b540*/  MUFU.EX2 R223, R0 ;  /* 0x0000000000df7308 */ /* 0x0003e40000000800 */
[----:B-1----:R-:W-:-:S06]  /*b550*/  FFMA.FTZ R0, R227, c[0x0][0x23c], -R29 ;  /* 0x00008f00e3007a23 */ /* 0x002fcc000001081d */
[----:B------:R1:W1:Y:S02]  /*b560*/  MUFU.EX2 R225, R0 ;  /* 0x0000000000e17308 */ /* 0x0002640000000800 */
[----:B-1----:R-:W-:-:S06]  /*b570*/  FFMA.FTZ R0, R220, c[0x0][0x23c], -R29 ;  /* 0x00008f00dc007a23 */ /* 0x002fcc000001081d */
[----:B------:R1:W-:Y:S02]  /*b580*/  MUFU.EX2 R220, R0 ;  /* 0x0000000000dc7308 */ /* 0x0003e40000000800 */
[----:B-1----:R-:W-:-:S06]  /*b590*/  FFMA.FTZ R0, R216, c[0x0][0x23c], -R29 ;  /* 0x00008f00d8007a23 */ /* 0x002fcc000001081d */
[----:B------:R1:W1:Y:S01]  /*b5a0*/  MUFU.EX2 R227, R0 ;  /* 0x0000000000e37308 */ /* 0x0002620000000800 */
[----:B---3--:R-:W-:Y:S01]  /*b5b0*/  HMMA.16816.F32 R144, R4, R20, R144 ;  /* 0x000000140490723c */ /* 0x008fe20000001890 */
[----:B-1----:R-:W-:-:S06]  /*b5c0*/  FFMA.FTZ R0, R229, c[0x0][0x23c], -R30 ;  /* 0x00008f00e5007a23 */ /* 0x002fcc000001081e */
[----:B------:R1:W-:Y:S01]  /*b5d0*/  MUFU.EX2 R215, R0 ;  /* 0x0000000000d77308 */ /* 0x0003e20000000800 */
[----:B------:R-:W-:Y:S01]  /*b5e0*/  HMMA.16816.F32 R148, R4, R22, R148 ;  /* 0x000000160494723c */ /* 0x000fe20000001894 */
[----:B-1----:R-:W-:-:S06]  /*b5f0*/  FFMA.FTZ R0, R228, c[0x0][0x23c], -R30 ;  /* 0x00008f00e4007a23 */ /* 0x002fcc000001081e */
[----:B------:R1:W3:Y:S01]  /*b600*/  MUFU.EX2 R216, R0 ;  /* 0x0000000000d87308 */ /* 0x0002e20000000800 */
[C---:B------:R-:W-:Y:S08]  /*b610*/  HMMA.16816.F32 R192, R8.reuse, R20, R192 ;  /* 0x0000001408c0723c */ /* 0x040ff000000018c0 */
[----:B------:R-:W-:Y:S01]  /*b620*/  HMMA.16816.F32 R152, R8, R22, R152 ;  /* 0x000000160898723c */ /* 0x000fe20000001898 */
[----:B------:R-:W2:Y:S01]  /*b630*/  LDSM.16.MT88.4 R20, [R234+0xd000] ;  /* 0x00d00000ea14783b */ /* 0x000ea20000004200 */
[----:B-1----:R-:W-:-:S06]  /*b640*/  FFMA.FTZ R0, R219, c[0x0][0x23c], -R30 ;  /* 0x00008f00db007a23 */ /* 0x002fcc000001081e */
[C---:B------:R-:W-:Y:S01]  /*b650*/  HMMA.16816.F32 R156, R4.reuse, R12, R156 ;  /* 0x0000000c049c723c */ /* 0x040fe2000000189c */
[----:B------:R1:W-:Y:S07]  /*b660*/  MUFU.EX2 R219, R0 ;  /* 0x0000000000db7308 */ /* 0x0003ee0000000800 */
[----:B------:R-:W-:Y:S08]  /*b670*/  HMMA.16816.F32 R160, R4, R14, R160 ;  /* 0x0000000e04a0723c */ /* 0x000ff000000018a0 */
[----:B------:R-:W-:Y:S01]  /*b680*/  HMMA.16816.F32 R196, R8, R12, R196 ;  /* 0x0000000c08c4723c */ /* 0x000fe200000018c4 */
[----:B-1----:R-:W-:-:S07]  /*b690*/  FFMA.FTZ R0, R218, c[0x0][0x23c], -R30 ;  /* 0x00008f00da007a23 */ /* 0x002fce000001081e */
[----:B------:R-:W-:Y:S01]  /*b6a0*/  HMMA.16816.F32 R200, R8, R14, R200 ;  /* 0x0000000e08c8723c */ /* 0x000fe200000018c8 */
[----:B------:R-:W1:Y:S01]  /*b6b0*/  LDSM.16.MT88.4 R12, [R236+0xd000] ;  /* 0x00d00000ec0c783b */ /* 0x000e620000004200 */
[----:B------:R2:W-:Y:S06]  /*b6c0*/  MUFU.EX2 R218, R0 ;  /* 0x0000000000da7308 */ /* 0x0005ec0000000800 */
[----:B------:R-:W-:Y:S01]  /*b6d0*/  HMMA.16816.F32 R132, R4, R24, R132 ;  /* 0x000000180484723c */ /* 0x000fe20000001884 */
[----:B------:R-:W-:-:S07]  /*b6e0*/  FFMA.FTZ R45, R214, c[0x0][0x23c], -R28 ;  /* 0x00008f00d62d7a23 */ /* 0x000fce000001081c */
[----:B------:R-:W-:Y:S01]  /*b6f0*/  HMMA.16816.F32 R136, R4, R26, R136 ;  /* 0x0000001a0488723c */ /* 0x000fe20000001888 */
[----:B--2---:R-:W-:-:S07]  /*b700*/  FFMA.FTZ R0, R231, c[0x0][0x23c], -R32 ;  /* 0x00008f00e7007a23 */ /* 0x004fce0000010820 */
[C---:B------:R-:W-:Y:S08]  /*b710*/  HMMA.16816.F32 R80, R8.reuse, R24, R80 ;  /* 0x000000180850723c */ /* 0x040ff00000001850 */
[----:B------:R-:W-:Y:S01]  /*b720*/  HMMA.16816.F32 R140, R8, R26, R140 ;  /* 0x0000001a088c723c */ /* 0x000fe2000000188c */
[----:B------:R-:W2:Y:S01]  /*b730*/  LDSM.16.MT88.4 R24, [R233+0xd000] ;  /* 0x00d00000e918783b */ /* 0x000ea20000004200 */
[----:B------:R1:W-:Y:S01]  /*b740*/  MUFU.EX2 R214, R0 ;  /* 0x0000000000d67308 */ /* 0x0003e20000000800 */
[----:B------:R-:W-:Y:S01]  /*b750*/  MOV R185, R43 ;  /* 0x0000002b00b97202 */ /* 0x000fe20000000f00 */
[----:B------:R-:W-:Y:S01]  /*b760*/  FFMA.FTZ R43, R211, c[0x0][0x23c], -R28 ;  /* 0x00008f00d32b7a23 */ /* 0x000fe2000001081c */
[----:B------:R-:W-:Y:S01]  /*b770*/  MOV R184, R2 ;  /* 0x0000000200b87202 */ /* 0x000fe20000000f00 */
[----:B------:R-:W-:Y:S01]  /*b780*/  FFMA.FTZ R2, R247, c[0x0][0x23c], -R32 ;  /* 0x00008f00f7027a23 */ /* 0x000fe20000010820 */
[----:B------:R-:W-:-:S02]  /*b790*/  MOV R206, R185 ;  /* 0x000000b900ce7202 */ /* 0x000fc40000000f00 */
[----:B------:R-:W-:Y:S01]  /*b7a0*/  MOV R207, R186 ;  /* 0x000000ba00cf7202 */ /* 0x000fe20000000f00 */
[----:B-1----:R-:W-:-:S04]  /*b7b0*/  FFMA.FTZ R0, R246, c[0x0][0x23c], -R32 ;  /* 0x00008f00f6007a23 */ /* 0x002fc80000010820 */
[----:B------:R1:W1:Y:S01]  /*b7c0*/  MUFU.EX2 R211, R0 ;  /* 0x0000000000d37308 */ /* 0x0002620000000800 */
[----:B------:R-:W-:Y:S02]  /*b7d0*/  MOV R186, R209 ;  /* 0x000000d100ba7202 */ /* 0x000fe40000000f00 */
[----:B------:R-:W-:-:S05]  /*b7e0*/  MOV R185, R210 ;  /* 0x000000d200b97202 */ /* 0x000fca0000000f00 */
[----:B------:R-:W-:Y:S01]  /*b7f0*/  MUFU.EX2 R210, R2 ;  /* 0x0000000200d27308 */ /* 0x000fe20000000800 */
[----:B-1----:R-:W-:-:S07]  /*b800*/  FFMA.FTZ R0, R245, c[0x0][0x23c], -R32 ;  /* 0x00008f00f5007a23 */ /* 0x002fce0000010820 */
[----:B------:R-:W1:Y:S01]  /*b810*/  MUFU.EX2 R209, R0 ;  /* 0x0000000000d17308 */ /* 0x000e620000000800 */
[----:B------:R-:W-:Y:S01]  /*b820*/  MOV R246, R41 ;  /* 0x0000002900f67202 */ /* 0x000fe20000000f00 */
[--C-:B------:R-:W-:Y:S01]  /*b830*/  FFMA.FTZ R41, R224, c[0x0][0x23c], -R29.reuse ;  /* 0x00008f00e0297a23 */ /* 0x100fe2000001081d */
[----:B------:R-:W-:Y:S01]  /*b840*/  MOV R187, R44 ;  /* 0x0000002c00bb7202 */ /* 0x000fe20000000f00 */
[----:B------:R-:W-:Y:S01]  /*b850*/  FFMA.FTZ R44, R221, c[0x0][0x23c], -R28 ;  /* 0x00008f00dd2c7a23 */ /* 0x000fe2000001081c */
[----:B------:R-:W-:Y:S01]  /*b860*/  MOV R224, R40 ;  /* 0x0000002800e07202 */ /* 0x000fe20000000f00 */
[----:B------:R-:W-:Y:S01]  /*b870*/  FFMA.FTZ R40, R222, c[0x0][0x23c], -R29 ;  /* 0x00008f00de287a23 */ /* 0x000fe2000001081d */
[----:B------:R-:W-:Y:S02]  /*b880*/  MOV R221, R42 ;  /* 0x0000002a00dd7202 */ /* 0x000fe40000000f00 */
[----:B------:R-:W-:Y:S02]  /*b890*/  MOV R222, R34 ;  /* 0x0000002200de7202 */ /* 0x000fe40000000f00 */
[----:B------:R-:W-:-:S02]  /*b8a0*/  F2FP.PACK_AB R9, R225, R223 ;  /* 0x000000dfe109723e */ /* 0x000fc400000000ff */
[----:B------:R-:W-:Y:S02]  /*b8b0*/  F2FP.PACK_AB R8, R224, R222 ;  /* 0x000000dee008723e */ /* 0x000fe400000000ff */
[----:B------:R-:W-:Y:S02]  /*b8c0*/  F2FP.PACK_AB R10, R221, R246 ;  /* 0x000000f6dd0a723e */ /* 0x000fe400000000ff */
[----:B------:R-:W-:Y:S01]  /*b8d0*/  F2FP.PACK_AB R11, R227, R220 ;  /* 0x000000dce30b723e */ /* 0x000fe200000000ff */
[----:B----4-:R-:W-:Y:S01]  /*b8e0*/  FFMA.FTZ R47, R47, R31, R33 ;  /* 0x0000001f2f2f7223 */ /* 0x010fe20000010021 */
[----:B---3--:R-:W-:Y:S01]  /*b8f0*/  F2FP.PACK_AB R4, R216, R215 ;  /* 0x000000d7d804723e */ /* 0x008fe200000000ff */
[----:B------:R-:W-:Y:S01]  /*b900*/  FFMA.FTZ R42, R50, c[0x0][0x23c], -R28 ;  /* 0x00008f00322a7a23 */ /* 0x000fe2000001081c */
[----:B------:R-:W-:Y:S02]  /*b910*/  F2FP.PACK_AB R5, R211, R214 ;  /* 0x000000d6d305723e */ /* 0x000fe400000000ff */
[----:B------:R-:W-:-:S02]  /*b920*/  F2FP.PACK_AB R6, R218, R219 ;  /* 0x000000dbda06723e */ /* 0x000fc400000000ff */
[----:B-1----:R-:W-:Y:S01]  /*b930*/  F2FP.PACK_AB R7, R210, R209 ;  /* 0x000000d1d207723e */ /* 0x002fe200000000ff */
[----:B------:R-:W-:Y:S01]  /*b940*/  FFMA.FTZ R34, R212, c[0x0][0x23c], -R29 ;  /* 0x00008f00d4227a23 */ /* 0x000fe2000001081d */
[----:B------:R-:W-:Y:S01]  /*b950*/  MOV R28, R98 ;  /* 0x00000062001c7202 */ /* 0x000fe20000000f00 */
[--C-:B------:R-:W-:Y:S01]  /*b960*/  FFMA.FTZ R2, R226, c[0x0][0x23c], -R30.reuse ;  /* 0x00008f00e2027a23 */ /* 0x100fe2000001081e */
[----:B------:R-:W-:Y:S01]  /*b970*/  MOV R31, R99 ;  /* 0x00000063001f7202 */ /* 0x000fe20000000f00 */
[----:B------:R-:W-:Y:S01]  /*b980*/  FFMA.FTZ R46, R46, R3, R35 ;  /* 0x000000032e2e7223 */ /* 0x000fe20000010023 */
[----:B------:R-:W-:Y:S01]  /*b990*/  MOV R229, R189 ;  /* 0x000000bd00e57202 */ /* 0x000fe20000000f00 */
[--C-:B------:R-:W-:Y:S01]  /*b9a0*/  FFMA.FTZ R0, R217, c[0x0][0x23c], -R30.reuse ;  /* 0x00008f00d9007a23 */ /* 0x100fe2000001081e */
[----:B------:R-:W-:Y:S01]  /*b9b0*/  MOV R230, R190 ;  /* 0x000000be00e67202 */ /* 0x000fe20000000f00 */
[--C-:B------:R-:W-:Y:S01]  /*b9c0*/  FFMA.FTZ R3, R248, c[0x0][0x23c], -R30.reuse ;  /* 0x00008f00f8037a23 */ /* 0x100fe2000001081e */
[----:B------:R-:W-:Y:S01]  /*b9d0*/  MOV R226, R207 ;  /* 0x000000cf00e27202 */ /* 0x000fe20000000f00 */
[----:B------:R-:W-:Y:S01]  /*b9e0*/  FFMA.FTZ R35, R213, c[0x0][0x23c], -R30 ;  /* 0x00008f00d5237a23 */ /* 0x000fe2000001081e */
[----:B------:R-:W-:-:S02]  /*b9f0*/  MOV R212, R164 ;  /* 0x000000a400d47202 */ /* 0x000fc40000000f00 */
[----:B------:R-:W-:Y:S02]  /*ba00*/  MOV R231, R165 ;  /* 0x000000a500e77202 */ /* 0x000fe40000000f00 */
[----:B------:R-:W-:Y:S02]  /*ba10*/  MOV R190, R166 ;  /* 0x000000a600be7202 */ /* 0x000fe40000000f00 */
[----:B------:R-:W-:Y:S02]  /*ba20*/  MOV R189, R167 ;  /* 0x000000a700bd7202 */ /* 0x000fe40000000f00 */
[----:B------:R-:W-:Y:S01]  /*ba30*/  MOV R217, R206 ;  /* 0x000000ce00d97202 */ /* 0x000fe20000000f00 */
[----:B------:R-:W-:Y:S01]  /*ba40*/  HMMA.16816.F32 R164, R8, R22, R60 ;  /* 0x0000001608a4723c */ /* 0x000fe2000000183c */
[----:B------:R-:W-:Y:S02]  /*ba50*/  MOV R228, R188 ;  /* 0x000000bc00e47202 */ /* 0x000fe40000000f00 */
[----:B------:R-:W-:-:S02]  /*ba60*/  MOV R207, R191 ;  /* 0x000000bf00cf7202 */ /* 0x000fc40000000f00 */
[----:B------:R-:W-:Y:S01]  /*ba70*/  MOV R50, R97 ;  /* 0x0000006100327202 */ /* 0x000fe20000000f00 */
[----:B------:R-:W-:Y:S01]  /*ba80*/  FFMA.FTZ R33, R51, c[0x0][0x23c], -R29 ;  /* 0x00008f0033217a23 */ /* 0x000fe2000001081d */
[----:B------:R-:W-:Y:S01]  /*ba90*/  MOV R248, R170 ;  /* 0x000000aa00f87202 */ /* 0x000fe20000000f00 */
[C---:B------:R-:W-:Y:S01]  /*baa0*/  HMMA.16816.F32 R60, R8.reuse, R14, R72 ;  /* 0x0000000e083c723c */ /* 0x040fe20000001848 */
[----:B------:R-:W-:Y:S02]  /*bab0*/  MOV R247, R171 ;  /* 0x000000ab00f77202 */ /* 0x000fe40000000f00 */
[----:B------:R-:W-:Y:S02]  /*bac0*/  MOV R245, R169 ;  /* 0x000000a900f57202 */ /* 0x000fe40000000f00 */
[----:B------:R-:W-:Y:S02]  /*bad0*/  MOV R204, R89 ;  /* 0x0000005900cc7202 */ /* 0x000fe40000000f00 */
[----:B------:R-:W-:Y:S01]  /*bae0*/  MOV R205, R90 ;  /* 0x0000005a00cd7202 */ /* 0x000fe20000000f00 */
[----:B--2---:R-:W-:Y:S01]  /*baf0*/  HMMA.16816.F32 R176, R8, R24, R176 ;  /* 0x0000001808b0723c */ /* 0x004fe200000018b0 */
[----:B------:R-:W-:-:S02]  /*bb00*/  MOV R206, R88 ;  /* 0x0000005800ce7202 */ /* 0x000fc40000000f00 */
[----:B------:R-:W-:Y:S02]  /*bb10*/  MOV R213, R91 ;  /* 0x0000005b00d57202 */ /* 0x000fe40000000f00 */
[----:B------:R-:W-:Y:S02]  /*bb20*/  MOV R97, R84 ;  /* 0x0000005400617202 */ /* 0x000fe40000000f00 */
[----:B------:R-:W-:Y:S01]  /*bb30*/  MOV R98, R85 ;  /* 0x0000005500627202 */ /* 0x000fe20000000f00 */
[----:B------:R-:W-:Y:S01]  /*bb40*/  HMMA.16816.F32 R172, R4, R24, R172 ;  /* 0x0000001804ac723c */ /* 0x000fe200000018ac */
[----:B------:R-:W-:Y:S02]  /*bb50*/  MOV R99, R86 ;  /* 0x0000005600637202 */ /* 0x000fe40000000f00 */
[----:B------:R-:W-:Y:S02]  /*bb60*/  MOV R191, R87 ;  /* 0x0000005700bf7202 */ /* 0x000fe40000000f00 */
[----:B------:R-:W-:-:S02]  /*bb70*/  MOV R188, R168 ;  /* 0x000000a800bc7202 */ /* 0x000fc40000000f00 */
[----:B------:R-:W-:Y:S01]  /*bb80*/  MOV R74, R28 ;  /* 0x0000001c004a7202 */ /* 0x000fe20000000f00 */
[-C--:B------:R-:W-:Y:S01]  /*bb90*/  HMMA.16816.F32 R180, R4, R26.reuse, R180 ;  /* 0x0000001a04b4723c */ /* 0x080fe200000018b4 */
[----:B------:R-:W-:Y:S02]  /*bba0*/  MOV R73, R31 ;  /* 0x0000001f00497202 */ /* 0x000fe40000000f00 */
[----:B------:R-:W1:Y:S05]  /*bbb0*/  LDSM.16.MT88.4 R28, [R235+0xd000] ;  /* 0x00d00000eb1c783b */ /* 0x000e6a0000004200 */
[C---:B------:R-:W-:Y:S01]  /*bbc0*/  HMMA.16816.F32 R52, R8.reuse, R26, R52 ;  /* 0x0000001a0834723c */ /* 0x040fe20000001834 */
[----:B------:R-:W2:Y:S07]  /*bbd0*/  LDSM.16.MT88.4 R24, [R233+0xf000] ;  /* 0x00f00000e918783b */ /* 0x000eae0000004200 */
[-C--:B------:R-:W-:Y:S08]  /*bbe0*/  HMMA.16816.F32 R168, R8, R20.reuse, R76 ;  /* 0x0000001408a8723c */ /* 0x080ff0000000184c */
[C---:B------:R-:W-:Y:S08]  /*bbf0*/  HMMA.16816.F32 R68, R4.reuse, R20, R68 ;  /* 0x000000140444723c */ /* 0x040ff00000001844 */
[----:B------:R-:W-:Y:S01]  /*bc00*/  HMMA.16816.F32 R64, R4, R22, R64 ;  /* 0x000000160440723c */ /* 0x000fe20000001840 */
[----:B------:R-:W3:Y:S07]  /*bc10*/  LDSM.16.MT88.4 R20, [R234+0xf000] ;  /* 0x00f00000ea14783b */ /* 0x000eee0000004200 */
[-C--:B------:R-:W-:Y:S08]  /*bc20*/  HMMA.16816.F32 R84, R8, R12.reuse, R56 ;  /* 0x0000000c0854723c */ /* 0x080ff00000001838 */
[C---:B------:R-:W-:Y:S01]  /*bc30*/  HMMA.16816.F32 R88, R4.reuse, R12, R36 ;  /* 0x0000000c0458723c */ /* 0x040fe20000001824 */
[----:B------:R-:W-:Y:S07]  /*bc40*/  LDSM.16.MT88.4 R36, [R235+0xf000] ;  /* 0x00f00000eb24783b */ /* 0x000fee0000004200 */
[C---:B------:R-:W-:Y:S01]  /*bc50*/  HMMA.16816.F32 R92, R4.reuse, R14, R92 ;  /* 0x0000000e045c723c */ /* 0x040fe2000000185c */
[----:B------:R-:W4:Y:S07]  /*bc60*/  LDSM.16.MT88.4 R12, [R236+0xf000] ;  /* 0x00f00000ec0c783b */ /* 0x000f2e0000004200 */
[C---:B-1----:R-:W-:Y:S08]  /*bc70*/  HMMA.16816.F32 R104, R4.reuse, R28, R104 ;  /* 0x0000001c0468723c */ /* 0x042ff00000001868 */
[C---:B------:R-:W-:Y:S08]  /*bc80*/  HMMA.16816.F32 R108, R4.reuse, R30, R108 ;  /* 0x0000001e046c723c */ /* 0x040ff0000000186c */
[C---:B--2---:R-:W-:Y:S08]  /*bc90*/  HMMA.16816.F32 R120, R4.reuse, R24, R120 ;  /* 0x000000180478723c */ /* 0x044ff00000001878 */
[C---:B------:R-:W-:Y:S08]  /*bca0*/  HMMA.16816.F32 R124, R4.reuse, R26, R124 ;  /* 0x0000001a047c723c */ /* 0x040ff0000000187c */
[C---:B---3--:R-:W-:Y:S08]  /*bcb0*/  HMMA.16816.F32 R132, R4.reuse, R20, R132 ;  /* 0x000000140484723c */ /* 0x048ff00000001884 */
[C---:B------:R-:W-:Y:S08]  /*bcc0*/  HMMA.16816.F32 R136, R4.reuse, R22, R136 ;  /* 0x000000160488723c */ /* 0x040ff00000001888 */
[C---:B----4-:R-:W-:Y:S08]  /*bcd0*/  HMMA.16816.F32 R144, R4.reuse, R12, R144 ;  /* 0x0000000c0490723c */ /* 0x050ff00000001890 */
[C---:B------:R-:W-:Y:S08]  /*bce0*/  HMMA.16816.F32 R148, R4.reuse, R14, R148 ;  /* 0x0000000e0494723c */ /* 0x040ff00000001894 */
[C---:B------:R-:W-:Y:S08]  /*bcf0*/  HMMA.16816.F32 R156, R4.reuse, R36, R156 ;  /* 0x00000024049c723c */ /* 0x040ff0000000189c */
[----:B------:R-:W-:Y:S01]  /*bd00*/  HMMA.16816.F32 R56, R4, R38, R160 ;  /* 0x000000260438723c */ /* 0x000fe200000018a0 */
[----:B------:R-:W2:Y:S01]  /*bd10*/  LDL.LU R7, [R1+0x44] ;  /* 0x0000440001077983 */ /* 0x000ea20000300800 */
[----:B------:R-:W-:-:S02]  /*bd20*/  MOV R79, R208 ;  /* 0x000000d0004f7202 */ /* 0x000fc40000000f00 */
[----:B------:R-:W-:Y:S08]  /*bd30*/  MUFU.EX2 R208, R42 ;  /* 0x0000002a00d07308 */ /* 0x000ff00000000800 */
[----:B------:R1:W-:Y:S01]  /*bd40*/  MUFU.EX2 R42, R0 ;  /* 0x00000000002a7308 */ /* 0x0003e20000000800 */
[----:B------:R-:W-:Y:S02]  /*bd50*/  MOV R160, R188 ;  /* 0x000000bc00a07202 */ /* 0x000fe40000000f00 */
[----:B------:R-:W-:-:S05]  /*bd60*/  MOV R161, R189 ;  /* 0x000000bd00a17202 */ /* 0x000fca0000000f00 */
[----:B------:R-:W-:Y:S01]  /*bd70*/  MUFU.EX2 R51, R41 ;  /* 0x0000002900337308 */ /* 0x000fe20000000800 */
[----:B------:R-:W-:Y:S01]  /*bd80*/  MOV R163, R191 ;  /* 0x000000bf00a37202 */ /* 0x000fe20000000f00 */
[----:B-1----:R-:W-:-:S06]  /*bd90*/  FFMA.FTZ R0, R252, c[0x0][0x23c], -R32 ;  /* 0x00008f00fc007a23 */ /* 0x002fcc0000010820 */
[----:B------:R-:W-:Y:S01]  /*bda0*/  MUFU.EX2 R41, R35 ;  /* 0x0000002300297308 */ /* 0x000fe20000000800 */
[----:B------:R-:W-:Y:S01]  /*bdb0*/  HMMA.16816.F32 R196, R8, R36, R196 ;  /* 0x0000002408c4723c */ /* 0x000fe200000018c4 */
[----:B------:R-:W-:-:S06]  /*bdc0*/  MOV R5, R160 ;  /* 0x000000a000057202 */ /* 0x000fcc0000000f00 */
[----:B------:R1:W-:Y:S01]  /*bdd0*/  MUFU.EX2 R35, R0 ;  /* 0x0000000000237308 */ /* 0x0003e20000000800 */
[C---:B------:R-:W-:Y:S01]  /*bde0*/  HMMA.16816.F32 R100, R8.reuse, R28, R100 ;  /* 0x0000001c0864723c */ /* 0x040fe20000001864 */
[----:B------:R-:W-:Y:S02]  /*bdf0*/  MOV R4, R161 ;  /* 0x000000a100047202 */ /* 0x000fe40000000f00 */
[----:B------:R-:W-:Y:S02]  /*be00*/  MOV R72, R204 ;  /* 0x000000cc00487202 */ /* 0x000fe40000000f00 */
[----:B------:R-:W-:Y:S02]  /*be10*/  MOV R76, R205 ;  /* 0x000000cd004c7202 */ /* 0x000fe40000000f00 */
[----:B------:R-:W-:Y:S01]  /*be20*/  MOV R77, R206 ;  /* 0x000000ce004d7202 */ /* 0x000fe20000000f00 */
[----:B------:R-:W-:Y:S01]  /*be30*/  HMMA.16816.F32 R28, R8, R30, R112 ;  /* 0x0000001e081c723c */ /* 0x000fe20000001870 */
[----:B------:R-:W-:Y:S01]  /*be40*/  MOV R162, R190 ;  /* 0x000000be00a27202 */ /* 0x000fe20000000f00 */
[----:B-1----:R-:W-:-:S05]  /*be50*/  FFMA.FTZ R0, R251, c[0x0][0x23c], -R32 ;  /* 0x00008f00fb007a23 */ /* 0x002fca0000010820 */
[----:B------:R-:W-:Y:S01]  /*be60*/  MOV R115, R163 ;  /* 0x000000a300737202 */ /* 0x000fe20000000f00 */
[----:B------:R1:W-:Y:S01]  /*be70*/  MUFU.EX2 R36, R0 ;  /* 0x0000000000247308 */ /* 0x0003e20000000800 */
[----:B------:R-:W-:Y:S01]  /*be80*/  MOV R78, R207 ;  /* 0x000000cf004e7202 */ /* 0x000fe20000000f00 */
[----:B------:R-:W-:Y:S01]  /*be90*/  FADD.FTZ R4, R4, R47 ;  /* 0x0000002f04047221 */ /* 0x000fe20000010000 */
[----:B------:R-:W-:Y:S01]  /*bea0*/  MOV R160, R162 ;  /* 0x000000a200a07202 */ /* 0x000fe20000000f00 */
[----:B------:R-:W-:Y:S01]  /*beb0*/  FADD.FTZ R5, R5, R46 ;  /* 0x0000002e05057221 */ /* 0x000fe20000010000 */
[----:B------:R-:W-:-:S03]  /*bec0*/  MOV R6, R72 ;  /* 0x0000004800067202 */ /* 0x000fc60000000f00 */
[----:B------:R-:W-:Y:S01]  /*bed0*/  MUFU.EX2 R205, R45 ;  /* 0x0000002d00cd7308 */ /* 0x000fe20000000800 */
[----:B------:R-:W-:Y:S01]  /*bee0*/  MOV R161, R74 ;  /* 0x0000004a00a17202 */ /* 0x000fe20000000f00 */
[----:B-1----:R-:W-:-:S06]  /*bef0*/  FFMA.FTZ R0, R250, c[0x0][0x23c], -R32 ;  /* 0x00008f00fa007a23 */ /* 0x002fcc0000010820 */
[----:B------:R-:W-:Y:S01]  /*bf00*/  MUFU.EX2 R206, R44 ;  /* 0x0000002c00ce7308 */ /* 0x000fe20000000800 */
[----:B------:R-:W-:-:S07]  /*bf10*/  MOV R75, R50 ;  /* 0x00000032004b7202 */ /* 0x000fce0000000f00 */
[----:B------:R-:W-:Y:S08]  /*bf20*/  MUFU.EX2 R45, R40 ;  /* 0x00000028002d7308 */ /* 0x000ff00000000800 */
[----:B------:R-:W-:Y:S08]  /*bf30*/  MUFU.EX2 R44, R2 ;  /* 0x00000002002c7308 */ /* 0x000ff00000000800 */
[----:B------:R-:W-:Y:S08]  /*bf40*/  MUFU.EX2 R207, R43 ;  /* 0x0000002b00cf7308 */ /* 0x000ff00000000800 */
[----:B------:R1:W-:Y:S08]  /*bf50*/  MUFU.EX2 R40, R0 ;  /* 0x0000000000287308 */ /* 0x0003f00000000800 */
[----:B------:R3:W4:Y:S01]  /*bf60*/  MUFU.EX2 R43, R3 ;  /* 0x00000003002b7308 */ /* 0x0007220000000800 */
[----:B-1----:R-:W-:-:S07]  /*bf70*/  FFMA.FTZ R0, R249, c[0x0][0x23c], -R32 ;  /* 0x00008f00f9007a23 */ /* 0x002fce0000010820 */
[----:B------:R1:W-:Y:S01]  /*bf80*/  MUFU.EX2 R50, R34 ;  /* 0x0000002200327308 */ /* 0x0003e20000000800 */
[----:B---3--:R-:W-:-:S07]  /*bf90*/  FADD.FTZ R3, R115, R49 ;  /* 0x0000003173037221 */ /* 0x008fce0000010000 */
[----:B------:R3:W3:Y:S01]  /*bfa0*/  MUFU.EX2 R204, R33 ;  /* 0x0000002100cc7308 */ /* 0x0006e20000000800 */
[----:B------:R-:W-:Y:S01]  /*bfb0*/  MOV R162, R75 ;  /* 0x0000004b00a27202 */ /* 0x000fe20000000f00 */
[C---:B------:R-:W-:Y:S01]  /*bfc0*/  HMMA.16816.F32 R116, R8.reuse, R24, R116 ;  /* 0x000000180874723c */ /* 0x040fe20000001874 */
[----:B------:R-:W-:Y:S01]  /*bfd0*/  MOV R163, R213 ;  /* 0x000000d500a37202 */ /* 0x000fe20000000f00 */
[----:B------:R-:W-:Y:S04]  /*bfe0*/  LDSM.16.MT88.4 R112, [R235+0xd800] ;  /* 0x00d80000eb70783b */ /* 0x000fe80000004200 */
[----:B------:R2:W2:Y:S01]  /*bff0*/  MUFU.EX2 R37, R0 ;  /* 0x0000000000257308 */ /* 0x0004a20000000800 */
[----:B-1----:R-:W-:Y:S02]  /*c000*/  FADD.FTZ R34, R160, R4 ;  /* 0x00000004a0227221 */ /* 0x002fe40000010000 */
[----:B---3--:R-:W-:Y:S01]  /*c010*/  FADD.FTZ R33, R161, R5 ;  /* 0x00000005a1217221 */ /* 0x008fe20000010000 */
[----:B------:R-:W-:Y:S01]  /*c020*/  HMMA.16816.F32 R188, R8, R20, R80 ;  /* 0x0000001408bc723c */ /* 0x000fe20000001850 */
[----:B----4-:R-:W-:Y:S01]  /*c030*/  F2FP.PACK_AB R160, R44, R43 ;  /* 0x0000002b2ca0723e */ /* 0x010fe200000000ff */
[----:B------:R-:W-:Y:S01]  /*c040*/  LDSM.16.MT88.4 R80, [R234+0xd800] ;  /* 0x00d80000ea50783b */ /* 0x000fe20000004200 */
[----:B------:R-:W-:-:S05]  /*c050*/  F2FP.PACK_AB R161, R36, R35 ;  /* 0x0000002324a1723e */ /* 0x000fca00000000ff */
[----:B------:R-:W-:Y:S01]  /*c060*/  HMMA.16816.F32 R192, R8, R12, R192 ;  /* 0x0000000c08c0723c */ /* 0x000fe200000018c0 */
[----:B------:R-:W-:-:S07]  /*c070*/  MOV R75, R16 ;  /* 0x00000010004b7202 */ /* 0x000fce0000000f00 */
[C---:B------:R-:W-:Y:S01]  /*c080*/  HMMA.16816.F32 R24, R8.reuse, R26, R128 ;  /* 0x0000001a0818723c */ /* 0x040fe20000001880 */
[----:B------:R-:W-:Y:S01]  /*c090*/  MOV R46, R79 ;  /* 0x0000004f002e7202 */ /* 0x000fe20000000f00 */
[----:B------:R-:W-:Y:S06]  /*c0a0*/  LDSM.16.MT88.4 R128, [R233+0xf800] ;  /* 0x00f80000e980783b */ /* 0x000fec0000004200 */
[C---:B------:R-:W-:Y:S08]  /*c0b0*/  HMMA.16816.F32 R20, R8.reuse, R22, R140 ;  /* 0x000000160814723c */ /* 0x040ff0000000188c */
[C---:B------:R-:W-:Y:S01]  /*c0c0*/  HMMA.16816.F32 R12, R8.reuse, R14, R152 ;  /* 0x0000000e080c723c */ /* 0x040fe20000001898 */
[----:B------:R-:W-:Y:S01]  /*c0d0*/  MOV R74, R187 ;  /* 0x000000bb004a7202 */ /* 0x000fe20000000f00 */
[----:B------:R-:W-:Y:S06]  /*c0e0*/  LDSM.16.MT88.4 R140, [R234+0xf800] ;  /* 0x00f80000ea8c783b */ /* 0x000fec0000004200 */
[----:B------:R-:W-:Y:S01]  /*c0f0*/  HMMA.16816.F32 R8, R8, R38, R200 ;  /* 0x000000260808723c */ /* 0x000fe200000018c8 */
[----:B------:R-:W-:Y:S01]  /*c100*/  MOV R47, R78 ;  /* 0x0000004e002f7202 */ /* 0x000fe20000000f00 */
[----:B------:R-:W-:Y:S05]  /*c110*/  LDSM.16.MT88.4 R152, [R236+0xf800] ;  /* 0x00f80000ec98783b */ /* 0x000fea0000004200 */
[----:B------:R-:W-:-:S02]  /*c120*/  F2FP.PACK_AB R200, R206, R205 ;  /* 0x000000cdcec8723e */ /* 0x000fc400000000ff */
[----:B------:R-:W-:Y:S02]  /*c130*/  F2FP.PACK_AB R201, R45, R51 ;  /* 0x000000332dc9723e */ /* 0x000fe400000000ff */
[----:B------:R-:W-:Y:S02]  /*c140*/  F2FP.PACK_AB R202, R208, R207 ;  /* 0x000000cfd0ca723e */ /* 0x000fe400000000ff */
[----:B------:R-:W-:Y:S02]  /*c150*/  F2FP.PACK_AB R203, R204, R50 ;  /* 0x00000032cccb723e */ /* 0x000fe400000000ff */
[----:B------:R-:W-:Y:S02]  /*c160*/  MOV R38, R97 ;  /* 0x0000006100267202 */ /* 0x000fe40000000f00 */
[----:B------:R-:W-:Y:S02]  /*c170*/  MOV R39, R96 ;  /* 0x0000006000277202 */ /* 0x000fe40000000f00 */
[----:B------:R-:W-:-:S02]  /*c180*/  MOV R49, R77 ;  /* 0x0000004d00317202 */ /* 0x000fc40000000f00 */
[----:B------:R-:W-:Y:S02]  /*c190*/  MOV R72, R185 ;  /* 0x000000b900487202 */ /* 0x000fe40000000f00 */
[----:B------:R-:W-:Y:S02]  /*c1a0*/  MOV R249, R76 ;  /* 0x0000004c00f97202 */ /* 0x000fe40000000f00 */
[----:B------:R-:W-:Y:S02]  /*c1b0*/  MOV R250, R75 ;  /* 0x0000004b00fa7202 */ /* 0x000fe40000000f00 */
[----:B------:R-:W-:Y:S02]  /*c1c0*/  MOV R251, R74 ;  /* 0x0000004a00fb7202 */ /* 0x000fe40000000f00 */
[----:B------:R-:W-:Y:S01]  /*c1d0*/  MOV R213, R184 ;  /* 0x000000b800d57202 */ /* 0x000fe20000000f00 */
[----:B--2---:R-:W-:Y:S01]  /*c1e0*/  FFMA.FTZ R2, R7, R48, R17 ;  /* 0x0000003007027223 */ /* 0x004fe20000010011 */
[----:B------:R-:W-:Y:S01]  /*c1f0*/  MOV R7, R73 ;  /* 0x0000004900077202 */ /* 0x000fe20000000f00 */
[----:B------:R1:W5:Y:S02]  /*c200*/  LDL.LU R17, [R1+0xb4] ;  /* 0x0000b40001117983 */ /* 0x0003640000300800 */
[----:B------:R-:W-:-:S02]  /*c210*/  FADD.FTZ R2, R6, R2 ;  /* 0x0000000206027221 */ /* 0x000fc40000010000 */
[----:B------:R-:W-:Y:S01]  /*c220*/  FADD.FTZ R0, R7, R3 ;  /* 0x0000000307007221 */ /* 0x000fe20000010000 */
[----:B------:R-:W-:Y:S01]  /*c230*/  MOV R73, R186 ;  /* 0x000000ba00497202 */ /* 0x000fe20000000f00 */
[----:B------:R-:W2:Y:S01]  /*c240*/  LDSM.16.MT88.4 R4, [R235+0xf800] ;  /* 0x00f80000eb04783b */ /* 0x000ea20000004200 */
[----:B------:R-:W-:Y:S01]  /*c250*/  FADD.FTZ R32, R162, R2 ;  /* 0x00000002a2207221 */ /* 0x000fe20000010000 */
[----:B------:R-:W-:Y:S01]  /*c260*/  F2FP.PACK_AB R162, R41, R42 ;  /* 0x0000002a29a2723e */ /* 0x000fe200000000ff */
[----:B------:R-:W-:Y:S01]  /*c270*/  FADD.FTZ R3, R163, R0 ;  /* 0x00000000a3037221 */ /* 0x000fe20000010000 */
[----:B------:R-:W-:Y:S01]  /*c280*/  F2FP.PACK_AB R163, R37, R40 ;  /* 0x0000002825a3723e */ /* 0x000fe200000000ff */
[----:B------:R-:W3:Y:S01]  /*c290*/  LDSM.16.MT88.4 R184, [R233+0xd800] ;  /* 0x00d80000e9b8783b */ /* 0x000ee20000004200 */
[----:B------:R-:W-:Y:S02]  /*c2a0*/  MOV R2, R99 ;  /* 0x0000006300027202 */ /* 0x000fe40000000f00 */
[----:B------:R-:W-:Y:S01]  /*c2b0*/  MOV R0, R98 ;  /* 0x0000006200007202 */ /* 0x000fe20000000f00 */
[----:B------:R-:W-:Y:S01]  /*c2c0*/  FADD.FTZ R3, R39, R3 ;  /* 0x0000000327037221 */ /* 0x000fe20000010000 */
[----:B------:R-:W-:Y:S01]  /*c2d0*/  MOV R252, R73 ;  /* 0x0000004900fc7202 */ /* 0x000fe20000000f00 */
[----:B------:R-:W-:Y:S01]  /*c2e0*/  FADD.FTZ R2, R2, R34 ;  /* 0x0000002202027221 */ /* 0x000fe20000010000 */
[----:B------:R-:W-:Y:S01]  /*c2f0*/  MOV R48, R72 ;  /* 0x0000004800307202 */ /* 0x000fe20000000f00 */
[----:B------:R-:W-:Y:S01]  /*c300*/  FADD.FTZ R0, R0, R33 ;  /* 0x0000002100007221 */ /* 0x000fe20000010000 */
[----:B------:R-:W4:Y:S01]  /*c310*/  LDSM.16.MT88.4 R96, [R236+0xd800] ;  /* 0x00d80000ec60783b */ /* 0x000f220000004200 */
[----:B------:R-:W-:-:S02]  /*c320*/  FADD.FTZ R2, R46, R2 ;  /* 0x000000022e027221 */ /* 0x000fc40000010000 */
[----:B------:R-:W-:Y:S01]  /*c330*/  FADD.FTZ R0, R47, R0 ;  /* 0x000000002f007221 */ /* 0x000fe20000010000 */
[----:B------:R1:W5:Y:S01]  /*c340*/  LDL.LU R16, [R1+0xb0] ;  /* 0x0000b00001107983 */ /* 0x0003620000300800 */
[----:B------:R-:W-:Y:S02]  /*c350*/  FADD.FTZ R3, R249, R3 ;  /* 0x00000003f9037221 */ /* 0x000fe40000010000 */
[----:B------:R-:W-:Y:S02]  /*c360*/  FADD.FTZ R2, R250, R2 ;  /* 0x00000002fa027221 */ /* 0x000fe40000010000 */
[----:B------:R-:W-:Y:S01]  /*c370*/  FADD.FTZ R0, R251, R0 ;  /* 0x00000000fb007221 */ /* 0x000fe20000010000 */
[-C--:B--2---:R-:W-:Y:S08]  /*c380*/  HMMA.16816.F32 R156, R160, R4.reuse, R156 ;  /* 0x00000004a09c723c */ /* 0x084ff0000000189c */
[----:B------:R-:W-:Y:S07]  /*c390*/  HMMA.16816.F32 R196, R200, R4, R196 ;  /* 0x00000004c8c4723c */ /* 0x000fee00000018c4 */
[----:B------:R-:W-:-:S04]  /*c3a0*/  FADD.FTZ R4, R38, R32 ;  /* 0x0000002026047221 */ /* 0x000fc80000010000 */
        /* <DEDUP_REMOVED lines=41> */
[----:B------:R-:W-:Y:S01]  /*c640*/  FADD.FTZ R0, R37, R0 ;  /* 0x0000000025007221 */ /* 0x000fe20000010000 */
[----:B------:R-:W-:Y:S04]  /*c650*/  STL [R1+0x38], R4 ;  /* 0x0000380401007387 */ /* 0x000fe80000100800 */
[----:B------:R2:W-:Y:S04]  /*c660*/  STL [R1+0x3c], R3 ;  /* 0x00003c0301007387 */ /* 0x0005e80000100800 */
[----:B------:R1:W-:Y:S04]  /*c670*/  STL [R1+0x40], R2 ;  /* 0x0000400201007387 */ /* 0x0003e80000100800 */
[----:B------:R1:W-:Y:S01]  /*c680*/  STL [R1+0x44], R0 ;  /* 0x0000440001007387 */ /* 0x0003e20000100800 */
[----:B------:R-:W-:Y:S08]  /*c690*/  HMMA.16816.F32 R72, R160, R80, R68 ;  /* 0x00000050a048723c */ /* 0x000ff00000001844 */
[-C--:B---3--:R-:W-:Y:S08]  /*c6a0*/  HMMA.16816.F32 R176, R200, R184.reuse, R176 ;  /* 0x000000b8c8b0723c */ /* 0x088ff000000018b0 */
[----:B------:R-:W-:Y:S01]  /*c6b0*/  HMMA.16816.F32 R172, R160, R184, R172 ;  /* 0x000000b8a0ac723c */ /* 0x000fe200000018ac */
[----:B--2---:R-:W-:-:S07]  /*c6c0*/  MOV R3, R229 ;  /* 0x000000e500037202 */ /* 0x004fce0000000f00 */
[C---:B------:R-:W-:Y:S08]  /*c6d0*/  HMMA.16816.F32 R180, R160.reuse, R186, R180 ;  /* 0x000000baa0b4723c */ /* 0x040ff000000018b4 */
[C---:B------:R-:W-:Y:S08]  /*c6e0*/  HMMA.16816.F32 R76, R160.reuse, R82, R64 ;  /* 0x00000052a04c723c */ /* 0x040ff00000001840 */
[C---:B----4-:R-:W-:Y:S08]  /*c6f0*/  HMMA.16816.F32 R88, R160.reuse, R96, R88 ;  /* 0x00000060a058723c */ /* 0x050ff00000001858 */
        /* <DEDUP_REMOVED lines=10> */
[----:B------:R-:W-:Y:S01]  /*c7a0*/  HMMA.16816.F32 R84, R200, R96, R84 ;  /* 0x00000060c854723c */ /* 0x000fe20000001854 */
[----:B------:R-:W-:-:S07]  /*c7b0*/  MOV R168, R228 ;  /* 0x000000e400a87202 */ /* 0x000fce0000000f00 */
[C---:B------:R-:W-:Y:S08]  /*c7c0*/  HMMA.16816.F32 R100, R200.reuse, R112, R100 ;  /* 0x00000070c864723c */ /* 0x040ff00000001864 */
[C---:B------:R-:W-:Y:S08]  /*c7d0*/  HMMA.16816.F32 R116, R200.reuse, R128, R116 ;  /* 0x00000080c874723c */ /* 0x040ff00000001874 */
[C---:B------:R-:W-:Y:S08]  /*c7e0*/  HMMA.16816.F32 R188, R200.reuse, R140, R188 ;  /* 0x0000008cc8bc723c */ /* 0x040ff000000018bc */
[C---:B------:R-:W-:Y:S08]  /*c7f0*/  HMMA.16816.F32 R192, R200.reuse, R152, R192 ;  /* 0x00000098c8c0723c */ /* 0x040ff000000018c0 */
[C---:B------:R-:W-:Y:S08]  /*c800*/  HMMA.16816.F32 R184, R200.reuse, R186, R52 ;  /* 0x000000bac8b8723c */ /* 0x040ff00000001834 */
[C---:B------:R-:W-:Y:S08]  /*c810*/  HMMA.16816.F32 R80, R200.reuse, R82, R164 ;  /* 0x00000052c850723c */ /* 0x040ff000000018a4 */
[----:B------:R-:W-:Y:S01]  /*c820*/  HMMA.16816.F32 R96, R200, R98, R60 ;  /* 0x00000062c860723c */ /* 0x000fe2000000183c */
[----:B------:R-:W-:-:S02]  /*c830*/  MOV R167, R231 ;  /* 0x000000e700a77202 */ /* 0x000fc40000000f00 */
[----:B------:R-:W-:-:S05]  /*c840*/  MOV R166, R230 ;  /* 0x000000e600a67202 */ /* 0x000fca0000000f00 */
[C---:B------:R-:W-:Y:S08]  /*c850*/  HMMA.16816.F32 R112, R200.reuse, R114, R28 ;  /* 0x00000072c870723c */ /* 0x040ff0000000181c */
[C---:B------:R-:W-:Y:S08]  /*c860*/  HMMA.16816.F32 R128, R200.reuse, R130, R24 ;  /* 0x00000082c880723c */ /* 0x040ff00000001818 */
[C---:B------:R-:W-:Y:S08]  /*c870*/  HMMA.16816.F32 R140, R200.reuse, R142, R20 ;  /* 0x0000008ec88c723c */ /* 0x040ff00000001814 */
[----:B------:R-:W-:Y:S08]  /*c880*/  HMMA.16816.F32 R152, R200, R154, R12 ;  /* 0x0000009ac898723c */ /* 0x000ff0000000180c */
[-C--:B------:R-:W-:Y:S08]  /*c890*/  HMMA.16816.F32 R160, R160, R6.reuse, R56 ;  /* 0x00000006a0a0723c */ /* 0x080ff00000001838 */
[----:B------:R-:W-:Y:S01]  /*c8a0*/  HMMA.16816.F32 R200, R200, R6, R8 ;  /* 0x00000006c8c8723c */ /* 0x000fe20000001808 */
[----:B------:R-:W-:Y:S11]  /*c8b0*/  @!P0 BRA `(.L_x_158) ;  /* 0x0000513000008947 */ /* 0x000ff60003800000 */
[----:B-1----:R-:W2:Y:S04]  /*c8c0*/  LDL.64 R230, [R1+0xa8] ;  /* 0x0000a80001e67983 */ /* 0x002ea80000100a00 */
[----:B------:R-:W3:Y:S01]  /*c8d0*/  LDL.64 R228, [R1+0xa0] ;  /* 0x0000a00001e47983 */ /* 0x000ee20000100a00 */
[----:B------:R-:W-:Y:S01]  /*c8e0*/  UIADD3 UR21, UR8, -0x3, URZ ;  /* 0xfffffffd08157890 */ /* 0x000fe2000fffe03f */
[----:B------:R-:W-:-:S04]  /*c8f0*/  DEPBAR.LE SB0, 0x0 ;  /* 0x000080000000791a */ /* 0x000fc80000000000 */
[----:B------:R-:W-:Y:S01]  /*c900*/  USHF.R.S32.HI UR15, URZ, 0x1f, UR21 ;  /* 0x0000001f3f0f7899 */ /* 0x000fe20008011415 */
[----:B------:R-:W-:Y:S06]  /*c910*/  BAR.SYNC.DEFER_BLOCKING 0x0 ;  /* 0x0000000000007b1d */ /* 0x000fec0000010000 */
[----:B------:R-:W-:Y:S01]  /*c920*/  ULDC.64 UR4, c[0x0][0x1a0] ;  /* 0x0000680000047ab9 */ /* 0x000fe20000000a00 */
[----:B------:R-:W-:Y:S01]  /*c930*/  STL.64 [R1+0xd8], R78 ;  /* 0x0000d84e01007387 */ /* 0x000fe20000100a00 */
[----:B------:R-:W-:Y:S02]  /*c940*/  UIMAD UR15, UR15, UR4, URZ ;  /* 0x000000040f0f72a4 */ /* 0x000fe4000f8e023f */
[----:B------:R-:W-:Y:S01]  /*c950*/  UIMAD.WIDE.U32 UR22, UR21, UR4, URZ ;  /* 0x00000004151672a5 */ /* 0x000fe2000f8e003f */
[----:B------:R-:W-:Y:S01]  /*c960*/  STL.64 [R1+0xd0], R76 ;  /* 0x0000d04c01007387 */ /* 0x000fe20000100a00 */
[----:B------:R-:W-:-:S03]  /*c970*/  UIMAD UR5, UR21, UR5, UR15 ;  /* 0x00000005150572a4 */ /* 0x000fc6000f8e020f */
[----:B------:R-:W-:Y:S01]  /*c980*/  STL [R1+0xcc], R75 ;  /* 0x0000cc4b01007387 */ /* 0x000fe20000100800 */
[----:B------:R-:W-:Y:S01]  /*c990*/  UIADD3 UR5, UR23, UR5, URZ ;  /* 0x0000000517057290 */ /* 0x000fe2000fffe03f */
[----:B------:R-:W-:Y:S02]  /*c9a0*/  IMAD.U32 R4, RZ, RZ, UR22 ;  /* 0x00000016ff047e24 */ /* 0x000fe4000f8e00ff */
[----:B------:R-:W-:Y:S01]  /*c9b0*/  IMAD.U32 R5, RZ, RZ, UR23 ;  /* 0x00000017ff057e24 */ /* 0x000fe2000f8e00ff */
[----:B------:R-:W-:Y:S02]  /*c9c0*/  STL [R1+0xc8], R74 ;  /* 0x0000c84a01007387 */ /* 0x000fe40000100800 */
[----:B------:R-:W-:Y:S02]  /*c9d0*/  IMAD.U32 R0, RZ, RZ, UR5 ;  /* 0x00000005ff007e24 */ /* 0x000fe4000f8e00ff */
[----:B------:R-:W-:Y:S04]  /*c9e0*/  @P3 STS.128 [R244+0xc000], RZ ;  /* 0x00c000fff4003388 */ /* 0x000fe80000000c00 */
[----:B------:R-:W-:Y:S04]  /*c9f0*/  STL [R1+0xc4], R73 ;  /* 0x0000c44901007387 */ /* 0x000fe80000100800 */
[----:B------:R-:W-:Y:S04]  /*ca00*/  STL [R1+0xc0], R72 ;  /* 0x0000c04801007387 */ /* 0x000fe80000100800 */
[----:B------:R-:W-:Y:S04]  /*ca10*/  STL [R1+0xbc], R71 ;  /* 0x0000bc4701007387 */ /* 0x000fe80000100800 */
[----:B------:R-:W-:Y:S04]  /*ca20*/  STL [R1+0xb8], R70 ;  /* 0x0000b84601007387 */ /* 0x000fe80000100800 */
[----:B------:R-:W-:Y:S04]  /*ca30*/  STL [R1+0xb4], R69 ;  /* 0x0000b44501007387 */ /* 0x000fe80000100800 */
[----:B------:R-:W-:Y:S01]  /*ca40*/  STL [R1+0xb0], R68 ;  /* 0x0000b04401007387 */ /* 0x000fe20000100800 */
[----:B--2---:R-:W-:-:S04]  /*ca50*/  LEA R3, P0, R4, R230, 0x6 ;  /* 0x000000e604037211 */ /* 0x004fc800078030ff */
[----:B---3--:R-:W-:Y:S02]  /*ca60*/  LEA.HI.X R4, R4, R229, R0, 0x6, P0 ;  /* 0x000000e504047211 */ /* 0x008fe400000f3400 */
[C---:B------:R-:W-:Y:S02]  /*ca70*/  @!P3 LEA R6, P0, R3.reuse, c[0x0][0x170], 0x1 ;  /* 0x00005c000306ba11 */ /* 0x040fe400078008ff */
[C---:B------:R-:W-:Y:S02]  /*ca80*/  @!P2 LEA R14, P1, R3.reuse, c[0x0][0x170], 0x1 ;  /* 0x00005c00030eaa11 */ /* 0x040fe400078208ff */
[C---:B------:R-:W-:Y:S02]  /*ca90*/  IADD3 R2, P6, R3.reuse, UR14, RZ ;  /* 0x0000000e03027c10 */ /* 0x040fe4000ffde0ff */
[C-C-:B------:R-:W-:Y:S02]  /*caa0*/  @!P3 LEA.HI.X R7, R3.reuse, c[0x0][0x174], R4.reuse, 0x1, P0 ;  /* 0x00005d000307ba11 */ /* 0x140fe400000f0c04 */
[----:B------:R-:W-:-:S02]  /*cab0*/  @!P2 LEA.HI.X R15, R3, c[0x0][0x174], R4, 0x1, P1 ;  /* 0x00005d00030faa11 */ /* 0x000fc400008f0c04 */
        /* <DEDUP_REMOVED lines=8> */
[C---:B------:R-:W-:Y:S02]  /*cb40*/  IADD3 R0, P4, R2.reuse, UR14, RZ ;  /* 0x0000000e02007c10 */ /* 0x040fe4000ff9e0ff */
[C-C-:B------:R-:W-:Y:S01]  /*cb50*/  @!P3 LEA.HI.X R21, R2.reuse, c[0x0][0x174], R4.reuse, 0x1, P5 ;  /* 0x00005d000215ba11 */ /* 0x140fe200028f0c04 */
[----:B------:R-:W-:Y:S01]  /*cb60*/  @!PT LDS RZ, [RZ] ;  /* 0x00000000fffff984 */ /* 0x000fe20000000800 */
[----:B------:R-:W-:Y:S01]  /*cb70*/  @!PT LDS RZ, [RZ] ;  /* 0x00000000fffff984 */ /* 0x000fe20000000800 */
[----:B------:R-:W-:Y:S01]  /*cb80*/  @!PT LDS RZ, [RZ] ;  /* 0x00000000fffff984 */ /* 0x000fe20000000800 */
[----:B------:R2:W-:Y:S01]  /*cb90*/  @!P2 LDGSTS.E.BYPASS.LTC128B.128 [R244+0xe000], [R14.64+0x80] ;  /* 0x0e0000800ef4afae */ /* 0x0005e2000b901d52 */
[----:B------:R-:W-:-:S02]  /*cba0*/  @!P2 LEA.HI.X R13, R2, c[0x0][0x174], R4, 0x1, P0 ;  /* 0x00005d00020daa11 */ /* 0x000fc400000f0c04 */
[----:B------:R-:W-:Y:S01]  /*cbb0*/  IADD3 R3, P1, R0, UR14, RZ ;  /* 0x0000000e00037c10 */ /* 0x000fe2000ff3e0ff */
[----:B------:R-:W-:Y:S01]  /*cbc0*/  @P3 STS.128 [R244+0xc800], RZ ;  /* 0x00c800fff4003388 */ /* 0x000fe20000000c00 */
[----:B------:R-:W-:Y:S02]  /*cbd0*/  IADD3.X R2, R4, UR9, RZ, P4, !PT ;  /* 0x0000000904027c10 */ /* 0x000fe4000a7fe4ff */
[----:B------:R-:W-:Y:S01]  /*cbe0*/  @!P3 LEA R10, P5, R0, c[0x0][0x170], 0x1 ;  /* 0x00005c00000aba11 */ /* 0x000fe200078a08ff */
[----:B------:R-:W-:Y:S01]  /*cbf0*/  @!PT LDS RZ, [RZ] ;  /* 0x00000000fffff984 */ /* 0x000fe20000000800 */
[----:B------:R-:W-:Y:S01]  /*cc00*/  @!PT LDS RZ, [RZ] ;  /* 0x00000000fffff984 */ /* 0x000fe20000000800 */
[----:B------:R-:W-:Y:S01]  /*cc10*/  @!PT LDS RZ, [RZ] ;  /* 0x00000000fffff984 */ /* 0x000fe20000000800 */
[----:B------:R3:W-:Y:S01]  /*cc20*/  @!P3 LDGSTS.E.BYPASS.LTC128B.128 [R244+0xc800], [R20.64] ;  /* 0x0c80000014f4bfae */ /* 0x0007e2000b901d52 */
[----:B------:R-:W-:Y:S02]  /*cc30*/  @!P3 LEA R8, P4, R3, c[0x0][0x170], 0x1 ;  /* 0x00005c000308ba11 */ /* 0x000fe400078808ff */
[----:B------:R-:W-:Y:S01]  /*cc40*/  IADD3.X R5, R2, UR9, RZ, P1, !PT ;  /* 0x0000000902057c10 */ /* 0x000fe20008ffe4ff */
[----:B------:R-:W-:Y:S01]  /*cc50*/  @P2 STS.128 [R244+0xe800], RZ ;  /* 0x00e800fff4002388 */ /* 0x000fe20000000c00 */
[----:B------:R-:W-:-:S02]  /*cc60*/  @!P3 LEA.HI.X R11, R0, c[0x0][0x174], R2, 0x1, P5 ;  /* 0x00005d00000bba11 */ /* 0x000fc400028f0c02 */
[C---:B------:R-:W-:Y:S01]  /*cc70*/  @!P2 LEA R4, P1, R3.reuse, c[0x0][0x170], 0x1 ;  /* 0x00005c000304aa11 */ /* 0x040fe200078208ff */
[----:B------:R-:W-:Y:S01]  /*cc80*/  @!PT LDS RZ, [RZ] ;  /* 0x00000000fffff984 */ /* 0x000fe20000000800 */
[----:B------:R-:W-:Y:S01]  /*cc90*/  @!PT LDS RZ, [RZ] ;  /* 0x00000000fffff984 */ /* 0x000fe20000000800 */
[----:B------:R-:W-:Y:S01]  /*cca0*/  @!PT LDS RZ, [RZ] ;  /* 0x00000000fffff984 */ /* 0x000fe20000000800 */
[----:B------:R2:W-:Y:S01]  /*ccb0*/  @!P2 LDGSTS.E.BYPASS.LTC128B.128 [R244+0xe800], [R12.64+0x80] ;  /* 0x0e8000800cf4afae */ /* 0x0005e2000b901d52 */
[C-C-:B------:R-:W-:Y:S02]  /*ccc0*/  @!P3 LEA.HI.X R9, R3.reuse, c[0x0][0x174], R5.reuse, 0x1, P4 ;  /* 0x00005d000309ba11 */ /* 0x140fe400020f0c05 */
[C---:B-1----:R-:W-:Y:S01]  /*ccd0*/  @!P2 LEA R6, P0, R0.reuse, c[0x0][0x170], 0x1 ;  /* 0x00005c000006aa11 */ /* 0x042fe200078008ff */
[----:B------:R-:W-:Y:S01]  /*cce0*/  @P3 STS.128 [R244+0xd000], RZ ;  /* 0x00d000fff4003388 */ /* 0x000fe20000000c00 */
[----:B------:R-:W-:Y:S02]  /*ccf0*/  @!P2 LEA.HI.X R5, R3, c[0x0][0x174], R5, 0x1, P1 ;  /* 0x00005d000305aa11 */ /* 0x000fe400008f0c05 */
        /* <DEDUP_REMOVED lines=20> */
[----:B------:R-:W-:Y:S04]  /*ce40*/  LDSM.16.M88.4 R164, [R240] ;  /* 0x00000000f0a4783b */ /* 0x000fe80000000200 */
[----:B------:R-:W-:Y:S04]  /*ce50*/  LDSM.16.M88.4 R64, [R240+0x2000] ;  /* 0x00200000f040783b */ /* 0x000fe80000000200 */
[----:B--2---:R-:W2:Y:S04]  /*ce60*/  LDSM.16.M88.4 R12, [R232+0x8800] ;  /* 0x00880000e80c783b */ /* 0x004ea80000000200 */
[----:B------:R-:W-:Y:S04]  /*ce70*/  LDSM.16.M88.4 R60, [R241] ;  /* 0x00000000f13c783b */ /* 0x000fe80000000200 */
[----:B-1----:R-:W-:Y:S04]  /*ce80*/  LDSM.16.M88.4 R8, [R239] ;  /* 0x00000000ef08783b */ /* 0x002fe80000000200 */
[----:B------:R-:W-:Y:S04]  /*ce90*/  LDSM.16.M88.4 R56, [R241+0x2000] ;  /* 0x00200000f138783b */ /* 0x000fe80000000200 */
[----:B----4-:R-:W1:Y:S04]  /*cea0*/  LDSM.16.M88.4 R4, [R232+0x8000] ;  /* 0x00800000e804783b */ /* 0x010e680000000200 */
[----:B---3--:R-:W3:Y:S04]  /*ceb0*/  LDSM.16.M88.4 R20, [R239+0x800] ;  /* 0x00080000ef14783b */ /* 0x008ee80000000200 */
[----:B------:R-:W-:Y:S04]  /*cec0*/  LDSM.16.M88.4 R52, [R243] ;  /* 0x00000000f334783b */ /* 0x000fe80000000200 */
[----:B------:R-:W-:Y:S04]  /*ced0*/  LDSM.16.M88.4 R48, [R243+0x2000] ;  /* 0x00200000f330783b */ /* 0x000fe80000000200 */
[----:B------:R-:W-:Y:S04]  /*cee0*/  LDSM.16.M88.4 R44, [R242] ;  /* 0x00000000f22c783b */ /* 0x000fe80000000200 */
[----:B------:R-:W-:Y:S01]  /*cef0*/  LDSM.16.M88.4 R40, [R242+0x2000] ;  /* 0x00200000f228783b */ /* 0x000fe20000000200 */
[-C--:B--2---:R-:W-:Y:S03]  /*cf00*/  HMMA.16816.F32 R204, R164, R12.reuse, RZ ;  /* 0x0000000ca4cc723c */ /* 0x084fe600000018ff */
[----:B------:R-:W0:Y:S05]  /*cf10*/  LDGDEPBAR ;  /* 0x00000000000079af */ /* 0x000e2a0000000000 */
[----:B------:R-:W-:Y:S08]  /*cf20*/  HMMA.16816.F32 R168, R64, R12, RZ ;  /* 0x0000000c40a8723c */ /* 0x000ff000000018ff */
[-C--:B-1----:R-:W-:Y:S08]  /*cf30*/  HMMA.16816.F32 R36, R164, R4.reuse, RZ ;  /* 0x00000004a424723c */ /* 0x082ff000000018ff */
[C---:B------:R-:W-:Y:S08]  /*cf40*/  HMMA.16816.F32 R32, R64.reuse, R4, RZ ;  /* 0x000000044020723c */ /* 0x040ff000000018ff */
[-C--:B------:R-:W-:Y:S08]  /*cf50*/  HMMA.16816.F32 R28, R64, R6.reuse, RZ ;  /* 0x00000006401c723c */ /* 0x080ff000000018ff */
[----:B------:R-:W-:Y:S01]  /*cf60*/  HMMA.16816.F32 R24, R164, R6, RZ ;  /* 0x00000006a418723c */ /* 0x000fe200000018ff */
[----:B------:R-:W1:Y:S07]  /*cf70*/  LDSM.16.M88.4 R4, [R238+0x8000] ;  /* 0x00800000ee04783b */ /* 0x000e6e0000000200 */
[-C--:B------:R-:W-:Y:S08]  /*cf80*/  HMMA.16816.F32 R224, R60, R8.reuse, R36 ;  /* 0x000000083ce0723c */ /* 0x080ff00000001824 */
[----:B------:R-:W-:Y:S08]  /*cf90*/  HMMA.16816.F32 R212, R56, R8, R32 ;  /* 0x0000000838d4723c */ /* 0x000ff00000001820 */
[-C--:B------:R-:W-:Y:S08]  /*cfa0*/  HMMA.16816.F32 R36, R64, R14.reuse, RZ ;  /* 0x0000000e4024723c */ /* 0x080ff000000018ff */
[----:B------:R-:W-:Y:S01]  /*cfb0*/  HMMA.16816.F32 R32, R164, R14, RZ ;  /* 0x0000000ea420723c */ /* 0x000fe200000018ff */
[----:B------:R-:W-:Y:S07]  /*cfc0*/  LDSM.16.M88.4 R12, [R237] ;  /* 0x00000000ed0c783b */ /* 0x000fee0000000200 */
[-C--:B------:R-:W-:Y:S08]  /*cfd0*/  HMMA.16816.F32 R208, R56, R10.reuse, R28 ;  /* 0x0000000a38d0723c */ /* 0x080ff0000000181c */
[C---:B------:R-:W-:Y:S01]  /*cfe0*/  HMMA.16816.F32 R8, R60.reuse, R10, R24 ;  /* 0x0000000a3c08723c */ /* 0x040fe20000001818 */
[----:B------:R-:W2:Y:S07]  /*cff0*/  LDSM.16.M88.4 R24, [R238+0x8800] ;  /* 0x00880000ee18783b */ /* 0x000eae0000000200 */
[-C--:B---3--:R-:W-:Y:S08]  /*d000*/  HMMA.16816.F32 R228, R60, R20.reuse, R204 ;  /* 0x000000143ce4723c */ /* 0x088ff000000018cc */
[C---:B------:R-:W-:Y:S08]  /*d010*/  HMMA.16816.F32 R220, R56.reuse, R20, R168 ;  /* 0x0000001438dc723c */ /* 0x040ff000000018a8 */
[-C--:B------:R-:W-:Y:S01]  /*d020*/  HMMA.16816.F32 R216, R56, R22.reuse, R36 ;  /* 0x0000001638d8723c */ /* 0x080fe20000001824 */
[----:B------:R-:W-:Y:S07]  /*d030*/  LDSM.16.M88.4 R36, [R240+0x4000] ;  /* 0x00400000f024783b */ /* 0x000fee0000000200 */
[----:B------:R-:W-:Y:S01]  /*d040*/  HMMA.16816.F32 R204, R60, R22, R32 ;  /* 0x000000163ccc723c */ /* 0x000fe20000001820 */
[----:B------:R-:W-:Y:S07]  /*d050*/  LDSM.16.M88.4 R32, [R240+0x6000] ;  /* 0x00600000f020783b */ /* 0x000fee0000000200 */
[C---:B-1----:R-:W-:Y:S01]  /*d060*/  HMMA.16816.F32 R20, R52.reuse, R6, R8 ;  /* 0x000000063414723c */ /* 0x042fe20000001808 */
[----:B------:R-:W1:Y:S07]  /*d070*/  LDSM.16.M88.4 R8, [R237+0x800] ;  /* 0x00080000ed08783b */ /* 0x000e6e0000000200 */
[C---:B--2---:R-:W-:Y:S08]  /*d080*/  HMMA.16816.F32 R248, R52.reuse, R24, R228 ;  /* 0x0000001834f8723c */ /* 0x044ff000000018e4 */
[----:B------:R-:W-:Y:S08]  /*d090*/  HMMA.16816.F32 R28, R52, R4, R224 ;  /* 0x00000004341c723c */ /* 0x000ff000000018e0 */
[C---:B------:R-:W-:Y:S08]  /*d0a0*/  HMMA.16816.F32 R228, R48.reuse, R24, R220 ;  /* 0x0000001830e4723c */ /* 0x040ff000000018dc */
[-C--:B------:R-:W-:Y:S08]  /*d0b0*/  HMMA.16816.F32 R224, R48, R26.reuse, R216 ;  /* 0x0000001a30e0723c */ /* 0x080ff000000018d8 */
[----:B------:R-:W-:Y:S01]  /*d0c0*/  HMMA.16816.F32 R220, R52, R26, R204 ;  /* 0x0000001a34dc723c */ /* 0x000fe200000018cc */
[----:B------:R-:W2:Y:S04]  /*d0d0*/  LDSM.16.M88.4 R204, [R232+0xa800] ;  /* 0x00a80000e8cc783b */ /* 0x000ea80000000200 */
[----:B------:R-:W-:Y:S03]  /*d0e0*/  LDSM.16.M88.4 R24, [R241+0x6000] ;  /* 0x00600000f118783b */ /* 0x000fe60000000200 */
[----:B-1----:R-:W-:Y:S08]  /*d0f0*/  HMMA.16816.F32 R68, R44, R8, R248 ;  /* 0x000000082c44723c */ /* 0x002ff000000018f8 */
[----:B------:R-:W-:Y:S08]  /*d100*/  HMMA.16816.F32 R168, R48, R4, R212 ;  /* 0x0000000430a8723c */ /* 0x000ff000000018d4 */
[C---:B------:R-:W-:Y:S08]  /*d110*/  HMMA.16816.F32 R248, R40.reuse, R8, R228 ;  /* 0x0000000828f8723c */ /* 0x040ff000000018e4 */
[----:B------:R-:W-:Y:S08]  /*d120*/  HMMA.16816.F32 R228, R40, R10, R224 ;  /* 0x0000000a28e4723c */ /* 0x000ff000000018e0 */
[C---:B------:R-:W-:Y:S01]  /*d130*/  HMMA.16816.F32 R212, R44.reuse, R12, R28 ;  /* 0x0000000c2cd4723c */ /* 0x040fe2000000181c */
[----:B------:R-:W-:Y:S07]  /*d140*/  LDSM.16.M88.4 R28, [R241+0x4000] ;  /* 0x00400000f11c783b */ /* 0x000fee0000000200 */
[----:B------:R-:W-:Y:S01]  /*d150*/  HMMA.16816.F32 R224, R44, R10, R220 ;  /* 0x0000000a2ce0723c */ /* 0x000fe200000018dc */
[----:B------:R-:W1:Y:S07]  /*d160*/  LDSM.16.M88.4 R8, [R239+0x2800] ;  /* 0x00280000ef08783b */ /* 0x000e6e0000000200 */
[----:B------:R-:W-:Y:S01]  /*d170*/  HMMA.16816.F32 R208, R48, R6, R208 ;  /* 0x0000000630d0723c */ /* 0x000fe200000018d0 */
[----:B------:R-:W3:Y:S07]  /*d180*/  LDSM.16.M88.4 R4, [R232+0xa000] ;  /* 0x00a00000e804783b */ /* 0x000eee0000000200 */
[----:B--2---:R-:W-:Y:S08]  /*d190*/  HMMA.16816.F32 R68, R36, R204, R68 ;  /* 0x000000cc2444723c */ /* 0x004ff00000001844 */
[C---:B------:R-:W-:Y:S01]  /*d1a0*/  HMMA.16816.F32 R216, R40.reuse, R12, R168 ;  /* 0x0000000c28d8723c */ /* 0x040fe200000018a8 */
[----:B------:R-:W2:Y:S07]  /*d1b0*/  LDSM.16.M88.4 R168, [R239+0x2000] ;  /* 0x00200000efa8783b */ /* 0x000eae0000000200 */
[-C--:B------:R-:W-:Y:S08]  /*d1c0*/  HMMA.16816.F32 R208, R40, R14.reuse, R208 ;  /* 0x0000000e28d0723c */ /* 0x080ff000000018d0 */
[----:B------:R-:W-:Y:S01]  /*d1d0*/  HMMA.16816.F32 R20, R44, R14, R20 ;  /* 0x0000000e2c14723c */ /* 0x000fe20000001814 */
[----:B------:R-:W-:Y:S07]  /*d1e0*/  LDSM.16.M88.4 R12, [R243+0x6000] ;  /* 0x00600000f30c783b */ /* 0x000fee0000000200 */
[----:B-1----:R-:W-:Y:S08]  /*d1f0*/  HMMA.16816.F32 R72, R28, R8, R68 ;  /* 0x000000081c48723c */ /* 0x002ff00000001844 */
[----:B------:R-:W-:Y:S08]  /*d200*/  HMMA.16816.F32 R224, R36, R206, R224 ;  /* 0x000000ce24e0723c */ /* 0x000ff000000018e0 */
[-C--:B---3--:R-:W-:Y:S08]  /*d210*/  HMMA.16816.F32 R220, R32, R4.reuse, R216 ;  /* 0x0000000420dc723c */ /* 0x088ff000000018d8 */
[----:B------:R-:W-:Y:S01]  /*d220*/  HMMA.16816.F32 R212, R36, R4, R212 ;  /* 0x0000000424d4723c */ /* 0x000fe200000018d4 */
[----:B------:R-:W-:-:S02]  /*d230*/  IMAD.MOV.U32 R71, RZ, RZ, R72 ;  /* 0x000000ffff477224 */ /* 0x000fc400078e0048 */
[----:B------:R-:W-:Y:S02]  /*d240*/  IMAD.MOV.U32 R70, RZ, RZ, R73 ;  /* 0x000000ffff467224 */ /* 0x000fe400078e0049 */
[----:B------:R-:W-:Y:S02]  /*d250*/  IMAD.MOV.U32 R69, RZ, RZ, R74 ;  /* 0x000000ffff457224 */ /* 0x000fe400078e004a */
[----:B------:R-:W-:Y:S01]  /*d260*/  IMAD.MOV.U32 R68, RZ, RZ, R75 ;  /* 0x000000ffff447224 */ /* 0x000fe200078e004b */
[-C--:B------:R-:W-:Y:S08]  /*d270*/  HMMA.16816.F32 R216, R32, R6.reuse, R208 ;  /* 0x0000000620d8723c */ /* 0x080ff000000018d0 */
[----:B------:R-:W-:Y:S01]  /*d280*/  HMMA.16816.F32 R208, R36, R6, R20 ;  /* 0x0000000624d0723c */ /* 0x000fe20000001814 */
[----:B------:R-:W1:Y:S04]  /*d290*/  LDSM.16.M88.4 R4, [R238+0xa000] ;  /* 0x00a00000ee04783b */ /* 0x000e680000000200 */
[----:B------:R-:W3:Y:S03]  /*d2a0*/  LDSM.16.M88.4 R20, [R243+0x4000] ;  /* 0x00400000f314783b */ /* 0x000ee60000000200 */
[----:B------:R-:W-:Y:S08]  /*d2b0*/  HMMA.16816.F32 R248, R32, R204, R248 ;  /* 0x000000cc20f8723c */ /* 0x000ff000000018f8 */
[----:B------:R-:W-:Y:S07]  /*d2c0*/  HMMA.16816.F32 R72, R28, R10, R224 ;  /* 0x0000000a1c48723c */ /* 0x000fee00000018e0 */
[----:B------:R-:W-:Y:S01]  /*d2d0*/  IMAD.MOV.U32 R224, RZ, RZ, R71 ;  /* 0x000000ffffe07224 */ /* 0x000fe200078e0047 */
[----:B--2---:R-:W-:Y:S01]  /*d2e0*/  HMMA.16816.F32 R220, R24, R168, R220 ;  /* 0x000000a818dc723c */ /* 0x004fe200000018dc */
[----:B------:R-:W-:-:S02]  /*d2f0*/  IMAD.MOV.U32 R225, RZ, RZ, R70 ;  /* 0x000000ffffe17224 */ /* 0x000fc400078e0046 */
[----:B------:R-:W-:Y:S02]  /*d300*/  IMAD.MOV.U32 R226, RZ, RZ, R69 ;  /* 0x000000ffffe27224 */ /* 0x000fe400078e0045 */
[----:B------:R-:W-:-:S03]  /*d310*/  IMAD.MOV.U32 R227, RZ, RZ, R68 ;  /* 0x000000ffffe37224 */ /* 0x000fc600078e0044 */
[----:B------:R-:W-:Y:S08]  /*d320*/  HMMA.16816.F32 R228, R32, R206, R228 ;  /* 0x000000ce20e4723c */ /* 0x000ff000000018e4 */
[----:B------:R-:W-:Y:S01]  /*d330*/  HMMA.16816.F32 R212, R28, R168, R212 ;  /* 0x000000a81cd4723c */ /* 0x000fe200000018d4 */
[----:B------:R-:W-:Y:S02]  /*d340*/  IMAD.MOV.U32 R3, RZ, RZ, R73 ;  /* 0x000000ffff037224 */ /* 0x000fe400078e0049 */
[----:B------:R-:W-:-:S02]  /*d350*/  IMAD.MOV.U32 R2, RZ, RZ, R74 ;  /* 0x000000ffff027224 */ /* 0x000fc400078e004a */
[----:B------:R-:W-:-:S03]  /*d360*/  IMAD.MOV.U32 R0, RZ, RZ, R75 ;  /* 0x000000ffff007224 */ /* 0x000fc600078e004b */
[C---:B------:R-:W-:Y:S08]  /*d370*/  HMMA.16816.F32 R204, R24.reuse, R170, R216 ;  /* 0x000000aa18cc723c */ /* 0x040ff000000018d8 */
[C---:B------:R-:W-:Y:S07]  /*d380*/  HMMA.16816.F32 R216, R24.reuse, R8, R248 ;  /* 0x0000000818d8723c */ /* 0x040fee00000018f8 */
[----:B------:R-:W-:Y:S01]  /*d390*/  IMAD.MOV.U32 R8, RZ, RZ, R72 ;  /* 0x000000ffff087224 */ /* 0x000fe200078e0048 */
[----:B------:R-:W-:Y:S08]  /*d3a0*/  HMMA.16816.F32 R248, R24, R10, R228 ;  /* 0x0000000a18f8723c */ /* 0x000ff000000018e4 */
[----:B-1----:R-:W-:Y:S07]  /*d3b0*/  HMMA.16816.F32 R72, R12, R4, R220 ;  /* 0x000000040c48723c */ /* 0x002fee00000018dc */
[----:B------:R-:W-:Y:S01]  /*d3c0*/  IMAD.MOV.U32 R220, RZ, RZ, R8 ;  /* 0x000000ffffdc7224 */ /* 0x000fe200078e0008 */
[----:B------:R-:W-:Y:S01]  /*d3d0*/  HMMA.16816.F32 R168, R28, R170, R208 ;  /* 0x000000aa1ca8723c */ /* 0x000fe200000018d0 */
[----:B------:R-:W1:Y:S01]  /*d3e0*/  LDSM.16.M88.4 R208, [R238+0xa800] ;  /* 0x00a80000eed0783b */ /* 0x000e620000000200 */
[----:B------:R-:W-:-:S02]  /*d3f0*/  IMAD.MOV.U32 R221, RZ, RZ, R3 ;  /* 0x000000ffffdd7224 */ /* 0x000fc400078e0003 */
[----:B------:R-:W-:Y:S02]  /*d400*/  IMAD.MOV.U32 R222, RZ, RZ, R2 ;  /* 0x000000ffffde7224 */ /* 0x000fe400078e0002 */
[----:B------:R-:W-:Y:S02]  /*d410*/  IMAD.MOV.U32 R223, RZ, RZ, R0 ;  /* 0x000000ffffdf7224 */ /* 0x000fe400078e0000 */
[----:B---3--:R-:W-:Y:S01]  /*d420*/  HMMA.16816.F32 R8, R20, R4, R212 ;  /* 0x000000041408723c */ /* 0x008fe200000018d4 */
[----:B------:R-:W-:Y:S07]  /*d430*/  LDSM.16.M88.4 R212, [R232+0x9800] ;  /* 0x00980000e8d4783b */ /* 0x000fee0000000200 */
[-C--:B------:R-:W-:Y:S01]  /*d440*/  HMMA.16816.F32 R68, R12, R6.reuse, R204 ;  /* 0x000000060c44723c */ /* 0x080fe200000018cc */
[----:B------:R-:W-:Y:S07]  /*d450*/  LDSM.16.M88.4 R204, [R237+0x2000] ;  /* 0x00200000edcc783b */ /* 0x000fee0000000200 */
[----:B------:R-:W-:Y:S01]  /*d460*/  HMMA.16816.F32 R228, R20, R6, R168 ;  /* 0x0000000614e4723c */ /* 0x000fe200000018a8 */
[----:B------:R-:W2:Y:S04]  /*d470*/  LDSM.16.M88.4 R4, [R242+0x6000] ;  /* 0x00600000f204783b */ /* 0x000ea80000000200 */
[----:B------:R-:W-:Y:S03]  /*d480*/  LDSM.16.M88.4 R168, [R237+0x2800] ;  /* 0x00280000eda8783b */ /* 0x000fe60000000200 */
[----:B------:R-:W-:-:S02]  /*d490*/  IMAD.MOV.U32 R76, RZ, RZ, R8 ;  /* 0x000000ffff4c7224 */ /* 0x000fc400078e0008 */
[----:B------:R-:W-:Y:S02]  /*d4a0*/  IMAD.MOV.U32 R3, RZ, RZ, R9 ;  /* 0x000000ffff037224 */ /* 0x000fe400078e0009 */
[----:B------:R-:W-:Y:S02]  /*d4b0*/  IMAD.MOV.U32 R2, RZ, RZ, R10 ;  /* 0x000000ffff027224 */ /* 0x000fe400078e000a */
[----:B------:R-:W-:Y:S02]  /*d4c0*/  IMAD.MOV.U32 R0, RZ, RZ, R11 ;  /* 0x000000ffff007224 */ /* 0x000fe400078e000b */
[----:B------:R-:W3:Y:S01]  /*d4d0*/  LDSM.16.M88.4 R8, [R242+0x4000] ;  /* 0x00400000f208783b */ /* 0x000ee20000000200 */
[-C--:B-1----:R-:W-:Y:S08]  /*d4e0*/  HMMA.16816.F32 R224, R20, R208.reuse, R224 ;  /* 0x000000d014e0723c */ /* 0x082ff000000018e0 */
[C---:B------:R-:W-:Y:S07]  /*d4f0*/  HMMA.16816.F32 R216, R12.reuse, R208, R216 ;  /* 0x000000d00cd8723c */ /* 0x040fee00000018d8 */
[----:B------:R-:W-:Y:S01]  /*d500*/  IMAD.MOV.U32 R208, RZ, RZ, R76 ;  /* 0x000000ffffd07224 */ /* 0x000fe200078e004c */
[----:B------:R-:W-:Y:S01]  /*d510*/  HMMA.16816.F32 R248, R12, R210, R248 ;  /* 0x000000d20cf8723c */ /* 0x000fe200000018f8 */
[----:B------:R-:W-:-:S07]  /*d520*/  IMAD.MOV.U32 R209, RZ, RZ, R3 ;  /* 0x000000ffffd17224 */ /* 0x000fce00078e0003 */
[----:B------:R-:W-:Y:S07]  /*d530*/  HMMA.16816.F32 R220, R20, R210, R220 ;  /* 0x000000d214dc723c */ /* 0x000fee00000018dc */
[----:B------:R-:W-:Y:S01]  /*d540*/  IMAD.MOV.U32 R210, RZ, RZ, R2 ;  /* 0x000000ffffd27224 */ /* 0x000fe200078e0002 */
[----:B--2---:R-:W-:Y:S01]  /*d550*/  HMMA.16816.F32 R76, R4, R204, R72 ;  /* 0x000000cc044c723c */ /* 0x004fe20000001848 */
[----:B------:R-:W-:-:S07]  /*d560*/  IMAD.MOV.U32 R211, RZ, RZ, R0 ;  /* 0x000000ffffd37224 */ /* 0x000fce00078e0000 */
[C---:B---3--:R-:W-:Y:S08]  /*d570*/  HMMA.16816.F32 R208, R8.reuse, R204, R208 ;  /* 0x000000cc08d0723c */ /* 0x048ff000000018d0 */
[----:B------:R-:W-:Y:S08]  /*d580*/  HMMA.16816.F32 R228, R8, R206, R228 ;  /* 0x000000ce08e4723c */ /* 0x000ff000000018e4 */
[----:B------:R-:W-:Y:S01]  /*d590*/  HMMA.16816.F32 R248, R4, R170, R248 ;  /* 0x000000aa04f8723c */ /* 0x000fe200000018f8 */
[----:B------:R-:W-:-:S02]  /*d5a0*/  IMAD.MOV.U32 R3, RZ, RZ, R77 ;  /* 0x000000ffff037224 */ /* 0x000fc400078e004d */
[----:B------:R-:W-:Y:S02]  /*d5b0*/  IMAD.MOV.U32 R75, RZ, RZ, R79 ;  /* 0x000000ffff4b7224 */ /* 0x000fe400078e004f */
[----:B------:R-:W-:Y:S02]  /*d5c0*/  IMAD.MOV.U32 R252, RZ, RZ, R78 ;  /* 0x000000fffffc7224 */ /* 0x000fe400078e004e */
[----:B------:R-:W-:Y:S01]  /*d5d0*/  IMAD.MOV.U32 R247, RZ, RZ, R76 ;  /* 0x000000fffff77224 */ /* 0x000fe200078e004c */
[C---:B------:R-:W-:Y:S01]  /*d5e0*/  HMMA.16816.F32 R224, R8.reuse, R168, R224 ;  /* 0x000000a808e0723c */ /* 0x040fe200000018e0 */
[----:B------:R-:W-:Y:S01]  /*d5f0*/  IMAD.MOV.U32 R2, RZ, RZ, R209 ;  /* 0x000000ffff027224 */ /* 0x000fe200078e00d1 */
[----:B------:R1:W5:Y:S01]  /*d600*/  LDL.LU.64 R78, [R1+0xd8] ;  /* 0x0000d800014e7983 */ /* 0x0003620000300a00 */
[----:B------:R-:W-:Y:S02]  /*d610*/  IMAD.MOV.U32 R0, RZ, RZ, R211 ;  /* 0x000000ffff007224 */ /* 0x000fe400078e00d3 */
[----:B------:R-:W-:Y:S01]  /*d620*/  IMAD.MOV.U32 R245, RZ, RZ, R208 ;  /* 0x000000fffff57224 */ /* 0x000fe200078e00d0 */
[----:B------:R1:W5:Y:S01]  /*d630*/  LDL.LU.64 R76, [R1+0xd0] ;  /* 0x0000d000014c7983 */ /* 0x0003620000300a00 */
[----:B------:R-:W-:Y:S01]  /*d640*/  IMAD.MOV.U32 R246, RZ, RZ, R210 ;  /* 0x000000fffff67224 */ /* 0x000fe200078e00d2 */
[----:B------:R-:W-:Y:S01]  /*d650*/  HMMA.16816.F32 R220, R8, R170, R220 ;  /* 0x000000aa08dc723c */ /* 0x000fe200000018dc */
[----:B------:R-:W-:-:S07]  /*d660*/  IMAD.MOV.U32 R205, RZ, RZ, R3 ;  /* 0x000000ffffcd7224 */ /* 0x000fce00078e0003 */
[C---:B------:R-:W-:Y:S07]  /*d670*/  HMMA.16816.F32 R208, R4.reuse, R206, R68 ;  /* 0x000000ce04d0723c */ /* 0x040fee0000001844 */
[----:B------:R-:W-:Y:S11]  /*d680*/  IMAD.MOV.U32 R207, RZ, RZ, R2 ;  /* 0x000000ffffcf7224 */ /* 0x000ff600078e0002 */
[----:B------:R-:W-:Y:S06]  /*d690*/  @!UPT UIADD3 URZ, URZ, URZ, URZ ;  /* 0x0000003f3f3ff290 */ /* 0x000fec000fffe03f */
[----:B------:R-:W-:Y:S02]  /*d6a0*/  IMAD.MOV.U32 R68, RZ, RZ, R208 ;  /* 0x000000ffff447224 */ /* 0x000fe400078e00d0 */
[----:B------:R-:W-:Y:S02]  /*d6b0*/  IMAD.MOV.U32 R204, RZ, RZ, R211 ;  /* 0x000000ffffcc7224 */ /* 0x000fe400078e00d3 */
[----:B------:R-:W-:Y:S02]  /*d6c0*/  IMAD.MOV.U32 R206, RZ, RZ, R68 ;  /* 0x000000ffffce7224 */ /* 0x000fe400078e0044 */
[----:B------:R-:W-:Y:S01]  /*d6d0*/  HMMA.16816.F32 R68, R4, R168, R216 ;  /* 0x000000a80444723c */ /* 0x000fe200000018d8 */
[----:B------:R-:W-:Y:S02]  /*d6e0*/  IMAD.MOV.U32 R74, RZ, RZ, R210 ;  /* 0x000000ffff4a7224 */ /* 0x000fe400078e00d2 */
[----:B------:R-:W-:Y:S02]  /*d6f0*/  IMAD.MOV.U32 R3, RZ, RZ, R209 ;  /* 0x000000ffff037224 */ /* 0x000fe400078e00d1 */
[----:B------:R-:W2:Y:S02]  /*d700*/  LDSM.16.M88.4 R208, [R239+0x1800] ;  /* 0x00180000efd0783b */ /* 0x000ea40000000200 */
[----:B------:R-:W-:Y:S01]  /*d710*/  IMAD.MOV.U32 R219, RZ, RZ, R204 ;  /* 0x000000ffffdb7224 */ /* 0x000fe200078e00cc */
[----:B------:R-:W-:Y:S11]  /*d720*/  HMMA.16816.F32 R168, R64, R212, RZ ;  /* 0x000000d440a8723c */ /* 0x000ff600000018ff */
[----:B------:R-:W-:Y:S05]  /*d730*/  @!UPT UIADD3 URZ, URZ, URZ, URZ ;  /* 0x0000003f3f3ff290 */ /* 0x000fea000fffe03f */
        /* <DEDUP_REMOVED lines=9> */
[----:B------:R-:W-:Y:S01]  /*d7d0*/  HMMA.16816.F32 R204, R164, R212, RZ ;  /* 0x000000d4a4cc723c */ /* 0x000fe200000018ff */
[----:B------:R-:W-:Y:S02]  /*d7e0*/  IMAD.MOV.U32 R72, RZ, RZ, R71 ;  /* 0x000000ffff487224 */ /* 0x000fe400078e0047 */
[----:B------:R-:W-:-:S04]  /*d7f0*/  IMAD.MOV.U32 R71, RZ, RZ, R248 ;  /* 0x000000ffff477224 */ /* 0x000fc800078e00f8 */
[----:B------:R-:W-:Y:S02]  /*d800*/  IMAD.MOV.U32 R212, RZ, RZ, R74 ;  /* 0x000000ffffd47224 */ /* 0x000fe400078e004a */
[----:B------:R-:W-:Y:S11]  /*d810*/  IMAD.MOV.U32 R213, RZ, RZ, R73 ;  /* 0x000000ffffd57224 */ /* 0x000ff600078e0049 */
[----:B------:R-:W-:Y:S04]  /*d820*/  @!UPT UIADD3 URZ, URZ, URZ, URZ ;  /* 0x0000003f3f3ff290 */ /* 0x000fe8000fffe03f */
[----:B--2---:R-:W-:Y:S11]  /*d830*/  HMMA.16816.F32 R204, R60, R208, R204 ;  /* 0x000000d03ccc723c */ /* 0x004ff600000018cc */
[----:B------:R-:W-:Y:S11]  /*d840*/  @!UPT UIADD3 URZ, URZ, URZ, URZ ;  /* 0x0000003f3f3ff290 */ /* 0x000ff6000fffe03f */
[----:B------:R-:W-:Y:S02]  /*d850*/  @!UPT UIADD3 URZ, URZ, URZ, URZ ;  /* 0x0000003f3f3ff290 */ /* 0x000fe4000fffe03f */
[----:B------:R-:W-:Y:S02]  /*d860*/  IMAD.MOV.U32 R216, RZ, RZ, R204 ;  /* 0x000000ffffd87224 */ /* 0x000fe400078e00cc */
[----:B------:R-:W-:Y:S02]  /*d870*/  IMAD.MOV.U32 R204, RZ, RZ, R250 ;  /* 0x000000ffffcc7224 */ /* 0x000fe400078e00fa */
[----:B------:R-:W2:Y:S01]  /*d880*/  S2R R250, SR_TID.X ;  /* 0x0000000000fa7919 */ /* 0x000ea20000002100 */
[----:B------:R-:W-:Y:S02]  /*d890*/  IMAD.MOV.U32 R74, RZ, RZ, R206 ;  /* 0x000000ffff4a7224 */ /* 0x000fe400078e00ce */
[----:B------:R-:W-:Y:S02]  /*d8a0*/  IMAD.MOV.U32 R206, RZ, RZ, R0 ;  /* 0x000000ffffce7224 */ /* 0x000fe400078e0000 */
[----:B------:R-:W-:Y:S02]  /*d8b0*/  IMAD.U32 R0, RZ, RZ, UR21 ;  /* 0x00000015ff007e24 */ /* 0x000fe4000f8e00ff */
[----:B------:R-:W-:-:S02]  /*d8c0*/  IMAD.MOV.U32 R217, RZ, RZ, R205 ;  /* 0x000000ffffd97224 */ /* 0x000fc400078e00cd */
[----:B------:R-:W-:Y:S02]  /*d8d0*/  IMAD.MOV.U32 R73, RZ, RZ, R207 ;  /* 0x000000ffff497224 */ /* 0x000fe400078e00cf */
[----:B------:R-:W-:Y:S02]  /*d8e0*/  IMAD.MOV.U32 R205, RZ, RZ, R249 ;  /* 0x000000ffffcd7224 */ /* 0x000fe400078e00f9 */
[----:B------:R-:W-:Y:S02]  /*d8f0*/  IMAD.MOV.U32 R207, RZ, RZ, R251 ;  /* 0x000000ffffcf7224 */ /* 0x000fe400078e00fb */
[----:B--2---:R-:W-:-:S05]  /*d900*/  IMAD.SHL.U32 R250, R250, 0x2, RZ ;  /* 0x00000002fafa7824 */ /* 0x004fca00078e00ff */
[----:B------:R-:W-:-:S05]  /*d910*/  LOP3.LUT R250, R250, 0x6, RZ, 0xc0, !PT ;  /* 0x00000006fafa7812 */ /* 0x000fca00078ec0ff */
[----:B------:R-:W-:Y:S02]  /*d920*/  IMAD R0, R0, 0x40, R250 ;  /* 0x0000004000007824 */ /* 0x000fe400078e02fa */
[----:B------:R-:W-:Y:S07]  /*d930*/  HMMA.16816.F32 R248, R56, R208, R168 ;  /* 0x000000d038f8723c */ /* 0x000fee00000018a8 */
[----:B------:R-:W-:Y:S01]  /*d940*/  IMAD.MOV.U32 R171, RZ, RZ, R2 ;  /* 0x000000ffffab7224 */ /* 0x000fe200078e0002 */
[C---:B------:R-:W-:Y:S01]  /*d950*/  IADD3 R2, R0.reuse, 0x1, RZ ;  /* 0x0000000100027810 */ /* 0x040fe20007ffe0ff */
[----:B------:R-:W-:Y:S01]  /*d960*/  IMAD.MOV.U32 R170, RZ, RZ, R3 ;  /* 0x000000ffffaa7224 */ /* 0x000fe200078e0003 */
[-C--:B-----5:R-:W-:Y:S01]  /*d970*/  ISETP.GE.AND P4, PT, R0, R16.reuse, PT ;  /* 0x000000100000720c */ /* 0x0a0fe20003f86270 */
[----:B------:R-:W-:Y:S01]  /*d980*/  IMAD.MOV.U32 R168, RZ, RZ, R75 ;  /* 0x000000ffffa87224 */ /* 0x000fe200078e004b */
[-C--:B------:R-:W-:Y:S01]  /*d990*/  ISETP.GE.AND P5, PT, R2, R16.reuse, PT ;  /* 0x000000100200720c */ /* 0x080fe20003fa6270 */
[----:B------:R-:W-:Y:S01]  /*d9a0*/  IMAD.MOV.U32 R169, RZ, RZ, R204 ;  /* 0x000000ffffa97224 */ /* 0x000fe200078e00cc */
[----:B------:R-:W-:Y:S01]  /*d9b0*/  IADD3 R3, R0, 0x8, RZ ;  /* 0x0000000800037810 */ /* 0x000fe20007ffe0ff */
[----:B------:R1:W5:Y:S01]  /*d9c0*/  LDL.LU R75, [R1+0xcc] ;  /* 0x0000cc00014b7983 */ /* 0x0003620000300800 */
[----:B------:R-:W-:Y:S01]  /*d9d0*/  FSEL R204, R205, -INF , !P5 ;  /* 0xff800000cdcc7808 */ /* 0x000fe20006800000 */
[----:B------:R-:W-:Y:S01]  /*d9e0*/  IMAD.MOV.U32 R209, RZ, RZ, R217 ;  /* 0x000000ffffd17224 */ /* 0x000fe200078e00d9 */
[----:B------:R-:W-:Y:S01]  /*d9f0*/  FSEL R245, R245, -INF , !P4 ;  /* 0xff800000f5f57808 */ /* 0x000fe20006000000 */
[----:B------:R-:W-:Y:S01]  /*da00*/  IMAD.MOV.U32 R208, RZ, RZ, R216 ;  /* 0x000000ffffd07224 */ /* 0x000fe200078e00d8 */
[----:B------:R-:W-:Y:S01]  /*da10*/  ISETP.GE.AND P4, PT, R3, R16, PT ;  /* 0x000000100300720c */ /* 0x000fe20003f86270 */
[----:B------:R2:W-:Y:S01]  /*da20*/  STL [R1+0x10], R204 ;  /* 0x000010cc01007387 */ /* 0x0005e20000100800 */
[----:B------:R-:W-:-:S02]  /*da30*/  ISETP.GE.AND P6, PT, R2, R17, PT ;  /* 0x000000110200720c */ /* 0x000fc40003fc6270 */
[C---:B------:R-:W-:Y:S02]  /*da40*/  ISETP.GE.AND P1, PT, R2.reuse, R18, PT ;  /* 0x000000120200720c */ /* 0x040fe40003f26270 */
[----:B------:R-:W-:Y:S02]  /*da50*/  ISETP.GE.AND P0, PT, R2, R19, PT ;  /* 0x000000130200720c */ /* 0x000fe40003f06270 */
[----:B------:R-:W-:-:S04]  /*da60*/  IADD3 R2, R0, 0x9, RZ ;  /* 0x0000000900027810 */ /* 0x000fc80007ffe0ff */
[----:B------:R-:W-:Y:S02]  /*da70*/  ISETP.GE.AND P5, PT, R2, R16, PT ;  /* 0x000000100200720c */ /* 0x000fe40003fa6270 */
[----:B--2---:R-:W-:Y:S02]  /*da80*/  FSEL R204, R228, -INF , !P4 ;  /* 0xff800000e4cc7808 */ /* 0x004fe40006000000 */
[----:B------:R-:W-:-:S03]  /*da90*/  ISETP.GE.AND P4, PT, R0, R17, PT ;  /* 0x000000110000720c */ /* 0x000fc60003f86270 */
[----:B------:R2:W-:Y:S01]  /*daa0*/  STL [R1+0x14], R204 ;  /* 0x000014cc01007387 */ /* 0x0005e20000100800 */
[----:B------:R-:W-:Y:S02]  /*dab0*/  FSEL R246, R246, -INF , !P4 ;  /* 0xff800000f6f67808 */ /* 0x000fe40006000000 */
[-C--:B------:R-:W-:Y:S02]  /*dac0*/  ISETP.GE.AND P4, PT, R2, R17.reuse, PT ;  /* 0x000000110200720c */ /* 0x080fe40003f86270 */
[----:B--2---:R-:W-:Y:S02]  /*dad0*/  FSEL R204, R229, -INF , !P5 ;  /* 0xff800000e5cc7808 */ /* 0x004fe40006800000 */
[----:B------:R-:W-:-:S03]  /*dae0*/  ISETP.GE.AND P5, PT, R3, R17, PT ;  /* 0x000000110300720c */ /* 0x000fc60003fa6270 */
[----:B------:R2:W-:Y:S01]  /*daf0*/  STL [R1+0x30], R204 ;  /* 0x000030cc01007387 */ /* 0x0005e20000100800 */
[----:B------:R-:W-:Y:S02]  /*db00*/  FSEL R205, R230, -INF , !P5 ;  /* 0xff800000e6cd7808 */ /* 0x000fe40006800000 */
[----:B------:R-:W-:Y:S02]  /*db10*/  ISETP.GE.AND P5, PT, R3, R19, PT ;  /* 0x000000130300720c */ /* 0x000fe40003fa6270 */
[----:B--2---:R-:W-:Y:S02]  /*db20*/  FSEL R204, R206, -INF , !P6 ;  /* 0xff800000cecc7808 */ /* 0x004fe40007000000 */
[----:B------:R-:W-:-:S03]  /*db30*/  ISETP.GE.AND P6, PT, R0, R18, PT ;  /* 0x000000120000720c */ /* 0x000fc60003fc6270 */
[----:B------:R2:W-:Y:S01]  /*db40*/  STL [R1+0x18], R204 ;  /* 0x000018cc01007387 */ /* 0x0005e20000100800 */
[----:B------:R-:W-:Y:S02]  /*db50*/  FSEL R247, R247, -INF , !P6 ;  /* 0xff800000f7f77808 */ /* 0x000fe40007000000 */
[-C--:B------:R-:W-:Y:S01]  /*db60*/  ISETP.GE.AND P6, PT, R0, R19.reuse, PT ;  /* 0x000000130000720c */ /* 0x080fe20003fc6270 */
[----:B------:R-:W-:Y:S03]  /*db70*/  STL [R1+0x1c], R205 ;  /* 0x00001ccd01007387 */ /* 0x000fe60000100800 */
[----:B------:R-:W-:Y:S02]  /*db80*/  FSEL R252, R252, -INF , !P6 ;  /* 0xff800000fcfc7808 */ /* 0x000fe40007000000 */
[----:B------:R-:W-:Y:S02]  /*db90*/  ISETP.GE.AND P6, PT, R2, R19, PT ;  /* 0x000000130200720c */ /* 0x000fe40003fc6270 */
[----:B--2---:R-:W-:-:S02]  /*dba0*/  FSEL R204, R231, -INF , !P4 ;  /* 0xff800000e7cc7808 */ /* 0x004fc40006000000 */
[-C--:B------:R-:W-:Y:S02]  /*dbb0*/  ISETP.GE.AND P4, PT, R3, R18.reuse, PT ;  /* 0x000000120300720c */ /* 0x080fe40003f86270 */
[----:B------:R-:W-:Y:S01]  /*dbc0*/  FSEL R3, R207, -INF , !P1 ;  /* 0xff800000cf037808 */ /* 0x000fe20004800000 */
[----:B------:R-:W-:Y:S01]  /*dbd0*/  STL [R1+0x34], R204 ;  /* 0x000034cc01007387 */ /* 0x000fe20000100800 */
[----:B------:R-:W-:Y:S02]  /*dbe0*/  ISETP.GE.AND P1, PT, R2, R18, PT ;  /* 0x000000120200720c */ /* 0x000fe40003f26270 */
[----:B------:R-:W-:Y:S01]  /*dbf0*/  IADD3 R2, R0, 0x10, RZ ;  /* 0x0000001000027810 */ /* 0x000fe20007ffe0ff */
[----:B------:R-:W2:Y:S04]  /*dc00*/  LDSM.16.M88.4 R204, [R232+0x9000] ;  /* 0x00900000e8cc783b */ /* 0x000ea80000000200 */
[----:B------:R3:W-:Y:S02]  /*dc10*/  STL [R1+0x20], R3 ;  /* 0x0000200301007387 */ /* 0x0007e40000100800 */
[----:B---3--:R-:W-:-:S02]  /*dc20*/  FSEL R3, R168, -INF , !P0 ;  /* 0xff800000a8037808 */ /* 0x008fc40004000000 */
[----:B------:R-:W-:Y:S02]  /*dc30*/  FSEL R168, R169, -INF , !P4 ;  /* 0xff800000a9a87808 */ /* 0x000fe40006000000 */
[C---:B------:R-:W-:Y:S01]  /*dc40*/  ISETP.GE.AND P0, PT, R2.reuse, R16, PT ;  /* 0x000000100200720c */ /* 0x040fe20003f06270 */
[----:B------:R3:W-:Y:S01]  /*dc50*/  STL [R1+0x24], R3 ;  /* 0x0000240301007387 */ /* 0x0007e20000100800 */
[----:B------:R-:W-:-:S03]  /*dc60*/  ISETP.GE.AND P4, PT, R2, R18, PT ;  /* 0x000000120200720c */ /* 0x000fc60003f86270 */
[----:B------:R4:W-:Y:S01]  /*dc70*/  STL [R1], R168 ;  /* 0x000000a801007387 */ /* 0x0009e20000100800 */
[C---:B--2---:R-:W-:Y:S01]  /*dc80*/  HMMA.16816.F32 R228, R64.reuse, R206, RZ ;  /* 0x000000ce40e4723c */ /* 0x044fe200000018ff */
[----:B---3--:R-:W-:Y:S02]  /*dc90*/  FSEL R3, R170, -INF , !P1 ;  /* 0xff800000aa037808 */ /* 0x008fe40004800000 */
[----:B------:R-:W-:Y:S02]  /*dca0*/  ISETP.GE.AND P1, PT, R2, R17, PT ;  /* 0x000000110200720c */ /* 0x000fe40003f26270 */
[----:B----4-:R-:W-:Y:S01]  /*dcb0*/  IADD3 R168, R0, 0x11, RZ ;  /* 0x0000001100a87810 */ /* 0x010fe20007ffe0ff */
[----:B------:R2:W-:Y:S01]  /*dcc0*/  STL [R1+0x4], R3 ;  /* 0x0000040301007387 */ /* 0x0005e20000100800 */
[----:B------:R-:W-:Y:S02]  /*dcd0*/  FSEL R170, R226, -INF , !P1 ;  /* 0xff800000e2aa7808 */ /* 0x000fe40004800000 */
[----:B--2---:R-:W-:Y:S01]  /*dce0*/  FSEL R3, R212, -INF , !P5 ;  /* 0xff800000d4037808 */ /* 0x004fe20006800000 */
[----:B------:R-:W-:Y:S01]  /*dcf0*/  IMAD.MOV.U32 R212, RZ, RZ, R213 ;  /* 0x000000ffffd47224 */ /* 0x000fe200078e00d5 */
[----:B------:R-:W-:Y:S01]  /*dd00*/  ISETP.GE.AND P5, PT, R2, R19, PT ;  /* 0x000000130200720c */ /* 0x000fe20003fa6270 */
[----:B------:R-:W-:Y:S01]  /*dd10*/  IMAD.MOV.U32 R213, RZ, RZ, R218 ;  /* 0x000000ffffd57224 */ /* 0x000fe200078e00da */
[----:B------:R-:W-:Y:S01]  /*dd20*/  FSEL R2, R219, -INF , !P6 ;  /* 0xff800000db027808 */ /* 0x000fe20007000000 */
[----:B------:R2:W-:Y:S01]  /*dd30*/  STL [R1+0x8], R3 ;  /* 0x0000080301007387 */ /* 0x0005e20000100800 */
[----:B------:R-:W-:Y:S01]  /*dd40*/  ISETP.GE.AND P6, PT, R168, R16, PT ;  /* 0x00000010a800720c */ /* 0x000fe20003fc6270 */
[----:B------:R-:W-:Y:S02]  /*dd50*/  HMMA.16816.F32 R216, R64, R214, RZ ;  /* 0x000000d640d8723c */ /* 0x000fe400000018ff */
[----:B------:R3:W-:Y:S01]  /*dd60*/  STL [R1+0xc], R2 ;  /* 0x00000c0201007387 */ /* 0x0007e20000100800 */
[----:B--2---:R-:W-:-:S02]  /*dd70*/  FSEL R3, R224, -INF , !P0 ;  /* 0xff800000e0037808 */ /* 0x004fc40004000000 */
[----:B------:R-:W-:Y:S02]  /*dd80*/  ISETP.GE.AND P0, PT, R168, R17, PT ;  /* 0x00000011a800720c */ /* 0x000fe40003f06270 */
[----:B---3--:R-:W-:Y:S01]  /*dd90*/  FSEL R2, R225, -INF , !P6 ;  /* 0xff800000e1027808 */ /* 0x008fe20007000000 */
[----:B------:R2:W-:Y:S01]  /*dda0*/  STL [R1+0x90], R3 ;  /* 0x0000900301007387 */ /* 0x0005e20000100800 */
[----:B------:R-:W-:Y:S02]  /*ddb0*/  FSEL R169, R227, -INF , !P0 ;  /* 0xff800000e3a97808 */ /* 0x000fe40004000000 */
[----:B------:R-:W-:Y:S01]  /*ddc0*/  HMMA.16816.F32 R224, R64, R204, RZ ;  /* 0x000000cc40e0723c */ /* 0x000fe200000018ff */
[----:B------:R3:W-:Y:S04]  /*ddd0*/  STL [R1+0x8c], R2 ;  /* 0x00008c0201007387 */ /* 0x0007e80000100800 */
[----:B------:R4:W-:Y:S04]  /*dde0*/  STL [R1+0x98], R170 ;  /* 0x000098aa01007387 */ /* 0x0009e80000100800 */
[----:B------:R1:W-:Y:S01]  /*ddf0*/  STL [R1+0x94], R169 ;  /* 0x000094a901007387 */ /* 0x0003e20000100800 */
[----:B--2---:R-:W-:-:S02]  /*de00*/  IADD3 R3, R0, 0x18, RZ ;  /* 0x0000001800037810 */ /* 0x004fc40007ffe0ff */
[----:B---3--:R-:W-:Y:S02]  /*de10*/  IADD3 R2, R0, 0x19, RZ ;  /* 0x0000001900027810 */ /* 0x008fe40007ffe0ff */
[CC--:B------:R-:W-:Y:S02]  /*de20*/  ISETP.GE.AND P6, PT, R3.reuse, R16.reuse, PT ;  /* 0x000000100300720c */ /* 0x0c0fe40003fc6270 */
[----:B------:R-:W-:Y:S02]  /*de30*/  ISETP.GE.AND P1, PT, R2, R16, PT ;  /* 0x000000100200720c */ /* 0x000fe40003f26270 */
[----:B------:R-:W-:Y:S02]  /*de40*/  ISETP.GE.AND P0, PT, R3, R17, PT ;  /* 0x000000110300720c */ /* 0x000fe40003f06270 */
[----:B----4-:R-:W-:Y:S02]  /*de50*/  FSEL R170, R220, -INF , !P6 ;  /* 0xff800000dcaa7808 */ /* 0x010fe40007000000 */
[----:B-1----:R-:W-:-:S02]  /*de60*/  FSEL R169, R221, -INF , !P1 ;  /* 0xff800000dda97808 */ /* 0x002fc40004800000 */
[----:B------:R-:W-:Y:S01]  /*de70*/  FSEL R64, R222, -INF , !P0 ;  /* 0xff800000de407808 */ /* 0x000fe20004000000 */
[----:B------:R-:W-:Y:S01]  /*de80*/  STL [R1+0x88], R170 ;  /* 0x000088aa01007387 */ /* 0x000fe20000100800 */
[----:B------:R-:W-:Y:S02]  /*de90*/  ISETP.GE.AND P6, PT, R2, R17, PT ;  /* 0x000000110200720c */ /* 0x000fe40003fc6270 */
[CC--:B------:R-:W-:Y:S01]  /*dea0*/  ISETP.GE.AND P1, PT, R168.reuse, R18.reuse, PT ;  /* 0x00000012a800720c */ /* 0x0c0fe20003f26270 */
[----:B------:R-:W-:Y:S01]  /*deb0*/  STL [R1+0x74], R169 ;  /* 0x000074a901007387 */ /* 0x000fe20000100800 */
[----:B------:R-:W-:Y:S02]  /*dec0*/  FSEL R65, R223, -INF , !P6 ;  /* 0xff800000df417808 */ /* 0x000fe40007000000 */
[----:B------:R-:W-:Y:S01]  /*ded0*/  ISETP.GE.AND P0, PT, R168, R19, PT ;  /* 0x00000013a800720c */ /* 0x000fe20003f06270 */
[----:B------:R1:W-:Y:S01]  /*dee0*/  STL [R1+0x60], R64 ;  /* 0x0000604001007387 */ /* 0x0003e20000100800 */
[----:B------:R-:W-:-:S03]  /*def0*/  ISETP.GE.AND P6, PT, R3, R18, PT ;  /* 0x000000120300720c */ /* 0x000fc60003fc6270 */
[----:B------:R-:W-:Y:S01]  /*df00*/  STL [R1+0x5c], R65 ;  /* 0x00005c4101007387 */ /* 0x000fe20000100800 */
[----:B-1----:R-:W-:Y:S02]  /*df10*/  FSEL R64, R171, -INF , !P4 ;  /* 0xff800000ab407808 */ /* 0x002fe40006000000 */
[C---:B------:R-:W-:Y:S01]  /*df20*/  HMMA.16816.F32 R168, R164.reuse, R204, RZ ;  /* 0x000000cca4a8723c */ /* 0x040fe200000018ff */
[-C--:B------:R-:W-:Y:S02]  /*df30*/  ISETP.GE.AND P4, PT, R3, R19.reuse, PT ;  /* 0x000000130300720c */ /* 0x080fe40003f86270 */
[----:B------:R1:W-:Y:S01]  /*df40*/  STL [R1+0x2c], R64 ;  /* 0x00002c4001007387 */ /* 0x0003e20000100800 */
[----:B------:R-:W-:Y:S02]  /*df50*/  FSEL R3, R213, -INF , !P5 ;  /* 0xff800000d5037808 */ /* 0x000fe40006800000 */
[----:B------:R-:W-:Y:S02]  /*df60*/  ISETP.GE.AND P5, PT, R2, R19, PT ;  /* 0x000000130200720c */ /* 0x000fe40003fa6270 */
[----:B------:R-:W-:Y:S01]  /*df70*/  HMMA.16816.F32 R204, R164, R206, RZ ;  /* 0x000000cea4cc723c */ /* 0x000fe200000018ff */
[----:B-1----:R-:W-:-:S07]  /*df80*/  FSEL R64, R212, -INF , !P1 ;  /* 0xff800000d4407808 */ /* 0x002fce0004800000 */
[----:B------:R-:W-:Y:S01]  /*df90*/  HMMA.16816.F32 R212, R164, R214, RZ ;  /* 0x000000d6a4d4723c */ /* 0x000fe200000018ff */
[----:B------:R-:W-:Y:S01]  /*dfa0*/  ISETP.GE.AND P1, PT, R2, R18, PT ;  /* 0x000000120200720c */ /* 0x000fe20003f26270 */
[----:B------:R-:W-:Y:S04]  /*dfb0*/  STL [R1+0x28], R64 ;  /* 0x0000284001007387 */ /* 0x000fe80000100800 */
[----:B------:R-:W1:Y:S02]  /*dfc0*/  LDSM.16.M88.4 R64, [R239+0x1000] ;  /* 0x00100000ef40783b */ /* 0x000e640000000200 */
[-C--:B------:R-:W-:Y:S02]  /*dfd0*/  HMMA.16816.F32 R216, R56, R210.reuse, R216 ;  /* 0x000000d238d8723c */ /* 0x080fe400000018d8 */
[----:B------:R-:W-:Y:S11]  /*dfe0*/  STL [R1+0x50], R3 ;  /* 0x0000500301007387 */ /* 0x000ff60000100800 */
[----:B------:R-:W-:Y:S03]  /*dff0*/  @!UPT UIADD3 URZ, URZ, URZ, URZ ;  /* 0x0000003f3f3ff290 */ /* 0x000fe6000fffe03f */
[C---:B------:R-:W-:Y:S08]  /*e000*/  HMMA.16816.F32 R212, R60.reuse, R210, R212 ;  /* 0x000000d23cd4723c */ /* 0x040ff000000018d4 */
[-C--:B-1----:R-:W-:Y:S08]  /*e010*/  HMMA.16816.F32 R164, R60, R64.reuse, R168 ;  /* 0x000000403ca4723c */ /* 0x082ff000000018a8 */
[C---:B------:R-:W-:Y:S07]  /*e020*/  HMMA.16816.F32 R168, R56.reuse, R64, R224 ;  /* 0x0000004038a8723c */ /* 0x040fee00000018e0 */
[----:B------:R-:W-:Y:S01]  /*e030*/  IMAD.MOV.U32 R224, RZ, RZ, R208 ;  /* 0x000000ffffe07224 */ /* 0x000fe200078e00d0 */
[----:B------:R-:W-:Y:S01]  /*e040*/  HMMA.16816.F32 R228, R56, R66, R228 ;  /* 0x0000004238e4723c */ /* 0x000fe200000018e4 */
[----:B------:R-:W1:Y:S01]  /*e050*/  LDSM.16.M88.4 R56, [R238+0x9800] ;  /* 0x00980000ee38783b */ /* 0x000e620000000200 */
[----:B------:R-:W-:-:S02]  /*e060*/  IMAD.MOV.U32 R225, RZ, RZ, R209 ;  /* 0x000000ffffe17224 */ /* 0x000fc400078e00d1 */
[----:B------:R-:W-:-:S04]  /*e070*/  IMAD.MOV.U32 R226, RZ, RZ, R74 ;  /* 0x000000ffffe27224 */ /* 0x000fc800078e004a */
[----:B------:R-:W-:Y:S01]  /*e080*/  HMMA.16816.F32 R204, R60, R66, R204 ;  /* 0x000000423ccc723c */ /* 0x000fe200000018cc */
[----:B------:R-:W2:Y:S04]  /*e090*/  LDSM.16.M88.4 R64, [R238+0x9000] ;  /* 0x00900000ee40783b */ /* 0x000ea80000000200 */
[----:B------:R-:W3:Y:S01]  /*e0a0*/  LDSM.16.M88.4 R60, [R237+0x1000] ;  /* 0x00100000ed3c783b */ /* 0x000ee20000000200 */
[----:B------:R-:W-:-:S03]  /*e0b0*/  IMAD.MOV.U32 R227, RZ, RZ, R73 ;  /* 0x000000ffffe37224 */ /* 0x000fc600078e0049 */
[----:B------:R4:W5:Y:S04]  /*e0c0*/  LDL.LU R74, [R1+0xc8] ;  /* 0x0000c800014a7983 */ /* 0x0009680000300800 */
[----:B------:R4:W5:Y:S01]  /*e0d0*/  LDL.LU R73, [R1+0xc4] ;  /* 0x0000c40001497983 */ /* 0x0009620000300800 */
[C---:B------:R-:W-:Y:S01]  /*e0e0*/  IADD3 R2, R0.reuse, 0x20, RZ ;  /* 0x0000002000027810 */ /* 0x040fe20007ffe0ff */
[----:B-1----:R-:W-:Y:S08]  /*e0f0*/  HMMA.16816.F32 R220, R48, R56, R248 ;  /* 0x0000003830dc723c */ /* 0x002ff000000018f8 */
[-C--:B--2---:R-:W-:Y:S08]  /*e100*/  HMMA.16816.F32 R164, R52, R64.reuse, R164 ;  /* 0x0000004034a4723c */ /* 0x084ff000000018a4 */
[C---:B------:R-:W-:Y:S08]  /*e110*/  HMMA.16816.F32 R168, R48.reuse, R64, R168 ;  /* 0x0000004030a8723c */ /* 0x040ff000000018a8 */
[C---:B------:R-:W-:Y:S08]  /*e120*/  HMMA.16816.F32 R208, R48.reuse, R66, R228 ;  /* 0x0000004230d0723c */ /* 0x040ff000000018e4 */
[----:B------:R-:W-:Y:S01]  /*e130*/  HMMA.16816.F32 R228, R48, R58, R216 ;  /* 0x0000003a30e4723c */ /* 0x000fe200000018d8 */
[----:B------:R-:W1:Y:S07]  /*e140*/  LDSM.16.M88.4 R48, [R232+0xb000] ;  /* 0x00b00000e830783b */ /* 0x000e6e0000000200 */
[C---:B------:R-:W-:Y:S08]  /*e150*/  HMMA.16816.F32 R216, R52.reuse, R56, R224 ;  /* 0x0000003834d8723c */ /* 0x040ff000000018e0 */
[C---:B------:R-:W-:Y:S08]  /*e160*/  HMMA.16816.F32 R204, R52.reuse, R66, R204 ;  /* 0x0000004234cc723c */ /* 0x040ff000000018cc */
[----:B------:R-:W-:Y:S01]  /*e170*/  HMMA.16816.F32 R224, R52, R58, R212 ;  /* 0x0000003a34e0723c */ /* 0x000fe200000018d4 */
[----:B------:R-:W2:Y:S07]  /*e180*/  LDSM.16.M88.4 R52, [R237+0x1800] ;  /* 0x00180000ed34783b */ /* 0x000eae0000000200 */
[-C--:B---3--:R-:W-:Y:S08]  /*e190*/  HMMA.16816.F32 R64, R44, R60.reuse, R164 ;  /* 0x0000003c2c40723c */ /* 0x088ff000000018a4 */
[C---:B------:R-:W-:Y:S08]  /*e1a0*/  HMMA.16816.F32 R56, R40.reuse, R60, R168 ;  /* 0x0000003c2838723c */ /* 0x040ff000000018a8 */
[-C--:B------:R-:W-:Y:S08]  /*e1b0*/  HMMA.16816.F32 R212, R40, R62.reuse, R208 ;  /* 0x0000003e28d4723c */ /* 0x080ff000000018d0 */
[----:B------:R-:W-:Y:S01]  /*e1c0*/  HMMA.16816.F32 R208, R44, R62, R204 ;  /* 0x0000003e2cd0723c */ /* 0x000fe200000018cc */
[----:B------:R-:W3:Y:S07]  /*e1d0*/  LDSM.16.M88.4 R60, [R232+0xb800] ;  /* 0x00b80000e83c783b */ /* 0x000eee0000000200 */
[----:B-1----:R-:W-:Y:S08]  /*e1e0*/  HMMA.16816.F32 R204, R36, R48, R64 ;  /* 0x0000003024cc723c */ /* 0x002ff00000001840 */
[C---:B--2---:R-:W-:Y:S08]  /*e1f0*/  HMMA.16816.F32 R168, R44.reuse, R52, R216 ;  /* 0x000000342ca8723c */ /* 0x044ff000000018d8 */
[----:B------:R-:W-:Y:S01]  /*e200*/  HMMA.16816.F32 R164, R44, R54, R224 ;  /* 0x000000362ca4723c */ /* 0x000fe200000018e0 */
[----:B------:R-:W-:Y:S07]  /*e210*/  LDSM.16.M88.4 R44, [R239+0x3800] ;  /* 0x00380000ef2c783b */ /* 0x000fee0000000200 */
[----:B------:R-:W-:Y:S01]  /*e220*/  HMMA.16816.F32 R64, R32, R48, R56 ;  /* 0x000000302040723c */ /* 0x000fe20000001838 */
[----:B------:R-:W1:Y:S07]  /*e230*/  LDSM.16.M88.4 R56, [R239+0x3000] ;  /* 0x00300000ef38783b */ /* 0x000e6e0000000200 */
[C---:B------:R-:W-:Y:S08]  /*e240*/  HMMA.16816.F32 R220, R40.reuse, R52, R220 ;  /* 0x0000003428dc723c */ /* 0x040ff000000018dc */
[----:B------:R-:W-:Y:S01]  /*e250*/  HMMA.16816.F32 R216, R40, R54, R228 ;  /* 0x0000003628d8723c */ /* 0x000fe200000018e4 */
[----:B------:R-:W2:Y:S07]  /*e260*/  LDSM.16.M88.4 R40, [R238+0xb000] ;  /* 0x00b00000ee28783b */ /* 0x000eae0000000200 */
[-C--:B------:R-:W-:Y:S08]  /*e270*/  HMMA.16816.F32 R224, R32, R50.reuse, R212 ;  /* 0x0000003220e0723c */ /* 0x080ff000000018d4 */
[C---:B------:R-:W-:Y:S08]  /*e280*/  HMMA.16816.F32 R208, R36.reuse, R50, R208 ;  /* 0x0000003224d0723c */ /* 0x040ff000000018d0 */
[C---:B---3--:R-:W-:Y:S08]  /*e290*/  HMMA.16816.F32 R52, R36.reuse, R60, R168 ;  /* 0x0000003c2434723c */ /* 0x048ff000000018a8 */
[----:B------:R-:W-:Y:S01]  /*e2a0*/  HMMA.16816.F32 R48, R36, R62, R164 ;  /* 0x0000003e2430723c */ /* 0x000fe200000018a4 */
[----:B------:R-:W3:Y:S07]  /*e2b0*/  LDSM.16.M88.4 R36, [R238+0xb800] ;  /* 0x00b80000ee24783b */ /* 0x000eee0000000200 */
[----:B-1----:R-:W-:Y:S08]  /*e2c0*/  HMMA.16816.F32 R212, R24, R56, R64 ;  /* 0x0000003818d4723c */ /* 0x002ff00000001840 */
[C---:B------:R-:W-:Y:S08]  /*e2d0*/  HMMA.16816.F32 R64, R32.reuse, R60, R220 ;  /* 0x0000003c2040723c */ /* 0x040ff000000018dc */
[----:B------:R-:W-:Y:S01]  /*e2e0*/  HMMA.16816.F32 R60, R32, R62, R216 ;  /* 0x0000003e203c723c */ /* 0x000fe200000018d8 */
[----:B------:R-:W-:Y:S07]  /*e2f0*/  LDSM.16.M88.4 R32, [R237+0x3800] ;  /* 0x00380000ed20783b */ /* 0x000fee0000000200 */
[C---:B------:R-:W-:Y:S08]  /*e300*/  HMMA.16816.F32 R204, R28.reuse, R56, R204 ;  /* 0x000000381ccc723c */ /* 0x040ff000000018cc */
[C---:B------:R-:W-:Y:S08]  /*e310*/  HMMA.16816.F32 R168, R28.reuse, R58, R208 ;  /* 0x0000003a1ca8723c */ /* 0x040ff000000018d0 */
[C---:B------:R-:W-:Y:S08]  /*e320*/  HMMA.16816.F32 R164, R28.reuse, R44, R52 ;  /* 0x0000002c1ca4723c */ /* 0x040ff00000001834 */
[----:B------:R-:W-:Y:S01]  /*e330*/  HMMA.16816.F32 R52, R28, R46, R48 ;  /* 0x0000002e1c34723c */ /* 0x000fe20000001830 */
[----:B------:R-:W1:Y:S01]  /*e340*/  LDSM.16.M88.4 R28, [R237+0x3000] ;  /* 0x00300000ed1c783b */ /* 0x000e620000000200 */
[----:B------:R-:W-:Y:S01]  /*e350*/  IADD3 R3, R0, 0x28, RZ ;  /* 0x0000002800037810 */ /* 0x000fe20007ffe0ff */
[----:B------:R-:W-:Y:S01]  /*e360*/  UISETP.GE.AND UP0, UPT, UR8, 0x4, UPT ;  /* 0x000000040800788c */ /* 0x000fe2000bf06270 */
[----:B------:R-:W-:-:S04]  /*e370*/  DEPBAR.LE SB0, 0x0 ;  /* 0x000080000000791a */ /* 0x000fc80000000000 */
[C---:B------:R-:W-:Y:S08]  /*e380*/  HMMA.16816.F32 R48, R24.reuse, R44, R64 ;  /* 0x0000002c1830723c */ /* 0x040ff00000001840 */
[C---:B------:R-:W-:Y:S08]  /*e390*/  HMMA.16816.F32 R56, R24.reuse, R58, R224 ;  /* 0x0000003a1838723c */ /* 0x040ff000000018e0 */
[----:B------:R-:W-:Y:S08]  /*e3a0*/  HMMA.16816.F32 R44, R24, R46, R60 ;  /* 0x0000002e182c723c */ /* 0x000ff0000000183c */
[C---:B--2---:R-:W-:Y:S08]  /*e3b0*/  HMMA.16816.F32 R204, R20.reuse, R40, R204 ;  /* 0x0000002814cc723c */ /* 0x044ff000000018cc */
[C---:B------:R-:W-:Y:S08]  /*e3c0*/  HMMA.16816.F32 R24, R20.reuse, R42, R168 ;  /* 0x0000002a1418723c */ /* 0x040ff000000018a8 */
[C---:B---3--:R-:W-:Y:S08]  /*e3d0*/  HMMA.16816.F32 R60, R20.reuse, R36, R164 ;  /* 0x00000024143c723c */ /* 0x048ff000000018a4 */
[----:B------:R-:W-:Y:S01]  /*e3e0*/  HMMA.16816.F32 R20, R20, R38, R52 ;  /* 0x000000261414723c */ /* 0x000fe20000001834 */
[----:B------:R-:W-:-:S06]  /*e3f0*/  FSEL R164, R69, -INF , !P4 ;  /* 0xff80000045a47808 */ /* 0x000fcc0006000000 */
[----:B------:R-:W-:Y:S01]  /*e400*/  FSEL R55, R72, -INF , !P0 ;  /* 0xff80000048377808 */ /* 0x000fe20004000000 */
[C---:B------:R-:W-:Y:S01]  /*e410*/  HMMA.16816.F32 R212, R12.reuse, R40, R212 ;  /* 0x000000280cd4723c */ /* 0x040fe200000018d4 */
[----:B------:R4:W5:Y:S01]  /*e420*/  LDL.LU R72, [R1+0xc0] ;  /* 0x0000c00001487983 */ /* 0x0009620000300800 */
[----:B------:R-:W-:Y:S02]  /*e430*/  FSEL R52, R71, -INF , !P6 ;  /* 0xff80000047347808 */ /* 0x000fe40007000000 */
[----:B------:R-:W-:Y:S01]  /*e440*/  FSEL R54, R70, -INF , !P1 ;  /* 0xff80000046367808 */ /* 0x000fe20004800000 */
[----:B------:R4:W5:Y:S01]  /*e450*/  LDL.LU R71, [R1+0xbc] ;  /* 0x0000bc0001477983 */ /* 0x0009620000300800 */
[----:B------:R-:W-:Y:S02]  /*e460*/  FSEL R53, R68, -INF , !P5 ;  /* 0xff80000044357808 */ /* 0x000fe40006800000 */
[C---:B------:R-:W-:Y:S01]  /*e470*/  HMMA.16816.F32 R48, R12.reuse, R36, R48 ;  /* 0x000000240c30723c */ /* 0x040fe20000001830 */
[----:B------:R4:W5:Y:S04]  /*e480*/  LDL.LU R70, [R1+0xb8] ;  /* 0x0000b80001467983 */ /* 0x0009680000300800 */
[----:B------:R4:W5:Y:S03]  /*e490*/  LDL.LU R69, [R1+0xb4] ;  /* 0x0000b40001457983 */ /* 0x0009660000300800 */
[----:B------:R-:W-:Y:S01]  /*e4a0*/  HMMA.16816.F32 R44, R12, R38, R44 ;  /* 0x000000260c2c723c */ /* 0x000fe2000000182c */
[----:B------:R4:W5:Y:S07]  /*e4b0*/  LDL.LU R68, [R1+0xb0] ;  /* 0x0000b00001447983 */ /* 0x00096e0000300800 */
[C---:B-1----:R-:W-:Y:S08]  /*e4c0*/  HMMA.16816.F32 R36, R8.reuse, R28, R204 ;  /* 0x0000001c0824723c */ /* 0x042ff000000018cc */
[----:B------:R-:W-:Y:S01]  /*e4d0*/  HMMA.16816.F32 R24, R8, R30, R24 ;  /* 0x0000001e0818723c */ /* 0x000fe20000001818 */
[----:B------:R-:W-:Y:S01]  /*e4e0*/  BAR.SYNC.DEFER_BLOCKING 0x0 ;  /* 0x0000000000007b1d */ /* 0x000fe20000010000 */
[----:B------:R-:W-:-:S06]  /*e4f0*/  ISETP.GE.AND P0, PT, R2, R16, PT ;  /* 0x000000100200720c */ /* 0x000fcc0003f06270 */
[----:B------:R-:W-:Y:S01]  /*e500*/  HMMA.16816.F32 R56, R12, R42, R56 ;  /* 0x0000002a0c38723c */ /* 0x000fe20000001838 */
[C---:B------:R-:W-:Y:S02]  /*e510*/  ISETP.GE.AND P1, PT, R2.reuse, R17, PT ;  /* 0x000000110200720c */ /* 0x040fe40003f26270 */
[----:B------:R-:W-:-:S05]  /*e520*/  ISETP.GE.AND P6, PT, R2, R18, PT ;  /* 0x000000120200720c */ /* 0x000fca0003fc6270 */
[----:B------:R-:W-:Y:S01]  /*e530*/  HMMA.16816.F32 R40, R8, R32, R60 ;  /* 0x000000200828723c */ /* 0x000fe2000000183c */
[----:B------:R-:W-:-:S07]  /*e540*/  ISETP.GE.AND P4, PT, R2, R19, PT ;  /* 0x000000130200720c */ /* 0x000fce0003f86270 */
[----:B------:R-:W-:Y:S01]  /*e550*/  HMMA.16816.F32 R20, R8, R34, R20 ;  /* 0x000000220814723c */ /* 0x000fe20000001814 */
[----:B------:R-:W-:-:S06]  /*e560*/  IADD3 R2, R0, 0x29, RZ ;  /* 0x0000002900027810 */ /* 0x000fcc0007ffe0ff */
[----:B------:R-:W-:Y:S01]  /*e570*/  IADD3 R8, R0, 0x21, RZ ;  /* 0x0000002100087810 */ /* 0x000fe20007ffe0ff */
[----:B------:R-:W-:Y:S01]  /*e580*/  HMMA.16816.F32 R12, R4, R28, R212 ;  /* 0x0000001c040c723c */ /* 0x000fe200000018d4 */
[----:B------:R-:W-:-:S06]  /*e590*/  FSEL R216, R38, -INF , !P1 ;  /* 0xff80000026d87808 */ /* 0x000fcc0004800000 */
[----:B------:R-:W-:Y:S02]  /*e5a0*/  FSEL R214, R36, -INF , !P0 ;  /* 0xff80000024d67808 */ /* 0x000fe40004000000 */
[-C--:B------:R-:W-:Y:S02]  /*e5b0*/  ISETP.GE.AND P0, PT, R8, R17.reuse, PT ;  /* 0x000000110800720c */ /* 0x080fe40003f06270 */
[-C--:B------:R-:W-:Y:S02]  /*e5c0*/  ISETP.GE.AND P1, PT, R2, R16.reuse, PT ;  /* 0x000000100200720c */ /* 0x080fe40003f26270 */
[----:B------:R-:W-:Y:S02]  /*e5d0*/  FSEL R215, R39, -INF , !P0 ;  /* 0xff80000027d77808 */ /* 0x000fe40004000000 */
[----:B------:R-:W-:Y:S02]  /*e5e0*/  ISETP.GE.AND P0, PT, R3, R17, PT ;  /* 0x000000110300720c */ /* 0x000fe40003f06270 */
[----:B------:R-:W-:-:S02]  /*e5f0*/  ISETP.GE.AND P5, PT, R8, R16, PT ;  /* 0x000000100800720c */ /* 0x000fc40003fa6270 */
[----:B------:R-:W-:Y:S02]  /*e600*/  FSEL R209, R25, -INF , !P1 ;  /* 0xff80000019d17808 */ /* 0x000fe40004800000 */
[----:B------:R-:W-:Y:S02]  /*e610*/  FSEL R212, R26, -INF , !P0 ;  /* 0xff8000001ad47808 */ /* 0x000fe40004000000 */
[----:B------:R-:W-:Y:S02]  /*e620*/  FSEL R213, R37, -INF , !P5 ;  /* 0xff80000025d57808 */ /* 0x000fe40006800000 */
[C---:B------:R-:W-:Y:S02]  /*e630*/  ISETP.GE.AND P1, PT, R8.reuse, R18, PT ;  /* 0x000000120800720c */ /* 0x040fe40003f26270 */
[----:B------:R-:W-:Y:S02]  /*e640*/  ISETP.GE.AND P0, PT, R8, R19, PT ;  /* 0x000000130800720c */ /* 0x000fe40003f06270 */
[----:B------:R-:W-:Y:S01]  /*e650*/  ISETP.GE.AND P5, PT, R3, R16, PT ;  /* 0x000000100300720c */ /* 0x000fe20003fa6270 */
[----:B------:R-:W-:Y:S03]  /*e660*/  HMMA.16816.F32 R8, R4, R32, R48 ;  /* 0x000000200408723c */ /* 0x000fe60000001830 */
[----:B------:R-:W-:-:S02]  /*e670*/  FSEL R210, R24, -INF , !P5 ;  /* 0xff80000018d27808 */ /* 0x000fc40006800000 */
[----:B------:R-:W-:-:S03]  /*e680*/  ISETP.GE.AND P5, PT, R2, R17, PT ;  /* 0x000000110200720c */ /* 0x000fc60003fa6270 */
[----:B------:R-:W-:Y:S01]  /*e690*/  HMMA.16816.F32 R28, R4, R30, R56 ;  /* 0x0000001e041c723c */ /* 0x000fe20000001838 */
[----:B------:R-:W-:Y:S02]  /*e6a0*/  FSEL R205, R27, -INF , !P5 ;  /* 0xff8000001bcd7808 */ /* 0x000fe40006800000 */
[----:B------:R-:W-:-:S05]  /*e6b0*/  FSEL R204, R12, -INF , !P6 ;  /* 0xff8000000ccc7808 */ /* 0x000fca0007000000 */
[----:B------:R-:W-:Y:S01]  /*e6c0*/  HMMA.16816.F32 R32, R4, R34, R44 ;  /* 0x000000220420723c */ /* 0x000fe2000000182c */
[----:B------:R-:W-:Y:S02]  /*e6d0*/  FSEL R171, R15, -INF , !P0 ;  /* 0xff8000000fab7808 */ /* 0x000fe40004000000 */
[----:B------:R-:W-:-:S04]  /*e6e0*/  ISETP.GE.AND P5, PT, R3, R18, PT ;  /* 0x000000120300720c */ /* 0x000fc80003fa6270 */
[----:B------:R-:W-:Y:S02]  /*e6f0*/  IADD3 R4, R0, 0x30, RZ ;  /* 0x0000003000047810 */ /* 0x000fe40007ffe0ff */
[----:B------:R-:W-:Y:S02]  /*e700*/  ISETP.GE.AND P6, PT, R3, R19, PT ;  /* 0x000000130300720c */ /* 0x000fe40003fc6270 */
        /* <DEDUP_REMOVED lines=10> */
[-C--:B------:R-:W-:Y:S02]  /*e7b0*/  ISETP.GE.AND P0, PT, R3, R18.reuse, PT ;  /* 0x000000120300720c */ /* 0x080fe40003f06270 */
[----:B------:R-:W-:Y:S02]  /*e7c0*/  IADD3 R0, R0, 0x39, RZ ;  /* 0x0000003900007810 */ /* 0x000fe40007ffe0ff */
[----:B------:R-:W-:Y:S02]  /*e7d0*/  FSEL R50, R9, -INF , !P0 ;  /* 0xff80000009327808 */ /* 0x000fe40004000000 */
[----:B------:R-:W-:Y:S02]  /*e7e0*/  ISETP.GE.AND P0, PT, R0, R18, PT ;  /* 0x000000120000720c */ /* 0x000fe40003f06270 */
[----:B------:R-:W-:Y:S02]  /*e7f0*/  FSEL R36, R28, -INF , !P5 ;  /* 0xff8000001c247808 */ /* 0x000fe40006800000 */
[----:B------:R-:W-:-:S02]  /*e800*/  FSEL R39, R33, -INF , !P0 ;  /* 0xff80000021277808 */ /* 0x000fc40004000000 */
[----:B------:R-:W-:Y:S02]  /*e810*/  ISETP.GE.AND P0, PT, R2, R19, PT ;  /* 0x000000130200720c */ /* 0x000fe40003f06270 */
[----:B------:R-:W-:Y:S02]  /*e820*/  ISETP.GE.AND P5, PT, R3, R16, PT ;  /* 0x000000100300720c */ /* 0x000fe40003fa6270 */
[----:B------:R-:W-:Y:S02]  /*e830*/  FSEL R211, R31, -INF , !P4 ;  /* 0xff8000001fd37808 */ /* 0x000fe40006000000 */
[----:B------:R-:W-:Y:S02]  /*e840*/  FSEL R27, R29, -INF , !P1 ;  /* 0xff8000001d1b7808 */ /* 0x000fe40004800000 */
[----:B------:R-:W-:Y:S02]  /*e850*/  ISETP.GE.AND P4, PT, R4, R17, PT ;  /* 0x000000110400720c */ /* 0x000fe40003f86270 */
[----:B------:R-:W-:-:S02]  /*e860*/  FSEL R165, R34, -INF , !P0 ;  /* 0xff80000022a57808 */ /* 0x000fc40004000000 */
[----:B------:R-:W-:Y:S02]  /*e870*/  ISETP.GE.AND P1, PT, R2, R16, PT ;  /* 0x000000100200720c */ /* 0x000fe40003f26270 */
[----:B------:R-:W-:Y:S02]  /*e880*/  FSEL R41, R41, -INF , !P5 ;  /* 0xff80000029297808 */ /* 0x000fe40006800000 */
[----:B------:R-:W-:Y:S02]  /*e890*/  PLOP3.LUT P0, PT, PT, PT, UP0, 0x80, 0x0 ;  /* 0x000000000000781c */ /* 0x000fe40003f0f008 */
[----:B------:R-:W-:Y:S02]  /*e8a0*/  ISETP.GE.AND P5, PT, R4, R18, PT ;  /* 0x000000120400720c */ /* 0x000fe40003fa6270 */
[----:B------:R-:W-:Y:S02]  /*e8b0*/  FSEL R37, R42, -INF , !P4 ;  /* 0xff8000002a257808 */ /* 0x000fe40006000000 */
[----:B------:R-:W-:-:S02]  /*e8c0*/  FSEL R42, R20, -INF , !P1 ;  /* 0xff800000142a7808 */ /* 0x000fc40004800000 */
[-C--:B------:R-:W-:Y:S02]  /*e8d0*/  ISETP.GE.AND P1, PT, R3, R19.reuse, PT ;  /* 0x000000130300720c */ /* 0x080fe40003f26270 */
[----:B------:R-:W-:Y:S02]  /*e8e0*/  FSEL R51, R8, -INF , !P5 ;  /* 0xff80000008337808 */ /* 0x000fe40006800000 */
[----:B------:R-:W-:Y:S02]  /*e8f0*/  ISETP.GE.AND P4, PT, R4, R19, PT ;  /* 0x000000130400720c */ /* 0x000fe40003f86270 */
[----:B------:R-:W-:Y:S02]  /*e900*/  ISETP.GE.AND P5, PT, R2, R18, PT ;  /* 0x000000120200720c */ /* 0x000fe40003fa6270 */
[----:B------:R-:W-:Y:S02]  /*e910*/  FSEL R170, R11, -INF , !P1 ;  /* 0xff8000000baa7808 */ /* 0x000fe40004800000 */
[----:B------:R-:W-:-:S02]  /*e920*/  FSEL R207, R30, -INF , !P6 ;  /* 0xff8000001ecf7808 */ /* 0x000fc40007000000 */
[----:B------:R-:W-:Y:S02]  /*e930*/  FSEL R32, R32, -INF , !P5 ;  /* 0xff80000020207808 */ /* 0x000fe40006800000 */
[----:B------:R-:W-:Y:S02]  /*e940*/  FSEL R206, R10, -INF , !P4 ;  /* 0xff8000000ace7808 */ /* 0x000fe40006000000 */
[C---:B------:R-:W-:Y:S02]  /*e950*/  ISETP.GE.AND P1, PT, R0.reuse, R19, PT ;  /* 0x000000130000720c */ /* 0x040fe40003f26270 */
[----:B------:R-:W-:Y:S02]  /*e960*/  ISETP.GE.AND P6, PT, R0, R16, PT ;  /* 0x000000100000720c */ /* 0x000fe40003fc6270 */
[-C--:B------:R-:W-:Y:S02]  /*e970*/  ISETP.GE.AND P5, PT, R2, R17.reuse, PT ;  /* 0x000000110200720c */ /* 0x080fe40003fa6270 */
[----:B------:R-:W-:-:S02]  /*e980*/  ISETP.GE.AND P4, PT, R0, R17, PT ;  /* 0x000000110000720c */ /* 0x000fc40003f86270 */
[----:B------:R-:W-:Y:S02]  /*e990*/  FSEL R34, R35, -INF , !P1 ;  /* 0xff80000023227808 */ /* 0x000fe40004800000 */
[----:B------:R-:W-:Y:S02]  /*e9a0*/  FSEL R38, R21, -INF , !P6 ;  /* 0xff80000015267808 */ /* 0x000fe40007000000 */
[----:B------:R-:W-:Y:S02]  /*e9b0*/  FSEL R35, R22, -INF , !P5 ;  /* 0xff80000016237808 */ /* 0x000fe40006800000 */
[----:B------:R-:W-:Y:S01]  /*e9c0*/  FSEL R33, R23, -INF , !P4 ;  /* 0xff80000017217808 */ /* 0x000fe20006000000 */
[----:B------:R-:W-:Y:S05]  /*e9d0*/  @!P0 BRA `(.L_x_162) ;  /* 0x0000050000008947 */ /* 0x000fea0003800000 */
[----:B----4-:R-:W2:Y:S04]  /*e9e0*/  LDL.64 R248, [R1+0x80] ;  /* 0x0000800001f87983 */ /* 0x010ea80000100a00 */
        /* <DEDUP_REMOVED lines=17> */
[C-C-:B------:R-:W-:Y:S02]  /*eb00*/  @!P3 LEA.HI.X R7, R0.reuse, c[0x0][0x16c], R4.reuse, 0x1, P5 ;  /* 0x00005b000007ba11 */ /* 0x140fe400028f0c04 */
[C---:B------:R-:W-:Y:S02]  /*eb10*/  @!P2 LEA.HI.X R9, R0.reuse, c[0x0][0x16c], R4, 0x1, P4 ;  /* 0x00005b000009aa11 */ /* 0x040fe400020f0c04 */
[----:B------:R-:W-:Y:S01]  /*eb20*/  IADD3 R2, P1, R0, UR7, RZ ;  /* 0x0000000700027c10 */ /* 0x000fe2000ff3e0ff */
[----:B------:R-:W-:Y:S01]  /*eb30*/  @!PT LDS RZ, [RZ] ;  /* 0x00000000fffff984 */ /* 0x000fe20000000800 */
[----:B------:R-:W-:Y:S01]  /*eb40*/  @!PT LDS RZ, [RZ] ;  /* 0x00000000fffff984 */ /* 0x000fe20000000800 */
[----:B------:R-:W-:Y:S01]  /*eb50*/  @!PT LDS RZ, [RZ] ;  /* 0x00000000fffff984 */ /* 0x000fe20000000800 */
[----:B------:R2:W-:Y:S03]  /*eb60*/  @!P3 LDGSTS.E.BYPASS.LTC128B.128 [R244+0x8000], [R6.64] ;  /* 0x0800000006f4bfae */ /* 0x0005e6000b901d52 */
[----:B------:R-:W-:Y:S01]  /*eb70*/  IADD3.X R4, R4, UR11, RZ, P1, !PT ;  /* 0x0000000b04047c10 */ /* 0x000fe20008ffe4ff */
[----:B------:R1:W-:Y:S01]  /*eb80*/  @P2 STS.128 [R244+0xa000], RZ ;  /* 0x00a000fff4002388 */ /* 0x0003e20000000c00 */
[----:B------:R-:W-:-:S02]  /*eb90*/  @!P3 LEA R12, P5, R2, c[0x0][0x168], 0x1 ;  /* 0x00005a00020cba11 */ /* 0x000fc400078a08ff */
[C---:B------:R-:W-:Y:S01]  /*eba0*/  IADD3 R0, P4, R2.reuse, UR7, RZ ;  /* 0x0000000702007c10 */ /* 0x040fe2000ff9e0ff */
[----:B------:R-:W-:Y:S01]  /*ebb0*/  @!PT LDS RZ, [RZ] ;  /* 0x00000000fffff984 */ /* 0x000fe20000000800 */
[----:B------:R-:W-:Y:S01]  /*ebc0*/  @!PT LDS RZ, [RZ] ;  /* 0x00000000fffff984 */ /* 0x000fe20000000800 */
[----:B------:R-:W-:Y:S01]  /*ebd0*/  @!PT LDS RZ, [RZ] ;  /* 0x00000000fffff984 */ /* 0x000fe20000000800 */
[----:B------:R3:W-:Y:S01]  /*ebe0*/  @!P2 LDGSTS.E.BYPASS.LTC128B.128 [R244+0xa000], [R8.64+0x80] ;  /* 0x0a00008008f4afae */ /* 0x0007e2000b901d52 */
[----:B------:R-:W-:Y:S02]  /*ebf0*/  @!P3 LEA.HI.X R13, R2, c[0x0][0x16c], R4, 0x1, P5 ;  /* 0x00005b00020dba11 */ /* 0x000fe400028f0c04 */
[C---:B------:R-:W-:Y:S01]  /*ec00*/  @!P3 LEA R10, P6, R0.reuse, c[0x0][0x168], 0x1 ;  /* 0x00005a00000aba11 */ /* 0x040fe200078c08ff */
[----:B------:R1:W-:Y:S01]  /*ec10*/  @P3 STS.128 [R244+0x8800], RZ ;  /* 0x008800fff4003388 */ /* 0x0003e20000000c00 */
[----:B------:R-:W-:-:S03]  /*ec20*/  IADD3 R3, P5, R0, UR7, RZ ;  /* 0x0000000700037c10 */ /* 0x000fc6000ffbe0ff */
[----:B------:R-:W-:Y:S01]  /*ec30*/  @!PT LDS RZ, [RZ] ;  /* 0x00000000fffff984 */ /* 0x000fe20000000800 */
[----:B------:R-:W-:Y:S01]  /*ec40*/  @!PT LDS RZ, [RZ] ;  /* 0x00000000fffff984 */ /* 0x000fe20000000800 */
[----:B------:R-:W-:Y:S01]  /*ec50*/  @!PT LDS RZ, [RZ] ;  /* 0x00000000fffff984 */ /* 0x000fe20000000800 */
[----:B------:R1:W-:Y:S04]  /*ec60*/  @!P3 LDGSTS.E.BYPASS.LTC128B.128 [R244+0x8800], [R12.64] ;  /* 0x088000000cf4bfae */ /* 0x0003e8000b901d52 */
[----:B------:R1:W-:Y:S01]  /*ec70*/  @P2 STS.128 [R244+0xa800], RZ ;  /* 0x00a800fff4002388 */ /* 0x0003e20000000c00 */
[----:B---3--:R-:W-:-:S04]  /*ec80*/  @!P2 LEA R8, P1, R2, c[0x0][0x168], 0x1 ;  /* 0x00005a000208aa11 */ /* 0x008fc800078208ff */
[----:B------:R-:W-:Y:S02]  /*ec90*/  @!P2 LEA.HI.X R9, R2, c[0x0][0x16c], R4, 0x1, P1 ;  /* 0x00005b000209aa11 */ /* 0x000fe400008f0c04 */
[----:B------:R-:W-:Y:S02]  /*eca0*/  IADD3.X R2, R4, UR11, RZ, P4, !PT ;  /* 0x0000000b04027c10 */ /* 0x000fe4000a7fe4ff */
[C---:B------:R-:W-:Y:S01]  /*ecb0*/  @!P2 LEA R4, P1, R0.reuse, c[0x0][0x168], 0x1 ;  /* 0x00005a000004aa11 */ /* 0x040fe200078208ff */
[----:B------:R-:W-:Y:S01]  /*ecc0*/  @!PT LDS RZ, [RZ] ;  /* 0x00000000fffff984 */ /* 0x000fe20000000800 */
[----:B------:R-:W-:Y:S01]  /*ecd0*/  @!PT LDS RZ, [RZ] ;  /* 0x00000000fffff984 */ /* 0x000fe20000000800 */
[----:B------:R-:W-:Y:S01]  /*ece0*/  @!PT LDS RZ, [RZ] ;  /* 0x00000000fffff984 */ /* 0x000fe20000000800 */
[----:B------:R1:W-:Y:S01]  /*ecf0*/  @!P2 LDGSTS.E.BYPASS.LTC128B.128 [R244+0xa800], [R8.64+0x80] ;  /* 0x0a80008008f4afae */ /* 0x0003e2000b901d52 */
[C-C-:B------:R-:W-:Y:S02]  /*ed00*/  @!P3 LEA.HI.X R11, R0.reuse, c[0x0][0x16c], R2.reuse, 0x1, P6 ;  /* 0x00005b00000bba11 */ /* 0x140fe400030f0c02 */
[----:B------:R-:W-:Y:S01]  /*ed10*/  @!P2 LEA.HI.X R5, R0, c[0x0][0x16c], R2, 0x1, P1 ;  /* 0x00005b000005aa11 */ /* 0x000fe200008f0c02 */
[----:B------:R1:W-:Y:S01]  /*ed20*/  @P3 STS.128 [R244+0x9000], RZ ;  /* 0x009000fff4003388 */ /* 0x0003e20000000c00 */
[----:B--2---:R-:W-:-:S02]  /*ed30*/  @!P3 LEA R6, P4, R3, c[0x0][0x168], 0x1 ;  /* 0x00005a000306ba11 */ /* 0x004fc400078808ff */
[----:B------:R-:W-:Y:S01]  /*ed40*/  IADD3.X R0, R2, UR11, RZ, P5, !PT ;  /* 0x0000000b02007c10 */ /* 0x000fe2000affe4ff */
[----:B------:R-:W-:Y:S01]  /*ed50*/  @!PT LDS RZ, [RZ] ;  /* 0x00000000fffff984 */ /* 0x000fe20000000800 */
[----:B------:R-:W-:Y:S01]  /*ed60*/  @!PT LDS RZ, [RZ] ;  /* 0x00000000fffff984 */ /* 0x000fe20000000800 */
[----:B------:R-:W-:Y:S01]  /*ed70*/  @!PT LDS RZ, [RZ] ;  /* 0x00000000fffff984 */ /* 0x000fe20000000800 */
[----:B------:R1:W-:Y:S03]  /*ed80*/  @!P3 LDGSTS.E.BYPASS.LTC128B.128 [R244+0x9000], [R10.64] ;  /* 0x090000000af4bfae */ /* 0x0003e6000b901d52 */
[----:B------:R-:W-:Y:S01]  /*ed90*/  @!P3 LEA.HI.X R7, R3, c[0x0][0x16c], R0, 0x1, P4 ;  /* 0x00005b000307ba11 */ /* 0x000fe200020f0c00 */
[----:B------:R1:W-:Y:S04]  /*eda0*/  @P2 STS.128 [R244+0xb000], RZ ;  /* 0x00b000fff4002388 */ /* 0x0003e80000000c00 */
        /* <DEDUP_REMOVED lines=17> */
.L_x_164:
[----:B------:R-:W-:Y:S05]  /*eec0*/  BSYNC B0 ;  /* 0x0000000000007941 */ /* 0x000fea0003800000 */
.L_x_163:
[----:B------:R-:W0:Y:S02]  /*eed0*/  LDGDEPBAR ;  /* 0x00000000000079af */ /* 0x000e240000000000 */
.L_x_162:
[----:B--2-4-:R-:W2:Y:S04]  /*eee0*/  LDL.LU R2, [R1+0x90] ;  /* 0x0000900001027983 */ /* 0x014ea80000300800 */
[----:B------:R-:W3:Y:S04]  /*eef0*/  LDL.LU R0, [R1+0x50] ;  /* 0x0000500001007983 */ /* 0x000ee80000300800 */
[----:B------:R-:W4:Y:S04]  /*ef00*/  LDL.LU R24, [R1+0x10] ;  /* 0x0000100001187983 */ /* 0x000f280000300800 */
[----:B------:R-:W4:Y:S04]  /*ef10*/  LDL.LU R23, [R1+0x14] ;  /* 0x0000140001177983 */ /* 0x000f280000300800 */
[----:B------:R-:W4:Y:S04]  /*ef20*/  LDL.LU R22, [R1+0x30] ;  /* 0x0000300001167983 */ /* 0x000f280000300800 */
[----:B-1----:R-:W4:Y:S04]  /*ef30*/  LDL.LU R11, [R1+0x58] ;  /* 0x00005800010b7983 */ /* 0x002f280000300800 */
[----:B------:R-:W4:Y:S04]  /*ef40*/  LDL.LU R10, [R1+0x54] ;  /* 0x00005400010a7983 */ /* 0x000f280000300800 */
[----:B------:R-:W4:Y:S04]  /*ef50*/  LDL.LU R19, [R1+0x18] ;  /* 0x0000180001137983 */ /* 0x000f280000300800 */
[----:B------:R-:W4:Y:S04]  /*ef60*/  LDL.LU R18, [R1+0x1c] ;  /* 0x00001c0001127983 */ /* 0x000f280000300800 */
[----:B------:R-:W4:Y:S04]  /*ef70*/  LDL.LU R17, [R1+0x34] ;  /* 0x0000340001117983 */ /* 0x000f280000300800 */
[----:B------:R-:W4:Y:S04]  /*ef80*/  LDL.LU R16, [R1+0x20] ;  /* 0x0000200001107983 */ /* 0x000f280000300800 */
[----:B------:R-:W4:Y:S04]  /*ef90*/  LDL.LU R15, [R1] ;  /* 0x00000000010f7983 */ /* 0x000f280000300800 */
        /* <DEDUP_REMOVED lines=16> */
[----:B------:R-:W-:Y:S04]  /*f0a0*/  STL [R1+0xb4], R237 ;  /* 0x0000b4ed01007387 */ /* 0x000fe80000100800 */
[----:B------:R-:W-:Y:S04]  /*f0b0*/  STL [R1+0xb0], R232 ;  /* 0x0000b0e801007387 */ /* 0x000fe80000100800 */
[----:B------:R-:W-:Y:S01]  /*f0c0*/  LDSM.16.MT88.4 R28, [R236+0xe000] ;  /* 0x00e00000ec1c783b */ /* 0x000fe20000004200 */
[----:B--2---:R-:W-:-:S02]  /*f0d0*/  MOV R20, R2 ;  /* 0x0000000200147202 */ /* 0x004fc40000000f00 */
[----:B---3--:R-:W-:Y:S02]  /*f0e0*/  MOV R21, R0 ;  /* 0x0000000000157202 */ /* 0x008fe40000000f00 */
[----:B----4-:R-:W-:-:S04]  /*f0f0*/  FMNMX.FTZ R0, R11, R245, !PT ;  /* 0x000000f50b007209 */ /* 0x010fc80007810000 */
        /* <DEDUP_REMOVED lines=42> */
[----:B------:R-:W1:Y:S01]  /*f3a0*/  SHFL.BFLY PT, R5, R168, 0x2, 0x1f ;  /* 0x0c401f00a8057f89 */ /* 0x000e6200000e0000 */
[----:B------:R-:W-:-:S02]  /*f3b0*/  FMNMX.FTZ R3, R21, R0, !PT ;  /* 0x0000000015037209 */ /* 0x000fc40007810000 */
[----:B------:R-:W-:Y:S02]  /*f3c0*/  FMNMX.FTZ R0, R169, R2, !PT ;  /* 0x00000002a9007209 */ /* 0x000fe40007810000 */
[----:B------:R-:W-:Y:S02]  /*f3d0*/  FMNMX.FTZ R2, R35, R4, !PT ;  /* 0x0000000423027209 */ /* 0x000fe40007810000 */
[----:B------:R-:W-:Y:S02]  /*f3e0*/  FMNMX.FTZ R3, R55, R3, !PT ;  /* 0x0000000337037209 */ /* 0x000fe40007810000 */
[----:B------:R-:W-:Y:S02]  /*f3f0*/  FMNMX.FTZ R166, R36, R0, !PT ;  /* 0x0000000024a67209 */ /* 0x000fe40007810000 */
[----:B------:R-:W-:Y:S02]  /*f400*/  FMNMX.FTZ R0, R33, R2, !PT ;  /* 0x0000000221007209 */ /* 0x000fe40007810000 */
[----:B------:R-:W-:-:S02]  /*f410*/  FMNMX.FTZ R2, R164, R3, !PT ;  /* 0x00000003a4027209 */ /* 0x000fc40007810000 */
[----:B------:R-:W-:Y:S01]  /*f420*/  FMNMX.FTZ R166, R27, R166, !PT ;  /* 0x000000a61ba67209 */ /* 0x000fe20007810000 */
[----:B------:R-:W2:Y:S01]  /*f430*/  SHFL.BFLY PT, R3, R0, 0x2, 0x1f ;  /* 0x0c401f0000037f89 */ /* 0x000ea200000e0000 */
[----:B------:R-:W-:Y:S02]  /*f440*/  FMNMX.FTZ R2, R53, R2, !PT ;  /* 0x0000000235027209 */ /* 0x000fe40007810000 */
[----:B------:R-:W-:Y:S02]  /*f450*/  FMNMX.FTZ R166, R51, R166, !PT ;  /* 0x000000a633a67209 */ /* 0x000fe40007810000 */
[----:B------:R-:W-:Y:S02]  /*f460*/  FMNMX.FTZ R2, R208, R2, !PT ;  /* 0x00000002d0027209 */ /* 0x000fe40007810000 */
[----:B------:R-:W-:Y:S02]  /*f470*/  FMNMX.FTZ R166, R50, R166, !PT ;  /* 0x000000a632a67209 */ /* 0x000fe40007810000 */
[----:B------:R-:W-:-:S02]  /*f480*/  FMNMX.FTZ R2, R171, R2, !PT ;  /* 0x00000002ab027209 */ /* 0x000fc40007810000 */
[----:B------:R-:W-:Y:S02]  /*f490*/  FMNMX.FTZ R166, R32, R166, !PT ;  /* 0x000000a620a67209 */ /* 0x000fe40007810000 */
[----:B-1----:R-:W-:Y:S02]  /*f4a0*/  FMNMX.FTZ R168, R168, R5, !PT ;  /* 0x00000005a8a87209 */ /* 0x002fe40007810000 */
[----:B------:R-:W-:Y:S02]  /*f4b0*/  FMNMX.FTZ R2, R207, R2, !PT ;  /* 0x00000002cf027209 */ /* 0x000fe40007810000 */
[----:B------:R-:W-:Y:S01]  /*f4c0*/  FMNMX.FTZ R166, R39, R166, !PT ;  /* 0x000000a627a67209 */ /* 0x000fe20007810000 */
[----:B------:R-:W1:Y:S01]  /*f4d0*/  SHFL.BFLY PT, R4, R168, 0x1, 0x1f ;  /* 0x0c201f00a8047f89 */ /* 0x000e6200000e0000 */
[----:B------:R-:W-:-:S03]  /*f4e0*/  FMNMX.FTZ R2, R211, R2, !PT ;  /* 0x00000002d3027209 */ /* 0x000fc60007810000 */
[----:B------:R-:W3:Y:S01]  /*f4f0*/  SHFL.BFLY PT, R6, R166, 0x2, 0x1f ;  /* 0x0c401f00a6067f89 */ /* 0x000ee200000e0000 */
[----:B------:R-:W-:Y:S02]  /*f500*/  FMNMX.FTZ R2, R206, R2, !PT ;  /* 0x00000002ce027209 */ /* 0x000fe40007810000 */
[----:B--2---:R-:W-:Y:S02]  /*f510*/  FMNMX.FTZ R0, R0, R3, !PT ;  /* 0x0000000300007209 */ /* 0x004fe40007810000 */
[----:B------:R-:W-:-:S03]  /*f520*/  FMNMX.FTZ R3, R170, R2, !PT ;  /* 0x00000002aa037209 */ /* 0x000fc60007810000 */
[----:B------:R-:W2:Y:S01]  /*f530*/  SHFL.BFLY PT, R167, R0, 0x1, 0x1f ;  /* 0x0c201f0000a77f89 */ /* 0x000ea200000e0000 */
[----:B------:R-:W-:-:S04]  /*f540*/  FMNMX.FTZ R3, R165, R3, !PT ;  /* 0x00000003a5037209 */ /* 0x000fc80007810000 */
[----:B------:R-:W-:-:S05]  /*f550*/  FMNMX.FTZ R3, R34, R3, !PT ;  /* 0x0000000322037209 */ /* 0x000fca0007810000 */
[----:B------:R-:W4:Y:S01]  /*f560*/  SHFL.BFLY PT, R5, R3, 0x2, 0x1f ;  /* 0x0c401f0003057f89 */ /* 0x000f2200000e0000 */
[----:B-1----:R-:W-:Y:S02]  /*f570*/  FMNMX.FTZ R168, R168, R4, !PT ;  /* 0x00000004a8a87209 */ /* 0x002fe40007810000 */
[----:B---3--:R-:W-:-:S03]  /*f580*/  FMNMX.FTZ R166, R166, R6, !PT ;  /* 0x00000006a6a67209 */ /* 0x008fc60007810000 */
[C---:B------:R-:W-:Y:S01]  /*f590*/  FMUL.FTZ R2, R168.reuse, c[0x0][0x23c] ;  /* 0x00008f00a8027a20 */ /* 0x040fe20000410000 */
[----:B------:R-:W-:Y:S01]  /*f5a0*/  FSETP.NEU.FTZ.AND P4, PT, R168, -INF , PT ;  /* 0xff800000a800780b */ /* 0x000fe20003f9d000 */
[----:B------:R-:W1:Y:S03]  /*f5b0*/  SHFL.BFLY PT, R6, R166, 0x1, 0x1f ;  /* 0x0c201f00a6067f89 */ /* 0x000e6600000e0000 */
[----:B------:R-:W-:Y:S02]  /*f5c0*/  FSEL R2, R2, RZ, P4 ;  /* 0x000000ff02027208 */ /* 0x000fe40002000000 */
[----:B--2---:R-:W-:-:S03]  /*f5d0*/  FMNMX.FTZ R167, R0, R167, !PT ;  /* 0x000000a700a77209 */ /* 0x004fc60007810000 */
[--C-:B------:R-:W-:Y:S01]  /*f5e0*/  FFMA.FTZ R4, R245, c[0x0][0x23c], -R2.reuse ;  /* 0x00008f00f5047a23 */ /* 0x100fe20000010802 */
[----:B------:R-:W-:Y:S01]  /*f5f0*/  FSETP.NEU.FTZ.AND P3, PT, R167, -INF , PT ;  /* 0xff800000a700780b */ /* 0x000fe20003f7d000 */
[----:B------:R-:W-:Y:S02]  /*f600*/  FFMA.FTZ R0, R23, c[0x0][0x23c], -R2 ;  /* 0x00008f0017007a23 */ /* 0x000fe40000010802 */
[----:B------:R-:W-:Y:S01]  /*f610*/  FMUL.FTZ R25, R167, c[0x0][0x23c] ;  /* 0x00008f00a7197a20 */ /* 0x000fe20000410000 */
[----:B------:R2:W-:Y:S01]  /*f620*/  MUFU.EX2 R238, R4 ;  /* 0x0000000400ee7308 */ /* 0x0005e20000000800 */
[----:B----4-:R-:W-:-:S03]  /*f630*/  FMNMX.FTZ R3, R3, R5, !PT ;  /* 0x0000000503037209 */ /* 0x010fc60007810000 */
[----:B------:R-:W-:-:S04]  /*f640*/  FSEL R25, R25, RZ, P3 ;  /* 0x000000ff19197208 */ /* 0x000fc80001800000 */
[----:B------:R3:W-:Y:S01]  /*f650*/  MUFU.EX2 R225, R0 ;  /* 0x0000000000e17308 */ /* 0x0007e20000000800 */
[--C-:B--2---:R-:W-:Y:S02]  /*f660*/  FFMA.FTZ R4, R24, c[0x0][0x23c], -R2.reuse ;  /* 0x00008f0018047a23 */ /* 0x104fe40000010802 */
[----:B---3--:R-:W-:-:S05]  /*f670*/  FFMA.FTZ R0, R22, c[0x0][0x23c], -R2 ;  /* 0x00008f0016007a23 */ /* 0x008fca0000010802 */
[----:B------:R2:W3:Y:S01]  /*f680*/  MUFU.EX2 R217, R4 ;  /* 0x0000000400d97308 */ /* 0x0004e20000000800 */
[----:B-1----:R-:W-:-:S07]  /*f690*/  FMNMX.FTZ R166, R166, R6, !PT ;  /* 0x00000006a6a67209 */ /* 0x002fce0007810000 */
[----:B------:R1:W-:Y:S01]  /*f6a0*/  MUFU.EX2 R221, R0 ;  /* 0x0000000000dd7308 */ /* 0x0003e20000000800 */
[----:B--2---:R-:W2:Y:S01]  /*f6b0*/  SHFL.BFLY PT, R4, R3, 0x1, 0x1f ;  /* 0x0c201f0003047f89 */ /* 0x004ea200000e0000 */
[----:B-1----:R-:W-:-:S06]  /*f6c0*/  FFMA.FTZ R0, R246, c[0x0][0x23c], -R25 ;  /* 0x00008f00f6007a23 */ /* 0x002fcc0000010819 */
[----:B------:R1:W-:Y:S01]  /*f6d0*/  MUFU.EX2 R237, R0 ;  /* 0x0000000000ed7308 */ /* 0x0003e20000000800 */
[C---:B------:R-:W-:Y:S01]  /*f6e0*/  FMUL.FTZ R24, R166.reuse, c[0x0][0x23c] ;  /* 0x00008f00a6187a20 */ /* 0x040fe20000410000 */
[----:B------:R-:W-:-:S04]  /*f6f0*/  FSETP.NEU.FTZ.AND P2, PT, R166, -INF , PT ;  /* 0xff800000a600780b */ /* 0x000fc80003f5d000 */
[----:B------:R-:W-:Y:S01]  /*f700*/  FSEL R24, R24, RZ, P2 ;  /* 0x000000ff18187208 */ /* 0x000fe20001000000 */
[----:B-1----:R-:W-:-:S04]  /*f710*/  FFMA.FTZ R0, R19, c[0x0][0x23c], -R25 ;  /* 0x00008f0013007a23 */ /* 0x002fc80000010819 */
[----:B------:R1:W-:Y:S01]  /*f720*/  MUFU.EX2 R44, R0 ;  /* 0x00000000002c7308 */ /* 0x0003e20000000800 */
[----:B--2---:R-:W-:Y:S01]  /*f730*/  FMNMX.FTZ R3, R3, R4, !PT ;  /* 0x0000000403037209 */ /* 0x004fe20007810000 */
[----:B-1----:R-:W-:-:S06]  /*f740*/  FFMA.FTZ R0, R18, c[0x0][0x23c], -R25 ;  /* 0x00008f0012007a23 */ /* 0x002fcc0000010819 */
[----:B------:R1:W-:Y:S01]  /*f750*/  MUFU.EX2 R224, R0 ;  /* 0x0000000000e07308 */ /* 0x0003e20000000800 */
[----:B------:R-:W-:Y:S02]  /*f760*/  FMUL.FTZ R26, R3, c[0x0][0x23c] ;  /* 0x00008f00031a7a20 */ /* 0x000fe40000410000 */
[----:B-1----:R-:W-:-:S05]  /*f770*/  FFMA.FTZ R0, R17, c[0x0][0x23c], -R25 ;  /* 0x00008f0011007a23 */ /* 0x002fca0000010819 */
[----:B------:R1:W-:Y:S01]  /*f780*/  MUFU.EX2 R220, R0 ;  /* 0x0000000000dc7308 */ /* 0x0003e20000000800 */
[----:B------:R-:W-:Y:S01]  /*f790*/  FSETP.NEU.FTZ.AND P1, PT, R3, -INF , PT ;  /* 0xff8000000300780b */ /* 0x000fe20003f3d000 */
[----:B-1----:R-:W-:-:S06]  /*f7a0*/  FFMA.FTZ R0, R247, c[0x0][0x23c], -R24 ;  /* 0x00008f00f7007a23 */ /* 0x002fcc0000010818 */
[----:B------:R1:W-:Y:S01]  /*f7b0*/  MUFU.EX2 R232, R0 ;  /* 0x0000000000e87308 */ /* 0x0003e20000000800 */
[----:B------:R-:W-:Y:S01]  /*f7c0*/  FSEL R26, R26, RZ, P1 ;  /* 0x000000ff1a1a7208 */ /* 0x000fe20000800000 */
[--C-:B-1----:R-:W-:Y:S01]  /*f7d0*/  FFMA.FTZ R0, R16, c[0x0][0x23c], -R24.reuse ;  /* 0x00008f0010007a23 */ /* 0x102fe20000010818 */
[----:B------:R-:W-:Y:S01]  /*f7e0*/  FSEL R4, R168, RZ, P4 ;  /* 0x000000ffa8047208 */ /* 0x000fe20002000000 */
[----:B------:R-:W-:Y:S04]  /*f7f0*/  LDSM.16.MT88.4 R16, [R233+0xc000] ;  /* 0x00c00000e910783b */ /* 0x000fe80000004200 */
[----:B------:R1:W-:Y:S02]  /*f800*/  MUFU.EX2 R43, R0 ;  /* 0x00000000002b7308 */ /* 0x0003e40000000800 */
[----:B-1----:R-:W-:-:S06]  /*f810*/  FFMA.FTZ R0, R15, c[0x0][0x23c], -R24 ;  /* 0x00008f000f007a23 */ /* 0x002fcc0000010818 */
[----:B------:R1:W-:Y:S02]  /*f820*/  MUFU.EX2 R223, R0 ;  /* 0x0000000000df7308 */ /* 0x0003e40000000800 */
[----:B-1----:R-:W-:-:S06]  /*f830*/  FFMA.FTZ R0, R14, c[0x0][0x23c], -R24 ;  /* 0x00008f000e007a23 */ /* 0x002fcc0000010818 */
[----:B------:R1:W-:Y:S01]  /*f840*/  MUFU.EX2 R219, R0 ;  /* 0x0000000000db7308 */ /* 0x0003e20000000800 */
[----:B------:R-:W-:Y:S02]  /*f850*/  FADD.FTZ R4, R11, -R4 ;  /* 0x800000040b047221 */ /* 0x000fe40000010000 */
[----:B-1----:R-:W-:-:S05]  /*f860*/  FFMA.FTZ R0, R252, c[0x0][0x23c], -R26 ;  /* 0x00008f00fc007a23 */ /* 0x002fca000001081a */
[----:B------:R1:W-:Y:S01]  /*f870*/  MUFU.EX2 R251, R0 ;  /* 0x0000000000fb7308 */ /* 0x0003e20000000800 */
[----:B------:R-:W-:Y:S02]  /*f880*/  FMUL.FTZ R46, R4, c[0x0][0x23c] ;  /* 0x00008f00042e7a20 */ /* 0x000fe40000410000 */
[----:B-1----:R-:W-:-:S05]  /*f890*/  FFMA.FTZ R0, R13, c[0x0][0x23c], -R26 ;  /* 0x00008f000d007a23 */ /* 0x002fca000001081a */
[----:B------:R1:W-:Y:S02]  /*f8a0*/  MUFU.EX2 R252, R0 ;  /* 0x0000000000fc7308 */ /* 0x0003e40000000800 */
[----:B-1----:R-:W-:Y:S02]  /*f8b0*/  FFMA.FTZ R0, R12, c[0x0][0x23c], -R26 ;  /* 0x00008f000c007a23 */ /* 0x002fe4000001081a */
[----:B------:R-:W1:Y:S04]  /*f8c0*/  LDSM.16.MT88.4 R12, [R234+0xc000] ;  /* 0x00c00000ea0c783b */ /* 0x000e680000004200 */
[----:B------:R2:W-:Y:S02]  /*f8d0*/  MUFU.EX2 R222, R0 ;  /* 0x0000000000de7308 */ /* 0x0005e40000000800 */
[----:B--2---:R-:W-:-:S05]  /*f8e0*/  FSEL R0, R167, RZ, P3 ;  /* 0x000000ffa7007208 */ /* 0x004fca0001800000 */
[----:B------:R-:W-:Y:S01]  /*f8f0*/  FADD.FTZ R4, R10, -R0 ;  /* 0x800000000a047221 */ /* 0x000fe20000010000 */
[----:B------:R-:W-:-:S03]  /*f900*/  FSEL R0, R166, RZ, P2 ;  /* 0x000000ffa6007208 */ /* 0x000fc60001000000 */
[----:B------:R-:W-:Y:S02]  /*f910*/  FMUL.FTZ R47, R4, c[0x0][0x23c] ;  /* 0x00008f00042f7a20 */ /* 0x000fe40000410000 */
[----:B------:R-:W-:Y:S01]  /*f920*/  FADD.FTZ R4, R9, -R0 ;  /* 0x8000000009047221 */ /* 0x000fe20000010000 */
[----:B------:R-:W-:-:S05]  /*f930*/  FSEL R0, R3, RZ, P1 ;  /* 0x000000ff03007208 */ /* 0x000fca0000800000 */
[----:B------:R-:W-:-:S04]  /*f940*/  FADD.FTZ R0, R8, -R0 ;  /* 0x8000000008007221 */ /* 0x000fc80000010000 */
[----:B------:R-:W-:Y:S02]  /*f950*/  FMUL.FTZ R0, R0, c[0x0][0x23c] ;  /* 0x00008f0000007a20 */ /* 0x000fe40000410000 */
[----:B------:R-:W-:Y:S02]  /*f960*/  FMUL.FTZ R4, R4, c[0x0][0x23c] ;  /* 0x00008f0004047a20 */ /* 0x000fe40000410000 */
[----:B------:R2:W-:Y:S08]  /*f970*/  MUFU.EX2 R49, R0 ;  /* 0x0000000000317308 */ /* 0x0005f00000000800 */
[----:B------:R-:W4:Y:S01]  /*f980*/  MUFU.EX2 R46, R46 ;  /* 0x0000002e002e7308 */ /* 0x000f220000000800 */
[----:B--2---:R-:W-:-:S07]  /*f990*/  FFMA.FTZ R0, R7, c[0x0][0x23c], -R26 ;  /* 0x00008f0007007a23 */ /* 0x004fce000001081a */
[----:B------:R-:W2:Y:S08]  /*f9a0*/  MUFU.EX2 R47, R47 ;  /* 0x0000002f002f7308 */ /* 0x000eb00000000800 */
[----:B------:R1:W1:Y:S08]  /*f9b0*/  MUFU.EX2 R48, R4 ;  /* 0x0000000400307308 */ /* 0x0002700000000800 */
[----:B------:R-:W1:Y:S01]  /*f9c0*/  MUFU.EX2 R218, R0 ;  /* 0x0000000000da7308 */ /* 0x000e620000000800 */
[----:B---3--:R-:W-:Y:S01]  /*f9d0*/  F2FP.PACK_AB R8, R217, R238 ;  /* 0x000000eed908723e */ /* 0x008fe200000000ff */
[-C--:B----45:R-:W-:Y:S01]  /*f9e0*/  FMUL.FTZ R68, R68, R46.reuse ;  /* 0x0000002e44447220 */ /* 0x0b0fe20000410000 */
[----:B------:R-:W-:Y:S01]  /*f9f0*/  F2FP.PACK_AB R9, R44, R237 ;  /* 0x000000ed2c09723e */ /* 0x000fe200000000ff */
[----:B------:R-:W-:Y:S01]  /*fa00*/  FMUL.FTZ R69, R69, R46 ;  /* 0x0000002e45457220 */ /* 0x000fe20000410000 */
[----:B------:R-:W-:Y:S01]  /*fa10*/  F2FP.PACK_AB R10, R221, R225 ;  /* 0x000000e1dd0a723e */ /* 0x000fe200000000ff */
[-C--:B--2---:R-:W-:Y:S01]  /*fa20*/  FMUL.FTZ R70, R70, R47.reuse ;  /* 0x0000002f46467220 */ /* 0x084fe20000410000 */
[----:B------:R-:W-:Y:S01]  /*fa30*/  F2FP.PACK_AB R11, R220, R224 ;  /* 0x000000e0dc0b723e */ /* 0x000fe200000000ff */
[----:B------:R-:W-:Y:S01]  /*fa40*/  FMUL.FTZ R71, R71, R47 ;  /* 0x0000002f47477220 */ /* 0x000fe20000410000 */
[----:B-1----:R-:W-:Y:S01]  /*fa50*/  F2FP.PACK_AB R4, R43, R232 ;  /* 0x000000e82b04723e */ /* 0x002fe200000000ff */
[-C--:B------:R-:W-:Y:S01]  /*fa60*/  FMUL.FTZ R72, R72, R48.reuse ;  /* 0x0000003048487220 */ /* 0x080fe20000410000 */
[----:B------:R-:W-:Y:S01]  /*fa70*/  F2FP.PACK_AB R5, R252, R251 ;  /* 0x000000fbfc05723e */ /* 0x000fe200000000ff */
[----:B------:R-:W-:Y:S01]  /*fa80*/  FMUL.FTZ R73, R73, R48 ;  /* 0x0000003049497220 */ /* 0x000fe20000410000 */
[----:B------:R-:W-:Y:S01]  /*fa90*/  F2FP.PACK_AB R6, R219, R223 ;  /* 0x000000dfdb06723e */ /* 0x000fe200000000ff */
[-C--:B------:R-:W-:Y:S01]  /*faa0*/  FMUL.FTZ R74, R74, R49.reuse ;  /* 0x000000314a4a7220 */ /* 0x080fe20000410000 */
[----:B------:R-:W-:Y:S01]  /*fab0*/  F2FP.PACK_AB R7, R218, R222 ;  /* 0x000000deda07723e */ /* 0x000fe200000000ff */
        /* <DEDUP_REMOVED lines=8> */
[----:B------:R-:W-:Y:S01]  /*fb40*/  FMUL.FTZ R83, R83, R47 ;  /* 0x0000002f53537220 */ /* 0x000fe20000410000 */
[-C--:B------:R-:W-:Y:S08]  /*fb50*/  HMMA.16816.F32 R56, R8, R12.reuse, R68 ;  /* 0x0000000c0838723c */ /* 0x080ff00000001844 */
[C---:B------:R-:W-:Y:S08]  /*fb60*/  HMMA.16816.F32 R72, R4.reuse, R12, R72 ;  /* 0x0000000c0448723c */ /* 0x040ff00000001848 */
[-C--:B------:R-:W-:Y:S08]  /*fb70*/  HMMA.16816.F32 R76, R4, R14.reuse, R76 ;  /* 0x0000000e044c723c */ /* 0x080ff0000000184c */
[----:B------:R-:W-:Y:S01]  /*fb80*/  HMMA.16816.F32 R64, R8, R14, R80 ;  /* 0x0000000e0840723c */ /* 0x000fe20000001850 */
[----:B------:R-:W1:Y:S01]  /*fb90*/  LDSM.16.MT88.4 R12, [R235+0xc000] ;  /* 0x00c00000eb0c783b */ /* 0x000e620000004200 */
[----:B------:R-:W-:-:S05]  /*fba0*/  MOV R245, R20 ;  /* 0x0000001400f57202 */ /* 0x000fca0000000f00 */
[----:B------:R-:W-:Y:S02]  /*fbb0*/  FFMA.FTZ R0, R245, c[0x0][0x23c], -R2 ;  /* 0x00008f00f5007a23 */ /* 0x000fe40000010802 */
[-C--:B------:R-:W-:Y:S02]  /*fbc0*/  FMUL.FTZ R176, R176, R46.reuse ;  /* 0x0000002eb0b07220 */ /* 0x080fe40000410000 */
[----:B------:R2:W-:Y:S01]  /*fbd0*/  MUFU.EX2 R247, R0 ;  /* 0x0000000000f77308 */ /* 0x0005e20000000800 */
[----:B------:R-:W-:Y:S02]  /*fbe0*/  FMUL.FTZ R177, R177, R46 ;  /* 0x0000002eb1b17220 */ /* 0x000fe40000410000 */
[-C--:B------:R-:W-:Y:S02]  /*fbf0*/  FMUL.FTZ R178, R178, R47.reuse ;  /* 0x0000002fb2b27220 */ /* 0x080fe40000410000 */
[----:B------:R-:W-:Y:S02]  /*fc00*/  FMUL.FTZ R179, R179, R47 ;  /* 0x0000002fb3b37220 */ /* 0x000fe40000410000 */
[----:B------:R-:W-:-:S02]  /*fc10*/  FMUL.FTZ R172, R172, R48 ;  /* 0x00000030acac7220 */ /* 0x000fc40000410000 */
[-C--:B------:R-:W-:Y:S02]  /*fc20*/  FMUL.FTZ R173, R173, R48.reuse ;  /* 0x00000030adad7220 */ /* 0x080fe40000410000 */
[-C--:B------:R-:W-:Y:S02]  /*fc30*/  FMUL.FTZ R174, R174, R49.reuse ;  /* 0x00000031aeae7220 */ /* 0x080fe40000410000 */
[-C--:B------:R-:W-:Y:S02]  /*fc40*/  FMUL.FTZ R175, R175, R49.reuse ;  /* 0x00000031afaf7220 */ /* 0x080fe40000410000 */
[-C--:B------:R-:W-:Y:S02]  /*fc50*/  FMUL.FTZ R180, R180, R48.reuse ;  /* 0x00000030b4b47220 */ /* 0x080fe40000410000 */
[----:B------:R-:W-:Y:S02]  /*fc60*/  FMUL.FTZ R181, R181, R48 ;  /* 0x00000030b5b57220 */ /* 0x000fe40000410000 */
[----:B------:R-:W-:-:S02]  /*fc70*/  FMUL.FTZ R182, R182, R49 ;  /* 0x00000031b6b67220 */ /* 0x000fc40000410000 */
[----:B------:R-:W-:Y:S02]  /*fc80*/  FMUL.FTZ R183, R183, R49 ;  /* 0x00000031b7b77220 */ /* 0x000fe40000410000 */
[-C--:B------:R-:W-:Y:S02]  /*fc90*/  FMUL.FTZ R184, R184, R46.reuse ;  /* 0x0000002eb8b87220 */ /* 0x080fe40000410000 */
[-C--:B------:R-:W-:Y:S02]  /*fca0*/  FMUL.FTZ R185, R185, R46.reuse ;  /* 0x0000002eb9b97220 */ /* 0x080fe40000410000 */
[-C--:B------:R-:W-:Y:S02]  /*fcb0*/  FMUL.FTZ R186, R186, R47.reuse ;  /* 0x0000002fbaba7220 */ /* 0x080fe40000410000 */
[----:B------:R-:W-:Y:S02]  /*fcc0*/  FMUL.FTZ R187, R187, R47 ;  /* 0x0000002fbbbb7220 */ /* 0x000fe40000410000 */
[----:B--2---:R-:W-:Y:S01]  /*fcd0*/  FFMA.FTZ R0, R248, c[0x0][0x23c], -R2 ;  /* 0x00008f00f8007a23 */ /* 0x004fe20000010802 */
[----:B------:R-:W-:Y:S03]  /*fce0*/  HMMA.16816.F32 R176, R8, R16, R176 ;  /* 0x0000001008b0723c */ /* 0x000fe600000018b0 */
[----:B------:R2:W-:Y:S01]  /*fcf0*/  MUFU.EX2 R248, R0 ;  /* 0x0000000000f87308 */ /* 0x0005e20000000800 */
[----:B------:R-:W-:-:S02]  /*fd00*/  FMUL.FTZ R100, R100, R46 ;  /* 0x0000002e64647220 */ /* 0x000fc40000410000 */
[----:B------:R-:W-:Y:S02]  /*fd10*/  FMUL.FTZ R101, R101, R46 ;  /* 0x0000002e65657220 */ /* 0x000fe40000410000 */
[C---:B------:R-:W-:Y:S01]  /*fd20*/  HMMA.16816.F32 R172, R4.reuse, R16, R172 ;  /* 0x0000001004ac723c */ /* 0x040fe200000018ac */
[-C--:B------:R-:W-:Y:S02]  /*fd30*/  FMUL.FTZ R102, R102, R47.reuse ;  /* 0x0000002f66667220 */ /* 0x080fe40000410000 */
[----:B------:R-:W-:Y:S02]  /*fd40*/  FMUL.FTZ R103, R103, R47 ;  /* 0x0000002f67677220 */ /* 0x000fe40000410000 */
[-C--:B------:R-:W-:Y:S02]  /*fd50*/  FMUL.FTZ R104, R104, R48.reuse ;  /* 0x0000003068687220 */ /* 0x080fe40000410000 */
[----:B------:R-:W-:Y:S01]  /*fd60*/  FMUL.FTZ R105, R105, R48 ;  /* 0x0000003069697220 */ /* 0x000fe20000410000 */
[----:B------:R-:W-:Y:S01]  /*fd70*/  HMMA.16816.F32 R180, R4, R18, R180 ;  /* 0x0000001204b4723c */ /* 0x000fe200000018b4 */
[----:B--2---:R-:W-:-:S02]  /*fd80*/  FFMA.FTZ R0, R249, c[0x0][0x23c], -R2 ;  /* 0x00008f00f9007a23 */ /* 0x004fc40000010802 */
[-C--:B------:R-:W-:Y:S02]  /*fd90*/  FMUL.FTZ R106, R106, R49.reuse ;  /* 0x000000316a6a7220 */ /* 0x080fe40000410000 */
[----:B------:R-:W-:-:S03]  /*fda0*/  FMUL.FTZ R107, R107, R49 ;  /* 0x000000316b6b7220 */ /* 0x000fc60000410000 */
[----:B------:R-:W-:Y:S01]  /*fdb0*/  HMMA.16816.F32 R184, R8, R18, R184 ;  /* 0x0000001208b8723c */ /* 0x000fe200000018b8 */
[----:B------:R-:W2:Y:S01]  /*fdc0*/  LDSM.16.MT88.4 R16, [R236+0xc000] ;  /* 0x00c00000ec10783b */ /* 0x000ea20000004200 */
[-C--:B------:R-:W-:Y:S01]  /*fdd0*/  FMUL.FTZ R108, R108, R48.reuse ;  /* 0x000000306c6c7220 */ /* 0x080fe20000410000 */
[----:B------:R3:W-:Y:S01]  /*fde0*/  MUFU.EX2 R249, R0 ;  /* 0x0000000000f97308 */ /* 0x0007e20000000800 */
[----:B------:R-:W-:Y:S02]  /*fdf0*/  FMUL.FTZ R109, R109, R48 ;  /* 0x000000306d6d7220 */ /* 0x000fe40000410000 */
[-C--:B------:R-:W-:Y:S02]  /*fe00*/  FMUL.FTZ R110, R110, R49.reuse ;  /* 0x000000316e6e7220 */ /* 0x080fe40000410000 */
[----:B------:R-:W-:Y:S02]  /*fe10*/  FMUL.FTZ R111, R111, R49 ;  /* 0x000000316f6f7220 */ /* 0x000fe40000410000 */
[----:B------:R-:W-:-:S02]  /*fe20*/  FMUL.FTZ R112, R112, R46 ;  /* 0x0000002e70707220 */ /* 0x000fc40000410000 */
[----:B------:R-:W-:Y:S02]  /*fe30*/  FMUL.FTZ R113, R113, R46 ;  /* 0x0000002e71717220 */ /* 0x000fe40000410000 */
[-C--:B------:R-:W-:Y:S02]  /*fe40*/  FMUL.FTZ R114, R114, R47.reuse ;  /* 0x0000002f72727220 */ /* 0x080fe40000410000 */
[----:B------:R-:W-:Y:S02]  /*fe50*/  FMUL.FTZ R115, R115, R47 ;  /* 0x0000002f73737220 */ /* 0x000fe40000410000 */
[----:B---3--:R-:W-:Y:S01]  /*fe60*/  FFMA.FTZ R0, R250, c[0x0][0x23c], -R2 ;  /* 0x00008f00fa007a23 */ /* 0x008fe20000010802 */
[-C--:B-1----:R-:W-:Y:S03]  /*fe70*/  HMMA.16816.F32 R100, R8, R12.reuse, R100 ;  /* 0x0000000c0864723c */ /* 0x082fe60000001864 */
[----:B------:R1:W-:Y:S05]  /*fe80*/  MUFU.EX2 R250, R0 ;  /* 0x0000000000fa7308 */ /* 0x0003ea0000000800 */
[C---:B------:R-:W-:Y:S08]  /*fe90*/  HMMA.16816.F32 R104, R4.reuse, R12, R104 ;  /* 0x0000000c0468723c */ /* 0x040ff00000001868 */
[----:B------:R-:W-:Y:S01]  /*fea0*/  HMMA.16816.F32 R108, R4, R14, R108 ;  /* 0x0000000e046c723c */ /* 0x000fe2000000186c */
[----:B-1----:R-:W-:-:S07]  /*feb0*/  FFMA.FTZ R0, R230, c[0x0][0x23c], -R25 ;  /* 0x00008f00e6007a23 */ /* 0x002fce0000010819 */
[----:B------:R-:W-:Y:S01]  /*fec0*/  HMMA.16816.F32 R112, R8, R14, R112 ;  /* 0x0000000e0870723c */ /* 0x000fe20000001870 */
[----:B------:R-:W1:Y:S01]  /*fed0*/  LDSM.16.MT88.4 R12, [R235+0xe000] ;  /* 0x00e00000eb0c783b */ /* 0x000e620000004200 */
[----:B------:R3:W-:Y:S02]  /*fee0*/  MUFU.EX2 R230, R0 ;  /* 0x0000000000e67308 */ /* 0x0007e40000000800 */
[----:B---3--:R-:W-:-:S06]  /*fef0*/  FFMA.FTZ R0, R231, c[0x0][0x23c], -R25 ;  /* 0x00008f00e7007a23 */ /* 0x008fcc0000010819 */
[----:B------:R3:W-:Y:S02]  /*ff00*/  MUFU.EX2 R231, R0 ;  /* 0x0000000000e77308 */ /* 0x0007e40000000800 */
[----:B---3--:R-:W-:-:S06]  /*ff10*/  FFMA.FTZ R0, R229, c[0x0][0x23c], -R25 ;  /* 0x00008f00e5007a23 */ /* 0x008fcc0000010819 */
[----:B------:R3:W-:Y:S01]  /*ff20*/  MUFU.EX2 R245, R0 ;  /* 0x0000000000f57308 */ /* 0x0007e20000000800 */
[-C--:B------:R-:W-:Y:S02]  /*ff30*/  FMUL.FTZ R84, R84, R46.reuse ;  /* 0x0000002e54547220 */ /* 0x080fe40000410000 */
[----:B------:R-:W-:Y:S02]  /*ff40*/  FMUL.FTZ R85, R85, R46 ;  /* 0x0000002e55557220 */ /* 0x000fe40000410000 */
[----:B------:R-:W-:Y:S02]  /*ff50*/  FMUL.FTZ R86, R86, R47 ;  /* 0x0000002f56567220 */ /* 0x000fe40000410000 */
[----:B---3--:R-:W-:-:S04]  /*ff60*/  FFMA.FTZ R0, R228, c[0x0][0x23c], -R25 ;  /* 0x00008f00e4007a23 */ /* 0x008fc80000010819 */
[----:B------:R3:W-:Y:S01]  /*ff70*/  MUFU.EX2 R246, R0 ;  /* 0x0000000000f67308 */ /* 0x0007e20000000800 */
[----:B------:R-:W-:Y:S02]  /*ff80*/  FMUL.FTZ R87, R87, R47 ;  /* 0x0000002f57577220 */ /* 0x000fe40000410000 */
[-C--:B------:R-:W-:Y:S02]  /*ff90*/  FMUL.FTZ R88, R88, R48.reuse ;  /* 0x0000003058587220 */ /* 0x080fe40000410000 */
[----:B------:R-:W-:Y:S02]  /*ffa0*/  FMUL.FTZ R89, R89, R48 ;  /* 0x0000003059597220 */ /* 0x000fe40000410000 */
[-C--:B------:R-:W-:Y:S02]  /*ffb0*/  FMUL.FTZ R90, R90, R49.reuse ;  /* 0x000000315a5a7220 */ /* 0x080fe40000410000 */
[----:B------:R-:W-:Y:S02]  /*ffc0*/  FMUL.FTZ R91, R91, R49 ;  /* 0x000000315b5b7220 */ /* 0x000fe40000410000 */
[----:B---3--:R-:W-:-:S02]  /*ffd0*/  FFMA.FTZ R0, R226, c[0x0][0x23c], -R24 ;  /* 0x00008f00e2007a23 */ /* 0x008fc40000010818 */
[-C--:B------:R-:W-:Y:S02]  /*ffe0*/  FMUL.FTZ R92, R92, R48.reuse ;  /* 0x000000305c5c7220 */ /* 0x080fe40000410000 */
[----:B------:R3:W-:Y:S01]  /*fff0*/  MUFU.EX2 R226, R0 ;  /* 0x0000000000e27308 */ /* 0x0007e20000000800 */
[----:B------:R-:W-:Y:S02]  /*10000*/  FMUL.FTZ R93, R93, R48 ;  /* 0x000000305d5d7220 */ /* 0x000fe40000410000 */
[-C--:B------:R-:W-:Y:S02]  /*10010*/  FMUL.FTZ R94, R94, R49.reuse ;  /* 0x000000315e5e7220 */ /* 0x080fe40000410000 */
[----:B------:R-:W-:Y:S02]  /*10020*/  FMUL.FTZ R95, R95, R49 ;  /* 0x000000315f5f7220 */ /* 0x000fe40000410000 */
[-C--:B------:R-:W-:Y:S02]  /*10030*/  FMUL.FTZ R96, R96, R46.reuse ;  /* 0x0000002e60607220 */ /* 0x080fe40000410000 */
[----:B------:R-:W-:-:S02]  /*10040*/  FMUL.FTZ R97, R97, R46 ;  /* 0x0000002e61617220 */ /* 0x000fc40000410000 */
[-C--:B------:R-:W-:Y:S02]  /*10050*/  FMUL.FTZ R98, R98, R47.reuse ;  /* 0x0000002f62627220 */ /* 0x080fe40000410000 */
[----:B------:R-:W-:Y:S02]  /*10060*/  FMUL.FTZ R99, R99, R47 ;  /* 0x0000002f63637220 */ /* 0x000fe40000410000 */
[----:B---3--:R-:W-:-:S04]  /*10070*/  FFMA.FTZ R0, R227, c[0x0][0x23c], -R24 ;  /* 0x00008f00e3007a23 */ /* 0x008fc80000010818 */
[----:B------:R3:W4:Y:S01]  /*10080*/  MUFU.EX2 R227, R0 ;  /* 0x0000000000e37308 */ /* 0x0007220000000800 */
[----:B------:R-:W-:Y:S01]  /*10090*/  MOV R83, R21 ;  /* 0x0000001500537202 */ /* 0x000fe20000000f00 */
[-C--:B--2---:R-:W-:Y:S01]  /*100a0*/  HMMA.16816.F32 R60, R8, R16.reuse, R84 ;  /* 0x00000010083c723c */ /* 0x084fe20000001854 */
[----:B------:R-:W-:Y:S01]  /*100b0*/  LDSM.16.MT88.4 R20, [R234+0xe000] ;  /* 0x00e00000ea14783b */ /* 0x000fe20000004200 */
[-C--:B------:R-:W-:Y:S02]  /*100c0*/  FMUL.FTZ R156, R156, R48.reuse ;  /* 0x000000309c9c7220 */ /* 0x080fe40000410000 */
[-C--:B------:R-:W-:Y:S02]  /*100d0*/  FMUL.FTZ R157, R157, R48.reuse ;  /* 0x000000309d9d7220 */ /* 0x080fe40000410000 */
[-C--:B------:R-:W-:Y:S02]  /*100e0*/  FMUL.FTZ R160, R160, R48.reuse ;  /* 0x00000030a0a07220 */ /* 0x080fe40000410000 */
[----:B------:R-:W-:Y:S01]  /*100f0*/  HMMA.16816.F32 R88, R4, R16, R88 ;  /* 0x000000100458723c */ /* 0x000fe20000001858 */
[----:B------:R-:W-:-:S02]  /*10100*/  FMUL.FTZ R161, R161, R48 ;  /* 0x00000030a1a17220 */ /* 0x000fc40000410000 */
[----:B---3--:R-:W-:-:S05]  /*10110*/  FFMA.FTZ R0, R52, c[0x0][0x23c], -R24 ;  /* 0x00008f0034007a23 */ /* 0x008fca0000010818 */
[-C--:B------:R-:W-:Y:S01]  /*10120*/  HMMA.16816.F32 R92, R4, R18.reuse, R92 ;  /* 0x00000012045c723c */ /* 0x080fe2000000185c */
[-C--:B------:R-:W-:Y:S01]  /*10130*/  FMUL.FTZ R158, R158, R49.reuse ;  /* 0x000000319e9e7220 */ /* 0x080fe20000410000 */
[----:B------:R2:W-:Y:S01]  /*10140*/  MUFU.EX2 R228, R0 ;  /* 0x0000000000e47308 */ /* 0x0005e20000000800 */
[-C--:B------:R-:W-:Y:S02]  /*10150*/  FMUL.FTZ R159, R159, R49.reuse ;  /* 0x000000319f9f7220 */ /* 0x080fe40000410000 */
[-C--:B------:R-:W-:Y:S02]  /*10160*/  FMUL.FTZ R162, R162, R49.reuse ;  /* 0x00000031a2a27220 */ /* 0x080fe40000410000 */
[----:B------:R-:W-:Y:S01]  /*10170*/  FMUL.FTZ R163, R163, R49 ;  /* 0x00000031a3a37220 */ /* 0x000fe20000410000 */
[----:B------:R-:W-:Y:S01]  /*10180*/  HMMA.16816.F32 R68, R8, R18, R96 ;  /* 0x000000120844723c */ /* 0x000fe20000001860 */
[----:B------:R-:W3:Y:S01]  /*10190*/  LDSM.16.MT88.4 R16, [R233+0xe000] ;  /* 0x00e00000e910783b */ /* 0x000ee20000004200 */
        /* <DEDUP_REMOVED lines=8> */
[----:B--2---:R-:W-:Y:S01]  /*10220*/  FFMA.FTZ R0, R54, c[0x0][0x23c], -R24 ;  /* 0x00008f0036007a23 */ /* 0x004fe20000010818 */
[----:B-1----:R-:W-:Y:S03]  /*10230*/  HMMA.16816.F32 R156, R4, R12, R156 ;  /* 0x0000000c049c723c */ /* 0x002fe6000000189c */
[----:B------:R1:W-:Y:S01]  /*10240*/  MUFU.EX2 R229, R0 ;  /* 0x0000000000e57308 */ /* 0x0003e20000000800 */
[----:B------:R-:W-:-:S04]  /*10250*/  MOV R80, R222 ;  /* 0x000000de00507202 */ /* 0x000fc80000000f00 */
[----:B------:R-:W-:Y:S01]  /*10260*/  HMMA.16816.F32 R160, R4, R14, R160 ;  /* 0x0000000e04a0723c */ /* 0x000fe200000018a0 */
[----:B------:R-:W-:-:S07]  /*10270*/  MOV R81, R223 ;  /* 0x000000df00517202 */ /* 0x000fce0000000f00 */
[----:B------:R-:W-:Y:S01]  /*10280*/  HMMA.16816.F32 R196, R8, R12, R196 ;  /* 0x0000000c08c4723c */ /* 0x000fe200000018c4 */
[----:B-1----:R-:W-:-:S07]  /*10290*/  FFMA.FTZ R0, R83, c[0x0][0x23c], -R26 ;  /* 0x00008f0053007a23 */ /* 0x002fce000001081a */
[----:B------:R-:W-:Y:S01]  /*102a0*/  HMMA.16816.F32 R200, R8, R14, R200 ;  /* 0x0000000e08c8723c */ /* 0x000fe200000018c8 */
[----:B------:R-:W1:Y:S01]  /*102b0*/  LDSM.16.MT88.4 R12, [R233+0xc800] ;  /* 0x00c80000e90c783b */ /* 0x000e620000004200 */
[----:B------:R2:W-:Y:S01]  /*102c0*/  MUFU.EX2 R222, R0 ;  /* 0x0000000000de7308 */ /* 0x0005e20000000800 */
[----:B------:R-:W-:Y:S02]  /*102d0*/  MOV R82, R224 ;  /* 0x000000e000527202 */ /* 0x000fe40000000f00 */
[----:B------:R-:W-:Y:S01]  /*102e0*/  MOV R83, R225 ;  /* 0x000000e100537202 */ /* 0x000fe20000000f00 */
[----:B--2---:R-:W-:-:S04]  /*102f0*/  FFMA.FTZ R0, R55, c[0x0][0x23c], -R26 ;  /* 0x00008f0037007a23 */ /* 0x004fc8000001081a */
[----:B------:R2:W1:Y:S02]  /*10300*/  MUFU.EX2 R223, R0 ;  /* 0x0000000000df7308 */ /* 0x0004640000000800 */
[----:B--2---:R-:W-:-:S06]  /*10310*/  FFMA.FTZ R0, R164, c[0x0][0x23c], -R26 ;  /* 0x00008f00a4007a23 */ /* 0x004fcc000001081a */
[----:B------:R2:W-:Y:S01]  /*10320*/  MUFU.EX2 R224, R0 ;  /* 0x0000000000e07308 */ /* 0x0005e20000000800 */
[-C--:B------:R-:W-:Y:S02]  /*10330*/  FMUL.FTZ R120, R120, R48.reuse ;  /* 0x0000003078787220 */ /* 0x080fe40000410000 */
[----:B------:R-:W-:Y:S02]  /*10340*/  FMUL.FTZ R121, R121, R48 ;  /* 0x0000003079797220 */ /* 0x000fe40000410000 */
[----:B--2---:R-:W-:-:S04]  /*10350*/  FFMA.FTZ R0, R53, c[0x0][0x23c], -R26 ;  /* 0x00008f0035007a23 */ /* 0x004fc8000001081a */
[----:B------:R-:W2:Y:S01]  /*10360*/  MUFU.EX2 R225, R0 ;  /* 0x0000000000e17308 */ /* 0x000ea20000000800 */
[-C--:B------:R-:W-:Y:S02]  /*10370*/  FMUL.FTZ R124, R124, R48.reuse ;  /* 0x000000307c7c7220 */ /* 0x080fe40000410000 */
[----:B------:R-:W-:Y:S02]  /*10380*/  FMUL.FTZ R125, R125, R48 ;  /* 0x000000307d7d7220 */ /* 0x000fe40000410000 */
        /* <DEDUP_REMOVED lines=43> */
[----:B------:R-:W-:Y:S01]  /*10640*/  FMUL.FTZ R155, R155, R47 ;  /* 0x0000002f9b9b7220 */ /* 0x000fe20000410000 */
[C---:B---3--:R-:W-:Y:S08]  /*10650*/  HMMA.16816.F32 R120, R4.reuse, R16, R120 ;  /* 0x000000100478723c */ /* 0x048ff00000001878 */
[C---:B------:R-:W-:Y:S08]  /*10660*/  HMMA.16816.F32 R124, R4.reuse, R18, R124 ;  /* 0x00000012047c723c */ /* 0x040ff0000000187c */
[C---:B------:R-:W-:Y:S08]  /*10670*/  HMMA.16816.F32 R132, R4.reuse, R20, R132 ;  /* 0x000000140484723c */ /* 0x040ff00000001884 */
[C---:B------:R-:W-:Y:S08]  /*10680*/  HMMA.16816.F32 R136, R4.reuse, R22, R136 ;  /* 0x000000160488723c */ /* 0x040ff00000001888 */
[C---:B------:R-:W-:Y:S08]  /*10690*/  HMMA.16816.F32 R144, R4.reuse, R28, R144 ;  /* 0x0000001c0490723c */ /* 0x040ff00000001890 */
[----:B------:R-:W-:Y:S07]  /*106a0*/  HMMA.16816.F32 R148, R4, R30, R148 ;  /* 0x0000001e0494723c */ /* 0x000fee0000001894 */
[----:B----4-:R-:W-:Y:S01]  /*106b0*/  F2FP.PACK_AB R4, R227, R226 ;  /* 0x000000e2e304723e */ /* 0x010fe200000000ff */
[----:B------:R-:W-:Y:S01]  /*106c0*/  HMMA.16816.F32 R116, R8, R16, R116 ;  /* 0x000000100874723c */ /* 0x000fe20000001874 */
[----:B-1----:R-:W-:-:S02]  /*106d0*/  F2FP.PACK_AB R5, R223, R222 ;  /* 0x000000dedf05723e */ /* 0x002fc400000000ff */
[----:B------:R-:W-:Y:S02]  /*106e0*/  F2FP.PACK_AB R6, R229, R228 ;  /* 0x000000e4e506723e */ /* 0x000fe400000000ff */
[----:B--2---:R-:W-:-:S03]  /*106f0*/  F2FP.PACK_AB R7, R225, R224 ;  /* 0x000000e0e107723e */ /* 0x004fc600000000ff */
[C---:B------:R-:W-:Y:S01]  /*10700*/  HMMA.16816.F32 R128, R8.reuse, R18, R128 ;  /* 0x000000120880723c */ /* 0x040fe20000001880 */
[----:B------:R-:W-:Y:S07]  /*10710*/  LDSM.16.MT88.4 R16, [R236+0xc800] ;  /* 0x00c80000ec10783b */ /* 0x000fee0000004200 */
[C---:B------:R-:W-:Y:S08]  /*10720*/  HMMA.16816.F32 R188, R8.reuse, R20, R188 ;  /* 0x0000001408bc723c */ /* 0x040ff000000018bc */
[C---:B------:R-:W-:Y:S01]  /*10730*/  HMMA.16816.F32 R140, R8.reuse, R22, R140 ;  /* 0x00000016088c723c */ /* 0x040fe2000000188c */
[----:B------:R-:W1:Y:S07]  /*10740*/  LDSM.16.MT88.4 R20, [R234+0xc800] ;  /* 0x00c80000ea14783b */ /* 0x000e6e0000004200 */
[C---:B------:R-:W-:Y:S08]  /*10750*/  HMMA.16816.F32 R192, R8.reuse, R28, R192 ;  /* 0x0000001c08c0723c */ /* 0x040ff000000018c0 */
[----:B------:R-:W-:Y:S01]  /*10760*/  HMMA.16816.F32 R152, R8, R30, R152 ;  /* 0x0000001e0898723c */ /* 0x000fe20000001898 */
[----:B------:R-:W-:Y:S01]  /*10770*/  FFMA.FTZ R0, R214, c[0x0][0x23c], -R2 ;  /* 0x00008f00d6007a23 */ /* 0x000fe20000010802 */
[----:B------:R-:W-:Y:S01]  /*10780*/  MOV R96, R218 ;  /* 0x000000da00607202 */ /* 0x000fe20000000f00 */
[----:B------:R-:W-:Y:S04]  /*10790*/  LDSM.16.MT88.4 R28, [R233+0xe800] ;  /* 0x00e80000e91c783b */ /* 0x000fe80000004200 */
[----:B------:R-:W-:-:S02]  /*107a0*/  F2FP.PACK_AB R8, R248, R247 ;  /* 0x000000f7f808723e */ /* 0x000fc400000000ff */
[----:B------:R-:W-:Y:S02]  /*107b0*/  F2FP.PACK_AB R9, R231, R230 ;  /* 0x000000e6e709723e */ /* 0x000fe400000000ff */
[----:B------:R-:W-:Y:S02]  /*107c0*/  F2FP.PACK_AB R10, R250, R249 ;  /* 0x000000f9fa0a723e */ /* 0x000fe400000000ff */
[----:B------:R-:W-:Y:S01]  /*107d0*/  F2FP.PACK_AB R11, R246, R245 ;  /* 0x000000f5f60b723e */ /* 0x000fe200000000ff */
[-C--:B------:R-:W-:Y:S08]  /*107e0*/  HMMA.16816.F32 R172, R4, R12.reuse, R172 ;  /* 0x0000000c04ac723c */ /* 0x080ff000000018ac */
[----:B------:R-:W-:Y:S08]  /*107f0*/  HMMA.16816.F32 R176, R8, R12, R176 ;  /* 0x0000000c08b0723c */ /* 0x000ff000000018b0 */
[-C--:B------:R-:W-:Y:S08]  /*10800*/  HMMA.16816.F32 R180, R4, R14.reuse, R180 ;  /* 0x0000000e04b4723c */ /* 0x080ff000000018b4 */
[----:B------:R-:W-:Y:S01]  /*10810*/  HMMA.16816.F32 R52, R8, R14, R184 ;  /* 0x0000000e0834723c */ /* 0x000fe200000018b8 */
[----:B------:R-:W2:Y:S01]  /*10820*/  LDSM.16.MT88.4 R12, [R235+0xc800] ;  /* 0x00c80000eb0c783b */ /* 0x000ea20000004200 */
[----:B------:R3:W-:Y:S01]  /*10830*/  MUFU.EX2 R218, R0 ;  /* 0x0000000000da7308 */ /* 0x0007e20000000800 */
[----:B------:R-:W-:-:S02]  /*10840*/  MOV R97, R219 ;  /* 0x000000db00617202 */ /* 0x000fc40000000f00 */
[----:B------:R-:W-:Y:S01]  /*10850*/  MOV R98, R220 ;  /* 0x000000dc00627202 */ /* 0x000fe20000000f00 */
[--C-:B------:R-:W-:Y:S01]  /*10860*/  FFMA.FTZ R42, R42, c[0x0][0x23c], -R2.reuse ;  /* 0x00008f002a2a7a23 */ /* 0x100fe20000010802 */
[----:B------:R-:W-:Y:S01]  /*10870*/  MOV R99, R221 ;  /* 0x000000dd00637202 */ /* 0x000fe20000000f00 */
[----:B-1----:R-:W-:Y:S01]  /*10880*/  HMMA.16816.F32 R56, R8, R20, R56 ;  /* 0x000000140838723c */ /* 0x002fe20000001838 */
[----:B------:R-:W-:Y:S01]  /*10890*/  MOV R87, R217 ;  /* 0x000000d900577202 */ /* 0x000fe20000000f00 */
[--C-:B------:R-:W-:Y:S01]  /*108a0*/  FFMA.FTZ R38, R38, c[0x0][0x23c], -R2.reuse ;  /* 0x00008f0026267a23 */ /* 0x100fe20000010802 */
[----:B------:R-:W-:Y:S01]  /*108b0*/  MOV R86, R44 ;  /* 0x0000002c00567202 */ /* 0x000fe20000000f00 */
[--C-:B------:R-:W-:Y:S01]  /*108c0*/  FFMA.FTZ R37, R37, c[0x0][0x23c], -R25.reuse ;  /* 0x00008f0025257a23 */ /* 0x100fe20000010819 */
[----:B------:R-:W-:Y:S01]  /*108d0*/  MOV R85, R43 ;  /* 0x0000002b00557202 */ /* 0x000fe20000000f00 */
[----:B------:R-:W-:Y:S01]  /*108e0*/  FFMA.FTZ R35, R35, c[0x0][0x23c], -R25 ;  /* 0x00008f0023237a23 */ /* 0x000fe20000010819 */
[----:B------:R-:W-:Y:S01]  /*108f0*/  LDSM.16.MT88.4 R184, [R233+0xd800] ;  /* 0x00d80000e9b8783b */ /* 0x000fe20000004200 */
[----:B---3--:R-:W-:-:S04]  /*10900*/  FFMA.FTZ R0, R213, c[0x0][0x23c], -R2 ;  /* 0x00008f00d5007a23 */ /* 0x008fc80000010802 */
[----:B------:R1:W3:Y:S01]  /*10910*/  MUFU.EX2 R219, R0 ;  /* 0x0000000000db7308 */ /* 0x0002e20000000800 */
[-C--:B--2---:R-:W-:Y:S08]  /*10920*/  HMMA.16816.F32 R100, R8, R12.reuse, R100 ;  /* 0x0000000c0864723c */ /* 0x084ff00000001864 */
[C---:B------:R-:W-:Y:S08]  /*10930*/  HMMA.16816.F32 R104, R4.reuse, R12, R104 ;  /* 0x0000000c0468723c */ /* 0x040ff00000001868 */
[-C--:B------:R-:W-:Y:S08]  /*10940*/  HMMA.16816.F32 R108, R4, R14.reuse, R108 ;  /* 0x0000000e046c723c */ /* 0x080ff0000000186c */
[----:B------:R-:W-:Y:S01]  /*10950*/  HMMA.16816.F32 R112, R8, R14, R112 ;  /* 0x0000000e0870723c */ /* 0x000fe20000001870 */
[----:B------:R-:W2:Y:S01]  /*10960*/  LDSM.16.MT88.4 R12, [R235+0xe800] ;  /* 0x00e80000eb0c783b */ /* 0x000ea20000004200 */
[----:B-1----:R-:W-:-:S04]  /*10970*/  FFMA.FTZ R0, R210, c[0x0][0x23c], -R2 ;  /* 0x00008f00d2007a23 */ /* 0x002fc80000010802 */
[----:B------:R1:W-:Y:S02]  /*10980*/  MUFU.EX2 R220, R0 ;  /* 0x0000000000dc7308 */ /* 0x0003e40000000800 */
[----:B------:R-:W-:Y:S01]  /*10990*/  HMMA.16816.F32 R72, R4, R20, R72 ;  /* 0x000000140448723c */ /* 0x000fe20000001848 */
[----:B-1----:R-:W-:-:S05]  /*109a0*/  FFMA.FTZ R0, R209, c[0x0][0x23c], -R2 ;  /* 0x00008f00d1007a23 */ /* 0x002fca0000010802 */
[----:B------:R1:W-:Y:S02]  /*109b0*/  MUFU.EX2 R221, R0 ;  /* 0x0000000000dd7308 */ /* 0x0003e40000000800 */
[----:B------:R-:W-:Y:S01]  /*109c0*/  HMMA.16816.F32 R76, R4, R22, R76 ;  /* 0x00000016044c723c */ /* 0x000fe2000000184c */
[----:B-1----:R-:W-:-:S05]  /*109d0*/  FFMA.FTZ R0, R216, c[0x0][0x23c], -R25 ;  /* 0x00008f00d8007a23 */ /* 0x002fca0000010819 */
[----:B------:R1:W-:Y:S02]  /*109e0*/  MUFU.EX2 R214, R0 ;  /* 0x0000000000d67308 */ /* 0x0003e40000000800 */
[C---:B------:R-:W-:Y:S01]  /*109f0*/  HMMA.16816.F32 R64, R8.reuse, R22, R64 ;  /* 0x000000160840723c */ /* 0x040fe20000001840 */
[----:B------:R-:W4:Y:S07]  /*10a00*/  LDSM.16.MT88.4 R20, [R234+0xe800] ;  /* 0x00e80000ea14783b */ /* 0x000f2e0000004200 */
[----:B------:R-:W-:Y:S01]  /*10a10*/  HMMA.16816.F32 R60, R8, R16, R60 ;  /* 0x00000010083c723c */ /* 0x000fe2000000183c */
[----:B-1----:R-:W-:-:S07]  /*10a20*/  FFMA.FTZ R0, R215, c[0x0][0x23c], -R25 ;  /* 0x00008f00d7007a23 */ /* 0x002fce0000010819 */
[C---:B------:R-:W-:Y:S01]  /*10a30*/  HMMA.16816.F32 R88, R4.reuse, R16, R88 ;  /* 0x000000100458723c */ /* 0x040fe20000001858 */
[----:B------:R1:W1:Y:S07]  /*10a40*/  MUFU.EX2 R215, R0 ;  /* 0x0000000000d77308 */ /* 0x00026e0000000800 */
[-C--:B------:R-:W-:Y:S08]  /*10a50*/  HMMA.16816.F32 R92, R4, R18.reuse, R92 ;  /* 0x00000012045c723c */ /* 0x080ff0000000185c */
[----:B------:R-:W-:Y:S01]  /*10a60*/  HMMA.16816.F32 R68, R8, R18, R68 ;  /* 0x000000120844723c */ /* 0x000fe20000001844 */
[----:B------:R-:W3:Y:S01]  /*10a70*/  LDSM.16.MT88.4 R16, [R236+0xe800] ;  /* 0x00e80000ec10783b */ /* 0x000ee20000004200 */
[----:B-1----:R-:W-:-:S04]  /*10a80*/  FFMA.FTZ R0, R212, c[0x0][0x23c], -R25 ;  /* 0x00008f00d4007a23 */ /* 0x002fc80000010819 */
[----:B------:R1:W-:Y:S02]  /*10a90*/  MUFU.EX2 R216, R0 ;  /* 0x0000000000d87308 */ /* 0x0003e40000000800 */
[C---:B--2---:R-:W-:Y:S08]  /*10aa0*/  HMMA.16816.F32 R156, R4.reuse, R12, R156 ;  /* 0x0000000c049c723c */ /* 0x044ff0000000189c */
[----:B------:R-:W-:Y:S01]  /*10ab0*/  HMMA.16816.F32 R160, R4, R14, R160 ;  /* 0x0000000e04a0723c */ /* 0x000fe200000018a0 */
[----:B-1----:R-:W-:-:S07]  /*10ac0*/  FFMA.FTZ R0, R205, c[0x0][0x23c], -R25 ;  /* 0x00008f00cd007a23 */ /* 0x002fce0000010819 */
[C---:B------:R-:W-:Y:S01]  /*10ad0*/  HMMA.16816.F32 R196, R8.reuse, R12, R196 ;  /* 0x0000000c08c4723c */ /* 0x040fe200000018c4 */
[----:B------:R1:W2:Y:S07]  /*10ae0*/  MUFU.EX2 R217, R0 ;  /* 0x0000000000d97308 */ /* 0x0002ae0000000800 */
[----:B------:R-:W-:Y:S01]  /*10af0*/  HMMA.16816.F32 R200, R8, R14, R200 ;  /* 0x0000000e08c8723c */ /* 0x000fe200000018c8 */
[----:B------:R-:W2:Y:S01]  /*10b00*/  LDSM.16.MT88.4 R12, [R236+0xd000] ;  /* 0x00d00000ec0c783b */ /* 0x000ea20000004200 */
[----:B-1----:R-:W-:-:S04]  /*10b10*/  FFMA.FTZ R0, R204, c[0x0][0x23c], -R24 ;  /* 0x00008f00cc007a23 */ /* 0x002fc80000010818 */
[----:B------:R1:W-:Y:S02]  /*10b20*/  MUFU.EX2 R209, R0 ;  /* 0x0000000000d17308 */ /* 0x0003e40000000800 */
[----:B-1----:R-:W-:-:S06]  /*10b30*/  FFMA.FTZ R0, R169, c[0x0][0x23c], -R24 ;  /* 0x00008f00a9007a23 */ /* 0x002fcc0000010818 */
[----:B------:R1:W1:Y:S02]  /*10b40*/  MUFU.EX2 R210, R0 ;  /* 0x0000000000d27308 */ /* 0x0002640000000800 */
[----:B-1----:R-:W-:-:S06]  /*10b50*/  FFMA.FTZ R0, R36, c[0x0][0x23c], -R24 ;  /* 0x00008f0024007a23 */ /* 0x002fcc0000010818 */
[----:B------:R1:W-:Y:S01]  /*10b60*/  MUFU.EX2 R212, R0 ;  /* 0x0000000000d47308 */ /* 0x0003e20000000800 */
[----:B------:R-:W-:Y:S01]  /*10b70*/  HMMA.16816.F32 R116, R8, R28, R116 ;  /* 0x0000001c0874723c */ /* 0x000fe20000001874 */
[----:B------:R-:W-:Y:S02]  /*10b80*/  FFMA.FTZ R44, R40, c[0x0][0x23c], -R2 ;  /* 0x00008f00282c7a23 */ /* 0x000fe40000010802 */
[----:B-1----:R-:W-:-:S04]  /*10b90*/  FFMA.FTZ R0, R27, c[0x0][0x23c], -R24 ;  /* 0x00008f001b007a23 */ /* 0x002fc80000010818 */
[----:B------:R1:W-:Y:S01]  /*10ba0*/  MUFU.EX2 R213, R0 ;  /* 0x0000000000d57308 */ /* 0x0003e20000000800 */
[----:B------:R-:W-:Y:S01]  /*10bb0*/  HMMA.16816.F32 R128, R8, R30, R128 ;  /* 0x0000001e0880723c */ /* 0x000fe20000001880 */
[----:B------:R-:W-:Y:S02]  /*10bc0*/  FFMA.FTZ R43, R41, c[0x0][0x23c], -R2 ;  /* 0x00008f00292b7a23 */ /* 0x000fe40000010802 */
[--C-:B------:R-:W-:Y:S02]  /*10bd0*/  FFMA.FTZ R2, R211, c[0x0][0x23c], -R26.reuse ;  /* 0x00008f00d3027a23 */ /* 0x100fe4000001081a */
[----:B-1----:R-:W-:-:S04]  /*10be0*/  FFMA.FTZ R0, R208, c[0x0][0x23c], -R26 ;  /* 0x00008f00d0007a23 */ /* 0x002fc8000001081a */
[----:B------:R1:W-:Y:S01]  /*10bf0*/  MUFU.EX2 R208, R0 ;  /* 0x0000000000d07308 */ /* 0x0003e20000000800 */
[----:B----4-:R-:W-:Y:S01]  /*10c00*/  HMMA.16816.F32 R188, R8, R20, R188 ;  /* 0x0000001408bc723c */ /* 0x010fe200000018bc */
[----:B------:R-:W-:-:S07]  /*10c10*/  MOV R211, R85 ;  /* 0x0000005500d37202 */ /* 0x000fce0000000f00 */
[----:B------:R-:W-:Y:S01]  /*10c20*/  HMMA.16816.F32 R140, R8, R22, R140 ;  /* 0x00000016088c723c */ /* 0x000fe2000000188c */
[----:B-1----:R-:W-:-:S07]  /*10c30*/  FFMA.FTZ R0, R171, c[0x0][0x23c], -R26 ;  /* 0x00008f00ab007a23 */ /* 0x002fce000001081a */
[C---:B---3--:R-:W-:Y:S01]  /*10c40*/  HMMA.16816.F32 R192, R8.reuse, R16, R192 ;  /* 0x0000001008c0723c */ /* 0x048fe200000018c0 */
[----:B------:R1:W3:Y:S07]  /*10c50*/  MUFU.EX2 R171, R0 ;  /* 0x0000000000ab7308 */ /* 0x0002ee0000000800 */
[----:B------:R-:W-:Y:S01]  /*10c60*/  HMMA.16816.F32 R152, R8, R18, R152 ;  /* 0x000000120898723c */ /* 0x000fe20000001898 */
[----:B------:R4:W-:Y:S06]  /*10c70*/  MUFU.EX2 R169, R2 ;  /* 0x0000000200a97308 */ /* 0x0009ec0000000800 */
[----:B------:R-:W-:-:S02]  /*10c80*/  F2FP.PACK_AB R8, R219, R218 ;  /* 0x000000dadb08723e */ /* 0x000fc400000000ff */
[----:B------:R-:W-:Y:S01]  /*10c90*/  F2FP.PACK_AB R9, R215, R214 ;  /* 0x000000d6d709723e */ /* 0x000fe200000000ff */
[--C-:B-1----:R-:W-:Y:S01]  /*10ca0*/  FFMA.FTZ R0, R207, c[0x0][0x23c], -R26.reuse ;  /* 0x00008f00cf007a23 */ /* 0x102fe2000001081a */
[----:B------:R-:W-:Y:S02]  /*10cb0*/  F2FP.PACK_AB R10, R221, R220 ;  /* 0x000000dcdd0a723e */ /* 0x000fe400000000ff */
[----:B--2---:R-:W-:Y:S01]  /*10cc0*/  F2FP.PACK_AB R11, R217, R216 ;  /* 0x000000d8d90b723e */ /* 0x004fe200000000ff */
[----:B------:R1:W2:Y:S01]  /*10cd0*/  MUFU.EX2 R164, R0 ;  /* 0x0000000000a47308 */ /* 0x0002a20000000800 */
[--C-:B----4-:R-:W-:Y:S01]  /*10ce0*/  FFMA.FTZ R2, R170, c[0x0][0x23c], -R26.reuse ;  /* 0x00008f00aa027a23 */ /* 0x110fe2000001081a */
[----:B------:R-:W-:Y:S01]  /*10cf0*/  MOV R170, R86 ;  /* 0x0000005600aa7202 */ /* 0x000fe20000000f00 */
[----:B-1----:R-:W-:Y:S01]  /*10d00*/  FFMA.FTZ R0, R165, c[0x0][0x23c], -R26 ;  /* 0x00008f00a5007a23 */ /* 0x002fe2000001081a */
[----:B------:R-:W-:Y:S02]  /*10d10*/  MOV R165, R87 ;  /* 0x0000005700a57202 */ /* 0x000fe40000000f00 */
[C---:B------:R-:W-:Y:S08]  /*10d20*/  HMMA.16816.F32 R84, R8.reuse, R12, R60 ;  /* 0x0000000c0854723c */ /* 0x040ff0000000183c */
[----:B------:R-:W-:Y:S01]  /*10d30*/  HMMA.16816.F32 R60, R8, R14, R68 ;  /* 0x0000000e083c723c */ /* 0x000fe20000001844 */
[----:B------:R-:W4:Y:S04]  /*10d40*/  LDL.LU R68, [R1+0x38] ;  /* 0x0000380001447983 */ /* 0x000f280000300800 */
[----:B------:R-:W4:Y:S04]  /*10d50*/  LDL.LU R69, [R1+0x3c] ;  /* 0x00003c0001457983 */ /* 0x000f280000300800 */
[----:B------:R-:W4:Y:S04]  /*10d60*/  LDL.LU R70, [R1+0x40] ;  /* 0x0000400001467983 */ /* 0x000f280000300800 */
[----:B------:R-:W4:Y:S01]  /*10d70*/  LDL.LU R71, [R1+0x44] ;  /* 0x0000440001477983 */ /* 0x000f220000300800 */
[C---:B------:R-:W-:Y:S08]  /*10d80*/  HMMA.16816.F32 R132, R4.reuse, R20, R132 ;  /* 0x000000140484723c */ /* 0x040ff00000001884 */
[C---:B------:R-:W-:Y:S01]  /*10d90*/  HMMA.16816.F32 R136, R4.reuse, R22, R136 ;  /* 0x000000160488723c */ /* 0x040fe20000001888 */
[----:B------:R-:W1:Y:S07]  /*10da0*/  LDSM.16.MT88.4 R20, [R233+0xd000] ;  /* 0x00d00000e914783b */ /* 0x000e6e0000004200 */
[C---:B------:R-:W-:Y:S08]  /*10db0*/  HMMA.16816.F32 R144, R4.reuse, R16, R144 ;  /* 0x000000100490723c */ /* 0x040ff00000001890 */
[----:B------:R-:W-:Y:S01]  /*10dc0*/  HMMA.16816.F32 R148, R4, R18, R148 ;  /* 0x000000120494723c */ /* 0x000fe20000001894 */
[----:B------:R-:W1:Y:S01]  /*10dd0*/  LDSM.16.MT88.4 R16, [R234+0xd000] ;  /* 0x00d00000ea10783b */ /* 0x000e620000004200 */
[----:B------:R-:W-:-:S06]  /*10de0*/  FFMA.FTZ R40, R32, c[0x0][0x23c], -R24 ;  /* 0x00008f0020287a23 */ /* 0x000fcc0000010818 */
[----:B------:R-:W-:Y:S01]  /*10df0*/  HMMA.16816.F32 R120, R4, R28, R120 ;  /* 0x0000001c0478723c */ /* 0x000fe20000001878 */
[----:B------:R-:W-:-:S07]  /*10e00*/  FFMA.FTZ R36, R45, c[0x0][0x23c], -R25 ;  /* 0x00008f002d247a23 */ /* 0x000fce0000010819 */
[----:B------:R-:W-:Y:S01]  /*10e10*/  HMMA.16816.F32 R124, R4, R30, R124 ;  /* 0x0000001e047c723c */ /* 0x000fe2000000187c */
[----:B------:R-:W-:Y:S01]  /*10e20*/  FFMA.FTZ R32, R206, c[0x0][0x23c], -R26 ;  /* 0x00008f00ce207a23 */ /* 0x000fe2000001081a */
[----:B------:R-:W-:Y:S05]  /*10e30*/  LDSM.16.MT88.4 R28, [R235+0xf000] ;  /* 0x00f00000eb1c783b */ /* 0x000fea0000004200 */
[----:B------:R-:W-:Y:S02]  /*10e40*/  F2FP.PACK_AB R4, R210, R209 ;  /* 0x000000d1d204723e */ /* 0x000fe400000000ff */
[----:B---3--:R-:W-:Y:S02]  /*10e50*/  F2FP.PACK_AB R5, R171, R208 ;  /* 0x000000d0ab05723e */ /* 0x008fe400000000ff */
[----:B------:R-:W-:-:S02]  /*10e60*/  F2FP.PACK_AB R6, R213, R212 ;  /* 0x000000d4d506723e */ /* 0x000fc400000000ff */
[----:B--2---:R-:W-:Y:S01]  /*10e70*/  F2FP.PACK_AB R7, R169, R164 ;  /* 0x000000a4a907723e */ /* 0x004fe200000000ff */
[----:B------:R-:W-:Y:S01]  /*10e80*/  FFMA.FTZ R33, R33, c[0x0][0x23c], -R25 ;  /* 0x00008f0021217a23 */ /* 0x000fe20000010819 */
[-C--:B-1----:R-:W-:Y:S01]  /*10e90*/  HMMA.16816.F32 R176, R8, R20.reuse, R176 ;  /* 0x0000001408b0723c */ /* 0x082fe200000018b0 */
[--C-:B------:R-:W-:Y:S02]  /*10ea0*/  FFMA.FTZ R45, R51, c[0x0][0x23c], -R24.reuse ;  /* 0x00008f00332d7a23 */ /* 0x100fe40000010818 */
[--C-:B------:R-:W-:Y:S02]  /*10eb0*/  FFMA.FTZ R41, R50, c[0x0][0x23c], -R24.reuse ;  /* 0x00008f0032297a23 */ /* 0x100fe40000010818 */
[----:B------:R-:W-:Y:S02]  /*10ec0*/  FFMA.FTZ R39, R39, c[0x0][0x23c], -R24 ;  /* 0x00008f0027277a23 */ /* 0x000fe40000010818 */
[----:B------:R-:W-:Y:S01]  /*10ed0*/  FFMA.FTZ R34, R34, c[0x0][0x23c], -R26 ;  /* 0x00008f0022227a23 */ /* 0x000fe2000001081a */
[C---:B------:R-:W-:Y:S01]  /*10ee0*/  HMMA.16816.F32 R172, R4.reuse, R20, R172 ;  /* 0x0000001404ac723c */ /* 0x040fe200000018ac */
[----:B------:R-:W1:Y:S07]  /*10ef0*/  LDSM.16.MT88.4 R24, [R235+0xd000] ;  /* 0x00d00000eb18783b */ /* 0x000e6e0000004200 */
[-C--:B------:R-:W-:Y:S08]  /*10f00*/  HMMA.16816.F32 R180, R4, R22.reuse, R180 ;  /* 0x0000001604b4723c */ /* 0x080ff000000018b4 */
[C---:B------:R-:W-:Y:S01]  /*10f10*/  HMMA.16816.F32 R52, R8.reuse, R22, R52 ;  /* 0x000000160834723c */ /* 0x040fe20000001834 */
[----:B------:R-:W2:Y:S07]  /*10f20*/  LDSM.16.MT88.4 R20, [R233+0xf000] ;  /* 0x00f00000e914783b */ /* 0x000eae0000004200 */
[-C--:B------:R-:W-:Y:S08]  /*10f30*/  HMMA.16816.F32 R204, R8, R16.reuse, R56 ;  /* 0x0000001008cc723c */ /* 0x080ff00000001838 */
[C---:B------:R-:W-:Y:S08]  /*10f40*/  HMMA.16816.F32 R72, R4.reuse, R16, R72 ;  /* 0x000000100448723c */ /* 0x040ff00000001848 */
[-C--:B------:R-:W-:Y:S08]  /*10f50*/  HMMA.16816.F32 R76, R4, R18.reuse, R76 ;  /* 0x00000012044c723c */ /* 0x080ff0000000184c */
[----:B------:R-:W-:Y:S01]  /*10f60*/  HMMA.16816.F32 R64, R8, R18, R64 ;  /* 0x000000120840723c */ /* 0x000fe20000001840 */
[----:B------:R-:W3:Y:S07]  /*10f70*/  LDSM.16.MT88.4 R16, [R234+0xf000] ;  /* 0x00f00000ea10783b */ /* 0x000eee0000004200 */
[C---:B------:R-:W-:Y:S08]  /*10f80*/  HMMA.16816.F32 R88, R4.reuse, R12, R88 ;  /* 0x0000000c0458723c */ /* 0x040ff00000001858 */
[C---:B------:R-:W-:Y:S01]  /*10f90*/  HMMA.16816.F32 R92, R4.reuse, R14, R92 ;  /* 0x0000000e045c723c */ /* 0x040fe2000000185c */
[----:B------:R-:W3:Y:S07]  /*10fa0*/  LDSM.16.MT88.4 R12, [R236+0xf000] ;  /* 0x00f00000ec0c783b */ /* 0x000eee0000004200 */
[C---:B-1----:R-:W-:Y:S08]  /*10fb0*/  HMMA.16816.F32 R104, R4.reuse, R24, R104 ;  /* 0x000000180468723c */ /* 0x042ff00000001868 */
[C---:B------:R-:W-:Y:S08]  /*10fc0*/  HMMA.16816.F32 R108, R4.reuse, R26, R108 ;  /* 0x0000001a046c723c */ /* 0x040ff0000000186c */
[C---:B--2---:R-:W-:Y:S08]  /*10fd0*/  HMMA.16816.F32 R120, R4.reuse, R20, R120 ;  /* 0x000000140478723c */ /* 0x044ff00000001878 */
[C---:B------:R-:W-:Y:S08]  /*10fe0*/  HMMA.16816.F32 R124, R4.reuse, R22, R124 ;  /* 0x00000016047c723c */ /* 0x040ff0000000187c */
[C---:B---3--:R-:W-:Y:S08]  /*10ff0*/  HMMA.16816.F32 R132, R4.reuse, R16, R132 ;  /* 0x000000100484723c */ /* 0x048ff00000001884 */
[C---:B------:R-:W-:Y:S08]  /*11000*/  HMMA.16816.F32 R136, R4.reuse, R18, R136 ;  /* 0x000000120488723c */ /* 0x040ff00000001888 */
[C---:B------:R-:W-:Y:S08]  /*11010*/  HMMA.16816.F32 R144, R4.reuse, R12, R144 ;  /* 0x0000000c0490723c */ /* 0x040ff00000001890 */
[C---:B------:R-:W-:Y:S08]  /*11020*/  HMMA.16816.F32 R148, R4.reuse, R14, R148 ;  /* 0x0000000e0494723c */ /* 0x040ff00000001894 */
[C---:B------:R-:W-:Y:S08]  /*11030*/  HMMA.16816.F32 R156, R4.reuse, R28, R156 ;  /* 0x0000001c049c723c */ /* 0x040ff0000000189c */
[----:B------:R-:W-:Y:S01]  /*11040*/  HMMA.16816.F32 R56, R4, R30, R160 ;  /* 0x0000001e0438723c */ /* 0x000fe200000018a0 */
[----:B------:R-:W-:Y:S07]  /*11050*/  MUFU.EX2 R50, R38 ;  /* 0x0000002600327308 */ /* 0x000fee0000000800 */
[C---:B------:R-:W-:Y:S01]  /*11060*/  HMMA.16816.F32 R100, R8.reuse, R24, R100 ;  /* 0x000000180864723c */ /* 0x040fe20000001864 */
[----:B------:R-:W-:Y:S07]  /*11070*/  MUFU.EX2 R38, R36 ;  /* 0x0000002400267308 */ /* 0x000fee0000000800 */
[C---:B------:R-:W-:Y:S01]  /*11080*/  HMMA.16816.F32 R116, R8.reuse, R20, R116 ;  /* 0x000000140874723c */ /* 0x040fe20000001874 */
[----:B------:R-:W-:Y:S07]  /*11090*/  MUFU.EX2 R36, R33 ;  /* 0x0000002100247308 */ /* 0x000fee0000000800 */
[C---:B------:R-:W-:Y:S01]  /*110a0*/  HMMA.16816.F32 R188, R8.reuse, R16, R188 ;  /* 0x0000001008bc723c */ /* 0x040fe200000018bc */
[----:B------:R-:W-:Y:S07]  /*110b0*/  MUFU.EX2 R33, R32 ;  /* 0x0000002000217308 */ /* 0x000fee0000000800 */
[C---:B------:R-:W-:Y:S08]  /*110c0*/  HMMA.16816.F32 R192, R8.reuse, R12, R192 ;  /* 0x0000000c08c0723c */ /* 0x040ff000000018c0 */
[C---:B------:R-:W-:Y:S01]  /*110d0*/  HMMA.16816.F32 R196, R8.reuse, R28, R196 ;  /* 0x0000001c08c4723c */ /* 0x040fe200000018c4 */
[----:B------:R1:W-:Y:S07]  /*110e0*/  MUFU.EX2 R32, R0 ;  /* 0x0000000000207308 */ /* 0x0003ee0000000800 */
[C---:B------:R-:W-:Y:S01]  /*110f0*/  HMMA.16816.F32 R24, R8.reuse, R26, R112 ;  /* 0x0000001a0818723c */ /* 0x040fe20000001870 */
[----:B------:R-:W-:Y:S01]  /*11100*/  MUFU.EX2 R51, R43 ;  /* 0x0000002b00337308 */ /* 0x000fe20000000800 */
[----:B------:R-:W-:Y:S06]  /*11110*/  LDSM.16.MT88.4 R112, [R235+0xd800] ;  /* 0x00d80000eb70783b */ /* 0x000fec0000004200 */
[C---:B------:R-:W-:Y:S08]  /*11120*/  HMMA.16816.F32 R20, R8.reuse, R22, R128 ;  /* 0x000000160814723c */ /* 0x040ff00000001880 */
[C---:B------:R-:W-:Y:S08]  /*11130*/  HMMA.16816.F32 R16, R8.reuse, R18, R140 ;  /* 0x000000120810723c */ /* 0x040ff0000000188c */
[C---:B------:R-:W-:Y:S08]  /*11140*/  HMMA.16816.F32 R12, R8.reuse, R14, R152 ;  /* 0x0000000e080c723c */ /* 0x040ff00000001898 */
[----:B------:R-:W-:Y:S01]  /*11150*/  HMMA.16816.F32 R28, R8, R30, R200 ;  /* 0x0000001e081c723c */ /* 0x000fe200000018c8 */
[----:B----4-:R-:W-:-:S02]  /*11160*/  FFMA.FTZ R5, R69, R47, R237 ;  /* 0x0000002f45057223 */ /* 0x010fc400000100ed */
[----:B------:R-:W-:Y:S01]  /*11170*/  FFMA.FTZ R4, R70, R48, R232 ;  /* 0x0000003046047223 */ /* 0x000fe200000100e8 */
[----:B------:R-:W-:Y:S03]  /*11180*/  MUFU.EX2 R43, R42 ;  /* 0x0000002a002b7308 */ /* 0x000fe60000000800 */
[----:B------:R-:W-:Y:S01]  /*11190*/  FADD.FTZ R10, R170, R5 ;  /* 0x00000005aa0a7221 */ /* 0x000fe20000010000 */
[----:B------:R-:W-:Y:S01]  /*111a0*/  LDSM.16.MT88.4 R128, [R233+0xf800] ;  /* 0x00f80000e980783b */ /* 0x000fe20000004200 */
[----:B------:R-:W-:-:S03]  /*111b0*/  FADD.FTZ R9, R211, R4 ;  /* 0x00000004d3097221 */ /* 0x000fc60000010000 */
[----:B------:R-:W2:Y:S01]  /*111c0*/  LDSM.16.MT88.4 R4, [R235+0xf800] ;  /* 0x00f80000eb04783b */ /* 0x000ea20000004200 */
[----:B-1----:R-:W-:Y:S01]  /*111d0*/  FFMA.FTZ R0, R68, R46, R238 ;  /* 0x0000002e44007223 */ /* 0x002fe200000100ee */
[----:B------:R-:W-:Y:S01]  /*111e0*/  MUFU.EX2 R42, R35 ;  /* 0x00000023002a7308 */ /* 0x000fe20000000800 */
[----:B------:R-:W-:Y:S01]  /*111f0*/  MOV R211, R96 ;  /* 0x0000006000d37202 */ /* 0x000fe20000000f00 */
[----:B------:R-:W-:Y:S01]  /*11200*/  LDSM.16.MT88.4 R140, [R234+0xf800] ;  /* 0x00f80000ea8c783b */ /* 0x000fe20000004200 */
[----:B------:R-:W-:Y:S01]  /*11210*/  FADD.FTZ R0, R165, R0 ;  /* 0x00000000a5007221 */ /* 0x000fe20000010000 */
[----:B------:R-:W-:Y:S02]  /*11220*/  MOV R170, R97 ;  /* 0x0000006100aa7202 */ /* 0x000fe40000000f00 */
[----:B------:R-:W-:Y:S01]  /*11230*/  MOV R165, R98 ;  /* 0x0000006200a57202 */ /* 0x000fe20000000f00 */
[----:B------:R-:W-:Y:S01]  /*11240*/  LDSM.16.MT88.4 R152, [R236+0xf800] ;  /* 0x00f80000ec98783b */ /* 0x000fe20000004200 */
[----:B------:R1:W-:Y:S01]  /*11250*/  MUFU.EX2 R35, R2 ;  /* 0x0000000200237308 */ /* 0x0003e20000000800 */
[----:B------:R-:W-:-:S02]  /*11260*/  MOV R46, R99 ;  /* 0x00000063002e7202 */ /* 0x000fc40000000f00 */
[----:B------:R-:W-:Y:S01]  /*11270*/  MOV R47, R80 ;  /* 0x00000050002f7202 */ /* 0x000fe20000000f00 */
[----:B------:R-:W-:Y:S01]  /*11280*/  LDSM.16.MT88.4 R96, [R236+0xd800] ;  /* 0x00d80000ec60783b */ /* 0x000fe20000004200 */
[----:B------:R-:W-:-:S03]  /*11290*/  MOV R48, R81 ;  /* 0x0000005100307202 */ /* 0x000fc60000000f00 */
[----:B------:R-:W3:Y:S08]  /*112a0*/  MUFU.EX2 R44, R44 ;  /* 0x0000002c002c7308 */ /* 0x000ef00000000800 */
[----:B------:R-:W4:Y:S01]  /*112b0*/  MUFU.EX2 R37, R37 ;  /* 0x0000002500257308 */ /* 0x000f220000000800 */
[----:B-1----:R-:W-:Y:S01]  /*112c0*/  FFMA.FTZ R2, R71, R49, R251 ;  /* 0x0000003147027223 */ /* 0x002fe200000100fb */
[----:B------:R-:W-:Y:S01]  /*112d0*/  MOV R251, R82 ;  /* 0x0000005200fb7202 */ /* 0x000fe20000000f00 */
[----:B------:R1:W5:Y:S01]  /*112e0*/  LDL.LU R238, [R1+0xb8] ;  /* 0x0000b80001ee7983 */ /* 0x0003620000300800 */
[----:B------:R-:W-:-:S03]  /*112f0*/  MOV R49, R83 ;  /* 0x0000005300317202 */ /* 0x000fc60000000f00 */
[----:B------:R-:W1:Y:S01]  /*11300*/  LDSM.16.MT88.4 R80, [R234+0xd800] ;  /* 0x00d80000ea50783b */ /* 0x000e620000004200 */
[----:B------:R-:W-:Y:S08]  /*11310*/  MUFU.EX2 R45, R45 ;  /* 0x0000002d002d7308 */ /* 0x000ff00000000800 */
[----:B------:R-:W1:Y:S08]  /*11320*/  MUFU.EX2 R41, R41 ;  /* 0x0000002900297308 */ /* 0x000e700000000800 */
[----:B------:R-:W-:Y:S08]  /*11330*/  MUFU.EX2 R40, R40 ;  /* 0x0000002800287308 */ /* 0x000ff00000000800 */
[----:B------:R-:W1:Y:S08]  /*11340*/  MUFU.EX2 R39, R39 ;  /* 0x0000002700277308 */ /* 0x000e700000000800 */
[----:B------:R-:W2:Y:S01]  /*11350*/  MUFU.EX2 R34, R34 ;  /* 0x0000002200227308 */ /* 0x000ea20000000800 */
[----:B---3--:R-:W-:-:S02]  /*11360*/  F2FP.PACK_AB R200, R51, R44 ;  /* 0x0000002c33c8723e */ /* 0x008fc400000000ff */
[----:B----4-:R-:W-:Y:S02]  /*11370*/  F2FP.PACK_AB R201, R38, R37 ;  /* 0x0000002526c9723e */ /* 0x010fe400000000ff */
[----:B------:R-:W-:Y:S02]  /*11380*/  F2FP.PACK_AB R202, R50, R43 ;  /* 0x0000002b32ca723e */ /* 0x000fe400000000ff */
[----:B------:R-:W-:Y:S02]  /*11390*/  F2FP.PACK_AB R203, R36, R42 ;  /* 0x0000002a24cb723e */ /* 0x000fe400000000ff */
[----:B------:R-:W-:Y:S01]  /*113a0*/  F2FP.PACK_AB R161, R35, R33 ;  /* 0x0000002123a1723e */ /* 0x000fe200000000ff */
[----:B------:R-:W-:Y:S01]  /*113b0*/  FADD.FTZ R8, R252, R2 ;  /* 0x00000002fc087221 */ /* 0x000fe20000010000 */
[----:B-1----:R-:W-:Y:S01]  /*113c0*/  F2FP.PACK_AB R160, R41, R45 ;  /* 0x0000002d29a0723e */ /* 0x002fe200000000ff */
[----:B------:R1:W5:Y:S01]  /*113d0*/  LDL.LU R237, [R1+0xb4] ;  /* 0x0000b40001ed7983 */ /* 0x0003620000300800 */
[----:B------:R-:W-:-:S02]  /*113e0*/  F2FP.PACK_AB R162, R39, R40 ;  /* 0x0000002827a2723e */ /* 0x000fc400000000ff */
[----:B--2---:R-:W-:Y:S01]  /*113f0*/  F2FP.PACK_AB R163, R34, R32 ;  /* 0x0000002022a3723e */ /* 0x004fe200000000ff */
[----:B------:R-:W-:Y:S01]  /*11400*/  FADD.FTZ R0, R49, R0 ;  /* 0x0000000031007221 */ /* 0x000fe20000010000 */
[----:B------:R-:W-:Y:S01]  /*11410*/  HMMA.16816.F32 R196, R200, R4, R196 ;  /* 0x00000004c8c4723c */ /* 0x000fe200000018c4 */
[----:B------:R-:W-:Y:S01]  /*11420*/  FADD.FTZ R2, R251, R10 ;  /* 0x0000000afb027221 */ /* 0x000fe20000010000 */
[----:B------:R1:W5:Y:S01]  /*11430*/  LDL.LU R232, [R1+0xb0] ;  /* 0x0000b00001e87983 */ /* 0x0003620000300800 */
[----:B------:R-:W-:-:S05]  /*11440*/  FADD.FTZ R0, R46, R0 ;  /* 0x000000002e007221 */ /* 0x000fca0000010000 */
        /* <DEDUP_REMOVED lines=88> */
[----:B------:R-:W-:Y:S01]  /*119d0*/  @UP0 UIADD3 UR8, UR8, -0x4, URZ ;  /* 0xfffffffc08080890 */ /* 0x000fe2000fffe03f */
[----:B------:R-:W-:Y:S05]  /*119e0*/  @P0 BRA `(.L_x_165) ;  /* 0x0000001000000947 */ /* 0x000fea0003800000 */
.L_x_158:
[----:B-1----:R-:W-:-:S12]  /*119f0*/  UIADD3 UR8, UR21, -0x1, URZ ;  /* 0xffffffff15087890 */ /* 0x002fd8000fffe03f */
.L_x_165:
[----:B------:R-:W-:-:S13]  /*11a00*/  ISETP.LE.AND P0, PT, RZ, UR8, PT ;  /* 0x00000008ff007c0c */ /* 0x000fda000bf03270 */
[----:B------:R-:W-:Y:S05]  /*11a10*/  @!P0 BRA `(.L_x_166) ;  /* 0x00003fe000008947 */ /* 0x000fea0003800000 */
[----:B------:R-:W2:Y:S01]  /*11a20*/  LDL.64 R8, [R1+0x68] ;  /* 0x0000680001087983 */ /* 0x000ea20000100a00 */
[----:B-----5:R-:W-:Y:S01]  /*11a30*/  MOV R171, R3 ;  /* 0x0000000300ab7202 */ /* 0x020fe20000000f00 */
[----:B------:R-:W-:Y:S02]  /*11a40*/  IMAD.MOV.U32 R169, RZ, RZ, R167 ;  /* 0x000000ffffa97224 */ /* 0x000fe400078e00a7 */
[----:B-1-3--:R-:W3:Y:S01]  /*11a50*/  LDL R0, [R1+0x70] ;  /* 0x0000700001007983 */ /* 0x00aee20000100800 */
[----:B------:R-:W-:Y:S02]  /*11a60*/  IMAD.MOV.U32 R164, RZ, RZ, R168 ;  /* 0x000000ffffa47224 */ /* 0x000fe400078e00a8 */
[----:B------:R-:W-:Y:S01]  /*11a70*/  IMAD.MOV.U32 R170, RZ, RZ, R166 ;  /* 0x000000ffffaa7224 */ /* 0x000fe200078e00a6 */
[----:B------:R-:W4:Y:S04]  /*11a80*/  LDL.LU.64 R6, [R1+0xa0] ;  /* 0x0000a00001067983 */ /* 0x000f280000300a00 */
[----:B------:R-:W2:Y:S01]  /*11a90*/  LDL.LU.64 R4, [R1+0xa8] ;  /* 0x0000a80001047983 */ /* 0x000ea20000300a00 */
[----:B----4-:R-:W-:Y:S01]  /*11aa0*/  IMAD.MOV.U32 R3, RZ, RZ, R7 ;  /* 0x000000ffff037224 */ /* 0x010fe200078e0007 */
[----:B--2---:R-:W-:-:S05]  /*11ab0*/  MOV R2, R4 ;  /* 0x0000000400027202 */ /* 0x004fca0000000f00 */
[----:B------:R1:W-:Y:S01]  /*11ac0*/  STL.64 [R1+0x48], R2 ;  /* 0x0000480201007387 */ /* 0x0003e20000100a00 */
[----:B------:R-:W-:Y:S02]  /*11ad0*/  ISETP.GE.AND P3, PT, R8, c[0x0][0x220], PT ;  /* 0x0000880008007a0c */ /* 0x000fe40003f66270 */
[----:B---3--:R-:W-:Y:S01]  /*11ae0*/  ISETP.GE.AND P2, PT, R0, c[0x0][0x220], PT ;  /* 0x0000880000007a0c */ /* 0x008fe20003f46270 */
[----:B------:R-:W-:Y:S05]  /*11af0*/  BRA `(.L_x_167) ;  /* 0x000004e000007947 */ /* 0x000fea0003800000 */
.L_x_169:
[----:B------:R-:W2:Y:S01]  /*11b00*/  LDL.64 R166, [R1+0x80] ;  /* 0x0000800001a67983 */ /* 0x000ea20000100a00 */
[----:B------:R-:W-:Y:S02]  /*11b10*/  ULDC.64 UR4, c[0x0][0x198] ;  /* 0x0000660000047ab9 */ /* 0x000fe40000000a00 */
[----:B------:R-:W-:Y:S01]  /*11b20*/  UIADD3 UR20, UR8, -0x1, URZ ;  /* 0xffffffff08147890 */ /* 0x000fe2000fffe03f */
[----:B------:R-:W3:Y:S03]  /*11b30*/  LDL.64 R246, [R1+0x78] ;  /* 0x0000780001f67983 */ /* 0x000ee60000100a00 */
[----:B------:R-:W-:Y:S01]  /*11b40*/  USHF.R.S32.HI UR15, URZ, 0x1f, UR20 ;  /* 0x0000001f3f0f7899 */ /* 0x000fe20008011414 */
[----:B------:R1:W-:Y:S01]  /*11b50*/  @P3 STS.128 [R244+0x8000], RZ ;  /* 0x008000fff4003388 */ /* 0x0003e20000000c00 */
        /* <DEDUP_REMOVED lines=8> */
[C---:B------:R-:W-:Y:S02]  /*11be0*/  @!P3 LEA R166, P6, R3.reuse, c[0x0][0x168], 0x1 ;  /* 0x00005a0003a6ba11 */ /* 0x040fe400078c08ff */
        /* <DEDUP_REMOVED lines=9> */
[C---:B------:R-:W-:Y:S01]  /*11c80*/  @!P3 LEA R214, P6, R2.reuse, c[0x0][0x168], 0x1 ;  /* 0x00005a0002d6ba11 */ /* 0x040fe200078c08ff */
[----:B------:R1:W-:Y:S01]  /*11c90*/  @P2 STS.128 [R244+0xa000], RZ ;  /* 0x00a000fff4002388 */ /* 0x0003e20000000c00 */
[----:B------:R-:W-:Y:S02]  /*11ca0*/  IADD3.X R165, R165, UR11, RZ, P0, !PT ;  /* 0x0000000ba5a57c10 */ /* 0x000fe400087fe4ff */
[C---:B------:R-:W-:Y:S01]  /*11cb0*/  @!P2 LEA R210, P1, R2.reuse, c[0x0][0x168], 0x1 ;  /* 0x00005a0002d2aa11 */ /* 0x040fe200078208ff */
[----:B------:R-:W-:Y:S01]  /*11cc0*/  @!PT LDS RZ, [RZ] ;  /* 0x00000000fffff984 */ /* 0x000fe20000000800 */
[----:B------:R-:W-:Y:S01]  /*11cd0*/  @!PT LDS RZ, [RZ] ;  /* 0x00000000fffff984 */ /* 0x000fe20000000800 */
[----:B------:R-:W-:Y:S01]  /*11ce0*/  @!PT LDS RZ, [RZ] ;  /* 0x00000000fffff984 */ /* 0x000fe20000000800 */
[----:B------:R1:W-:Y:S01]  /*11cf0*/  @!P2 LDGSTS.E.BYPASS.LTC128B.128 [R244+0xa000], [R212.64+0x80] ;  /* 0x0a000080d4f4afae */ /* 0x0003e2000b901d52 */
[C-C-:B------:R-:W-:Y:S02]  /*11d00*/  @!P3 LEA.HI.X R215, R2.reuse, c[0x0][0x16c], R165.reuse, 0x1, P6 ;  /* 0x00005b0002d7ba11 */ /* 0x140fe400030f0ca5 */
[C---:B------:R-:W-:Y:S01]  /*11d10*/  @!P2 LEA.HI.X R211, R2.reuse, c[0x0][0x16c], R165, 0x1, P1 ;  /* 0x00005b0002d3aa11 */ /* 0x040fe200008f0ca5 */
[----:B------:R1:W-:Y:S01]  /*11d20*/  @P3 STS.128 [R244+0x8800], RZ ;  /* 0x008800fff4003388 */ /* 0x0003e20000000c00 */
[----:B------:R-:W-:Y:S03]  /*11d30*/  IADD3 R0, P5, R2, UR7, RZ ;  /* 0x0000000702007c10 */ /* 0x000fe6000ffbe0ff */
[----:B------:R-:W-:Y:S01]  /*11d40*/  @!PT LDS RZ, [RZ] ;  /* 0x00000000fffff984 */ /* 0x000fe20000000800 */
[----:B------:R-:W-:Y:S01]  /*11d50*/  @!PT LDS RZ, [RZ] ;  /* 0x00000000fffff984 */ /* 0x000fe20000000800 */
[----:B------:R-:W-:Y:S01]  /*11d60*/  @!PT LDS RZ, [RZ] ;  /* 0x00000000fffff984 */ /* 0x000fe20000000800 */
[----:B------:R1:W-:Y:S01]  /*11d70*/  @!P3 LDGSTS.E.BYPASS.LTC128B.128 [R244+0x8800], [R214.64] ;  /* 0x08800000d6f4bfae */ /* 0x0003e2000b901d52 */
[C---:B------:R-:W-:Y:S02]  /*11d80*/  @!P3 LEA R208, P6, R0.reuse, c[0x0][0x168], 0x1 ;  /* 0x00005a0000d0ba11 */ /* 0x040fe400078c08ff */
[C---:B------:R-:W-:Y:S01]  /*11d90*/  @!P2 LEA R204, P1, R0.reuse, c[0x0][0x168], 0x1 ;  /* 0x00005a0000ccaa11 */ /* 0x040fe200078208ff */
[----:B------:R1:W-:Y:S01]  /*11da0*/  @P2 STS.128 [R244+0xa800], RZ ;  /* 0x00a800fff4002388 */ /* 0x0003e20000000c00 */
[----:B------:R-:W-:Y:S02]  /*11db0*/  IADD3.X R2, R165, UR11, RZ, P5, !PT ;  /* 0x0000000ba5027c10 */ /* 0x000fe4000affe4ff */
[C---:B------:R-:W-:Y:S01]  /*11dc0*/  IADD3 R3, P0, R0.reuse, UR7, RZ ;  /* 0x0000000700037c10 */ /* 0x040fe2000ff1e0ff */
[----:B------:R-:W-:Y:S01]  /*11dd0*/  @!PT LDS RZ, [RZ] ;  /* 0x00000000fffff984 */ /* 0x000fe20000000800 */
[----:B------:R-:W-:Y:S01]  /*11de0*/  @!PT LDS RZ, [RZ] ;  /* 0x00000000fffff984 */ /* 0x000fe20000000800 */
[----:B------:R-:W-:Y:S01]  /*11df0*/  @!PT LDS RZ, [RZ] ;  /* 0x00000000fffff984 */ /* 0x000fe20000000800 */
[----:B------:R1:W-:Y:S01]  /*11e00*/  @!P2 LDGSTS.E.BYPASS.LTC128B.128 [R244+0xa800], [R210.64+0x80] ;  /* 0x0a800080d2f4afae */ /* 0x0003e2000b901d52 */
[C-C-:B------:R-:W-:Y:S02]  /*11e10*/  @!P3 LEA.HI.X R209, R0.reuse, c[0x0][0x16c], R2.reuse, 0x1, P6 ;  /* 0x00005b0000d1ba11 */ /* 0x140fe400030f0c02 */
[----:B------:R-:W-:Y:S01]  /*11e20*/  @!P2 LEA.HI.X R205, R0, c[0x0][0x16c], R2, 0x1, P1 ;  /* 0x00005b0000cdaa11 */ /* 0x000fe200008f0c02 */
[----:B------:R1:W-:Y:S01]  /*11e30*/  @P3 STS.128 [R244+0x9000], RZ ;  /* 0x009000fff4003388 */ /* 0x0003e20000000c00 */
[C---:B------:R-:W-:Y:S02]  /*11e40*/  @!P3 LEA R206, P5, R3.reuse, c[0x0][0x168], 0x1 ;  /* 0x00005a0003ceba11 */ /* 0x040fe400078a08ff */
[----:B------:R-:W-:Y:S01]  /*11e50*/  IADD3.X R165, R2, UR11, RZ, P0, !PT ;  /* 0x0000000b02a57c10 */ /* 0x000fe200087fe4ff */
[----:B------:R-:W-:Y:S01]  /*11e60*/  @!PT LDS RZ, [RZ] ;  /* 0x00000000fffff984 */ /* 0x000fe20000000800 */
[----:B------:R-:W-:Y:S01]  /*11e70*/  @!PT LDS RZ, [RZ] ;  /* 0x00000000fffff984 */ /* 0x000fe20000000800 */
[----:B------:R-:W-:Y:S01]  /*11e80*/  @!PT LDS RZ, [RZ] ;  /* 0x00000000fffff984 */ /* 0x000fe20000000800 */
[----:B------:R1:W-:Y:S01]  /*11e90*/  @!P3 LDGSTS.E.BYPASS.LTC128B.128 [R244+0x9000], [R208.64] ;  /* 0x09000000d0f4bfae */ /* 0x0003e2000b901d52 */
[C---:B--2---:R-:W-:Y:S02]  /*11ea0*/  @!P2 LEA R166, P0, R3.reuse, c[0x0][0x168], 0x1 ;  /* 0x00005a0003a6aa11 */ /* 0x044fe400078008ff */
[C-C-:B------:R-:W-:Y:S01]  /*11eb0*/  @!P3 LEA.HI.X R207, R3.reuse, c[0x0][0x16c], R165.reuse, 0x1, P5 ;  /* 0x00005b0003cfba11 */ /* 0x140fe200028f0ca5 */
[----:B------:R1:W-:Y:S01]  /*11ec0*/  @P2 STS.128 [R244+0xb000], RZ ;  /* 0x00b000fff4002388 */ /* 0x0003e20000000c00 */
[----:B------:R-:W-:Y:S03]  /*11ed0*/  @!P2 LEA.HI.X R167, R3, c[0x0][0x16c], R165, 0x1, P0 ;  /* 0x00005b0003a7aa11 */ /* 0x000fe600000f0ca5 */
        /* <DEDUP_REMOVED lines=9> */
[----:B------:R1:W-:Y:S04]  /*11f70*/  @P2 STS.128 [R244+0xb800], RZ ;  /* 0x00b800fff4002388 */ /* 0x0003e80000000c00 */
[----:B------:R-:W-:Y:S01]  /*11f80*/  @!PT LDS RZ, [RZ] ;  /* 0x00000000fffff984 */ /* 0x000fe20000000800 */
[----:B------:R-:W-:Y:S01]  /*11f90*/  @!PT LDS RZ, [RZ] ;  /* 0x00000000fffff984 */ /* 0x000fe20000000800 */
[----:B------:R-:W-:Y:S01]  /*11fa0*/  @!PT LDS RZ, [RZ] ;  /* 0x00000000fffff984 */ /* 0x000fe20000000800 */
[----:B------:R1:W-:Y:S04]  /*11fb0*/  @!P2 LDGSTS.E.BYPASS.LTC128B.128 [R244+0xb800], [R166.64+0x80] ;  /* 0x0b800080a6f4afae */ /* 0x0003e8000b901d52 */
[----:B------:R-:W0:Y:S01]  /*11fc0*/  LDGDEPBAR ;  /* 0x00000000000079af */ /* 0x000e220000000000 */
[----:B------:R-:W-:-:S05]  /*11fd0*/  BRA `(.L_x_168) ;  /* 0x00000fc000007947 */ /* 0x000fca0003800000 */
.L_x_167:
[----:B------:R-:W2:Y:S01]  /*11fe0*/  LDL.64 R4, [R1+0x48] ;  /* 0x0000480001047983 */ /* 0x000ea20000100a00 */
[----:B------:R-:W-:Y:S04]  /*11ff0*/  DEPBAR.LE SB0, 0x0 ;  /* 0x000080000000791a */ /* 0x000fe80000000000 */
[----:B------:R-:W-:Y:S01]  /*12000*/  USHF.R.S32.HI UR5, URZ, 0x1f, UR8 ;  /* 0x0000001f3f057899 */ /* 0x000fe20008011408 */
[----:B------:R-:W-:Y:S01]  /*12010*/  BAR.SYNC.DEFER_BLOCKING 0x0 ;  /* 0x0000000000007b1d */ /* 0x000fe20000010000 */
[----:B------:R-:W-:Y:S01]  /*12020*/  UIMAD UR4, UR12, UR8, URZ ;  /* 0x000000080c0472a4 */ /* 0x000fe2000f8e023f */
[----:B-1----:R-:W-:Y:S03]  /*12030*/  IMAD.U32 R2, RZ, RZ, UR8 ;  /* 0x00000008ff027e24 */ /* 0x002fe6000f8e00ff */
[----:B------:R-:W-:Y:S01]  /*12040*/  UIMAD UR4, UR5, UR17, UR4 ;  /* 0x00000011050472a4 */ /* 0x000fe2000f8e0204 */
[----:B------:R-:W-:Y:S01]  /*12050*/  @P3 STS.128 [R244+0xc000], RZ ;  /* 0x00c000fff4003388 */ /* 0x000fe20000000c00 */
[----:B--2---:R-:W-:Y:S05]  /*12060*/  IMAD.WIDE.U32 R2, R2, UR17, R4 ;  /* 0x0000001102027c25 */ /* 0x004fea000f8e0004 */
[C---:B------:R-:W-:Y:S02]  /*12070*/  @!P3 LEA R4, P4, R2.reuse, c[0x0][0x170], 0x1 ;  /* 0x00005c000204ba11 */ /* 0x040fe400078808ff */
[----:B------:R-:W-:Y:S02]  /*12080*/  IADD3 R0, R3, UR4, RZ ;  /* 0x0000000403007c10 */ /* 0x000fe4000fffe0ff */
        /* <DEDUP_REMOVED lines=8> */
[C---:B------:R-:W-:Y:S02]  /*12110*/  @!P3 LEA R14, P4, R3.reuse, c[0x0][0x170], 0x1 ;  /* 0x00005c00030eba11 */ /* 0x040fe400078808ff */
[----:B------:R-:W-:Y:S01]  /*12120*/  IADD3.X R2, R0, UR9, RZ, P1, !PT ;  /* 0x0000000900027c10 */ /* 0x000fe20008ffe4ff */
[----:B------:R-:W-:Y:S01]  /*12130*/  @P2 STS.128 [R244+0xe000], RZ ;  /* 0x00e000fff4002388 */ /* 0x000fe20000000c00 */
[C---:B------:R-:W-:Y:S02]  /*12140*/  @!P2 LEA R12, P0, R3.reuse, c[0x0][0x170], 0x1 ;  /* 0x00005c00030caa11 */ /* 0x040fe400078008ff */
[C-C-:B------:R-:W-:Y:S02]  /*12150*/  @!P3 LEA.HI.X R15, R3.reuse, c[0x0][0x174], R2.reuse, 0x1, P4 ;  /* 0x00005d00030fba11 */ /* 0x140fe400020f0c02 */
[C---:B------:R-:W-:Y:S01]  /*12160*/  @!P2 LEA.HI.X R13, R3.reuse, c[0x0][0x174], R2, 0x1, P0 ;  /* 0x00005d00030daa11 */ /* 0x040fe200000f0c02 */
[----:B------:R-:W-:Y:S01]  /*12170*/  @!PT LDS RZ, [RZ] ;  /* 0x00000000fffff984 */ /* 0x000fe20000000800 */
[----:B------:R-:W-:Y:S01]  /*12180*/  @!PT LDS RZ, [RZ] ;  /* 0x00000000fffff984 */ /* 0x000fe20000000800 */
[----:B------:R-:W-:Y:S01]  /*12190*/  @!PT LDS RZ, [RZ] ;  /* 0x00000000fffff984 */ /* 0x000fe20000000800 */
[----:B------:R2:W-:Y:S01]  /*121a0*/  @!P2 LDGSTS.E.BYPASS.LTC128B.128 [R244+0xe000], [R16.64+0x80] ;  /* 0x0e00008010f4afae */ /* 0x0005e2000b901d52 */
[----:B------:R-:W-:Y:S04]  /*121b0*/  IADD3 R0, P1, R3, UR14, RZ ;  /* 0x0000000e03007c10 */ /* 0x000fe8000ff3e0ff */
[----:B------:R-:W-:Y:S01]  /*121c0*/  @!P3 LEA R10, P5, R0, c[0x0][0x170], 0x1 ;  /* 0x00005c00000aba11 */ /* 0x000fe200078a08ff */
[----:B------:R-:W-:Y:S01]  /*121d0*/  @P3 STS.128 [R244+0xc800], RZ ;  /* 0x00c800fff4003388 */ /* 0x000fe20000000c00 */
[----:B------:R-:W-:Y:S02]  /*121e0*/  IADD3.X R3, R2, UR9, RZ, P1, !PT ;  /* 0x0000000902037c10 */ /* 0x000fe40008ffe4ff */
[C---:B------:R-:W-:Y:S02]  /*121f0*/  @!P2 LEA R6, P1, R0.reuse, c[0x0][0x170], 0x1 ;  /* 0x00005c000006aa11 */ /* 0x040fe400078208ff */
[C-C-:B------:R-:W-:Y:S01]  /*12200*/  @!P3 LEA.HI.X R11, R0.reuse, c[0x0][0x174], R3.reuse, 0x1, P5 ;  /* 0x00005d00000bba11 */ /* 0x140fe200028f0c03 */
[----:B------:R-:W-:Y:S01]  /*12210*/  @!PT LDS RZ, [RZ] ;  /* 0x00000000fffff984 */ /* 0x000fe20000000800 */
[----:B------:R-:W-:Y:S01]  /*12220*/  @!PT LDS RZ, [RZ] ;  /* 0x00000000fffff984 */ /* 0x000fe20000000800 */
[----:B------:R-:W-:Y:S01]  /*12230*/  @!PT LDS RZ, [RZ] ;  /* 0x00000000fffff984 */ /* 0x000fe20000000800 */
[----:B------:R3:W-:Y:S01]  /*12240*/  @!P3 LDGSTS.E.BYPASS.LTC128B.128 [R244+0xc800], [R14.64] ;  /* 0x0c8000000ef4bfae */ /* 0x0007e2000b901d52 */
[C---:B------:R-:W-:Y:S02]  /*12250*/  @!P2 LEA.HI.X R7, R0.reuse, c[0x0][0x174], R3, 0x1, P1 ;  /* 0x00005d000007aa11 */ /* 0x040fe400008f0c03 */
[----:B------:R-:W-:Y:S03]  /*12260*/  IADD3 R2, P0, R0, UR14, RZ ;  /* 0x0000000e00027c10 */ /* 0x000fe6000ff1e0ff */
[----:B------:R-:W-:Y:S01]  /*12270*/  @P2 STS.128 [R244+0xe800], RZ ;  /* 0x00e800fff4002388 */ /* 0x000fe20000000c00 */
[C---:B------:R-:W-:Y:S02]  /*12280*/  @!P3 LEA R8, P4, R2.reuse, c[0x0][0x170], 0x1 ;  /* 0x00005c000208ba11 */ /* 0x040fe400078808ff */
[----:B-1----:R-:W-:Y:S02]  /*12290*/  IADD3.X R5, R3, UR9, RZ, P0, !PT ;  /* 0x0000000903057c10 */ /* 0x002fe400087fe4ff */
[C---:B------:R-:W-:Y:S01]  /*122a0*/  @!P2 LEA R4, P0, R2.reuse, c[0x0][0x170], 0x1 ;  /* 0x00005c000204aa11 */ /* 0x040fe200078008ff */
[----:B------:R-:W-:Y:S01]  /*122b0*/  @!PT LDS RZ, [RZ] ;  /* 0x00000000fffff984 */ /* 0x000fe20000000800 */
[----:B------:R-:W-:Y:S01]  /*122c0*/  @!PT LDS RZ, [RZ] ;  /* 0x00000000fffff984 */ /* 0x000fe20000000800 */
[----:B------:R-:W-:Y:S01]  /*122d0*/  @!PT LDS RZ, [RZ] ;  /* 0x00000000fffff984 */ /* 0x000fe20000000800 */
[----:B------:R3:W-:Y:S01]  /*122e0*/  @!P2 LDGSTS.E.BYPASS.LTC128B.128 [R244+0xe800], [R12.64+0x80] ;  /* 0x0e8000800cf4afae */ /* 0x0007e2000b901d52 */
[C-C-:B------:R-:W-:Y:S02]  /*122f0*/  @!P3 LEA.HI.X R9, R2.reuse, c[0x0][0x174], R5.reuse, 0x1, P4 ;  /* 0x00005d000209ba11 */ /* 0x140fe400020f0c05 */
[----:B------:R-:W-:Y:S02]  /*12300*/  @!P2 LEA.HI.X R5, R2, c[0x0][0x174], R5, 0x1, P0 ;  /* 0x00005d000205aa11 */ /* 0x000fe400000f0c05 */
[----:B------:R-:W-:Y:S01]  /*12310*/  ISETP.LT.AND P4, PT, RZ, UR8, PT ;  /* 0x00000008ff007c0c */ /* 0x000fe2000bf81270 */
[----:B------:R-:W-:Y:S06]  /*12320*/  @P3 STS.128 [R244+0xd000], RZ ;  /* 0x00d000fff4003388 */ /* 0x000fec0000000c00 */
[----:B------:R-:W-:Y:S01]  /*12330*/  @!PT LDS RZ, [RZ] ;  /* 0x00000000fffff984 */ /* 0x000fe20000000800 */
[----:B------:R-:W-:Y:S01]  /*12340*/  @!PT LDS RZ, [RZ] ;  /* 0x00000000fffff984 */ /* 0x000fe20000000800 */
[----:B------:R-:W-:Y:S01]  /*12350*/  @!PT LDS RZ, [RZ] ;  /* 0x00000000fffff984 */ /* 0x000fe20000000800 */
[----:B------:R1:W-:Y:S06]  /*12360*/  @!P3 LDGSTS.E.BYPASS.LTC128B.128 [R244+0xd000], [R10.64] ;  /* 0x0d0000000af4bfae */ /* 0x0003ec000b901d52 */
[----:B------:R-:W-:Y:S06]  /*12370*/  @P2 STS.128 [R244+0xf000], RZ ;  /* 0x00f000fff4002388 */ /* 0x000fec0000000c00 */
[----:B------:R-:W-:Y:S01]  /*12380*/  @!PT LDS RZ, [RZ] ;  /* 0x00000000fffff984 */ /* 0x000fe20000000800 */
[----:B------:R-:W-:Y:S01]  /*12390*/  @!PT LDS RZ, [RZ] ;  /* 0x00000000fffff984 */ /* 0x000fe20000000800 */
[----:B------:R-:W-:Y:S01]  /*123a0*/  @!PT LDS RZ, [RZ] ;  /* 0x00000000fffff984 */ /* 0x000fe20000000800 */
[----:B------:R4:W-:Y:S06]  /*123b0*/  @!P2 LDGSTS.E.BYPASS.LTC128B.128 [R244+0xf000], [R6.64+0x80] ;  /* 0x0f00008006f4afae */ /* 0x0009ec000b901d52 */
        /* <DEDUP_REMOVED lines=10> */
[----:B------:R-:W-:Y:S06]  /*12460*/  LDSM.16.M88.4 R64, [R240] ;  /* 0x00000000f040783b */ /* 0x000fec0000000200 */
[----:B--2---:R-:W4:Y:S06]  /*12470*/  LDSM.16.M88.4 R16, [R232+0x8000] ;  /* 0x00800000e810783b */ /* 0x004f2c0000000200 */
[----:B------:R-:W1:Y:S06]  /*12480*/  LDSM.16.M88.4 R60, [R240+0x2000] ;  /* 0x00200000f03c783b */ /* 0x000e6c0000000200 */
[----:B------:R-:W2:Y:S06]  /*12490*/  LDSM.16.M88.4 R32, [R232+0x8800] ;  /* 0x00880000e820783b */ /* 0x000eac0000000200 */
[----:B------:R-:W0:Y:S06]  /*124a0*/  LDGDEPBAR ;  /* 0x00000000000079af */ /* 0x000e2c0000000000 */
[----:B------:R-:W5:Y:S06]  /*124b0*/  LDSM.16.M88.4 R48, [R232+0x9000] ;  /* 0x00900000e830783b */ /* 0x000f6c0000000200 */
[----:B------:R-:W2:Y:S06]  /*124c0*/  LDSM.16.M88.4 R204, [R232+0x9800] ;  /* 0x00980000e8cc783b */ /* 0x000eac0000000200 */
[----:B------:R-:W-:Y:S01]  /*124d0*/  LDSM.16.M88.4 R208, [R241] ;  /* 0x00000000f1d0783b */ /* 0x000fe20000000200 */
[-C--:B----4-:R-:W-:Y:S05]  /*124e0*/  HMMA.16816.F32 R4, R64, R16.reuse, RZ ;  /* 0x000000104004723c */ /* 0x090fea00000018ff */
[----:B------:R-:W4:Y:S03]  /*124f0*/  LDSM.16.M88.4 R212, [R239] ;  /* 0x00000000efd4783b */ /* 0x000f260000000200 */
[C---:B-1----:R-:W-:Y:S03]  /*12500*/  HMMA.16816.F32 R8, R60.reuse, R16, RZ ;  /* 0x000000103c08723c */ /* 0x042fe600000018ff */
[----:B------:R-:W1:Y:S06]  /*12510*/  LDSM.16.M88.4 R216, [R241+0x2000] ;  /* 0x00200000f1d8783b */ /* 0x000e6c0000000200 */
[----:B------:R-:W1:Y:S01]  /*12520*/  LDSM.16.M88.4 R220, [R239+0x800] ;  /* 0x00080000efdc783b */ /* 0x000e620000000200 */
[-C--:B---3--:R-:W-:Y:S05]  /*12530*/  HMMA.16816.F32 R12, R60, R18.reuse, RZ ;  /* 0x000000123c0c723c */ /* 0x088fea00000018ff */
[----:B------:R-:W3:Y:S03]  /*12540*/  LDSM.16.M88.4 R224, [R239+0x1000] ;  /* 0x00100000efe0783b */ /* 0x000ee60000000200 */
[C---:B------:R-:W-:Y:S03]  /*12550*/  HMMA.16816.F32 R16, R64.reuse, R18, RZ ;  /* 0x000000124010723c */ /* 0x040fe600000018ff */
[----:B------:R-:W1:Y:S05]  /*12560*/  LDSM.16.M88.4 R228, [R239+0x1800] ;  /* 0x00180000efe4783b */ /* 0x000e6a0000000200 */
[-C--:B--2---:R-:W-:Y:S08]  /*12570*/  HMMA.16816.F32 R20, R64, R32.reuse, RZ ;  /* 0x000000204014723c */ /* 0x084ff000000018ff */
[C---:B------:R-:W-:Y:S08]  /*12580*/  HMMA.16816.F32 R24, R60.reuse, R32, RZ ;  /* 0x000000203c18723c */ /* 0x040ff000000018ff */
[-C--:B------:R-:W-:Y:S08]  /*12590*/  HMMA.16816.F32 R28, R60, R34.reuse, RZ ;  /* 0x000000223c1c723c */ /* 0x080ff000000018ff */
[C---:B------:R-:W-:Y:S08]  /*125a0*/  HMMA.16816.F32 R32, R64.reuse, R34, RZ ;  /* 0x000000224020723c */ /* 0x040ff000000018ff */
[-C--:B-----5:R-:W-:Y:S08]  /*125b0*/  HMMA.16816.F32 R36, R64, R48.reuse, RZ ;  /* 0x000000304024723c */ /* 0x0a0ff000000018ff */
[C---:B------:R-:W-:Y:S08]  /*125c0*/  HMMA.16816.F32 R40, R60.reuse, R48, RZ ;  /* 0x000000303c28723c */ /* 0x040ff000000018ff */
[-C--:B------:R-:W-:Y:S08]  /*125d0*/  HMMA.16816.F32 R44, R60, R50.reuse, RZ ;  /* 0x000000323c2c723c */ /* 0x080ff000000018ff */
[C---:B------:R-:W-:Y:S08]  /*125e0*/  HMMA.16816.F32 R48, R64.reuse, R50, RZ ;  /* 0x000000324030723c */ /* 0x040ff000000018ff */
[-C--:B------:R-:W-:Y:S08]  /*125f0*/  HMMA.16816.F32 R52, R64, R204.reuse, RZ ;  /* 0x000000cc4034723c */ /* 0x080ff000000018ff */
[C---:B------:R-:W-:Y:S08]  /*12600*/  HMMA.16816.F32 R56, R60.reuse, R204, RZ ;  /* 0x000000cc3c38723c */ /* 0x040ff000000018ff */
[-C--:B------:R-:W-:Y:S08]  /*12610*/  HMMA.16816.F32 R60, R60, R206.reuse, RZ ;  /* 0x000000ce3c3c723c */ /* 0x080ff000000018ff */
[----:B------:R-:W-:Y:S01]  /*12620*/  HMMA.16816.F32 R64, R64, R206, RZ ;  /* 0x000000ce4040723c */ /* 0x000fe200000018ff */
[----:B------:R-:W-:Y:S07]  /*12630*/  LDSM.16.M88.4 R204, [R243] ;  /* 0x00000000f3cc783b */ /* 0x000fee0000000200 */
[-C--:B----4-:R-:W-:Y:S08]  /*12640*/  HMMA.16816.F32 R4, R208, R212.reuse, R4 ;  /* 0x000000d4d004723c */ /* 0x090ff00000001804 */
[C---:B-1----:R-:W-:Y:S08]  /*12650*/  HMMA.16816.F32 R8, R216.reuse, R212, R8 ;  /* 0x000000d4d808723c */ /* 0x042ff00000001808 */
[-C--:B------:R-:W-:Y:S08]  /*12660*/  HMMA.16816.F32 R12, R216, R214.reuse, R12 ;  /* 0x000000d6d80c723c */ /* 0x080ff0000000180c */
[C---:B------:R-:W-:Y:S01]  /*12670*/  HMMA.16816.F32 R16, R208.reuse, R214, R16 ;  /* 0x000000d6d010723c */ /* 0x040fe20000001810 */
[----:B------:R-:W1:Y:S07]  /*12680*/  LDSM.16.M88.4 R212, [R238+0x8000] ;  /* 0x00800000eed4783b */ /* 0x000e6e0000000200 */
[-C--:B------:R-:W-:Y:S08]  /*12690*/  HMMA.16816.F32 R20, R208, R220.reuse, R20 ;  /* 0x000000dcd014723c */ /* 0x080ff00000001814 */
[C---:B------:R-:W-:Y:S08]  /*126a0*/  HMMA.16816.F32 R24, R216.reuse, R220, R24 ;  /* 0x000000dcd818723c */ /* 0x040ff00000001818 */
        /* <DEDUP_REMOVED lines=8> */
[-C--:B------:R-:W-:Y:S08]  /*12730*/  HMMA.16816.F32 R52, R208, R228.reuse, R52 ;  /* 0x000000e4d034723c */ /* 0x080ff00000001834 */
[C---:B------:R-:W-:Y:S08]  /*12740*/  HMMA.16816.F32 R56, R216.reuse, R228, R56 ;  /* 0x000000e4d838723c */ /* 0x040ff00000001838 */
[-C--:B------:R-:W-:Y:S01]  /*12750*/  HMMA.16816.F32 R60, R216, R230.reuse, R60 ;  /* 0x000000e6d83c723c */ /* 0x080fe2000000183c */
[----:B------:R-:W3:Y:S07]  /*12760*/  LDSM.16.M88.4 R216, [R238+0x8800] ;  /* 0x00880000eed8783b */ /* 0x000eee0000000200 */
[----:B------:R-:W-:Y:S01]  /*12770*/  HMMA.16816.F32 R64, R208, R230, R64 ;  /* 0x000000e6d040723c */ /* 0x000fe20000001840 */
[----:B------:R-:W4:Y:S06]  /*12780*/  LDSM.16.M88.4 R208, [R238+0x9800] ;  /* 0x00980000eed0783b */ /* 0x000f2c0000000200 */
[----:B------:R-:W-:Y:S01]  /*12790*/  LDSM.16.M88.4 R228, [R237+0x1000] ;  /* 0x00100000ede4783b */ /* 0x000fe20000000200 */
[-C--:B-1----:R-:W-:Y:S08]  /*127a0*/  HMMA.16816.F32 R4, R204, R212.reuse, R4 ;  /* 0x000000d4cc04723c */ /* 0x082ff00000001804 */
[C---:B--2---:R-:W-:Y:S08]  /*127b0*/  HMMA.16816.F32 R8, R220.reuse, R212, R8 ;  /* 0x000000d4dc08723c */ /* 0x044ff00000001808 */
[-C--:B------:R-:W-:Y:S08]  /*127c0*/  HMMA.16816.F32 R12, R220, R214.reuse, R12 ;  /* 0x000000d6dc0c723c */ /* 0x080ff0000000180c */
[C---:B------:R-:W-:Y:S01]  /*127d0*/  HMMA.16816.F32 R16, R204.reuse, R214, R16 ;  /* 0x000000d6cc10723c */ /* 0x040fe20000001810 */
[----:B------:R-:W-:Y:S07]  /*127e0*/  LDSM.16.M88.4 R212, [R242] ;  /* 0x00000000f2d4783b */ /* 0x000fee0000000200 */
[-C--:B---3--:R-:W-:Y:S08]  /*127f0*/  HMMA.16816.F32 R20, R204, R216.reuse, R20 ;  /* 0x000000d8cc14723c */ /* 0x088ff00000001814 */
[C---:B------:R-:W-:Y:S08]  /*12800*/  HMMA.16816.F32 R24, R220.reuse, R216, R24 ;  /* 0x000000d8dc18723c */ /* 0x040ff00000001818 */
[-C--:B------:R-:W-:Y:S08]  /*12810*/  HMMA.16816.F32 R28, R220, R218.reuse, R28 ;  /* 0x000000dadc1c723c */ /* 0x080ff0000000181c */
[C---:B------:R-:W-:Y:S01]  /*12820*/  HMMA.16816.F32 R32, R204.reuse, R218, R32 ;  /* 0x000000dacc20723c */ /* 0x040fe20000001820 */
[----:B------:R-:W1:Y:S07]  /*12830*/  LDSM.16.M88.4 R216, [R237] ;  /* 0x00000000edd8783b */ /* 0x000e6e0000000200 */
[-C--:B------:R-:W-:Y:S08]  /*12840*/  HMMA.16816.F32 R36, R204, R224.reuse, R36 ;  /* 0x000000e0cc24723c */ /* 0x080ff00000001824 */
[C---:B------:R-:W-:Y:S08]  /*12850*/  HMMA.16816.F32 R40, R220.reuse, R224, R40 ;  /* 0x000000e0dc28723c */ /* 0x040ff00000001828 */
[-C--:B------:R-:W-:Y:S08]  /*12860*/  HMMA.16816.F32 R44, R220, R226.reuse, R44 ;  /* 0x000000e2dc2c723c */ /* 0x080ff0000000182c */
[C---:B------:R-:W-:Y:S01]  /*12870*/  HMMA.16816.F32 R48, R204.reuse, R226, R48 ;  /* 0x000000e2cc30723c */ /* 0x040fe20000001830 */
[----:B------:R-:W2:Y:S07]  /*12880*/  LDSM.16.M88.4 R224, [R242+0x2000] ;  /* 0x00200000f2e0783b */ /* 0x000eae0000000200 */
[-C--:B----4-:R-:W-:Y:S08]  /*12890*/  HMMA.16816.F32 R52, R204, R208.reuse, R52 ;  /* 0x000000d0cc34723c */ /* 0x090ff00000001834 */
        /* <DEDUP_REMOVED lines=16> */
[-C--:B------:R-:W-:Y:S08]  /*129a0*/  HMMA.16816.F32 R36, R212, R228.reuse, R36 ;  /* 0x000000e4d424723c */ /* 0x080ff00000001824 */
[C---:B------:R-:W-:Y:S08]  /*129b0*/  HMMA.16816.F32 R40, R224.reuse, R228, R40 ;  /* 0x000000e4e028723c */ /* 0x040ff00000001828 */
[-C--:B------:R-:W-:Y:S08]  /*129c0*/  HMMA.16816.F32 R44, R224, R230.reuse, R44 ;  /* 0x000000e6e02c723c */ /* 0x080ff0000000182c */
[C---:B------:R-:W-:Y:S01]  /*129d0*/  HMMA.16816.F32 R48, R212.reuse, R230, R48 ;  /* 0x000000e6d430723c */ /* 0x040fe20000001830 */
[----:B------:R-:W-:Y:S07]  /*129e0*/  LDSM.16.M88.4 R228, [R232+0xb000] ;  /* 0x00b00000e8e4783b */ /* 0x000fee0000000200 */
        /* <DEDUP_REMOVED lines=43> */
[----:B------:R-:W3:Y:S07]  /*12ca0*/  LDSM.16.M88.4 R228, [R238+0xa800] ;  /* 0x00a80000eee4783b */ /* 0x000eee0000000200 */
[-C--:B----4-:R-:W-:Y:S08]  /*12cb0*/  HMMA.16816.F32 R52, R212, R204.reuse, R52 ;  /* 0x000000ccd434723c */ /* 0x090ff00000001834 */
[C---:B------:R-:W-:Y:S08]  /*12cc0*/  HMMA.16816.F32 R56, R224.reuse, R204, R56 ;  /* 0x000000cce038723c */ /* 0x040ff00000001838 */
[-C--:B------:R-:W-:Y:S01]  /*12cd0*/  HMMA.16816.F32 R60, R224, R206.reuse, R60 ;  /* 0x000000cee03c723c */ /* 0x080fe2000000183c */
[----:B------:R-:W4:Y:S07]  /*12ce0*/  LDSM.16.M88.4 R224, [R238+0xb000] ;  /* 0x00b00000eee0783b */ /* 0x000f2e0000000200 */
[----:B------:R-:W-:Y:S01]  /*12cf0*/  HMMA.16816.F32 R64, R212, R206, R64 ;  /* 0x000000ced440723c */ /* 0x000fe20000001840 */
[----:B------:R-:W5:Y:S06]  /*12d00*/  LDSM.16.M88.4 R204, [R238+0xb800] ;  /* 0x00b80000eecc783b */ /* 0x000f6c0000000200 */
        /* <DEDUP_REMOVED lines=16> */
[-C--:B-----5:R-:W-:Y:S08]  /*12e10*/  HMMA.16816.F32 R52, R208, R204.reuse, R52 ;  /* 0x000000ccd034723c */ /* 0x0a0ff00000001834 */
[C---:B------:R-:W-:Y:S08]  /*12e20*/  HMMA.16816.F32 R56, R220.reuse, R204, R56 ;  /* 0x000000ccdc38723c */ /* 0x040ff00000001838 */
[-C--:B------:R-:W-:Y:S01]  /*12e30*/  HMMA.16816.F32 R60, R220, R206.reuse, R60 ;  /* 0x000000cedc3c723c */ /* 0x080fe2000000183c */
[----:B------:R-:W3:Y:S07]  /*12e40*/  LDSM.16.M88.4 R220, [R237+0x2800] ;  /* 0x00280000eddc783b */ /* 0x000eee0000000200 */
[----:B------:R-:W-:Y:S01]  /*12e50*/  HMMA.16816.F32 R64, R208, R206, R64 ;  /* 0x000000ced040723c */ /* 0x000fe20000001840 */
[----:B------:R-:W4:Y:S01]  /*12e60*/  LDSM.16.M88.4 R204, [R237+0x3800] ;  /* 0x00380000edcc783b */ /* 0x000f220000000200 */
[----:B------:R-:W-:Y:S05]  /*12e70*/  DEPBAR.LE SB0, 0x0 ;  /* 0x000080000000791a */ /* 0x000fea0000000000 */
[----:B------:R-:W-:Y:S01]  /*12e80*/  BAR.SYNC.DEFER_BLOCKING 0x0 ;  /* 0x0000000000007b1d */ /* 0x000fe20000010000 */
[-C--:B-1----:R-:W-:Y:S08]  /*12e90*/  HMMA.16816.F32 R4, R212, R216.reuse, R4 ;  /* 0x000000d8d404723c */ /* 0x082ff00000001804 */
[C---:B--2---:R-:W-:Y:S08]  /*12ea0*/  HMMA.16816.F32 R8, R224.reuse, R216, R8 ;  /* 0x000000d8e008723c */ /* 0x044ff00000001808 */
[-C--:B------:R-:W-:Y:S08]  /*12eb0*/  HMMA.16816.F32 R12, R224, R218.reuse, R12 ;  /* 0x000000dae00c723c */ /* 0x080ff0000000180c */
[C---:B------:R-:W-:Y:S08]  /*12ec0*/  HMMA.16816.F32 R16, R212.reuse, R218, R16 ;  /* 0x000000dad410723c */ /* 0x040ff00000001810 */
[-C--:B---3--:R-:W-:Y:S08]  /*12ed0*/  HMMA.16816.F32 R20, R212, R220.reuse, R20 ;  /* 0x000000dcd414723c */ /* 0x088ff00000001814 */
        /* <DEDUP_REMOVED lines=8> */
[C---:B------:R-:W-:Y:S08]  /*12f60*/  HMMA.16816.F32 R56, R224.reuse, R204, R56 ;  /* 0x000000cce038723c */ /* 0x040ff00000001838 */
[-C--:B------:R-:W-:Y:S08]  /*12f70*/  HMMA.16816.F32 R60, R224, R206.reuse, R60 ;  /* 0x000000cee03c723c */ /* 0x080ff0000000183c */
[----:B------:R-:W-:Y:S01]  /*12f80*/  HMMA.16816.F32 R64, R212, R206, R64 ;  /* 0x000000ced440723c */ /* 0x000fe20000001840 */
[----:B------:R-:W-:-:S07]  /*12f90*/  @P4 BRA `(.L_x_169) ;  /* 0xffffeb6000004947 */ /* 0x000fce000383ffff */
.L_x_168:
[----:B------:R-:W-:Y:S01]  /*12fa0*/  FMNMX.FTZ R0, R4, R164, !PT ;  /* 0x000000a404007209 */ /* 0x000fe20007810000 */
[----:B-1----:R-:W-:Y:S01]  /*12fb0*/  LDSM.16.MT88.4 R208, [R234+0xc000] ;  /* 0x00c00000ead0783b */ /* 0x002fe20000004200 */
[----:B------:R-:W-:Y:S02]  /*12fc0*/  UIADD3 UR8, UR8, -0x1, URZ ;  /* 0xffffffff08087890 */ /* 0x000fe4000fffe03f */
        /* <DEDUP_REMOVED lines=79> */
[----:B------:R-:W5:Y:S01]  /*134c0*/  SHFL.BFLY PT, R206, R166, 0x1, 0x1f ;  /* 0x0c201f00a6ce7f89 */ /* 0x000f6200000e0000 */
[----:B-1----:R-:W-:Y:S02]  /*134d0*/  FMNMX.FTZ R167, R167, R205, !PT ;  /* 0x000000cda7a77209 */ /* 0x002fe40007810000 */
[----:B--2---:R-:W-:Y:S03]  /*134e0*/  FMNMX.FTZ R3, R2, R3, !PT ;  /* 0x0000000302037209 */ /* 0x004fe60007810000 */
[C---:B---3--:R-:W-:Y:S02]  /*134f0*/  FADD.FTZ R0, -R167.reuse, R169 ;  /* 0x000000a9a7007221 */ /* 0x048fe40000010100 */
[----:B------:R-:W-:Y:S02]  /*13500*/  FMUL.FTZ R169, R167, c[0x0][0x23c] ;  /* 0x00008f00a7a97a20 */ /* 0x000fe40000410000 */
[----:B------:R-:W-:Y:S01]  /*13510*/  FMUL.FTZ R0, R0, c[0x0][0x23c] ;  /* 0x00008f0000007a20 */ /* 0x000fe20000410000 */
[----:B-----5:R-:W-:Y:S01]  /*13520*/  FMNMX.FTZ R166, R166, R206, !PT ;  /* 0x000000cea6a67209 */ /* 0x020fe20007810000 */
[----:B------:R-:W-:Y:S01]  /*13530*/  FMUL.FTZ R212, R3, c[0x0][0x23c] ;  /* 0x00008f0003d47a20 */ /* 0x000fe20000410000 */
[----:B------:R-:W1:Y:S01]  /*13540*/  LDSM.16.MT88.4 R204, [R233+0xc000] ;  /* 0x00c00000e9cc783b */ /* 0x000e620000004200 */
[----:B------:R2:W3:Y:S01]  /*13550*/  MUFU.EX2 R164, R0 ;  /* 0x0000000000a47308 */ /* 0x0004e20000000800 */
[C---:B----4-:R-:W-:Y:S02]  /*13560*/  FMUL.FTZ R68, R165.reuse, R68 ;  /* 0x00000044a5447220 */ /* 0x050fe40000410000 */
        /* <DEDUP_REMOVED lines=11> */
[----:B--2---:R-:W-:Y:S02]  /*13620*/  FADD.FTZ R0, -R166, R170 ;  /* 0x000000aaa6007221 */ /* 0x004fe40000010100 */
[----:B------:R-:W-:Y:S02]  /*13630*/  FMUL.FTZ R170, R168, c[0x0][0x23c] ;  /* 0x00008f00a8aa7a20 */ /* 0x000fe40000410000 */
[----:B------:R-:W-:Y:S02]  /*13640*/  FMUL.FTZ R0, R0, c[0x0][0x23c] ;  /* 0x00008f0000007a20 */ /* 0x000fe40000410000 */
[----:B---3--:R-:W-:Y:S01]  /*13650*/  FMUL.FTZ R70, R164, R70 ;  /* 0x00000046a4467220 */ /* 0x008fe20000410000 */
[----:B------:R-:W-:Y:S01]  /*13660*/  FSEL R170, R170, RZ, P0 ;  /* 0x000000ffaaaa7208 */ /* 0x000fe20000000000 */
[----:B------:R2:W3:Y:S01]  /*13670*/  MUFU.EX2 R2, R0 ;  /* 0x0000000000027308 */ /* 0x0004e20000000800 */
[----:B------:R-:W-:Y:S01]  /*13680*/  FSETP.NEU.FTZ.AND P0, PT, R167, -INF , PT ;  /* 0xff800000a700780b */ /* 0x000fe20003f1d000 */
[----:B------:R-:W-:Y:S02]  /*13690*/  FMUL.FTZ R71, R164, R71 ;  /* 0x00000047a4477220 */ /* 0x000fe40000410000 */
[--C-:B------:R-:W-:Y:S01]  /*136a0*/  FFMA.FTZ R4, R4, c[0x0][0x23c], -R170.reuse ;  /* 0x00008f0004047a23 */ /* 0x100fe200000108aa */
[----:B------:R-:W-:Y:S01]  /*136b0*/  FSEL R169, R169, RZ, P0 ;  /* 0x000000ffa9a97208 */ /* 0x000fe20000000000 */
[--C-:B------:R-:W-:Y:S01]  /*136c0*/  FFMA.FTZ R5, R5, c[0x0][0x23c], -R170.reuse ;  /* 0x00008f0005057a23 */ /* 0x100fe200000108aa */
[----:B------:R-:W-:Y:S01]  /*136d0*/  FSETP.NEU.FTZ.AND P0, PT, R166, -INF , PT ;  /* 0xff800000a600780b */ /* 0x000fe20003f1d000 */
[--C-:B------:R-:W-:Y:S02]  /*136e0*/  FFMA.FTZ R16, R16, c[0x0][0x23c], -R170.reuse ;  /* 0x00008f0010107a23 */ /* 0x100fe400000108aa */
[--C-:B------:R-:W-:Y:S01]  /*136f0*/  FFMA.FTZ R6, R6, c[0x0][0x23c], -R169.reuse ;  /* 0x00008f0006067a23 */ /* 0x100fe200000108a9 */
[----:B------:R-:W-:Y:S01]  /*13700*/  MUFU.EX2 R228, R4 ;  /* 0x0000000400e47308 */ /* 0x000fe20000000800 */
[--C-:B------:R-:W-:Y:S02]  /*13710*/  FFMA.FTZ R7, R7, c[0x0][0x23c], -R169.reuse ;  /* 0x00008f0007077a23 */ /* 0x100fe400000108a9 */
[----:B------:R-:W-:Y:S02]  /*13720*/  FFMA.FTZ R17, R17, c[0x0][0x23c], -R170 ;  /* 0x00008f0011117a23 */ /* 0x000fe400000108aa */
[--C-:B------:R-:W-:Y:S02]  /*13730*/  FFMA.FTZ R18, R18, c[0x0][0x23c], -R169.reuse ;  /* 0x00008f0012127a23 */ /* 0x100fe400000108a9 */
[----:B------:R-:W-:Y:S02]  /*13740*/  FFMA.FTZ R19, R19, c[0x0][0x23c], -R169 ;  /* 0x00008f0013137a23 */ /* 0x000fe400000108a9 */
[C---:B------:R-:W-:Y:S01]  /*13750*/  FMUL.FTZ R82, R164.reuse, R82 ;  /* 0x00000052a4527220 */ /* 0x040fe20000410000 */
[----:B------:R4:W-:Y:S01]  /*13760*/  MUFU.EX2 R222, R6 ;  /* 0x0000000600de7308 */ /* 0x0009e20000000800 */
[----:B------:R-:W-:Y:S02]  /*13770*/  FMUL.FTZ R83, R164, R83 ;  /* 0x00000053a4537220 */ /* 0x000fe40000410000 */
[----:B--2---:R-:W-:Y:S02]  /*13780*/  FADD.FTZ R0, -R3, R171 ;  /* 0x000000ab03007221 */ /* 0x004fe40000010100 */
[----:B------:R-:W-:Y:S02]  /*13790*/  FMUL.FTZ R171, R166, c[0x0][0x23c] ;  /* 0x00008f00a6ab7a20 */ /* 0x000fe40000410000 */
[----:B------:R-:W-:Y:S02]  /*137a0*/  FMUL.FTZ R0, R0, c[0x0][0x23c] ;  /* 0x00008f0000007a20 */ /* 0x000fe40000410000 */
[C---:B---3--:R-:W-:Y:S01]  /*137b0*/  FMUL.FTZ R72, R2.reuse, R72 ;  /* 0x0000004802487220 */ /* 0x048fe20000410000 */
[----:B------:R-:W-:Y:S01]  /*137c0*/  FSEL R171, R171, RZ, P0 ;  /* 0x000000ffabab7208 */ /* 0x000fe20000000000 */
[----:B------:R2:W-:Y:S01]  /*137d0*/  MUFU.EX2 R226, R16 ;  /* 0x0000001000e27308 */ /* 0x0005e20000000800 */
[----:B------:R-:W-:Y:S01]  /*137e0*/  FSETP.NEU.FTZ.AND P0, PT, R3, -INF , PT ;  /* 0xff8000000300780b */ /* 0x000fe20003f1d000 */
[----:B------:R-:W-:Y:S02]  /*137f0*/  FMUL.FTZ R73, R2, R73 ;  /* 0x0000004902497220 */ /* 0x000fe40000410000 */
[--C-:B------:R-:W-:Y:S01]  /*13800*/  FFMA.FTZ R8, R8, c[0x0][0x23c], -R171.reuse ;  /* 0x00008f0008087a23 */ /* 0x100fe200000108ab */
[----:B------:R-:W-:Y:S01]  /*13810*/  FSEL R212, R212, RZ, P0 ;  /* 0x000000ffd4d47208 */ /* 0x000fe20000000000 */
[--C-:B------:R-:W-:Y:S02]  /*13820*/  FFMA.FTZ R9, R9, c[0x0][0x23c], -R171.reuse ;  /* 0x00008f0009097a23 */ /* 0x100fe400000108ab */
[--C-:B------:R-:W-:Y:S02]  /*13830*/  FFMA.FTZ R12, R12, c[0x0][0x23c], -R171.reuse ;  /* 0x00008f000c0c7a23 */ /* 0x100fe400000108ab */
[----:B------:R-:W3:Y:S01]  /*13840*/  MUFU.EX2 R214, R17 ;  /* 0x0000001100d67308 */ /* 0x000ee20000000800 */
[--C-:B------:R-:W-:Y:S02]  /*13850*/  FFMA.FTZ R10, R10, c[0x0][0x23c], -R212.reuse ;  /* 0x00008f000a0a7a23 */ /* 0x100fe400000108d4 */
[--C-:B------:R-:W-:Y:S02]  /*13860*/  FFMA.FTZ R11, R11, c[0x0][0x23c], -R212.reuse ;  /* 0x00008f000b0b7a23 */ /* 0x100fe400000108d4 */
[----:B------:R-:W-:Y:S02]  /*13870*/  FFMA.FTZ R13, R13, c[0x0][0x23c], -R171 ;  /* 0x00008f000d0d7a23 */ /* 0x000fe400000108ab */
[--C-:B------:R-:W-:Y:S02]  /*13880*/  FFMA.FTZ R14, R14, c[0x0][0x23c], -R212.reuse ;  /* 0x00008f000e0e7a23 */ /* 0x100fe400000108d4 */
[----:B------:R-:W-:Y:S01]  /*13890*/  FFMA.FTZ R15, R15, c[0x0][0x23c], -R212 ;  /* 0x00008f000f0f7a23 */ /* 0x000fe200000108d4 */
[----:B------:R5:W-:Y:S01]  /*138a0*/  MUFU.EX2 R227, R18 ;  /* 0x0000001200e37308 */ /* 0x000be20000000800 */
[----:B----4-:R-:W-:Y:S02]  /*138b0*/  FMUL.FTZ R6, R164, R178 ;  /* 0x000000b2a4067220 */ /* 0x010fe40000410000 */
[C---:B------:R-:W-:Y:S02]  /*138c0*/  FMUL.FTZ R4, R165.reuse, R176 ;  /* 0x000000b0a5047220 */ /* 0x040fe40000410000 */
[C---:B--2---:R-:W-:Y:S02]  /*138d0*/  FMUL.FTZ R16, R165.reuse, R184 ;  /* 0x000000b8a5107220 */ /* 0x044fe40000410000 */
[C---:B------:R-:W-:Y:S02]  /*138e0*/  FMUL.FTZ R76, R2.reuse, R76 ;  /* 0x0000004c024c7220 */ /* 0x040fe40000410000 */
[----:B------:R-:W-:Y:S01]  /*138f0*/  FMUL.FTZ R77, R2, R77 ;  /* 0x0000004d024d7220 */ /* 0x000fe20000410000 */
[----:B------:R2:W-:Y:S01]  /*13900*/  MUFU.EX2 R225, R19 ;  /* 0x0000001300e17308 */ /* 0x0005e20000000800 */
[C---:B------:R-:W-:Y:S02]  /*13910*/  FMUL.FTZ R86, R164.reuse, R86 ;  /* 0x00000056a4567220 */ /* 0x040fe40000410000 */
[----:B------:R-:W-:Y:S01]  /*13920*/  FMUL.FTZ R87, R164, R87 ;  /* 0x00000057a4577220 */ /* 0x000fe20000410000 */
[----:B---3--:R-:W-:Y:S01]  /*13930*/  F2FP.PACK_AB R178, R214, R226 ;  /* 0x000000e2d6b2723e */ /* 0x008fe200000000ff */
[----:B------:R-:W-:Y:S02]  /*13940*/  FMUL.FTZ R17, R165, R185 ;  /* 0x000000b9a5117220 */ /* 0x000fe40000410000 */
[C---:B------:R-:W-:Y:S02]  /*13950*/  FMUL.FTZ R88, R2.reuse, R88 ;  /* 0x0000005802587220 */ /* 0x040fe40000410000 */
[C---:B------:R-:W-:Y:S01]  /*13960*/  FMUL.FTZ R89, R2.reuse, R89 ;  /* 0x0000005902597220 */ /* 0x040fe20000410000 */
[----:B------:R-:W3:Y:S01]  /*13970*/  MUFU.EX2 R217, R5 ;  /* 0x0000000500d97308 */ /* 0x000ee20000000800 */
[C---:B------:R-:W-:Y:S02]  /*13980*/  FMUL.FTZ R92, R2.reuse, R92 ;  /* 0x0000005c025c7220 */ /* 0x040fe40000410000 */
[----:B------:R-:W-:Y:S02]  /*13990*/  FMUL.FTZ R93, R2, R93 ;  /* 0x0000005d025d7220 */ /* 0x000fe40000410000 */
[C---:B-----5:R-:W-:Y:S02]  /*139a0*/  FMUL.FTZ R18, R164.reuse, R186 ;  /* 0x000000baa4127220 */ /* 0x060fe40000410000 */
[C---:B------:R-:W-:Y:S02]  /*139b0*/  FMUL.FTZ R98, R164.reuse, R98 ;  /* 0x00000062a4627220 */ /* 0x040fe40000410000 */
[C---:B------:R-:W-:Y:S01]  /*139c0*/  FMUL.FTZ R99, R164.reuse, R99 ;  /* 0x00000063a4637220 */ /* 0x040fe20000410000 */
[----:B------:R-:W4:Y:S01]  /*139d0*/  MUFU.EX2 R216, R7 ;  /* 0x0000000700d87308 */ /* 0x000f220000000800 */
[C---:B------:R-:W-:Y:S02]  /*139e0*/  FMUL.FTZ R102, R164.reuse, R102 ;  /* 0x00000066a4667220 */ /* 0x040fe40000410000 */
[C---:B------:R-:W-:Y:S02]  /*139f0*/  FMUL.FTZ R103, R164.reuse, R103 ;  /* 0x00000067a4677220 */ /* 0x040fe40000410000 */
[----:B--2---:R-:W-:Y:S02]  /*13a00*/  FMUL.FTZ R19, R164, R187 ;  /* 0x000000bba4137220 */ /* 0x004fe40000410000 */
[----:B------:R-:W-:Y:S01]  /*13a10*/  LDSM.16.MT88.4 R184, [R235+0xc000] ;  /* 0x00c00000ebb8783b */ /* 0x000fe20000004200 */
[C---:B------:R-:W-:Y:S02]  /*13a20*/  FMUL.FTZ R104, R2.reuse, R104 ;  /* 0x0000006802687220 */ /* 0x040fe40000410000 */
[----:B------:R-:W2:Y:S01]  /*13a30*/  MUFU.EX2 R0, R0 ;  /* 0x0000000000007308 */ /* 0x000ea20000000800 */
[C---:B------:R-:W-:Y:S02]  /*13a40*/  FMUL.FTZ R105, R2.reuse, R105 ;  /* 0x0000006902697220 */ /* 0x040fe40000410000 */
[C---:B------:R-:W-:Y:S01]  /*13a50*/  FMUL.FTZ R108, R2.reuse, R108 ;  /* 0x0000006c026c7220 */ /* 0x040fe20000410000 */
[----:B---3--:R-:W-:Y:S01]  /*13a60*/  F2FP.PACK_AB R176, R217, R228 ;  /* 0x000000e4d9b0723e */ /* 0x008fe200000000ff */
[C---:B------:R-:W-:Y:S02]  /*13a70*/  FMUL.FTZ R5, R165.reuse, R177 ;  /* 0x000000b1a5057220 */ /* 0x040fe40000410000 */
[----:B------:R-:W-:Y:S02]  /*13a80*/  FMUL.FTZ R109, R2, R109 ;  /* 0x0000006d026d7220 */ /* 0x000fe40000410000 */
[C---:B------:R-:W-:Y:S01]  /*13a90*/  FMUL.FTZ R114, R164.reuse, R114 ;  /* 0x00000072a4727220 */ /* 0x040fe20000410000 */
[----:B------:R3:W-:Y:S01]  /*13aa0*/  MUFU.EX2 R219, R8 ;  /* 0x0000000800db7308 */ /* 0x0007e20000000800 */
[----:B------:R-:W-:Y:S02]  /*13ab0*/  FMUL.FTZ R115, R164, R115 ;  /* 0x00000073a4737220 */ /* 0x000fe40000410000 */
[----:B------:R-:W-:Y:S01]  /*13ac0*/  FMUL.FTZ R116, R165, R116 ;  /* 0x00000074a5747220 */ /* 0x000fe20000410000 */
[----:B----4-:R-:W-:Y:S01]  /*13ad0*/  F2FP.PACK_AB R177, R216, R222 ;  /* 0x000000ded8b1723e */ /* 0x010fe200000000ff */
[----:B------:R-:W-:Y:S01]  /*13ae0*/  FMUL.FTZ R7, R164, R179 ;  /* 0x000000b3a4077220 */ /* 0x000fe20000410000 */
[----:B------:R-:W-:Y:S01]  /*13af0*/  F2FP.PACK_AB R179, R225, R227 ;  /* 0x000000e3e1b3723e */ /* 0x000fe200000000ff */
[--C-:B------:R-:W-:Y:S02]  /*13b00*/  FFMA.FTZ R36, R36, c[0x0][0x23c], -R170.reuse ;  /* 0x00008f0024247a23 */ /* 0x100fe400000108aa */
[--C-:B------:R-:W-:Y:S01]  /*13b10*/  FFMA.FTZ R37, R37, c[0x0][0x23c], -R170.reuse ;  /* 0x00008f0025257a23 */ /* 0x100fe200000108aa */
[----:B------:R4:W-:Y:S01]  /*13b20*/  MUFU.EX2 R218, R10 ;  /* 0x0000000a00da7308 */ /* 0x0009e20000000800 */
[--C-:B------:R-:W-:Y:S02]  /*13b30*/  FFMA.FTZ R38, R38, c[0x0][0x23c], -R169.reuse ;  /* 0x00008f0026267a23 */ /* 0x100fe400000108a9 */
[-C--:B-1----:R-:W-:Y:S05]  /*13b40*/  HMMA.16816.F32 R4, R176, R204.reuse, R4 ;  /* 0x000000ccb004723c */ /* 0x082fea0000001804 */
[C---:B--2---:R-:W-:Y:S02]  /*13b50*/  FMUL.FTZ R74, R0.reuse, R74 ;  /* 0x0000004a004a7220 */ /* 0x044fe40000410000 */
[----:B------:R1:W-:Y:S01]  /*13b60*/  MUFU.EX2 R221, R11 ;  /* 0x0000000b00dd7308 */ /* 0x0003e20000000800 */
[----:B------:R-:W-:Y:S04]  /*13b70*/  FMUL.FTZ R75, R0, R75 ;  /* 0x0000004b004b7220 */ /* 0x000fe80000410000 */
[----:B---3--:R-:W-:Y:S02]  /*13b80*/  FMUL.FTZ R8, R2, R172 ;  /* 0x000000ac02087220 */ /* 0x008fe40000410000 */
[C---:B------:R-:W-:Y:S02]  /*13b90*/  FMUL.FTZ R78, R0.reuse, R78 ;  /* 0x0000004e004e7220 */ /* 0x040fe40000410000 */
[C---:B------:R-:W-:Y:S01]  /*13ba0*/  FMUL.FTZ R79, R0.reuse, R79 ;  /* 0x0000004f004f7220 */ /* 0x040fe20000410000 */
[----:B------:R2:W-:Y:S01]  /*13bb0*/  MUFU.EX2 R220, R12 ;  /* 0x0000000c00dc7308 */ /* 0x0005e20000000800 */
[C---:B------:R-:W-:Y:S02]  /*13bc0*/  FMUL.FTZ R90, R0.reuse, R90 ;  /* 0x0000005a005a7220 */ /* 0x040fe40000410000 */
[C---:B------:R-:W-:Y:S02]  /*13bd0*/  FMUL.FTZ R91, R0.reuse, R91 ;  /* 0x0000005b005b7220 */ /* 0x040fe40000410000 */
[C---:B----4-:R-:W-:Y:S02]  /*13be0*/  FMUL.FTZ R10, R0.reuse, R174 ;  /* 0x000000ae000a7220 */ /* 0x050fe40000410000 */
[C---:B------:R-:W-:Y:S02]  /*13bf0*/  FMUL.FTZ R94, R0.reuse, R94 ;  /* 0x0000005e005e7220 */ /* 0x040fe40000410000 */
[C---:B------:R-:W-:Y:S01]  /*13c00*/  FMUL.FTZ R95, R0.reuse, R95 ;  /* 0x0000005f005f7220 */ /* 0x040fe20000410000 */
[----:B------:R-:W3:Y:S01]  /*13c10*/  MUFU.EX2 R224, R13 ;  /* 0x0000000d00e07308 */ /* 0x000ee20000000800 */
[C---:B------:R-:W-:Y:S02]  /*13c20*/  FMUL.FTZ R106, R0.reuse, R106 ;  /* 0x0000006a006a7220 */ /* 0x040fe40000410000 */
[C---:B------:R-:W-:Y:S02]  /*13c30*/  FMUL.FTZ R107, R0.reuse, R107 ;  /* 0x0000006b006b7220 */ /* 0x040fe40000410000 */
[C---:B-1----:R-:W-:Y:S02]  /*13c40*/  FMUL.FTZ R11, R0.reuse, R175 ;  /* 0x000000af000b7220 */ /* 0x042fe40000410000 */
[C---:B------:R-:W-:Y:S02]  /*13c50*/  FMUL.FTZ R110, R0.reuse, R110 ;  /* 0x0000006e006e7220 */ /* 0x040fe40000410000 */
[----:B------:R-:W-:Y:S01]  /*13c60*/  FMUL.FTZ R111, R0, R111 ;  /* 0x0000006f006f7220 */ /* 0x000fe20000410000 */
[----:B------:R1:W-:Y:S01]  /*13c70*/  MUFU.EX2 R223, R14 ;  /* 0x0000000e00df7308 */ /* 0x0003e20000000800 */
[----:B------:R-:W-:Y:S02]  /*13c80*/  FMUL.FTZ R117, R165, R117 ;  /* 0x00000075a5757220 */ /* 0x000fe40000410000 */
[----:B------:R-:W-:Y:S02]  /*13c90*/  FMUL.FTZ R118, R164, R118 ;  /* 0x00000076a4767220 */ /* 0x000fe40000410000 */
[----:B--2---:R-:W-:Y:S02]  /*13ca0*/  FMUL.FTZ R12, R2, R180 ;  /* 0x000000b4020c7220 */ /* 0x004fe40000410000 */
[----:B------:R-:W-:Y:S02]  /*13cb0*/  FMUL.FTZ R119, R164, R119 ;  /* 0x00000077a4777220 */ /* 0x000fe40000410000 */
[--C-:B------:R-:W-:Y:S01]  /*13cc0*/  FFMA.FTZ R20, R20, c[0x0][0x23c], -R170.reuse ;  /* 0x00008f0014147a23 */ /* 0x100fe200000108aa */
[----:B------:R-:W2:Y:S01]  /*13cd0*/  MUFU.EX2 R213, R15 ;  /* 0x0000000f00d57308 */ /* 0x000ea20000000800 */
[--C-:B------:R-:W-:Y:S02]  /*13ce0*/  FFMA.FTZ R21, R21, c[0x0][0x23c], -R170.reuse ;  /* 0x00008f0015157a23 */ /* 0x100fe400000108aa */
[--C-:B------:R-:W-:Y:S01]  /*13cf0*/  FFMA.FTZ R22, R22, c[0x0][0x23c], -R169.reuse ;  /* 0x00008f0016167a23 */ /* 0x100fe200000108a9 */
[----:B---3--:R-:W-:Y:S01]  /*13d00*/  F2FP.PACK_AB R174, R224, R220 ;  /* 0x000000dce0ae723e */ /* 0x008fe200000000ff */
[C---:B------:R-:W-:Y:S02]  /*13d10*/  FMUL.FTZ R13, R2.reuse, R181 ;  /* 0x000000b5020d7220 */ /* 0x040fe40000410000 */
[--C-:B------:R-:W-:Y:S02]  /*13d20*/  FFMA.FTZ R23, R23, c[0x0][0x23c], -R169.reuse ;  /* 0x00008f0017177a23 */ /* 0x100fe400000108a9 */
[C---:B------:R-:W-:Y:S01]  /*13d30*/  FMUL.FTZ R120, R2.reuse, R120 ;  /* 0x0000007802787220 */ /* 0x040fe20000410000 */
[----:B------:R-:W3:Y:S01]  /*13d40*/  MUFU.EX2 R215, R9 ;  /* 0x0000000900d77308 */ /* 0x000ee20000000800 */
[----:B------:R-:W-:Y:S02]  /*13d50*/  FMUL.FTZ R121, R2, R121 ;  /* 0x0000007902797220 */ /* 0x000fe40000410000 */
[C---:B------:R-:W-:Y:S02]  /*13d60*/  FMUL.FTZ R122, R0.reuse, R122 ;  /* 0x0000007a007a7220 */ /* 0x040fe40000410000 */
[C---:B-1----:R-:W-:Y:S02]  /*13d70*/  FMUL.FTZ R14, R0.reuse, R182 ;  /* 0x000000b6000e7220 */ /* 0x042fe40000410000 */
[----:B------:R-:W-:Y:S02]  /*13d80*/  FMUL.FTZ R123, R0, R123 ;  /* 0x0000007b007b7220 */ /* 0x000fe40000410000 */
[--C-:B------:R-:W-:Y:S01]  /*13d90*/  FFMA.FTZ R39, R39, c[0x0][0x23c], -R169.reuse ;  /* 0x00008f0027277a23 */ /* 0x100fe200000108a9 */
[----:B------:R1:W-:Y:S01]  /*13da0*/  MUFU.EX2 R252, R22 ;  /* 0x0000001600fc7308 */ /* 0x0003e20000000800 */
[--C-:B------:R-:W-:Y:S02]  /*13db0*/  FFMA.FTZ R48, R48, c[0x0][0x23c], -R170.reuse ;  /* 0x00008f0030307a23 */ /* 0x100fe400000108aa */
[----:B------:R-:W-:Y:S01]  /*13dc0*/  FFMA.FTZ R49, R49, c[0x0][0x23c], -R170 ;  /* 0x00008f0031317a23 */ /* 0x000fe200000108aa */
[----:B--2---:R-:W-:Y:S01]  /*13dd0*/  F2FP.PACK_AB R175, R213, R223 ;  /* 0x000000dfd5af723e */ /* 0x004fe200000000ff */
[----:B------:R-:W-:Y:S02]  /*13de0*/  FMUL.FTZ R15, R0, R183 ;  /* 0x000000b7000f7220 */ /* 0x000fe40000410000 */
[----:B------:R-:W2:Y:S01]  /*13df0*/  LDSM.16.MT88.4 R180, [R236+0xc000] ;  /* 0x00c00000ecb4783b */ /* 0x000ea20000004200 */
[--C-:B------:R-:W-:Y:S02]  /*13e00*/  FFMA.FTZ R50, R50, c[0x0][0x23c], -R169.reuse ;  /* 0x00008f0032327a23 */ /* 0x100fe400000108a9 */
[----:B------:R4:W-:Y:S01]  /*13e10*/  MUFU.EX2 R251, R23 ;  /* 0x0000001700fb7308 */ /* 0x0009e20000000800 */
[----:B------:R-:W-:Y:S02]  /*13e20*/  FFMA.FTZ R51, R51, c[0x0][0x23c], -R169 ;  /* 0x00008f0033337a23 */ /* 0x000fe400000108a9 */
[--C-:B------:R-:W-:Y:S01]  /*13e30*/  FFMA.FTZ R40, R40, c[0x0][0x23c], -R171.reuse ;  /* 0x00008f0028287a23 */ /* 0x100fe200000108ab */
[----:B---3--:R-:W-:Y:S01]  /*13e40*/  F2FP.PACK_AB R172, R215, R219 ;  /* 0x000000dbd7ac723e */ /* 0x008fe200000000ff */
[----:B------:R-:W-:Y:S01]  /*13e50*/  FMUL.FTZ R9, R2, R173 ;  /* 0x000000ad02097220 */ /* 0x000fe20000410000 */
[----:B------:R-:W-:Y:S01]  /*13e60*/  F2FP.PACK_AB R173, R221, R218 ;  /* 0x000000daddad723e */ /* 0x000fe200000000ff */
[--C-:B------:R-:W-:Y:S02]  /*13e70*/  FFMA.FTZ R41, R41, c[0x0][0x23c], -R171.reuse ;  /* 0x00008f0029297a23 */ /* 0x100fe400000108ab */
[--C-:B------:R-:W-:Y:S01]  /*13e80*/  FFMA.FTZ R42, R42, c[0x0][0x23c], -R212.reuse ;  /* 0x00008f002a2a7a23 */ /* 0x100fe200000108d4 */
[----:B------:R-:W-:Y:S01]  /*13e90*/  MUFU.EX2 R229, R36 ;  /* 0x0000002400e57308 */ /* 0x000fe20000000800 */
[--C-:B------:R-:W-:Y:S02]  /*13ea0*/  FFMA.FTZ R43, R43, c[0x0][0x23c], -R212.reuse ;  /* 0x00008f002b2b7a23 */ /* 0x100fe400000108d4 */
[C---:B------:R-:W-:Y:S04]  /*13eb0*/  HMMA.16816.F32 R8, R172.reuse, R204, R8 ;  /* 0x000000ccac08723c */ /* 0x040fe80000001808 */
[----:B-1----:R-:W-:Y:S02]  /*13ec0*/  FMUL.FTZ R22, R164, R190 ;  /* 0x000000bea4167220 */ /* 0x002fe40000410000 */
[--C-:B------:R-:W-:Y:S01]  /*13ed0*/  FFMA.FTZ R56, R56, c[0x0][0x23c], -R171.reuse ;  /* 0x00008f0038387a23 */ /* 0x100fe200000108ab */
[----:B------:R1:W-:Y:S01]  /*13ee0*/  MUFU.EX2 R204, R20 ;  /* 0x0000001400cc7308 */ /* 0x0003e20000000800 */
[-C--:B------:R-:W-:Y:S04]  /*13ef0*/  HMMA.16816.F32 R12, R172, R206.reuse, R12 ;  /* 0x000000ceac0c723c */ /* 0x080fe8000000180c */
[----:B----4-:R-:W-:Y:S01]  /*13f00*/  FMUL.FTZ R23, R164, R191 ;  /* 0x000000bfa4177220 */ /* 0x010fe20000410000 */
[----:B------:R-:W-:Y:S01]  /*13f10*/  MOV R205, R228 ;  /* 0x000000e400cd7202 */ /* 0x000fe20000000f00 */
[--C-:B------:R-:W-:Y:S02]  /*13f20*/  FFMA.FTZ R57, R57, c[0x0][0x23c], -R171.reuse ;  /* 0x00008f0039397a23 */ /* 0x100fe400000108ab */
[C---:B------:R-:W-:Y:S01]  /*13f30*/  HMMA.16816.F32 R16, R176.reuse, R206, R16 ;  /* 0x000000ceb010723c */ /* 0x040fe20000001810 */
[----:B------:R-:W-:Y:S03]  /*13f40*/  MUFU.EX2 R228, R37 ;  /* 0x0000002500e47308 */ /* 0x000fe60000000800 */
[----:B------:R-:W-:Y:S02]  /*13f50*/  FFMA.FTZ R60, R60, c[0x0][0x23c], -R171 ;  /* 0x00008f003c3c7a23 */ /* 0x000fe400000108ab */
[--C-:B------:R-:W-:Y:S01]  /*13f60*/  FFMA.FTZ R58, R58, c[0x0][0x23c], -R212.reuse ;  /* 0x00008f003a3a7a23 */ /* 0x100fe200000108d4 */
[----:B------:R-:W-:Y:S01]  /*13f70*/  MOV R207, R227 ;  /* 0x000000e300cf7202 */ /* 0x000fe20000000f00 */
[-C--:B------:R-:W-:Y:S03]  /*13f80*/  HMMA.16816.F32 R68, R176, R208.reuse, R68 ;  /* 0x000000d0b044723c */ /* 0x080fe60000001844 */
[----:B------:R-:W-:Y:S01]  /*13f90*/  MUFU.EX2 R227, R38 ;  /* 0x0000002600e37308 */ /* 0x000fe20000000800 */
[--C-:B------:R-:W-:Y:S01]  /*13fa0*/  FFMA.FTZ R59, R59, c[0x0][0x23c], -R212.reuse ;  /* 0x00008f003b3b7a23 */ /* 0x100fe200000108d4 */
[----:B------:R-:W-:Y:S01]  /*13fb0*/  MOV R206, R226 ;  /* 0x000000e200ce7202 */ /* 0x000fe20000000f00 */
[----:B------:R-:W-:Y:S02]  /*13fc0*/  FFMA.FTZ R62, R62, c[0x0][0x23c], -R212 ;  /* 0x00008f003e3e7a23 */ /* 0x000fe400000108d4 */
[C---:B------:R-:W-:Y:S04]  /*13fd0*/  HMMA.16816.F32 R72, R172.reuse, R208, R72 ;  /* 0x000000d0ac48723c */ /* 0x040fe80000001848 */
[C---:B-1----:R-:W-:Y:S01]  /*13fe0*/  FMUL.FTZ R20, R165.reuse, R188 ;  /* 0x000000bca5147220 */ /* 0x042fe20000410000 */
[----:B------:R1:W-:Y:S01]  /*13ff0*/  MUFU.EX2 R226, R39 ;  /* 0x0000002700e27308 */ /* 0x0003e20000000800 */
[C---:B------:R-:W-:Y:S01]  /*14000*/  FMUL.FTZ R124, R2.reuse, R124 ;  /* 0x0000007c027c7220 */ /* 0x040fe20000410000 */
[----:B------:R-:W-:Y:S01]  /*14010*/  MOV R209, R225 ;  /* 0x000000e100d17202 */ /* 0x000fe20000000f00 */
[-C--:B------:R-:W-:Y:S04]  /*14020*/  HMMA.16816.F32 R76, R172, R210.reuse, R76 ;  /* 0x000000d2ac4c723c */ /* 0x080fe8000000184c */
[----:B------:R-:W-:Y:S01]  /*14030*/  FMUL.FTZ R125, R2, R125 ;  /* 0x0000007d027d7220 */ /* 0x000fe20000410000 */
[----:B------:R-:W-:Y:S01]  /*14040*/  MOV R208, R224 ;  /* 0x000000e000d07202 */ /* 0x000fe20000000f00 */
[C---:B------:R-:W-:Y:S01]  /*14050*/  FMUL.FTZ R126, R0.reuse, R126 ;  /* 0x0000007e007e7220 */ /* 0x040fe20000410000 */
[----:B------:R-:W-:Y:S01]  /*14060*/  MUFU.EX2 R225, R48 ;  /* 0x0000003000e17308 */ /* 0x000fe20000000800 */
[C---:B------:R-:W-:Y:S04]  /*14070*/  HMMA.16816.F32 R80, R176.reuse, R210, R80 ;  /* 0x000000d2b050723c */ /* 0x040fe80000001850 */
[----:B------:R-:W-:Y:S02]  /*14080*/  FMUL.FTZ R127, R0, R127 ;  /* 0x0000007f007f7220 */ /* 0x000fe40000410000 */
[C---:B------:R-:W-:Y:S01]  /*14090*/  FMUL.FTZ R128, R165.reuse, R128 ;  /* 0x00000080a5807220 */ /* 0x040fe20000410000 */
[----:B------:R-:W-:Y:S01]  /*140a0*/  MOV R211, R223 ;  /* 0x000000df00d37202 */ /* 0x000fe20000000f00 */
[-C--:B--2---:R-:W-:Y:S01]  /*140b0*/  HMMA.16816.F32 R84, R176, R180.reuse, R84 ;  /* 0x000000b4b054723c */ /* 0x084fe20000001854 */
[----:B------:R-:W-:Y:S03]  /*140c0*/  MUFU.EX2 R224, R49 ;  /* 0x0000003100e07308 */ /* 0x000fe60000000800 */
[----:B------:R-:W-:Y:S01]  /*140d0*/  FMUL.FTZ R129, R165, R129 ;  /* 0x00000081a5817220 */ /* 0x000fe20000410000 */
[----:B-1----:R-:W-:Y:S01]  /*140e0*/  LDSM.16.MT88.4 R36, [R236+0xe800] ;  /* 0x00e80000ec24783b */ /* 0x002fe20000004200 */
[C---:B------:R-:W-:Y:S01]  /*140f0*/  FMUL.FTZ R130, R164.reuse, R130 ;  /* 0x00000082a4827220 */ /* 0x040fe20000410000 */
[----:B------:R-:W-:Y:S01]  /*14100*/  MOV R210, R214 ;  /* 0x000000d600d27202 */ /* 0x000fe20000000f00 */
[C---:B------:R-:W-:Y:S03]  /*14110*/  HMMA.16816.F32 R88, R172.reuse, R180, R88 ;  /* 0x000000b4ac58723c */ /* 0x040fe60000001858 */
[----:B------:R-:W-:Y:S01]  /*14120*/  MUFU.EX2 R223, R50 ;  /* 0x0000003200df7308 */ /* 0x000fe20000000800 */
[----:B------:R-:W-:Y:S02]  /*14130*/  FMUL.FTZ R131, R164, R131 ;  /* 0x00000083a4837220 */ /* 0x000fe40000410000 */
[--C-:B------:R-:W-:Y:S02]  /*14140*/  FFMA.FTZ R32, R32, c[0x0][0x23c], -R170.reuse ;  /* 0x00008f0020207a23 */ /* 0x100fe400000108aa */
[-C--:B------:R-:W-:Y:S04]  /*14150*/  HMMA.16816.F32 R92, R172, R182.reuse, R92 ;  /* 0x000000b6ac5c723c */ /* 0x080fe8000000185c */
[----:B------:R-:W-:Y:S01]  /*14160*/  FFMA.FTZ R33, R33, c[0x0][0x23c], -R170 ;  /* 0x00008f0021217a23 */ /* 0x000fe200000108aa */
[----:B------:R1:W2:Y:S01]  /*14170*/  MUFU.EX2 R214, R21 ;  /* 0x0000001500d67308 */ /* 0x0002a20000000800 */
[--C-:B------:R-:W-:Y:S02]  /*14180*/  FFMA.FTZ R34, R34, c[0x0][0x23c], -R169.reuse ;  /* 0x00008f0022227a23 */ /* 0x100fe400000108a9 */
[C---:B------:R-:W-:Y:S01]  /*14190*/  HMMA.16816.F32 R96, R176.reuse, R182, R96 ;  /* 0x000000b6b060723c */ /* 0x040fe20000001860 */
[----:B------:R-:W3:Y:S03]  /*141a0*/  LDSM.16.MT88.4 R180, [R233+0xe000] ;  /* 0x00e00000e9b4783b */ /* 0x000ee60000004200 */
[----:B------:R-:W-:Y:S02]  /*141b0*/  FFMA.FTZ R35, R35, c[0x0][0x23c], -R169 ;  /* 0x00008f0023237a23 */ /* 0x000fe400000108a9 */
[C---:B------:R-:W-:Y:S01]  /*141c0*/  FMUL.FTZ R132, R2.reuse, R132 ;  /* 0x0000008402847220 */ /* 0x040fe20000410000 */
[----:B------:R4:W-:Y:S01]  /*141d0*/  MUFU.EX2 R250, R32 ;  /* 0x0000002000fa7308 */ /* 0x0009e20000000800 */
[-C--:B------:R-:W-:Y:S04]  /*141e0*/  HMMA.16816.F32 R100, R176, R184.reuse, R100 ;  /* 0x000000b8b064723c */ /* 0x080fe80000001864 */
[----:B------:R-:W-:Y:S02]  /*141f0*/  FMUL.FTZ R133, R2, R133 ;  /* 0x0000008502857220 */ /* 0x000fe40000410000 */
[C---:B------:R-:W-:Y:S02]  /*14200*/  FMUL.FTZ R134, R0.reuse, R134 ;  /* 0x0000008600867220 */ /* 0x040fe40000410000 */
[C---:B------:R-:W-:Y:S01]  /*14210*/  HMMA.16816.F32 R104, R172.reuse, R184, R104 ;  /* 0x000000b8ac68723c */ /* 0x040fe20000001868 */
[----:B------:R5:W2:Y:S03]  /*14220*/  MUFU.EX2 R249, R33 ;  /* 0x0000002100f97308 */ /* 0x000aa60000000800 */
[----:B------:R-:W-:Y:S02]  /*14230*/  FMUL.FTZ R135, R0, R135 ;  /* 0x0000008700877220 */ /* 0x000fe40000410000 */
[C---:B-1----:R-:W-:Y:S02]  /*14240*/  FMUL.FTZ R21, R165.reuse, R189 ;  /* 0x000000bda5157220 */ /* 0x042fe40000410000 */
[-C--:B------:R-:W-:Y:S01]  /*14250*/  HMMA.16816.F32 R108, R172, R186.reuse, R108 ;  /* 0x000000baac6c723c */ /* 0x080fe2000000186c */
[----:B------:R-:W-:Y:S02]  /*14260*/  LDSM.16.MT88.4 R188, [R236+0xc800] ;  /* 0x00c80000ecbc783b */ /* 0x000fe40000004200 */
[----:B------:R1:W-:Y:S01]  /*14270*/  MUFU.EX2 R248, R34 ;  /* 0x0000002200f87308 */ /* 0x0003e20000000800 */
[C---:B------:R-:W-:Y:S02]  /*14280*/  FMUL.FTZ R136, R2.reuse, R136 ;  /* 0x0000008802887220 */ /* 0x040fe40000410000 */
[----:B------:R-:W-:Y:S02]  /*14290*/  FMUL.FTZ R137, R2, R137 ;  /* 0x0000008902897220 */ /* 0x000fe40000410000 */
[C---:B------:R-:W-:Y:S01]  /*142a0*/  HMMA.16816.F32 R112, R176.reuse, R186, R112 ;  /* 0x000000bab070723c */ /* 0x040fe20000001870 */
[----:B------:R-:W2:Y:S03]  /*142b0*/  LDSM.16.MT88.4 R184, [R234+0xe000] ;  /* 0x00e00000eab8783b */ /* 0x000ea60000004200 */
[C---:B------:R-:W-:Y:S01]  /*142c0*/  FMUL.FTZ R138, R0.reuse, R138 ;  /* 0x0000008a008a7220 */ /* 0x040fe20000410000 */
[----:B------:R1:W1:Y:S01]  /*142d0*/  MUFU.EX2 R247, R35 ;  /* 0x0000002300f77308 */ /* 0x0002620000000800 */
[----:B------:R-:W-:Y:S02]  /*142e0*/  FMUL.FTZ R139, R0, R139 ;  /* 0x0000008b008b7220 */ /* 0x000fe40000410000 */
[C---:B------:R-:W-:Y:S01]  /*142f0*/  FMUL.FTZ R140, R165.reuse, R140 ;  /* 0x0000008ca58c7220 */ /* 0x040fe20000410000 */
[-C--:B---3--:R-:W-:Y:S03]  /*14300*/  HMMA.16816.F32 R116, R176, R180.reuse, R116 ;  /* 0x000000b4b074723c */ /* 0x088fe60000001874 */
[C---:B------:R-:W-:Y:S02]  /*14310*/  FMUL.FTZ R141, R165.reuse, R141 ;  /* 0x0000008da58d7220 */ /* 0x040fe40000410000 */
[C---:B------:R-:W-:Y:S02]  /*14320*/  FMUL.FTZ R142, R164.reuse, R142 ;  /* 0x0000008ea48e7220 */ /* 0x040fe40000410000 */
[C---:B------:R-:W-:Y:S01]  /*14330*/  FMUL.FTZ R143, R164.reuse, R143 ;  /* 0x0000008fa48f7220 */ /* 0x040fe20000410000 */
[C---:B------:R-:W-:Y:S04]  /*14340*/  HMMA.16816.F32 R120, R172.reuse, R180, R120 ;  /* 0x000000b4ac78723c */ /* 0x040fe80000001878 */
[C---:B----4-:R-:W-:Y:S01]  /*14350*/  FMUL.FTZ R32, R165.reuse, R192 ;  /* 0x000000c0a5207220 */ /* 0x050fe20000410000 */
[----:B------:R-:W-:Y:S01]  /*14360*/  MOV R192, R220 ;  /* 0x000000dc00c07202 */ /* 0x000fe20000000f00 */
[----:B-----5:R-:W-:Y:S01]  /*14370*/  FMUL.FTZ R33, R165, R193 ;  /* 0x000000c1a5217220 */ /* 0x020fe20000410000 */
[----:B------:R-:W-:Y:S01]  /*14380*/  MUFU.EX2 R220, R41 ;  /* 0x0000002900dc7308 */ /* 0x000fe20000000800 */
[-C--:B------:R-:W-:Y:S04]  /*14390*/  HMMA.16816.F32 R124, R172, R182.reuse, R124 ;  /* 0x000000b6ac7c723c */ /* 0x080fe8000000187c */
[C---:B-1----:R-:W-:Y:S01]  /*143a0*/  FMUL.FTZ R34, R164.reuse, R194 ;  /* 0x000000c2a4227220 */ /* 0x042fe20000410000 */
[----:B------:R-:W-:Y:S01]  /*143b0*/  MOV R194, R222 ;  /* 0x000000de00c27202 */ /* 0x000fe20000000f00 */
[----:B------:R-:W-:Y:S01]  /*143c0*/  FMUL.FTZ R35, R164, R195 ;  /* 0x000000c3a4237220 */ /* 0x000fe20000410000 */
[----:B------:R-:W-:Y:S01]  /*143d0*/  MOV R195, R219 ;  /* 0x000000db00c37202 */ /* 0x000fe20000000f00 */
[C---:B------:R-:W-:Y:S01]  /*143e0*/  HMMA.16816.F32 R128, R176.reuse, R182, R128 ;  /* 0x000000b6b080723c */ /* 0x040fe20000001880 */
[----:B------:R-:W1:Y:S01]  /*143f0*/  LDSM.16.MT88.4 R180, [R236+0xe000] ;  /* 0x00e00000ecb4783b */ /* 0x000e620000004200 */
[----:B------:R3:W-:Y:S02]  /*14400*/  MUFU.EX2 R222, R51 ;  /* 0x0000003300de7308 */ /* 0x0007e40000000800 */
[--C-:B------:R-:W-:Y:S01]  /*14410*/  FFMA.FTZ R24, R24, c[0x0][0x23c], -R171.reuse ;  /* 0x00008f0018187a23 */ /* 0x100fe200000108ab */
[----:B------:R-:W-:Y:S01]  /*14420*/  MOV R193, R221 ;  /* 0x000000dd00c17202 */ /* 0x000fe20000000f00 */
[--C-:B------:R-:W-:Y:S02]  /*14430*/  FFMA.FTZ R25, R25, c[0x0][0x23c], -R171.reuse ;  /* 0x00008f0019197a23 */ /* 0x100fe400000108ab */
[-C--:B--2---:R-:W-:Y:S04]  /*14440*/  HMMA.16816.F32 R20, R176, R184.reuse, R20 ;  /* 0x000000b8b014723c */ /* 0x084fe80000001814 */
[----:B------:R-:W2:Y:S01]  /*14450*/  MUFU.EX2 R221, R40 ;  /* 0x0000002800dd7308 */ /* 0x000ea20000000800 */
[--C-:B------:R-:W-:Y:S02]  /*14460*/  FFMA.FTZ R26, R26, c[0x0][0x23c], -R212.reuse ;  /* 0x00008f001a1a7a23 */ /* 0x100fe400000108d4 */
[--C-:B------:R-:W-:Y:S01]  /*14470*/  FFMA.FTZ R27, R27, c[0x0][0x23c], -R212.reuse ;  /* 0x00008f001b1b7a23 */ /* 0x100fe200000108d4 */
[C---:B------:R-:W-:Y:S04]  /*14480*/  HMMA.16816.F32 R132, R172.reuse, R184, R132 ;  /* 0x000000b8ac84723c */ /* 0x040fe80000001884 */
[C---:B------:R-:W-:Y:S02]  /*14490*/  FMUL.FTZ R144, R2.reuse, R144 ;  /* 0x0000009002907220 */ /* 0x040fe40000410000 */
[----:B------:R-:W-:Y:S01]  /*144a0*/  MUFU.EX2 R219, R42 ;  /* 0x0000002a00db7308 */ /* 0x000fe20000000800 */
[----:B------:R-:W-:Y:S01]  /*144b0*/  FMUL.FTZ R145, R2, R145 ;  /* 0x0000009102917220 */ /* 0x000fe20000410000 */
[-C--:B------:R-:W-:Y:S01]  /*144c0*/  HMMA.16816.F32 R136, R172, R186.reuse, R136 ;  /* 0x000000baac88723c */ /* 0x080fe20000001888 */
[----:B---3--:R-:W-:Y:S03]  /*144d0*/  LDSM.16.MT88.4 R48, [R235+0xe800] ;  /* 0x00e80000eb30783b */ /* 0x008fe60000004200 */
[C---:B------:R-:W-:Y:S02]  /*144e0*/  FMUL.FTZ R146, R0.reuse, R146 ;  /* 0x0000009200927220 */ /* 0x040fe40000410000 */
[----:B------:R-:W-:Y:S02]  /*144f0*/  FMUL.FTZ R147, R0, R147 ;  /* 0x0000009300937220 */ /* 0x000fe40000410000 */
[C---:B------:R-:W-:Y:S01]  /*14500*/  HMMA.16816.F32 R140, R176.reuse, R186, R140 ;  /* 0x000000bab08c723c */ /* 0x040fe2000000188c */
[----:B------:R3:W-:Y:S01]  /*14510*/  MUFU.EX2 R246, R24 ;  /* 0x0000001800f67308 */ /* 0x0007e20000000800 */
[----:B------:R-:W4:Y:S02]  /*14520*/  LDSM.16.MT88.4 R184, [R235+0xe000] ;  /* 0x00e00000ebb8783b */ /* 0x000f240000004200 */
[C---:B------:R-:W-:Y:S02]  /*14530*/  FMUL.FTZ R148, R2.reuse, R148 ;  /* 0x0000009402947220 */ /* 0x040fe40000410000 */
[----:B------:R-:W-:Y:S02]  /*14540*/  FMUL.FTZ R149, R2, R149 ;  /* 0x0000009502957220 */ /* 0x000fe40000410000 */
[C---:B------:R-:W-:Y:S01]  /*14550*/  FMUL.FTZ R150, R0.reuse, R150 ;  /* 0x0000009600967220 */ /* 0x040fe20000410000 */
[-C--:B-1----:R-:W-:Y:S02]  /*14560*/  HMMA.16816.F32 R32, R176, R180.reuse, R32 ;  /* 0x000000b4b020723c */ /* 0x082fe40000001820 */
[----:B------:R1:W5:Y:S01]  /*14570*/  MUFU.EX2 R245, R25 ;  /* 0x0000001900f57308 */ /* 0x0003620000000800 */
[----:B------:R-:W-:Y:S02]  /*14580*/  FMUL.FTZ R151, R0, R151 ;  /* 0x0000009700977220 */ /* 0x000fe40000410000 */
[C---:B------:R-:W-:Y:S02]  /*14590*/  FMUL.FTZ R152, R165.reuse, R152 ;  /* 0x00000098a5987220 */ /* 0x040fe40000410000 */
[----:B------:R-:W-:Y:S01]  /*145a0*/  FMUL.FTZ R153, R165, R153 ;  /* 0x00000099a5997220 */ /* 0x000fe20000410000 */
[C---:B------:R-:W-:Y:S04]  /*145b0*/  HMMA.16816.F32 R144, R172.reuse, R180, R144 ;  /* 0x000000b4ac90723c */ /* 0x040fe80000001890 */
[----:B------:R1:W-:Y:S01]  /*145c0*/  MUFU.EX2 R231, R26 ;  /* 0x0000001a00e77308 */ /* 0x0003e20000000800 */
[C---:B------:R-:W-:Y:S02]  /*145d0*/  FMUL.FTZ R154, R164.reuse, R154 ;  /* 0x0000009aa49a7220 */ /* 0x040fe40000410000 */
[----:B------:R-:W-:Y:S01]  /*145e0*/  FMUL.FTZ R155, R164, R155 ;  /* 0x0000009ba49b7220 */ /* 0x000fe20000410000 */
[-C--:B------:R-:W-:Y:S04]  /*145f0*/  HMMA.16816.F32 R148, R172, R182.reuse, R148 ;  /* 0x000000b6ac94723c */ /* 0x080fe80000001894 */
[--C-:B------:R-:W-:Y:S02]  /*14600*/  FFMA.FTZ R28, R28, c[0x0][0x23c], -R171.reuse ;  /* 0x00008f001c1c7a23 */ /* 0x100fe400000108ab */
[----:B------:R2:W2:Y:S01]  /*14610*/  MUFU.EX2 R230, R27 ;  /* 0x0000001b00e67308 */ /* 0x0004a20000000800 */
[--C-:B------:R-:W-:Y:S01]  /*14620*/  FFMA.FTZ R29, R29, c[0x0][0x23c], -R171.reuse ;  /* 0x00008f001d1d7a23 */ /* 0x100fe200000108ab */
[C---:B------:R-:W-:Y:S01]  /*14630*/  HMMA.16816.F32 R152, R176.reuse, R182, R152 ;  /* 0x000000b6b098723c */ /* 0x040fe20000001898 */
[----:B------:R-:W5:Y:S03]  /*14640*/  LDSM.16.MT88.4 R180, [R233+0xc800] ;  /* 0x00c80000e9b4783b */ /* 0x000f660000004200 */
[--C-:B------:R-:W-:Y:S02]  /*14650*/  FFMA.FTZ R30, R30, c[0x0][0x23c], -R212.reuse ;  /* 0x00008f001e1e7a23 */ /* 0x100fe400000108d4 */
[--C-:B------:R-:W-:Y:S02]  /*14660*/  FFMA.FTZ R31, R31, c[0x0][0x23c], -R212.reuse ;  /* 0x00008f001f1f7a23 */ /* 0x100fe400000108d4 */
[C---:B---3--:R-:W-:Y:S02]  /*14670*/  FMUL.FTZ R24, R165.reuse, R196 ;  /* 0x000000c4a5187220 */ /* 0x048fe40000410000 */
[----:B------:R3:W-:Y:S02]  /*14680*/  MUFU.EX2 R196, R31 ;  /* 0x0000001f00c47308 */ /* 0x0007e40000000800 */
[C---:B-1----:R-:W-:Y:S02]  /*14690*/  FMUL.FTZ R25, R165.reuse, R197 ;  /* 0x000000c5a5197220 */ /* 0x042fe40000410000 */
[----:B------:R-:W-:Y:S02]  /*146a0*/  FMUL.FTZ R26, R164, R198 ;  /* 0x000000c6a41a7220 */ /* 0x000fe40000410000 */
[C---:B------:R-:W-:Y:S02]  /*146b0*/  FMUL.FTZ R156, R2.reuse, R156 ;  /* 0x0000009c029c7220 */ /* 0x040fe40000410000 */
[----:B------:R-:W-:Y:S02]  /*146c0*/  FMUL.FTZ R157, R2, R157 ;  /* 0x0000009d029d7220 */ /* 0x000fe40000410000 */
[----:B------:R1:W-:Y:S01]  /*146d0*/  MUFU.EX2 R198, R29 ;  /* 0x0000001d00c67308 */ /* 0x0003e20000000800 */
[----:B------:R-:W-:Y:S02]  /*146e0*/  FMUL.FTZ R158, R0, R158 ;  /* 0x0000009e009e7220 */ /* 0x000fe40000410000 */
[----:B--2---:R-:W-:Y:S02]  /*146f0*/  FMUL.FTZ R27, R164, R199 ;  /* 0x000000c7a41b7220 */ /* 0x004fe40000410000 */
[----:B------:R-:W-:Y:S02]  /*14700*/  FMUL.FTZ R159, R0, R159 ;  /* 0x0000009f009f7220 */ /* 0x000fe40000410000 */
[C---:B------:R-:W-:Y:S02]  /*14710*/  FMUL.FTZ R160, R2.reuse, R160 ;  /* 0x000000a002a07220 */ /* 0x040fe40000410000 */
[----:B------:R-:W-:Y:S01]  /*14720*/  FMUL.FTZ R161, R2, R161 ;  /* 0x000000a102a17220 */ /* 0x000fe20000410000 */
[-C--:B----4-:R-:W-:Y:S01]  /*14730*/  HMMA.16816.F32 R24, R176, R184.reuse, R24 ;  /* 0x000000b8b018723c */ /* 0x090fe20000001818 */
[----:B------:R2:W4:Y:S02]  /*14740*/  MUFU.EX2 R199, R28 ;  /* 0x0000001c00c77308 */ /* 0x0005240000000800 */
[C---:B------:R-:W-:Y:S02]  /*14750*/  FMUL.FTZ R162, R0.reuse, R162 ;  /* 0x000000a200a27220 */ /* 0x040fe40000410000 */
[----:B------:R-:W-:Y:S02]  /*14760*/  FMUL.FTZ R163, R0, R163 ;  /* 0x000000a300a37220 */ /* 0x000fe40000410000 */
[----:B---3--:R-:W-:Y:S01]  /*14770*/  FMUL.FTZ R31, R164, R203 ;  /* 0x000000cba41f7220 */ /* 0x008fe20000410000 */
[C---:B------:R-:W-:Y:S03]  /*14780*/  HMMA.16816.F32 R156, R172.reuse, R184, R156 ;  /* 0x000000b8ac9c723c */ /* 0x040fe6000000189c */
[----:B------:R3:W3:Y:S01]  /*14790*/  MUFU.EX2 R197, R30 ;  /* 0x0000001e00c57308 */ /* 0x0006e20000000800 */
[--C-:B------:R-:W-:Y:S01]  /*147a0*/  FFMA.FTZ R44, R44, c[0x0][0x23c], -R171.reuse ;  /* 0x00008f002c2c7a23 */ /* 0x100fe200000108ab */
[----:B------:R-:W-:Y:S01]  /*147b0*/  MOV R203, R215 ;  /* 0x000000d700cb7202 */ /* 0x000fe20000000f00 */
[----:B-1----:R-:W-:Y:S01]  /*147c0*/  FMUL.FTZ R29, R165, R201 ;  /* 0x000000c9a51d7220 */ /* 0x002fe20000410000 */
[----:B------:R-:W-:Y:S01]  /*147d0*/  MOV R201, R217 ;  /* 0x000000d900c97202 */ /* 0x000fe20000000f00 */
[-C--:B------:R-:W-:Y:S04]  /*147e0*/  HMMA.16816.F32 R160, R172, R186.reuse, R160 ;  /* 0x000000baaca0723c */ /* 0x080fe800000018a0 */
[--C-:B------:R-:W-:Y:S01]  /*147f0*/  FFMA.FTZ R45, R45, c[0x0][0x23c], -R171.reuse ;  /* 0x00008f002d2d7a23 */ /* 0x100fe200000108ab */
[----:B------:R1:W-:Y:S01]  /*14800*/  MUFU.EX2 R217, R44 ;  /* 0x0000002c00d97308 */ /* 0x0003e20000000800 */
[----:B------:R-:W-:Y:S01]  /*14810*/  FFMA.FTZ R171, R61, c[0x0][0x23c], -R171 ;  /* 0x00008f003dab7a23 */ /* 0x000fe200000108ab */
[----:B------:R-:W-:Y:S01]  /*14820*/  F2FP.PACK_AB R172, R214, R204 ;  /* 0x000000ccd6ac723e */ /* 0x000fe200000000ff */
[--C-:B------:R-:W-:Y:S01]  /*14830*/  FFMA.FTZ R46, R46, c[0x0][0x23c], -R212.reuse ;  /* 0x00008f002e2e7a23 */ /* 0x100fe200000108d4 */
[----:B------:R-:W-:Y:S03]  /*14840*/  F2FP.PACK_AB R173, R251, R252 ;  /* 0x000000fcfbad723e */ /* 0x000fe600000000ff */
[----:B--2---:R-:W-:Y:S01]  /*14850*/  FMUL.FTZ R28, R165, R200 ;  /* 0x000000c8a51c7220 */ /* 0x004fe20000410000 */
[----:B------:R-:W-:Y:S01]  /*14860*/  F2FP.PACK_AB R174, R249, R250 ;  /* 0x000000faf9ae723e */ /* 0x000fe200000000ff */
[--C-:B------:R-:W-:Y:S01]  /*14870*/  FFMA.FTZ R47, R47, c[0x0][0x23c], -R212.reuse ;  /* 0x00008f002f2f7a23 */ /* 0x100fe200000108d4 */
[----:B------:R-:W-:Y:S01]  /*14880*/  F2FP.PACK_AB R175, R247, R248 ;  /* 0x000000f8f7af723e */ /* 0x000fe200000000ff */
[----:B------:R-:W-:Y:S01]  /*14890*/  FFMA.FTZ R212, R63, c[0x0][0x23c], -R212 ;  /* 0x00008f003fd47a23 */ /* 0x000fe200000108d4 */
[----:B------:R-:W-:Y:S01]  /*148a0*/  MUFU.EX2 R215, R46 ;  /* 0x0000002e00d77308 */ /* 0x000fe20000000800 */
[----:B------:R-:W-:Y:S01]  /*148b0*/  MOV R200, R216 ;  /* 0x000000d800c87202 */ /* 0x000fe20000000f00 */
[----:B---3--:R-:W-:Y:S01]  /*148c0*/  FMUL.FTZ R30, R164, R202 ;  /* 0x000000caa41e7220 */ /* 0x008fe20000410000 */
[----:B------:R-:W-:Y:S06]  /*148d0*/  MOV R202, R218 ;  /* 0x000000da00ca7202 */ /* 0x000fec0000000f00 */
[----:B------:R-:W-:Y:S01]  /*148e0*/  HMMA.16816.F32 R28, R176, R186, R28 ;  /* 0x000000bab01c723c */ /* 0x000fe2000000181c */
[----:B------:R-:W2:Y:S01]  /*148f0*/  LDSM.16.MT88.4 R184, [R234+0xc800] ;  /* 0x00c80000eab8783b */ /* 0x000ea20000004200 */
[----:B------:R3:W3:Y:S02]  /*14900*/  MUFU.EX2 R218, R43 ;  /* 0x0000002b00da7308 */ /* 0x0006e40000000800 */
[----:B-1----:R-:W-:Y:S03]  /*14910*/  F2FP.PACK_AB R44, R220, R221 ;  /* 0x000000dddc2c723e */ /* 0x002fe600000000ff */
[----:B-----5:R-:W-:Y:S01]  /*14920*/  F2FP.PACK_AB R176, R245, R246 ;  /* 0x000000f6f5b0723e */ /* 0x020fe200000000ff */
[-C--:B------:R-:W-:Y:S04]  /*14930*/  HMMA.16816.F32 R4, R172, R180.reuse, R4 ;  /* 0x000000b4ac04723c */ /* 0x080fe80000001804 */
[----:B------:R1:W5:Y:S01]  /*14940*/  MUFU.EX2 R216, R45 ;  /* 0x0000002d00d87308 */ /* 0x0003620000000800 */
[----:B------:R-:W-:Y:S02]  /*14950*/  F2FP.PACK_AB R177, R230, R231 ;  /* 0x000000e7e6b1723e */ /* 0x000fe400000000ff */
[----:B----4-:R-:W-:Y:S02]  /*14960*/  F2FP.PACK_AB R178, R198, R199 ;  /* 0x000000c7c6b2723e */ /* 0x010fe400000000ff */
[----:B------:R-:W-:Y:S05]  /*14970*/  F2FP.PACK_AB R179, R196, R197 ;  /* 0x000000c5c4b3723e */ /* 0x000fea00000000ff */
[----:B------:R-:W-:Y:S02]  /*14980*/  MUFU.EX2 R171, R171 ;  /* 0x000000ab00ab7308 */ /* 0x000fe40000000800 */
[C---:B------:R-:W-:Y:S01]  /*14990*/  HMMA.16816.F32 R8, R176.reuse, R180, R8 ;  /* 0x000000b4b008723c */ /* 0x040fe20000001808 */
[----:B---3--:R-:W-:Y:S07]  /*149a0*/  LDSM.16.MT88.4 R40, [R233+0xd000] ;  /* 0x00d00000e928783b */ /* 0x008fee0000004200 */
[-C--:B------:R-:W-:Y:S01]  /*149b0*/  HMMA.16816.F32 R12, R176, R182.reuse, R12 ;  /* 0x000000b6b00c723c */ /* 0x080fe2000000180c */
[----:B------:R-:W-:Y:S03]  /*149c0*/  MUFU.EX2 R212, R212 ;  /* 0x000000d400d47308 */ /* 0x000fe60000000800 */
[----:B-1----:R-:W-:Y:S02]  /*149d0*/  F2FP.PACK_AB R45, R218, R219 ;  /* 0x000000dbda2d723e */ /* 0x002fe400000000ff */
[----:B-----5:R-:W-:Y:S02]  /*149e0*/  F2FP.PACK_AB R46, R216, R217 ;  /* 0x000000d9d82e723e */ /* 0x020fe400000000ff */
[C---:B------:R-:W-:Y:S01]  /*149f0*/  HMMA.16816.F32 R16, R172.reuse, R182, R16 ;  /* 0x000000b6ac10723c */ /* 0x040fe20000001810 */
[----:B------:R-:W1:Y:S07]  /*14a00*/  LDSM.16.MT88.4 R180, [R235+0xc800] ;  /* 0x00c80000ebb4783b */ /* 0x000e6e0000004200 */
[-C--:B--2---:R-:W-:Y:S08]  /*14a10*/  HMMA.16816.F32 R68, R172, R184.reuse, R68 ;  /* 0x000000b8ac44723c */ /* 0x084ff00000001844 */
        /* <DEDUP_REMOVED lines=14> */
[-C--:B--2---:R-:W-:Y:S08]  /*14b00*/  HMMA.16816.F32 R116, R172, R184.reuse, R116 ;  /* 0x000000b8ac74723c */ /* 0x084ff00000001874 */
[C---:B------:R-:W-:Y:S07]  /*14b10*/  HMMA.16816.F32 R120, R176.reuse, R184, R120 ;  /* 0x000000b8b078723c */ /* 0x040fee0000001878 */
[----:B------:R-:W-:Y:S01]  /*14b20*/  MOV R185, R214 ;  /* 0x000000d600b97202 */ /* 0x000fe20000000f00 */
[-C--:B------:R-:W-:Y:S01]  /*14b30*/  HMMA.16816.F32 R124, R176, R186.reuse, R124 ;  /* 0x000000bab07c723c */ /* 0x080fe2000000187c */
[----:B------:R-:W2:Y:S03]  /*14b40*/  MUFU.EX2 R214, R47 ;  /* 0x0000002f00d67308 */ /* 0x000ea60000000800 */
[--C-:B------:R-:W-:Y:S04]  /*14b50*/  FFMA.FTZ R184, R66, c[0x0][0x23c], -R169.reuse ;  /* 0x00008f0042b87a23 */ /* 0x100fe800000108a9 */
[C---:B------:R-:W-:Y:S08]  /*14b60*/  HMMA.16816.F32 R128, R172.reuse, R186, R128 ;  /* 0x000000baac80723c */ /* 0x040ff00000001880 */
[-C--:B---3--:R-:W-:Y:S08]  /*14b70*/  HMMA.16816.F32 R20, R172, R188.reuse, R20 ;  /* 0x000000bcac14723c */ /* 0x088ff00000001814 */
[C---:B------:R-:W-:Y:S04]  /*14b80*/  HMMA.16816.F32 R132, R176.reuse, R188, R132 ;  /* 0x000000bcb084723c */ /* 0x040fe80000001884 */
[----:B--2---:R-:W-:Y:S04]  /*14b90*/  F2FP.PACK_AB R47, R214, R215 ;  /* 0x000000d7d62f723e */ /* 0x004fe800000000ff */
[-C--:B------:R-:W-:Y:S08]  /*14ba0*/  HMMA.16816.F32 R136, R176, R190.reuse, R136 ;  /* 0x000000beb088723c */ /* 0x080ff00000001888 */
[C---:B------:R-:W-:Y:S08]  /*14bb0*/  HMMA.16816.F32 R140, R172.reuse, R190, R140 ;  /* 0x000000beac8c723c */ /* 0x040ff0000000188c */
[-C--:B------:R-:W-:Y:S08]  /*14bc0*/  HMMA.16816.F32 R32, R172, R36.reuse, R32 ;  /* 0x00000024ac20723c */ /* 0x080ff00000001820 */
[C---:B------:R-:W-:Y:S07]  /*14bd0*/  HMMA.16816.F32 R144, R176.reuse, R36, R144 ;  /* 0x00000024b090723c */ /* 0x040fee0000001890 */
[----:B------:R-:W-:Y:S01]  /*14be0*/  F2FP.PACK_AB R36, R228, R229 ;  /* 0x000000e5e424723e */ /* 0x000fe200000000ff */
[-C--:B------:R-:W-:Y:S04]  /*14bf0*/  HMMA.16816.F32 R148, R176, R38.reuse, R148 ;  /* 0x00000026b094723c */ /* 0x080fe80000001894 */
[----:B------:R-:W-:Y:S04]  /*14c00*/  F2FP.PACK_AB R37, R226, R227 ;  /* 0x000000e3e225723e */ /* 0x000fe800000000ff */
[C---:B------:R-:W-:Y:S07]  /*14c10*/  HMMA.16816.F32 R152, R172.reuse, R38, R152 ;  /* 0x00000026ac98723c */ /* 0x040fee0000001898 */
[----:B------:R-:W-:Y:S01]  /*14c20*/  F2FP.PACK_AB R38, R224, R225 ;  /* 0x000000e1e026723e */ /* 0x000fe200000000ff */
[-C--:B------:R-:W-:Y:S04]  /*14c30*/  HMMA.16816.F32 R24, R172, R48.reuse, R24 ;  /* 0x00000030ac18723c */ /* 0x080fe80000001818 */
[----:B------:R-:W-:Y:S04]  /*14c40*/  F2FP.PACK_AB R39, R222, R223 ;  /* 0x000000dfde27723e */ /* 0x000fe800000000ff */
[C---:B------:R-:W-:Y:S08]  /*14c50*/  HMMA.16816.F32 R156, R176.reuse, R48, R156 ;  /* 0x00000030b09c723c */ /* 0x040ff0000000189c */
[-C--:B------:R-:W-:Y:S07]  /*14c60*/  HMMA.16816.F32 R160, R176, R50.reuse, R160 ;  /* 0x00000032b0a0723c */ /* 0x080fee00000018a0 */
[--C-:B------:R-:W-:Y:S01]  /*14c70*/  FFMA.FTZ R177, R53, c[0x0][0x23c], -R170.reuse ;  /* 0x00008f0035b17a23 */ /* 0x100fe200000108aa */
[----:B------:R-:W-:Y:S01]  /*14c80*/  HMMA.16816.F32 R28, R172, R50, R28 ;  /* 0x00000032ac1c723c */ /* 0x000fe2000000181c */
[----:B------:R-:W2:Y:S03]  /*14c90*/  LDL.LU R173, [R1+0x40] ;  /* 0x0000400001ad7983 */ /* 0x000ea60000300800 */
[--C-:B------:R-:W-:Y:S01]  /*14ca0*/  FFMA.FTZ R176, R52, c[0x0][0x23c], -R170.reuse ;  /* 0x00008f0034b07a23 */ /* 0x100fe200000108aa */
[----:B------:R-:W3:Y:S01]  /*14cb0*/  LDL.LU R172, [R1+0x44] ;  /* 0x0000440001ac7983 */ /* 0x000ee20000300800 */
[--C-:B------:R-:W-:Y:S01]  /*14cc0*/  FFMA.FTZ R178, R55, c[0x0][0x23c], -R169.reuse ;  /* 0x00008f0037b27a23 */ /* 0x100fe200000108a9 */
[----:B------:R-:W-:Y:S01]  /*14cd0*/  MOV R174, R203 ;  /* 0x000000cb00ae7202 */ /* 0x000fe20000000f00 */
[-C--:B------:R-:W-:Y:S01]  /*14ce0*/  HMMA.16816.F32 R4, R36, R40.reuse, R4 ;  /* 0x000000282404723c */ /* 0x080fe20000001804 */
[----:B------:R-:W4:Y:S04]  /*14cf0*/  LDL.LU R61, [R1+0x3c] ;  /* 0x00003c00013d7983 */ /* 0x000f280000300800 */
[----:B------:R-:W-:Y:S01]  /*14d00*/  MOV R203, R195 ;  /* 0x000000c300cb7202 */ /* 0x000fe20000000f00 */
[----:B------:R-:W5:Y:S01]  /*14d10*/  LDSM.16.MT88.4 R48, [R236+0xd000] ;  /* 0x00d00000ec30783b */ /* 0x000f620000004200 */
[----:B------:R-:W-:Y:S01]  /*14d20*/  MOV R195, R194 ;  /* 0x000000c200c37202 */ /* 0x000fe20000000f00 */
[C---:B------:R-:W-:Y:S04]  /*14d30*/  HMMA.16816.F32 R8, R44.reuse, R40, R8 ;  /* 0x000000282c08723c */ /* 0x040fe80000001808 */
[----:B------:R-:W-:Y:S01]  /*14d40*/  MOV R194, R210 ;  /* 0x000000d200c27202 */ /* 0x000fe20000000f00 */
[--C-:B------:R-:W-:Y:S01]  /*14d50*/  FFMA.FTZ R179, R64, c[0x0][0x23c], -R170.reuse ;  /* 0x00008f0040b37a23 */ /* 0x100fe200000108aa */
[----:B------:R-:W-:Y:S01]  /*14d60*/  MOV R210, R211 ;  /* 0x000000d300d27202 */ /* 0x000fe20000000f00 */
[--C-:B------:R-:W-:Y:S01]  /*14d70*/  FFMA.FTZ R64, R54, c[0x0][0x23c], -R169.reuse ;  /* 0x00008f0036407a23 */ /* 0x100fe200000108a9 */
[-C--:B------:R-:W-:Y:S01]  /*14d80*/  HMMA.16816.F32 R12, R44, R42.reuse, R12 ;  /* 0x0000002a2c0c723c */ /* 0x080fe2000000180c */
[----:B------:R-:W5:Y:S03]  /*14d90*/  LDSM.16.MT88.4 R52, [R235+0xd000] ;  /* 0x00d00000eb34783b */ /* 0x000f660000004200 */
[----:B------:R-:W-:Y:S01]  /*14da0*/  MOV R211, R208 ;  /* 0x000000d000d37202 */ /* 0x000fe20000000f00 */
[----:B------:R-:W-:Y:S01]  /*14db0*/  FFMA.FTZ R170, R65, c[0x0][0x23c], -R170 ;  /* 0x00008f0041aa7a23 */ /* 0x000fe200000108aa */
[----:B------:R-:W-:Y:S01]  /*14dc0*/  MOV R175, R185 ;  /* 0x000000b900af7202 */ /* 0x000fe20000000f00 */
[----:B------:R-:W-:Y:S01]  /*14dd0*/  FFMA.FTZ R169, R67, c[0x0][0x23c], -R169 ;  /* 0x00008f0043a97a23 */ /* 0x000fe200000108a9 */
[C---:B------:R-:W-:Y:S01]  /*14de0*/  HMMA.16816.F32 R16, R36.reuse, R42, R16 ;  /* 0x0000002a2410723c */ /* 0x040fe20000001810 */
[----:B------:R-:W5:Y:S03]  /*14df0*/  LDSM.16.MT88.4 R40, [R233+0xf000] ;  /* 0x00f00000e928783b */ /* 0x000f660000004200 */
[----:B------:R-:W-:Y:S02]  /*14e00*/  MOV R188, R211 ;  /* 0x000000d300bc7202 */ /* 0x000fe40000000f00 */
[----:B------:R5:W-:Y:S01]  /*14e10*/  MUFU.EX2 R211, R177 ;  /* 0x000000b100d37308 */ /* 0x000be20000000800 */
[----:B------:R-:W-:Y:S01]  /*14e20*/  MOV R189, R210 ;  /* 0x000000d200bd7202 */ /* 0x000fe20000000f00 */
[-C--:B-1----:R-:W-:Y:S04]  /*14e30*/  HMMA.16816.F32 R68, R36, R180.reuse, R68 ;  /* 0x000000b42444723c */ /* 0x082fe80000001844 */
[----:B------:R-:W-:Y:S02]  /*14e40*/  MOV R208, R209 ;  /* 0x000000d100d07202 */ /* 0x000fe40000000f00 */
[----:B------:R-:W-:Y:S02]  /*14e50*/  MOV R209, R206 ;  /* 0x000000ce00d17202 */ /* 0x000fe40000000f00 */
[C---:B------:R-:W-:Y:S01]  /*14e60*/  HMMA.16816.F32 R72, R44.reuse, R180, R72 ;  /* 0x000000b42c48723c */ /* 0x040fe20000001848 */
[----:B------:R1:W-:Y:S03]  /*14e70*/  MUFU.EX2 R210, R64 ;  /* 0x0000004000d27308 */ /* 0x0003e60000000800 */
[----:B------:R-:W-:Y:S02]  /*14e80*/  MOV R206, R207 ;  /* 0x000000cf00ce7202 */ /* 0x000fe40000000f00 */
[----:B------:R-:W-:Y:S02]  /*14e90*/  MOV R207, R213 ;  /* 0x000000d500cf7202 */ /* 0x000fe40000000f00 */
[-C--:B------:R-:W-:Y:S03]  /*14ea0*/  HMMA.16816.F32 R76, R44, R182.reuse, R76 ;  /* 0x000000b62c4c723c */ /* 0x080fe6000000184c */
[----:B------:R1:W-:Y:S01]  /*14eb0*/  MUFU.EX2 R213, R176 ;  /* 0x000000b000d57308 */ /* 0x0003e20000000800 */
[----:B------:R-:W-:Y:S01]  /*14ec0*/  MOV R190, R206 ;  /* 0x000000ce00be7202 */ /* 0x000fe20000000f00 */
[----:B-----5:R-:W5:Y:S01]  /*14ed0*/  LDL.LU R177, [R1+0x38] ;  /* 0x0000380001b17983 */ /* 0x020f620000300800 */
[----:B------:R-:W-:Y:S02]  /*14ee0*/  MOV R180, R204 ;  /* 0x000000cc00b47202 */ /* 0x000fe40000000f00 */
[C---:B------:R-:W-:Y:S04]  /*14ef0*/  HMMA.16816.F32 R80, R36.reuse, R182, R80 ;  /* 0x000000b62450723c */ /* 0x040fe80000001850 */
[----:B------:R-:W-:Y:S01]  /*14f00*/  MOV R191, R209 ;  /* 0x000000d100bf7202 */ /* 0x000fe20000000f00 */
[----:B------:R1:W-:Y:S01]  /*14f10*/  MUFU.EX2 R206, R184 ;  /* 0x000000b800ce7308 */ /* 0x0003e20000000800 */
[----:B------:R-:W-:Y:S02]  /*14f20*/  MOV R181, R207 ;  /* 0x000000cf00b57202 */ /* 0x000fe40000000f00 */
[-C--:B------:R-:W-:Y:S01]  /*14f30*/  HMMA.16816.F32 R84, R36, R48.reuse, R84 ;  /* 0x000000302454723c */ /* 0x080fe20000001854 */
[----:B-1----:R-:W1:Y:S03]  /*14f40*/  LDSM.16.MT88.4 R64, [R234+0xf000] ;  /* 0x00f00000ea40783b */ /* 0x002e660000004200 */
[----:B------:R-:W-:Y:S03]  /*14f50*/  MOV R183, R205 ;  /* 0x000000cd00b77202 */ /* 0x000fe60000000f00 */
[----:B------:R-:W-:Y:S01]  /*14f60*/  MUFU.EX2 R204, R56 ;  /* 0x0000003800cc7308 */ /* 0x000fe20000000800 */
[C---:B------:R-:W-:Y:S04]  /*14f70*/  HMMA.16816.F32 R88, R44.reuse, R48, R88 ;  /* 0x000000302c58723c */ /* 0x040fe80000001858 */
[----:B------:R-:W-:Y:S02]  /*14f80*/  MOV R176, R195 ;  /* 0x000000c300b07202 */ /* 0x000fe40000000f00 */
[----:B------:R-:W-:Y:S02]  /*14f90*/  MOV R195, R194 ;  /* 0x000000c200c37202 */ /* 0x000fe40000000f00 */
[-C--:B------:R-:W-:Y:S01]  /*14fa0*/  HMMA.16816.F32 R92, R44, R50.reuse, R92 ;  /* 0x000000322c5c723c */ /* 0x080fe2000000185c */
[----:B------:R-:W-:Y:S03]  /*14fb0*/  MUFU.EX2 R209, R178 ;  /* 0x000000b200d17308 */ /* 0x000fe60000000800 */
[----:B------:R-:W-:Y:S01]  /*14fc0*/  MOV R194, R208 ;  /* 0x000000d000c27202 */ /* 0x000fe20000000f00 */
[----:B------:R-:W-:Y:S03]  /*14fd0*/  LDSM.16.MT88.4 R184, [R233+0xd800] ;  /* 0x00d80000e9b8783b */ /* 0x000fe60000004200 */
[C---:B------:R-:W-:Y:S03]  /*14fe0*/  HMMA.16816.F32 R96, R36.reuse, R50, R96 ;  /* 0x000000322460723c */ /* 0x040fe60000001860 */
[----:B------:R-:W-:Y:S02]  /*14ff0*/  MUFU.EX2 R208, R179 ;  /* 0x000000b300d07308 */ /* 0x000fe40000000800 */
[----:B------:R-:W1:Y:S03]  /*15000*/  LDSM.16.MT88.4 R48, [R236+0xf000] ;  /* 0x00f00000ec30783b */ /* 0x000e660000004200 */
[-C--:B------:R-:W-:Y:S05]  /*15010*/  HMMA.16816.F32 R100, R36, R52.reuse, R100 ;  /* 0x000000342464723c */ /* 0x080fea0000001864 */
[----:B------:R-:W-:Y:S03]  /*15020*/  MUFU.EX2 R207, R170 ;  /* 0x000000aa00cf7308 */ /* 0x000fe60000000800 */
[C---:B------:R-:W-:Y:S07]  /*15030*/  HMMA.16816.F32 R104, R44.reuse, R52, R104 ;  /* 0x000000342c68723c */ /* 0x040fee0000001868 */
[----:B------:R-:W1:Y:S01]  /*15040*/  MUFU.EX2 R170, R57 ;  /* 0x0000003900aa7308 */ /* 0x000e620000000800 */
[-C--:B------:R-:W-:Y:S08]  /*15050*/  HMMA.16816.F32 R108, R44, R54.reuse, R108 ;  /* 0x000000362c6c723c */ /* 0x080ff0000000186c */
[C---:B------:R-:W-:Y:S01]  /*15060*/  HMMA.16816.F32 R112, R36.reuse, R54, R112 ;  /* 0x000000362470723c */ /* 0x040fe20000001870 */
[----:B------:R-:W1:Y:S01]  /*15070*/  LDSM.16.MT88.4 R52, [R235+0xf000] ;  /* 0x00f00000eb34783b */ /* 0x000e620000004200 */
[----:B------:R-:W-:Y:S06]  /*15080*/  MUFU.EX2 R205, R169 ;  /* 0x000000a900cd7308 */ /* 0x000fec0000000800 */
[-C--:B------:R-:W-:Y:S04]  /*15090*/  HMMA.16816.F32 R116, R36, R40.reuse, R116 ;  /* 0x000000282474723c */ /* 0x080fe80000001874 */
[----:B------:R-:W-:Y:S04]  /*150a0*/  MUFU.EX2 R169, R58 ;  /* 0x0000003a00a97308 */ /* 0x000fe80000000800 */
[C---:B------:R-:W-:Y:S08]  /*150b0*/  HMMA.16816.F32 R120, R44.reuse, R40, R120 ;  /* 0x000000282c78723c */ /* 0x040ff00000001878 */
[-C--:B------:R-:W-:Y:S08]  /*150c0*/  HMMA.16816.F32 R124, R44, R42.reuse, R124 ;  /* 0x0000002a2c7c723c */ /* 0x080ff0000000187c */
[C---:B------:R-:W-:Y:S01]  /*150d0*/  HMMA.16816.F32 R128, R36.reuse, R42, R128 ;  /* 0x0000002a2480723c */ /* 0x040fe20000001880 */
[----:B------:R-:W2:Y:S07]  /*150e0*/  LDSM.16.MT88.4 R40, [R234+0xd800] ;  /* 0x00d80000ea28783b */ /* 0x000eae0000004200 */
[-C--:B-1----:R-:W-:Y:S08]  /*150f0*/  HMMA.16816.F32 R20, R36, R64.reuse, R20 ;  /* 0x000000402414723c */ /* 0x082ff00000001814 */
[C---:B------:R-:W-:Y:S01]  /*15100*/  HMMA.16816.F32 R132, R44.reuse, R64, R132 ;  /* 0x000000402c84723c */ /* 0x040fe20000001884 */
[----:B------:R-:W-:Y:S07]  /*15110*/  MUFU.EX2 R65, R60 ;  /* 0x0000003c00417308 */ /* 0x000fee0000000800 */
[-C--:B------:R-:W-:Y:S03]  /*15120*/  HMMA.16816.F32 R136, R44, R66.reuse, R136 ;  /* 0x000000422c88723c */ /* 0x080fe60000001888 */
[----:B------:R-:W-:Y:S05]  /*15130*/  MUFU.EX2 R64, R62 ;  /* 0x0000003e00407308 */ /* 0x000fea0000000800 */
[C---:B------:R-:W-:Y:S05]  /*15140*/  HMMA.16816.F32 R140, R36.reuse, R66, R140 ;  /* 0x00000042248c723c */ /* 0x040fea000000188c */
[----:B------:R1:W1:Y:S02]  /*15150*/  MUFU.EX2 R66, R59 ;  /* 0x0000003b00427308 */ /* 0x0002640000000800 */
[----:B------:R-:W-:Y:S01]  /*15160*/  MOV R67, R175 ;  /* 0x000000af00437202 */ /* 0x000fe20000000f00 */
[-C--:B------:R-:W-:Y:S08]  /*15170*/  HMMA.16816.F32 R32, R36, R48.reuse, R32 ;  /* 0x000000302420723c */ /* 0x080ff00000001820 */
[C---:B------:R-:W-:Y:S08]  /*15180*/  HMMA.16816.F32 R144, R44.reuse, R48, R144 ;  /* 0x000000302c90723c */ /* 0x040ff00000001890 */
[-C--:B------:R-:W-:Y:S01]  /*15190*/  HMMA.16816.F32 R148, R44, R50.reuse, R148 ;  /* 0x000000322c94723c */ /* 0x080fe20000001894 */
[----:B-1----:R-:W-:Y:S07]  /*151a0*/  LDSM.16.MT88.4 R56, [R233+0xf800] ;  /* 0x00f80000e938783b */ /* 0x002fee0000004200 */
[C---:B------:R-:W-:Y:S01]  /*151b0*/  HMMA.16816.F32 R152, R36.reuse, R50, R152 ;  /* 0x000000322498723c */ /* 0x040fe20000001898 */
[----:B------:R-:W1:Y:S07]  /*151c0*/  LDSM.16.MT88.4 R48, [R236+0xd800] ;  /* 0x00d80000ec30783b */ /* 0x000e6e0000004200 */
[-C--:B------:R-:W-:Y:S08]  /*151d0*/  HMMA.16816.F32 R24, R36, R52.reuse, R24 ;  /* 0x000000342418723c */ /* 0x080ff00000001818 */
[C---:B------:R-:W-:Y:S08]  /*151e0*/  HMMA.16816.F32 R156, R44.reuse, R52, R156 ;  /* 0x000000342c9c723c */ /* 0x040ff0000000189c */
[-C--:B------:R-:W-:Y:S01]  /*151f0*/  HMMA.16816.F32 R160, R44, R54.reuse, R160 ;  /* 0x000000362ca0723c */ /* 0x080fe200000018a0 */
[----:B------:R-:W1:Y:S07]  /*15200*/  LDSM.16.MT88.4 R44, [R235+0xd800] ;  /* 0x00d80000eb2c783b */ /* 0x000e6e0000004200 */
[----:B------:R-:W-:Y:S01]  /*15210*/  HMMA.16816.F32 R28, R36, R54, R28 ;  /* 0x00000036241c723c */ /* 0x000fe2000000181c */
[----:B------:R-:W1:Y:S06]  /*15220*/  LDSM.16.MT88.4 R52, [R234+0xf800] ;  /* 0x00f80000ea34783b */ /* 0x000e6c0000004200 */
[----:B------:R-:W-:Y:S02]  /*15230*/  F2FP.PACK_AB R36, R170, R204 ;  /* 0x000000ccaa24723e */ /* 0x000fe400000000ff */
[----:B------:R-:W-:Y:S03]  /*15240*/  F2FP.PACK_AB R37, R66, R169 ;  /* 0x000000a94225723e */ /* 0x000fe600000000ff */
[----:B------:R-:W-:Y:S02]  /*15250*/  F2FP.PACK_AB R38, R171, R65 ;  /* 0x00000041ab26723e */ /* 0x000fe400000000ff */
[----:B------:R-:W-:Y:S01]  /*15260*/  F2FP.PACK_AB R39, R212, R64 ;  /* 0x00000040d427723e */ /* 0x000fe200000000ff */
[----:B--2---:R-:W-:Y:S01]  /*15270*/  FFMA.FTZ R2, R2, R173, R203 ;  /* 0x000000ad02027223 */ /* 0x004fe200000100cb */
[----:B------:R-:W-:Y:S01]  /*15280*/  F2FP.PACK_AB R203, R205, R206 ;  /* 0x000000cecdcb723e */ /* 0x000fe200000000ff */
[----:B---3--:R-:W-:Y:S01]  /*15290*/  FFMA.FTZ R0, R0, R172, R202 ;  /* 0x000000ac00007223 */ /* 0x008fe200000100ca */
[----:B------:R-:W-:Y:S01]  /*152a0*/  F2FP.PACK_AB R202, R207, R208 ;  /* 0x000000d0cfca723e */ /* 0x000fe200000000ff */
[----:B------:R-:W-:Y:S02]  /*152b0*/  FADD.FTZ R2, R174, R2 ;  /* 0x00000002ae027221 */ /* 0x000fe40000010000 */
[----:B----4-:R-:W-:Y:S02]  /*152c0*/  FFMA.FTZ R164, R164, R61, R176 ;  /* 0x0000003da4a47223 */ /* 0x010fe400000100b0 */
[----:B------:R-:W2:Y:S02]  /*152d0*/  LDSM.16.MT88.4 R60, [R236+0xf800] ;  /* 0x00f80000ec3c783b */ /* 0x000ea40000004200 */
[----:B------:R-:W-:Y:S01]  /*152e0*/  FADD.FTZ R164, R200, R164 ;  /* 0x000000a4c8a47221 */ /* 0x000fe20000010000 */
[----:B------:R-:W-:Y:S01]  /*152f0*/  F2FP.PACK_AB R200, R211, R213 ;  /* 0x000000d5d3c8723e */ /* 0x000fe200000000ff */
[----:B-----5:R-:W-:Y:S04]  /*15300*/  FFMA.FTZ R165, R165, R177, R183 ;  /* 0x000000b1a5a57223 */ /* 0x020fe800000100b7 */
[----:B------:R-:W-:Y:S01]  /*15310*/  FADD.FTZ R165, R201, R165 ;  /* 0x000000a5c9a57221 */ /* 0x000fe20000010000 */
[----:B------:R-:W-:Y:S07]  /*15320*/  F2FP.PACK_AB R201, R209, R210 ;  /* 0x000000d2d1c9723e */ /* 0x000fee00000000ff */
[-C--:B------:R-:W-:Y:S01]  /*15330*/  HMMA.16816.F32 R176, R200, R184.reuse, R4 ;  /* 0x000000b8c8b0723c */ /* 0x080fe20000001804 */
[----:B------:R-:W3:Y:S07]  /*15340*/  LDSM.16.MT88.4 R4, [R235+0xf800] ;  /* 0x00f80000eb04783b */ /* 0x000eee0000004200 */
        /* <DEDUP_REMOVED lines=8> */
[----:B------:R-:W-:Y:S01]  /*153d0*/  MOV R12, R189 ;  /* 0x000000bd000c7202 */ /* 0x000fe20000000f00 */
[----:B------:R-:W-:Y:S01]  /*153e0*/  FADD.FTZ R8, R8, R165 ;  /* 0x000000a508087221 */ /* 0x000fe20000010000 */
[----:B------:R-:W-:Y:S01]  /*153f0*/  MOV R13, R195 ;  /* 0x000000c3000d7202 */ /* 0x000fe20000000f00 */
[----:B------:R-:W-:Y:S01]  /*15400*/  FADD.FTZ R9, R9, R164 ;  /* 0x000000a409097221 */ /* 0x000fe20000010000 */
        /* <DEDUP_REMOVED lines=37> */
[----:B------:R-:W-:Y:S04]  /*15660*/  FADD.FTZ R2, R246, R2 ;  /* 0x00000002f6027221 */ /* 0x000fe80000010000 */
[-C--:B------:R-:W-:Y:S04]  /*15670*/  HMMA.16816.F32 R116, R200, R56.reuse, R116 ;  /* 0x00000038c874723c */ /* 0x080fe80000001874 */
[----:B------:R-:W-:Y:S04]  /*15680*/  FADD.FTZ R2, R245, R2 ;  /* 0x00000002f5027221 */ /* 0x000fe80000010000 */
[C---:B------:R-:W-:Y:S04]  /*15690*/  HMMA.16816.F32 R120, R36.reuse, R56, R120 ;  /* 0x000000382478723c */ /* 0x040fe80000001878 */
[----:B------:R-:W-:Y:S04]  /*156a0*/  FADD.FTZ R2, R199, R2 ;  /* 0x00000002c7027221 */ /* 0x000fe80000010000 */
        /* <DEDUP_REMOVED lines=18> */
[-C--:B--2---:R-:W-:Y:S08]  /*157d0*/  HMMA.16816.F32 R192, R200, R60.reuse, R32 ;  /* 0x0000003cc8c0723c */ /* 0x084ff00000001820 */
        /* <DEDUP_REMOVED lines=18> */
[----:B------:R-:W-:Y:S01]  /*15900*/  FADD.FTZ R0, R170, R8 ;  /* 0x00000008aa007221 */ /* 0x000fe20000010000 */
[----:B------:R-:W-:Y:S01]  /*15910*/  MOV R170, R166 ;  /* 0x000000a600aa7202 */ /* 0x000fe20000000f00 */
[----:B------:R-:W-:Y:S02]  /*15920*/  FADD.FTZ R6, R207, R6 ;  /* 0x00000006cf067221 */ /* 0x000fe40000010000 */
[----:B------:R-:W-:Y:S02]  /*15930*/  FADD.FTZ R4, R66, R5 ;  /* 0x0000000542047221 */ /* 0x000fe40000010000 */
[----:B------:R-:W-:Y:S01]  /*15940*/  FADD.FTZ R5, R206, R2 ;  /* 0x00000002ce057221 */ /* 0x000fe20000010000 */
[----:B------:R1:W-:Y:S01]  /*15950*/  STL [R1+0x38], R6 ;  /* 0x0000380601007387 */ /* 0x0003e20000100800 */
        /* <DEDUP_REMOVED lines=8> */
[----:B------:R1:W-:Y:S02]  /*159e0*/  STL [R1+0x44], R0 ;  /* 0x0000440001007387 */ /* 0x0003e40000100800 */
[----:B-1----:R-:W-:-:S05]  /*159f0*/  @P4 BRA `(.L_x_167) ;  /* 0xffffc5e000004947 */ /* 0x002fca000383ffff */
.L_x_166:
[----:B-1-3--:R-:W2:Y:S04]  /*15a00*/  LDL.LU R4, [R1+0x38] ;  /* 0x0000380001047983 */ /* 0x00aea80000300800 */
[----:B------:R-:W1:Y:S01]  /*15a10*/  S2R R205, SR_TID.X ;  /* 0x0000000000cd7919 */ /* 0x000e620000002100 */
[----:B------:R-:W3:Y:S01]  /*15a20*/  S2UR UR7, SR_CTAID.Y ;  /* 0x00000000000779c3 */ /* 0x000ee20000002600 */
[----:B------:R-:W-:-:S02]  /*15a30*/  UISETP.NE.AND UP0, UPT, UR10, -0x1, UPT ;  /* 0xffffffff0a00788c */ /* 0x000fc4000bf05270 */
[----:B------:R-:W4:Y:S01]  /*15a40*/  LDL.LU R8, [R1+0x3c] ;  /* 0x00003c0001087983 */ /* 0x000f220000300800 */
[----:B------:R-:W-:-:S03]  /*15a50*/  ULDC.64 UR4, c[0x0][0x1e8] ;  /* 0x00007a0000047ab9 */ /* 0x000fc60000000a00 */
[----:B------:R-:W4:Y:S04]  /*15a60*/  LDL.LU R7, [R1+0x40] ;  /* 0x0000400001077983 */ /* 0x000f280000300800 */
[----:B------:R-:W4:Y:S01]  /*15a70*/  LDL.LU R6, [R1+0x44] ;  /* 0x0000440001067983 */ /* 0x000f220000300800 */
[----:B------:R-:W-:Y:S01]  /*15a80*/  @UP0 UIMAD.WIDE.U32 UR20, UR10, UR4, URZ ;  /* 0x000000040a1402a5 */ /* 0x000fe2000f8e003f */
[----:B------:R-:W3:Y:S01]  /*15a90*/  S2UR UR11, SR_CTAID.X ;  /* 0x00000000000b79c3 */ /* 0x000ee20000002500 */
[----:B------:R-:W-:Y:S01]  /*15aa0*/  ULDC UR9, c[0x0][0x214] ;  /* 0x0000850000097ab9 */ /* 0x000fe20000000800 */
[----:B------:R-:W-:Y:S01]  /*15ab0*/  BSSY B0, `(.L_x_170) ;  /* 0x00001b5000007945 */ /* 0x000fe20003800000 */
[----:B------:R-:W-:Y:S02]  /*15ac0*/  @UP0 UIMAD UR8, UR10, UR5, UR21 ;  /* 0x000000050a0802a4 */ /* 0x000fe4000f8e0215 */
[----:B------:R-:W-:-:S02]  /*15ad0*/  UMOV UR26, URZ ;  /* 0x0000003f001a7c82 */ /* 0x000fc40008000000 */
[----:B------:R-:W-:Y:S01]  /*15ae0*/  ULDC.64 UR4, c[0x0][0x1e0] ;  /* 0x0000780000047ab9 */ /* 0x000fe20000000a00 */
[----:B------:R-:W3:Y:S01]  /*15af0*/  S2UR UR12, SR_CTAID.Z ;  /* 0x00000000000c79c3 */ /* 0x000ee20000002700 */
[----:B------:R-:W-:Y:S01]  /*15b00*/  UMOV UR27, URZ ;  /* 0x0000003f001b7c82 */ /* 0x000fe20008000000 */
[----:B-1----:R-:W-:Y:S01]  /*15b10*/  SHF.R.S32.HI R206, RZ, 0x1f, R205 ;  /* 0x0000001fffce7819 */ /* 0x002fe200000114cd */
[----:B---3--:R-:W-:Y:S02]  /*15b20*/  @!UP0 USHF.R.S32.HI UR14, URZ, 0x1f, UR7 ;  /* 0x0000001f3f0e8899 */ /* 0x008fe40008011407 */
[----:B------:R-:W-:Y:S01]  /*15b30*/  @!UP0 UIMAD.WIDE.U32 UR24, UR7, UR4, URZ ;  /* 0x00000004071882a5 */ /* 0x000fe2000f8e003f */
[CC--:B------:R-:W-:Y:S01]  /*15b40*/  LEA.HI R30, R206.reuse, R205.reuse, RZ, 0x2 ;  /* 0x000000cdce1e7211 */ /* 0x0c0fe200078f10ff */
[----:B------:R-:W-:Y:S01]  /*15b50*/  @!UP0 UIMAD UR14, UR14, UR4, URZ ;  /* 0x000000040e0e82a4 */ /* 0x000fe2000f8e023f */
[----:B------:R-:W-:Y:S02]  /*15b60*/  LEA.HI R204, R206, R205, RZ, 0x5 ;  /* 0x000000cdcecc7211 */ /* 0x000fe400078f28ff */
[----:B------:R-:W-:-:S02]  /*15b70*/  ULDC.U8 UR4, c[0x0][0x329] ;  /* 0x0000ca4000047ab9 */ /* 0x000fc40000000000 */
[----:B------:R-:W-:Y:S01]  /*15b80*/  SHF.R.S32.HI R9, RZ, 0x5, R204 ;  /* 0x00000005ff097819 */ /* 0x000fe200000114cc */
[----:B------:R-:W-:Y:S02]  /*15b90*/  UISETP.NE.AND UP1, UPT, UR4, URZ, UPT ;  /* 0x0000003f0400728c */ /* 0x000fe4000bf25270 */
[----:B------:R-:W-:Y:S02]  /*15ba0*/  @!UP0 UIMAD UR14, UR7, UR5, UR14 ;  /* 0x00000005070e82a4 */ /* 0x000fe4000f8e020e */
[----:B------:R-:W-:Y:S02]  /*15bb0*/  @!UP0 UMOV UR20, UR24 ;  /* 0x0000001800148c82 */ /* 0x000fe40008000000 */
[----:B------:R-:W-:Y:S02]  /*15bc0*/  ULDC.U8 UR5, c[0x0][0x328] ;  /* 0x0000ca0000057ab9 */ /* 0x000fe40000000000 */
[----:B------:R-:W-:Y:S02]  /*15bd0*/  UISETP.NE.AND UP2, UPT, UR5, URZ, UPT ;  /* 0x0000003f0500728c */ /* 0x000fe4000bf45270 */
[----:B------:R-:W-:-:S02]  /*15be0*/  @!UP0 UIADD3 UR8, UR25, UR14, URZ ;  /* 0x0000000e19088290 */ /* 0x000fc4000fffe03f */
[----:B------:R-:W-:Y:S02]  /*15bf0*/  UISETP.NE.OR UP3, UPT, UR4, URZ, !UP2 ;  /* 0x0000003f0400728c */ /* 0x000fe4000d765670 */
[----:B------:R-:W-:Y:S02]  /*15c00*/  @UP1 ULDC UR15, c[0x0][0x210] ;  /* 0x00008400000f1ab9 */ /* 0x000fe40000000800 */
[----:B------:R-:W-:Y:S02]  /*15c10*/  ULDC UR5, c[0x0][0x234] ;  /* 0x00008d0000057ab9 */ /* 0x000fe40000000800 */
[----:B------:R-:W-:Y:S02]  /*15c20*/  @UP1 UIMAD UR15, UR15, UR9, URZ ;  /* 0x000000090f0f12a4 */ /* 0x000fe4000f8e023f */
[----:B------:R-:W-:Y:S02]  /*15c30*/  @!UP1 USEL UR15, UR9, UR5, !UP2 ;  /* 0x00000005090f9287 */ /* 0x000fe4000d000000 */
[----:B------:R-:W-:-:S02]  /*15c40*/  ULDC UR4, c[0x0][0x1c0] ;  /* 0x0000700000047ab9 */ /* 0x000fc40000000800 */
[----:B------:R-:W-:Y:S02]  /*15c50*/  @UP1 UMOV UR17, 0x1 ;  /* 0x0000000100111882 */ /* 0x000fe40000000000 */
[----:B------:R-:W-:Y:S02]  /*15c60*/  @!UP1 UIMAD UR17, UR15, UR4, URZ ;  /* 0x000000040f1192a4 */ /* 0x000fe4000f8e023f */
[----:B------:R-:W-:Y:S02]  /*15c70*/  @!UP3 UIMAD UR22, UR7, UR9, URZ ;  /* 0x000000090716b2a4 */ /* 0x000fe4000f8e023f */
[----:B------:R-:W-:Y:S02]  /*15c80*/  @UP1 ULDC UR21, c[0x0][0x210] ;  /* 0x0000840000151ab9 */ /* 0x000fe40000000800 */
[----:B------:R-:W-:Y:S02]  /*15c90*/  UIMAD UR5, UR7, UR17, URZ ;  /* 0x00000011070572a4 */ /* 0x000fe4000f8e023f */
[----:B------:R-:W-:-:S02]  /*15ca0*/  @!UP1 UMOV UR21, 0x1 ;  /* 0x0000000100159882 */ /* 0x000fc40000000000 */
[----:B------:R-:W-:Y:S02]  /*15cb0*/  @!UP3 USEL UR22, UR22, UR10, !UP0 ;  /* 0x0000000a1616b287 */ /* 0x000fe4000c000000 */
[----:B------:R-:W-:Y:S02]  /*15cc0*/  UIMAD UR4, UR11, UR21, URZ ;  /* 0x000000150b0472a4 */ /* 0x000fe4000f8e023f */
[----:B------:R-:W-:Y:S02]  /*15cd0*/  USEL UR5, UR5, URZ, UP3 ;  /* 0x0000003f05057287 */ /* 0x000fe40009800000 */
[----:B------:R-:W-:Y:S02]  /*15ce0*/  USHF.L.U32 UR4, UR4, 0x7, URZ ;  /* 0x0000000704047899 */ /* 0x000fe4000800063f */
[----:B------:R-:W-:Y:S02]  /*15cf0*/  UIMAD UR15, UR12, UR15, UR5 ;  /* 0x0000000f0c0f72a4 */ /* 0x000fe4000f8e0205 */
[----:B------:R-:W-:-:S02]  /*15d00*/  @!UP3 UMOV UR26, UR22 ;  /* 0x00000016001abc82 */ /* 0x000fc40008000000 */
[----:B------:R-:W-:Y:S02]  /*15d10*/  USHF.R.S32.HI UR5, URZ, 0x1f, UR4 ;  /* 0x0000001f3f057899 */ /* 0x000fe40008011404 */
[----:B------:R-:W-:Y:S02]  /*15d20*/  @!UP3 USHF.R.S32.HI UR27, URZ, 0x1f, UR22 ;  /* 0x0000001f3f1bb899 */ /* 0x000fe40008011416 */
[----:B------:R-:W-:Y:S02]  /*15d30*/  USHF.R.S32.HI UR7, URZ, 0x1f, UR15 ;  /* 0x0000001f3f077899 */ /* 0x000fe4000801140f */
[----:B------:R-:W-:-:S04]  /*15d40*/  UIADD3 UR4, UP2, UP1, UR4, UR26, UR15 ;  /* 0x0000001a04047290 */ /* 0x000fc8000f95e00f */
[----:B------:R-:W-:Y:S01]  /*15d50*/  UIADD3.X UR5, UR5, UR27, UR7, UP2, UP1 ;  /* 0x0000001b05057290 */ /* 0x000fe200097e2407 */
[----:B--2---:R-:W1:Y:S04]  /*15d60*/  SHFL.BFLY PT, R2, R4, 0x2, 0x1f ;  /* 0x0c401f0004027f89 */ /* 0x004e6800000e0000 */
[----:B----4-:R-:W2:Y:S04]  /*15d70*/  SHFL.BFLY PT, R0, R8, 0x2, 0x1f ;  /* 0x0c401f0008007f89 */ /* 0x010ea800000e0000 */
[----:B------:R-:W3:Y:S01]  /*15d80*/  SHFL.BFLY PT, R5, R7, 0x2, 0x1f ;  /* 0x0c401f0007057f89 */ /* 0x000ee200000e0000 */
[----:B-1----:R-:W-:-:S03]  /*15d90*/  FADD.FTZ R2, R2, R4 ;  /* 0x0000000402027221 */ /* 0x002fc60000010000 */
[----:B------:R-:W-:Y:S04]  /*15da0*/  SHFL.BFLY PT, R4, R6, 0x2, 0x1f ;  /* 0x0c401f0006047f89 */ /* 0x000fe800000e0000 */
[----:B------:R-:W1:Y:S01]  /*15db0*/  SHFL.BFLY PT, R165, R2, 0x1, 0x1f ;  /* 0x0c201f0002a57f89 */ /* 0x000e6200000e0000 */
[----:B--2---:R-:W-:Y:S02]  /*15dc0*/  FADD.FTZ R0, R0, R8 ;  /* 0x0000000800007221 */ /* 0x004fe40000010000 */
[----:B---3--:R-:W-:-:S03]  /*15dd0*/  FADD.FTZ R5, R5, R7 ;  /* 0x0000000705057221 */ /* 0x008fc60000010000 */
[----:B------:R-:W2:Y:S04]  /*15de0*/  SHFL.BFLY PT, R164, R0, 0x1, 0x1f ;  /* 0x0c201f0000a47f89 */ /* 0x000ea800000e0000 */
[----:B------:R-:W3:Y:S01]  /*15df0*/  SHFL.BFLY PT, R8, R5, 0x1, 0x1f ;  /* 0x0c201f0005087f89 */ /* 0x000ee200000e0000 */
[----:B-1----:R-:W-:Y:S02]  /*15e00*/  FADD.FTZ R165, R2, R165 ;  /* 0x000000a502a57221 */ /* 0x002fe40000010000 */
[----:B------:R-:W-:Y:S01]  /*15e10*/  FADD.FTZ R2, R4, R6 ;  /* 0x0000000604027221 */ /* 0x000fe20000010000 */
[----:B------:R-:W-:Y:S02]  /*15e20*/  MOV R4, 0x3f800000 ;  /* 0x3f80000000047802 */ /* 0x000fe40000000f00 */
[----:B------:R-:W-:-:S02]  /*15e30*/  FSETP.NE.FTZ.AND P5, PT, R165, RZ, PT ;  /* 0x000000ffa500720b */ /* 0x000fc40003fb5000 */
[----:B------:R-:W1:Y:S01]  /*15e40*/  SHFL.BFLY PT, R7, R2, 0x1, 0x1f ;  /* 0x0c201f0002077f89 */ /* 0x000e6200000e0000 */
[----:B--2---:R-:W-:Y:S01]  /*15e50*/  FADD.FTZ R164, R0, R164 ;  /* 0x000000a400a47221 */ /* 0x004fe20000010000 */
[----:B------:R-:W-:Y:S01]  /*15e60*/  MOV R0, 0x3f800000 ;  /* 0x3f80000000007802 */ /* 0x000fe20000000f00 */
[----:B---3--:R-:W-:Y:S01]  /*15e70*/  FADD.FTZ R170, R5, R8 ;  /* 0x0000000805aa7221 */ /* 0x008fe20000010000 */
[----:B------:R-:W-:Y:S02]  /*15e80*/  LOP3.LUT R6, R30, 0x3ffffffc, RZ, 0xc0, !PT ;  /* 0x3ffffffc1e067812 */ /* 0x000fe400078ec0ff */
[----:B------:R-:W-:Y:S02]  /*15e90*/  FSETP.NE.FTZ.AND P4, PT, R164, RZ, PT ;  /* 0x000000ffa400720b */ /* 0x000fe40003f95000 */
[----:B------:R-:W-:-:S03]  /*15ea0*/  FSETP.NE.FTZ.AND P3, PT, R170, RZ, PT ;  /* 0x000000ffaa00720b */ /* 0x000fc60003f75000 */
[----:B------:R-:W2:Y:S01]  /*15eb0*/  @P5 MUFU.RCP R0, R165 ;  /* 0x000000a500005308 */ /* 0x000ea20000001000 */
[----:B------:R-:W-:-:S04]  /*15ec0*/  IADD3 R6, -R6, R205, RZ ;  /* 0x000000cd06067210 */ /* 0x000fc80007ffe1ff */
[----:B------:R-:W-:-:S03]  /*15ed0*/  LEA R171, R9, R6, 0x9 ;  /* 0x0000000609ab7211 */ /* 0x000fc600078e48ff */
[----:B------:R-:W3:Y:S01]  /*15ee0*/  @P4 MUFU.RCP R4, R164 ;  /* 0x000000a400044308 */ /* 0x000ee20000001000 */
[----:B-1----:R-:W-:Y:S01]  /*15ef0*/  FADD.FTZ R169, R2, R7 ;  /* 0x0000000702a97221 */ /* 0x002fe20000010000 */
[----:B------:R-:W-:Y:S01]  /*15f00*/  MOV R2, 0x3f800000 ;  /* 0x3f80000000027802 */ /* 0x000fe20000000f00 */
[----:B--2---:R-:W-:-:S03]  /*15f10*/  FMUL.FTZ R176, R0, R176 ;  /* 0x000000b000b07220 */ /* 0x004fc60000410000 */
[----:B------:R-:W-:Y:S01]  /*15f20*/  FSETP.NE.FTZ.AND P0, PT, R169, RZ, PT ;  /* 0x000000ffa900720b */ /* 0x000fe20003f15000 */
[C---:B------:R-:W-:Y:S01]  /*15f30*/  FMUL.FTZ R7, R0.reuse, R177 ;  /* 0x000000b100077220 */ /* 0x040fe20000410000 */
[----:B------:R-:W1:Y:S01]  /*15f40*/  @P3 MUFU.RCP R2, R170 ;  /* 0x000000aa00023308 */ /* 0x000e620000001000 */
[C---:B------:R-:W-:Y:S02]  /*15f50*/  FMUL.FTZ R184, R0.reuse, R184 ;  /* 0x000000b800b87220 */ /* 0x040fe40000410000 */
[C---:B------:R-:W-:Y:S01]  /*15f60*/  FMUL.FTZ R5, R0.reuse, R185 ;  /* 0x000000b900057220 */ /* 0x040fe20000410000 */
[----:B------:R-:W-:Y:S01]  /*15f70*/  F2FP.PACK_AB R7, R7, R176 ;  /* 0x000000b00707723e */ /* 0x000fe200000000ff */
[C---:B-----5:R-:W-:Y:S02]  /*15f80*/  FMUL.FTZ R16, R0.reuse, R68 ;  /* 0x0000004400107220 */ /* 0x060fe40000410000 */
        /* <DEDUP_REMOVED lines=40> */
[----:B------:R-:W-:Y:S01]  /*16210*/  MOV R0, 0x3f800000 ;  /* 0x3f80000000007802 */ /* 0x000fe20000000f00 */
[C---:B---3--:R-:W-:Y:S01]  /*16220*/  FMUL.FTZ R178, R4.reuse, R178 ;  /* 0x000000b204b27220 */ /* 0x048fe20000410000 */
[----:B------:R-:W-:Y:S01]  /*16230*/  F2FP.PACK_AB R33, R33, R196 ;  /* 0x000000c42121723e */ /* 0x000fe200000000ff */
[C---:B------:R-:W-:Y:S01]  /*16240*/  FMUL.FTZ R6, R4.reuse, R179 ;  /* 0x000000b304067220 */ /* 0x040fe20000410000 */
[----:B------:R-:W-:Y:S01]  /*16250*/  F2FP.PACK_AB R29, R29, R200 ;  /* 0x000000c81d1d723e */ /* 0x000fe200000000ff */
[C---:B------:R-:W-:Y:S01]  /*16260*/  FMUL.FTZ R186, R4.reuse, R186 ;  /* 0x000000ba04ba7220 */ /* 0x040fe20000410000 */
[----:B------:R-:W2:Y:S01]  /*16270*/  @P0 MUFU.RCP R0, R169 ;  /* 0x000000a900000308 */ /* 0x000ea20000001000 */
        /* <DEDUP_REMOVED lines=95> */
[----:B------:R-:W-:Y:S01]  /*16870*/  FMUL.FTZ R9, R0, R174 ;  /* 0x000000ae00097220 */ /* 0x000fe20000410000 */
[----:B------:R-:W-:Y:S01]  /*16880*/  LEA.HI R4, R4, R2, RZ, 0x3 ;  /* 0x0000000204047211 */ /* 0x000fe200078f18ff */
[C---:B------:R-:W-:Y:S01]  /*16890*/  FMUL.FTZ R183, R0.reuse, R183 ;  /* 0x000000b700b77220 */ /* 0x040fe20000410000 */
[----:B------:R-:W-:Y:S01]  /*168a0*/  F2FP.PACK_AB R27, R27, R160 ;  /* 0x000000a01b1b723e */ /* 0x000fe200000000ff */
        /* <DEDUP_REMOVED lines=9> */
[----:B------:R-:W-:Y:S01]  /*16940*/  LOP3.LUT R2, R4, 0x1, RZ, 0xc0, !PT ;  /* 0x0000000104027812 */ /* 0x000fe200078ec0ff */
[C---:B------:R-:W-:Y:S01]  /*16950*/  FMUL.FTZ R91, R0.reuse, R91 ;  /* 0x0000005b005b7220 */ /* 0x040fe20000410000 */
[----:B------:R-:W-:Y:S01]  /*16960*/  F2FP.PACK_AB R18, R75, R18 ;  /* 0x000000124b12723e */ /* 0x000fe200000000ff */
[----:B------:R-:W-:Y:S01]  /*16970*/  FMUL.FTZ R26, R0, R90 ;  /* 0x0000005a001a7220 */ /* 0x000fe20000410000 */
[----:B------:R-:W-:Y:S01]  /*16980*/  ISETP.NE.U32.AND P1, PT, R2, 0x1, PT ;  /* 0x000000010200780c */ /* 0x000fe20003f25070 */
        /* <DEDUP_REMOVED lines=33> */
[----:B------:R-:W-:Y:S02]  /*16ba0*/  SHF.L.U32 R0, R4, 0x6, RZ ;  /* 0x0000000604007819 */ /* 0x000fe400000006ff */
[----:B------:R-:W-:Y:S02]  /*16bb0*/  F2FP.PACK_AB R30, R159, R30 ;  /* 0x0000001e9f1e723e */ /* 0x000fe400000000ff */
[----:B------:R-:W-:Y:S02]  /*16bc0*/  LOP3.LUT R0, R0, 0x1c0, RZ, 0xc0, !PT ;  /* 0x000001c000007812 */ /* 0x000fe400078ec0ff */
[----:B------:R-:W-:Y:S02]  /*16bd0*/  F2FP.PACK_AB R68, R163, R68 ;  /* 0x00000044a344723e */ /* 0x000fe400000000ff */
[----:B------:R-:W-:-:S04]  /*16be0*/  LEA.HI R0, R0, R0, RZ, 0x1d ;  /* 0x0000000000007211 */ /* 0x000fc800078fe8ff */
[----:B------:R-:W-:-:S04]  /*16bf0*/  LEA R0, R171, R0, 0x1 ;  /* 0x00000000ab007211 */ /* 0x000fc800078e08ff */
[----:B------:R-:W-:-:S04]  /*16c00*/  SHF.L.U32 R0, R0, 0x1, RZ ;  /* 0x0000000100007819 */ /* 0x000fc800000006ff */
[C---:B------:R-:W-:Y:S01]  /*16c10*/  IADD3 R2, R0.reuse, -0x10, RZ ;  /* 0xfffffff000027810 */ /* 0x040fe20007ffe0ff */
[----:B------:R1:W-:Y:S01]  /*16c20*/  STS [R0+0x400], R6 ;  /* 0x0004000600007388 */ /* 0x0003e20000000800 */
        /* <DEDUP_REMOVED lines=62> */
[----:B------:R-:W-:Y:S01]  /*17010*/  LOP3.LUT P1, RZ, R0, 0x3, RZ, 0xc0, !PT ;  /* 0x0000000300ff7812 */ /* 0x000fe2000782c0ff */
[----:B--2---:R-:W2:Y:S02]  /*17020*/  @P3 MUFU.LG2 R2, R170 ;  /* 0x000000aa00023308 */ /* 0x004ea40000000c00 */
[----:B------:R-:W-:Y:S04]  /*17030*/  STS [R4+0x6000], R43 ;  /* 0x0060002b04007388 */ /* 0x000fe80000000800 */
[----:B------:R3:W-:Y:S02]  /*17040*/  STS [R4+0x6400], R42 ;  /* 0x0064002a04007388 */ /* 0x0007e40000000800 */
[----:B------:R-:W4:Y:S02]  /*17050*/  @P0 MUFU.LG2 R0, R169 ;  /* 0x000000a900000308 */ /* 0x000f240000000c00 */
[----:B------:R-:W-:Y:S04]  /*17060*/  STS [R8+0x4000], R41 ;  /* 0x0040002908007388 */ /* 0x000fe80000000800 */
[----:B------:R-:W-:Y:S01]  /*17070*/  STS [R8+0x4400], R40 ;  /* 0x0044002808007388 */ /* 0x000fe20000000800 */
[----:B--2---:R-:W-:-:S03]  /*17080*/  @P3 FMUL.FTZ R2, R2, 0.69314718246459960938 ;  /* 0x3f31721802023820 */ /* 0x004fc60000410000 */
[----:B------:R-:W-:Y:S04]  /*17090*/  STS [R9+0x4000], R37 ;  /* 0x0040002509007388 */ /* 0x000fe80000000800 */
[----:B------:R-:W-:Y:S01]  /*170a0*/  STS [R9+0x4400], R36 ;  /* 0x0044002409007388 */ /* 0x000fe20000000800 */
[----:B-1----:R-:W1:Y:S01]  /*170b0*/  @P5 MUFU.LG2 R5, R165 ;  /* 0x000000a500055308 */ /* 0x002e620000000c00 */
[----:B----4-:R-:W-:Y:S02]  /*170c0*/  @P0 FMUL.FTZ R0, R0, 0.69314718246459960938 ;  /* 0x3f31721800000820 */ /* 0x010fe40000410000 */
[----:B------:R-:W-:Y:S02]  /*170d0*/  STS [R8+0x6000], R39 ;  /* 0x0060002708007388 */ /* 0x000fe40000000800 */
[----:B------:R-:W-:-:S02]  /*170e0*/  @P0 FFMA.FTZ R12, R3, c[0x0][0x238], R0 ;  /* 0x00008e00030c0a23 */ /* 0x000fc40000010000 */
[----:B------:R-:W-:Y:S01]  /*170f0*/  STS [R8+0x6400], R38 ;  /* 0x0064002608007388 */ /* 0x000fe20000000800 */
[----:B---3--:R-:W2:Y:S03]  /*17100*/  @P4 MUFU.LG2 R4, R164 ;  /* 0x000000a400044308 */ /* 0x008ea60000000c00 */
[----:B------:R-:W-:Y:S04]  /*17110*/  STS [R9+0x6000], R35 ;  /* 0x0060002309007388 */ /* 0x000fe80000000800 */
[----:B------:R3:W-:Y:S01]  /*17120*/  STS [R9+0x6400], R34 ;  /* 0x0064002209007388 */ /* 0x0007e20000000800 */
[----:B-1----:R-:W-:-:S03]  /*17130*/  @P5 FMUL.FTZ R5, R5, 0.69314718246459960938 ;  /* 0x3f31721805055820 */ /* 0x002fc60000410000 */
[----:B------:R1:W-:Y:S01]  /*17140*/  STS [R7+0x4000], R33 ;  /* 0x0040002107007388 */ /* 0x0003e20000000800 */
[----:B------:R-:W-:-:S03]  /*17150*/  @P5 FFMA.FTZ R13, R168, c[0x0][0x238], R5 ;  /* 0x00008e00a80d5a23 */ /* 0x000fc60000010005 */
[----:B------:R1:W-:Y:S01]  /*17160*/  STS [R7+0x4400], R32 ;  /* 0x0044002007007388 */ /* 0x0003e20000000800 */
[----:B--2---:R-:W-:-:S03]  /*17170*/  @P4 FMUL.FTZ R4, R4, 0.69314718246459960938 ;  /* 0x3f31721804044820 */ /* 0x004fc60000410000 */
[----:B------:R1:W-:Y:S01]  /*17180*/  STS [R6+0x4000], R29 ;  /* 0x0040001d06007388 */ /* 0x0003e20000000800 */
[----:B------:R-:W-:-:S03]  /*17190*/  @P4 FFMA.FTZ R14, R167, c[0x0][0x238], R4 ;  /* 0x00008e00a70e4a23 */ /* 0x000fc60000010004 */
[----:B------:R1:W-:Y:S04]  /*171a0*/  STS [R6+0x4400], R28 ;  /* 0x0044001c06007388 */ /* 0x0003e80000000800 */
[----:B------:R1:W-:Y:S04]  /*171b0*/  STS [R7+0x6000], R31 ;  /* 0x0060001f07007388 */ /* 0x0003e80000000800 */
[----:B------:R1:W-:Y:S01]  /*171c0*/  STS [R7+0x6400], R30 ;  /* 0x0064001e07007388 */ /* 0x0003e20000000800 */
[----:B---3--:R-:W-:Y:S01]  /*171d0*/  MOV R9, 0x7f800000 ;  /* 0x7f80000000097802 */ /* 0x008fe20000000f00 */
[----:B------:R-:W-:-:S02]  /*171e0*/  @P3 FFMA.FTZ R9, R166, c[0x0][0x238], R2 ;  /* 0x00008e00a6093a23 */ /* 0x000fc40000010002 */
[----:B------:R1:W-:Y:S04]  /*171f0*/  STS [R6+0x6000], R27 ;  /* 0x0060001b06007388 */ /* 0x0003e80000000800 */
[----:B------:R1:W-:Y:S04]  /*17200*/  STS [R6+0x6400], R68 ;  /* 0x0064004406007388 */ /* 0x0003e80000000800 */
[----:B------:R-:W-:Y:S06]  /*17210*/  BAR.SYNC.DEFER_BLOCKING 0x0 ;  /* 0x0000000000007b1d */ /* 0x000fec0000010000 */
[----:B------:R1:W2:Y:S04]  /*17220*/  LDS.128 R20, [R244] ;  /* 0x00000000f4147984 */ /* 0x0002a80000000c00 */
[----:B------:R1:W3:Y:S04]  /*17230*/  LDS.128 R28, [R244+0x800] ;  /* 0x00080000f41c7984 */ /* 0x0002e80000000c00 */
        /* <DEDUP_REMOVED lines=15> */
[----:B--234-:R-:W2:Y:S02]  /*17330*/  S2R R4, SR_TID.X ;  /* 0x0000000000047919 */ /* 0x01cea40000002100 */
[----:B--2---:R-:W-:-:S04]  /*17340*/  SHF.R.S32.HI R2, RZ, 0x1f, R4 ;  /* 0x0000001fff027819 */ /* 0x004fc80000011404 */
[----:B------:R-:W-:-:S04]  /*17350*/  LEA.HI R2, R2, R4, RZ, 0x5 ;  /* 0x0000000402027211 */ /* 0x000fc800078f28ff */
[----:B------:R-:W-:Y:S02]  /*17360*/  SHF.R.S32.HI R0, RZ, 0x5, R2 ;  /* 0x00000005ff007819 */ /* 0x000fe40000011402 */
[----:B------:R-:W-:Y:S02]  /*17370*/  LOP3.LUT R2, R2, 0xffffffe0, RZ, 0xc0, !PT ;  /* 0xffffffe002027812 */ /* 0x000fe400078ec0ff */
[----:B------:R-:W-:-:S03]  /*17380*/  SHF.R.S32.HI R3, RZ, 0x1f, R0 ;  /* 0x0000001fff037819 */ /* 0x000fc60000011400 */
[----:B------:R-:W-:Y:S01]  /*17390*/  IMAD.IADD R2, R4, 0x1, -R2 ;  /* 0x0000000104027824 */ /* 0x000fe200078e0a02 */
[----:B------:R-:W-:-:S04]  /*173a0*/  LEA.HI R3, R3, R0, RZ, 0x2 ;  /* 0x0000000003037211 */ /* 0x000fc800078f10ff */
[----:B------:R-:W-:Y:S02]  /*173b0*/  SHF.R.S32.HI R4, RZ, 0x1f, R2 ;  /* 0x0000001fff047819 */ /* 0x000fe40000011402 */
[----:B------:R-:W-:Y:S02]  /*173c0*/  LOP3.LUT R3, R3, 0xfffffffc, RZ, 0xc0, !PT ;  /* 0xfffffffc03037812 */ /* 0x000fe400078ec0ff */
[----:B------:R-:W-:-:S03]  /*173d0*/  LEA.HI R2, R4, R2, RZ, 0x2 ;  /* 0x0000000204027211 */ /* 0x000fc600078f10ff */
[----:B------:R-:W-:Y:S01]  /*173e0*/  IMAD.IADD R3, R0, 0x1, -R3 ;  /* 0x0000000100037824 */ /* 0x000fe200078e0a03 */
[----:B------:R-:W-:-:S05]  /*173f0*/  SHF.R.S32.HI R0, RZ, 0x2, R2 ;  /* 0x00000002ff007819 */ /* 0x000fca0000011402 */
[----:B------:R-:W-:-:S05]  /*17400*/  IMAD R0, R3, 0x10, R0 ;  /* 0x0000001003007824 */ /* 0x000fca00078e0200 */
        /* <DEDUP_REMOVED lines=10> */
[----:B-1----:R-:W-:Y:S01]  /*174b0*/  @!P6 LEA.HI.X.SX32 R6, R3, UR5, 0x1, P0 ;  /* 0x000000050306ec11 */ /* 0x002fe200080f0eff */
        /* <DEDUP_REMOVED lines=20> */
.L_x_171:
[----:B--234-:R-:W-:Y:S05]  /*17600*/  BSYNC B0 ;  /* 0x0000000000007941 */ /* 0x01cfea0003800000 */
.L_x_170:
[----:B------:R-:W2:Y:S04]  /*17610*/  LDL.64 R82, [R1+0x68] ;  /* 0x0000680001527983 */ /* 0x000ea80000100a00 */
[----:B------:R3:W5:Y:S01]  /*17620*/  LDL R80, [R1+0x70] ;  /* 0x0000700001507983 */ /* 0x0007620000100800 */
[----:B-1----:R-:W-:Y:S01]  /*17630*/  LEA.HI R14, R206, R205, RZ, 0x3 ;  /* 0x000000cdce0e7211 */ /* 0x002fe200078f18ff */
[----:B------:R-:W-:Y:S01]  /*17640*/  UIMAD UR11, UR11, -0x80, UR16 ;  /* 0xffffff800b0b78a4 */ /* 0x000fe2000f8e0210 */
[----:B------:R-:W-:Y:S01]  /*17650*/  BSSY B0, `(.L_x_172) ;  /* 0x0000020000007945 */ /* 0x000fe20003800000 */
[----:B------:R-:W1:Y:S01]  /*17660*/  S2R R0, SR_TID.X ;  /* 0x0000000000007919 */ /* 0x000e620000002100 */
[----:B------:R-:W-:Y:S01]  /*17670*/  SHF.R.S32.HI R5, RZ, 0x3, R14 ;  /* 0x00000003ff057819 */ /* 0x000fe2000001140e */
[----:B------:R-:W-:-:S02]  /*17680*/  USHF.R.S32.HI UR7, URZ, 0x1f, UR12 ;  /* 0x0000001f3f077899 */ /* 0x000fc4000801140c */
[----:B------:R-:W4:Y:S01]  /*17690*/  S2R R10, SR_CTAID.Z ;  /* 0x00000000000a7919 */ /* 0x000f220000002700 */
[----:B------:R-:W-:Y:S02]  /*176a0*/  ULDC.64 UR4, c[0x0][0x1f0] ;  /* 0x00007c0000047ab9 */ /* 0x000fe40000000a00 */
[----:B------:R-:W-:-:S04]  /*176b0*/  UIMAD UR4, UR7, UR4, URZ ;  /* 0x00000004070472a4 */ /* 0x000fc8000f8e023f */
[----:B------:R-:W-:Y:S01]  /*176c0*/  UIMAD UR4, UR12, UR5, UR4 ;  /* 0x000000050c0472a4 */ /* 0x000fe2000f8e0204 */
[----:B-1----:R-:W-:-:S04]  /*176d0*/  SHF.R.S32.HI R4, RZ, 0x1f, R0 ;  /* 0x0000001fff047819 */ /* 0x002fc80000011400 */
[----:B------:R-:W-:-:S04]  /*176e0*/  LEA.HI R4, R4, R0, RZ, 0x3 ;  /* 0x0000000004047211 */ /* 0x000fc800078f18ff */
[----:B------:R-:W-:-:S04]  /*176f0*/  SHF.R.S32.HI R12, RZ, 0x3, R4 ;  /* 0x00000003ff0c7819 */ /* 0x000fc80000011404 */
[----:B------:R-:W-:Y:S02]  /*17700*/  SHF.R.S32.HI R13, RZ, 0x1f, R12 ;  /* 0x0000001fff0d7819 */ /* 0x000fe4000001140c */
[----:B--2---:R-:W-:Y:S02]  /*17710*/  SHF.R.S32.HI R0, RZ, 0x1f, R82 ;  /* 0x0000001fff007819 */ /* 0x004fe40000011452 */
[----:B------:R-:W-:-:S04]  /*17720*/  IADD3 R2, P0, R82, UR20, RZ ;  /* 0x0000001452027c10 */ /* 0x000fc8000ff1e0ff */
[----:B------:R-:W-:Y:S01]  /*17730*/  IADD3.X R3, R0, UR8, RZ, P0, !PT ;  /* 0x0000000800037c10 */ /* 0x000fe200087fe4ff */
[----:B------:R-:W-:Y:S01]  /*17740*/  IMAD.U32 R0, RZ, RZ, UR13 ;  /* 0x0000000dff007e24 */ /* 0x000fe2000f8e00ff */
[----:B------:R-:W-:-:S03]  /*17750*/  ISETP.GE.AND P0, PT, R5, UR11, PT ;  /* 0x0000000b05007c0c */ /* 0x000fc6000bf06270 */
[----:B----4-:R-:W-:-:S04]  /*17760*/  IMAD.WIDE.U32 R10, R10, c[0x0][0x1f0], R2 ;  /* 0x00007c000a0a7a25 */ /* 0x010fc800078e0002 */
[----:B------:R-:W-:Y:S01]  /*17770*/  IMAD.WIDE R6, R0, 0x80, R12 ;  /* 0x0000008000067825 */ /* 0x000fe200078e020c */
[----:B------:R-:W-:-:S05]  /*17780*/  IADD3 R9, R11, UR4, RZ ;  /* 0x000000040b097c10 */ /* 0x000fca000fffe0ff */
[----:B------:R-:W-:Y:S05]  /*17790*/  @P0 BRA `(.L_x_173) ;  /* 0x000000b000000947 */ /* 0x000fea0003800000 */
[----:B---3--:R-:W-:Y:S01]  /*177a0*/  IMAD R0, R7, c[0x0][0x1e8], RZ ;  /* 0x00007a0007007a24 */ /* 0x008fe200078e02ff */
[----:B------:R-:W-:Y:S01]  /*177b0*/  ISETP.GE.AND P2, PT, R82, c[0x0][0x220], PT ;  /* 0x0000880052007a0c */ /* 0x000fe20003f46270 */
[----:B------:R-:W-:Y:S01]  /*177c0*/  IMAD.MOV.U32 R8, RZ, RZ, R10 ;  /* 0x000000ffff087224 */ /* 0x000fe200078e000a */
[----:B-----5:R-:W-:Y:S01]  /*177d0*/  ISETP.GE.AND P1, PT, R80, c[0x0][0x220], PT ;  /* 0x0000880050007a0c */ /* 0x020fe20003f26270 */
[C---:B------:R-:W-:Y:S02]  /*177e0*/  IMAD R0, R6.reuse, c[0x0][0x1ec], R0 ;  /* 0x00007b0006007a24 */ /* 0x040fe400078e0200 */
[----:B------:R-:W-:-:S05]  /*177f0*/  IMAD.WIDE.U32 R4, R6, c[0x0][0x1e8], R8 ;  /* 0x00007a0006047a25 */ /* 0x000fca00078e0008 */
[----:B------:R-:W-:Y:S02]  /*17800*/  IADD3 R0, R5, R0, RZ ;  /* 0x0000000005007210 */ /* 0x000fe40007ffe0ff */
[----:B------:R-:W-:-:S04]  /*17810*/  LEA R2, P0, R4, c[0x0][0x1d0], 0x1 ;  /* 0x0000740004027a11 */ /* 0x000fc800078008ff */
[----:B------:R-:W-:-:S05]  /*17820*/  LEA.HI.X R3, R4, c[0x0][0x1d4], R0, 0x1, P0 ;  /* 0x0000750004037a11 */ /* 0x000fca00000f0c00 */
[----:B------:R1:W-:Y:S04]  /*17830*/  @!P2 STG.E.128 [R2.64], R20 ;  /* 0x000000140200a986 */ /* 0x0003e8000c101d12 */
[----:B------:R1:W-:Y:S02]  /*17840*/  @!P1 STG.E.128 [R2.64+0x80], R16 ;  /* 0x0000801002009986 */ /* 0x0003e4000c101d12 */
.L_x_173:
[----:B---3--:R-:W-:Y:S05]  /*17850*/  BSYNC B0 ;  /* 0x0000000000007941 */ /* 0x008fea0003800000 */
.L_x_172:
[----:B------:R-:W-:Y:S01]  /*17860*/  LEA.HI.SX32 R0, R14, 0x10, 0x1d ;  /* 0x000000100e007811 */ /* 0x000fe200078feaff */
[----:B------:R-:W-:Y:S03]  /*17870*/  BSSY B0, `(.L_x_174) ;  /* 0x0000011000007945 */ /* 0x000fe60003800000 */
[----:B------:R-:W-:-:S13]  /*17880*/  ISETP.GE.AND P0, PT, R0, UR11, PT ;  /* 0x0000000b00007c0c */ /* 0x000fda000bf06270 */
[----:B------:R-:W-:Y:S05]  /*17890*/  @P0 BRA `(.L_x_175) ;  /* 0x000000e000000947 */ /* 0x000fea0003800000 */
[----:B------:R-:W-:Y:S02]  /*178a0*/  IADD3 R0, P0, R6, 0x10, RZ ;  /* 0x0000001006007810 */ /* 0x000fe40007f1e0ff */
[----:B-1----:R-:W-:Y:S02]  /*178b0*/  MOV R3, R9 ;  /* 0x0000000900037202 */ /* 0x002fe40000000f00 */
[----:B------:R-:W-:Y:S01]  /*178c0*/  ISETP.GE.AND P1, PT, R82, c[0x0][0x220], PT ;  /* 0x0000880052007a0c */ /* 0x000fe20003f26270 */
[----:B------:R-:W-:Y:S01]  /*178d0*/  IMAD.X R2, RZ, RZ, R7, P0 ;  /* 0x000000ffff027224 */ /* 0x000fe200000e0607 */
[----:B-----5:R-:W-:-:S03]  /*178e0*/  ISETP.GE.AND P0, PT, R80, c[0x0][0x220], PT ;  /* 0x0000880050007a0c */ /* 0x020fc60003f06270 */
[----:B------:R-:W-:Y:S02]  /*178f0*/  IMAD R15, R2, c[0x0][0x1e8], RZ ;  /* 0x00007a00020f7a24 */ /* 0x000fe400078e02ff */
[----:B------:R-:W-:-:S04]  /*17900*/  IMAD.MOV.U32 R2, RZ, RZ, R10 ;  /* 0x000000ffff027224 */ /* 0x000fc800078e000a */
[----:B------:R-:W-:-:S04]  /*17910*/  IMAD.WIDE.U32 R4, R0, c[0x0][0x1e8], R2 ;  /* 0x00007a0000047a25 */ /* 0x000fc800078e0002 */
[----:B------:R-:W-:Y:S01]  /*17920*/  IMAD R0, R0, c[0x0][0x1ec], R15 ;  /* 0x00007b0000007a24 */ /* 0x000fe200078e020f */
[----:B------:R-:W-:-:S03]  /*17930*/  LEA R2, P2, R4, c[0x0][0x1d0], 0x1 ;  /* 0x0000740004027a11 */ /* 0x000fc600078408ff */
[----:B------:R-:W-:-:S05]  /*17940*/  IMAD.IADD R0, R5, 0x1, R0 ;  /* 0x0000000105007824 */ /* 0x000fca00078e0200 */
[----:B------:R-:W-:-:S05]  /*17950*/  LEA.HI.X R3, R4, c[0x0][0x1d4], R0, 0x1, P2 ;  /* 0x0000750004037a11 */ /* 0x000fca00010f0c00 */
[----:B------:R1:W-:Y:S04]  /*17960*/  @!P1 STG.E.128 [R2.64], R28 ;  /* 0x0000001c02009986 */ /* 0x0003e8000c101d12 */
[----:B------:R1:W-:Y:S02]  /*17970*/  @!P0 STG.E.128 [R2.64+0x80], R24 ;  /* 0x0000801802008986 */ /* 0x0003e4000c101d12 */
.L_x_175:
[----:B------:R-:W-:Y:S05]  /*17980*/  BSYNC B0 ;  /* 0x0000000000007941 */ /* 0x000fea0003800000 */
.L_x_174:
        /* <DEDUP_REMOVED lines=18> */
.L_x_177:
[----:B------:R-:W-:Y:S05]  /*17ab0*/  BSYNC B0 ;  /* 0x0000000000007941 */ /* 0x000fea0003800000 */
.L_x_176:
[----:B------:R-:W-:Y:S01]  /*17ac0*/  IADD3 R0, R12, 0x30, RZ ;  /* 0x000000300c007810 */ /* 0x000fe20007ffe0ff */
        /* <DEDUP_REMOVED lines=17> */
.L_x_179:
[----:B------:R-:W-:Y:S05]  /*17be0*/  BSYNC B0 ;  /* 0x0000000000007941 */ /* 0x000fea0003800000 */
.L_x_178:
        /* <DEDUP_REMOVED lines=18> */
.L_x_181:
[----:B------:R-:W-:Y:S05]  /*17d10*/  BSYNC B0 ;  /* 0x0000000000007941 */ /* 0x000fea0003800000 */
.L_x_180:
        /* <DEDUP_REMOVED lines=18> */
.L_x_183:
[----:B------:R-:W-:Y:S05]  /*17e40*/  BSYNC B0 ;  /* 0x0000000000007941 */ /* 0x000fea0003800000 */
.L_x_182:
        /* <DEDUP_REMOVED lines=18> */
.L_x_185:
[----:B------:R-:W-:Y:S05]  /*17f70*/  BSYNC B0 ;  /* 0x0000000000007941 */ /* 0x000fea0003800000 */
.L_x_184:
[----:B------:R-:W-:-:S04]  /*17f80*/  IADD3 R0, R12, 0x70, RZ ;  /* 0x000000700c007810 */ /* 0x000fc80007ffe0ff */
[----:B------:R-:W-:-:S13]  /*17f90*/  ISETP.GE.AND P0, PT, R0, UR6, PT ;  /* 0x0000000600007c0c */ /* 0x000fda000bf06270 */
[----:B------:R-:W-:Y:S05]  /*17fa0*/  @P0 EXIT ;  /* 0x000000000000094d */ /* 0x000fea0003800000 */
[----:B------:R-:W-:Y:S01]  /*17fb0*/  IADD3 R6, P0, R6, 0x70, RZ ;  /* 0x0000007006067810 */ /* 0x000fe20007f1e0ff */
[----:B-1----:R-:W-:Y:S01]  /*17fc0*/  IMAD.MOV.U32 R2, RZ, RZ, R10 ;  /* 0x000000ffff027224 */ /* 0x002fe200078e000a */
[----:B------:R-:W-:-:S03]  /*17fd0*/  MOV R3, R9 ;  /* 0x0000000900037202 */ /* 0x000fc60000000f00 */
[----:B------:R-:W-:Y:S01]  /*17fe0*/  IMAD.X R0, RZ, RZ, R7, P0 ;  /* 0x000000ffff007224 */ /* 0x000fe200000e0607 */
[----:B------:R-:W-:Y:S01]  /*17ff0*/  ISETP.GE.AND P0, PT, R82, c[0x0][0x220], PT ;  /* 0x0000880052007a0c */ /* 0x000fe20003f06270 */
[----:B------:R-:W-:-:S04]  /*18000*/  IMAD.WIDE.U32 R4, R6, c[0x0][0x1e8], R2 ;  /* 0x00007a0006047a25 */ /* 0x000fc800078e0002 */
[----:B------:R-:W-:Y:S01]  /*18010*/  IMAD R0, R0, c[0x0][0x1e8], RZ ;  /* 0x00007a0000007a24 */ /* 0x000fe200078e02ff */
[----:B------:R-:W-:-:S03]  /*18020*/  LEA R2, P1, R4, c[0x0][0x1d0], 0x1 ;  /* 0x0000740004027a11 */ /* 0x000fc600078208ff */
[----:B------:R-:W-:-:S04]  /*18030*/  IMAD R0, R6, c[0x0][0x1ec], R0 ;  /* 0x00007b0006007a24 */ /* 0x000fc800078e0200 */
[----:B------:R-:W-:-:S05]  /*18040*/  IMAD.IADD R0, R5, 0x1, R0 ;  /* 0x0000000105007824 */ /* 0x000fca00078e0200 */
[----:B------:R-:W-:-:S05]  /*18050*/  LEA.HI.X R3, R4, c[0x0][0x1d4], R0, 0x1, P1 ;  /* 0x0000750004037a11 */ /* 0x000fca00008f0c00 */
[----:B------:R1:W-:Y:S01]  /*18060*/  @!P0 STG.E.128 [R2.64], R76 ;  /* 0x0000004c02008986 */ /* 0x0003e2000c101d12 */
[----:B-----5:R-:W-:-:S13]  /*18070*/  ISETP.GE.AND P0, PT, R80, c[0x0][0x220], PT ;  /* 0x0000880050007a0c */ /* 0x020fda0003f06270 */
[----:B------:R-:W-:Y:S05]  /*18080*/  @P0 EXIT ;  /* 0x000000000000094d */ /* 0x000fea0003800000 */
[----:B------:R-:W-:Y:S01]  /*18090*/  STG.E.128 [R2.64+0x80], R72 ;  /* 0x0000804802007986 */ /* 0x000fe2000c101d12 */
[----:B------:R-:W-:Y:S05]  /*180a0*/  EXIT ;  /* 0x000000000000794d */ /* 0x000fea0003800000 */
.L_x_120:
[----:B-1----:R-:W-:Y:S01]  /*180b0*/  UISETP.NE.AND UP4, UPT, UR10, -0x1, UPT ;  /* 0xffffffff0a00788c */ /* 0x002fe2000bf85270 */
[----:B------:R-:W-:Y:S01]  /*180c0*/  SHF.R.S32.HI R8, RZ, 0x1f, R25 ;  /* 0x0000001fff087819 */ /* 0x000fe20000011419 */
[----:B------:R-:W-:Y:S01]  /*180d0*/  ULDC.64 UR4, c[0x0][0x1e8] ;  /* 0x00007a0000047ab9 */ /* 0x000fe20000000a00 */
[----:B------:R-:W1:Y:S01]  /*180e0*/  S2R R12, SR_CTAID.Z ;  /* 0x00000000000c7919 */ /* 0x000e620000002700 */
[----:B------:R-:W-:Y:S01]  /*180f0*/  USHF.R.S32.HI UR9, URZ, 0x1f, UR12 ;  /* 0x0000001f3f097899 */ /* 0x000fe2000801140c */
[----:B------:R-:W-:Y:S01]  /*18100*/  LEA.HI R8, R8, R25, RZ, 0x3 ;  /* 0x0000001908087211 */ /* 0x000fe200078f18ff */
[----:B------:R-:W-:Y:S01]  /*18110*/  ULDC.64 UR6, c[0x0][0x1e0] ;  /* 0x0000780000067ab9 */ /* 0x000fe20000000a00 */
[----:B------:R-:W-:Y:S01]  /*18120*/  IMAD.U32 R6, RZ, RZ, UR13 ;  /* 0x0000000dff067e24 */ /* 0x000fe2000f8e00ff */
[----:B------:R-:W-:Y:S01]  /*18130*/  ULDC.U8 UR15, c[0x0][0x328] ;  /* 0x0000ca00000f7ab9 */ /* 0x000fe20000000000 */
        /* <DEDUP_REMOVED lines=11> */
[----:B------:R-:W-:-:S02]  /*181f0*/  ULDC.64 UR4, c[0x0][0x1f0] ;  /* 0x00007c0000047ab9 */ /* 0x000fc40000000a00 */
[----:B------:R-:W-:Y:S01]  /*18200*/  UIMAD UR4, UR9, UR4, URZ ;  /* 0x00000004090472a4 */ /* 0x000fe2000f8e023f */
[----:B------:R-:W-:Y:S01]  /*18210*/  IMAD.WIDE R6, R6, 0x80, R8 ;  /* 0x0000008006067825 */ /* 0x000fe200078e0208 */
[----:B------:R-:W-:Y:S01]  /*18220*/  @!UP4 UIMAD UR17, UR11, UR7, UR17 ;  /* 0x000000070b11c2a4 */ /* 0x000fe2000f8e0211 */
[----:B------:R-:W-:Y:S01]  /*18230*/  IADD3 R23, R14, 0x40, RZ ;  /* 0x000000400e177810 */ /* 0x000fe20007ffe0ff */
[----:B------:R-:W-:Y:S02]  /*18240*/  ULDC.U8 UR9, c[0x0][0x329] ;  /* 0x0000ca4000097ab9 */ /* 0x000fe40000000000 */
[----:B------:R-:W-:Y:S02]  /*18250*/  UISETP.NE.AND UP1, UPT, UR9, URZ, UPT ;  /* 0x0000003f0900728c */ /* 0x000fe4000bf25270 */
[----:B------:R-:W-:Y:S02]  /*18260*/  UISETP.NE.OR UP2, UPT, UR9, URZ, !UP3 ;  /* 0x0000003f0900728c */ /* 0x000fe4000df45670 */
[----:B------:R-:W-:-:S02]  /*18270*/  @!UP4 UIMAD.WIDE.U32 UR22, UR11, UR6, URZ ;  /* 0x000000060b16c2a5 */ /* 0x000fc4000f8e003f */
[----:B------:R-:W-:Y:S02]  /*18280*/  ULDC UR7, c[0x0][0x214] ;  /* 0x0000850000077ab9 */ /* 0x000fe40000000800 */
[----:B------:R-:W-:Y:S02]  /*18290*/  ULDC UR6, c[0x0][0x234] ;  /* 0x00008d0000067ab9 */ /* 0x000fe40000000800 */
[----:B------:R-:W-:Y:S02]  /*182a0*/  UIMAD UR5, UR12, UR5, UR4 ;  /* 0x000000050c0572a4 */ /* 0x000fe4000f8e0204 */
[----:B------:R-:W-:Y:S02]  /*182b0*/  @UP1 ULDC UR9, c[0x0][0x210] ;  /* 0x0000840000091ab9 */ /* 0x000fe40000000800 */
[----:B------:R-:W-:Y:S02]  /*182c0*/  @UP1 UIMAD UR9, UR9, UR7, URZ ;  /* 0x00000007090912a4 */ /* 0x000fe4000f8e023f */
[----:B------:R-:W-:-:S02]  /*182d0*/  @!UP1 USEL UR9, UR7, UR6, !UP3 ;  /* 0x0000000607099287 */ /* 0x000fc4000d800000 */
[----:B------:R-:W-:Y:S02]  /*182e0*/  UISETP.NE.OR UP0, UPT, UR10, -0x1, UP2 ;  /* 0xffffffff0a00788c */ /* 0x000fe40009705670 */
        /* <DEDUP_REMOVED lines=10> */
[----:B------:R-:W-:Y:S01]  /*18390*/  USEL UR15, UR15, URZ, UP2 ;  /* 0x0000003f0f0f7287 */ /* 0x000fe20009000000 */
[----:B------:R-:W-:Y:S01]  /*183a0*/  ISETP.GE.AND P0, PT, R8, UR16, PT ;  /* 0x0000001008007c0c */ /* 0x000fe2000bf06270 */
[----:B------:R-:W-:Y:S02]  /*183b0*/  @UP1 ULDC UR21, c[0x0][0x210] ;  /* 0x0000840000151ab9 */ /* 0x000fe40000000800 */
[----:B------:R-:W-:Y:S01]  /*183c0*/  @!UP1 UMOV UR21, 0x1 ;  /* 0x0000000100159882 */ /* 0x000fe20000000000 */
[----:B-1----:R-:W-:Y:S01]  /*183d0*/  IMAD.WIDE.U32 R12, R12, c[0x0][0x1f0], R2 ;  /* 0x00007c000c0c7a25 */ /* 0x002fe200078e0002 */
[----:B------:R-:W-:-:S02]  /*183e0*/  UIMAD UR9, UR12, UR9, UR15 ;  /* 0x000000090c0972a4 */ /* 0x000fc4000f8e020f */
[----:B------:R-:W-:Y:S02]  /*183f0*/  UIMAD UR14, UR14, UR21, URZ ;  /* 0x000000150e0e72a4 */ /* 0x000fe4000f8e023f */
[----:B------:R-:W-:Y:S01]  /*18400*/  UMOV UR24, URZ ;  /* 0x0000003f00187c82 */ /* 0x000fe20008000000 */
[----:B------:R-:W-:Y:S01]  /*18410*/  IADD3 R11, R13, UR5, RZ ;  /* 0x000000050d0b7c10 */ /* 0x000fe2000fffe0ff */
[----:B------:R-:W-:Y:S02]  /*18420*/  @!UP2 UMOV UR24, UR10 ;  /* 0x0000000a0018ac82 */ /* 0x000fe40008000000 */
[----:B------:R-:W-:Y:S02]  /*18430*/  UMOV UR25, URZ ;  /* 0x0000003f00197c82 */ /* 0x000fe40008000000 */
[----:B------:R-:W-:Y:S02]  /*18440*/  USHF.R.S32.HI UR6, URZ, 0x1f, UR9 ;  /* 0x0000001f3f067899 */ /* 0x000fe40008011409 */
[----:B------:R-:W-:-:S02]  /*18450*/  @!UP2 USHF.R.S32.HI UR25, URZ, 0x1f, UR10 ;  /* 0x0000001f3f19a899 */ /* 0x000fc4000801140a */
[----:B------:R-:W-:Y:S02]  /*18460*/  USHF.R.S32.HI UR4, URZ, 0x1f, UR14 ;  /* 0x0000001f3f047899 */ /* 0x000fe4000801140e */
[----:B------:R-:W-:-:S04]  /*18470*/  UIADD3 UR9, UP1, UP0, UR14, UR24, UR9 ;  /* 0x000000180e097290 */ /* 0x000fc8000f83e009 */
[----:B------:R-:W-:Y:S01]  /*18480*/  UIADD3.X UR4, UR4, UR25, UR6, UP1, UP0 ;  /* 0x0000001904047290 */ /* 0x000fe20008fe0406 */
[----:B------:R-:W-:Y:S06]  /*18490*/  @P0 BRA `(.L_x_187) ;  /* 0x000000b000000947 */ /* 0x000fec0003800000 */
[----:B------:R-:W-:Y:S01]  /*184a0*/  IMAD R0, R7, c[0x0][0x1e8], RZ ;  /* 0x00007a0007007a24 */ /* 0x000fe200078e02ff */
[----:B------:R-:W-:Y:S01]  /*184b0*/  ISETP.GE.AND P1, PT, R14, c[0x0][0x220], PT ;  /* 0x000088000e007a0c */ /* 0x000fe20003f26270 */
[----:B------:R-:W-:Y:S01]  /*184c0*/  IMAD.MOV.U32 R10, RZ, RZ, R12 ;  /* 0x000000ffff0a7224 */ /* 0x000fe200078e000c */
[----:B------:R-:W-:Y:S01]  /*184d0*/  ISETP.GE.AND P0, PT, R23, c[0x0][0x220], PT ;  /* 0x0000880017007a0c */ /* 0x000fe20003f06270 */
[C---:B------:R-:W-:Y:S02]  /*184e0*/  IMAD R0, R6.reuse, c[0x0][0x1ec], R0 ;  /* 0x00007b0006007a24 */ /* 0x040fe400078e0200 */
[----:B------:R-:W-:-:S05]  /*184f0*/  IMAD.WIDE.U32 R4, R6, c[0x0][0x1e8], R10 ;  /* 0x00007a0006047a25 */ /* 0x000fca00078e000a */
[----:B------:R-:W-:Y:S02]  /*18500*/  IADD3 R0, R5, R0, RZ ;  /* 0x0000000005007210 */ /* 0x000fe40007ffe0ff */
[----:B------:R-:W-:-:S04]  /*18510*/  LEA R2, P2, R4, c[0x0][0x1d0], 0x1 ;  /* 0x0000740004027a11 */ /* 0x000fc800078408ff */
[----:B------:R-:W-:-:S05]  /*18520*/  LEA.HI.X R3, R4, c[0x0][0x1d4], R0, 0x1, P2 ;  /* 0x0000750004037a11 */ /* 0x000fca00010f0c00 */
[----:B------:R1:W-:Y:S04]  /*18530*/  @!P1 STG.E.128 [R2.64], RZ ;  /* 0x000000ff02009986 */ /* 0x0003e8000c101d12 */
[----:B------:R1:W-:Y:S02]  /*18540*/  @!P0 STG.E.128 [R2.64+0x80], RZ ;  /* 0x000080ff02008986 */ /* 0x0003e4000c101d12 */
.L_x_187:
[----:B------:R-:W-:Y:S05]  /*18550*/  BSYNC B0 ;  /* 0x0000000000007941 */ /* 0x000fea0003800000 */
.L_x_186:
[----:B------:R-:W-:Y:S01]  /*18560*/  IADD3 R22, R8, 0x10, RZ ;  /* 0x0000001008167810 */ /* 0x000fe20007ffe0ff */
[----:B------:R-:W-:Y:S03]  /*18570*/  BSSY B0, `(.L_x_188) ;  /* 0x0000011000007945 */ /* 0x000fe60003800000 */
[----:B------:R-:W-:-:S13]  /*18580*/  ISETP.GE.AND P0, PT, R22, UR16, PT ;  /* 0x0000001016007c0c */ /* 0x000fda000bf06270 */
[----:B------:R-:W-:Y:S05]  /*18590*/  @P0 BRA `(.L_x_189) ;  /* 0x000000e000000947 */ /* 0x000fea0003800000 */
[----:B------:R-:W-:Y:S01]  /*185a0*/  IADD3 R0, P0, R6, 0x10, RZ ;  /* 0x0000001006007810 */ /* 0x000fe20007f1e0ff */
[----:B------:R-:W-:Y:S01]  /*185b0*/  IMAD.MOV.U32 R4, RZ, RZ, R12 ;  /* 0x000000ffff047224 */ /* 0x000fe200078e000c */
[----:B------:R-:W-:Y:S02]  /*185c0*/  MOV R5, R11 ;  /* 0x0000000b00057202 */ /* 0x000fe40000000f00 */
[----:B------:R-:W-:Y:S01]  /*185d0*/  ISETP.GE.AND P1, PT, R14, c[0x0][0x220], PT ;  /* 0x000088000e007a0c */ /* 0x000fe20003f26270 */
[----:B-1----:R-:W-:Y:S01]  /*185e0*/  IMAD.X R2, RZ, RZ, R7, P0 ;  /* 0x000000ffff027224 */ /* 0x002fe200000e0607 */
[----:B------:R-:W-:Y:S01]  /*185f0*/  ISETP.GE.AND P0, PT, R23, c[0x0][0x220], PT ;  /* 0x0000880017007a0c */ /* 0x000fe20003f06270 */
[----:B------:R-:W-:-:S04]  /*18600*/  IMAD.WIDE.U32 R4, R0, c[0x0][0x1e8], R4 ;  /* 0x00007a0000047a25 */ /* 0x000fc800078e0004 */
[----:B------:R-:W-:-:S04]  /*18610*/  IMAD R2, R2, c[0x0][0x1e8], RZ ;  /* 0x00007a0002027a24 */ /* 0x000fc800078e02ff */
[----:B------:R-:W-:Y:S01]  /*18620*/  IMAD R0, R0, c[0x0][0x1ec], R2 ;  /* 0x00007b0000007a24 */ /* 0x000fe200078e0202 */
[----:B------:R-:W-:-:S03]  /*18630*/  LEA R2, P2, R4, c[0x0][0x1d0], 0x1 ;  /* 0x0000740004027a11 */ /* 0x000fc600078408ff */
[----:B------:R-:W-:-:S05]  /*18640*/  IMAD.IADD R0, R5, 0x1, R0 ;  /* 0x0000000105007824 */ /* 0x000fca00078e0200 */
[----:B------:R-:W-:-:S05]  /*18650*/  LEA.HI.X R3, R4, c[0x0][0x1d4], R0, 0x1, P2 ;  /* 0x0000750004037a11 */ /* 0x000fca00010f0c00 */
[----:B------:R1:W-:Y:S04]  /*18660*/  @!P1 STG.E.128 [R2.64], RZ ;  /* 0x000000ff02009986 */ /* 0x0003e8000c101d12 */
[----:B------:R1:W-:Y:S02]  /*18670*/  @!P0 STG.E.128 [R2.64+0x80], RZ ;  /* 0x000080ff02008986 */ /* 0x0003e4000c101d12 */
.L_x_189:
[----:B------:R-:W-:Y:S05]  /*18680*/  BSYNC B0 ;  /* 0x0000000000007941 */ /* 0x000fea0003800000 */
.L_x_188:
        /* <DEDUP_REMOVED lines=18> */
.L_x_191:
[----:B------:R-:W-:Y:S05]  /*187b0*/  BSYNC B0 ;  /* 0x0000000000007941 */ /* 0x000fea0003800000 */
.L_x_190:
        /* <DEDUP_REMOVED lines=18> */
.L_x_193:
[----:B------:R-:W-:Y:S05]  /*188e0*/  BSYNC B0 ;  /* 0x0000000000007941 */ /* 0x000fea0003800000 */
.L_x_192:
        /* <DEDUP_REMOVED lines=18> */
.L_x_195:
[----:B------:R-:W-:Y:S05]  /*18a10*/  BSYNC B0 ;  /* 0x0000000000007941 */ /* 0x000fea0003800000 */
.L_x_194:
        /* <DEDUP_REMOVED lines=18> */
.L_x_197:
[----:B------:R-:W-:Y:S05]  /*18b40*/  BSYNC B0 ;  /* 0x0000000000007941 */ /* 0x000fea0003800000 */
.L_x_196:
        /* <DEDUP_REMOVED lines=18> */
.L_x_199:
[----:B------:R-:W-:Y:S05]  /*18c70*/  BSYNC B0 ;  /* 0x0000000000007941 */ /* 0x000fea0003800000 */
.L_x_198:
[----:B------:R-:W-:Y:S01]  /*18c80*/  IADD3 R17, R8, 0x70, RZ ;  /* 0x0000007008117810 */ /* 0x000fe20007ffe0ff */
[----:B------:R-:W-:Y:S03]  /*18c90*/  BSSY B0, `(.L_x_200) ;  /* 0x0000011000007945 */ /* 0x000fe60003800000 */
[----:B------:R-:W-:-:S13]  /*18ca0*/  ISETP.GE.AND P0, PT, R17, UR16, PT ;  /* 0x0000001011007c0c */ /* 0x000fda000bf06270 */
[----:B------:R-:W-:Y:S05]  /*18cb0*/  @P0 BRA `(.L_x_201) ;  /* 0x000000e000000947 */ /* 0x000fea0003800000 */
[----:B------:R-:W-:Y:S01]  /*18cc0*/  IADD3 R0, P0, R6, 0x70, RZ ;  /* 0x0000007006007810 */ /* 0x000fe20007f1e0ff */
[----:B-1----:R-:W-:Y:S01]  /*18cd0*/  IMAD.MOV.U32 R2, RZ, RZ, R12 ;  /* 0x000000ffff027224 */ /* 0x002fe200078e000c */
[----:B------:R-:W-:Y:S02]  /*18ce0*/  MOV R3, R11 ;  /* 0x0000000b00037202 */ /* 0x000fe40000000f00 */
[----:B------:R-:W-:Y:S01]  /*18cf0*/  ISETP.GE.AND P1, PT, R14, c[0x0][0x220], PT ;  /* 0x000088000e007a0c */ /* 0x000fe20003f26270 */
        /* <DEDUP_REMOVED lines=8> */
[----:B------:R1:W-:Y:S04]  /*18d80*/  @!P1 STG.E.128 [R2.64], RZ ;  /* 0x000000ff02009986 */ /* 0x0003e8000c101d12 */
[----:B------:R1:W-:Y:S02]  /*18d90*/  @!P0 STG.E.128 [R2.64+0x80], RZ ;  /* 0x000080ff02008986 */ /* 0x0003e4000c101d12 */
.L_x_201:
[----:B------:R-:W-:Y:S05]  /*18da0*/  BSYNC B0 ;  /* 0x0000000000007941 */ /* 0x000fea0003800000 */
.L_x_200:
[----:B------:R-:W-:-:S04]  /*18db0*/  ISETP.NE.AND P6, PT, R15, RZ, PT ;  /* 0x000000ff0f00720c */ /* 0x000fc80003fc5270 */
[----:B------:R-:W-:Y:S02]  /*18dc0*/  ISETP.GE.OR P2, PT, R8, UR16, P6 ;  /* 0x0000001008007c0c */ /* 0x000fe4000b746670 */
[----:B------:R-:W-:Y:S02]  /*18dd0*/  ISETP.GE.OR P1, PT, R22, UR16, P6 ;  /* 0x0000001016007c0c */ /* 0x000fe4000b726670 */
[----:B------:R-:W-:Y:S02]  /*18de0*/  ISETP.GE.OR P5, PT, R21, UR16, P6 ;  /* 0x0000001015007c0c */ /* 0x000fe4000b7a6670 */
[----:B------:R-:W-:Y:S02]  /*18df0*/  ISETP.GE.OR P4, PT, R20, UR16, P6 ;  /* 0x0000001014007c0c */ /* 0x000fe4000b786670 */
[----:B------:R-:W-:-:S05]  /*18e00*/  ISETP.GE.OR P3, PT, R19, UR16, P6 ;  /* 0x0000001013007c0c */ /* 0x000fca000b766670 */
[----:B------:R-:W-:-:S04]  /*18e10*/  @!P2 IMAD R0, R8, UR21, RZ ;  /* 0x000000150800ac24 */ /* 0x000fc8000f8e02ff */
[----:B------:R-:W-:Y:S01]  /*18e20*/  @!P5 IMAD R7, R21, UR21, RZ ;  /* 0x000000151507dc24 */ /* 0x000fe2000f8e02ff */
[----:B-1----:R-:W-:Y:S01]  /*18e30*/  @!P2 IADD3 R3, P0, R0, UR9, RZ ;  /* 0x000000090003ac10 */ /* 0x002fe2000ff1e0ff */
[----:B------:R-:W-:-:S03]  /*18e40*/  @!P4 IMAD R5, R20, UR21, RZ ;  /* 0x000000151405cc24 */ /* 0x000fc6000f8e02ff */
[----:B------:R-:W-:Y:S01]  /*18e50*/  @!P2 LEA.HI.X.SX32 R4, R0, UR4, 0x1, P0 ;  /* 0x000000040004ac11 */ /* 0x000fe200080f0eff */
[----:B------:R-:W-:Y:S01]  /*18e60*/  @!P1 IMAD R0, R22, UR21, RZ ;  /* 0x0000001516009c24 */ /* 0x000fe2000f8e02ff */
[----:B------:R-:W-:-:S04]  /*18e70*/  @!P2 LEA R2, P0, R3, c[0x0][0x200], 0x2 ;  /* 0x000080000302aa11 */ /* 0x000fc800078010ff */
[----:B------:R-:W-:Y:S01]  /*18e80*/  @!P2 LEA.HI.X R3, R3, c[0x0][0x204], R4, 0x2, P0 ;  /* 0x000081000303aa11 */ /* 0x000fe200000f1404 */
[----:B------:R-:W-:Y:S01]  /*18e90*/  @!P2 IMAD.MOV.U32 R4, RZ, RZ, 0x7f800000 ;  /* 0x7f800000ff04a424 */ /* 0x000fe200078e00ff */
[----:B------:R-:W-:-:S04]  /*18ea0*/  @!P1 IADD3 R6, P0, R0, UR9, RZ ;  /* 0x0000000900069c10 */ /* 0x000fc8000ff1e0ff */
[----:B------:R1:W-:Y:S02]  /*18eb0*/  @!P2 STG.E [R2.64], R4 ;  /* 0x000000040200a986 */ /* 0x0003e4000c101912 */
[----:B-1----:R-:W-:Y:S02]  /*18ec0*/  @!P1 LEA.HI.X.SX32 R3, R0, UR4, 0x1, P0 ;  /* 0x0000000400039c11 */ /* 0x002fe400080f0eff */
[C---:B------:R-:W-:Y:S02]  /*18ed0*/  @!P1 LEA R2, P2, R6.reuse, c[0x0][0x200], 0x2 ;  /* 0x0000800006029a11 */ /* 0x040fe400078410ff */
[C---:B------:R-:W-:Y:S02]  /*18ee0*/  @!P5 IADD3 R0, P0, R7.reuse, UR9, RZ ;  /* 0x000000090700dc10 */ /* 0x040fe4000ff1e0ff */
        /* <DEDUP_REMOVED lines=13> */
[----:B------:R-:W-:Y:S01]  /*18fc0*/  @!P5 IMAD.MOV.U32 R4, RZ, RZ, 0x7f800000 ;  /* 0x7f800000ff04d424 */ /* 0x000fe200078e00ff */
[----:B------:R-:W-:Y:S02]  /*18fd0*/  @!P3 IADD3 R0, P0, R5, UR9, RZ ;  /* 0x000000090500bc10 */ /* 0x000fe4000ff1e0ff */
[----:B------:R-:W-:Y:S02]  /*18fe0*/  ISETP.GE.OR P6, PT, R17, UR16, P6 ;  /* 0x0000001011007c0c */ /* 0x000fe4000b7c6670 */
[----:B------:R2:W-:Y:S01]  /*18ff0*/  @!P5 STG.E [R12.64], R4 ;  /* 0x000000040c00d986 */ /* 0x0005e2000c101912 */
[----:B-1----:R-:W-:Y:S01]  /*19000*/  @!P3 LEA.HI.X.SX32 R2, R5, UR4, 0x1, P0 ;  /* 0x000000040502bc11 */ /* 0x002fe200080f0eff */
[----:B------:R-:W-:Y:S01]  /*19010*/  @!P2 IMAD R3, R18, UR21, RZ ;  /* 0x000000151203ac24 */ /* 0x000fe2000f8e02ff */
[----:B------:R-:W-:Y:S01]  /*19020*/  @!P3 LEA R8, P0, R0, c[0x0][0x200], 0x2 ;  /* 0x000080000008ba11 */ /* 0x000fe200078010ff */
[----:B------:R-:W-:-:S03]  /*19030*/  @!P3 IMAD.MOV.U32 R5, RZ, RZ, 0x7f800000 ;  /* 0x7f800000ff05b424 */ /* 0x000fc600078e00ff */
[----:B------:R-:W-:Y:S01]  /*19040*/  @!P3 LEA.HI.X R9, R0, c[0x0][0x204], R2, 0x2, P0 ;  /* 0x000081000009ba11 */ /* 0x000fe200000f1402 */
[----:B------:R-:W-:Y:S01]  /*19050*/  @!P1 IMAD R2, R16, UR21, RZ ;  /* 0x0000001510029c24 */ /* 0x000fe2000f8e02ff */
[----:B------:R-:W-:Y:S01]  /*19060*/  @!P2 IADD3 R0, P0, R3, UR9, RZ ;  /* 0x000000090300ac10 */ /* 0x000fe2000ff1e0ff */
[----:B--2---:R-:W-:-:S03]  /*19070*/  @!P2 IMAD.MOV.U32 R4, RZ, RZ, 0x7f800000 ;  /* 0x7f800000ff04a424 */ /* 0x004fc600078e00ff */
        /* <DEDUP_REMOVED lines=9> */
[----:B------:R2:W-:Y:S04]  /*19110*/  @!P3 STG.E [R8.64], R5 ;  /* 0x000000050800b986 */ /* 0x0005e8000c101912 */
[----:B------:R2:W-:Y:S01]  /*19120*/  @!P2 STG.E [R6.64], R4 ;  /* 0x000000040600a986 */ /* 0x0005e2000c101912 */
[----:B-1----:R-:W-:-:S05]  /*19130*/  @!P1 IMAD.MOV.U32 R0, RZ, RZ, 0x7f800000 ;  /* 0x7f800000ff009424 */ /* 0x002fca00078e00ff */
        /* <DEDUP_REMOVED lines=10> */
.L_x_202:
        /* <DEDUP_REMOVED lines=10> */
.L_x_1396:


//--------------------- .text._ZN5flash16flash_fwd_kernelI23Flash_fwd_kernel_traitsILi128ELi128ELi64ELi4ELb0ELb0EN7cutlass6half_tE19Flash_kernel_traitsILi128ELi128ELi64ELi4ES3_EELb0ELb1ELb0ELb0ELb0ELb0ELb1ELb0EEEvNS_16Flash_fwd_paramsE --------------------------
	.section	.text._ZN5flash16flash_fwd_kernelI23Flash_fwd_kernel_traitsILi128ELi128ELi64ELi4ELb0ELb0EN7cutlass6half_tE19Flash_kernel_traitsILi128ELi128ELi64ELi4ES3_EELb0ELb1ELb0ELb0ELb0ELb0ELb1ELb0EEEvNS_16Flash_fwd_paramsE,"ax",@progbits
	.sectioninfo	@"SHI_REGISTERS=255"
	.align	128
        .global         _ZN5flash16flash_fwd_kernelI23Flash_fwd_kernel_traitsILi128ELi128ELi64ELi4ELb0ELb0EN7cutlass6half_tE19Flash_kernel_traitsILi128ELi128ELi64ELi4ES3_EELb0ELb1ELb0ELb0ELb0ELb0ELb1ELb0EEEvNS_16Flash_fwd_paramsE
        .type           _ZN5flash16flash_fwd_kernelI23Flash_fwd_kernel_traitsILi128ELi128ELi64ELi4ELb0ELb0EN7cutlass6half_tE19Flash_kernel_traitsILi128ELi128ELi64ELi4ES3_EELb0ELb1ELb0ELb0ELb0ELb0ELb1ELb0EEEvNS_16Flash_fwd_paramsE,@function
        .size           _ZN5flash16flash_fwd_kernelI23Flash_fwd_kernel_traitsILi128ELi128ELi64ELi4ELb0ELb0EN7cutlass6half_tE19Flash_kernel_traitsILi128ELi128ELi64ELi4ES3_EELb0ELb1ELb0ELb0ELb0ELb0ELb1ELb0EEEvNS_16Flash_fwd_paramsE,(.L_x_1397 - _ZN5flash16flash_fwd_kernelI23Flash_fwd_kernel_traitsILi128ELi128ELi64ELi4ELb0ELb0EN7cutlass6half_tE19Flash_kernel_traitsILi128ELi128ELi64ELi4ES3_EELb0ELb1ELb0ELb0ELb0ELb0ELb1ELb0EEEvNS_16Flash_fwd_paramsE)
        .other          _ZN5flash16flash_fwd_kernelI23Flash_fwd_kernel_traitsILi128ELi128ELi64ELi4ELb0ELb0EN7cutlass6half_tE19Flash_kernel_traitsILi128ELi128ELi64ELi4ES3_EELb0ELb1ELb0ELb0ELb0ELb0ELb1ELb0EEEvNS_16Flash_fwd_paramsE,@"STO_CUDA_ENTRY STV_DEFAULT"
_ZN5flash16flash_fwd_kernelI23Flash_fwd_kernel_traitsILi128ELi128ELi64ELi4ELb0ELb0EN7cutlass6half_tE19Flash_kernel_traitsILi128ELi128ELi64ELi4ES3_EELb0ELb1ELb0ELb0ELb0ELb0ELb1ELb0EEEvNS_16Flash_fwd_paramsE:
.text._ZN5flash16flash_fwd_kernelI23Flash_fwd_kernel_traitsILi128ELi128ELi64ELi4ELb0ELb0EN7cutlass6half_tE19Flash_kernel_traitsILi128ELi128ELi64ELi4ES3_EELb0ELb1ELb0ELb0ELb0ELb0ELb1ELb0EEEvNS_16Flash_fwd_paramsE:
        /* <DEDUP_REMOVED lines=56> */
.L_x_203:
[----:B------:R-:W-:Y:S02]  /*0380*/  ULDC UR6, c[0x0][0x218] ;  /* 0x0000860000067ab9 */ /* 0x000fe40000000800 */
.L_x_204:
        /* <DEDUP_REMOVED lines=69> */
.L_x_206:
        /* <DEDUP_REMOVED lines=46> */
.L_x_207:
        /* <DEDUP_REMOVED lines=95> */
.L_x_209:
[----:B------:R-:W-:Y:S05]  /*10b0*/  BSYNC B0 ;  /* 0x0000000000007941 */ /* 0x000fea0003800000 */
.L_x_208:
        /* <DEDUP_REMOVED lines=29> */
.L_x_211:
[----:B------:R-:W-:Y:S05]  /*1290*/  BSYNC B0 ;  /* 0x0000000000007941 */ /* 0x000fea0003800000 */
.L_x_210:
        /* <DEDUP_REMOVED lines=29> */
.L_x_213:
[----:B------:R-:W-:Y:S05]  /*1470*/  BSYNC B0 ;  /* 0x0000000000007941 */ /* 0x000fea0003800000 */
.L_x_212:
        /* <DEDUP_REMOVED lines=29> */
.L_x_215:
[----:B------:R-:W-:Y:S05]  /*1650*/  BSYNC B0 ;  /* 0x0000000000007941 */ /* 0x000fea0003800000 */
.L_x_214:
        /* <DEDUP_REMOVED lines=29> */
.L_x_217:
[----:B------:R-:W-:Y:S05]  /*1830*/  BSYNC B0 ;  /* 0x0000000000007941 */ /* 0x000fea0003800000 */
.L_x_216:
        /* <DEDUP_REMOVED lines=29> */
.L_x_219:
[----:B------:R-:W-:Y:S05]  /*1a10*/  BSYNC B0 ;  /* 0x0000000000007941 */ /* 0x000fea0003800000 */
.L_x_218:
        /* <DEDUP_REMOVED lines=29> */
.L_x_221:
[----:B------:R-:W-:Y:S05]  /*1bf0*/  BSYNC B0 ;  /* 0x0000000000007941 */ /* 0x000fea0003800000 */
.L_x_220:
        /* <DEDUP_REMOVED lines=32> */
.L_x_223:
[----:B------:R-:W-:Y:S05]  /*1e00*/  BSYNC B0 ;  /* 0x0000000000007941 */ /* 0x000fea0003800000 */
.L_x_222:
        /* <DEDUP_REMOVED lines=32> */
.L_x_225:
[----:B------:R-:W-:Y:S05]  /*2010*/  BSYNC B0 ;  /* 0x0000000000007941 */ /* 0x000fea0003800000 */
.L_x_224:
        /* <DEDUP_REMOVED lines=25> */
.L_x_227:
[----:B------:R-:W-:Y:S05]  /*21b0*/  BSYNC B0 ;  /* 0x0000000000007941 */ /* 0x000fea0003800000 */
.L_x_226:
        /* <DEDUP_REMOVED lines=24> */
.L_x_229:
[----:B------:R-:W-:Y:S05]  /*2340*/  BSYNC B0 ;  /* 0x0000000000007941 */ /* 0x000fea0003800000 */
.L_x_228:
        /* <DEDUP_REMOVED lines=29> */
.L_x_231:
[----:B------:R-:W-:Y:S05]  /*2520*/  BSYNC B0 ;  /* 0x0000000000007941 */ /* 0x000fea0003800000 */
.L_x_230:
        /* <DEDUP_REMOVED lines=66> */
.L_x_233:
[----:B------:R-:W-:Y:S05]  /*2950*/  BSYNC B0 ;  /* 0x0000000000007941 */ /* 0x000fea0003800000 */
.L_x_232:
        /* <DEDUP_REMOVED lines=27> */
.L_x_235:
[----:B------:R-:W-:Y:S05]  /*2b10*/  BSYNC B0 ;  /* 0x0000000000007941 */ /* 0x000fea0003800000 */
.L_x_234:
        /* <DEDUP_REMOVED lines=26> */
.L_x_237:
[----:B------:R-:W-:Y:S05]  /*2cc0*/  BSYNC B0 ;  /* 0x0000000000007941 */ /* 0x000fea0003800000 */
.L_x_236:
        /* <DEDUP_REMOVED lines=31> */
.L_x_239:
[----:B------:R-:W-:Y:S05]  /*2ec0*/  BSYNC B0 ;  /* 0x0000000000007941 */ /* 0x000fea0003800000 */
.L_x_238:
[----:B------:R-:W-:Y:S01]  /*2ed0*/  IMAD.SHL.U32 R240, R6, 0x2, RZ ;  /* 0x0000000206f07824 */ /* 0x000fe200078e00ff */
[----:B------:R-:W0:Y:S01]  /*2ee0*/  LDGDEPBAR ;  /* 0x00000000000079af */ /* 0x000e220000000000 */
[----:B------:R-:W-:Y:S01]  /*2ef0*/  IMAD.SHL.U32 R232, R5, 0x2, RZ ;  /* 0x0000000205e87824 */ /* 0x000fe200078e00ff */
[----:B------:R-:W-:Y:S01]  /*2f00*/  UISETP.GE.AND UP0, UPT, UR8, 0x2, UPT ;  /* 0x000000020800788c */ /* 0x000fe2000bf06270 */
[----:B------:R-:W-:Y:S01]  /*2f10*/  IMAD R241, R4, 0x2, R240 ;  /* 0x0000000204f17824 */ /* 0x000fe200078e02f0 */
[----:B-1----:R-:W-:Y:S01]  /*2f20*/  LDSM.16.M88.4 R12, [R240] ;  /* 0x00000000f00c783b */ /* 0x002fe20000000200 */
[--C-:B------:R-:W-:Y:S01]  /*2f30*/  IMAD R6, R3, 0x2, R232.reuse ;  /* 0x0000000203067824 */ /* 0x100fe200078e02e8 */
        /* <DEDUP_REMOVED lines=9> */
[----:B------:R-:W2:Y:S01]  /*2fd0*/  LDSM.16.M88.4 R20, [R232+0x8800] ;  /* 0x00880000e814783b */ /* 0x000ea20000000200 */
[----:B------:R-:W-:-:S03]  /*2fe0*/  IADD3 R3, R148, 0x8, RZ ;  /* 0x0000000894037810 */ /* 0x000fc60007ffe0ff */
[----:B--2---:R-:W2:Y:S04]  /*2ff0*/  LDSM.16.M88.4 R32, [R232+0x9800] ;  /* 0x00980000e820783b */ /* 0x004ea80000000200 */
[----:B------:R-:W3:Y:S04]  /*3000*/  LDSM.16.M88.4 R28, [R232+0x9000] ;  /* 0x00900000e81c783b */ /* 0x000ee80000000200 */
[----:B------:R-:W-:Y:S04]  /*3010*/  LDSM.16.M88.4 R16, [R241+0x2000] ;  /* 0x00200000f110783b */ /* 0x000fe80000000200 */
[----:B------:R-:W4:Y:S04]  /*3020*/  LDSM.16.M88.4 R60, [R6+0x9800] ;  /* 0x00980000063c783b */ /* 0x000f280000000200 */
[----:B------:R-:W2:Y:S04]  /*3030*/  LDSM.16.M88.4 R52, [R6+0x8000] ;  /* 0x008000000634783b */ /* 0x000ea80000000200 */
[----:B------:R-:W2:Y:S04]  /*3040*/  LDSM.16.M88.4 R56, [R6+0x8800] ;  /* 0x008800000638783b */ /* 0x000ea80000000200 */
[----:B------:R-:W2:Y:S01]  /*3050*/  LDSM.16.M88.4 R64, [R6+0x9000] ;  /* 0x009000000640783b */ /* 0x000ea20000000200 */
[-C--:B-1----:R-:W-:Y:S03]  /*3060*/  HMMA.16816.F32 R76, R12, R24.reuse, RZ ;  /* 0x000000180c4c723c */ /* 0x082fe600000018ff */
[----:B------:R-:W-:Y:S04]  /*3070*/  LDSM.16.M88.4 R80, [R238+0x9000] ;  /* 0x00900000ee50783b */ /* 0x000fe80000000200 */
[----:B------:R-:W-:Y:S01]  /*3080*/  LDSM.16.M88.4 R84, [R238+0x9800] ;  /* 0x00980000ee54783b */ /* 0x000fe20000000200 */
[C---:B-----5:R-:W-:Y:S08]  /*3090*/  HMMA.16816.F32 R68, R8.reuse, R24, RZ ;  /* 0x000000180844723c */ /* 0x060ff000000018ff */
[-C--:B------:R-:W-:Y:S08]  /*30a0*/  HMMA.16816.F32 R48, R8, R26.reuse, RZ ;  /* 0x0000001a0830723c */ /* 0x080ff000000018ff */
[----:B------:R-:W-:Y:S08]  /*30b0*/  HMMA.16816.F32 R128, R12, R26, RZ ;  /* 0x0000001a0c80723c */ /* 0x000ff000000018ff */
[C---:B------:R-:W-:Y:S08]  /*30c0*/  HMMA.16816.F32 R44, R8.reuse, R20, RZ ;  /* 0x00000014082c723c */ /* 0x040ff000000018ff */
[C---:B--2---:R-:W-:Y:S08]  /*30d0*/  HMMA.16816.F32 R24, R8.reuse, R32, RZ ;  /* 0x000000200818723c */ /* 0x044ff000000018ff */
[----:B------:R-:W-:Y:S08]  /*30e0*/  HMMA.16816.F32 R40, R8, R22, RZ ;  /* 0x000000160828723c */ /* 0x000ff000000018ff */
[C---:B------:R-:W-:Y:S08]  /*30f0*/  HMMA.16816.F32 R88, R12.reuse, R20, RZ ;  /* 0x000000140c58723c */ /* 0x040ff000000018ff */
[----:B------:R-:W-:Y:S01]  /*3100*/  HMMA.16816.F32 R120, R12, R22, RZ ;  /* 0x000000160c78723c */ /* 0x000fe200000018ff */
[----:B------:R-:W1:Y:S07]  /*3110*/  LDSM.16.M88.4 R20, [R241] ;  /* 0x00000000f114783b */ /* 0x000e6e0000000200 */
[C---:B---3--:R-:W-:Y:S08]  /*3120*/  HMMA.16816.F32 R36, R8.reuse, R28, RZ ;  /* 0x0000001c0824723c */ /* 0x048ff000000018ff */
[C---:B------:R-:W-:Y:S08]  /*3130*/  HMMA.16816.F32 R72, R8.reuse, R30, RZ ;  /* 0x0000001e0848723c */ /* 0x040ff000000018ff */
[----:B------:R-:W-:Y:S08]  /*3140*/  HMMA.16816.F32 R8, R8, R34, RZ ;  /* 0x000000220808723c */ /* 0x000ff000000018ff */
[C---:B------:R-:W-:Y:S08]  /*3150*/  HMMA.16816.F32 R96, R12.reuse, R32, RZ ;  /* 0x000000200c60723c */ /* 0x040ff000000018ff */
[C---:B------:R-:W-:Y:S08]  /*3160*/  HMMA.16816.F32 R104, R12.reuse, R28, RZ ;  /* 0x0000001c0c68723c */ /* 0x040ff000000018ff */
[C---:B------:R-:W-:Y:S01]  /*3170*/  HMMA.16816.F32 R116, R12.reuse, R30, RZ ;  /* 0x0000001e0c74723c */ /* 0x040fe200000018ff */
[----:B------:R-:W-:Y:S07]  /*3180*/  LDSM.16.M88.4 R28, [R238+0x8800] ;  /* 0x00880000ee1c783b */ /* 0x000fee0000000200 */
[----:B------:R-:W-:Y:S01]  /*3190*/  HMMA.16816.F32 R32, R12, R34, RZ ;  /* 0x000000220c20723c */ /* 0x000fe200000018ff */
[----:B------:R-:W-:Y:S07]  /*31a0*/  LDSM.16.M88.4 R12, [R238+0x8000] ;  /* 0x00800000ee0c783b */ /* 0x000fee0000000200 */
[C---:B----4-:R-:W-:Y:S01]  /*31b0*/  HMMA.16816.F32 R108, R16.reuse, R60, R24 ;  /* 0x0000003c106c723c */ /* 0x050fe20000001818 */
[----:B------:R-:W2:Y:S07]  /*31c0*/  LDSM.16.M88.4 R24, [R243] ;  /* 0x00000000f318783b */ /* 0x000eae0000000200 */
[C---:B------:R-:W-:Y:S08]  /*31d0*/  HMMA.16816.F32 R112, R16.reuse, R52, R68 ;  /* 0x000000341070723c */ /* 0x040ff00000001844 */
[C---:B------:R-:W-:Y:S01]  /*31e0*/  HMMA.16816.F32 R132, R16.reuse, R56, R44 ;  /* 0x000000381084723c */ /* 0x040fe2000000182c */
[----:B------:R-:W-:Y:S07]  /*31f0*/  LDSM.16.M88.4 R44, [R242] ;  /* 0x00000000f22c783b */ /* 0x000fee0000000200 */
[C---:B------:R-:W-:Y:S08]  /*3200*/  HMMA.16816.F32 R124, R16.reuse, R64, R36 ;  /* 0x00000040107c723c */ /* 0x040ff00000001824 */
[C---:B------:R-:W-:Y:S01]  /*3210*/  HMMA.16816.F32 R100, R16.reuse, R54, R48 ;  /* 0x000000361064723c */ /* 0x040fe20000001830 */
[----:B------:R-:W-:Y:S07]  /*3220*/  LDSM.16.M88.4 R48, [R237] ;  /* 0x00000000ed30783b */ /* 0x000fee0000000200 */
        /* <DEDUP_REMOVED lines=8> */
[C---:B------:R-:W-:Y:S08]  /*32b0*/  HMMA.16816.F32 R144, R20.reuse, R60, R96 ;  /* 0x0000003c1490723c */ /* 0x040ff00000001860 */
[C---:B------:R-:W-:Y:S08]  /*32c0*/  HMMA.16816.F32 R52, R20.reuse, R54, R128 ;  /* 0x000000361434723c */ /* 0x040ff00000001880 */
[C---:B------:R-:W-:Y:S08]  /*32d0*/  HMMA.16816.F32 R56, R20.reuse, R58, R120 ;  /* 0x0000003a1438723c */ /* 0x040ff00000001878 */
[----:B------:R-:W-:Y:S01]  /*32e0*/  HMMA.16816.F32 R116, R20, R62, R32 ;  /* 0x0000003e1474723c */ /* 0x000fe20000001820 */
[----:B------:R-:W-:Y:S04]  /*32f0*/  LDSM.16.M88.4 R60, [R232+0xa000] ;  /* 0x00a00000e83c783b */ /* 0x000fe80000000200 */
[----:B------:R-:W1:Y:S03]  /*3300*/  LDSM.16.M88.4 R32, [R240+0x4000] ;  /* 0x00400000f020783b */ /* 0x000e660000000200 */
[-C--:B--2---:R-:W-:Y:S01]  /*3310*/  HMMA.16816.F32 R20, R24, R12.reuse, R16 ;  /* 0x0000000c1814723c */ /* 0x084fe20000001810 */
[----:B------:R-:W2:Y:S07]  /*3320*/  LDSM.16.M88.4 R16, [R242+0x2000] ;  /* 0x00200000f210783b */ /* 0x000eae0000000200 */
[C---:B---3--:R-:W-:Y:S08]  /*3330*/  HMMA.16816.F32 R36, R8.reuse, R12, R112 ;  /* 0x0000000c0824723c */ /* 0x048ff00000001870 */
[----:B------:R-:W-:Y:S08]  /*3340*/  HMMA.16816.F32 R140, R8, R80, R124 ;  /* 0x00000050088c723c */ /* 0x000ff0000000187c */
[----:B------:R-:W-:Y:S08]  /*3350*/  HMMA.16816.F32 R20, R44, R48, R20 ;  /* 0x000000302c14723c */ /* 0x000ff00000001814 */
[C---:B------:R-:W-:Y:S08]  /*3360*/  HMMA.16816.F32 R132, R8.reuse, R28, R132 ;  /* 0x0000001c0884723c */ /* 0x040ff00000001884 */
[C---:B------:R-:W-:Y:S08]  /*3370*/  HMMA.16816.F32 R136, R8.reuse, R84, R108 ;  /* 0x000000540888723c */ /* 0x040ff0000000186c */
[C---:B------:R-:W-:Y:S08]  /*3380*/  HMMA.16816.F32 R88, R8.reuse, R14, R100 ;  /* 0x0000000e0858723c */ /* 0x040ff00000001864 */
[C---:B------:R-:W-:Y:S08]  /*3390*/  HMMA.16816.F32 R112, R8.reuse, R30, R92 ;  /* 0x0000001e0870723c */ /* 0x040ff0000000185c */
[C---:B------:R-:W-:Y:S01]  /*33a0*/  HMMA.16816.F32 R124, R8.reuse, R82, R72 ;  /* 0x00000052087c723c */ /* 0x040fe20000001848 */
[----:B------:R-:W-:Y:S07]  /*33b0*/  LDSM.16.M88.4 R72, [R237+0x1800] ;  /* 0x00180000ed48783b */ /* 0x000fee0000000200 */
[----:B------:R-:W-:Y:S01]  /*33c0*/  HMMA.16816.F32 R120, R8, R86, R68 ;  /* 0x000000560878723c */ /* 0x000fe20000001844 */
[----:B------:R-:W-:Y:S04]  /*33d0*/  LDSM.16.M88.4 R68, [R6+0xa000] ;  /* 0x00a000000644783b */ /* 0x000fe80000000200 */
[----:B------:R-:W3:Y:S03]  /*33e0*/  LDSM.16.M88.4 R8, [R241+0x4000] ;  /* 0x00400000f108783b */ /* 0x000ee60000000200 */
[----:B------:R-:W-:Y:S01]  /*33f0*/  HMMA.16816.F32 R64, R24, R14, R52 ;  /* 0x0000000e1840723c */ /* 0x000fe20000001834 */
[----:B------:R-:W4:Y:S04]  /*3400*/  LDSM.16.M88.4 R12, [R240+0x6000] ;  /* 0x00600000f00c783b */ /* 0x000f280000000200 */
[----:B------:R-:W-:Y:S03]  /*3410*/  LDSM.16.M88.4 R52, [R237+0x800] ;  /* 0x00080000ed34783b */ /* 0x000fe60000000200 */
[----:B-1----:R-:W-:Y:S08]  /*3420*/  HMMA.16816.F32 R20, R32, R60, R20 ;  /* 0x0000003c2014723c */ /* 0x002ff00000001814 */
[C---:B------:R-:W-:Y:S01]  /*3430*/  HMMA.16816.F32 R92, R24.reuse, R28, R40 ;  /* 0x0000001c185c723c */ /* 0x040fe20000001828 */
[----:B------:R-:W-:Y:S07]  /*3440*/  LDSM.16.M88.4 R40, [R241+0x6000] ;  /* 0x00600000f128783b */ /* 0x000fee0000000200 */
[----:B------:R-:W-:Y:S01]  /*3450*/  HMMA.16816.F32 R96, R24, R30, R56 ;  /* 0x0000001e1860723c */ /* 0x000fe20000001838 */
[----:B------:R-:W-:Y:S07]  /*3460*/  LDSM.16.M88.4 R56, [R237+0x1000] ;  /* 0x00100000ed38783b */ /* 0x000fee0000000200 */
[----:B--2---:R-:W-:Y:S01]  /*3470*/  HMMA.16816.F32 R28, R16, R48, R36 ;  /* 0x00000030101c723c */ /* 0x004fe20000001824 */
[----:B------:R-:W-:Y:S07]  /*3480*/  LDSM.16.M88.4 R36, [R243+0x4000] ;  /* 0x00400000f324783b */ /* 0x000fee0000000200 */
[C---:B------:R-:W-:Y:S01]  /*3490*/  HMMA.16816.F32 R108, R24.reuse, R80, R76 ;  /* 0x00000050186c723c */ /* 0x040fe2000000184c */
[----:B------:R-:W1:Y:S07]  /*34a0*/  LDSM.16.M88.4 R76, [R238+0xa000] ;  /* 0x00a00000ee4c783b */ /* 0x000e6e0000000200 */
[C---:B------:R-:W-:Y:S08]  /*34b0*/  HMMA.16816.F32 R128, R24.reuse, R84, R144 ;  /* 0x000000541880723c */ /* 0x040ff00000001890 */
[----:B------:R-:W-:Y:S08]  /*34c0*/  HMMA.16816.F32 R116, R24, R86, R116 ;  /* 0x000000561874723c */ /* 0x000ff00000001874 */
[-C--:B------:R-:W-:Y:S08]  /*34d0*/  HMMA.16816.F32 R88, R16, R50.reuse, R88 ;  /* 0x000000321058723c */ /* 0x080ff00000001858 */
[----:B------:R-:W-:Y:S01]  /*34e0*/  HMMA.16816.F32 R84, R44, R50, R64 ;  /* 0x000000322c54723c */ /* 0x000fe20000001840 */
[----:B------:R-:W-:Y:S07]  /*34f0*/  LDSM.16.M88.4 R64, [R237+0x2000] ;  /* 0x00200000ed40783b */ /* 0x000fee0000000200 */
[----:B---3--:R-:W-:Y:S01]  /*3500*/  HMMA.16816.F32 R48, R8, R68, R20 ;  /* 0x000000440830723c */ /* 0x008fe20000001814 */
[----:B------:R-:W-:Y:S07]  /*3510*/  LDSM.16.M88.4 R20, [R242+0x4000] ;  /* 0x00400000f214783b */ /* 0x000fee0000000200 */
[----:B------:R-:W-:Y:S08]  /*3520*/  HMMA.16816.F32 R104, R24, R82, R104 ;  /* 0x000000521868723c */ /* 0x000ff00000001868 */
[----:B----4-:R-:W-:Y:S01]  /*3530*/  HMMA.16816.F32 R24, R12, R60, R28 ;  /* 0x0000003c0c18723c */ /* 0x010fe2000000181c */
[----:B------:R-:W2:Y:S07]  /*3540*/  LDSM.16.M88.4 R28, [R243+0x6000] ;  /* 0x00600000f31c783b */ /* 0x000eae0000000200 */
[----:B-1----:R-:W-:Y:S01]  /*3550*/  HMMA.16816.F32 R80, R36, R76, R48 ;  /* 0x0000004c2450723c */ /* 0x002fe20000001830 */
[----:B------:R-:W1:Y:S07]  /*3560*/  LDSM.16.M88.4 R48, [R232+0xa800] ;  /* 0x00a80000e830783b */ /* 0x000e6e0000000200 */
[----:B------:R-:W-:Y:S08]  /*3570*/  HMMA.16816.F32 R84, R32, R62, R84 ;  /* 0x0000003e2054723c */ /* 0x000ff00000001854 */
[----:B------:R-:W-:Y:S08]  /*3580*/  HMMA.16816.F32 R24, R40, R68, R24 ;  /* 0x000000442818723c */ /* 0x000ff00000001818 */
[-C--:B------:R-:W-:Y:S08]  /*3590*/  HMMA.16816.F32 R92, R44, R52.reuse, R92 ;  /* 0x000000342c5c723c */ /* 0x080ff0000000185c */
[C---:B------:R-:W-:Y:S08]  /*35a0*/  HMMA.16816.F32 R100, R16.reuse, R52, R132 ;  /* 0x000000341064723c */ /* 0x040ff00000001884 */
[C---:B------:R-:W-:Y:S08]  /*35b0*/  HMMA.16816.F32 R112, R16.reuse, R54, R112 ;  /* 0x000000361070723c */ /* 0x040ff00000001870 */
[C---:B------:R-:W-:Y:S08]  /*35c0*/  HMMA.16816.F32 R140, R16.reuse, R56, R140 ;  /* 0x00000038108c723c */ /* 0x040ff0000000188c */
[C---:B------:R-:W-:Y:S08]  /*35d0*/  HMMA.16816.F32 R124, R16.reuse, R58, R124 ;  /* 0x0000003a107c723c */ /* 0x040ff0000000187c */
[C---:B------:R-:W-:Y:S08]  /*35e0*/  HMMA.16816.F32 R136, R16.reuse, R72, R136 ;  /* 0x000000481088723c */ /* 0x040ff00000001888 */
[----:B------:R-:W-:Y:S01]  /*35f0*/  HMMA.16816.F32 R120, R16, R74, R120 ;  /* 0x0000004a1078723c */ /* 0x000fe20000001878 */
[----:B------:R-:W3:Y:S07]  /*3600*/  LDSM.16.M88.4 R16, [R242+0x6000] ;  /* 0x00600000f210783b */ /* 0x000eee0000000200 */
[----:B------:R-:W-:Y:S01]  /*3610*/  HMMA.16816.F32 R88, R12, R62, R88 ;  /* 0x0000003e0c58723c */ /* 0x000fe20000001858 */
[----:B------:R-:W4:Y:S07]  /*3620*/  LDSM.16.M88.4 R60, [R6+0xa800] ;  /* 0x00a80000063c783b */ /* 0x000f2e0000000200 */
[----:B------:R-:W-:Y:S08]  /*3630*/  HMMA.16816.F32 R96, R44, R54, R96 ;  /* 0x000000362c60723c */ /* 0x000ff00000001860 */
[----:B------:R-:W-:Y:S08]  /*3640*/  HMMA.16816.F32 R52, R8, R70, R84 ;  /* 0x000000460834723c */ /* 0x000ff00000001854 */
[----:B--2---:R-:W-:Y:S08]  /*3650*/  HMMA.16816.F32 R24, R28, R76, R24 ;  /* 0x0000004c1c18723c */ /* 0x004ff00000001818 */
[C---:B------:R-:W-:Y:S08]  /*3660*/  HMMA.16816.F32 R108, R44.reuse, R56, R108 ;  /* 0x000000382c6c723c */ /* 0x040ff0000000186c */
[----:B------:R-:W-:Y:S08]  /*3670*/  HMMA.16816.F32 R104, R44, R58, R104 ;  /* 0x0000003a2c68723c */ /* 0x000ff00000001868 */
[----:B-1----:R-:W-:Y:S08]  /*3680*/  HMMA.16816.F32 R56, R32, R48, R92 ;  /* 0x000000302038723c */ /* 0x002ff0000000185c */
[----:B------:R-:W-:Y:S08]  /*3690*/  HMMA.16816.F32 R84, R20, R64, R80 ;  /* 0x000000401454723c */ /* 0x000ff00000001850 */
[C---:B------:R-:W-:Y:S08]  /*36a0*/  HMMA.16816.F32 R128, R44.reuse, R72, R128 ;  /* 0x000000482c80723c */ /* 0x040ff00000001880 */
[----:B------:R-:W-:Y:S08]  /*36b0*/  HMMA.16816.F32 R116, R44, R74, R116 ;  /* 0x0000004a2c74723c */ /* 0x000ff00000001874 */
[----:B------:R-:W-:Y:S01]  /*36c0*/  HMMA.16816.F32 R68, R40, R70, R88 ;  /* 0x000000462844723c */ /* 0x000fe20000001858 */
[----:B------:R-:W-:-:S04]  /*36d0*/  FMUL.FTZ R2, R84, c[0x0][0x2ec] ;  /* 0x0000bb0054027a20 */ /* 0x000fc80000410000 */
[----:B------:R1:W-:Y:S03]  /*36e0*/  MUFU.TANH R134, R2 ;  /* 0x0000000200867308 */ /* 0x0003e60000002400 */
[C---:B------:R-:W-:Y:S08]  /*36f0*/  HMMA.16816.F32 R72, R12.reuse, R48, R100 ;  /* 0x000000300c48723c */ /* 0x040ff00000001864 */
[----:B------:R-:W-:Y:S01]  /*3700*/  HMMA.16816.F32 R100, R12, R50, R112 ;  /* 0x000000320c64723c */ /* 0x000fe20000001870 */
[----:B-1----:R-:W-:-:S07]  /*3710*/  FMUL.FTZ R2, R85, c[0x0][0x2ec] ;  /* 0x0000bb0055027a20 */ /* 0x002fce0000410000 */
[----:B------:R-:W-:Y:S01]  /*3720*/  HMMA.16816.F32 R88, R32, R50, R96 ;  /* 0x000000322058723c */ /* 0x000fe20000001860 */
[----:B------:R-:W1:Y:S01]  /*3730*/  LDSM.16.M88.4 R48, [R238+0xa800] ;  /* 0x00a80000ee30783b */ /* 0x000e620000000200 */
[----:B------:R2:W5:Y:S06]  /*3740*/  MUFU.TANH R163, R2 ;  /* 0x0000000200a37308 */ /* 0x00056c0000002400 */
[----:B------:R-:W-:Y:S08]  /*3750*/  HMMA.16816.F32 R44, R36, R78, R52 ;  /* 0x0000004e242c723c */ /* 0x000ff00000001834 */
[----:B---3--:R-:W-:Y:S01]  /*3760*/  HMMA.16816.F32 R80, R16, R64, R24 ;  /* 0x000000401050723c */ /* 0x008fe20000001818 */
[----:B------:R-:W3:Y:S01]  /*3770*/  LDSM.16.M88.4 R24, [R232+0xb000] ;  /* 0x00b00000e818783b */ /* 0x000ee20000000200 */
[----:B--2---:R-:W-:-:S04]  /*3780*/  FMUL.FTZ R2, R86, c[0x0][0x2ec] ;  /* 0x0000bb0056027a20 */ /* 0x004fc80000410000 */
[----:B------:R2:W-:Y:S02]  /*3790*/  MUFU.TANH R115, R2 ;  /* 0x0000000200737308 */ /* 0x0005e40000002400 */
[----:B----4-:R-:W-:Y:S01]  /*37a0*/  HMMA.16816.F32 R52, R8, R60, R56 ;  /* 0x0000003c0834723c */ /* 0x010fe20000001838 */
[----:B------:R-:W4:Y:S07]  /*37b0*/  LDSM.16.M88.4 R56, [R237+0x2800] ;  /* 0x00280000ed38783b */ /* 0x000f2e0000000200 */
[----:B------:R-:W-:Y:S01]  /*37c0*/  HMMA.16816.F32 R76, R28, R78, R68 ;  /* 0x0000004e1c4c723c */ /* 0x000fe20000001844 */
[----:B--2---:R-:W-:-:S07]  /*37d0*/  FMUL.FTZ R2, R87, c[0x0][0x2ec] ;  /* 0x0000bb0057027a20 */ /* 0x004fce0000410000 */
[----:B------:R-:W-:Y:S01]  /*37e0*/  HMMA.16816.F32 R68, R20, R66, R44 ;  /* 0x000000421444723c */ /* 0x000fe2000000182c */
[----:B------:R2:W2:Y:S07]  /*37f0*/  MUFU.TANH R164, R2 ;  /* 0x0000000200a47308 */ /* 0x0004ae0000002400 */
[----:B------:R-:W-:Y:S08]  /*3800*/  HMMA.16816.F32 R44, R40, R60, R72 ;  /* 0x0000003c282c723c */ /* 0x000ff00000001848 */
[----:B-1----:R-:W-:Y:S01]  /*3810*/  HMMA.16816.F32 R52, R36, R48, R52 ;  /* 0x000000302434723c */ /* 0x002fe20000001834 */
[----:B--2---:R-:W-:-:S04]  /*3820*/  FMUL.FTZ R2, R80, c[0x0][0x2ec] ;  /* 0x0000bb0050027a20 */ /* 0x004fc80000410000 */
[----:B------:R1:W-:Y:S03]  /*3830*/  MUFU.TANH R114, R2 ;  /* 0x0000000200727308 */ /* 0x0003e60000002400 */
[----:B------:R-:W-:Y:S08]  /*3840*/  HMMA.16816.F32 R72, R16, R66, R76 ;  /* 0x000000421048723c */ /* 0x000ff0000000184c */
[----:B---3--:R-:W-:Y:S01]  /*3850*/  HMMA.16816.F32 R96, R32, R24, R108 ;  /* 0x000000182060723c */ /* 0x008fe2000000186c */
[----:B-1----:R-:W-:-:S07]  /*3860*/  FMUL.FTZ R2, R81, c[0x0][0x2ec] ;  /* 0x0000bb0051027a20 */ /* 0x002fce0000410000 */
[----:B------:R-:W-:Y:S01]  /*3870*/  HMMA.16816.F32 R44, R28, R48, R44 ;  /* 0x000000301c2c723c */ /* 0x000fe2000000182c */
[----:B------:R1:W2:Y:S07]  /*3880*/  MUFU.TANH R112, R2 ;  /* 0x0000000200707308 */ /* 0x0002ae0000002400 */
[----:B----4-:R-:W-:Y:S01]  /*3890*/  HMMA.16816.F32 R76, R20, R56, R52 ;  /* 0x00000038144c723c */ /* 0x010fe20000001834 */
[----:B------:R-:W3:Y:S07]  /*38a0*/  LDSM.16.M88.4 R52, [R6+0xb000] ;  /* 0x00b000000634783b */ /* 0x000eee0000000200 */
[----:B------:R-:W-:Y:S01]  /*38b0*/  HMMA.16816.F32 R64, R8, R62, R88 ;  /* 0x0000003e0840723c */ /* 0x000fe20000001858 */
[----:B-1----:R-:W-:-:S04]  /*38c0*/  FMUL.FTZ R2, R82, c[0x0][0x2ec] ;  /* 0x0000bb0052027a20 */ /* 0x002fc80000410000 */
[----:B------:R1:W-:Y:S03]  /*38d0*/  MUFU.TANH R113, R2 ;  /* 0x0000000200717308 */ /* 0x0003e60000002400 */
[C---:B------:R-:W-:Y:S08]  /*38e0*/  HMMA.16816.F32 R92, R12.reuse, R24, R140 ;  /* 0x000000180c5c723c */ /* 0x040ff0000000188c */
[----:B------:R-:W-:Y:S01]  /*38f0*/  HMMA.16816.F32 R88, R12, R26, R124 ;  /* 0x0000001a0c58723c */ /* 0x000fe2000000187c */
[----:B-1----:R-:W-:-:S07]  /*3900*/  FMUL.FTZ R2, R83, c[0x0][0x2ec] ;  /* 0x0000bb0053027a20 */ /* 0x002fce0000410000 */
[----:B------:R-:W-:Y:S01]  /*3910*/  HMMA.16816.F32 R80, R16, R56, R44 ;  /* 0x000000381050723c */ /* 0x000fe2000000182c */
[----:B------:R-:W-:Y:S01]  /*3920*/  LDSM.16.M88.4 R44, [R238+0xb000] ;  /* 0x00b00000ee2c783b */ /* 0x000fe20000000200 */
[----:B------:R1:W4:Y:S06]  /*3930*/  MUFU.TANH R111, R2 ;  /* 0x00000002006f7308 */ /* 0x00032c0000002400 */
[----:B------:R-:W-:Y:S08]  /*3940*/  HMMA.16816.F32 R64, R36, R50, R64 ;  /* 0x000000322440723c */ /* 0x000ff00000001840 */
[----:B------:R-:W-:Y:S01]  /*3950*/  HMMA.16816.F32 R84, R32, R26, R104 ;  /* 0x0000001a2054723c */ /* 0x000fe20000001868 */
[----:B------:R-:W-:Y:S01]  /*3960*/  LDSM.16.M88.4 R24, [R237+0x3000] ;  /* 0x00300000ed18783b */ /* 0x000fe20000000200 */
[----:B-1----:R-:W-:-:S04]  /*3970*/  FMUL.FTZ R2, R68, c[0x0][0x2ec] ;  /* 0x0000bb0044027a20 */ /* 0x002fc80000410000 */
[----:B------:R1:W1:Y:S10]  /*3980*/  MUFU.TANH R162, R2 ;  /* 0x0000000200a27308 */ /* 0x0002740000002400 */
[----:B------:R-:W-:Y:S01]  /*3990*/  HMMA.16816.F32 R64, R20, R58, R64 ;  /* 0x0000003a1440723c */ /* 0x000fe20000001840 */
[----:B-1----:R-:W-:-:S04]  /*39a0*/  FMUL.FTZ R2, R69, c[0x0][0x2ec] ;  /* 0x0000bb0045027a20 */ /* 0x002fc80000410000 */
[----:B------:R1:W-:Y:S02]  /*39b0*/  MUFU.TANH R160, R2 ;  /* 0x0000000200a07308 */ /* 0x0003e40000002400 */
[----:B-1----:R-:W-:-:S06]  /*39c0*/  FMUL.FTZ R2, R70, c[0x0][0x2ec] ;  /* 0x0000bb0046027a20 */ /* 0x002fcc0000410000 */
[----:B------:R1:W1:Y:S02]  /*39d0*/  MUFU.TANH R165, R2 ;  /* 0x0000000200a57308 */ /* 0x0002640000002400 */
[----:B-1----:R-:W-:Y:S02]  /*39e0*/  FMUL.FTZ R2, R71, c[0x0][0x2ec] ;  /* 0x0000bb0047027a20 */ /* 0x002fe40000410000 */
[----:B------:R-:W-:Y:S01]  /*39f0*/  HMMA.16816.F32 R68, R40, R62, R100 ;  /* 0x0000003e2844723c */ /* 0x000fe20000001864 */
[----:B------:R-:W1:Y:S03]  /*3a00*/  LDSM.16.M88.4 R60, [R232+0xb800] ;  /* 0x00b80000e83c783b */ /* 0x000e660000000200 */
[----:B------:R2:W-:Y:S02]  /*3a10*/  MUFU.TANH R161, R2 ;  /* 0x0000000200a17308 */ /* 0x0005e40000002400 */
[----:B--2---:R-:W-:-:S06]  /*3a20*/  FMUL.FTZ R2, R72, c[0x0][0x2ec] ;  /* 0x0000bb0048027a20 */ /* 0x004fcc0000410000 */
[----:B------:R2:W-:Y:S11]  /*3a30*/  MUFU.TANH R109, R2 ;  /* 0x00000002006d7308 */ /* 0x0005f60000002400 */
[----:B------:R-:W-:Y:S01]  /*3a40*/  @!UPT UIADD3 URZ, URZ, URZ, URZ ;  /* 0x0000003f3f3ff290 */ /* 0x000fe2000fffe03f */
[----:B------:R-:W-:Y:S08]  /*3a50*/  HMMA.16816.F32 R68, R28, R50, R68 ;  /* 0x000000321c44723c */ /* 0x000ff00000001844 */
[----:B---3--:R-:W-:Y:S01]  /*3a60*/  HMMA.16816.F32 R48, R40, R52, R92 ;  /* 0x000000342830723c */ /* 0x008fe2000000185c */
[----:B--2---:R-:W-:-:S07]  /*3a70*/  FMUL.FTZ R2, R73, c[0x0][0x2ec] ;  /* 0x0000bb0049027a20 */ /* 0x004fce0000410000 */
[----:B-1----:R-:W-:Y:S01]  /*3a80*/  HMMA.16816.F32 R92, R12, R60, R136 ;  /* 0x0000003c0c5c723c */ /* 0x002fe20000001888 */
[----:B------:R1:W-:Y:S02]  /*3a90*/  MUFU.TANH R110, R2 ;  /* 0x00000002006e7308 */ /* 0x0003e40000002400 */
[----:B-1----:R-:W-:-:S06]  /*3aa0*/  FMUL.FTZ R2, R74, c[0x0][0x2ec] ;  /* 0x0000bb004a027a20 */ /* 0x002fcc0000410000 */
[----:B------:R1:W2:Y:S02]  /*3ab0*/  MUFU.TANH R102, R2 ;  /* 0x0000000200667308 */ /* 0x0002a40000002400 */
[----:B-1----:R-:W-:Y:S02]  /*3ac0*/  FMUL.FTZ R2, R75, c[0x0][0x2ec] ;  /* 0x0000bb004b027a20 */ /* 0x002fe40000410000 */
[----:B------:R-:W-:Y:S04]  /*3ad0*/  HMMA.16816.F32 R72, R8, R52, R96 ;  /* 0x000000340848723c */ /* 0x000fe80000001860 */
[----:B------:R1:W3:Y:S02]  /*3ae0*/  MUFU.TANH R108, R2 ;  /* 0x00000002006c7308 */ /* 0x0002e40000002400 */
[----:B-1----:R-:W-:-:S06]  /*3af0*/  FMUL.FTZ R2, R76, c[0x0][0x2ec] ;  /* 0x0000bb004c027a20 */ /* 0x002fcc0000410000 */
[----:B------:R1:W1:Y:S02]  /*3b00*/  MUFU.TANH R135, R2 ;  /* 0x0000000200877308 */ /* 0x0002640000002400 */
[----:B-1----:R-:W-:-:S06]  /*3b10*/  FMUL.FTZ R2, R77, c[0x0][0x2ec] ;  /* 0x0000bb004d027a20 */ /* 0x002fcc0000410000 */
[----:B------:R1:W-:Y:S02]  /*3b20*/  MUFU.TANH R103, R2 ;  /* 0x0000000200677308 */ /* 0x0003e40000002400 */
[----:B-1----:R-:W-:-:S06]  /*3b30*/  FMUL.FTZ R2, R78, c[0x0][0x2ec] ;  /* 0x0000bb004e027a20 */ /* 0x002fcc0000410000 */
[----:B------:R1:W1:Y:S02]  /*3b40*/  MUFU.TANH R100, R2 ;  /* 0x0000000200647308 */ /* 0x0002640000002400 */
[----:B-1----:R-:W-:Y:S02]  /*3b50*/  FMUL.FTZ R2, R79, c[0x0][0x2ec] ;  /* 0x0000bb004f027a20 */ /* 0x002fe40000410000 */
[----:B------:R-:W-:Y:S01]  /*3b60*/  HMMA.16816.F32 R76, R16, R58, R68 ;  /* 0x0000003a104c723c */ /* 0x000fe20000001844 */
[----:B------:R1:W2:Y:S03]  /*3b70*/  LDSM.16.M88.4 R68, [R6+0xb800] ;  /* 0x00b800000644783b */ /* 0x0002a60000000200 */
[----:B------:R3:W-:Y:S04]  /*3b80*/  MUFU.TANH R101, R2 ;  /* 0x0000000200657308 */ /* 0x0007e80000002400 */
[----:B------:R-:W-:Y:S01]  /*3b90*/  HMMA.16816.F32 R56, R36, R44, R72 ;  /* 0x0000002c2438723c */ /* 0x000fe20000001848 */
[----:B---3--:R-:W-:-:S04]  /*3ba0*/  FMUL.FTZ R2, R80, c[0x0][0x2ec] ;  /* 0x0000bb0050027a20 */ /* 0x008fc80000410000 */
[----:B------:R3:W2:Y:S01]  /*3bb0*/  MUFU.TANH R98, R2 ;  /* 0x0000000200627308 */ /* 0x0006a20000002400 */
[----:B-1----:R-:W-:Y:S11]  /*3bc0*/  IADD3 R6, R148, 0x48, RZ ;  /* 0x0000004894067810 */ /* 0x002ff60007ffe0ff */
[----:B------:R-:W-:Y:S07]  /*3bd0*/  @!UPT UIADD3 URZ, URZ, URZ, URZ ;  /* 0x0000003f3f3ff290 */ /* 0x000fee000fffe03f */
[----:B------:R-:W-:Y:S01]  /*3be0*/  HMMA.16816.F32 R56, R20, R24, R56 ;  /* 0x000000181438723c */ /* 0x000fe20000001838 */
[----:B---3--:R-:W-:-:S04]  /*3bf0*/  FMUL.FTZ R2, R81, c[0x0][0x2ec] ;  /* 0x0000bb0051027a20 */ /* 0x008fc80000410000 */
[----:B------:R1:W-:Y:S02]  /*3c00*/  MUFU.TANH R99, R2 ;  /* 0x0000000200637308 */ /* 0x0003e40000002400 */
[----:B-1----:R-:W-:-:S06]  /*3c10*/  FMUL.FTZ R2, R82, c[0x0][0x2ec] ;  /* 0x0000bb0052027a20 */ /* 0x002fcc0000410000 */
[----:B------:R1:W3:Y:S02]  /*3c20*/  MUFU.TANH R96, R2 ;  /* 0x0000000200607308 */ /* 0x0002e40000002400 */
[----:B-1----:R-:W-:Y:S02]  /*3c30*/  FMUL.FTZ R2, R83, c[0x0][0x2ec] ;  /* 0x0000bb0053027a20 */ /* 0x002fe40000410000 */
[----:B------:R-:W-:Y:S04]  /*3c40*/  HMMA.16816.F32 R80, R12, R62, R120 ;  /* 0x0000003e0c50723c */ /* 0x000fe80000001878 */
[----:B------:R1:W-:Y:S04]  /*3c50*/  MUFU.TANH R97, R2 ;  /* 0x0000000200617308 */ /* 0x0003e80000002400 */
[----:B------:R-:W-:Y:S08]  /*3c60*/  HMMA.16816.F32 R12, R28, R44, R48 ;  /* 0x0000002c1c0c723c */ /* 0x000ff00000001830 */
[----:B------:R-:W-:Y:S01]  /*3c70*/  HMMA.16816.F32 R48, R8, R54, R84 ;  /* 0x000000360830723c */ /* 0x000fe20000001854 */
[----:B-1----:R-:W-:-:S04]  /*3c80*/  FMUL.FTZ R2, R64, c[0x0][0x2ec] ;  /* 0x0000bb0040027a20 */ /* 0x002fc80000410000 */
[----:B------:R1:W1:Y:S03]  /*3c90*/  MUFU.TANH R133, R2 ;  /* 0x0000000200857308 */ /* 0x0002660000002400 */
[----:B------:R-:W-:Y:S08]  /*3ca0*/  HMMA.16816.F32 R52, R40, R54, R88 ;  /* 0x000000362834723c */ /* 0x000ff00000001858 */
[----:B------:R-:W-:Y:S01]  /*3cb0*/  HMMA.16816.F32 R72, R16, R24, R12 ;  /* 0x000000181048723c */ /* 0x000fe2000000180c */
[----:B-1----:R-:W-:-:S06]  /*3cc0*/  FMUL.FTZ R2, R65, c[0x0][0x2ec] ;  /* 0x0000bb0041027a20 */ /* 0x002fcc0000410000 */
[----:B------:R-:W-:Y:S01]  /*3cd0*/  IMNMX R25, R5, UR15, PT ;  /* 0x0000000f05197c17 */ /* 0x000fe2000b800200 */
[----:B------:R-:W-:Y:S01]  /*3ce0*/  HMMA.16816.F32 R12, R36, R46, R48 ;  /* 0x0000002e240c723c */ /* 0x000fe20000001830 */
[----:B------:R-:W1:Y:S01]  /*3cf0*/  LDSM.16.M88.4 R48, [R238+0xb800] ;  /* 0x00b80000ee30783b */ /* 0x000e620000000200 */
[----:B------:R2:W-:Y:S01]  /*3d00*/  MUFU.TANH R126, R2 ;  /* 0x00000002007e7308 */ /* 0x0005e20000002400 */
[----:B------:R-:W-:-:S05]  /*3d10*/  IMNMX R24, R6, UR15, PT ;  /* 0x0000000f06187c17 */ /* 0x000fca000b800200 */
[----:B------:R-:W-:Y:S01]  /*3d20*/  HMMA.16816.F32 R44, R28, R46, R52 ;  /* 0x0000002e1c2c723c */ /* 0x000fe20000001834 */
[----:B--2---:R-:W-:-:S04]  /*3d30*/  FMUL.FTZ R2, R66, c[0x0][0x2ec] ;  /* 0x0000bb0042027a20 */ /* 0x004fc80000410000 */
[----:B------:R2:W1:Y:S11]  /*3d40*/  MUFU.TANH R132, R2 ;  /* 0x0000000200847308 */ /* 0x0004760000002400 */
[----:B------:R-:W-:Y:S08]  /*3d50*/  @!UPT UIADD3 URZ, URZ, URZ, URZ ;  /* 0x0000003f3f3ff290 */ /* 0x000ff0000fffe03f */
[----:B------:R-:W-:Y:S01]  /*3d60*/  HMMA.16816.F32 R52, R16, R26, R44 ;  /* 0x0000001a1034723c */ /* 0x000fe2000000182c */
[----:B--2---:R-:W-:-:S07]  /*3d70*/  FMUL.FTZ R2, R67, c[0x0][0x2ec] ;  /* 0x0000bb0043027a20 */ /* 0x004fce0000410000 */
[C---:B------:R-:W-:Y:S01]  /*3d80*/  HMMA.16816.F32 R64, R32.reuse, R60, R128 ;  /* 0x0000003c2040723c */ /* 0x040fe20000001880 */
[----:B------:R2:W-:Y:S07]  /*3d90*/  MUFU.TANH R127, R2 ;  /* 0x00000002007f7308 */ /* 0x0005ee0000002400 */
[----:B------:R-:W-:Y:S08]  /*3da0*/  HMMA.16816.F32 R32, R32, R62, R116 ;  /* 0x0000003e2020723c */ /* 0x000ff00000001874 */
[----:B------:R-:W-:Y:S01]  /*3db0*/  HMMA.16816.F32 R44, R40, R68, R92 ;  /* 0x00000044282c723c */ /* 0x000fe2000000185c */
[----:B--2---:R-:W-:-:S04]  /*3dc0*/  FMUL.FTZ R2, R76, c[0x0][0x2ec] ;  /* 0x0000bb004c027a20 */ /* 0x004fc80000410000 */
[----:B------:R2:W1:Y:S03]  /*3dd0*/  MUFU.TANH R85, R2 ;  /* 0x0000000200557308 */ /* 0x0004660000002400 */
[C---:B------:R-:W-:Y:S08]  /*3de0*/  HMMA.16816.F32 R60, R8.reuse, R68, R64 ;  /* 0x00000044083c723c */ /* 0x040ff00000001840 */
[----:B------:R-:W-:Y:S01]  /*3df0*/  HMMA.16816.F32 R64, R8, R70, R32 ;  /* 0x000000460840723c */ /* 0x000fe20000001820 */
[----:B------:R-:W3:Y:S01]  /*3e00*/  LDSM.16.M88.4 R8, [R237+0x3800] ;  /* 0x00380000ed08783b */ /* 0x000ee20000000200 */
[----:B------:R-:W-:-:S04]  /*3e10*/  DEPBAR.LE SB0, 0x0 ;  /* 0x000080000000791a */ /* 0x000fc80000000000 */
[----:B--2---:R-:W-:Y:S02]  /*3e20*/  FMUL.FTZ R2, R77, c[0x0][0x2ec] ;  /* 0x0000bb004d027a20 */ /* 0x004fe40000410000 */
[----:B------:R-:W-:Y:S02]  /*3e30*/  HMMA.16816.F32 R40, R40, R70, R80 ;  /* 0x000000462828723c */ /* 0x000fe40000001850 */
[----:B------:R2:W2:Y:S06]  /*3e40*/  MUFU.TANH R86, R2 ;  /* 0x0000000200567308 */ /* 0x0004ac0000002400 */
[C---:B-1----:R-:W-:Y:S08]  /*3e50*/  HMMA.16816.F32 R32, R36.reuse, R48, R60 ;  /* 0x000000302420723c */ /* 0x042ff0000000183c */
[----:B------:R-:W-:Y:S01]  /*3e60*/  HMMA.16816.F32 R36, R36, R50, R64 ;  /* 0x000000322424723c */ /* 0x000fe20000001840 */
[----:B--2---:R-:W-:-:S04]  /*3e70*/  FMUL.FTZ R2, R78, c[0x0][0x2ec] ;  /* 0x0000bb004e027a20 */ /* 0x004fc80000410000 */
        /* <DEDUP_REMOVED lines=8> */
[----:B------:R1:W1:Y:S02]  /*3f00*/  MUFU.TANH R189, R2 ;  /* 0x0000000200bd7308 */ /* 0x0002640000002400 */
[----:B-1----:R-:W-:Y:S02]  /*3f10*/  FMUL.FTZ R2, R59, c[0x0][0x2ec] ;  /* 0x0000bb003b027a20 */ /* 0x002fe40000410000 */
[----:B------:R-:W-:Y:S04]  /*3f20*/  HMMA.16816.F32 R56, R20, R26, R12 ;  /* 0x0000001a1438723c */ /* 0x000fe8000000180c */
[----:B------:R1:W-:Y:S03]  /*3f30*/  MUFU.TANH R183, R2 ;  /* 0x0000000200b77308 */ /* 0x0003e60000002400 */
[----:B------:R-:W-:Y:S01]  /*3f40*/  IMNMX R14, R148, UR15, PT ;  /* 0x0000000f940e7c17 */ /* 0x000fe2000b800200 */
[----:B------:R-:W-:Y:S01]  /*3f50*/  FMUL.FTZ R12, R75, c[0x0][0x2ec] ;  /* 0x0000bb004b0c7a20 */ /* 0x000fe20000410000 */
[----:B------:R-:W-:-:S03]  /*3f60*/  IMNMX R15, R3, UR15, PT ;  /* 0x0000000f030f7c17 */ /* 0x000fc6000b800200 */
[----:B------:R2:W-:Y:S01]  /*3f70*/  MUFU.TANH R75, R12 ;  /* 0x0000000c004b7308 */ /* 0x0005e20000002400 */
[----:B-1----:R-:W-:-:S07]  /*3f80*/  FMUL.FTZ R2, R72, c[0x0][0x2ec] ;  /* 0x0000bb0048027a20 */ /* 0x002fce0000410000 */
[----:B------:R1:W-:Y:S04]  /*3f90*/  MUFU.TANH R78, R2 ;  /* 0x00000002004e7308 */ /* 0x0003e80000002400 */
[----:B------:R-:W-:Y:S02]  /*3fa0*/  FMUL.FTZ R6, R59, c[0x0][0x2ec] ;  /* 0x0000bb003b067a20 */ /* 0x000fe40000410000 */
[----:B--2---:R-:W-:Y:S02]  /*3fb0*/  FMUL.FTZ R12, R56, c[0x0][0x2ec] ;  /* 0x0000bb00380c7a20 */ /* 0x004fe40000410000 */
[----:B------:R-:W-:Y:S01]  /*3fc0*/  MUFU.TANH R72, R6 ;  /* 0x0000000600487308 */ /* 0x000fe20000002400 */
[----:B-1----:R-:W-:-:S07]  /*3fd0*/  FMUL.FTZ R2, R73, c[0x0][0x2ec] ;  /* 0x0000bb0049027a20 */ /* 0x002fce0000410000 */
[----:B------:R-:W-:Y:S08]  /*3fe0*/  MUFU.TANH R73, R12 ;  /* 0x0000000c00497308 */ /* 0x000ff00000002400 */
[----:B------:R1:W-:Y:S02]  /*3ff0*/  MUFU.TANH R77, R2 ;  /* 0x00000002004d7308 */ /* 0x0003e40000002400 */
[----:B-1----:R-:W-:-:S06]  /*4000*/  FMUL.FTZ R2, R74, c[0x0][0x2ec] ;  /* 0x0000bb004a027a20 */ /* 0x002fcc0000410000 */
[----:B------:R1:W2:Y:S02]  /*4010*/  MUFU.TANH R76, R2 ;  /* 0x00000002004c7308 */ /* 0x0002a40000002400 */
[----:B-1----:R-:W-:-:S04]  /*4020*/  IMAD.U32 R2, RZ, RZ, UR21 ;  /* 0x00000015ff027e24 */ /* 0x002fc8000f8e00ff */
[----:B------:R-:W-:-:S05]  /*4030*/  IMAD R2, R2, 0x40, R153 ;  /* 0x0000004002027824 */ /* 0x000fca00078e0299 */
[C---:B------:R-:W-:Y:S02]  /*4040*/  IADD3 R5, R2.reuse, 0x1, RZ ;  /* 0x0000000102057810 */ /* 0x040fe40007ffe0ff */
[----:B------:R-:W-:Y:S01]  /*4050*/  IADD3 R3, R2, 0x8, RZ ;  /* 0x0000000802037810 */ /* 0x000fe20007ffe0ff */
[----:B------:R-:W-:Y:S01]  /*4060*/  BAR.SYNC.DEFER_BLOCKING 0x0 ;  /* 0x0000000000007b1d */ /* 0x000fe20000010000 */
[C---:B------:R-:W-:Y:S02]  /*4070*/  ISETP.GE.AND P1, PT, R5.reuse, R14, PT ;  /* 0x0000000e0500720c */ /* 0x040fe40003f26270 */
[----:B------:R-:W-:Y:S02]  /*4080*/  ISETP.GE.AND P0, PT, R5, R15, PT ;  /* 0x0000000f0500720c */ /* 0x000fe40003f06270 */
[----:B-----5:R-:W-:Y:S02]  /*4090*/  FSEL R163, R163, -INF , !P1 ;  /* 0xff800000a3a37808 */ /* 0x020fe40004800000 */
[----:B------:R-:W-:-:S02]  /*40a0*/  ISETP.GE.AND P4, PT, R5, R25, PT ;  /* 0x000000190500720c */ /* 0x000fc40003f86270 */
[----:B------:R-:W-:Y:S01]  /*40b0*/  ISETP.GE.AND P2, PT, R5, R24, PT ;  /* 0x000000180500720c */ /* 0x000fe20003f46270 */
[----:B------:R-:W-:Y:S01]  /*40c0*/  FMUL.FTZ R5, R57, c[0x0][0x2ec] ;  /* 0x0000bb0039057a20 */ /* 0x000fe20000410000 */
[C---:B------:R-:W-:Y:S02]  /*40d0*/  ISETP.GE.AND P6, PT, R3.reuse, R14, PT ;  /* 0x0000000e0300720c */ /* 0x040fe40003fc6270 */
[C---:B------:R-:W-:Y:S01]  /*40e0*/  ISETP.GE.AND P5, PT, R3.reuse, R15, PT ;  /* 0x0000000f0300720c */ /* 0x040fe20003fa6270 */
[----:B------:R1:W5:Y:S01]  /*40f0*/  MUFU.TANH R74, R5 ;  /* 0x00000005004a7308 */ /* 0x0003620000002400 */
[C---:B------:R-:W-:Y:S02]  /*4100*/  ISETP.GE.AND P3, PT, R3.reuse, R25, PT ;  /* 0x000000190300720c */ /* 0x040fe40003f66270 */
[----:B------:R-:W-:Y:S01]  /*4110*/  ISETP.GE.AND P1, PT, R3, R24, PT ;  /* 0x000000180300720c */ /* 0x000fe20003f26270 */
[----:B------:R-:W-:Y:S01]  /*4120*/  FMUL.FTZ R3, R58, c[0x0][0x2ec] ;  /* 0x0000bb003a037a20 */ /* 0x000fe20000410000 */
[----:B------:R-:W-:Y:S01]  /*4130*/  FSEL R164, R164, -INF , !P0 ;  /* 0xff800000a4a47808 */ /* 0x000fe20004000000 */
[----:B---3--:R-:W-:Y:S01]  /*4140*/  HMMA.16816.F32 R56, R20, R8, R32 ;  /* 0x000000081438723c */ /* 0x008fe20000001820 */
[----:B------:R-:W-:Y:S01]  /*4150*/  FSEL R60, R112, -INF , !P4 ;  /* 0xff800000703c7808 */ /* 0x000fe20006000000 */
[----:B------:R3:W-:Y:S01]  /*4160*/  MUFU.TANH R69, R3 ;  /* 0x0000000300457308 */ /* 0x0007e20000002400 */
[----:B----4-:R-:W-:-:S02]  /*4170*/  FSEL R61, R111, -INF , !P2 ;  /* 0xff8000006f3d7808 */ /* 0x010fc40005000000 */
[----:B------:R-:W-:Y:S02]  /*4180*/  FSEL R162, R162, -INF , !P6 ;  /* 0xff800000a2a27808 */ /* 0x000fe40007000000 */
[----:B------:R-:W-:Y:S01]  /*4190*/  FSEL R165, R165, -INF , !P5 ;  /* 0xff800000a5a57808 */ /* 0x000fe20006800000 */
[----:B------:R-:W-:Y:S01]  /*41a0*/  HMMA.16816.F32 R32, R28, R48, R44 ;  /* 0x000000301c20723c */ /* 0x000fe2000000182c */
[----:B------:R-:W-:Y:S02]  /*41b0*/  FSEL R62, R102, -INF , !P1 ;  /* 0xff800000663e7808 */ /* 0x000fe40004800000 */
[----:B-1----:R-:W-:-:S04]  /*41c0*/  IADD3 R5, R2, 0x9, RZ ;  /* 0x0000000902057810 */ /* 0x002fc80007ffe0ff */
[C---:B------:R-:W-:Y:S01]  /*41d0*/  ISETP.GE.AND P0, PT, R5.reuse, R14, PT ;  /* 0x0000000e0500720c */ /* 0x040fe20003f06270 */
[----:B------:R-:W-:Y:S01]  /*41e0*/  HMMA.16816.F32 R28, R28, R50, R40 ;  /* 0x000000321c1c723c */ /* 0x000fe20000001828 */
[C---:B------:R-:W-:Y:S02]  /*41f0*/  ISETP.GE.AND P4, PT, R5.reuse, R15, PT ;  /* 0x0000000f0500720c */ /* 0x040fe40003f86270 */
[C---:B------:R-:W-:Y:S02]  /*4200*/  ISETP.GE.AND P2, PT, R5.reuse, R25, PT ;  /* 0x000000190500720c */ /* 0x040fe40003f46270 */
[----:B------:R-:W-:Y:S01]  /*4210*/  ISETP.GE.AND P6, PT, R5, R24, PT ;  /* 0x000000180500720c */ /* 0x000fe20003fc6270 */
[----:B------:R-:W-:Y:S01]  /*4220*/  FMUL.FTZ R5, R52, c[0x0][0x2ec] ;  /* 0x0000bb0034057a20 */ /* 0x000fe20000410000 */
[----:B---3--:R-:W-:Y:S01]  /*4230*/  IADD3 R3, R2, 0x10, RZ ;  /* 0x0000001002037810 */ /* 0x008fe20007ffe0ff */
[----:B------:R-:W-:Y:S01]  /*4240*/  HMMA.16816.F32 R20, R20, R10, R36 ;  /* 0x0000000a1414723c */ /* 0x000fe20000001824 */
[----:B------:R-:W-:Y:S01]  /*4250*/  FSEL R52, R109, -INF , !P3 ;  /* 0xff8000006d347808 */ /* 0x000fe20005800000 */
[----:B------:R1:W-:Y:S01]  /*4260*/  MUFU.TANH R68, R5 ;  /* 0x0000000500447308 */ /* 0x0003e20000002400 */
[----:B------:R-:W-:Y:S01]  /*4270*/  FSEL R160, R160, -INF , !P0 ;  /* 0xff800000a0a07808 */ /* 0x000fe20004000000 */
[----:B------:R-:W-:Y:S01]  /*4280*/  FMUL.FTZ R59, R59, c[0x0][0x2ec] ;  /* 0x0000bb003b3b7a20 */ /* 0x000fe20000410000 */
[----:B------:R-:W-:-:S02]  /*4290*/  ISETP.GE.AND P5, PT, R3, R14, PT ;  /* 0x0000000e0300720c */ /* 0x000fc40003fa6270 */
[C---:B------:R-:W-:Y:S01]  /*42a0*/  ISETP.GE.AND P3, PT, R3.reuse, R15, PT ;  /* 0x0000000f0300720c */ /* 0x040fe20003f66270 */
[C---:B------:R-:W-:Y:S01]  /*42b0*/  HMMA.16816.F32 R32, R16.reuse, R8, R32 ;  /* 0x000000081020723c */ /* 0x040fe20000001820 */
[C---:B------:R-:W-:Y:S01]  /*42c0*/  ISETP.GE.AND P1, PT, R3.reuse, R25, PT ;  /* 0x000000190300720c */ /* 0x040fe20003f26270 */
[----:B------:R-:W-:Y:S01]  /*42d0*/  MUFU.TANH R59, R59 ;  /* 0x0000003b003b7308 */ /* 0x000fe20000002400 */
[----:B------:R-:W-:Y:S02]  /*42e0*/  ISETP.GE.AND P0, PT, R3, R24, PT ;  /* 0x000000180300720c */ /* 0x000fe40003f06270 */
[----:B------:R-:W-:Y:S02]  /*42f0*/  IADD3 R3, R2, 0x11, RZ ;  /* 0x0000001102037810 */ /* 0x000fe40007ffe0ff */
[----:B------:R-:W-:Y:S01]  /*4300*/  FSEL R161, R161, -INF , !P4 ;  /* 0xff800000a1a17808 */ /* 0x000fe20006000000 */
[----:B------:R-:W-:Y:S01]  /*4310*/  HMMA.16816.F32 R16, R16, R10, R28 ;  /* 0x0000000a1010723c */ /* 0x000fe2000000181c */
[----:B------:R-:W-:Y:S01]  /*4320*/  FSEL R26, R110, -INF , !P2 ;  /* 0xff8000006e1a7808 */ /* 0x000fe20005000000 */
[----:B-1----:R-:W-:Y:S01]  /*4330*/  FMUL.FTZ R5, R53, c[0x0][0x2ec] ;  /* 0x0000bb0035057a20 */ /* 0x002fe20000410000 */
[----:B------:R-:W-:-:S02]  /*4340*/  FSEL R53, R108, -INF , !P6 ;  /* 0xff8000006c357808 */ /* 0x000fc40007000000 */
[----:B------:R-:W-:Y:S01]  /*4350*/  FSEL R135, R135, -INF , !P5 ;  /* 0xff80000087877808 */ /* 0x000fe20006800000 */
[----:B------:R1:W3:Y:S01]  /*4360*/  MUFU.TANH R46, R5 ;  /* 0x00000005002e7308 */ /* 0x0002e20000002400 */
[C---:B------:R-:W-:Y:S01]  /*4370*/  ISETP.GE.AND P4, PT, R3.reuse, R14, PT ;  /* 0x0000000e0300720c */ /* 0x040fe20003f86270 */
[----:B------:R-:W-:Y:S01]  /*4380*/  FMUL.FTZ R20, R20, c[0x0][0x2ec] ;  /* 0x0000bb0014147a20 */ /* 0x000fe20000410000 */
[C---:B------:R-:W-:Y:S02]  /*4390*/  ISETP.GE.AND P2, PT, R3.reuse, R15, PT ;  /* 0x0000000f0300720c */ /* 0x040fe40003f46270 */
[C---:B------:R-:W-:Y:S02]  /*43a0*/  ISETP.GE.AND P6, PT, R3.reuse, R25, PT ;  /* 0x000000190300720c */ /* 0x040fe40003fc6270 */
[----:B------:R-:W-:Y:S01]  /*43b0*/  ISETP.GE.AND P5, PT, R3, R24, PT ;  /* 0x000000180300720c */ /* 0x000fe20003fa6270 */
[----:B------:R-:W-:Y:S01]  /*43c0*/  MUFU.TANH R20, R20 ;  /* 0x0000001400147308 */ /* 0x000fe20000002400 */
[----:B------:R-:W-:Y:S01]  /*43d0*/  IADD3 R3, R2, 0x18, RZ ;  /* 0x0000001802037810 */ /* 0x000fe20007ffe0ff */
[----:B------:R-:W-:Y:S01]  /*43e0*/  FMUL.FTZ R32, R32, c[0x0][0x2ec] ;  /* 0x0000bb0020207a20 */ /* 0x000fe20000410000 */
[----:B------:R-:W-:Y:S01]  /*43f0*/  FSEL R139, R100, -INF , !P3 ;  /* 0xff800000648b7808 */ /* 0x000fe20005800000 */
[----:B------:R-:W-:Y:S01]  /*4400*/  FMUL.FTZ R34, R34, c[0x0][0x2ec] ;  /* 0x0000bb0022227a20 */ /* 0x000fe20000410000 */
[----:B------:R-:W-:Y:S01]  /*4410*/  FSEL R63, R98, -INF , !P1 ;  /* 0xff800000623f7808 */ /* 0x000fe20004800000 */
[----:B------:R-:W-:Y:S01]  /*4420*/  FMUL.FTZ R33, R33, c[0x0][0x2ec] ;  /* 0x0000bb0021217a20 */ /* 0x000fe20000410000 */
[----:B------:R-:W-:Y:S01]  /*4430*/  FSEL R64, R96, -INF , !P0 ;  /* 0xff80000060407808 */ /* 0x000fe20004000000 */
[----:B-1----:R-:W-:Y:S01]  /*4440*/  FMUL.FTZ R5, R54, c[0x0][0x2ec] ;  /* 0x0000bb0036057a20 */ /* 0x002fe20000410000 */
[----:B------:R-:W-:Y:S01]  /*4450*/  FSEL R137, R103, -INF , !P4 ;  /* 0xff80000067897808 */ /* 0x000fe20006000000 */
[----:B------:R-:W-:Y:S01]  /*4460*/  MUFU.TANH R32, R32 ;  /* 0x0000002000207308 */ /* 0x000fe20000002400 */
[----:B------:R-:W-:Y:S01]  /*4470*/  ISETP.GE.AND P3, PT, R3, R14, PT ;  /* 0x0000000e0300720c */ /* 0x000fe20003f66270 */
[----:B------:R-:W-:Y:S01]  /*4480*/  FMUL.FTZ R35, R35, c[0x0][0x2ec] ;  /* 0x0000bb0023237a20 */ /* 0x000fe20000410000 */
[C---:B------:R-:W-:Y:S01]  /*4490*/  ISETP.GE.AND P1, PT, R3.reuse, R15, PT ;  /* 0x0000000f0300720c */ /* 0x040fe20003f26270 */
[----:B------:R-:W-:Y:S01]  /*44a0*/  FMUL.FTZ R16, R16, c[0x0][0x2ec] ;  /* 0x0000bb0010107a20 */ /* 0x000fe20000410000 */
[----:B------:R-:W-:-:S02]  /*44b0*/  ISETP.GE.AND P0, PT, R3, R25, PT ;  /* 0x000000190300720c */ /* 0x000fc40003f06270 */
[----:B------:R-:W-:Y:S01]  /*44c0*/  ISETP.GE.AND P4, PT, R3, R24, PT ;  /* 0x000000180300720c */ /* 0x000fe20003f86270 */
[----:B------:R1:W4:Y:S01]  /*44d0*/  MUFU.TANH R6, R5 ;  /* 0x0000000500067308 */ /* 0x0003220000002400 */
[----:B------:R-:W-:Y:S02]  /*44e0*/  IADD3 R3, R2, 0x19, RZ ;  /* 0x0000001902037810 */ /* 0x000fe40007ffe0ff */
[----:B------:R-:W-:Y:S02]  /*44f0*/  FSEL R138, R101, -INF , !P2 ;  /* 0xff800000658a7808 */ /* 0x000fe40005000000 */
[----:B------:R-:W-:Y:S02]  /*4500*/  FSEL R133, R133, -INF , !P3 ;  /* 0xff80000085857808 */ /* 0x000fe40005800000 */
[C---:B------:R-:W-:Y:S01]  /*4510*/  ISETP.GE.AND P2, PT, R3.reuse, R14, PT ;  /* 0x0000000e0300720c */ /* 0x040fe20003f46270 */
[----:B------:R-:W-:Y:S01]  /*4520*/  MUFU.TANH R34, R34 ;  /* 0x0000002200227308 */ /* 0x000fe20000002400 */
[----:B------:R-:W-:-:S02]  /*4530*/  ISETP.GE.AND P3, PT, R3, R24, PT ;  /* 0x000000180300720c */ /* 0x000fc40003f66270 */
[----:B------:R-:W-:Y:S02]  /*4540*/  FSEL R132, R132, -INF , !P1 ;  /* 0xff80000084847808 */ /* 0x000fe40004800000 */
[----:B------:R-:W-:Y:S02]  /*4550*/  FSEL R54, R85, -INF , !P0 ;  /* 0xff80000055367808 */ /* 0x000fe40004000000 */
[----:B------:R-:W-:Y:S01]  /*4560*/  FSEL R126, R126, -INF , !P2 ;  /* 0xff8000007e7e7808 */ /* 0x000fe20005000000 */
[----:B-1----:R-:W-:Y:S01]  /*4570*/  FMUL.FTZ R5, R55, c[0x0][0x2ec] ;  /* 0x0000bb0037057a20 */ /* 0x002fe20000410000 */
[----:B------:R-:W-:Y:S01]  /*4580*/  FSEL R55, R99, -INF , !P6 ;  /* 0xff80000063377808 */ /* 0x000fe20007000000 */
[----:B------:R-:W-:Y:S01]  /*4590*/  MUFU.TANH R33, R33 ;  /* 0x0000002100217308 */ /* 0x000fe20000002400 */
[----:B------:R-:W-:-:S04]  /*45a0*/  ISETP.GE.AND P6, PT, R3, R15, PT ;  /* 0x0000000f0300720c */ /* 0x000fc80003fc6270 */
[----:B------:R-:W-:-:S03]  /*45b0*/  FSEL R127, R127, -INF , !P6 ;  /* 0xff8000007f7f7808 */ /* 0x000fc60007000000 */
[----:B------:R1:W1:Y:S08]  /*45c0*/  MUFU.TANH R45, R5 ;  /* 0x00000005002d7308 */ /* 0x0002700000002400 */
[----:B------:R-:W-:Y:S01]  /*45d0*/  MUFU.TANH R35, R35 ;  /* 0x0000002300237308 */ /* 0x000fe20000002400 */
[----:B-1----:R-:W-:Y:S01]  /*45e0*/  FMUL.FTZ R5, R56, c[0x0][0x2ec] ;  /* 0x0000bb0038057a20 */ /* 0x002fe20000410000 */
[----:B------:R-:W-:-:S06]  /*45f0*/  FSEL R56, R97, -INF , !P5 ;  /* 0xff80000061387808 */ /* 0x000fcc0006800000 */
[----:B------:R-:W-:Y:S01]  /*4600*/  MUFU.TANH R16, R16 ;  /* 0x0000001000107308 */ /* 0x000fe20000002400 */
[----:B------:R-:W-:Y:S02]  /*4610*/  ISETP.GE.AND P5, PT, R3, R25, PT ;  /* 0x000000190300720c */ /* 0x000fe40003fa6270 */
[----:B------:R-:W-:Y:S02]  /*4620*/  IADD3 R3, R2, 0x20, RZ ;  /* 0x0000002002037810 */ /* 0x000fe40007ffe0ff */
[----:B------:R-:W-:Y:S02]  /*4630*/  FSEL R27, R86, -INF , !P5 ;  /* 0xff800000561b7808 */ /* 0x000fe40006800000 */
[C---:B------:R-:W-:Y:S01]  /*4640*/  ISETP.GE.AND P1, PT, R3.reuse, R14, PT ;  /* 0x0000000e0300720c */ /* 0x040fe20003f26270 */
[----:B------:R1:W1:Y:S01]  /*4650*/  MUFU.TANH R44, R5 ;  /* 0x00000005002c7308 */ /* 0x0002620000002400 */
[C---:B------:R-:W-:Y:S02]  /*4660*/  ISETP.GE.AND P0, PT, R3.reuse, R15, PT ;  /* 0x0000000f0300720c */ /* 0x040fe40003f06270 */
[----:B------:R-:W-:-:S02]  /*4670*/  ISETP.GE.AND P2, PT, R3, R24, PT ;  /* 0x000000180300720c */ /* 0x000fc40003f46270 */
[----:B------:R-:W-:Y:S02]  /*4680*/  FSEL R192, R192, -INF , !P1 ;  /* 0xff800000c0c07808 */ /* 0x000fe40004800000 */
[----:B------:R-:W-:Y:S02]  /*4690*/  FSEL R189, R189, -INF , !P0 ;  /* 0xff800000bdbd7808 */ /* 0x000fe40004000000 */
[----:B--2---:R-:W-:Y:S01]  /*46a0*/  FSEL R193, R76, -INF , !P2 ;  /* 0xff8000004cc17808 */ /* 0x004fe20005000000 */
[----:B-1----:R-:W-:Y:S01]  /*46b0*/  FMUL.FTZ R5, R57, c[0x0][0x2ec] ;  /* 0x0000bb0039057a20 */ /* 0x002fe20000410000 */
[----:B------:R-:W-:Y:S02]  /*46c0*/  FSEL R57, R84, -INF , !P4 ;  /* 0xff80000054397808 */ /* 0x000fe40006000000 */
[----:B------:R-:W-:Y:S01]  /*46d0*/  ISETP.GE.AND P4, PT, R3, R25, PT ;  /* 0x000000190300720c */ /* 0x000fe20003f86270 */
[----:B------:R1:W-:Y:S01]  /*46e0*/  MUFU.TANH R13, R5 ;  /* 0x00000005000d7308 */ /* 0x0003e20000002400 */
[----:B------:R-:W-:-:S02]  /*46f0*/  IADD3 R3, R2, 0x21, RZ ;  /* 0x0000002102037810 */ /* 0x000fc40007ffe0ff */
[----:B------:R-:W-:Y:S02]  /*4700*/  FSEL R190, R78, -INF , !P4 ;  /* 0xff8000004ebe7808 */ /* 0x000fe40006000000 */
[C---:B------:R-:W-:Y:S02]  /*4710*/  ISETP.GE.AND P6, PT, R3.reuse, R14, PT ;  /* 0x0000000e0300720c */ /* 0x040fe40003fc6270 */
[C---:B------:R-:W-:Y:S02]  /*4720*/  ISETP.GE.AND P5, PT, R3.reuse, R15, PT ;  /* 0x0000000f0300720c */ /* 0x040fe40003fa6270 */
[----:B------:R-:W-:Y:S02]  /*4730*/  ISETP.GE.AND P1, PT, R3, R24, PT ;  /* 0x000000180300720c */ /* 0x000fe40003f26270 */
[----:B------:R-:W-:Y:S02]  /*4740*/  FSEL R182, R182, -INF , !P6 ;  /* 0xff800000b6b67808 */ /* 0x000fe40007000000 */
[----:B------:R-:W-:-:S02]  /*4750*/  FSEL R183, R183, -INF , !P5 ;  /* 0xff800000b7b77808 */ /* 0x000fc40006800000 */
[----:B------:R-:W-:Y:S01]  /*4760*/  FSEL R191, R75, -INF , !P1 ;  /* 0xff8000004bbf7808 */ /* 0x000fe20004800000 */
[----:B-1----:R-:W-:Y:S01]  /*4770*/  FMUL.FTZ R5, R58, c[0x0][0x2ec] ;  /* 0x0000bb003a057a20 */ /* 0x002fe20000410000 */
[----:B------:R-:W-:Y:S02]  /*4780*/  FSEL R58, R79, -INF , !P3 ;  /* 0xff8000004f3a7808 */ /* 0x000fe40005800000 */
[----:B------:R-:W-:Y:S01]  /*4790*/  ISETP.GE.AND P3, PT, R3, R25, PT ;  /* 0x000000190300720c */ /* 0x000fe20003f66270 */
[----:B------:R1:W2:Y:S01]  /*47a0*/  MUFU.TANH R12, R5 ;  /* 0x00000005000c7308 */ /* 0x0002a20000002400 */
[----:B------:R-:W-:Y:S02]  /*47b0*/  IADD3 R3, R2, 0x29, RZ ;  /* 0x0000002902037810 */ /* 0x000fe40007ffe0ff */
[----:B------:R-:W-:Y:S02]  /*47c0*/  FSEL R188, R77, -INF , !P3 ;  /* 0xff8000004dbc7808 */ /* 0x000fe40005800000 */
[----:B------:R-:W-:-:S02]  /*47d0*/  ISETP.GE.AND P5, PT, R3, R14, PT ;  /* 0x0000000e0300720c */ /* 0x000fc40003fa6270 */
[C---:B------:R-:W-:Y:S02]  /*47e0*/  ISETP.GE.AND P3, PT, R3.reuse, R15, PT ;  /* 0x0000000f0300720c */ /* 0x040fe40003f66270 */
[----:B------:R-:W-:Y:S02]  /*47f0*/  ISETP.GE.AND P1, PT, R3, R25, PT ;  /* 0x000000190300720c */ /* 0x000fe40003f26270 */
[----:B-----5:R-:W-:Y:S02]  /*4800*/  FSEL R167, R74, -INF , !P5 ;  /* 0xff8000004aa77808 */ /* 0x020fe40006800000 */
[----:B------:R-:W-:Y:S02]  /*4810*/  FSEL R166, R72, -INF , !P3 ;  /* 0xff80000048a67808 */ /* 0x000fe40005800000 */
[----:B---3--:R-:W-:Y:S02]  /*4820*/  FSEL R173, R46, -INF , !P1 ;  /* 0xff8000002ead7808 */ /* 0x008fe40004800000 */
[----:B-1----:R-:W-:-:S04]  /*4830*/  IADD3 R5, R2, 0x28, RZ ;  /* 0x0000002802057810 */ /* 0x002fc80007ffe0ff */
[C---:B------:R-:W-:Y:S02]  /*4840*/  ISETP.GE.AND P0, PT, R5.reuse, R14, PT ;  /* 0x0000000e0500720c */ /* 0x040fe40003f06270 */
[----:B------:R-:W-:Y:S02]  /*4850*/  ISETP.GE.AND P4, PT, R5, R15, PT ;  /* 0x0000000f0500720c */ /* 0x000fe40003f86270 */
[----:B------:R-:W-:Y:S02]  /*4860*/  FSEL R180, R73, -INF , !P0 ;  /* 0xff80000049b47808 */ /* 0x000fe40004000000 */
[C---:B------:R-:W-:Y:S02]  /*4870*/  ISETP.GE.AND P2, PT, R5.reuse, R25, PT ;  /* 0x000000190500720c */ /* 0x040fe40003f46270 */
[-C--:B------:R-:W-:Y:S01]  /*4880*/  ISETP.GE.AND P6, PT, R5, R24.reuse, PT ;  /* 0x000000180500720c */ /* 0x080fe20003fc6270 */
[----:B------:R-:W-:Y:S01]  /*4890*/  FMUL.FTZ R5, R21, c[0x0][0x2ec] ;  /* 0x0000bb0015057a20 */ /* 0x000fe20000410000 */
[----:B------:R-:W-:-:S02]  /*48a0*/  ISETP.GE.AND P0, PT, R3, R24, PT ;  /* 0x000000180300720c */ /* 0x000fc40003f06270 */
[----:B------:R-:W-:Y:S01]  /*48b0*/  IADD3 R3, R2, 0x30, RZ ;  /* 0x0000003002037810 */ /* 0x000fe20007ffe0ff */
[----:B------:R1:W-:Y:S01]  /*48c0*/  MUFU.TANH R10, R5 ;  /* 0x00000005000a7308 */ /* 0x0003e20000002400 */
[----:B------:R-:W-:Y:S02]  /*48d0*/  FSEL R172, R69, -INF , !P4 ;  /* 0xff80000045ac7808 */ /* 0x000fe40006000000 */
[----:B------:R-:W-:Y:S02]  /*48e0*/  FSEL R175, R68, -INF , !P2 ;  /* 0xff80000044af7808 */ /* 0x000fe40005000000 */
[----:B----4-:R-:W-:Y:S01]  /*48f0*/  FSEL R181, R6, -INF , !P6 ;  /* 0xff80000006b57808 */ /* 0x010fe20007000000 */
[----:B------:R-:W-:Y:S01]  /*4900*/  FMUL.FTZ R6, R22, c[0x0][0x2ec] ;  /* 0x0000bb0016067a20 */ /* 0x000fe20000410000 */
[C---:B------:R-:W-:Y:S02]  /*4910*/  ISETP.GE.AND P4, PT, R3.reuse, R14, PT ;  /* 0x0000000e0300720c */ /* 0x040fe40003f86270 */
[C---:B------:R-:W-:Y:S01]  /*4920*/  ISETP.GE.AND P2, PT, R3.reuse, R15, PT ;  /* 0x0000000f0300720c */ /* 0x040fe20003f46270 */
[----:B------:R3:W4:Y:S01]  /*4930*/  MUFU.TANH R9, R6 ;  /* 0x0000000600097308 */ /* 0x0007220000002400 */
[----:B------:R-:W-:-:S02]  /*4940*/  ISETP.GE.AND P6, PT, R3, R25, PT ;  /* 0x000000190300720c */ /* 0x000fc40003fc6270 */
[----:B------:R-:W-:Y:S02]  /*4950*/  ISETP.GE.AND P5, PT, R3, R24, PT ;  /* 0x000000180300720c */ /* 0x000fe40003fa6270 */
[----:B------:R-:W-:Y:S01]  /*4960*/  IADD3 R3, R2, 0x31, RZ ;  /* 0x0000003102037810 */ /* 0x000fe20007ffe0ff */
[----:B-1----:R-:W-:Y:S01]  /*4970*/  FMUL.FTZ R5, R23, c[0x0][0x2ec] ;  /* 0x0000bb0017057a20 */ /* 0x002fe20000410000 */
[----:B------:R-:W-:Y:S02]  /*4980*/  FSEL R174, R45, -INF , !P0 ;  /* 0xff8000002dae7808 */ /* 0x000fe40004000000 */
[----:B------:R-:W-:Y:S01]  /*4990*/  FSEL R214, R44, -INF , !P4 ;  /* 0xff8000002cd67808 */ /* 0x000fe20006000000 */
[----:B------:R1:W-:Y:S01]  /*49a0*/  MUFU.TANH R8, R5 ;  /* 0x0000000500087308 */ /* 0x0003e20000002400 */
[C---:B------:R-:W-:Y:S02]  /*49b0*/  ISETP.GE.AND P3, PT, R3.reuse, R14, PT ;  /* 0x0000000e0300720c */ /* 0x040fe40003f66270 */
[----:B------:R-:W-:-:S02]  /*49c0*/  ISETP.GE.AND P1, PT, R3, R15, PT ;  /* 0x0000000f0300720c */ /* 0x000fc40003f26270 */
[C---:B------:R-:W-:Y:S01]  /*49d0*/  ISETP.GE.AND P0, PT, R3.reuse, R25, PT ;  /* 0x000000190300720c */ /* 0x040fe20003f06270 */
[----:B---3--:R-:W-:Y:S01]  /*49e0*/  FMUL.FTZ R6, R18, c[0x0][0x2ec] ;  /* 0x0000bb0012067a20 */ /* 0x008fe20000410000 */
[----:B------:R-:W-:Y:S02]  /*49f0*/  ISETP.GE.AND P4, PT, R3, R24, PT ;  /* 0x000000180300720c */ /* 0x000fe40003f86270 */
[----:B------:R-:W-:Y:S02]  /*4a00*/  IADD3 R3, R2, 0x38, RZ ;  /* 0x0000003802037810 */ /* 0x000fe40007ffe0ff */
[----:B--2---:R-:W-:Y:S01]  /*4a10*/  FSEL R213, R12, -INF , !P2 ;  /* 0xff8000000cd57808 */ /* 0x004fe20005000000 */
[----:B------:R-:W2:Y:S01]  /*4a20*/  MUFU.TANH R6, R6 ;  /* 0x0000000600067308 */ /* 0x000ea20000002400 */
[----:B------:R-:W-:Y:S02]  /*4a30*/  FSEL R205, R32, -INF , !P6 ;  /* 0xff80000020cd7808 */ /* 0x000fe40007000000 */
[----:B------:R-:W-:Y:S01]  /*4a40*/  FSEL R179, R34, -INF , !P5 ;  /* 0xff80000022b37808 */ /* 0x000fe20006800000 */
[----:B-1----:R-:W-:Y:S01]  /*4a50*/  FMUL.FTZ R5, R17, c[0x0][0x2ec] ;  /* 0x0000bb0011057a20 */ /* 0x002fe20000410000 */
[----:B------:R-:W-:-:S02]  /*4a60*/  FSEL R249, R13, -INF , !P3 ;  /* 0xff8000000df97808 */ /* 0x000fc40005800000 */
[C---:B------:R-:W-:Y:S02]  /*4a70*/  ISETP.GE.AND P2, PT, R3.reuse, R14, PT ;  /* 0x0000000e0300720c */ /* 0x040fe40003f46270 */
[C---:B------:R-:W-:Y:S01]  /*4a80*/  ISETP.GE.AND P6, PT, R3.reuse, R15, PT ;  /* 0x0000000f0300720c */ /* 0x040fe20003fc6270 */
[----:B------:R-:W1:Y:S01]  /*4a90*/  MUFU.TANH R5, R5 ;  /* 0x0000000500057308 */ /* 0x000e620000002400 */
[C---:B------:R-:W-:Y:S02]  /*4aa0*/  ISETP.GE.AND P5, PT, R3.reuse, R25, PT ;  /* 0x000000190300720c */ /* 0x040fe40003fa6270 */
[----:B------:R-:W-:Y:S01]  /*4ab0*/  ISETP.GE.AND P3, PT, R3, R24, PT ;  /* 0x000000180300720c */ /* 0x000fe20003f66270 */
[----:B------:R-:W-:Y:S01]  /*4ac0*/  FMUL.FTZ R3, R19, c[0x0][0x2ec] ;  /* 0x0000bb0013037a20 */ /* 0x000fe20000410000 */
[----:B------:R-:W-:Y:S02]  /*4ad0*/  FSEL R204, R33, -INF , !P0 ;  /* 0xff80000021cc7808 */ /* 0x000fe40004000000 */
[----:B------:R-:W-:-:S02]  /*4ae0*/  ISETP.GE.AND P0, PT, R2, R15, PT ;  /* 0x0000000f0200720c */ /* 0x000fc40003f06270 */
[----:B------:R-:W-:Y:S01]  /*4af0*/  FSEL R250, R59, -INF , !P1 ;  /* 0xff8000003bfa7808 */ /* 0x000fe20004800000 */
[----:B------:R-:W3:Y:S01]  /*4b00*/  MUFU.TANH R3, R3 ;  /* 0x0000000300037308 */ /* 0x000ee20000002400 */
[----:B------:R-:W-:Y:S02]  /*4b10*/  FSEL R125, R115, -INF , !P0 ;  /* 0xff800000737d7808 */ /* 0x000fe40004000000 */
[----:B------:R-:W-:Y:S02]  /*4b20*/  PLOP3.LUT P0, PT, PT, PT, UP0, 0x80, 0x0 ;  /* 0x000000000000781c */ /* 0x000fe40003f0f008 */
[----:B------:R-:W-:Y:S02]  /*4b30*/  FSEL R212, R35, -INF , !P4 ;  /* 0xff80000023d47808 */ /* 0x000fe40006000000 */
[----:B------:R-:W-:Y:S02]  /*4b40*/  FSEL R246, R20, -INF , !P2 ;  /* 0xff80000014f67808 */ /* 0x000fe40005000000 */
[----:B------:R-:W-:-:S02]  /*4b50*/  ISETP.GE.AND P1, PT, R2, R14, PT ;  /* 0x0000000e0200720c */ /* 0x000fc40003f26270 */
[C---:B------:R-:W-:Y:S02]  /*4b60*/  ISETP.GE.AND P4, PT, R2.reuse, R25, PT ;  /* 0x000000190200720c */ /* 0x040fe40003f86270 */
[C---:B------:R-:W-:Y:S02]  /*4b70*/  ISETP.GE.AND P2, PT, R2.reuse, R24, PT ;  /* 0x000000180200720c */ /* 0x040fe40003f46270 */
[----:B------:R-:W-:Y:S02]  /*4b80*/  IADD3 R2, R2, 0x39, RZ ;  /* 0x0000003902027810 */ /* 0x000fe40007ffe0ff */
[----:B----4-:R-:W-:Y:S02]  /*4b90*/  FSEL R248, R9, -INF , !P6 ;  /* 0xff80000009f87808 */ /* 0x010fe40007000000 */
[----:B------:R-:W-:Y:S02]  /*4ba0*/  FSEL R252, R16, -INF , !P5 ;  /* 0xff80000010fc7808 */ /* 0x000fe40006800000 */
[----:B--2---:R-:W-:-:S02]  /*4bb0*/  FSEL R207, R6, -INF , !P3 ;  /* 0xff80000006cf7808 */ /* 0x004fc40005800000 */
        /* <DEDUP_REMOVED lines=9> */
[----:B-1----:R-:W-:Y:S02]  /*4c50*/  FSEL R251, R5, -INF , !P3 ;  /* 0xff80000005fb7808 */ /* 0x002fe40005800000 */
[----:B---3--:R-:W-:Y:S01]  /*4c60*/  FSEL R178, R3, -INF , !P1 ;  /* 0xff80000003b27808 */ /* 0x008fe20004800000 */
        /* <DEDUP_REMOVED lines=73> */
.L_x_242:
[----:B------:R-:W-:Y:S05]  /*5100*/  BSYNC B0 ;  /* 0x0000000000007941 */ /* 0x000fea0003800000 */
.L_x_241:
[----:B------:R-:W0:Y:S02]  /*5110*/  LDGDEPBAR ;  /* 0x00000000000079af */ /* 0x000e240000000000 */
.L_x_240:
        /* <DEDUP_REMOVED lines=73> */
[----:B--2---:R-:W-:-:S03]  /*55b0*/  FMNMX.FTZ R2, R2, R3, !PT ;  /* 0x0000000302027209 */ /* 0x004fc60007810000 */
[----:B------:R-:W-:Y:S04]  /*55c0*/  LDSM.16.MT88.4 R72, [R234+0xe800] ;  /* 0x00e80000ea48783b */ /* 0x000fe80000004200 */
        /* <DEDUP_REMOVED lines=33> */
[----:B--2---:R-:W-:Y:S01]  /*57e0*/  F2FP.PACK_AB R7, R24, R238 ;  /* 0x000000ee1807723e */ /* 0x004fe200000000ff */
[----:B------:R-:W-:Y:S04]  /*57f0*/  LDSM.16.MT88.4 R60, [R233+0xc800] ;  /* 0x00c80000e93c783b */ /* 0x000fe80000004200 */
        /* <DEDUP_REMOVED lines=11> */
[----:B------:R-:W-:Y:S02]  /*58b0*/  FFMA.FTZ R2, R54, c[0x0][0x23c], -R13 ;  /* 0x00008f0036027a23 */ /* 0x000fe4000001080d */
[----:B------:R-:W-:Y:S02]  /*58c0*/  LDSM.16.MT88.4 R52, [R234+0xc800] ;  /* 0x00c80000ea34783b */ /* 0x000fe40000004200 */
[C---:B------:R-:W-:Y:S02]  /*58d0*/  HMMA.16816.F32 R156, R4.reuse, R88, RZ ;  /* 0x00000058049c723c */ /* 0x040fe400000018ff */
[----:B------:R2:W-:Y:S06]  /*58e0*/  MUFU.EX2 R177, R2 ;  /* 0x0000000200b17308 */ /* 0x0005ec0000000800 */
[----:B------:R-:W-:Y:S01]  /*58f0*/  HMMA.16816.F32 R152, R4, R92, RZ ;  /* 0x0000005c0498723c */ /* 0x000fe200000018ff */
[----:B-1----:R-:W-:-:S02]  /*5900*/  FMNMX.FTZ R8, R139, R0, !PT ;  /* 0x000000008b087209 */ /* 0x002fc40007810000 */
[----:B------:R-:W-:-:S05]  /*5910*/  FMNMX.FTZ R0, R245, R9, !PT ;  /* 0x00000009f5007209 */ /* 0x000fca0007810000 */
[C---:B------:R-:W-:Y:S01]  /*5920*/  HMMA.16816.F32 R144, R4.reuse, R96, RZ ;  /* 0x000000600490723c */ /* 0x040fe200000018ff */
[----:B------:R-:W1:Y:S01]  /*5930*/  SHFL.BFLY PT, R9, R0, 0x2, 0x1f ;  /* 0x0c401f0000097f89 */ /* 0x000e6200000e0000 */
[----:B--2---:R-:W-:Y:S01]  /*5940*/  FMNMX.FTZ R2, R138, R8, !PT ;  /* 0x000000088a027209 */ /* 0x004fe20007810000 */
[----:B------:R-:W-:Y:S02]  /*5950*/  FFMA.FTZ R8, R27, c[0x0][0x23c], -R13 ;  /* 0x00008f001b087a23 */ /* 0x000fe4000001080d */
[----:B------:R-:W-:Y:S01]  /*5960*/  IMAD.MOV.U32 R27, RZ, RZ, R212 ;  /* 0x000000ffff1b7224 */ /* 0x000fe200078e00d4 */
        /* <DEDUP_REMOVED lines=10> */
[----:B-1----:R-:W-:Y:S01]  /*5a10*/  FMNMX.FTZ R0, R0, R9, !PT ;  /* 0x0000000900007209 */ /* 0x002fe20007810000 */
[----:B------:R-:W-:Y:S01]  /*5a20*/  LDSM.16.MT88.4 R64, [R235+0xc800] ;  /* 0x00c80000eb40783b */ /* 0x000fe20000004200 */
[----:B------:R1:W-:Y:S01]  /*5a30*/  MUFU.EX2 R215, R8 ;  /* 0x0000000800d77308 */ /* 0x0003e20000000800 */
[----:B---3--:R-:W-:Y:S02]  /*5a40*/  F2FP.PACK_AB R10, R19, R177 ;  /* 0x000000b1130a723e */ /* 0x008fe400000000ff */
[----:B------:R-:W2:Y:S02]  /*5a50*/  SHFL.BFLY PT, R18, R0, 0x1, 0x1f ;  /* 0x0c201f0000127f89 */ /* 0x000ea400000e0000 */
[C---:B------:R-:W-:Y:S08]  /*5a60*/  HMMA.16816.F32 R100, R4.reuse, R50, RZ ;  /* 0x000000320464723c */ /* 0x040ff000000018ff */
[----:B------:R-:W-:Y:S01]  /*5a70*/  HMMA.16816.F32 R84, R4, R90, RZ ;  /* 0x0000005a0454723c */ /* 0x000fe200000018ff */
[----:B-1----:R-:W-:-:S04]  /*5a80*/  FFMA.FTZ R8, R56, c[0x0][0x23c], -R12 ;  /* 0x00008f0038087a23 */ /* 0x002fc8000001080c */
        /* <DEDUP_REMOVED lines=8> */
[----:B---3--:R-:W-:Y:S02]  /*5b10*/  F2FP.PACK_AB R9, R3, R215 ;  /* 0x000000d70309723e */ /* 0x008fe400000000ff */
        /* <DEDUP_REMOVED lines=15> */
[----:B------:R1:W-:Y:S01]  /*5c10*/  MUFU.EX2 R176, R4 ;  /* 0x0000000400b07308 */ /* 0x0003e20000000800 */
[----:B--2---:R-:W-:-:S07]  /*5c20*/  F2FP.PACK_AB R11, R206, R244 ;  /* 0x000000f4ce0b723e */ /* 0x004fce00000000ff */
[----:B------:R-:W-:Y:S01]  /*5c30*/  HMMA.16816.F32 R196, R8, R60, R68 ;  /* 0x0000003c08c4723c */ /* 0x000fe20000001844 */
[----:B------:R-:W2:Y:S01]  /*5c40*/  LDSM.16.MT88.4 R68, [R235+0xe800] ;  /* 0x00e80000eb44783b */ /* 0x000ea20000004200 */
[----:B---3--:R-:W-:Y:S01]  /*5c50*/  FMNMX.FTZ R0, R16, R17, !PT ;  /* 0x0000001110007209 */ /* 0x008fe20007810000 */
[----:B-1----:R-:W-:-:S05]  /*5c60*/  FFMA.FTZ R4, R163, c[0x0][0x23c], -R2 ;  /* 0x00008f00a3047a23 */ /* 0x002fca0000010802 */
[C---:B------:R-:W-:Y:S01]  /*5c70*/  HMMA.16816.F32 R228, R8.reuse, R64, R152 ;  /* 0x0000004008e4723c */ /* 0x040fe20000001898 */
[----:B------:R-:W1:Y:S01]  /*5c80*/  SHFL.BFLY PT, R5, R0, 0x1, 0x1f ;  /* 0x0c201f0000057f89 */ /* 0x000e6200000e0000 */
[----:B------:R3:W-:Y:S06]  /*5c90*/  MUFU.EX2 R26, R4 ;  /* 0x00000004001a7308 */ /* 0x0007ec0000000800 */
[C---:B------:R-:W-:Y:S08]  /*5ca0*/  HMMA.16816.F32 R128, R8.reuse, R56, R128 ;  /* 0x000000380880723c */ /* 0x040ff00000001880 */
[----:B------:R-:W-:Y:S01]  /*5cb0*/  HMMA.16816.F32 R168, R8, R76, R144 ;  /* 0x0000004c08a8723c */ /* 0x000fe20000001890 */
[----:B---3--:R-:W-:-:S04]  /*5cc0*/  FFMA.FTZ R4, R162, c[0x0][0x23c], -R2 ;  /* 0x00008f00a2047a23 */ /* 0x008fc80000010802 */
[----:B------:R3:W-:Y:S03]  /*5cd0*/  MUFU.EX2 R241, R4 ;  /* 0x0000000400f17308 */ /* 0x0007e60000000800 */
[C---:B------:R-:W-:Y:S07]  /*5ce0*/  HMMA.16816.F32 R224, R8.reuse, R80, R156 ;  /* 0x0000005008e0723c */ /* 0x040fee000000189c */
[----:B------:R-:W-:Y:S01]  /*5cf0*/  IMAD.MOV.U32 R159, RZ, RZ, R206 ;  /* 0x000000ffff9f7224 */ /* 0x000fe200078e00ce */
[----:B------:R-:W-:Y:S01]  /*5d00*/  MOV R155, R128 ;  /* 0x00000080009b7202 */ /* 0x000fe20000000f00 */
[----:B------:R-:W-:Y:S01]  /*5d10*/  IMAD.MOV.U32 R154, RZ, RZ, R129 ;  /* 0x000000ffff9a7224 */ /* 0x000fe200078e0081 */
[----:B------:R-:W-:Y:S01]  /*5d20*/  MOV R153, R130 ;  /* 0x0000008200997202 */ /* 0x000fe20000000f00 */
[----:B------:R-:W-:Y:S01]  /*5d30*/  IMAD.MOV.U32 R152, RZ, RZ, R131 ;  /* 0x000000ffff987224 */ /* 0x000fe200078e0083 */
[C---:B------:R-:W-:Y:S01]  /*5d40*/  HMMA.16816.F32 R208, R8.reuse, R52, R148 ;  /* 0x0000003408d0723c */ /* 0x040fe20000001894 */
[----:B------:R-:W-:Y:S01]  /*5d50*/  MOV R130, R213 ;  /* 0x000000d500827202 */ /* 0x000fe20000000f00 */
[----:B------:R-:W-:Y:S01]  /*5d60*/  IMAD.MOV.U32 R156, RZ, RZ, R205 ;  /* 0x000000ffff9c7224 */ /* 0x000fe200078e00cd */
[----:B------:R-:W-:Y:S01]  /*5d70*/  MOV R131, R207 ;  /* 0x000000cf00837202 */ /* 0x000fe20000000f00 */
[----:B---3--:R-:W-:Y:S01]  /*5d80*/  FFMA.FTZ R4, R160, c[0x0][0x23c], -R2 ;  /* 0x00008f00a0047a23 */ /* 0x008fe20000010802 */
[----:B------:R-:W-:Y:S01]  /*5d90*/  MOV R147, R168 ;  /* 0x000000a800937202 */ /* 0x000fe20000000f00 */
[----:B------:R-:W-:Y:S01]  /*5da0*/  IMAD.MOV.U32 R146, RZ, RZ, R169 ;  /* 0x000000ffff927224 */ /* 0x000fe200078e00a9 */
[----:B------:R-:W-:Y:S01]  /*5db0*/  MOV R145, R170 ;  /* 0x000000aa00917202 */ /* 0x000fe20000000f00 */
[----:B------:R3:W-:Y:S01]  /*5dc0*/  MUFU.EX2 R237, R4 ;  /* 0x0000000400ed7308 */ /* 0x0007e20000000800 */
[----:B------:R-:W-:Y:S01]  /*5dd0*/  IMAD.MOV.U32 R144, RZ, RZ, R171 ;  /* 0x000000ffff907224 */ /* 0x000fe200078e00ab */
[----:B------:R-:W-:Y:S01]  /*5de0*/  MOV R157, R204 ;  /* 0x000000cc009d7202 */ /* 0x000fe20000000f00 */
[----:B------:R-:W-:Y:S01]  /*5df0*/  HMMA.16816.F32 R148, R8, R72, R140 ;  /* 0x000000480894723c */ /* 0x000fe2000000188c */
[----:B------:R-:W-:-:S07]  /*5e00*/  MOV R158, R19 ;  /* 0x00000013009e7202 */ /* 0x000fce0000000f00 */
[----:B--2---:R-:W-:Y:S01]  /*5e10*/  HMMA.16816.F32 R120, R8, R68, R120 ;  /* 0x000000440878723c */ /* 0x004fe20000001878 */
[--C-:B---3--:R-:W-:Y:S01]  /*5e20*/  FFMA.FTZ R4, R135, c[0x0][0x23c], -R2.reuse ;  /* 0x00008f0087047a23 */ /* 0x108fe20000010802 */
[----:B-1----:R-:W-:Y:S01]  /*5e30*/  FMNMX.FTZ R135, R0, R5, !PT ;  /* 0x0000000500877209 */ /* 0x002fe20007810000 */
[----:B------:R-:W-:-:S05]  /*5e40*/  FFMA.FTZ R0, R137, c[0x0][0x23c], -R2 ;  /* 0x00008f0089007a23 */ /* 0x000fca0000010802 */
[----:B------:R-:W-:Y:S01]  /*5e50*/  HMMA.16816.F32 R116, R8, R62, R116 ;  /* 0x0000003e0874723c */ /* 0x000fe20000001874 */
[----:B------:R1:W-:Y:S01]  /*5e60*/  MUFU.EX2 R15, R4 ;  /* 0x00000004000f7308 */ /* 0x0003e20000000800 */
[----:B------:R-:W-:-:S06]  /*5e70*/  FSETP.NEU.FTZ.AND P1, PT, R135, -INF , PT ;  /* 0xff8000008700780b */ /* 0x000fcc0003f3d000 */
[----:B------:R-:W-:Y:S01]  /*5e80*/  HMMA.16816.F32 R168, R8, R54, R100 ;  /* 0x0000003608a8723c */ /* 0x000fe20000001864 */
[----:B------:R2:W-:Y:S01]  /*5e90*/  MUFU.EX2 R195, R0 ;  /* 0x0000000000c37308 */ /* 0x0005e20000000800 */
[----:B------:R-:W-:Y:S01]  /*5ea0*/  MOV R143, R148 ;  /* 0x00000094008f7202 */ /* 0x000fe20000000f00 */
[----:B------:R-:W-:Y:S01]  /*5eb0*/  IMAD.MOV.U32 R142, RZ, RZ, R149 ;  /* 0x000000ffff8e7224 */ /* 0x000fe200078e0095 */
[----:B------:R-:W-:Y:S01]  /*5ec0*/  MOV R141, R150 ;  /* 0x00000096008d7202 */ /* 0x000fe20000000f00 */
[----:B------:R-:W-:-:S03]  /*5ed0*/  IMAD.MOV.U32 R140, RZ, RZ, R151 ;  /* 0x000000ffff8c7224 */ /* 0x000fc600078e0097 */
        /* <DEDUP_REMOVED lines=9> */
[----:B------:R1:W2:Y:S07]  /*5f70*/  MUFU.EX2 R124, R4 ;  /* 0x00000004007c7308 */ /* 0x0002ae0000000800 */
[----:B------:R-:W-:Y:S01]  /*5f80*/  HMMA.16816.F32 R204, R8, R70, R20 ;  /* 0x0000004608cc723c */ /* 0x000fe20000001814 */
[----:B-1----:R-:W-:Y:S01]  /*5f90*/  FFMA.FTZ R4, R125, c[0x0][0x23c], -R0 ;  /* 0x00008f007d047a23 */ /* 0x002fe20000010800 */
[----:B--2---:R-:W-:-:S03]  /*5fa0*/  F2FP.PACK_AB R6, R124, R134 ;  /* 0x000000867c06723e */ /* 0x004fc600000000ff */
[----:B------:R1:W-:Y:S02]  /*5fb0*/  MUFU.EX2 R128, R4 ;  /* 0x0000000400807308 */ /* 0x0003e40000000800 */
[----:B-1----:R-:W-:-:S06]  /*5fc0*/  FFMA.FTZ R4, R164, c[0x0][0x23c], -R0 ;  /* 0x00008f00a4047a23 */ /* 0x002fcc0000010800 */
[----:B------:R1:W2:Y:S02]  /*5fd0*/  MUFU.EX2 R129, R4 ;  /* 0x0000000400817308 */ /* 0x0002a40000000800 */
[----:B-1----:R-:W-:Y:S01]  /*5fe0*/  FFMA.FTZ R4, R165, c[0x0][0x23c], -R0 ;  /* 0x00008f00a5047a23 */ /* 0x002fe20000010800 */
[----:B------:R-:W-:-:S05]  /*5ff0*/  MOV R165, R215 ;  /* 0x000000d700a57202 */ /* 0x000fca0000000f00 */
[----:B------:R1:W-:Y:S02]  /*6000*/  MUFU.EX2 R240, R4 ;  /* 0x0000000400f07308 */ /* 0x0003e40000000800 */
[----:B-1----:R-:W-:-:S06]  /*6010*/  FFMA.FTZ R4, R161, c[0x0][0x23c], -R0 ;  /* 0x00008f00a1047a23 */ /* 0x002fcc0000010800 */
[----:B------:R1:W3:Y:S02]  /*6020*/  MUFU.EX2 R164, R4 ;  /* 0x0000000400a47308 */ /* 0x0002e40000000800 */
[----:B-1----:R-:W-:Y:S02]  /*6030*/  FFMA.FTZ R4, R139, c[0x0][0x23c], -R0 ;  /* 0x00008f008b047a23 */ /* 0x002fe40000010800 */
[----:B------:R-:W-:-:S04]  /*6040*/  IMAD.MOV.U32 R139, RZ, RZ, R214 ;  /* 0x000000ffff8b7224 */ /* 0x000fc800078e00d6 */
[----:B------:R1:W-:Y:S01]  /*6050*/  MUFU.EX2 R14, R4 ;  /* 0x00000004000e7308 */ /* 0x0003e20000000800 */
[----:B------:R-:W-:Y:S07]  /*6060*/  HMMA.16816.F32 R212, R8, R58, R28 ;  /* 0x0000003a08d4723c */ /* 0x000fee000000181c */
[----:B------:R-:W-:Y:S02]  /*6070*/  F2FP.PACK_AB R8, R26, R176 ;  /* 0x000000b01a08723e */ /* 0x000fe400000000ff */
[----:B------:R-:W-:-:S02]  /*6080*/  F2FP.PACK_AB R10, R237, R241 ;  /* 0x000000f1ed0a723e */ /* 0x000fc400000000ff */
[----:B--2---:R-:W-:Y:S02]  /*6090*/  F2FP.PACK_AB R9, R129, R128 ;  /* 0x000000808109723e */ /* 0x004fe400000000ff */
[----:B---3--:R-:W-:Y:S01]  /*60a0*/  F2FP.PACK_AB R11, R164, R240 ;  /* 0x000000f0a40b723e */ /* 0x008fe200000000ff */
[----:B-1----:R-:W-:-:S04]  /*60b0*/  FFMA.FTZ R4, R138, c[0x0][0x23c], -R0 ;  /* 0x00008f008a047a23 */ /* 0x002fc80000010800 */
[----:B------:R1:W2:Y:S02]  /*60c0*/  MUFU.EX2 R138, R4 ;  /* 0x00000004008a7308 */ /* 0x0002a40000000800 */
[C---:B------:R-:W-:Y:S08]  /*60d0*/  HMMA.16816.F32 R20, R8.reuse, R44, RZ ;  /* 0x0000002c0814723c */ /* 0x040ff000000018ff */
[----:B------:R-:W-:Y:S01]  /*60e0*/  HMMA.16816.F32 R16, R8, R48, RZ ;  /* 0x000000300810723c */ /* 0x000fe200000018ff */
[----:B-1----:R-:W-:-:S07]  /*60f0*/  FFMA.FTZ R4, R132, c[0x0][0x23c], -R0 ;  /* 0x00008f0084047a23 */ /* 0x002fce0000010800 */
[C---:B------:R-:W-:Y:S01]  /*6100*/  HMMA.16816.F32 R36, R8.reuse, R92, RZ ;  /* 0x0000005c0824723c */ /* 0x040fe200000018ff */
[----:B--2---:R-:W-:Y:S01]  /*6110*/  F2FP.PACK_AB R5, R138, R14 ;  /* 0x0000000e8a05723e */ /* 0x004fe200000000ff */
[----:B------:R1:W2:Y:S05]  /*6120*/  MUFU.EX2 R84, R4 ;  /* 0x0000000400547308 */ /* 0x0002aa0000000800 */
[----:B------:R-:W-:Y:S01]  /*6130*/  MOV R92, R178 ;  /* 0x000000b2005c7202 */ /* 0x000fe20000000f00 */
[C---:B------:R-:W-:Y:S07]  /*6140*/  HMMA.16816.F32 R40, R8.reuse, R88, RZ ;  /* 0x000000580828723c */ /* 0x040fee00000018ff */
[----:B------:R-:W-:Y:S01]  /*6150*/  IMAD.MOV.U32 R89, RZ, RZ, R130 ;  /* 0x000000ffff597224 */ /* 0x000fe200078e0082 */
[----:B------:R-:W-:Y:S01]  /*6160*/  HMMA.16816.F32 R32, R8, R96, RZ ;  /* 0x000000600820723c */ /* 0x000fe200000018ff */
[----:B------:R-:W-:Y:S01]  /*6170*/  MOV R88, R131 ;  /* 0x0000008300587202 */ /* 0x000fe20000000f00 */
[----:B-1----:R-:W-:-:S02]  /*6180*/  FFMA.FTZ R4, R127, c[0x0][0x23c], -R0 ;  /* 0x00008f007f047a23 */ /* 0x002fc40000010800 */
[----:B--2---:R-:W-:Y:S02]  /*6190*/  IMAD.MOV.U32 R93, RZ, RZ, R84 ;  /* 0x000000ffff5d7224 */ /* 0x004fe400078e0054 */
[----:B------:R1:W2:Y:S02]  /*61a0*/  MUFU.EX2 R85, R4 ;  /* 0x0000000400557308 */ /* 0x0002a40000000800 */
[----:B------:R-:W-:Y:S01]  /*61b0*/  HMMA.16816.F32 R28, R8, R104, RZ ;  /* 0x00000068081c723c */ /* 0x000fe200000018ff */
[----:B------:R-:W-:Y:S01]  /*61c0*/  IMAD.MOV.U32 R97, RZ, RZ, R156 ;  /* 0x000000ffff617224 */ /* 0x000fe200078e009c */
[----:B------:R-:W-:-:S05]  /*61d0*/  MOV R96, R157 ;  /* 0x0000009d00607202 */ /* 0x000fca0000000f00 */
[----:B------:R-:W-:Y:S01]  /*61e0*/  MOV R104, R158 ;  /* 0x0000009e00687202 */ /* 0x000fe20000000f00 */
[----:B------:R-:W-:Y:S01]  /*61f0*/  HMMA.16816.F32 R44, R8, R46, RZ ;  /* 0x0000002e082c723c */ /* 0x000fe200000018ff */
[----:B-1----:R-:W-:Y:S01]  /*6200*/  F2FP.PACK_AB R4, R195, R15 ;  /* 0x0000000fc304723e */ /* 0x002fe200000000ff */
[----:B--2---:R-:W-:Y:S01]  /*6210*/  IMAD.MOV.U32 R105, RZ, RZ, R85 ;  /* 0x000000ffff697224 */ /* 0x004fe200078e0055 */
[----:B------:R-:W-:-:S07]  /*6220*/  F2FP.PACK_AB R7, R85, R84 ;  /* 0x000000545507723e */ /* 0x000fce00000000ff */
        /* <DEDUP_REMOVED lines=9> */
[----:B------:R-:W-:-:S06]  /*62c0*/  MOV R108, R124 ;  /* 0x0000007c006c7202 */ /* 0x000fcc0000000f00 */
[----:B------:R-:W-:Y:S01]  /*62d0*/  IMAD.MOV.U32 R113, RZ, RZ, R159 ;  /* 0x000000ffff717224 */ /* 0x000fe200078e009f */
[----:B------:R-:W-:Y:S07]  /*62e0*/  HMMA.16816.F32 R84, R4, R64, R36 ;  /* 0x000000400454723c */ /* 0x000fee0000001824 */
[----:B------:R-:W-:Y:S01]  /*62f0*/  MOV R65, R96 ;  /* 0x0000006000417202 */ /* 0x000fe20000000f00 */
[----:B------:R-:W-:Y:S01]  /*6300*/  HMMA.16816.F32 R36, R8, R90, RZ ;  /* 0x0000005a0824723c */ /* 0x000fe200000018ff */
[----:B------:R-:W-:Y:S01]  /*6310*/  IMAD.MOV.U32 R64, RZ, RZ, R97 ;  /* 0x000000ffff407224 */ /* 0x000fe200078e0061 */
[----:B------:R-:W-:Y:S01]  /*6320*/  MOV R96, R164 ;  /* 0x000000a400607202 */ /* 0x000fe20000000f00 */
[----:B------:R-:W-:-:S04]  /*6330*/  IMAD.MOV.U32 R97, RZ, RZ, R165 ;  /* 0x000000ffff617224 */ /* 0x000fc800078e00a5 */
[----:B------:R-:W-:Y:S01]  /*6340*/  IMAD.MOV.U32 R90, RZ, RZ, R141 ;  /* 0x000000ffff5a7224 */ /* 0x000fe200078e008d */
[----:B------:R-:W-:Y:S01]  /*6350*/  HMMA.16816.F32 R176, R4, R80, R40 ;  /* 0x0000005004b0723c */ /* 0x000fe20000001828 */
[----:B------:R-:W-:-:S06]  /*6360*/  MOV R91, R140 ;  /* 0x0000008c005b7202 */ /* 0x000fcc0000000f00 */
[----:B------:R-:W-:Y:S01]  /*6370*/  IMAD.MOV.U32 R80, RZ, RZ, R105 ;  /* 0x000000ffff507224 */ /* 0x000fe200078e0069 */
[----:B------:R-:W-:Y:S01]  /*6380*/  HMMA.16816.F32 R128, R4, R76, R32 ;  /* 0x0000004c0480723c */ /* 0x000fe20000001820 */
[----:B------:R-:W-:-:S07]  /*6390*/  MOV R105, R154 ;  /* 0x0000009a00697202 */ /* 0x000fce0000000f00 */
[C---:B------:R-:W-:Y:S08]  /*63a0*/  HMMA.16816.F32 R124, R4.reuse, R72, R28 ;  /* 0x00000048047c723c */ /* 0x040ff0000000181c */
[C---:B------:R-:W-:Y:S08]  /*63b0*/  HMMA.16816.F32 R100, R4.reuse, R56, R20 ;  /* 0x000000380464723c */ /* 0x040ff00000001814 */
[----:B------:R-:W-:Y:S08]  /*63c0*/  HMMA.16816.F32 R156, R4, R68, R16 ;  /* 0x00000044049c723c */ /* 0x000ff00000001810 */
[C---:B------:R-:W-:Y:S08]  /*63d0*/  HMMA.16816.F32 R40, R8.reuse, R50, RZ ;  /* 0x000000320828723c */ /* 0x040ff000000018ff */
[C---:B------:R-:W-:Y:S07]  /*63e0*/  HMMA.16816.F32 R32, R8.reuse, R94, RZ ;  /* 0x0000005e0820723c */ /* 0x040fee00000018ff */
[----:B------:R-:W-:Y:S01]  /*63f0*/  MOV R94, R88 ;  /* 0x00000058005e7202 */ /* 0x000fe20000000f00 */
[----:B------:R-:W-:Y:S01]  /*6400*/  HMMA.16816.F32 R28, R8, R98, RZ ;  /* 0x00000062081c723c */ /* 0x000fe200000018ff */
[----:B------:R-:W-:-:S06]  /*6410*/  IMAD.MOV.U32 R88, RZ, RZ, R143 ;  /* 0x000000ffff587224 */ /* 0x000fcc00078e008f */
[----:B------:R-:W-:Y:S01]  /*6420*/  MOV R98, R52 ;  /* 0x0000003400627202 */ /* 0x000fe20000000f00 */
[----:B------:R-:W-:Y:S01]  /*6430*/  HMMA.16816.F32 R20, R8, R106, RZ ;  /* 0x0000006a0814723c */ /* 0x000fe200000018ff */
[----:B------:R-:W-:Y:S02]  /*6440*/  IMAD.MOV.U32 R52, RZ, RZ, R147 ;  /* 0x000000ffff347224 */ /* 0x000fe400078e0093 */
[----:B------:R-:W-:Y:S01]  /*6450*/  IMAD.MOV.U32 R99, RZ, RZ, R89 ;  /* 0x000000ffff637224 */ /* 0x000fe200078e0059 */
[----:B------:R-:W-:-:S03]  /*6460*/  MOV R89, R142 ;  /* 0x0000008e00597202 */ /* 0x000fc60000000f00 */
[----:B------:R-:W-:Y:S01]  /*6470*/  IMAD.MOV.U32 R106, RZ, RZ, R153 ;  /* 0x000000ffff6a7224 */ /* 0x000fe200078e0099 */
[----:B------:R-:W-:Y:S01]  /*6480*/  HMMA.16816.F32 R16, R8, R110, RZ ;  /* 0x0000006e0810723c */ /* 0x000fe200000018ff */
[----:B------:R-:W-:-:S06]  /*6490*/  MOV R107, R152 ;  /* 0x00000098006b7202 */ /* 0x000fcc0000000f00 */
[----:B------:R-:W-:Y:S01]  /*64a0*/  IMAD.MOV.U32 R111, RZ, RZ, R53 ;  /* 0x000000ffff6f7224 */ /* 0x000fe200078e0035 */
[----:B------:R-:W-:Y:S01]  /*64b0*/  HMMA.16816.F32 R48, R8, R114, RZ ;  /* 0x000000720830723c */ /* 0x000fe200000018ff */
[----:B------:R-:W-:Y:S02]  /*64c0*/  MOV R53, R146 ;  /* 0x0000009200357202 */ /* 0x000fe40000000f00 */
[----:B------:R-:W-:Y:S02]  /*64d0*/  MOV R110, R139 ;  /* 0x0000008b006e7202 */ /* 0x000fe40000000f00 */
[----:B------:R-:W-:Y:S02]  /*64e0*/  MOV R139, R194 ;  /* 0x000000c2008b7202 */ /* 0x000fe40000000f00 */
[----:B------:R-:W-:Y:S01]  /*64f0*/  FFMA.FTZ R8, R192, c[0x0][0x23c], -R2 ;  /* 0x00008f00c0087a23 */ /* 0x000fe20000010802 */
[----:B------:R-:W-:Y:S01]  /*6500*/  HMMA.16816.F32 R36, R4, R82, R36 ;  /* 0x000000520424723c */ /* 0x000fe20000001824 */
[----:B------:R-:W-:-:S02]  /*6510*/  IMAD.MOV.U32 R115, RZ, RZ, R80 ;  /* 0x000000ffff737224 */ /* 0x000fc400078e0050 */
[----:B------:R1:W-:Y:S01]  /*6520*/  MUFU.EX2 R82, R8 ;  /* 0x0000000800527308 */ /* 0x0003e20000000800 */
[----:B------:R-:W-:-:S04]  /*6530*/  IMAD.MOV.U32 R80, RZ, RZ, R93 ;  /* 0x000000ffff507224 */ /* 0x000fc800078e005d */
[C---:B------:R-:W-:Y:S08]  /*6540*/  HMMA.16816.F32 R44, R4.reuse, R62, R44 ;  /* 0x0000003e042c723c */ /* 0x040ff0000000182c */
[----:B------:R-:W-:Y:S01]  /*6550*/  HMMA.16816.F32 R40, R4, R54, R40 ;  /* 0x000000360428723c */ /* 0x000fe20000001828 */
[----:B-1----:R-:W-:-:S04]  /*6560*/  FFMA.FTZ R8, R182, c[0x0][0x23c], -R2 ;  /* 0x00008f00b6087a23 */ /* 0x002fc80000010802 */
[----:B------:R1:W-:Y:S03]  /*6570*/  MUFU.EX2 R81, R8 ;  /* 0x0000000800517308 */ /* 0x0003e60000000800 */
[----:B------:R-:W-:Y:S01]  /*6580*/  HMMA.16816.F32 R32, R4, R66, R32 ;  /* 0x000000420420723c */ /* 0x000fe20000001820 */
[----:B------:R-:W-:Y:S01]  /*6590*/  IMAD.MOV.U32 R54, RZ, RZ, R145 ;  /* 0x000000ffff367224 */ /* 0x000fe200078e0091 */
[----:B------:R-:W-:-:S06]  /*65a0*/  MOV R55, R144 ;  /* 0x0000009000377202 */ /* 0x000fcc0000000f00 */
[----:B------:R-:W-:Y:S01]  /*65b0*/  HMMA.16816.F32 R76, R4, R78, R28 ;  /* 0x0000004e044c723c */ /* 0x000fe2000000181c */
[----:B------:R-:W-:Y:S01]  /*65c0*/  LDSM.16.MT88.4 R28, [R234+0xd000] ;  /* 0x00d00000ea1c783b */ /* 0x000fe20000004200 */
[----:B-1----:R-:W-:-:S06]  /*65d0*/  FFMA.FTZ R8, R180, c[0x0][0x23c], -R2 ;  /* 0x00008f00b4087a23 */ /* 0x002fcc0000010802 */
        /* <DEDUP_REMOVED lines=11> */
[----:B---3--:R-:W-:-:S06]  /*6690*/  F2FP.PACK_AB R10, R137, R95 ;  /* 0x0000005f890a723e */ /* 0x008fcc00000000ff */
[----:B------:R1:W-:Y:S01]  /*66a0*/  MUFU.EX2 R189, R8 ;  /* 0x0000000800bd7308 */ /* 0x0003e20000000800 */
[----:B----4-:R-:W-:Y:S02]  /*66b0*/  FFMA.FTZ R4, R173, c[0x0][0x23c], -R13 ;  /* 0x00008f00ad047a23 */ /* 0x010fe4000001080d */
[----:B-1----:R-:W-:-:S05]  /*66c0*/  FFMA.FTZ R8, R183, c[0x0][0x23c], -R0 ;  /* 0x00008f00b7087a23 */ /* 0x002fca0000010800 */
[----:B------:R1:W3:Y:S02]  /*66d0*/  MUFU.EX2 R132, R8 ;  /* 0x0000000800847308 */ /* 0x0002e40000000800 */
[----:B-1----:R-:W-:Y:S01]  /*66e0*/  FFMA.FTZ R8, R172, c[0x0][0x23c], -R0 ;  /* 0x00008f00ac087a23 */ /* 0x002fe20000010800 */
[----:B---3--:R-:W-:-:S05]  /*66f0*/  MOV R173, R132 ;  /* 0x0000008400ad7202 */ /* 0x008fca0000000f00 */
[----:B------:R1:W3:Y:S01]  /*6700*/  MUFU.EX2 R132, R4 ;  /* 0x0000000400847308 */ /* 0x0002e20000000800 */
[----:B------:R-:W-:Y:S02]  /*6710*/  MOV R172, R94 ;  /* 0x0000005e00ac7202 */ /* 0x000fe40000000f00 */
[----:B------:R-:W-:-:S05]  /*6720*/  F2FP.PACK_AB R9, R173, R189 ;  /* 0x000000bdad09723e */ /* 0x000fca00000000ff */
[----:B------:R4:W-:Y:S01]  /*6730*/  MUFU.EX2 R68, R8 ;  /* 0x0000000800447308 */ /* 0x0009e20000000800 */
[----:B-1----:R-:W-:Y:S01]  /*6740*/  FFMA.FTZ R4, R193, c[0x0][0x23c], -R12 ;  /* 0x00008f00c1047a23 */ /* 0x002fe2000001080c */
[----:B---3--:R-:W-:Y:S01]  /*6750*/  F2FP.PACK_AB R6, R132, R69 ;  /* 0x000000458406723e */ /* 0x008fe200000000ff */
[----:B----4-:R-:W-:-:S05]  /*6760*/  FFMA.FTZ R8, R166, c[0x0][0x23c], -R0 ;  /* 0x00008f00a6087a23 */ /* 0x010fca0000010800 */
[----:B------:R1:W3:Y:S02]  /*6770*/  MUFU.EX2 R133, R8 ;  /* 0x0000000800857308 */ /* 0x0002e40000000800 */
[----:B-1----:R-:W-:Y:S01]  /*6780*/  FFMA.FTZ R8, R190, c[0x0][0x23c], -R13 ;  /* 0x00008f00be087a23 */ /* 0x002fe2000001080d */
[----:B---3--:R-:W-:-:S05]  /*6790*/  F2FP.PACK_AB R11, R133, R68 ;  /* 0x00000044850b723e */ /* 0x008fca00000000ff */
[----:B------:R1:W-:Y:S02]  /*67a0*/  MUFU.EX2 R190, R8 ;  /* 0x0000000800be7308 */ /* 0x0003e40000000800 */
[----:B-1----:R-:W-:-:S06]  /*67b0*/  FFMA.FTZ R8, R188, c[0x0][0x23c], -R13 ;  /* 0x00008f00bc087a23 */ /* 0x002fcc000001080d */
[----:B------:R1:W-:Y:S08]  /*67c0*/  MUFU.EX2 R188, R4 ;  /* 0x0000000400bc7308 */ /* 0x0003f00000000800 */
[----:B------:R3:W-:Y:S01]  /*67d0*/  MUFU.EX2 R112, R8 ;  /* 0x0000000800707308 */ /* 0x0007e20000000800 */
[----:B-1----:R-:W-:Y:S02]  /*67e0*/  FFMA.FTZ R4, R191, c[0x0][0x23c], -R12 ;  /* 0x00008f00bf047a23 */ /* 0x002fe4000001080c */
[----:B------:R-:W-:Y:S01]  /*67f0*/  IMAD.MOV.U32 R191, RZ, RZ, R81 ;  /* 0x000000ffffbf7224 */ /* 0x000fe200078e0051 */
[----:B------:R-:W-:-:S04]  /*6800*/  MOV R81, R104 ;  /* 0x0000006800517202 */ /* 0x000fc80000000f00 */
[----:B------:R1:W4:Y:S01]  /*6810*/  MUFU.EX2 R175, R4 ;  /* 0x0000000400af7308 */ /* 0x0003220000000800 */
[----:B------:R-:W-:Y:S01]  /*6820*/  IMAD.MOV.U32 R104, RZ, RZ, R155 ;  /* 0x000000ffff687224 */ /* 0x000fe200078e009b */
[----:B------:R-:W-:Y:S02]  /*6830*/  MOV R114, R81 ;  /* 0x0000005100727202 */ /* 0x000fe40000000f00 */
[----:B---3--:R-:W-:Y:S02]  /*6840*/  F2FP.PACK_AB R8, R191, R82 ;  /* 0x00000052bf08723e */ /* 0x008fe400000000ff */
[----:B------:R-:W-:-:S05]  /*6850*/  MOV R81, R60 ;  /* 0x0000003c00517202 */ /* 0x000fca0000000f00 */
[----:B--2---:R-:W-:Y:S01]  /*6860*/  HMMA.16816.F32 R148, R8, R16, R148 ;  /* 0x000000100894723c */ /* 0x004fe20000001894 */
[----:B-1----:R-:W-:Y:S01]  /*6870*/  FFMA.FTZ R4, R181, c[0x0][0x23c], -R12 ;  /* 0x00008f00b5047a23 */ /* 0x002fe2000001080c */
[----:B----4-:R-:W-:-:S03]  /*6880*/  F2FP.PACK_AB R5, R175, R188 ;  /* 0x000000bcaf05723e */ /* 0x010fc600000000ff */
[----:B------:R1:W-:Y:S03]  /*6890*/  MUFU.EX2 R62, R4 ;  /* 0x00000004003e7308 */ /* 0x0003e60000000800 */
[C---:B------:R-:W-:Y:S08]  /*68a0*/  HMMA.16816.F32 R44, R8.reuse, R18, R44 ;  /* 0x00000012082c723c */ /* 0x040ff0000000182c */
[----:B------:R-:W-:Y:S01]  /*68b0*/  HMMA.16816.F32 R160, R8, R28, R160 ;  /* 0x0000001c08a0723c */ /* 0x000fe200000018a0 */
[----:B-1----:R-:W-:Y:S01]  /*68c0*/  FFMA.FTZ R4, R174, c[0x0][0x23c], -R12 ;  /* 0x00008f00ae047a23 */ /* 0x002fe2000001080c */
[----:B------:R-:W-:Y:S01]  /*68d0*/  MOV R174, R112 ;  /* 0x0000007000ae7202 */ /* 0x000fe20000000f00 */
[----:B------:R-:W-:-:S05]  /*68e0*/  IMAD.MOV.U32 R112, RZ, RZ, R113 ;  /* 0x000000ffff707224 */ /* 0x000fca00078e0071 */
[C---:B------:R-:W-:Y:S01]  /*68f0*/  HMMA.16816.F32 R40, R8.reuse, R30, R40 ;  /* 0x0000001e0828723c */ /* 0x040fe20000001828 */
[----:B------:R1:W2:Y:S01]  /*6900*/  MUFU.EX2 R63, R4 ;  /* 0x00000004003f7308 */ /* 0x0002a20000000800 */
[----:B------:R-:W-:Y:S02]  /*6910*/  IMAD.MOV.U32 R113, RZ, RZ, R195 ;  /* 0x000000ffff717224 */ /* 0x000fe400078e00c3 */
[----:B------:R-:W-:Y:S02]  /*6920*/  IMAD.MOV.U32 R83, RZ, RZ, R112 ;  /* 0x000000ffff537224 */ /* 0x000fe400078e0070 */
[----:B------:R-:W-:Y:S02]  /*6930*/  IMAD.MOV.U32 R112, RZ, RZ, R61 ;  /* 0x000000ffff707224 */ /* 0x000fe400078e003d */
[C---:B------:R-:W-:Y:S08]  /*6940*/  HMMA.16816.F32 R176, R8.reuse, R20, R176 ;  /* 0x0000001408b0723c */ /* 0x040ff000000018b0 */
[----:B------:R-:W-:Y:S01]  /*6950*/  HMMA.16816.F32 R36, R8, R22, R36 ;  /* 0x000000160824723c */ /* 0x000fe20000001824 */
[----:B-1----:R-:W-:-:S02]  /*6960*/  F2FP.PACK_AB R4, R174, R190 ;  /* 0x000000beae04723e */ /* 0x002fc400000000ff */
[----:B--2---:R-:W-:-:S07]  /*6970*/  F2FP.PACK_AB R7, R63, R62 ;  /* 0x0000003e3f07723e */ /* 0x004fce00000000ff */
[C---:B------:R-:W-:Y:S08]  /*6980*/  HMMA.16816.F32 R144, R4.reuse, R16, R196 ;  /* 0x000000100490723c */ /* 0x040ff000000018c4 */
[C---:B------:R-:W-:Y:S01]  /*6990*/  HMMA.16816.F32 R152, R4.reuse, R18, R116 ;  /* 0x000000120498723c */ /* 0x040fe20000001874 */
[----:B------:R-:W1:Y:S06]  /*69a0*/  LDSM.16.MT88.4 R16, [R235+0xd000] ;  /* 0x00d00000eb10783b */ /* 0x000e6c0000004200 */
[----:B------:R-:W-:Y:S01]  /*69b0*/  IMAD.MOV.U32 R119, RZ, RZ, R95 ;  /* 0x000000ffff777224 */ /* 0x000fe200078e005f */
[----:B------:R-:W-:Y:S01]  /*69c0*/  HMMA.16816.F32 R164, R4, R28, R208 ;  /* 0x0000001c04a4723c */ /* 0x000fe200000018d0 */
[----:B------:R-:W-:Y:S01]  /*69d0*/  IMAD.MOV.U32 R116, RZ, RZ, R62 ;  /* 0x000000ffff747224 */ /* 0x000fe200078e003e */
[----:B------:R-:W-:Y:S01]  /*69e0*/  MOV R118, R68 ;  /* 0x0000004400767202 */ /* 0x000fe20000000f00 */
[----:B------:R-:W-:-:S04]  /*69f0*/  IMAD.MOV.U32 R117, RZ, RZ, R69 ;  /* 0x000000ffff757224 */ /* 0x000fc800078e0045 */
[----:B------:R-:W-:Y:S01]  /*6a00*/  MOV R211, R63 ;  /* 0x0000003f00d37202 */ /* 0x000fe20000000f00 */
[----:B------:R-:W-:Y:S01]  /*6a10*/  HMMA.16816.F32 R168, R4, R30, R168 ;  /* 0x0000001e04a8723c */ /* 0x000fe200000018a8 */
[----:B------:R-:W-:Y:S01]  /*6a20*/  LDSM.16.MT88.4 R28, [R236+0xf000] ;  /* 0x00f00000ec1c783b */ /* 0x000fe20000004200 */
[----:B------:R-:W-:Y:S01]  /*6a30*/  IMAD.MOV.U32 R210, RZ, RZ, R111 ;  /* 0x000000ffffd27224 */ /* 0x000fe200078e006f */
[----:B------:R-:W-:Y:S01]  /*6a40*/  MOV R208, R65 ;  /* 0x0000004100d07202 */ /* 0x000fe20000000f00 */
[----:B------:R-:W-:-:S04]  /*6a50*/  IMAD.MOV.U32 R209, RZ, RZ, R109 ;  /* 0x000000ffffd17224 */ /* 0x000fc800078e006d */
[C---:B------:R-:W-:Y:S07]  /*6a60*/  HMMA.16816.F32 R180, R4.reuse, R20, R224 ;  /* 0x0000001404b4723c */ /* 0x040fee00000018e0 */
[----:B------:R-:W-:Y:S01]  /*6a70*/  IMAD.MOV.U32 R225, RZ, RZ, R99 ;  /* 0x000000ffffe17224 */ /* 0x000fe200078e0063 */
[----:B------:R-:W-:Y:S01]  /*6a80*/  HMMA.16816.F32 R184, R4, R22, R184 ;  /* 0x0000001604b8723c */ /* 0x000fe200000018b8 */
[----:B------:R-:W2:Y:S01]  /*6a90*/  LDSM.16.MT88.4 R20, [R233+0xf000] ;  /* 0x00f00000e914783b */ /* 0x000ea20000004200 */
[----:B------:R-:W-:Y:S01]  /*6aa0*/  IMAD.MOV.U32 R224, RZ, RZ, R110 ;  /* 0x000000ffffe07224 */ /* 0x000fe200078e006e */
[----:B------:R-:W-:-:S02]  /*6ab0*/  MOV R227, R98 ;  /* 0x0000006200e37202 */ /* 0x000fc40000000f00 */
[----:B------:R-:W-:Y:S02]  /*6ac0*/  MOV R99, R92 ;  /* 0x0000005c00637202 */ /* 0x000fe40000000f00 */
[----:B------:R-:W-:Y:S01]  /*6ad0*/  MOV R226, R64 ;  /* 0x0000004000e27202 */ /* 0x000fe20000000f00 */
[----:B-1----:R-:W-:Y:S01]  /*6ae0*/  HMMA.16816.F32 R192, R8, R16, R84 ;  /* 0x0000001008c0723c */ /* 0x002fe20000001854 */
[----:B------:R-:W-:-:S07]  /*6af0*/  MOV R98, R108 ;  /* 0x0000006c00627202 */ /* 0x000fce0000000f00 */
[C---:B------:R-:W-:Y:S07]  /*6b00*/  HMMA.16816.F32 R196, R4.reuse, R16, R228 ;  /* 0x0000001004c4723c */ /* 0x040fee00000018e4 */
[----:B------:R-:W-:Y:S01]  /*6b10*/  MOV R229, R225 ;  /* 0x000000e100e57202 */ /* 0x000fe20000000f00 */
[----:B------:R-:W-:Y:S01]  /*6b20*/  HMMA.16816.F32 R200, R4, R18, R200 ;  /* 0x0000001204c8723c */ /* 0x000fe200000018c8 */
[----:B------:R-:W-:Y:S01]  /*6b30*/  MOV R225, R99 ;  /* 0x0000006300e17202 */ /* 0x000fe20000000f00 */
[----:B------:R-:W-:Y:S01]  /*6b40*/  IMAD.MOV.U32 R99, RZ, RZ, R81 ;  /* 0x000000ffff637224 */ /* 0x000fe200078e0051 */
[----:B------:R-:W-:Y:S01]  /*6b50*/  MOV R81, R139 ;  /* 0x0000008b00517202 */ /* 0x000fe20000000f00 */
[----:B------:R-:W-:Y:S01]  /*6b60*/  IMAD.MOV.U32 R230, RZ, RZ, R226 ;  /* 0x000000ffffe67224 */ /* 0x000fe200078e00e2 */
[----:B------:R-:W-:-:S02]  /*6b70*/  MOV R231, R208 ;  /* 0x000000d000e77202 */ /* 0x000fc40000000f00 */
[----:B------:R-:W-:Y:S01]  /*6b80*/  MOV R226, R112 ;  /* 0x0000007000e27202 */ /* 0x000fe20000000f00 */
[----:B------:R-:W-:Y:S01]  /*6b90*/  HMMA.16816.F32 R140, R8, R18, R32 ;  /* 0x00000012088c723c */ /* 0x000fe20000001820 */
[----:B------:R-:W1:Y:S01]  /*6ba0*/  LDSM.16.MT88.4 R16, [R234+0xf000] ;  /* 0x00f00000ea10783b */ /* 0x000e620000004200 */
[----:B------:R-:W-:Y:S01]  /*6bb0*/  IMAD.MOV.U32 R112, RZ, RZ, R138 ;  /* 0x000000ffff707224 */ /* 0x000fe200078e008a */
[----:B------:R-:W-:Y:S01]  /*6bc0*/  MOV R228, R231 ;  /* 0x000000e700e47202 */ /* 0x000fe20000000f00 */
[----:B------:R-:W-:Y:S01]  /*6bd0*/  IMAD.MOV.U32 R231, RZ, RZ, R226 ;  /* 0x000000ffffe77224 */ /* 0x000fe200078e00e2 */
[----:B------:R-:W3:Y:S01]  /*6be0*/  LDSM.16.MT88.4 R32, [R235+0xf000] ;  /* 0x00f00000eb20783b */ /* 0x000ee20000004200 */
[----:B------:R-:W-:Y:S02]  /*6bf0*/  MOV R226, R137 ;  /* 0x0000008900e27202 */ /* 0x000fe40000000f00 */
[C---:B--2---:R-:W-:Y:S08]  /*6c00*/  HMMA.16816.F32 R52, R4.reuse, R20, R52 ;  /* 0x000000140434723c */ /* 0x044ff00000001834 */
[C---:B------:R-:W-:Y:S08]  /*6c10*/  HMMA.16816.F32 R104, R4.reuse, R28, R104 ;  /* 0x0000001c0468723c */ /* 0x040ff00000001868 */
[C---:B------:R-:W-:Y:S07]  /*6c20*/  HMMA.16816.F32 R60, R4.reuse, R22, R220 ;  /* 0x00000016043c723c */ /* 0x040fee00000018dc */
[----:B------:R-:W-:Y:S01]  /*6c30*/  IMAD.MOV.U32 R223, RZ, RZ, R230 ;  /* 0x000000ffffdf7224 */ /* 0x000fe200078e00e6 */
[----:B------:R-:W-:Y:S01]  /*6c40*/  HMMA.16816.F32 R108, R4, R30, R212 ;  /* 0x0000001e046c723c */ /* 0x000fe200000018d4 */
[----:B------:R-:W-:Y:S01]  /*6c50*/  MOV R230, R225 ;  /* 0x000000e100e67202 */ /* 0x000fe20000000f00 */
[----:B------:R-:W-:Y:S01]  /*6c60*/  IMAD.MOV.U32 R225, RZ, RZ, R210 ;  /* 0x000000ffffe17224 */ /* 0x000fe200078e00d2 */
[----:B------:R-:W-:-:S02]  /*6c70*/  MOV R210, R132 ;  /* 0x0000008400d27202 */ /* 0x000fc40000000f00 */
[----:B------:R-:W-:Y:S02]  /*6c80*/  MOV R222, R231 ;  /* 0x000000e700de7202 */ /* 0x000fe40000000f00 */
[----:B------:R-:W-:Y:S01]  /*6c90*/  MOV R221, R230 ;  /* 0x000000e600dd7202 */ /* 0x000fe20000000f00 */
[----:B------:R-:W-:Y:S01]  /*6ca0*/  HMMA.16816.F32 R56, R8, R30, R56 ;  /* 0x0000001e0838723c */ /* 0x000fe20000001838 */
[----:B------:R-:W-:Y:S02]  /*6cb0*/  MOV R231, R118 ;  /* 0x0000007600e77202 */ /* 0x000fe40000000f00 */
[----:B------:R-:W-:-:S05]  /*6cc0*/  MOV R230, R119 ;  /* 0x0000007700e67202 */ /* 0x000fca0000000f00 */
[C---:B-1----:R-:W-:Y:S08]  /*6cd0*/  HMMA.16816.F32 R88, R4.reuse, R16, R88 ;  /* 0x000000100458723c */ /* 0x042ff00000001858 */
[C---:B---3--:R-:W-:Y:S08]  /*6ce0*/  HMMA.16816.F32 R120, R4.reuse, R32, R120 ;  /* 0x000000200478723c */ /* 0x048ff00000001878 */
[C---:B------:R-:W-:Y:S07]  /*6cf0*/  HMMA.16816.F32 R92, R4.reuse, R18, R216 ;  /* 0x00000012045c723c */ /* 0x040fee00000018d8 */
[----:B------:R-:W-:Y:S01]  /*6d00*/  MOV R219, R221 ;  /* 0x000000dd00db7202 */ /* 0x000fe20000000f00 */
[----:B------:R-:W-:Y:S01]  /*6d10*/  HMMA.16816.F32 R64, R4, R34, R204 ;  /* 0x000000220440723c */ /* 0x000fe200000018cc */
[----:B------:R-:W-:Y:S01]  /*6d20*/  IMAD.MOV.U32 R218, RZ, RZ, R82 ;  /* 0x000000ffffda7224 */ /* 0x000fe200078e0052 */
[----:B------:R-:W-:Y:S01]  /*6d30*/  MOV R82, R83 ;  /* 0x0000005300527202 */ /* 0x000fe20000000f00 */
[----:B------:R-:W-:Y:S01]  /*6d40*/  LDSM.16.MT88.4 R204, [R235+0xd800] ;  /* 0x00d80000ebcc783b */ /* 0x000fe20000004200 */
[----:B------:R-:W-:Y:S01]  /*6d50*/  MOV R83, R114 ;  /* 0x0000007200537202 */ /* 0x000fe20000000f00 */
[----:B------:R-:W-:Y:S01]  /*6d60*/  IMAD.MOV.U32 R114, RZ, RZ, R115 ;  /* 0x000000ffff727224 */ /* 0x000fe200078e0073 */
[----:B------:R-:W-:Y:S01]  /*6d70*/  MOV R115, R98 ;  /* 0x0000006200737202 */ /* 0x000fe20000000f00 */
[--C-:B------:R-:W-:Y:S01]  /*6d80*/  FFMA.FTZ R4, R224, c[0x0][0x23c], -R2.reuse ;  /* 0x00008f00e0047a23 */ /* 0x100fe20000010802 */
[C---:B------:R-:W-:Y:S01]  /*6d90*/  HMMA.16816.F32 R100, R8.reuse, R28, R100 ;  /* 0x0000001c0864723c */ /* 0x040fe20000001864 */
[----:B------:R-:W-:Y:S01]  /*6da0*/  IMAD.MOV.U32 R224, RZ, RZ, R209 ;  /* 0x000000ffffe07224 */ /* 0x000fe200078e00d1 */
[----:B------:R-:W-:Y:S01]  /*6db0*/  MOV R98, R244 ;  /* 0x000000f400627202 */ /* 0x000fe20000000f00 */
[----:B------:R1:W-:Y:S01]  /*6dc0*/  MUFU.EX2 R139, R4 ;  /* 0x00000004008b7308 */ /* 0x0003e20000000800 */
[----:B------:R-:W4:Y:S04]  /*6dd0*/  LDL.LU R244, [R1+0x100] ;  /* 0x0001000001f47983 */ /* 0x000f280000300800 */
[C---:B------:R-:W-:Y:S08]  /*6de0*/  HMMA.16816.F32 R68, R8.reuse, R20, R128 ;  /* 0x000000140844723c */ /* 0x040ff00000001880 */
[----:B------:R-:W-:Y:S01]  /*6df0*/  HMMA.16816.F32 R84, R8, R16, R124 ;  /* 0x000000100854723c */ /* 0x000fe2000000187c */
[----:B-1----:R-:W-:-:S04]  /*6e00*/  FFMA.FTZ R4, R249, c[0x0][0x23c], -R2 ;  /* 0x00008f00f9047a23 */ /* 0x002fc80000010802 */
[----:B------:R1:W3:Y:S03]  /*6e10*/  MUFU.EX2 R208, R4 ;  /* 0x0000000400d07308 */ /* 0x0002e60000000800 */
[C---:B------:R-:W-:Y:S08]  /*6e20*/  HMMA.16816.F32 R20, R8.reuse, R22, R76 ;  /* 0x000000160814723c */ /* 0x040ff0000000184c */
[----:B------:R-:W-:Y:S01]  /*6e30*/  HMMA.16816.F32 R16, R8, R18, R72 ;  /* 0x000000120810723c */ /* 0x000fe20000001848 */
[----:B-1----:R-:W-:-:S07]  /*6e40*/  FFMA.FTZ R4, R246, c[0x0][0x23c], -R2 ;  /* 0x00008f00f6047a23 */ /* 0x002fce0000010802 */
[----:B------:R-:W-:Y:S01]  /*6e50*/  HMMA.16816.F32 R48, R8, R34, R48 ;  /* 0x000000220830723c */ /* 0x000fe20000001830 */
[----:B------:R-:W-:Y:S01]  /*6e60*/  FFMA.FTZ R2, R245, c[0x0][0x23c], -R2 ;  /* 0x00008f00f5027a23 */ /* 0x000fe20000010802 */
[----:B------:R1:W-:Y:S08]  /*6e70*/  MUFU.EX2 R209, R4 ;  /* 0x0000000400d17308 */ /* 0x0003f00000000800 */
[----:B------:R4:W-:Y:S01]  /*6e80*/  MUFU.EX2 R138, R2 ;  /* 0x00000002008a7308 */ /* 0x0009e20000000800 */
[----:B-1----:R-:W1:Y:S01]  /*6e90*/  LDSM.16.MT88.4 R4, [R235+0xf800] ;  /* 0x00f80000eb04783b */ /* 0x002e620000004200 */
[----:B----4-:R-:W-:-:S02]  /*6ea0*/  FFMA.FTZ R2, R229, c[0x0][0x23c], -R0 ;  /* 0x00008f00e5027a23 */ /* 0x010fc40000010800 */
[----:B------:R-:W-:Y:S01]  /*6eb0*/  IMAD.MOV.U32 R229, RZ, RZ, R224 ;  /* 0x000000ffffe57224 */ /* 0x000fe200078e00e0 */
[----:B------:R-:W-:-:S03]  /*6ec0*/  MOV R224, R227 ;  /* 0x000000e300e07202 */ /* 0x000fc60000000f00 */
[----:B------:R4:W-:Y:S01]  /*6ed0*/  MUFU.EX2 R132, R2 ;  /* 0x0000000200847308 */ /* 0x0009e20000000800 */
[----:B------:R-:W-:Y:S02]  /*6ee0*/  IMAD.MOV.U32 R227, RZ, RZ, R133 ;  /* 0x000000ffffe37224 */ /* 0x000fe400078e0085 */
[----:B------:R-:W-:Y:S02]  /*6ef0*/  IMAD.MOV.U32 R220, RZ, RZ, R229 ;  /* 0x000000ffffdc7224 */ /* 0x000fe400078e00e5 */
[----:B------:R-:W-:Y:S01]  /*6f00*/  IMAD.MOV.U32 R229, RZ, RZ, R175 ;  /* 0x000000ffffe57224 */ /* 0x000fe200078e00af */
[----:B------:R-:W-:Y:S01]  /*6f10*/  MOV R175, R27 ;  /* 0x0000001b00af7202 */ /* 0x000fe20000000f00 */
[----:B----4-:R-:W-:-:S04]  /*6f20*/  FFMA.FTZ R2, R250, c[0x0][0x23c], -R0 ;  /* 0x00008f00fa027a23 */ /* 0x010fc80000010800 */
[----:B------:R4:W1:Y:S02]  /*6f30*/  MUFU.EX2 R133, R2 ;  /* 0x0000000200857308 */ /* 0x0008640000000800 */
[--C-:B----4-:R-:W-:Y:S02]  /*6f40*/  FFMA.FTZ R2, R248, c[0x0][0x23c], -R0.reuse ;  /* 0x00008f00f8027a23 */ /* 0x110fe40000010800 */
[----:B------:R-:W-:-:S04]  /*6f50*/  FFMA.FTZ R0, R247, c[0x0][0x23c], -R0 ;  /* 0x00008f00f7007a23 */ /* 0x000fc80000010800 */
[----:B------:R4:W-:Y:S08]  /*6f60*/  MUFU.EX2 R137, R2 ;  /* 0x0000000200897308 */ /* 0x0009f00000000800 */
[----:B------:R1:W1:Y:S01]  /*6f70*/  MUFU.EX2 R31, R0 ;  /* 0x00000000001f7308 */ /* 0x0002620000000800 */
[----:B------:R-:W-:Y:S01]  /*6f80*/  IMAD.MOV.U32 R250, RZ, RZ, R81 ;  /* 0x000000fffffa7224 */ /* 0x000fe200078e0051 */
[----:B------:R-:W-:Y:S01]  /*6f90*/  MOV R248, R112 ;  /* 0x0000007000f87202 */ /* 0x000fe20000000f00 */
[----:B----4-:R-:W-:-:S02]  /*6fa0*/  FFMA.FTZ R2, R172, c[0x0][0x23c], -R12 ;  /* 0x00008f00ac027a23 */ /* 0x010fc4000001080c */
[----:B-1----:R-:W-:Y:S02]  /*6fb0*/  FFMA.FTZ R0, R223, c[0x0][0x23c], -R13 ;  /* 0x00008f00df007a23 */ /* 0x002fe4000001080d */
[----:B------:R-:W-:Y:S02]  /*6fc0*/  IMAD.MOV.U32 R223, RZ, RZ, R224 ;  /* 0x000000ffffdf7224 */ /* 0x000fe400078e00e0 */
[----:B------:R1:W-:Y:S01]  /*6fd0*/  MUFU.EX2 R29, R0 ;  /* 0x00000000001d7308 */ /* 0x0003e20000000800 */
[----:B------:R-:W-:Y:S02]  /*6fe0*/  IMAD.MOV.U32 R224, RZ, RZ, R117 ;  /* 0x000000ffffe07224 */ /* 0x000fe400078e0075 */
[----:B------:R-:W-:Y:S02]  /*6ff0*/  MOV R221, R223 ;  /* 0x000000df00dd7202 */ /* 0x000fe40000000f00 */
[----:B------:R-:W-:-:S03]  /*7000*/  MOV R223, R173 ;  /* 0x000000ad00df7202 */ /* 0x000fc60000000f00 */
[----:B------:R-:W-:Y:S01]  /*7010*/  IMAD.MOV.U32 R216, RZ, RZ, R221 ;  /* 0x000000ffffd87224 */ /* 0x000fe200078e00dd */
[----:B------:R-:W-:Y:S01]  /*7020*/  MOV R247, R113 ;  /* 0x0000007100f77202 */ /* 0x000fe20000000f00 */
[----:B------:R-:W-:Y:S02]  /*7030*/  IMAD.MOV.U32 R221, RZ, RZ, R188 ;  /* 0x000000ffffdd7224 */ /* 0x000fe400078e00bc */
[--C-:B-1----:R-:W-:Y:S01]  /*7040*/  FFMA.FTZ R0, R228, c[0x0][0x23c], -R13.reuse ;  /* 0x00008f00e4007a23 */ /* 0x102fe2000001080d */
[----:B------:R-:W-:Y:S02]  /*7050*/  MOV R228, R225 ;  /* 0x000000e100e47202 */ /* 0x000fe40000000f00 */
[----:B------:R-:W-:Y:S01]  /*7060*/  MOV R225, R116 ;  /* 0x0000007400e17202 */ /* 0x000fe20000000f00 */
[----:B------:R1:W4:Y:S01]  /*7070*/  MUFU.EX2 R30, R0 ;  /* 0x00000000001e7308 */ /* 0x0003220000000800 */
[----:B------:R-:W-:Y:S01]  /*7080*/  HMMA.16816.F32 R116, R8, R32, R156 ;  /* 0x000000200874723c */ /* 0x000fe2000000189c */
[----:B------:R-:W4:Y:S01]  /*7090*/  LDSM.16.MT88.4 R156, [R233+0xd800] ;  /* 0x00d80000e99c783b */ /* 0x000f220000004200 */
[----:B-1----:R-:W-:-:S05]  /*70a0*/  FFMA.FTZ R0, R252, c[0x0][0x23c], -R13 ;  /* 0x00008f00fc007a23 */ /* 0x002fca000001080d */
[----:B------:R1:W-:Y:S02]  /*70b0*/  MUFU.EX2 R28, R0 ;  /* 0x00000000001c7308 */ /* 0x0003e40000000800 */
[----:B-1----:R-:W-:-:S06]  /*70c0*/  FFMA.FTZ R0, R251, c[0x0][0x23c], -R13 ;  /* 0x00008f00fb007a23 */ /* 0x002fcc000001080d */
[----:B------:R1:W-:Y:S02]  /*70d0*/  MUFU.EX2 R27, R0 ;  /* 0x00000000001b7308 */ /* 0x0003e40000000800 */
[----:B-1----:R-:W-:Y:S02]  /*70e0*/  FFMA.FTZ R0, R220, c[0x0][0x23c], -R12 ;  /* 0x00008f00dc007a23 */ /* 0x002fe4000001080c */
[----:B------:R-:W-:Y:S01]  /*70f0*/  IMAD.MOV.U32 R220, RZ, RZ, R222 ;  /* 0x000000ffffdc7224 */ /* 0x000fe200078e00de */
[----:B------:R-:W-:-:S03]  /*7100*/  MOV R222, R228 ;  /* 0x000000e400de7202 */ /* 0x000fc60000000f00 */
[----:B------:R1:W-:Y:S01]  /*7110*/  MUFU.EX2 R11, R0 ;  /* 0x00000000000b7308 */ /* 0x0003e20000000800 */
[----:B------:R-:W-:Y:S01]  /*7120*/  IMAD.MOV.U32 R228, RZ, RZ, R174 ;  /* 0x000000ffffe47224 */ /* 0x000fe200078e00ae */
[----:B------:R-:W-:Y:S02]  /*7130*/  MOV R215, R220 ;  /* 0x000000dc00d77202 */ /* 0x000fe40000000f00 */
[----:B------:R-:W-:Y:S01]  /*7140*/  MOV R217, R222 ;  /* 0x000000de00d97202 */ /* 0x000fe20000000f00 */
[----:B------:R-:W-:Y:S01]  /*7150*/  IMAD.MOV.U32 R32, RZ, RZ, R96 ;  /* 0x000000ffff207224 */ /* 0x000fe200078e0060 */
[----:B------:R-:W-:Y:S01]  /*7160*/  MOV R222, R191 ;  /* 0x000000bf00de7202 */ /* 0x000fe20000000f00 */
[----:B------:R-:W-:Y:S01]  /*7170*/  FADD.FTZ R8, R215, R26 ;  /* 0x0000001ad7087221 */ /* 0x000fe20000010000 */
[----:B------:R-:W-:Y:S01]  /*7180*/  MOV R220, R190 ;  /* 0x000000be00dc7202 */ /* 0x000fe20000000f00 */
[----:B------:R-:W-:Y:S02]  /*7190*/  IMAD.MOV.U32 R215, RZ, RZ, R216 ;  /* 0x000000ffffd77224 */ /* 0x000fe400078e00d8 */
[----:B------:R-:W-:Y:S01]  /*71a0*/  IMAD.MOV.U32 R216, RZ, RZ, R83 ;  /* 0x000000ffffd87224 */ /* 0x000fe200078e0053 */
[----:B------:R-:W-:-:S02]  /*71b0*/  MOV R83, R115 ;  /* 0x0000007300537202 */ /* 0x000fc40000000f00 */
[----:B------:R-:W-:Y:S01]  /*71c0*/  MOV R115, R99 ;  /* 0x0000006300737202 */ /* 0x000fe20000000f00 */
[----:B------:R-:W-:Y:S02]  /*71d0*/  IMAD.MOV.U32 R99, RZ, RZ, R134 ;  /* 0x000000ffff637224 */ /* 0x000fe400078e0086 */
[----:B------:R-:W2:Y:S01]  /*71e0*/  LDL.LU R134, [R1+0xfc] ;  /* 0x0000fc0001867983 */ /* 0x000ea20000300800 */
[----:B------:R-:W-:Y:S01]  /*71f0*/  MOV R214, R217 ;  /* 0x000000d900d67202 */ /* 0x000fe20000000f00 */
[----:B-1----:R-:W-:Y:S01]  /*7200*/  FFMA.FTZ R0, R175, c[0x0][0x23c], -R12 ;  /* 0x00008f00af007a23 */ /* 0x002fe2000001080c */
[----:B------:R-:W-:Y:S01]  /*7210*/  MOV R217, R82 ;  /* 0x0000005200d97202 */ /* 0x000fe20000000f00 */
[----:B------:R-:W1:Y:S01]  /*7220*/  LDSM.16.MT88.4 R172, [R234+0xd800] ;  /* 0x00d80000eaac783b */ /* 0x000e620000004200 */
[----:B------:R-:W-:Y:S01]  /*7230*/  MOV R82, R114 ;  /* 0x0000007200527202 */ /* 0x000fe20000000f00 */
[----:B------:R-:W-:Y:S01]  /*7240*/  IMAD.MOV.U32 R114, RZ, RZ, R98 ;  /* 0x000000ffff727224 */ /* 0x000fe200078e0062 */
[----:B------:R-:W-:Y:S01]  /*7250*/  MOV R98, R80 ;  /* 0x0000005000627202 */ /* 0x000fe20000000f00 */
[----:B------:R3:W1:Y:S01]  /*7260*/  MUFU.EX2 R13, R0 ;  /* 0x00000000000d7308 */ /* 0x0006620000000800 */
[----:B------:R-:W-:-:S02]  /*7270*/  MOV R80, R3 ;  /* 0x0000000300507202 */ /* 0x000fc40000000f00 */
[----:B------:R-:W-:Y:S01]  /*7280*/  MOV R213, R114 ;  /* 0x0000007200d57202 */ /* 0x000fe20000000f00 */
[----:B------:R-:W-:Y:S01]  /*7290*/  IMAD.MOV.U32 R249, RZ, RZ, R98 ;  /* 0x000000fffff97224 */ /* 0x000fe200078e0062 */
[----:B------:R-:W-:Y:S02]  /*72a0*/  MOV R212, R115 ;  /* 0x0000007300d47202 */ /* 0x000fe40000000f00 */
[----:B------:R-:W-:Y:S01]  /*72b0*/  MOV R33, R97 ;  /* 0x0000006100217202 */ /* 0x000fe20000000f00 */
[----:B------:R-:W-:Y:S01]  /*72c0*/  LDSM.16.MT88.4 R112, [R236+0xf800] ;  /* 0x00f80000ec70783b */ /* 0x000fe20000004200 */
[----:B------:R-:W-:Y:S02]  /*72d0*/  MOV R246, R99 ;  /* 0x0000006300f67202 */ /* 0x000fe40000000f00 */
[----:B------:R-:W-:Y:S01]  /*72e0*/  MOV R245, R80 ;  /* 0x0000005000f57202 */ /* 0x000fe20000000f00 */
[----:B------:R-:W-:Y:S01]  /*72f0*/  LDSM.16.MT88.4 R96, [R234+0xf800] ;  /* 0x00f80000ea60783b */ /* 0x000fe20000004200 */
[----:B---3--:R-:W-:Y:S01]  /*7300*/  FFMA.FTZ R0, R219, c[0x0][0x23c], -R12 ;  /* 0x00008f00db007a23 */ /* 0x008fe2000001080c */
[----:B------:R-:W-:Y:S01]  /*7310*/  MOV R219, R189 ;  /* 0x000000bd00db7202 */ /* 0x000fe20000000f00 */
[----:B------:R3:W-:Y:S01]  /*7320*/  MUFU.EX2 R12, R2 ;  /* 0x00000002000c7308 */ /* 0x0007e20000000800 */
[----:B------:R-:W4:Y:S01]  /*7330*/  LDSM.16.MT88.4 R188, [R236+0xd800] ;  /* 0x00d80000ecbc783b */ /* 0x000f220000004200 */
[----:B------:R-:W-:Y:S01]  /*7340*/  MOV R252, R243 ;  /* 0x000000f300fc7202 */ /* 0x000fe20000000f00 */
[----:B------:R-:W-:Y:S01]  /*7350*/  IMAD.MOV.U32 R251, RZ, RZ, R242 ;  /* 0x000000fffffb7224 */ /* 0x000fe200078e00f2 */
[----:B------:R-:W-:Y:S01]  /*7360*/  F2FP.PACK_AB R128, R208, R139 ;  /* 0x0000008bd080723e */ /* 0x000fe200000000ff */
[----:B------:R1:W5:Y:S01]  /*7370*/  LDL.LU R3, [R1+0xf8] ;  /* 0x0000f80001037983 */ /* 0x0003620000300800 */
[----:B---3--:R-:W-:Y:S01]  /*7380*/  FADD.FTZ R2, R215, R214 ;  /* 0x000000d6d7027221 */ /* 0x008fe20000010000 */
[----:B------:R-:W-:Y:S01]  /*7390*/  MOV R215, R82 ;  /* 0x0000005200d77202 */ /* 0x000fe20000000f00 */
[----:B------:R-:W-:-:S02]  /*73a0*/  IMAD.MOV.U32 R214, RZ, RZ, R83 ;  /* 0x000000ffffd67224 */ /* 0x000fc400078e0053 */
[----:B------:R-:W3:Y:S01]  /*73b0*/  LDSM.16.MT88.4 R80, [R233+0xf800] ;  /* 0x00f80000e950783b */ /* 0x000ee20000004200 */
[----:B------:R-:W4:Y:S01]  /*73c0*/  MUFU.EX2 R26, R0 ;  /* 0x00000000001a7308 */ /* 0x000f220000000800 */
[----:B------:R-:W-:Y:S01]  /*73d0*/  F2FP.PACK_AB R129, R133, R132 ;  /* 0x000000848581723e */ /* 0x000fe200000000ff */
[----:B------:R-:W-:Y:S01]  /*73e0*/  FADD.FTZ R9, R252, R251 ;  /* 0x000000fbfc097221 */ /* 0x000fe20000010000 */
[----:B------:R-:W-:Y:S02]  /*73f0*/  F2FP.PACK_AB R130, R138, R209 ;  /* 0x000000d18a82723e */ /* 0x000fe400000000ff */
[----:B------:R-:W-:Y:S02]  /*7400*/  F2FP.PACK_AB R131, R31, R137 ;  /* 0x000000891f83723e */ /* 0x000fe400000000ff */
[----:B----4-:R-:W-:Y:S02]  /*7410*/  F2FP.PACK_AB R124, R30, R29 ;  /* 0x0000001d1e7c723e */ /* 0x010fe400000000ff */
[----:B-1----:R-:W-:-:S02]  /*7420*/  F2FP.PACK_AB R125, R13, R11 ;  /* 0x0000000b0d7d723e */ /* 0x002fc400000000ff */
[----:B------:R-:W-:Y:S01]  /*7430*/  F2FP.PACK_AB R126, R27, R28 ;  /* 0x0000001c1b7e723e */ /* 0x000fe200000000ff */
[----:B------:R-:W-:Y:S01]  /*7440*/  FADD.FTZ R2, R240, R2 ;  /* 0x00000002f0027221 */ /* 0x000fe20000010000 */
[----:B------:R-:W-:Y:S02]  /*7450*/  MOV R252, R32 ;  /* 0x0000002000fc7202 */ /* 0x000fe40000000f00 */
[----:B------:R-:W-:Y:S01]  /*7460*/  F2FP.PACK_AB R127, R26, R12 ;  /* 0x0000000c1a7f723e */ /* 0x000fe200000000ff */
[----:B------:R-:W-:Y:S02]  /*7470*/  FADD.FTZ R0, R241, R8 ;  /* 0x00000008f1007221 */ /* 0x000fe40000010000 */
[----:B------:R-:W-:Y:S01]  /*7480*/  FADD.FTZ R9, R238, R9 ;  /* 0x00000009ee097221 */ /* 0x000fe20000010000 */
[----:B------:R-:W-:Y:S01]  /*7490*/  MOV R32, R232 ;  /* 0x000000e800207202 */ /* 0x000fe20000000f00 */
[----:B------:R-:W-:Y:S01]  /*74a0*/  FADD.FTZ R0, R237, R0 ;  /* 0x00000000ed007221 */ /* 0x000fe20000010000 */
[----:B------:R-:W-:Y:S01]  /*74b0*/  HMMA.16816.F32 R116, R128, R4, R116 ;  /* 0x000000048074723c */ /* 0x000fe20000001874 */
[----:B------:R-:W-:-:S02]  /*74c0*/  FADD.FTZ R2, R252, R2 ;  /* 0x00000002fc027221 */ /* 0x000fc40000010000 */
        /* <DEDUP_REMOVED lines=11> */
[-C--:B------:R-:W-:Y:S08]  /*7580*/  HMMA.16816.F32 R176, R128, R188.reuse, R176 ;  /* 0x000000bc80b0723c */ /* 0x080ff000000018b0 */
[C---:B------:R-:W-:Y:S08]  /*7590*/  HMMA.16816.F32 R180, R124.reuse, R188, R180 ;  /* 0x000000bc7cb4723c */ /* 0x040ff000000018b4 */
[C---:B------:R-:W-:Y:S08]  /*75a0*/  HMMA.16816.F32 R184, R124.reuse, R190, R184 ;  /* 0x000000be7cb8723c */ /* 0x040ff000000018b8 */
[C---:B------:R-:W-:Y:S08]  /*75b0*/  HMMA.16816.F32 R196, R124.reuse, R204, R196 ;  /* 0x000000cc7cc4723c */ /* 0x040ff000000018c4 */
        /* <DEDUP_REMOVED lines=27> */
[----:B------:R1:W5:Y:S01]  /*7770*/  LDL.LU R242, [R1+0xe8] ;  /* 0x0000e80001f27983 */ /* 0x0003620000300800 */
[----:B------:R-:W-:Y:S01]  /*7780*/  FADD.FTZ R5, R245, R8 ;  /* 0x00000008f5057221 */ /* 0x000fe20000010000 */
[----:B------:R-:W-:Y:S02]  /*7790*/  HMMA.16816.F32 R112, R128, R114, R56 ;  /* 0x000000728070723c */ /* 0x000fe40000001838 */
[----:B------:R1:W5:Y:S04]  /*77a0*/  LDL.LU R241, [R1+0xe4] ;  /* 0x0000e40001f17983 */ /* 0x0003680000300800 */
[----:B------:R1:W5:Y:S02]  /*77b0*/  LDL.LU R240, [R1+0xe0] ;  /* 0x0000e00001f07983 */ /* 0x0003640000300800 */
[-C--:B------:R-:W-:Y:S02]  /*77c0*/  HMMA.16816.F32 R124, R124, R6.reuse, R64 ;  /* 0x000000067c7c723c */ /* 0x080fe40000001840 */
[----:B------:R1:W5:Y:S04]  /*77d0*/  LDL.LU R239, [R1+0xdc] ;  /* 0x0000dc0001ef7983 */ /* 0x0003680000300800 */
[----:B------:R1:W5:Y:S02]  /*77e0*/  LDL.LU R238, [R1+0xd8] ;  /* 0x0000d80001ee7983 */ /* 0x0003640000300800 */
[----:B------:R-:W-:Y:S02]  /*77f0*/  HMMA.16816.F32 R128, R128, R6, R48 ;  /* 0x000000068080723c */ /* 0x000fe40000001830 */
[----:B------:R1:W5:Y:S04]  /*7800*/  LDL.LU R237, [R1+0xd4] ;  /* 0x0000d40001ed7983 */ /* 0x0003680000300800 */
[----:B------:R1:W5:Y:S01]  /*7810*/  LDL.LU R232, [R1+0xd0] ;  /* 0x0000d00001e87983 */ /* 0x0003620000300800 */
[----:B------:R-:W-:-:S02]  /*7820*/  FADD.FTZ R6, R246, R4 ;  /* 0x00000004f6067221 */ /* 0x000fc40000010000 */
[----:B------:R-:W-:Y:S01]  /*7830*/  FADD.FTZ R4, R249, R2 ;  /* 0x00000002f9047221 */ /* 0x000fe20000010000 */
[----:B------:R1:W5:Y:S01]  /*7840*/  LDL.LU R25, [R1+0xcc] ;  /* 0x0000cc0001197983 */ /* 0x0003620000300800 */
[----:B------:R-:W-:Y:S02]  /*7850*/  FADD.FTZ R2, R212, R0 ;  /* 0x00000000d4027221 */ /* 0x000fe40000010000 */
[----:B------:R-:W-:Y:S01]  /*7860*/  FADD.FTZ R0, R213, R5 ;  /* 0x00000005d5007221 */ /* 0x000fe20000010000 */
[----:B------:R1:W5:Y:S01]  /*7870*/  LDL.LU R24, [R1+0xc8] ;  /* 0x0000c80001187983 */ /* 0x0003620000300800 */
[----:B------:R-:W-:Y:S02]  /*7880*/  FADD.FTZ R5, R214, R6 ;  /* 0x00000006d6057221 */ /* 0x000fe40000010000 */
[----:B------:R-:W-:Y:S01]  /*7890*/  FADD.FTZ R4, R215, R4 ;  /* 0x00000004d7047221 */ /* 0x000fe20000010000 */
[----:B------:R1:W5:Y:S01]  /*78a0*/  LDL.LU R15, [R1+0xc4] ;  /* 0x0000c400010f7983 */ /* 0x0003620000300800 */
[----:B------:R-:W-:-:S02]  /*78b0*/  FADD.FTZ R0, R217, R0 ;  /* 0x00000000d9007221 */ /* 0x000fc40000010000 */
[----:B------:R-:W-:Y:S01]  /*78c0*/  FADD.FTZ R2, R216, R2 ;  /* 0x00000002d8027221 */ /* 0x000fe20000010000 */
[----:B------:R1:W5:Y:S01]  /*78d0*/  LDL.LU R14, [R1+0xc0] ;  /* 0x0000c000010e7983 */ /* 0x0003620000300800 */
        /* <DEDUP_REMOVED lines=38> */
[----:B------:R-:W3:Y:S04]  /*7b40*/  LDL R227, [R1+0x98] ;  /* 0x0000980001e37983 */ /* 0x000ee80000100800 */
[----:B------:R-:W4:Y:S01]  /*7b50*/  LDL.64 R210, [R1+0xb0] ;  /* 0x0000b00001d27983 */ /* 0x000f220000100a00 */
[----:B------:R-:W-:Y:S01]  /*7b60*/  UIADD3 UR21, UR8, -0x2, URZ ;  /* 0xfffffffe08157890 */ /* 0x000fe2000fffe03f */
[----:B------:R-:W-:-:S04]  /*7b70*/  DEPBAR.LE SB0, 0x0 ;  /* 0x000080000000791a */ /* 0x000fc80000000000 */
[----:B------:R-:W-:Y:S01]  /*7b80*/  USHF.R.S32.HI UR5, URZ, 0x1f, UR21 ;  /* 0x0000001f3f057899 */ /* 0x000fe20008011415 */
[----:B-1----:R-:W-:Y:S01]  /*7b90*/  IMAD.U32 R4, RZ, RZ, UR21 ;  /* 0x00000015ff047e24 */ /* 0x002fe2000f8e00ff */
[----:B------:R-:W-:Y:S02]  /*7ba0*/  UIMAD UR4, UR12, UR21, URZ ;  /* 0x000000150c0472a4 */ /* 0x000fe4000f8e023f */
[----:B------:R-:W-:Y:S02]  /*7bb0*/  UISETP.GE.AND UP0, UPT, UR8, 0x3, UPT ;  /* 0x000000030800788c */ /* 0x000fe4000bf06270 */
[----:B------:R-:W-:Y:S01]  /*7bc0*/  UIMAD UR4, UR5, UR17, UR4 ;  /* 0x00000011050472a4 */ /* 0x000fe2000f8e0204 */
[----:B------:R-:W-:Y:S01]  /*7bd0*/  BAR.SYNC.DEFER_BLOCKING 0x0 ;  /* 0x0000000000007b1d */ /* 0x000fe20000010000 */
[----:B--2---:R-:W-:Y:S02]  /*7be0*/  ISETP.GE.AND P3, PT, R224, c[0x0][0x220], PT ;  /* 0x00008800e0007a0c */ /* 0x004fe40003f66270 */
[----:B---3--:R-:W-:Y:S01]  /*7bf0*/  ISETP.GE.AND P2, PT, R227, c[0x0][0x220], PT ;  /* 0x00008800e3007a0c */ /* 0x008fe20003f46270 */
[----:B----4-:R-:W-:-:S05]  /*7c00*/  IMAD.WIDE.U32 R4, R4, UR17, R210 ;  /* 0x0000001104047c25 */ /* 0x010fca000f8e00d2 */
        /* <DEDUP_REMOVED lines=67> */
[----:B----4-:R-:W4:Y:S04]  /*8040*/  LDSM.16.M88.4 R8, [R240+0x2000] ;  /* 0x00200000f008783b */ /* 0x010f280000000200 */
[----:B------:R-:W-:Y:S04]  /*8050*/  LDSM.16.M88.4 R48, [R239+0x1000] ;  /* 0x00100000ef30783b */ /* 0x000fe80000000200 */
[----:B-1----:R-:W1:Y:S04]  /*8060*/  LDSM.16.M88.4 R4, [R241+0x2000] ;  /* 0x00200000f104783b */ /* 0x002e680000000200 */
[----:B------:R-:W1:Y:S04]  /*8070*/  LDSM.16.M88.4 R52, [R239+0x800] ;  /* 0x00080000ef34783b */ /* 0x000e680000000200 */
[----:B------:R-:W1:Y:S04]  /*8080*/  LDSM.16.M88.4 R44, [R239+0x1800] ;  /* 0x00180000ef2c783b */ /* 0x000e680000000200 */
[----:B--2---:R-:W2:Y:S04]  /*8090*/  LDSM.16.M88.4 R20, [R239] ;  /* 0x00000000ef14783b */ /* 0x004ea80000000200 */
[----:B---3--:R-:W3:Y:S04]  /*80a0*/  LDSM.16.M88.4 R16, [R240] ;  /* 0x00000000f010783b */ /* 0x008ee80000000200 */
[----:B------:R-:W0:Y:S01]  /*80b0*/  LDGDEPBAR ;  /* 0x00000000000079af */ /* 0x000e220000000000 */
[C---:B----4-:R-:W-:Y:S08]  /*80c0*/  HMMA.16816.F32 R64, R8.reuse, R32, RZ ;  /* 0x000000200840723c */ /* 0x050ff000000018ff */
[C---:B------:R-:W-:Y:S08]  /*80d0*/  HMMA.16816.F32 R208, R8.reuse, R36, RZ ;  /* 0x0000002408d0723c */ /* 0x040ff000000018ff */
[C---:B------:R-:W-:Y:S08]  /*80e0*/  HMMA.16816.F32 R216, R8.reuse, R40, RZ ;  /* 0x0000002808d8723c */ /* 0x040ff000000018ff */
[C---:B------:R-:W-:Y:S08]  /*80f0*/  HMMA.16816.F32 R56, R8.reuse, R28, RZ ;  /* 0x0000001c0838723c */ /* 0x040ff000000018ff */
[C---:B------:R-:W-:Y:S08]  /*8100*/  HMMA.16816.F32 R212, R8.reuse, R42, RZ ;  /* 0x0000002a08d4723c */ /* 0x040ff000000018ff */
[C---:B------:R-:W-:Y:S08]  /*8110*/  HMMA.16816.F32 R140, R8.reuse, R38, RZ ;  /* 0x00000026088c723c */ /* 0x040ff000000018ff */
[C---:B------:R-:W-:Y:S08]  /*8120*/  HMMA.16816.F32 R60, R8.reuse, R34, RZ ;  /* 0x00000022083c723c */ /* 0x040ff000000018ff */
[----:B------:R-:W-:Y:S08]  /*8130*/  HMMA.16816.F32 R8, R8, R30, RZ ;  /* 0x0000001e0808723c */ /* 0x000ff000000018ff */
[C---:B-1----:R-:W-:Y:S08]  /*8140*/  HMMA.16816.F32 R64, R4.reuse, R48, R64 ;  /* 0x000000300440723c */ /* 0x042ff00000001840 */
[C---:B------:R-:W-:Y:S08]  /*8150*/  HMMA.16816.F32 R220, R4.reuse, R52, R208 ;  /* 0x0000003404dc723c */ /* 0x040ff000000018d0 */
[C---:B------:R-:W-:Y:S01]  /*8160*/  HMMA.16816.F32 R248, R4.reuse, R46, R8 ;  /* 0x0000002e04f8723c */ /* 0x040fe20000001808 */
[----:B------:R-:W1:Y:S07]  /*8170*/  LDSM.16.M88.4 R8, [R241] ;  /* 0x00000000f108783b */ /* 0x000e6e0000000200 */
[----:B------:R-:W-:Y:S01]  /*8180*/  MOV R133, R64 ;  /* 0x0000004000857202 */ /* 0x000fe20000000f00 */
[----:B------:R-:W-:Y:S01]  /*8190*/  IMAD.MOV.U32 R132, RZ, RZ, R65 ;  /* 0x000000ffff847224 */ /* 0x000fe200078e0041 */
[----:B------:R-:W-:Y:S01]  /*81a0*/  HMMA.16816.F32 R228, R4, R50, R60 ;  /* 0x0000003204e4723c */ /* 0x000fe2000000183c */
[----:B------:R-:W-:-:S02]  /*81b0*/  IMAD.MOV.U32 R27, RZ, RZ, R66 ;  /* 0x000000ffff1b7224 */ /* 0x000fc400078e0042 */
[----:B------:R-:W-:-:S03]  /*81c0*/  IMAD.MOV.U32 R26, RZ, RZ, R67 ;  /* 0x000000ffff1a7224 */ /* 0x000fc600078e0043 */
[----:B------:R-:W-:Y:S02]  /*81d0*/  IMAD.MOV.U32 R13, RZ, RZ, R220 ;  /* 0x000000ffff0d7224 */ /* 0x000fe400078e00dc */
[----:B--2---:R-:W-:Y:S01]  /*81e0*/  HMMA.16816.F32 R64, R4, R22, R212 ;  /* 0x000000160440723c */ /* 0x004fe200000018d4 */
[----:B------:R-:W-:Y:S02]  /*81f0*/  IMAD.MOV.U32 R12, RZ, RZ, R221 ;  /* 0x000000ffff0c7224 */ /* 0x000fe400078e00dd */
[----:B------:R-:W-:Y:S02]  /*8200*/  IMAD.MOV.U32 R2, RZ, RZ, R222 ;  /* 0x000000ffff027224 */ /* 0x000fe400078e00de */
[----:B------:R-:W-:-:S03]  /*8210*/  IMAD.MOV.U32 R0, RZ, RZ, R223 ;  /* 0x000000ffff007224 */ /* 0x000fc600078e00df */
[----:B------:R-:W-:Y:S08]  /*8220*/  HMMA.16816.F32 R220, R4, R44, R56 ;  /* 0x0000002c04dc723c */ /* 0x000ff00000001838 */
[----:B---3--:R-:W-:Y:S08]  /*8230*/  HMMA.16816.F32 R60, R16, R36, RZ ;  /* 0x00000024103c723c */ /* 0x008ff000000018ff */
[----:B------:R-:W-:Y:S01]  /*8240*/  HMMA.16816.F32 R216, R4, R20, R216 ;  /* 0x0000001404d8723c */ /* 0x000fe200000018d8 */
[----:B------:R-:W-:Y:S01]  /*8250*/  IMAD.MOV.U32 R224, RZ, RZ, R64 ;  /* 0x000000ffffe07224 */ /* 0x000fe200078e0040 */
[----:B------:R-:W-:Y:S01]  /*8260*/  MOV R138, R66 ;  /* 0x00000042008a7202 */ /* 0x000fe20000000f00 */
[----:B------:R-:W-:-:S02]  /*8270*/  IMAD.MOV.U32 R139, RZ, RZ, R65 ;  /* 0x000000ffff8b7224 */ /* 0x000fc400078e0041 */
[----:B------:R-:W-:-:S03]  /*8280*/  IMAD.MOV.U32 R137, RZ, RZ, R67 ;  /* 0x000000ffff897224 */ /* 0x000fc600078e0043 */
[----:B------:R-:W-:Y:S08]  /*8290*/  HMMA.16816.F32 R212, R4, R54, R140 ;  /* 0x0000003604d4723c */ /* 0x000ff0000000188c */
[C---:B------:R-:W-:Y:S08]  /*82a0*/  HMMA.16816.F32 R56, R16.reuse, R32, RZ ;  /* 0x000000201038723c */ /* 0x040ff000000018ff */
[C---:B------:R-:W-:Y:S08]  /*82b0*/  HMMA.16816.F32 R4, R16.reuse, R28, RZ ;  /* 0x0000001c1004723c */ /* 0x040ff000000018ff */
[C---:B------:R-:W-:Y:S08]  /*82c0*/  HMMA.16816.F32 R32, R16.reuse, R34, RZ ;  /* 0x000000221020723c */ /* 0x040ff000000018ff */
[C---:B------:R-:W-:Y:S08]  /*82d0*/  HMMA.16816.F32 R64, R16.reuse, R40, RZ ;  /* 0x000000281040723c */ /* 0x040ff000000018ff */
[----:B------:R-:W-:Y:S08]  /*82e0*/  HMMA.16816.F32 R40, R16, R42, RZ ;  /* 0x0000002a1028723c */ /* 0x000ff000000018ff */
[C---:B-1----:R-:W-:Y:S07]  /*82f0*/  HMMA.16816.F32 R208, R8.reuse, R52, R60 ;  /* 0x0000003408d0723c */ /* 0x042fee000000183c */
[----:B------:R-:W-:Y:S01]  /*8300*/  IMAD.MOV.U32 R60, RZ, RZ, R224 ;  /* 0x000000ffff3c7224 */ /* 0x000fe200078e00e0 */
[----:B------:R-:W-:Y:S01]  /*8310*/  HMMA.16816.F32 R140, R8, R48, R56 ;  /* 0x00000030088c723c */ /* 0x000fe20000001838 */
[----:B------:R-:W-:-:S02]  /*8320*/  IMAD.MOV.U32 R61, RZ, RZ, R139 ;  /* 0x000000ffff3d7224 */ /* 0x000fc400078e008b */
[----:B------:R-:W-:Y:S02]  /*8330*/  IMAD.MOV.U32 R62, RZ, RZ, R138 ;  /* 0x000000ffff3e7224 */ /* 0x000fe400078e008a */
[----:B------:R-:W-:-:S03]  /*8340*/  IMAD.MOV.U32 R63, RZ, RZ, R137 ;  /* 0x000000ffff3f7224 */ /* 0x000fc600078e0089 */
[C---:B------:R-:W-:Y:S01]  /*8350*/  HMMA.16816.F32 R224, R8.reuse, R44, R4 ;  /* 0x0000002c08e0723c */ /* 0x040fe20000001804 */
[----:B------:R-:W-:Y:S07]  /*8360*/  LDSM.16.M88.4 R4, [R243+0x2000] ;  /* 0x00200000f304783b */ /* 0x000fee0000000200 */
[----:B------:R-:W-:Y:S01]  /*8370*/  HMMA.16816.F32 R56, R8, R50, R32 ;  /* 0x000000320838723c */ /* 0x000fe20000001820 */
[----:B------:R-:W1:Y:S07]  /*8380*/  LDSM.16.M88.4 R32, [R238+0x9800] ;  /* 0x00980000ee20783b */ /* 0x000e6e0000000200 */
[----:B------:R-:W-:Y:S08]  /*8390*/  HMMA.16816.F32 R28, R16, R30, RZ ;  /* 0x0000001e101c723c */ /* 0x000ff000000018ff */
[C---:B------:R-:W-:Y:S08]  /*83a0*/  HMMA.16816.F32 R64, R8.reuse, R20, R64 ;  /* 0x000000140840723c */ /* 0x040ff00000001840 */
[C---:B------:R-:W-:Y:S01]  /*83b0*/  HMMA.16816.F32 R40, R8.reuse, R22, R40 ;  /* 0x000000160828723c */ /* 0x040fe20000001828 */
[----:B------:R-:W2:Y:S07]  /*83c0*/  LDSM.16.M88.4 R20, [R238+0x8000] ;  /* 0x00800000ee14783b */ /* 0x000eae0000000200 */
[----:B------:R-:W-:Y:S01]  /*83d0*/  HMMA.16816.F32 R44, R8, R46, R28 ;  /* 0x0000002e082c723c */ /* 0x000fe2000000181c */
[----:B------:R-:W-:Y:S07]  /*83e0*/  LDSM.16.M88.4 R28, [R238+0x9000] ;  /* 0x00900000ee1c783b */ /* 0x000fee0000000200 */
[----:B------:R-:W-:Y:S01]  /*83f0*/  HMMA.16816.F32 R36, R16, R38, RZ ;  /* 0x000000261024723c */ /* 0x000fe200000018ff */
[----:B------:R-:W3:Y:S07]  /*8400*/  LDSM.16.M88.4 R16, [R243] ;  /* 0x00000000f310783b */ /* 0x000eee0000000200 */
[C---:B-1----:R-:W-:Y:S08]  /*8410*/  HMMA.16816.F32 R220, R4.reuse, R32, R220 ;  /* 0x0000002004dc723c */ /* 0x042ff000000018dc */
[----:B------:R-:W-:Y:S08]  /*8420*/  HMMA.16816.F32 R248, R4, R34, R248 ;  /* 0x0000002204f8723c */ /* 0x000ff000000018f8 */
[----:B------:R-:W-:Y:S01]  /*8430*/  HMMA.16816.F32 R52, R8, R54, R36 ;  /* 0x000000360834723c */ /* 0x000fe20000001824 */
[----:B------:R-:W1:Y:S07]  /*8440*/  LDSM.16.M88.4 R8, [R238+0x8800] ;  /* 0x00880000ee08783b */ /* 0x000e6e0000000200 */
[-C--:B--2---:R-:W-:Y:S07]  /*8450*/  HMMA.16816.F32 R36, R4, R20.reuse, R216 ;  /* 0x000000140424723c */ /* 0x084fee00000018d8 */
[----:B------:R-:W-:Y:S01]  /*8460*/  MOV R216, R133 ;  /* 0x0000008500d87202 */ /* 0x000fe20000000f00 */
[----:B------:R-:W-:Y:S01]  /*8470*/  IMAD.MOV.U32 R217, RZ, RZ, R132 ;  /* 0x000000ffffd97224 */ /* 0x000fe200078e0084 */
[----:B---3--:R-:W-:Y:S01]  /*8480*/  HMMA.16816.F32 R48, R16, R20, R64 ;  /* 0x000000141030723c */ /* 0x008fe20000001840 */
        /* <DEDUP_REMOVED lines=8> */
[----:B------:R-:W-:-:S02]  /*8510*/  IMAD.MOV.U32 R64, RZ, RZ, R13 ;  /* 0x000000ffff407224 */ /* 0x000fc400078e000d */
[----:B------:R-:W-:Y:S02]  /*8520*/  IMAD.MOV.U32 R65, RZ, RZ, R12 ;  /* 0x000000ffff417224 */ /* 0x000fe400078e000c */
[----:B------:R-:W-:Y:S01]  /*8530*/  IMAD.MOV.U32 R67, RZ, RZ, R0 ;  /* 0x000000ffff437224 */ /* 0x000fe200078e0000 */
[C---:B------:R-:W-:Y:S08]  /*8540*/  HMMA.16816.F32 R220, R4.reuse, R30, R228 ;  /* 0x0000001e04dc723c */ /* 0x040ff000000018e4 */
[C---:B-1----:R-:W-:Y:S08]  /*8550*/  HMMA.16816.F32 R64, R4.reuse, R8, R64 ;  /* 0x000000080440723c */ /* 0x042ff00000001840 */
[C---:B------:R-:W-:Y:S08]  /*8560*/  HMMA.16816.F32 R60, R4.reuse, R22, R60 ;  /* 0x00000016043c723c */ /* 0x040ff0000000183c */
[----:B------:R-:W-:Y:S01]  /*8570*/  MOV R13, R220 ;  /* 0x000000dc000d7202 */ /* 0x000fe20000000f00 */
[----:B------:R-:W-:Y:S01]  /*8580*/  IMAD.MOV.U32 R12, RZ, RZ, R221 ;  /* 0x000000ffff0c7224 */ /* 0x000fe200078e00dd */
[----:B------:R-:W-:Y:S01]  /*8590*/  HMMA.16816.F32 R212, R4, R10, R212 ;  /* 0x0000000a04d4723c */ /* 0x000fe200000018d4 */
[----:B------:R-:W-:Y:S01]  /*85a0*/  IMAD.MOV.U32 R2, RZ, RZ, R222 ;  /* 0x000000ffff027224 */ /* 0x000fe200078e00de */
[----:B------:R-:W-:Y:S01]  /*85b0*/  LDSM.16.M88.4 R4, [R242+0x2000] ;  /* 0x00200000f204783b */ /* 0x000fe20000000200 */
[----:B------:R-:W-:-:S05]  /*85c0*/  IMAD.MOV.U32 R0, RZ, RZ, R223 ;  /* 0x000000ffff007224 */ /* 0x000fca00078e00df */
[C---:B------:R-:W-:Y:S01]  /*85d0*/  HMMA.16816.F32 R220, R16.reuse, R22, R40 ;  /* 0x0000001610dc723c */ /* 0x040fe20000001828 */
[----:B------:R-:W1:Y:S07]  /*85e0*/  LDSM.16.M88.4 R20, [R237] ;  /* 0x00000000ed14783b */ /* 0x000e6e0000000200 */
[C---:B------:R-:W-:Y:S08]  /*85f0*/  HMMA.16816.F32 R228, R16.reuse, R8, R208 ;  /* 0x0000000810e4723c */ /* 0x040ff000000018d0 */
[C---:B------:R-:W-:Y:S01]  /*8600*/  HMMA.16816.F32 R208, R16.reuse, R10, R52 ;  /* 0x0000000a10d0723c */ /* 0x040fe20000001834 */
[----:B------:R-:W2:Y:S06]  /*8610*/  LDSM.16.M88.4 R8, [R242] ;  /* 0x00000000f208783b */ /* 0x000eac0000000200 */
[----:B------:R-:W-:Y:S01]  /*8620*/  IMAD.MOV.U32 R52, RZ, RZ, R13 ;  /* 0x000000ffff347224 */ /* 0x000fe200078e000d */
[----:B------:R-:W-:Y:S01]  /*8630*/  HMMA.16816.F32 R140, R16, R28, R140 ;  /* 0x0000001c108c723c */ /* 0x000fe2000000188c */
[----:B------:R-:W-:Y:S01]  /*8640*/  IMAD.MOV.U32 R53, RZ, RZ, R12 ;  /* 0x000000ffff357224 */ /* 0x000fe200078e000c */
[----:B------:R-:W-:Y:S01]  /*8650*/  MOV R54, R2 ;  /* 0x0000000200367202 */ /* 0x000fe20000000f00 */
[----:B------:R-:W-:-:S05]  /*8660*/  IMAD.MOV.U32 R55, RZ, RZ, R0 ;  /* 0x000000ffff377224 */ /* 0x000fca00078e0000 */
[C---:B------:R-:W-:Y:S01]  /*8670*/  HMMA.16816.F32 R40, R16.reuse, R30, R56 ;  /* 0x0000001e1028723c */ /* 0x040fe20000001838 */
[----:B------:R-:W3:Y:S07]  /*8680*/  LDSM.16.M88.4 R28, [R237+0x1000] ;  /* 0x00100000ed1c783b */ /* 0x000eee0000000200 */
[C---:B------:R-:W-:Y:S08]  /*8690*/  HMMA.16816.F32 R224, R16.reuse, R32, R224 ;  /* 0x0000002010e0723c */ /* 0x040ff000000018e0 */
[----:B------:R-:W-:Y:S01]  /*86a0*/  HMMA.16816.F32 R44, R16, R34, R44 ;  /* 0x00000022102c723c */ /* 0x000fe2000000182c */
[----:B------:R-:W4:Y:S04]  /*86b0*/  LDSM.16.M88.4 R16, [R237+0x800] ;  /* 0x00080000ed10783b */ /* 0x000f280000000200 */
[----:B------:R-:W4:Y:S03]  /*86c0*/  LDSM.16.M88.4 R32, [R237+0x1800] ;  /* 0x00180000ed20783b */ /* 0x000f260000000200 */
[----:B------:R-:W-:Y:S01]  /*86d0*/  IMAD.MOV.U32 R13, RZ, RZ, R40 ;  /* 0x000000ffff0d7224 */ /* 0x000fe200078e0028 */
[----:B-1----:R-:W-:Y:S01]  /*86e0*/  HMMA.16816.F32 R56, R4, R22, R60 ;  /* 0x000000160438723c */ /* 0x002fe2000000183c */
[----:B------:R-:W-:-:S02]  /*86f0*/  IMAD.MOV.U32 R12, RZ, RZ, R41 ;  /* 0x000000ffff0c7224 */ /* 0x000fc400078e0029 */
[----:B------:R-:W-:Y:S02]  /*8700*/  IMAD.MOV.U32 R2, RZ, RZ, R42 ;  /* 0x000000ffff027224 */ /* 0x000fe400078e002a */
[----:B------:R-:W-:-:S03]  /*8710*/  IMAD.MOV.U32 R0, RZ, RZ, R43 ;  /* 0x000000ffff007224 */ /* 0x000fc600078e002b */
[-C--:B------:R-:W-:Y:S08]  /*8720*/  HMMA.16816.F32 R40, R4, R20.reuse, R36 ;  /* 0x000000140428723c */ /* 0x080ff00000001824 */
[----:B--2---:R-:W-:Y:S07]  /*8730*/  HMMA.16816.F32 R36, R8, R20, R48 ;  /* 0x000000140824723c */ /* 0x004fee0000001830 */
[----:B------:R-:W-:Y:S01]  /*8740*/  MOV R48, R133 ;  /* 0x0000008500307202 */ /* 0x000fe20000000f00 */
[----:B------:R-:W-:Y:S01]  /*8750*/  IMAD.MOV.U32 R49, RZ, RZ, R132 ;  /* 0x000000ffff317224 */ /* 0x000fe200078e0084 */
[----:B------:R-:W-:Y:S01]  /*8760*/  MOV R138, R58 ;  /* 0x0000003a008a7202 */ /* 0x000fe20000000f00 */
[----:B------:R-:W-:Y:S01]  /*8770*/  IMAD.MOV.U32 R50, RZ, RZ, R27 ;  /* 0x000000ffff327224 */ /* 0x000fe200078e001b */
[----:B---3--:R-:W-:Y:S01]  /*8780*/  HMMA.16816.F32 R52, R4, R30, R52 ;  /* 0x0000001e0434723c */ /* 0x008fe20000001834 */
[----:B------:R-:W-:-:S02]  /*8790*/  IMAD.MOV.U32 R51, RZ, RZ, R26 ;  /* 0x000000ffff337224 */ /* 0x000fc400078e001a */
[----:B------:R-:W-:Y:S02]  /*87a0*/  IMAD.MOV.U32 R245, RZ, RZ, R56 ;  /* 0x000000fffff57224 */ /* 0x000fe400078e0038 */
[----:B------:R-:W-:Y:S02]  /*87b0*/  IMAD.MOV.U32 R139, RZ, RZ, R57 ;  /* 0x000000ffff8b7224 */ /* 0x000fe400078e0039 */
[----:B------:R-:W-:Y:S01]  /*87c0*/  IMAD.MOV.U32 R137, RZ, RZ, R59 ;  /* 0x000000ffff897224 */ /* 0x000fe200078e003b */
[C---:B----4-:R-:W-:Y:S07]  /*87d0*/  HMMA.16816.F32 R60, R4.reuse, R18, R212 ;  /* 0x00000012043c723c */ /* 0x050fee00000018d4 */
[----:B------:R-:W-:Y:S01]  /*87e0*/  IMAD.MOV.U32 R212, RZ, RZ, R13 ;  /* 0x000000ffffd47224 */ /* 0x000fe200078e000d */
[----:B------:R-:W-:Y:S01]  /*87f0*/  HMMA.16816.F32 R48, R4, R32, R48 ;  /* 0x000000200430723c */ /* 0x000fe20000001830 */
[----:B------:R-:W-:-:S02]  /*8800*/  IMAD.MOV.U32 R213, RZ, RZ, R12 ;  /* 0x000000ffffd57224 */ /* 0x000fc400078e000c */
[----:B------:R-:W-:Y:S02]  /*8810*/  IMAD.MOV.U32 R214, RZ, RZ, R2 ;  /* 0x000000ffffd67224 */ /* 0x000fe400078e0002 */
[----:B------:R-:W-:-:S03]  /*8820*/  IMAD.MOV.U32 R215, RZ, RZ, R0 ;  /* 0x000000ffffd77224 */ /* 0x000fc600078e0000 */
[----:B------:R-:W-:Y:S08]  /*8830*/  HMMA.16816.F32 R64, R4, R16, R64 ;  /* 0x000000100440723c */ /* 0x000ff00000001840 */
[----:B------:R-:W-:Y:S08]  /*8840*/  HMMA.16816.F32 R212, R8, R30, R212 ;  /* 0x0000001e08d4723c */ /* 0x000ff000000018d4 */
[----:B------:R-:W-:Y:S01]  /*8850*/  MOV R133, R48 ;  /* 0x0000003000857202 */ /* 0x000fe20000000f00 */
[----:B------:R-:W-:Y:S01]  /*8860*/  IMAD.MOV.U32 R132, RZ, RZ, R49 ;  /* 0x000000ffff847224 */ /* 0x000fe200078e0031 */
[----:B------:R-:W-:Y:S01]  /*8870*/  HMMA.16816.F32 R56, R4, R28, R216 ;  /* 0x0000001c0438723c */ /* 0x000fe200000018d8 */
[----:B------:R-:W-:-:S02]  /*8880*/  IMAD.MOV.U32 R27, RZ, RZ, R50 ;  /* 0x000000ffff1b7224 */ /* 0x000fc400078e0032 */
[----:B------:R-:W-:-:S05]  /*8890*/  IMAD.MOV.U32 R26, RZ, RZ, R51 ;  /* 0x000000ffff1a7224 */ /* 0x000fca00078e0033 */
[----:B------:R-:W-:Y:S01]  /*88a0*/  HMMA.16816.F32 R48, R4, R34, R248 ;  /* 0x000000220430723c */ /* 0x000fe200000018f8 */
[----:B------:R-:W-:Y:S05]  /*88b0*/  LDSM.16.M88.4 R4, [R240+0x6000] ;  /* 0x00600000f004783b */ /* 0x000fea0000000200 */
[----:B------:R-:W-:Y:S01]  /*88c0*/  IMAD.MOV.U32 R13, RZ, RZ, R212 ;  /* 0x000000ffff0d7224 */ /* 0x000fe200078e00d4 */
[----:B------:R-:W-:Y:S01]  /*88d0*/  MOV R2, R214 ;  /* 0x000000d600027202 */ /* 0x000fe20000000f00 */
[----:B------:R-:W-:Y:S01]  /*88e0*/  HMMA.16816.F32 R220, R8, R22, R220 ;  /* 0x0000001608dc723c */ /* 0x000fe200000018dc */
[----:B------:R-:W-:Y:S01]  /*88f0*/  IMAD.MOV.U32 R12, RZ, RZ, R213 ;  /* 0x000000ffff0c7224 */ /* 0x000fe200078e00d5 */
[----:B------:R-:W1:Y:S01]  /*8900*/  LDSM.16.M88.4 R20, [R232+0xa000] ;  /* 0x00a00000e814783b */ /* 0x000e620000000200 */
[----:B------:R-:W-:-:S05]  /*8910*/  IMAD.MOV.U32 R0, RZ, RZ, R215 ;  /* 0x000000ffff007224 */ /* 0x000fca00078e00d7 */
[C---:B------:R-:W-:Y:S08]  /*8920*/  HMMA.16816.F32 R228, R8.reuse, R16, R228 ;  /* 0x0000001008e4723c */ /* 0x040ff000000018e4 */
[C---:B------:R-:W-:Y:S01]  /*8930*/  HMMA.16816.F32 R216, R8.reuse, R18, R208 ;  /* 0x0000001208d8723c */ /* 0x040fe200000018d0 */
[----:B------:R-:W2:Y:S07]  /*8940*/  LDSM.16.M88.4 R16, [R240+0x4000] ;  /* 0x00400000f010783b */ /* 0x000eae0000000200 */
[C---:B------:R-:W-:Y:S01]  /*8950*/  HMMA.16816.F32 R140, R8.reuse, R28, R140 ;  /* 0x0000001c088c723c */ /* 0x040fe2000000188c */
[----:B------:R-:W3:Y:S07]  /*8960*/  LDSM.16.M88.4 R28, [R232+0xb000] ;  /* 0x00b00000e81c783b */ /* 0x000eee0000000200 */
[C---:B------:R-:W-:Y:S07]  /*8970*/  HMMA.16816.F32 R248, R8.reuse, R32, R224 ;  /* 0x0000002008f8723c */ /* 0x040fee00000018e0 */
[----:B------:R-:W-:Y:S01]  /*8980*/  IMAD.MOV.U32 R224, RZ, RZ, R245 ;  /* 0x000000ffffe07224 */ /* 0x000fe200078e00f5 */
[----:B------:R-:W-:Y:S01]  /*8990*/  HMMA.16816.F32 R212, R8, R34, R44 ;  /* 0x0000002208d4723c */ /* 0x000fe2000000182c */
[----:B------:R-:W4:Y:S01]  /*89a0*/  LDSM.16.M88.4 R8, [R232+0xa800] ;  /* 0x00a80000e808783b */ /* 0x000f220000000200 */
[----:B------:R-:W-:-:S02]  /*89b0*/  IMAD.MOV.U32 R225, RZ, RZ, R139 ;  /* 0x000000ffffe17224 */ /* 0x000fc400078e008b */
[----:B------:R-:W-:Y:S01]  /*89c0*/  IMAD.MOV.U32 R226, RZ, RZ, R138 ;  /* 0x000000ffffe27224 */ /* 0x000fe200078e008a */
[----:B------:R-:W4:Y:S01]  /*89d0*/  LDSM.16.M88.4 R32, [R232+0xb800] ;  /* 0x00b80000e820783b */ /* 0x000f220000000200 */
[----:B------:R-:W-:Y:S01]  /*89e0*/  IMAD.MOV.U32 R227, RZ, RZ, R137 ;  /* 0x000000ffffe37224 */ /* 0x000fe200078e0089 */
[----:B------:R-:W-:Y:S01]  /*89f0*/  MOV R44, R133 ;  /* 0x00000085002c7202 */ /* 0x000fe20000000f00 */
[----:B------:R-:W-:Y:S01]  /*8a00*/  IMAD.MOV.U32 R45, RZ, RZ, R132 ;  /* 0x000000ffff2d7224 */ /* 0x000fe200078e0084 */
[----:B-1----:R-:W-:Y:S01]  /*8a10*/  HMMA.16816.F32 R208, R4, R20, R40 ;  /* 0x0000001404d0723c */ /* 0x002fe20000001828 */
[----:B------:R-:W-:Y:S02]  /*8a20*/  IMAD.MOV.U32 R46, RZ, RZ, R27 ;  /* 0x000000ffff2e7224 */ /* 0x000fe400078e001b */
[----:B------:R-:W-:-:S05]  /*8a30*/  IMAD.MOV.U32 R47, RZ, RZ, R26 ;  /* 0x000000ffff2f7224 */ /* 0x000fca00078e001a */
[----:B------:R-:W-:Y:S08]  /*8a40*/  HMMA.16816.F32 R224, R4, R22, R224 ;  /* 0x0000001604e0723c */ /* 0x000ff000000018e0 */
[----:B--2---:R-:W-:Y:S08]  /*8a50*/  HMMA.16816.F32 R36, R16, R20, R36 ;  /* 0x000000141024723c */ /* 0x004ff00000001824 */
[C---:B---3--:R-:W-:Y:S08]  /*8a60*/  HMMA.16816.F32 R52, R4.reuse, R30, R52 ;  /* 0x0000001e0434723c */ /* 0x048ff00000001834 */
[----:B----4-:R-:W-:Y:S01]  /*8a70*/  HMMA.16816.F32 R40, R4, R8, R64 ;  /* 0x000000080428723c */ /* 0x010fe20000001840 */
[----:B------:R-:W-:Y:S01]  /*8a80*/  IMAD.MOV.U32 R133, RZ, RZ, R224 ;  /* 0x000000ffff857224 */ /* 0x000fe200078e00e0 */
[----:B------:R-:W-:Y:S01]  /*8a90*/  MOV R27, R226 ;  /* 0x000000e2001b7202 */ /* 0x000fe20000000f00 */
[----:B------:R-:W-:-:S02]  /*8aa0*/  IMAD.MOV.U32 R132, RZ, RZ, R225 ;  /* 0x000000ffff847224 */ /* 0x000fc400078e00e1 */
[----:B------:R-:W-:-:S03]  /*8ab0*/  IMAD.MOV.U32 R26, RZ, RZ, R227 ;  /* 0x000000ffff1a7224 */ /* 0x000fc600078e00e3 */
[----:B------:R-:W-:Y:S08]  /*8ac0*/  HMMA.16816.F32 R64, R4, R28, R56 ;  /* 0x0000001c0440723c */ /* 0x000ff00000001838 */
[----:B------:R-:W-:Y:S07]  /*8ad0*/  HMMA.16816.F32 R56, R16, R10, R216 ;  /* 0x0000000a1038723c */ /* 0x000fee00000018d8 */
[----:B------:R-:W-:Y:S01]  /*8ae0*/  MOV R216, R13 ;  /* 0x0000000d00d87202 */ /* 0x000fe20000000f00 */
[----:B------:R-:W-:Y:S01]  /*8af0*/  IMAD.MOV.U32 R217, RZ, RZ, R12 ;  /* 0x000000ffffd97224 */ /* 0x000fe200078e000c */
[----:B------:R-:W-:Y:S01]  /*8b00*/  HMMA.16816.F32 R44, R4, R32, R44 ;  /* 0x00000020042c723c */ /* 0x000fe2000000182c */
[----:B------:R-:W-:-:S02]  /*8b10*/  IMAD.MOV.U32 R218, RZ, RZ, R2 ;  /* 0x000000ffffda7224 */ /* 0x000fc400078e0002 */
[----:B------:R-:W-:Y:S02]  /*8b20*/  IMAD.MOV.U32 R219, RZ, RZ, R0 ;  /* 0x000000ffffdb7224 */ /* 0x000fe400078e0000 */
[----:B------:R-:W-:Y:S02]  /*8b30*/  IMAD.MOV.U32 R137, RZ, RZ, R41 ;  /* 0x000000ffff897224 */ /* 0x000fe400078e0029 */
[----:B------:R-:W-:Y:S01]  /*8b40*/  IMAD.MOV.U32 R20, RZ, RZ, R43 ;  /* 0x000000ffff147224 */ /* 0x000fe200078e002b */
[----:B------:R-:W-:Y:S01]  /*8b50*/  HMMA.16816.F32 R224, R4, R10, R60 ;  /* 0x0000000a04e0723c */ /* 0x000fe2000000183c */
[----:B------:R-:W-:Y:S02]  /*8b60*/  IMAD.MOV.U32 R138, RZ, RZ, R40 ;  /* 0x000000ffff8a7224 */ /* 0x000fe400078e0028 */
[----:B------:R-:W-:-:S05]  /*8b70*/  IMAD.MOV.U32 R21, RZ, RZ, R42 ;  /* 0x000000ffff157224 */ /* 0x000fca00078e002a */
[C---:B------:R-:W-:Y:S08]  /*8b80*/  HMMA.16816.F32 R216, R16.reuse, R30, R216 ;  /* 0x0000001e10d8723c */ /* 0x040ff000000018d8 */
[----:B------:R-:W-:Y:S01]  /*8b90*/  MOV R43, R44 ;  /* 0x0000002c002b7202 */ /* 0x000fe20000000f00 */
[----:B------:R-:W-:Y:S01]  /*8ba0*/  IMAD.MOV.U32 R41, RZ, RZ, R46 ;  /* 0x000000ffff297224 */ /* 0x000fe200078e002e */
[----:B------:R-:W-:Y:S01]  /*8bb0*/  HMMA.16816.F32 R60, R16, R28, R140 ;  /* 0x0000001c103c723c */ /* 0x000fe2000000188c */
[----:B------:R-:W-:Y:S01]  /*8bc0*/  IMAD.MOV.U32 R42, RZ, RZ, R45 ;  /* 0x000000ffff2a7224 */ /* 0x000fe200078e002d */
[----:B------:R-:W-:Y:S01]  /*8bd0*/  LDSM.16.M88.4 R28, [R239+0x3000] ;  /* 0x00300000ef1c783b */ /* 0x000fe20000000200 */
[----:B------:R-:W-:-:S05]  /*8be0*/  IMAD.MOV.U32 R40, RZ, RZ, R47 ;  /* 0x000000ffff287224 */ /* 0x000fca00078e002f */
[----:B------:R-:W-:Y:S06]  /*8bf0*/  HMMA.16816.F32 R44, R16, R22, R220 ;  /* 0x00000016102c723c */ /* 0x000fec00000018dc */
[----:B------:R-:W-:Y:S01]  /*8c00*/  IMAD.MOV.U32 R13, RZ, RZ, R216 ;  /* 0x000000ffff0d7224 */ /* 0x000fe200078e00d8 */
[----:B------:R-:W-:Y:S01]  /*8c10*/  MOV R222, R41 ;  /* 0x0000002900de7202 */ /* 0x000fe20000000f00 */
[----:B------:R-:W-:Y:S01]  /*8c20*/  IMAD.MOV.U32 R220, RZ, RZ, R43 ;  /* 0x000000ffffdc7224 */ /* 0x000fe200078e002b */
[----:B------:R-:W-:Y:S01]  /*8c30*/  MOV R2, R218 ;  /* 0x000000da00027202 */ /* 0x000fe20000000f00 */
[----:B------:R-:W-:Y:S01]  /*8c40*/  IMAD.MOV.U32 R221, RZ, RZ, R42 ;  /* 0x000000ffffdd7224 */ /* 0x000fe200078e002a */
[----:B------:R-:W-:Y:S01]  /*8c50*/  HMMA.16816.F32 R48, R4, R34, R48 ;  /* 0x000000220430723c */ /* 0x000fe20000001830 */
[----:B------:R-:W-:Y:S01]  /*8c60*/  IMAD.MOV.U32 R223, RZ, RZ, R40 ;  /* 0x000000ffffdf7224 */ /* 0x000fe200078e0028 */
[----:B------:R-:W-:Y:S01]  /*8c70*/  LDSM.16.M88.4 R4, [R241+0x6000] ;  /* 0x00600000f104783b */ /* 0x000fe20000000200 */
[----:B------:R-:W-:-:S02]  /*8c80*/  IMAD.MOV.U32 R12, RZ, RZ, R217 ;  /* 0x000000ffff0c7224 */ /* 0x000fc400078e00d9 */
[----:B------:R-:W-:-:S03]  /*8c90*/  IMAD.MOV.U32 R0, RZ, RZ, R219 ;  /* 0x000000ffff007224 */ /* 0x000fc600078e00db */
[C---:B------:R-:W-:Y:S01]  /*8ca0*/  HMMA.16816.F32 R40, R16.reuse, R8, R228 ;  /* 0x000000081028723c */ /* 0x040fe200000018e4 */
[----:B------:R-:W1:Y:S06]  /*8cb0*/  LDSM.16.M88.4 R8, [R241+0x4000] ;  /* 0x00400000f108783b */ /* 0x000e6c0000000200 */
[----:B------:R-:W-:Y:S01]  /*8cc0*/  IMAD.MOV.U32 R230, RZ, RZ, R21 ;  /* 0x000000ffffe67224 */ /* 0x000fe200078e0015 */
[----:B------:R-:W-:Y:S01]  /*8cd0*/  HMMA.16816.F32 R216, R16, R32, R248 ;  /* 0x0000002010d8723c */ /* 0x000fe200000018f8 */
[----:B------:R-:W-:Y:S02]  /*8ce0*/  IMAD.MOV.U32 R231, RZ, RZ, R20 ;  /* 0x000000ffffe77224 */ /* 0x000fe400078e0014 */
[----:B------:R-:W2:Y:S01]  /*8cf0*/  LDSM.16.M88.4 R20, [R239+0x2000] ;  /* 0x00200000ef14783b */ /* 0x000ea20000000200 */
[----:B------:R-:W-:-:S02]  /*8d00*/  IMAD.MOV.U32 R228, RZ, RZ, R138 ;  /* 0x000000ffffe47224 */ /* 0x000fc400078e008a */
[----:B------:R-:W-:Y:S02]  /*8d10*/  IMAD.MOV.U32 R229, RZ, RZ, R137 ;  /* 0x000000ffffe57224 */ /* 0x000fe400078e0089 */
[----:B------:R-:W-:Y:S01]  /*8d20*/  HMMA.16816.F32 R140, R16, R34, R212 ;  /* 0x00000022108c723c */ /* 0x000fe200000018d4 */
[----:B------:R-:W3:Y:S01]  /*8d30*/  LDSM.16.M88.4 R16, [R239+0x2800] ;  /* 0x00280000ef10783b */ /* 0x000ee20000000200 */
[----:B------:R-:W-:Y:S02]  /*8d40*/  IMAD.MOV.U32 R248, RZ, RZ, R133 ;  /* 0x000000fffff87224 */ /* 0x000fe400078e0085 */
[----:B------:R-:W-:Y:S01]  /*8d50*/  IMAD.MOV.U32 R249, RZ, RZ, R132 ;  /* 0x000000fffff97224 */ /* 0x000fe200078e0084 */
[----:B------:R-:W4:Y:S01]  /*8d60*/  LDSM.16.M88.4 R32, [R239+0x3800] ;  /* 0x00380000ef20783b */ /* 0x000f220000000200 */
[----:B------:R-:W-:Y:S01]  /*8d70*/  IMAD.MOV.U32 R250, RZ, RZ, R27 ;  /* 0x000000fffffa7224 */ /* 0x000fe200078e001b */
[----:B------:R-:W-:Y:S01]  /*8d80*/  MOV R212, R13 ;  /* 0x0000000d00d47202 */ /* 0x000fe20000000f00 */
[----:B------:R-:W-:-:S02]  /*8d90*/  IMAD.MOV.U32 R251, RZ, RZ, R26 ;  /* 0x000000fffffb7224 */ /* 0x000fc400078e001a */
[----:B------:R-:W-:Y:S02]  /*8da0*/  IMAD.MOV.U32 R213, RZ, RZ, R12 ;  /* 0x000000ffffd57224 */ /* 0x000fe400078e000c */
[----:B------:R-:W-:Y:S02]  /*8db0*/  IMAD.MOV.U32 R214, RZ, RZ, R2 ;  /* 0x000000ffffd67224 */ /* 0x000fe400078e0002 */
[----:B------:R-:W-:-:S07]  /*8dc0*/  IMAD.MOV.U32 R215, RZ, RZ, R0 ;  /* 0x000000ffffd77224 */ /* 0x000fce00078e0000 */
[----:B-1----:R-:W-:Y:S08]  /*8dd0*/  HMMA.16816.F32 R212, R8, R30, R212 ;  /* 0x0000001e08d4723c */ /* 0x002ff000000018d4 */
[C---:B--2---:R-:W-:Y:S08]  /*8de0*/  HMMA.16816.F32 R248, R4.reuse, R22, R248 ;  /* 0x0000001604f8723c */ /* 0x044ff000000018f8 */
[C---:B---3--:R-:W-:Y:S08]  /*8df0*/  HMMA.16816.F32 R228, R4.reuse, R16, R228 ;  /* 0x0000001004e4723c */ /* 0x048ff000000018e4 */
[-C--:B------:R-:W-:Y:S08]  /*8e00*/  HMMA.16816.F32 R208, R4, R20.reuse, R208 ;  /* 0x0000001404d0723c */ /* 0x080ff000000018d0 */
[----:B------:R-:W-:Y:S01]  /*8e10*/  HMMA.16816.F32 R36, R8, R20, R36 ;  /* 0x000000140824723c */ /* 0x000fe20000001824 */
[----:B------:R-:W-:Y:S01]  /*8e20*/  IMAD.MOV.U32 R13, RZ, RZ, R248 ;  /* 0x000000ffff0d7224 */ /* 0x000fe200078e00f8 */
[----:B------:R-:W-:Y:S01]  /*8e30*/  MOV R2, R250 ;  /* 0x000000fa00027202 */ /* 0x000fe20000000f00 */
[----:B------:R-:W-:-:S02]  /*8e40*/  IMAD.MOV.U32 R12, RZ, RZ, R249 ;  /* 0x000000ffff0c7224 */ /* 0x000fc400078e00f9 */
[----:B------:R-:W-:-:S03]  /*8e50*/  IMAD.MOV.U32 R0, RZ, RZ, R251 ;  /* 0x000000ffff007224 */ /* 0x000fc600078e00fb */
[----:B------:R-:W-:Y:S01]  /*8e60*/  IMAD.MOV.U32 R21, RZ, RZ, R230 ;  /* 0x000000ffff157224 */ /* 0x000fe200078e00e6 */
[----:B------:R-:W-:Y:S01]  /*8e70*/  HMMA.16816.F32 R248, R4, R18, R224 ;  /* 0x0000001204f8723c */ /* 0x000fe200000018e0 */
[----:B------:R-:W-:Y:S02]  /*8e80*/  IMAD.MOV.U32 R20, RZ, RZ, R231 ;  /* 0x000000ffff147224 */ /* 0x000fe400078e00e7 */
[----:B------:R-:W-:Y:S02]  /*8e90*/  IMAD.MOV.U32 R27, RZ, RZ, R228 ;  /* 0x000000ffff1b7224 */ /* 0x000fe400078e00e4 */
[----:B------:R-:W-:-:S03]  /*8ea0*/  IMAD.MOV.U32 R26, RZ, RZ, R229 ;  /* 0x000000ffff1a7224 */ /* 0x000fc600078e00e5 */
[----:B------:R-:W-:Y:S07]  /*8eb0*/  HMMA.16816.F32 R224, R4, R30, R52 ;  /* 0x0000001e04e0723c */ /* 0x000fee0000001834 */
[----:B------:R-:W-:Y:S01]  /*8ec0*/  MOV R30, R2 ;  /* 0x00000002001e7202 */ /* 0x000fe20000000f00 */
[----:B------:R-:W-:Y:S01]  /*8ed0*/  HMMA.16816.F32 R52, R8, R22, R44 ;  /* 0x000000160834723c */ /* 0x000fe2000000182c */
[----:B------:R-:W-:-:S07]  /*8ee0*/  IMAD.MOV.U32 R31, RZ, RZ, R0 ;  /* 0x000000ffff1f7224 */ /* 0x000fce00078e0000 */
[----:B------:R-:W-:Y:S08]  /*8ef0*/  HMMA.16816.F32 R228, R4, R28, R64 ;  /* 0x0000001c04e4723c */ /* 0x000ff00000001840 */
[----:B------:R-:W-:Y:S07]  /*8f00*/  HMMA.16816.F32 R44, R8, R18, R56 ;  /* 0x00000012082c723c */ /* 0x000fee0000001838 */
[----:B------:R-:W-:Y:S01]  /*8f10*/  IMAD.MOV.U32 R58, RZ, RZ, R21 ;  /* 0x000000ffff3a7224 */ /* 0x000fe200078e0015 */
[----:B----4-:R-:W-:Y:S01]  /*8f20*/  HMMA.16816.F32 R220, R4, R32, R220 ;  /* 0x0000002004dc723c */ /* 0x010fe200000018dc */
[----:B------:R-:W-:Y:S01]  /*8f30*/  IMAD.MOV.U32 R59, RZ, RZ, R20 ;  /* 0x000000ffff3b7224 */ /* 0x000fe200078e0014 */
[----:B------:R-:W-:Y:S01]  /*8f40*/  MOV R56, R27 ;  /* 0x0000001b00387202 */ /* 0x000fe20000000f00 */
[----:B------:R-:W-:Y:S01]  /*8f50*/  LDSM.16.M88.4 R20, [R238+0xa000] ;  /* 0x00a00000ee14783b */ /* 0x000fe20000000200 */
[----:B------:R-:W-:-:S04]  /*8f60*/  IMAD.MOV.U32 R57, RZ, RZ, R26 ;  /* 0x000000ffff397224 */ /* 0x000fc800078e001a */
[----:B------:R-:W-:Y:S01]  /*8f70*/  HMMA.16816.F32 R64, R4, R34, R48 ;  /* 0x000000220440723c */ /* 0x000fe20000001830 */
[----:B------:R-:W1:Y:S07]  /*8f80*/  LDSM.16.M88.4 R4, [R243+0x6000] ;  /* 0x00600000f304783b */ /* 0x000e6e0000000200 */
[C---:B------:R-:W-:Y:S01]  /*8f90*/  HMMA.16816.F32 R48, R8.reuse, R16, R40 ;  /* 0x000000100830723c */ /* 0x040fe20000001828 */
[----:B------:R-:W2:Y:S07]  /*8fa0*/  LDSM.16.M88.4 R16, [R243+0x4000] ;  /* 0x00400000f310783b */ /* 0x000eae0000000200 */
[C---:B------:R-:W-:Y:S07]  /*8fb0*/  HMMA.16816.F32 R40, R8.reuse, R28, R60 ;  /* 0x0000001c0828723c */ /* 0x040fee000000183c */
[----:B------:R-:W-:Y:S01]  /*8fc0*/  IMAD.MOV.U32 R28, RZ, RZ, R13 ;  /* 0x000000ffff1c7224 */ /* 0x000fe200078e000d */
[----:B------:R-:W-:Y:S01]  /*8fd0*/  HMMA.16816.F32 R216, R8, R32, R216 ;  /* 0x0000002008d8723c */ /* 0x000fe200000018d8 */
[----:B------:R-:W-:-:S07]  /*8fe0*/  IMAD.MOV.U32 R29, RZ, RZ, R12 ;  /* 0x000000ffff1d7224 */ /* 0x000fce00078e000c */
[----:B------:R-:W-:Y:S01]  /*8ff0*/  HMMA.16816.F32 R140, R8, R34, R140 ;  /* 0x00000022088c723c */ /* 0x000fe2000000188c */
[----:B------:R-:W3:Y:S04]  /*9000*/  LDSM.16.M88.4 R8, [R238+0xa800] ;  /* 0x00a80000ee08783b */ /* 0x000ee80000000200 */
[----:B------:R-:W4:Y:S03]  /*9010*/  LDSM.16.M88.4 R32, [R238+0xb000] ;  /* 0x00b00000ee20783b */ /* 0x000f260000000200 */
[----:B-1----:R-:W-:Y:S08]  /*9020*/  HMMA.16816.F32 R28, R4, R22, R28 ;  /* 0x00000016041c723c */ /* 0x002ff0000000181c */
[-C--:B--2---:R-:W-:Y:S01]  /*9030*/  HMMA.16816.F32 R60, R16, R20.reuse, R36 ;  /* 0x00000014103c723c */ /* 0x084fe20000001824 */
[----:B------:R-:W1:Y:S07]  /*9040*/  LDSM.16.M88.4 R36, [R238+0xb800] ;  /* 0x00b80000ee24783b */ /* 0x000e6e0000000200 */
[----:B------:R-:W-:Y:S08]  /*9050*/  HMMA.16816.F32 R208, R4, R20, R208 ;  /* 0x0000001404d0723c */ /* 0x000ff000000018d0 */
[----:B------:R-:W-:-:S02]  /*9060*/  IMAD.MOV.U32 R132, RZ, RZ, R28 ;  /* 0x000000ffff847224 */ /* 0x000fc400078e001c */
[----:B------:R-:W-:Y:S02]  /*9070*/  IMAD.MOV.U32 R27, RZ, RZ, R29 ;  /* 0x000000ffff1b7224 */ /* 0x000fe400078e001d */
[----:B------:R-:W-:Y:S02]  /*9080*/  IMAD.MOV.U32 R26, RZ, RZ, R30 ;  /* 0x000000ffff1a7224 */ /* 0x000fe400078e001e */
[----:B------:R-:W-:Y:S02]  /*9090*/  IMAD.MOV.U32 R13, RZ, RZ, R31 ;  /* 0x000000ffff0d7224 */ /* 0x000fe400078e001f */
[C---:B---3--:R-:W-:Y:S08]  /*90a0*/  HMMA.16816.F32 R28, R4.reuse, R8, R56 ;  /* 0x00000008041c723c */ /* 0x048ff00000001838 */
[C---:B------:R-:W-:Y:S08]  /*90b0*/  HMMA.16816.F32 R248, R4.reuse, R10, R248 ;  /* 0x0000000a04f8723c */ /* 0x040ff000000018f8 */
[C---:B----4-:R-:W-:Y:S08]  /*90c0*/  HMMA.16816.F32 R228, R4.reuse, R32, R228 ;  /* 0x0000002004e4723c */ /* 0x050ff000000018e4 */
[----:B------:R-:W-:Y:S01]  /*90d0*/  MOV R137, R28 ;  /* 0x0000001c00897202 */ /* 0x000fe20000000f00 */
[----:B------:R-:W-:Y:S01]  /*90e0*/  IMAD.MOV.U32 R133, RZ, RZ, R29 ;  /* 0x000000ffff857224 */ /* 0x000fe200078e001d */
[----:B------:R-:W-:Y:S01]  /*90f0*/  HMMA.16816.F32 R224, R4, R34, R224 ;  /* 0x0000002204e0723c */ /* 0x000fe200000018e0 */
[----:B------:R-:W-:-:S02]  /*9100*/  IMAD.MOV.U32 R21, RZ, RZ, R30 ;  /* 0x000000ffff157224 */ /* 0x000fc400078e001e */
[----:B------:R-:W-:-:S05]  /*9110*/  IMAD.MOV.U32 R20, RZ, RZ, R31 ;  /* 0x000000ffff147224 */ /* 0x000fca00078e001f */
[C---:B-1----:R-:W-:Y:S08]  /*9120*/  HMMA.16816.F32 R28, R4.reuse, R38, R64 ;  /* 0x00000026041c723c */ /* 0x042ff00000001840 */
[----:B------:R-:W-:Y:S01]  /*9130*/  HMMA.16816.F32 R220, R4, R36, R220 ;  /* 0x0000002404dc723c */ /* 0x000fe200000018dc */
[----:B------:R-:W-:Y:S07]  /*9140*/  LDSM.16.M88.4 R4, [R242+0x4000] ;  /* 0x00400000f204783b */ /* 0x000fee0000000200 */
[C---:B------:R-:W-:Y:S08]  /*9150*/  HMMA.16816.F32 R64, R16.reuse, R22, R52 ;  /* 0x000000161040723c */ /* 0x040ff00000001834 */
[----:B------:R-:W-:Y:S01]  /*9160*/  IMAD.MOV.U32 R12, RZ, RZ, R30 ;  /* 0x000000ffff0c7224 */ /* 0x000fe200078e001e */
[----:B------:R-:W-:Y:S01]  /*9170*/  MOV R2, R28 ;  /* 0x0000001c00027202 */ /* 0x000fe20000000f00 */
[----:B------:R-:W-:Y:S01]  /*9180*/  IMAD.MOV.U32 R0, RZ, RZ, R29 ;  /* 0x000000ffff007224 */ /* 0x000fe200078e001d */
[----:B------:R-:W-:Y:S01]  /*9190*/  HMMA.16816.F32 R56, R16, R8, R48 ;  /* 0x000000081038723c */ /* 0x000fe20000001830 */
[----:B------:R-:W-:-:S02]  /*91a0*/  IMAD.MOV.U32 R252, RZ, RZ, R31 ;  /* 0x000000fffffc7224 */ /* 0x000fc400078e001f */
[----:B------:R-:W1:Y:S05]  /*91b0*/  LDSM.16.M88.4 R28, [R237+0x2000] ;  /* 0x00200000ed1c783b */ /* 0x000e6a0000000200 */
[C---:B------:R-:W-:Y:S01]  /*91c0*/  HMMA.16816.F32 R52, R16.reuse, R10, R44 ;  /* 0x0000000a1034723c */ /* 0x040fe2000000182c */
[----:B------:R-:W2:Y:S07]  /*91d0*/  LDSM.16.M88.4 R8, [R242+0x6000] ;  /* 0x00600000f208783b */ /* 0x000eae0000000200 */
[C---:B------:R-:W-:Y:S08]  /*91e0*/  HMMA.16816.F32 R48, R16.reuse, R32, R40 ;  /* 0x000000201030723c */ /* 0x040ff00000001828 */
[C---:B------:R-:W-:Y:S01]  /*91f0*/  HMMA.16816.F32 R44, R16.reuse, R34, R212 ;  /* 0x00000022102c723c */ /* 0x040fe200000018d4 */
[----:B------:R-:W3:Y:S07]  /*9200*/  LDSM.16.M88.4 R32, [R237+0x3800] ;  /* 0x00380000ed20783b */ /* 0x000eee0000000200 */
[C---:B------:R-:W-:Y:S07]  /*9210*/  HMMA.16816.F32 R40, R16.reuse, R36, R216 ;  /* 0x000000241028723c */ /* 0x040fee00000018d8 */
[----:B------:R-:W-:Y:S01]  /*9220*/  MOV R218, R21 ;  /* 0x0000001500da7202 */ /* 0x000fe20000000f00 */
[----:B------:R-:W-:Y:S01]  /*9230*/  IMAD.MOV.U32 R219, RZ, RZ, R20 ;  /* 0x000000ffffdb7224 */ /* 0x000fe200078e0014 */
[----:B------:R-:W-:Y:S01]  /*9240*/  HMMA.16816.F32 R36, R16, R38, R140 ;  /* 0x000000261024723c */ /* 0x000fe2000000188c */
[----:B------:R-:W4:Y:S01]  /*9250*/  LDSM.16.M88.4 R20, [R237+0x2800] ;  /* 0x00280000ed14783b */ /* 0x000f220000000200 */
[----:B------:R-:W-:-:S02]  /*9260*/  IMAD.MOV.U32 R216, RZ, RZ, R137 ;  /* 0x000000ffffd87224 */ /* 0x000fc400078e0089 */
[----:B------:R-:W-:Y:S01]  /*9270*/  IMAD.MOV.U32 R217, RZ, RZ, R133 ;  /* 0x000000ffffd97224 */ /* 0x000fe200078e0085 */
[----:B------:R-:W4:Y:S01]  /*9280*/  LDSM.16.M88.4 R16, [R237+0x3000] ;  /* 0x00300000ed10783b */ /* 0x000f220000000200 */
[----:B------:R-:W-:-:S04]  /*9290*/  DEPBAR.LE SB0, 0x0 ;  /* 0x000080000000791a */ /* 0x000fc80000000000 */
[-C--:B-1----:R-:W-:Y:S08]  /*92a0*/  HMMA.16816.F32 R60, R4, R28.reuse, R60 ;  /* 0x0000001c043c723c */ /* 0x082ff0000000183c */
[----:B--2---:R-:W-:Y:S08]  /*92b0*/  HMMA.16816.F32 R212, R8, R28, R208 ;  /* 0x0000001c08d4723c */ /* 0x004ff000000018d0 */
[C---:B---3--:R-:W-:Y:S07]  /*92c0*/  HMMA.16816.F32 R140, R4.reuse, R32, R40 ;  /* 0x00000020048c723c */ /* 0x048fee0000001828 */
[----:B------:R-:W-:Y:S01]  /*92d0*/  IMAD.MOV.U32 R40, RZ, RZ, R132 ;  /* 0x000000ffff287224 */ /* 0x000fe200078e0084 */
[----:B------:R-:W-:Y:S01]  /*92e0*/  MOV R43, R13 ;  /* 0x0000000d002b7202 */ /* 0x000fe20000000f00 */
[----:B------:R-:W-:Y:S01]  /*92f0*/  IMAD.MOV.U32 R41, RZ, RZ, R27 ;  /* 0x000000ffff297224 */ /* 0x000fe200078e001b */
[----:B------:R-:W-:Y:S01]  /*9300*/  HMMA.16816.F32 R208, R4, R34, R36 ;  /* 0x0000002204d0723c */ /* 0x000fe20000001824 */
[----:B------:R-:W-:-:S07]  /*9310*/  IMAD.MOV.U32 R42, RZ, RZ, R26 ;  /* 0x000000ffff2a7224 */ /* 0x000fce00078e001a */
[-C--:B------:R-:W-:Y:S08]  /*9320*/  HMMA.16816.F32 R64, R4, R30.reuse, R64 ;  /* 0x0000001e0440723c */ /* 0x080ff00000001840 */
[C---:B------:R-:W-:Y:S08]  /*9330*/  HMMA.16816.F32 R36, R8.reuse, R30, R40 ;  /* 0x0000001e0824723c */ /* 0x040ff00000001828 */
[----:B----4-:R-:W-:Y:S01]  /*9340*/  HMMA.16816.F32 R28, R8, R20, R216 ;  /* 0x00000014081c723c */ /* 0x010fe200000018d8 */
[----:B------:R-:W-:-:S02]  /*9350*/  FMUL.FTZ R208, R208, c[0x0][0x2ec] ;  /* 0x0000bb00d0d07a20 */ /* 0x000fc40000410000 */
[----:B------:R-:W-:Y:S02]  /*9360*/  FMUL.FTZ R209, R209, c[0x0][0x2ec] ;  /* 0x0000bb00d1d17a20 */ /* 0x000fe40000410000 */
[----:B------:R-:W-:Y:S02]  /*9370*/  FMUL.FTZ R211, R211, c[0x0][0x2ec] ;  /* 0x0000bb00d3d37a20 */ /* 0x000fe40000410000 */
[----:B------:R-:W-:Y:S01]  /*9380*/  IMAD.MOV.U32 R217, RZ, RZ, R0 ;  /* 0x000000ffffd97224 */ /* 0x000fe200078e0000 */
[----:B------:R-:W-:Y:S01]  /*9390*/  HMMA.16816.F32 R56, R4, R20, R56 ;  /* 0x000000140438723c */ /* 0x000fe20000001838 */
[----:B------:R-:W-:Y:S01]  /*93a0*/  FMUL.FTZ R0, R60, c[0x0][0x2ec] ;  /* 0x0000bb003c007a20 */ /* 0x000fe20000410000 */
[----:B------:R-:W-:Y:S01]  /*93b0*/  MUFU.TANH R208, R208 ;  /* 0x000000d000d07308 */ /* 0x000fe20000002400 */
[----:B------:R-:W-:Y:S02]  /*93c0*/  IMAD.MOV.U32 R219, RZ, RZ, R12 ;  /* 0x000000ffffdb7224 */ /* 0x000fe400078e000c */
[----:B------:R-:W-:-:S03]  /*93d0*/  IMAD.MOV.U32 R216, RZ, RZ, R2 ;  /* 0x000000ffffd87224 */ /* 0x000fc600078e0002 */
[C---:B------:R-:W-:Y:S02]  /*93e0*/  HMMA.16816.F32 R52, R4.reuse, R22, R52 ;  /* 0x000000160434723c */ /* 0x040fe40000001834 */
[----:B------:R1:W-:Y:S06]  /*93f0*/  MUFU.TANH R245, R0 ;  /* 0x0000000000f57308 */ /* 0x0003ec0000002400 */
[C---:B------:R-:W-:Y:S02]  /*9400*/  HMMA.16816.F32 R48, R4.reuse, R16, R48 ;  /* 0x000000100430723c */ /* 0x040fe40000001830 */
[----:B------:R-:W-:Y:S06]  /*9410*/  MUFU.TANH R209, R209 ;  /* 0x000000d100d17308 */ /* 0x000fec0000002400 */
[----:B------:R-:W-:Y:S01]  /*9420*/  HMMA.16816.F32 R44, R4, R18, R44 ;  /* 0x00000012042c723c */ /* 0x000fe2000000182c */
[----:B-1----:R-:W-:Y:S01]  /*9430*/  FMUL.FTZ R0, R61, c[0x0][0x2ec] ;  /* 0x0000bb003d007a20 */ /* 0x002fe20000410000 */
[----:B------:R-:W-:Y:S06]  /*9440*/  MUFU.TANH R211, R211 ;  /* 0x000000d300d37308 */ /* 0x000fec0000002400 */
[C---:B------:R-:W-:Y:S02]  /*9450*/  HMMA.16816.F32 R4, R8.reuse, R16, R228 ;  /* 0x000000100804723c */ /* 0x040fe400000018e4 */
[----:B------:R1:W2:Y:S06]  /*9460*/  MUFU.TANH R139, R0 ;  /* 0x00000000008b7308 */ /* 0x0002ac0000002400 */
[C---:B------:R-:W-:Y:S01]  /*9470*/  HMMA.16816.F32 R20, R8.reuse, R22, R248 ;  /* 0x000000160814723c */ /* 0x040fe200000018f8 */
[----:B------:R-:W3:Y:S07]  /*9480*/  S2R R251, SR_TID.X ;  /* 0x0000000000fb7919 */ /* 0x000eee0000002100 */
[----:B------:R-:W-:Y:S01]  /*9490*/  HMMA.16816.F32 R40, R8, R18, R224 ;  /* 0x000000120828723c */ /* 0x000fe200000018e0 */
[----:B-1----:R-:W-:-:S04]  /*94a0*/  FMUL.FTZ R0, R62, c[0x0][0x2ec] ;  /* 0x0000bb003e007a20 */ /* 0x002fc80000410000 */
[----:B------:R1:W-:Y:S03]  /*94b0*/  MUFU.TANH R246, R0 ;  /* 0x0000000000f67308 */ /* 0x0003e60000002400 */
[----:B------:R-:W-:Y:S01]  /*94c0*/  FMUL.FTZ R2, R7, c[0x0][0x2ec] ;  /* 0x0000bb0007027a20 */ /* 0x000fe20000410000 */
[----:B------:R-:W-:Y:S01]  /*94d0*/  HMMA.16816.F32 R16, R8, R32, R220 ;  /* 0x000000200810723c */ /* 0x000fe200000018dc */
[----:B---3--:R-:W-:-:S05]  /*94e0*/  IMAD.SHL.U32 R251, R251, 0x2, RZ ;  /* 0x00000002fbfb7824 */ /* 0x008fca00078e00ff */
[----:B------:R-:W-:Y:S01]  /*94f0*/  LOP3.LUT R251, R251, 0x6, RZ, 0xc0, !PT ;  /* 0x00000006fbfb7812 */ /* 0x000fe200078ec0ff */
[----:B-1----:R-:W-:-:S04]  /*9500*/  FMUL.FTZ R0, R63, c[0x0][0x2ec] ;  /* 0x0000bb003f007a20 */ /* 0x002fc80000410000 */
[----:B------:R1:W3:Y:S02]  /*9510*/  MUFU.TANH R27, R0 ;  /* 0x00000000001b7308 */ /* 0x0002e40000002400 */
[----:B-1----:R-:W-:-:S06]  /*9520*/  FMUL.FTZ R0, R212, c[0x0][0x2ec] ;  /* 0x0000bb00d4007a20 */ /* 0x002fcc0000410000 */
[----:B------:R1:W-:Y:S02]  /*9530*/  MUFU.TANH R247, R0 ;  /* 0x0000000000f77308 */ /* 0x0003e40000002400 */
[----:B-1----:R-:W-:-:S06]  /*9540*/  FMUL.FTZ R0, R213, c[0x0][0x2ec] ;  /* 0x0000bb00d5007a20 */ /* 0x002fcc0000410000 */
[----:B------:R1:W4:Y:S02]  /*9550*/  MUFU.TANH R133, R0 ;  /* 0x0000000000857308 */ /* 0x0003240000002400 */
        /* <DEDUP_REMOVED lines=57> */
[----:B------:R-:W-:Y:S08]  /*98f0*/  MUFU.TANH R50, R2 ;  /* 0x0000000200327308 */ /* 0x000ff00000002400 */
[----:B------:R1:W1:Y:S02]  /*9900*/  MUFU.TANH R52, R0 ;  /* 0x0000000000347308 */ /* 0x0002640000002400 */
[----:B-1----:R-:W-:-:S06]  /*9910*/  FMUL.FTZ R0, R51, c[0x0][0x2ec] ;  /* 0x0000bb0033007a20 */ /* 0x002fcc0000410000 */
[----:B------:R1:W-:Y:S02]  /*9920*/  MUFU.TANH R53, R0 ;  /* 0x0000000000357308 */ /* 0x0003e40000002400 */
[----:B-1----:R-:W-:Y:S02]  /*9930*/  FMUL.FTZ R0, R4, c[0x0][0x2ec] ;  /* 0x0000bb0004007a20 */ /* 0x002fe40000410000 */
[----:B------:R-:W-:-:S04]  /*9940*/  FMUL.FTZ R4, R44, c[0x0][0x2ec] ;  /* 0x0000bb002c047a20 */ /* 0x000fc80000410000 */
[----:B------:R1:W1:Y:S08]  /*9950*/  MUFU.TANH R12, R0 ;  /* 0x00000000000c7308 */ /* 0x0002700000002400 */
[----:B------:R2:W-:Y:S01]  /*9960*/  MUFU.TANH R49, R4 ;  /* 0x0000000400317308 */ /* 0x0005e20000002400 */
[----:B-1----:R-:W-:-:S07]  /*9970*/  FMUL.FTZ R0, R5, c[0x0][0x2ec] ;  /* 0x0000bb0005007a20 */ /* 0x002fce0000410000 */
[----:B------:R1:W-:Y:S01]  /*9980*/  MUFU.TANH R51, R0 ;  /* 0x0000000000337308 */ /* 0x0003e20000002400 */
[----:B--2---:R-:W-:-:S07]  /*9990*/  FMUL.FTZ R4, R45, c[0x0][0x2ec] ;  /* 0x0000bb002d047a20 */ /* 0x004fce0000410000 */
[----:B------:R2:W-:Y:S01]  /*99a0*/  MUFU.TANH R48, R4 ;  /* 0x0000000400307308 */ /* 0x0005e20000002400 */
[----:B-1----:R-:W-:-:S07]  /*99b0*/  FMUL.FTZ R0, R6, c[0x0][0x2ec] ;  /* 0x0000bb0006007a20 */ /* 0x002fce0000410000 */
[----:B------:R1:W1:Y:S01]  /*99c0*/  MUFU.TANH R6, R0 ;  /* 0x0000000000067308 */ /* 0x0002620000002400 */
[----:B--2---:R-:W-:-:S07]  /*99d0*/  FMUL.FTZ R4, R46, c[0x0][0x2ec] ;  /* 0x0000bb002e047a20 */ /* 0x004fce0000410000 */
[----:B------:R2:W2:Y:S01]  /*99e0*/  MUFU.TANH R45, R4 ;  /* 0x00000004002d7308 */ /* 0x0004a20000002400 */
[----:B-1----:R-:W-:-:S05]  /*99f0*/  MOV R0, UR21 ;  /* 0x0000001500007c02 */ /* 0x002fca0008000f00 */
[----:B------:R-:W-:Y:S02]  /*9a00*/  IMAD R0, R0, 0x40, R251 ;  /* 0x0000004000007824 */ /* 0x000fe400078e02fb */
[----:B--2---:R-:W-:-:S03]  /*9a10*/  FMUL.FTZ R4, R47, c[0x0][0x2ec] ;  /* 0x0000bb002f047a20 */ /* 0x004fc60000410000 */
[----:B------:R-:W-:Y:S01]  /*9a20*/  IADD3 R2, R0, 0x1, RZ ;  /* 0x0000000100027810 */ /* 0x000fe20007ffe0ff */
[----:B------:R1:W-:Y:S01]  /*9a30*/  MUFU.TANH R46, R4 ;  /* 0x00000004002e7308 */ /* 0x0003e20000002400 */
[----:B------:R-:W-:Y:S02]  /*9a40*/  BAR.SYNC.DEFER_BLOCKING 0x0 ;  /* 0x0000000000007b1d */ /* 0x000fe40000010000 */
[C---:B------:R-:W-:Y:S02]  /*9a50*/  ISETP.GE.AND P6, PT, R2.reuse, R14, PT ;  /* 0x0000000e0200720c */ /* 0x040fe40003fc6270 */
[C---:B------:R-:W-:Y:S02]  /*9a60*/  ISETP.GE.AND P5, PT, R2.reuse, R15, PT ;  /* 0x0000000f0200720c */ /* 0x040fe40003fa6270 */
[C---:B------:R-:W-:Y:S02]  /*9a70*/  ISETP.GE.AND P4, PT, R2.reuse, R25, PT ;  /* 0x000000190200720c */ /* 0x040fe40003f86270 */
[----:B------:R-:W-:-:S02]  /*9a80*/  ISETP.GE.AND P1, PT, R2, R24, PT ;  /* 0x000000180200720c */ /* 0x000fc40003f26270 */
[----:B------:R-:W-:Y:S02]  /*9a90*/  IADD3 R2, R0, 0x8, RZ ;  /* 0x0000000800027810 */ /* 0x000fe40007ffe0ff */
[----:B------:R-:W-:Y:S02]  /*9aa0*/  FSEL R20, R139, -INF , !P6 ;  /* 0xff8000008b147808 */ /* 0x000fe40007000000 */
[----:B---3--:R-:W-:Y:S01]  /*9ab0*/  FSEL R27, R27, -INF , !P5 ;  /* 0xff8000001b1b7808 */ /* 0x008fe20006800000 */
[----:B-1----:R-:W-:Y:S01]  /*9ac0*/  FMUL.FTZ R4, R40, c[0x0][0x2ec] ;  /* 0x0000bb0028047a20 */ /* 0x002fe20000410000 */
[----:B----4-:R-:W-:Y:S02]  /*9ad0*/  FSEL R30, R133, -INF , !P4 ;  /* 0xff800000851e7808 */ /* 0x010fe40006000000 */
[C---:B------:R-:W-:Y:S01]  /*9ae0*/  ISETP.GE.AND P0, PT, R2.reuse, R14, PT ;  /* 0x0000000e0200720c */ /* 0x040fe20003f06270 */
[----:B------:R1:W2:Y:S01]  /*9af0*/  MUFU.TANH R44, R4 ;  /* 0x00000004002c7308 */ /* 0x0002a20000002400 */
[----:B------:R-:W-:-:S02]  /*9b00*/  ISETP.GE.AND P6, PT, R2, R15, PT ;  /* 0x0000000f0200720c */ /* 0x000fc40003fc6270 */
[C---:B------:R-:W-:Y:S02]  /*9b10*/  ISETP.GE.AND P5, PT, R2.reuse, R25, PT ;  /* 0x000000190200720c */ /* 0x040fe40003fa6270 */
[----:B------:R-:W-:Y:S02]  /*9b20*/  ISETP.GE.AND P4, PT, R2, R24, PT ;  /* 0x000000180200720c */ /* 0x000fe40003f86270 */
[----:B------:R-:W-:Y:S02]  /*9b30*/  IADD3 R2, R0, 0x9, RZ ;  /* 0x0000000900027810 */ /* 0x000fe40007ffe0ff */
[----:B------:R-:W-:Y:S02]  /*9b40*/  FSEL R32, R132, -INF , !P1 ;  /* 0xff80000084207808 */ /* 0x000fe40004800000 */
[----:B------:R-:W-:Y:S02]  /*9b50*/  FSEL R22, R63, -INF , !P0 ;  /* 0xff8000003f167808 */ /* 0x000fe40004000000 */
[----:B------:R-:W-:-:S02]  /*9b60*/  FSEL R26, R26, -INF , !P6 ;  /* 0xff8000001a1a7808 */ /* 0x000fc40007000000 */
[----:B------:R-:W-:Y:S01]  /*9b70*/  FSEL R29, R61, -INF , !P5 ;  /* 0xff8000003d1d7808 */ /* 0x000fe20006800000 */
[----:B-1----:R-:W-:Y:S01]  /*9b80*/  FMUL.FTZ R4, R41, c[0x0][0x2ec] ;  /* 0x0000bb0029047a20 */ /* 0x002fe20000410000 */
[C---:B------:R-:W-:Y:S01]  /*9b90*/  ISETP.GE.AND P1, PT, R2.reuse, R14, PT ;  /* 0x0000000e0200720c */ /* 0x040fe20003f26270 */
[----:B------:R-:W-:Y:S01]  /*9ba0*/  IMAD.MOV.U32 R61, RZ, RZ, R247 ;  /* 0x000000ffff3d7224 */ /* 0x000fe200078e00f7 */
[C---:B------:R-:W-:Y:S01]  /*9bb0*/  ISETP.GE.AND P0, PT, R2.reuse, R15, PT ;  /* 0x0000000f0200720c */ /* 0x040fe20003f06270 */
[----:B------:R1:W-:Y:S01]  /*9bc0*/  MUFU.TANH R41, R4 ;  /* 0x0000000400297308 */ /* 0x0003e20000002400 */
[C---:B------:R-:W-:Y:S02]  /*9bd0*/  ISETP.GE.AND P6, PT, R2.reuse, R25, PT ;  /* 0x000000190200720c */ /* 0x040fe40003fc6270 */
[----:B------:R-:W-:Y:S02]  /*9be0*/  ISETP.GE.AND P5, PT, R2, R24, PT ;  /* 0x000000180200720c */ /* 0x000fe40003fa6270 */
[----:B------:R-:W-:-:S02]  /*9bf0*/  IADD3 R2, R0, 0x10, RZ ;  /* 0x0000001000027810 */ /* 0x000fc40007ffe0ff */
[----:B------:R-:W-:Y:S01]  /*9c00*/  FSEL R31, R60, -INF , !P4 ;  /* 0xff8000003c1f7808 */ /* 0x000fe20006000000 */
[----:B------:R-:W-:Y:S01]  /*9c10*/  IMAD.MOV.U32 R60, RZ, RZ, R246 ;  /* 0x000000ffff3c7224 */ /* 0x000fe200078e00f6 */
[----:B------:R-:W-:Y:S02]  /*9c20*/  FSEL R21, R138, -INF , !P1 ;  /* 0xff8000008a157808 */ /* 0x000fe40004800000 */
[----:B------:R-:W-:Y:S02]  /*9c30*/  FSEL R23, R137, -INF , !P0 ;  /* 0xff80000089177808 */ /* 0x000fe40004000000 */
[----:B------:R-:W-:Y:S01]  /*9c40*/  FSEL R28, R65, -INF , !P6 ;  /* 0xff800000411c7808 */ /* 0x000fe20007000000 */
[----:B------:R-:W-:Y:S01]  /*9c50*/  IMAD.MOV.U32 R65, RZ, RZ, R245 ;  /* 0x000000ffff417224 */ /* 0x000fe200078e00f5 */
[----:B------:R-:W-:Y:S01]  /*9c60*/  ISETP.GE.AND P4, PT, R2, R14, PT ;  /* 0x0000000e0200720c */ /* 0x000fe20003f86270 */
[----:B-1----:R-:W-:Y:S01]  /*9c70*/  FMUL.FTZ R4, R42, c[0x0][0x2ec] ;  /* 0x0000bb002a047a20 */ /* 0x002fe20000410000 */
[----:B------:R-:W-:-:S02]  /*9c80*/  ISETP.GE.AND P1, PT, R2, R15, PT ;  /* 0x0000000f0200720c */ /* 0x000fc40003f26270 */
[C---:B------:R-:W-:Y:S01]  /*9c90*/  ISETP.GE.AND P0, PT, R2.reuse, R25, PT ;  /* 0x000000190200720c */ /* 0x040fe20003f06270 */
[----:B------:R1:W3:Y:S01]  /*9ca0*/  MUFU.TANH R5, R4 ;  /* 0x0000000400057308 */ /* 0x0002e20000002400 */
[----:B------:R-:W-:Y:S02]  /*9cb0*/  ISETP.GE.AND P6, PT, R2, R24, PT ;  /* 0x000000180200720c */ /* 0x000fe40003fc6270 */
[----:B------:R-:W-:Y:S02]  /*9cc0*/  IADD3 R2, R0, 0x11, RZ ;  /* 0x0000001100027810 */ /* 0x000fe40007ffe0ff */
[----:B------:R-:W-:Y:S02]  /*9cd0*/  FSEL R33, R64, -INF , !P5 ;  /* 0xff80000040217808 */ /* 0x000fe40006800000 */
[----:B------:R-:W-:Y:S02]  /*9ce0*/  FSEL R222, R62, -INF , !P4 ;  /* 0xff8000003ede7808 */ /* 0x000fe40006000000 */
[----:B------:R-:W-:Y:S01]  /*9cf0*/  FSEL R224, R58, -INF , !P1 ;  /* 0xff8000003ae07808 */ /* 0x000fe20004800000 */
[----:B------:R-:W-:Y:S01]  /*9d00*/  IMAD.MOV.U32 R58, RZ, RZ, R219 ;  /* 0x000000ffff3a7224 */ /* 0x000fe200078e00db */
[----:B------:R-:W-:-:S02]  /*9d10*/  FSEL R226, R39, -INF , !P0 ;  /* 0xff80000027e27808 */ /* 0x000fc40004000000 */
[C---:B------:R-:W-:Y:S02]  /*9d20*/  ISETP.GE.AND P5, PT, R2.reuse, R14, PT ;  /* 0x0000000e0200720c */ /* 0x040fe40003fa6270 */
[C---:B------:R-:W-:Y:S01]  /*9d30*/  ISETP.GE.AND P4, PT, R2.reuse, R15, PT ;  /* 0x0000000f0200720c */ /* 0x040fe20003f86270 */
[----:B-1----:R-:W-:Y:S01]  /*9d40*/  FMUL.FTZ R4, R43, c[0x0][0x2ec] ;  /* 0x0000bb002b047a20 */ /* 0x002fe20000410000 */
[C---:B------:R-:W-:Y:S02]  /*9d50*/  ISETP.GE.AND P1, PT, R2.reuse, R25, PT ;  /* 0x000000190200720c */ /* 0x040fe40003f26270 */
[----:B------:R-:W-:Y:S01]  /*9d60*/  ISETP.GE.AND P0, PT, R2, R24, PT ;  /* 0x000000180200720c */ /* 0x000fe20003f06270 */
[----:B------:R1:W-:Y:S01]  /*9d70*/  MUFU.TANH R40, R4 ;  /* 0x0000000400287308 */ /* 0x0003e20000002400 */
[----:B------:R-:W-:Y:S02]  /*9d80*/  IADD3 R2, R0, 0x18, RZ ;  /* 0x0000001800027810 */ /* 0x000fe40007ffe0ff */
[----:B------:R-:W-:-:S02]  /*9d90*/  FSEL R227, R38, -INF , !P6 ;  /* 0xff80000026e37808 */ /* 0x000fc40007000000 */
[----:B------:R-:W-:Y:S02]  /*9da0*/  FSEL R221, R67, -INF , !P4 ;  /* 0xff80000043dd7808 */ /* 0x000fe40006000000 */
[C---:B------:R-:W-:Y:S02]  /*9db0*/  ISETP.GE.AND P4, PT, R2.reuse, R25, PT ;  /* 0x000000190200720c */ /* 0x040fe40003f86270 */
[----:B------:R-:W-:Y:S01]  /*9dc0*/  FSEL R225, R57, -INF , !P0 ;  /* 0xff80000039e17808 */ /* 0x000fe20004000000 */
[----:B------:R-:W-:Y:S01]  /*9dd0*/  IMAD.MOV.U32 R57, RZ, RZ, R217 ;  /* 0x000000ffff397224 */ /* 0x000fe200078e00d9 */
[----:B------:R-:W-:Y:S02]  /*9de0*/  ISETP.GE.AND P6, PT, R2, R14, PT ;  /* 0x0000000e0200720c */ /* 0x000fe40003fc6270 */
[----:B------:R-:W-:Y:S02]  /*9df0*/  FSEL R218, R218, -INF , !P5 ;  /* 0xff800000dada7808 */ /* 0x000fe40006800000 */
[----:B------:R-:W-:Y:S01]  /*9e00*/  FSEL R223, R59, -INF , !P1 ;  /* 0xff8000003bdf7808 */ /* 0x000fe20004800000 */
[----:B-1----:R-:W-:Y:S01]  /*9e10*/  FMUL.FTZ R4, R140, c[0x0][0x2ec] ;  /* 0x0000bb008c047a20 */ /* 0x002fe20000410000 */
[----:B------:R-:W-:-:S02]  /*9e20*/  FSEL R217, R36, -INF , !P4 ;  /* 0xff80000024d97808 */ /* 0x000fc40006000000 */
[C---:B------:R-:W-:Y:S01]  /*9e30*/  ISETP.GE.AND P5, PT, R2.reuse, R15, PT ;  /* 0x0000000f0200720c */ /* 0x040fe20003fa6270 */
[----:B------:R1:W4:Y:S01]  /*9e40*/  MUFU.TANH R39, R4 ;  /* 0x0000000400277308 */ /* 0x0003220000002400 */
[----:B------:R-:W-:Y:S02]  /*9e50*/  ISETP.GE.AND P1, PT, R2, R24, PT ;  /* 0x000000180200720c */ /* 0x000fe40003f26270 */
[----:B------:R-:W-:Y:S02]  /*9e60*/  IADD3 R2, R0, 0x19, RZ ;  /* 0x0000001900027810 */ /* 0x000fe40007ffe0ff */
[----:B------:R-:W-:Y:S01]  /*9e70*/  FSEL R214, R56, -INF , !P6 ;  /* 0xff80000038d67808 */ /* 0x000fe20007000000 */
[----:B------:R-:W-:Y:S01]  /*9e80*/  IMAD.MOV.U32 R56, RZ, RZ, R216 ;  /* 0x000000ffff387224 */ /* 0x000fe200078e00d8 */
[----:B------:R-:W-:Y:S02]  /*9e90*/  FSEL R216, R37, -INF , !P5 ;  /* 0xff80000025d87808 */ /* 0x000fe40006800000 */
[----:B------:R-:W-:-:S02]  /*9ea0*/  ISETP.GE.AND P0, PT, R2, R14, PT ;  /* 0x0000000e0200720c */ /* 0x000fc40003f06270 */
[----:B------:R-:W-:Y:S02]  /*9eb0*/  MOV R59, R252 ;  /* 0x000000fc003b7202 */ /* 0x000fe40000000f00 */
[C---:B------:R-:W-:Y:S02]  /*9ec0*/  ISETP.GE.AND P6, PT, R2.reuse, R15, PT ;  /* 0x0000000f0200720c */ /* 0x040fe40003fc6270 */
[C---:B------:R-:W-:Y:S01]  /*9ed0*/  ISETP.GE.AND P5, PT, R2.reuse, R25, PT ;  /* 0x000000190200720c */ /* 0x040fe20003fa6270 */
[----:B-1----:R-:W-:Y:S01]  /*9ee0*/  FMUL.FTZ R4, R141, c[0x0][0x2ec] ;  /* 0x0000bb008d047a20 */ /* 0x002fe20000410000 */
[----:B------:R-:W-:Y:S01]  /*9ef0*/  ISETP.GE.AND P4, PT, R2, R24, PT ;  /* 0x000000180200720c */ /* 0x000fe20003f86270 */
[----:B------:R-:W-:Y:S01]  /*9f00*/  HMMA.16816.F32 R8, R8, R34, R56 ;  /* 0x000000220808723c */ /* 0x000fe20000001838 */
[----:B------:R-:W-:Y:S01]  /*9f10*/  IADD3 R2, R0, 0x20, RZ ;  /* 0x0000002000027810 */ /* 0x000fe20007ffe0ff */
[----:B------:R1:W-:Y:S01]  /*9f20*/  MUFU.TANH R38, R4 ;  /* 0x0000000400267308 */ /* 0x0003e20000002400 */
[----:B------:R-:W-:-:S02]  /*9f30*/  FSEL R220, R13, -INF , !P1 ;  /* 0xff8000000ddc7808 */ /* 0x000fc40004800000 */
[----:B------:R-:W-:Y:S02]  /*9f40*/  FSEL R212, R212, -INF , !P0 ;  /* 0xff800000d4d47808 */ /* 0x000fe40004000000 */
[----:B------:R-:W-:Y:S02]  /*9f50*/  FSEL R213, R213, -INF , !P6 ;  /* 0xff800000d5d57808 */ /* 0x000fe40007000000 */
[----:B------:R-:W-:Y:S02]  /*9f60*/  FSEL R215, R215, -INF , !P5 ;  /* 0xff800000d7d77808 */ /* 0x000fe40006800000 */
[C---:B------:R-:W-:Y:S02]  /*9f70*/  ISETP.GE.AND P1, PT, R2.reuse, R14, PT ;  /* 0x0000000e0200720c */ /* 0x040fe40003f26270 */
[C---:B------:R-:W-:Y:S02]  /*9f80*/  ISETP.GE.AND P0, PT, R2.reuse, R15, PT ;  /* 0x0000000f0200720c */ /* 0x040fe40003f06270 */
[----:B------:R-:W-:-:S02]  /*9f90*/  ISETP.GE.AND P6, PT, R2, R25, PT ;  /* 0x000000190200720c */ /* 0x000fc40003fc6270 */
[----:B------:R-:W-:Y:S01]  /*9fa0*/  ISETP.GE.AND P5, PT, R2, R24, PT ;  /* 0x000000180200720c */ /* 0x000fe20003fa6270 */
[----:B-1----:R-:W-:Y:S01]  /*9fb0*/  FMUL.FTZ R4, R142, c[0x0][0x2ec] ;  /* 0x0000bb008e047a20 */ /* 0x002fe20000410000 */
[----:B------:R-:W-:Y:S02]  /*9fc0*/  IADD3 R2, R0, 0x21, RZ ;  /* 0x0000002100027810 */ /* 0x000fe40007ffe0ff */
[----:B------:R-:W-:Y:S01]  /*9fd0*/  FSEL R219, R55, -INF , !P4 ;  /* 0xff80000037db7808 */ /* 0x000fe20006000000 */
[----:B------:R1:W1:Y:S01]  /*9fe0*/  MUFU.TANH R36, R4 ;  /* 0x0000000400247308 */ /* 0x0002620000002400 */
[----:B------:R-:W-:Y:S01]  /*9ff0*/  FSEL R47, R54, -INF , !P1 ;  /* 0xff800000362f7808 */ /* 0x000fe20004800000 */
[----:B------:R-:W-:Y:S01]  /*a000*/  FMUL.FTZ R10, R10, c[0x0][0x2ec] ;  /* 0x0000bb000a0a7a20 */ /* 0x000fe20000410000 */
[----:B------:R-:W-:Y:S01]  /*a010*/  FSEL R133, R52, -INF , !P0 ;  /* 0xff80000034857808 */ /* 0x000fe20004000000 */
[----:B------:R-:W-:Y:S01]  /*a020*/  FMUL.FTZ R9, R9, c[0x0][0x2ec] ;  /* 0x0000bb0009097a20 */ /* 0x000fe20000410000 */
[----:B------:R-:W-:Y:S01]  /*a030*/  FSEL R63, R12, -INF , !P6 ;  /* 0xff8000000c3f7808 */ /* 0x000fe20007000000 */
[----:B------:R-:W-:Y:S01]  /*a040*/  FMUL.FTZ R11, R11, c[0x0][0x2ec] ;  /* 0x0000bb000b0b7a20 */ /* 0x000fe20000410000 */
[----:B------:R-:W-:-:S02]  /*a050*/  ISETP.GE.AND P4, PT, R2, R14, PT ;  /* 0x0000000e0200720c */ /* 0x000fc40003f86270 */
[C---:B------:R-:W-:Y:S02]  /*a060*/  ISETP.GE.AND P1, PT, R2.reuse, R15, PT ;  /* 0x0000000f0200720c */ /* 0x040fe40003f26270 */
[C---:B------:R-:W-:Y:S02]  /*a070*/  ISETP.GE.AND P0, PT, R2.reuse, R25, PT ;  /* 0x000000190200720c */ /* 0x040fe40003f06270 */
[----:B------:R-:W-:Y:S02]  /*a080*/  ISETP.GE.AND P6, PT, R2, R24, PT ;  /* 0x000000180200720c */ /* 0x000fe40003fc6270 */
[----:B------:R-:W-:Y:S01]  /*a090*/  IADD3 R2, R0, 0x28, RZ ;  /* 0x0000002800027810 */ /* 0x000fe20007ffe0ff */
[----:B-1----:R-:W-:Y:S01]  /*a0a0*/  FMUL.FTZ R4, R143, c[0x0][0x2ec] ;  /* 0x0000bb008f047a20 */ /* 0x002fe20000410000 */
[----:B------:R-:W-:Y:S01]  /*a0b0*/  FSEL R138, R6, -INF , !P5 ;  /* 0xff800000068a7808 */ /* 0x000fe20006800000 */
[----:B------:R-:W-:Y:S01]  /*a0c0*/  FMUL.FTZ R6, R19, c[0x0][0x2ec] ;  /* 0x0000bb0013067a20 */ /* 0x000fe20000410000 */
[----:B------:R-:W-:Y:S01]  /*a0d0*/  ISETP.GE.AND P5, PT, R2, R14, PT ;  /* 0x0000000e0200720c */ /* 0x000fe20003fa6270 */
[----:B------:R1:W-:Y:S01]  /*a0e0*/  MUFU.TANH R37, R4 ;  /* 0x0000000400257308 */ /* 0x0003e20000002400 */
[----:B------:R-:W-:-:S02]  /*a0f0*/  FSEL R251, R66, -INF , !P4 ;  /* 0xff80000042fb7808 */ /* 0x000fc40006000000 */
[----:B------:R-:W-:Y:S02]  /*a100*/  FSEL R139, R53, -INF , !P1 ;  /* 0xff800000358b7808 */ /* 0x000fe40004800000 */
[----:B------:R-:W-:Y:S02]  /*a110*/  FSEL R137, R51, -INF , !P0 ;  /* 0xff80000033897808 */ /* 0x000fe40004000000 */
[----:B------:R-:W-:Y:S01]  /*a120*/  FSEL R52, R50, -INF , !P6 ;  /* 0xff80000032347808 */ /* 0x000fe20007000000 */
[----:B------:R-:W-:Y:S01]  /*a130*/  MUFU.TANH R6, R6 ;  /* 0x0000000600067308 */ /* 0x000fe20000002400 */
[----:B------:R-:W-:Y:S02]  /*a140*/  FSEL R231, R49, -INF , !P5 ;  /* 0xff80000031e77808 */ /* 0x000fe40006800000 */
[C---:B------:R-:W-:Y:S02]  /*a150*/  ISETP.GE.AND P4, PT, R2.reuse, R15, PT ;  /* 0x0000000f0200720c */ /* 0x040fe40003f86270 */
[----:B------:R-:W-:-:S02]  /*a160*/  ISETP.GE.AND P1, PT, R2, R25, PT ;  /* 0x000000190200720c */ /* 0x000fc40003f26270 */
[----:B------:R-:W-:Y:S01]  /*a170*/  ISETP.GE.AND P0, PT, R2, R24, PT ;  /* 0x000000180200720c */ /* 0x000fe20003f06270 */
[----:B-1----:R-:W-:Y:S01]  /*a180*/  FMUL.FTZ R4, R16, c[0x0][0x2ec] ;  /* 0x0000bb0010047a20 */ /* 0x002fe20000410000 */
[----:B------:R-:W-:Y:S02]  /*a190*/  IADD3 R2, R0, 0x30, RZ ;  /* 0x0000003000027810 */ /* 0x000fe40007ffe0ff */
[----:B------:R-:W-:Y:S01]  /*a1a0*/  FSEL R245, R45, -INF , !P4 ;  /* 0xff8000002df57808 */ /* 0x000fe20006000000 */
[----:B------:R1:W1:Y:S01]  /*a1b0*/  MUFU.TANH R13, R4 ;  /* 0x00000004000d7308 */ /* 0x0002620000002400 */
[----:B--2---:R-:W-:Y:S02]  /*a1c0*/  FSEL R247, R44, -INF , !P1 ;  /* 0xff8000002cf77808 */ /* 0x004fe40004800000 */
[----:B---3--:R-:W-:Y:S01]  /*a1d0*/  FSEL R252, R5, -INF , !P0 ;  /* 0xff80000005fc7808 */ /* 0x008fe20004000000 */
[----:B------:R-:W-:Y:S01]  /*a1e0*/  FMUL.FTZ R5, R210, c[0x0][0x2ec] ;  /* 0x0000bb00d2057a20 */ /* 0x000fe20000410000 */
[----:B------:R-:W-:-:S04]  /*a1f0*/  ISETP.GE.AND P0, PT, R2, R14, PT ;  /* 0x0000000e0200720c */ /* 0x000fc80003f06270 */
[----:B----4-:R-:W-:Y:S01]  /*a200*/  FSEL R210, R39, -INF , !P0 ;  /* 0xff80000027d27808 */ /* 0x010fe20004000000 */
[----:B------:R-:W-:Y:S01]  /*a210*/  MUFU.TANH R5, R5 ;  /* 0x0000000500057308 */ /* 0x000fe20000002400 */
[----:B-1----:R-:W-:-:S07]  /*a220*/  FMUL.FTZ R4, R17, c[0x0][0x2ec] ;  /* 0x0000bb0011047a20 */ /* 0x002fce0000410000 */
[----:B------:R1:W-:Y:S02]  /*a230*/  MUFU.TANH R12, R4 ;  /* 0x00000004000c7308 */ /* 0x0003e40000002400 */
[----:B-1----:R-:W-:-:S06]  /*a240*/  FMUL.FTZ R4, R18, c[0x0][0x2ec] ;  /* 0x0000bb0012047a20 */ /* 0x002fcc0000410000 */
[----:B------:R1:W2:Y:S02]  /*a250*/  MUFU.TANH R7, R4 ;  /* 0x0000000400077308 */ /* 0x0002a40000002400 */
[----:B-1----:R-:W-:-:S04]  /*a260*/  IADD3 R4, R0, 0x29, RZ ;  /* 0x0000002900047810 */ /* 0x002fc80007ffe0ff */
[C---:B------:R-:W-:Y:S02]  /*a270*/  ISETP.GE.AND P6, PT, R4.reuse, R14, PT ;  /* 0x0000000e0400720c */ /* 0x040fe40003fc6270 */
[----:B------:R-:W-:Y:S02]  /*a280*/  ISETP.GE.AND P5, PT, R4, R15, PT ;  /* 0x0000000f0400720c */ /* 0x000fe40003fa6270 */
[----:B------:R-:W-:Y:S02]  /*a290*/  FSEL R50, R48, -INF , !P6 ;  /* 0xff80000030327808 */ /* 0x000fe40007000000 */
[----:B------:R-:W-:Y:S02]  /*a2a0*/  FSEL R51, R46, -INF , !P5 ;  /* 0xff8000002e337808 */ /* 0x000fe40006800000 */
[C---:B------:R-:W-:Y:S02]  /*a2b0*/  ISETP.GE.AND P4, PT, R4.reuse, R25, PT ;  /* 0x000000190400720c */ /* 0x040fe40003f86270 */
[----:B------:R-:W-:-:S02]  /*a2c0*/  ISETP.GE.AND P1, PT, R4, R24, PT ;  /* 0x000000180400720c */ /* 0x000fc40003f26270 */
[C---:B------:R-:W-:Y:S02]  /*a2d0*/  ISETP.GE.AND P6, PT, R2.reuse, R15, PT ;  /* 0x0000000f0200720c */ /* 0x040fe40003fc6270 */
[----:B------:R-:W-:Y:S02]  /*a2e0*/  ISETP.GE.AND P5, PT, R2, R25, PT ;  /* 0x000000190200720c */ /* 0x000fe40003fa6270 */
[----:B------:R-:W-:Y:S02]  /*a2f0*/  IADD3 R4, R0, 0x31, RZ ;  /* 0x0000003100047810 */ /* 0x000fe40007ffe0ff */
[----:B------:R-:W-:Y:S02]  /*a300*/  FSEL R250, R40, -INF , !P1 ;  /* 0xff80000028fa7808 */ /* 0x000fe40004800000 */
[----:B------:R-:W-:Y:S02]  /*a310*/  FSEL R246, R36, -INF , !P6 ;  /* 0xff80000024f67808 */ /* 0x000fe40007000000 */
[----:B------:R-:W-:-:S02]  /*a320*/  FSEL R141, R13, -INF , !P5 ;  /* 0xff8000000d8d7808 */ /* 0x000fc40006800000 */
[C---:B------:R-:W-:Y:S02]  /*a330*/  ISETP.GE.AND P1, PT, R4.reuse, R14, PT ;  /* 0x0000000e0400720c */ /* 0x040fe40003f26270 */
[C---:B------:R-:W-:Y:S02]  /*a340*/  ISETP.GE.AND P0, PT, R4.reuse, R15, PT ;  /* 0x0000000f0400720c */ /* 0x040fe40003f06270 */
[C---:B------:R-:W-:Y:S02]  /*a350*/  ISETP.GE.AND P6, PT, R4.reuse, R25, PT ;  /* 0x000000190400720c */ /* 0x040fe40003fc6270 */
[-C--:B------:R-:W-:Y:S01]  /*a360*/  ISETP.GE.AND P5, PT, R4, R24.reuse, PT ;  /* 0x000000180400720c */ /* 0x080fe20003fa6270 */
[----:B------:R-:W-:Y:S01]  /*a370*/  FMUL.FTZ R4, R8, c[0x0][0x2ec] ;  /* 0x0000bb0008047a20 */ /* 0x000fe20000410000 */
[----:B------:R-:W-:Y:S02]  /*a380*/  FSEL R229, R41, -INF , !P4 ;  /* 0xff80000029e57808 */ /* 0x000fe40006000000 */
[----:B------:R-:W-:-:S02]  /*a390*/  ISETP.GE.AND P4, PT, R2, R24, PT ;  /* 0x000000180200720c */ /* 0x000fc40003f86270 */
[----:B------:R-:W-:Y:S01]  /*a3a0*/  IADD3 R2, R0, 0x38, RZ ;  /* 0x0000003800027810 */ /* 0x000fe20007ffe0ff */
[----:B------:R-:W1:Y:S01]  /*a3b0*/  MUFU.TANH R4, R4 ;  /* 0x0000000400047308 */ /* 0x000e620000002400 */
[----:B------:R-:W-:Y:S02]  /*a3c0*/  FSEL R228, R37, -INF , !P0 ;  /* 0xff80000025e47808 */ /* 0x000fe40004000000 */
[----:B------:R-:W-:Y:S02]  /*a3d0*/  ISETP.GE.AND P0, PT, R2, R25, PT ;  /* 0x000000190200720c */ /* 0x000fe40003f06270 */
[----:B--2---:R-:W-:Y:S02]  /*a3e0*/  FSEL R143, R7, -INF , !P4 ;  /* 0xff800000078f7808 */ /* 0x004fe40006000000 */
[----:B------:R-:W-:Y:S02]  /*a3f0*/  FSEL R35, R38, -INF , !P1 ;  /* 0xff80000026237808 */ /* 0x000fe40004800000 */
[----:B------:R-:W-:-:S02]  /*a400*/  FSEL R249, R12, -INF , !P6 ;  /* 0xff8000000cf97808 */ /* 0x000fc40007000000 */
[C---:B------:R-:W-:Y:S02]  /*a410*/  ISETP.GE.AND P4, PT, R2.reuse, R14, PT ;  /* 0x0000000e0200720c */ /* 0x040fe40003f86270 */
[C---:B------:R-:W-:Y:S02]  /*a420*/  ISETP.GE.AND P1, PT, R2.reuse, R15, PT ;  /* 0x0000000f0200720c */ /* 0x040fe40003f26270 */
[-C--:B------:R-:W-:Y:S02]  /*a430*/  ISETP.GE.AND P6, PT, R2, R24.reuse, PT ;  /* 0x000000180200720c */ /* 0x080fe40003fc6270 */
[----:B------:R-:W2:Y:S01]  /*a440*/  MUFU.TANH R2, R10 ;  /* 0x0000000a00027308 */ /* 0x000ea20000002400 */
[----:B-1----:R-:W-:Y:S02]  /*a450*/  FSEL R248, R4, -INF , !P0 ;  /* 0xff80000004f87808 */ /* 0x002fe40004000000 */
[----:B------:R-:W-:Y:S02]  /*a460*/  ISETP.GE.AND P0, PT, R0, R24, PT ;  /* 0x000000180000720c */ /* 0x000fe40003f06270 */
[----:B------:R-:W-:-:S02]  /*a470*/  FSEL R34, R5, -INF , !P1 ;  /* 0xff80000005227808 */ /* 0x000fc40004800000 */
[----:B------:R-:W-:Y:S01]  /*a480*/  FSEL R19, R230, -INF , !P0 ;  /* 0xff800000e6137808 */ /* 0x000fe20004000000 */
[----:B------:R-:W1:Y:S01]  /*a490*/  MUFU.TANH R5, R9 ;  /* 0x0000000900057308 */ /* 0x000e620000002400 */
[----:B------:R-:W-:Y:S02]  /*a4a0*/  PLOP3.LUT P0, PT, PT, PT, UP0, 0x80, 0x0 ;  /* 0x000000000000781c */ /* 0x000fe40003f0f008 */
[----:B------:R-:W-:Y:S02]  /*a4b0*/  FSEL R140, R6, -INF , !P5 ;  /* 0xff800000068c7808 */ /* 0x000fe40006800000 */
[----:B------:R-:W-:Y:S02]  /*a4c0*/  FSEL R208, R208, -INF , !P4 ;  /* 0xff800000d0d07808 */ /* 0x000fe40006000000 */
[C---:B------:R-:W-:Y:S01]  /*a4d0*/  ISETP.GE.AND P5, PT, R0.reuse, R14, PT ;  /* 0x0000000e0000720c */ /* 0x040fe20003fa6270 */
[----:B------:R-:W3:Y:S01]  /*a4e0*/  MUFU.TANH R4, R11 ;  /* 0x0000000b00047308 */ /* 0x000ee20000002400 */
[----:B------:R-:W-:-:S02]  /*a4f0*/  ISETP.GE.AND P4, PT, R0, R15, PT ;  /* 0x0000000f0000720c */ /* 0x000fc40003f86270 */
[C---:B------:R-:W-:Y:S02]  /*a500*/  ISETP.GE.AND P1, PT, R0.reuse, R25, PT ;  /* 0x000000190000720c */ /* 0x040fe40003f26270 */
[----:B------:R-:W-:Y:S02]  /*a510*/  IADD3 R0, R0, 0x39, RZ ;  /* 0x0000003900007810 */ /* 0x000fe40007ffe0ff */
[----:B--2---:R-:W-:Y:S02]  /*a520*/  FSEL R132, R2, -INF , !P6 ;  /* 0xff80000002847808 */ /* 0x004fe40007000000 */
[----:B------:R-:W-:Y:S02]  /*a530*/  FSEL R16, R65, -INF , !P5 ;  /* 0xff80000041107808 */ /* 0x000fe40006800000 */
[----:B------:R-:W-:Y:S02]  /*a540*/  FSEL R17, R60, -INF , !P4 ;  /* 0xff8000003c117808 */ /* 0x000fe40006000000 */
[----:B------:R-:W-:-:S02]  /*a550*/  FSEL R18, R61, -INF , !P1 ;  /* 0xff8000003d127808 */ /* 0x000fc40004800000 */
[C---:B------:R-:W-:Y:S02]  /*a560*/  ISETP.GE.AND P6, PT, R0.reuse, R14, PT ;  /* 0x0000000e0000720c */ /* 0x040fe40003fc6270 */
[C---:B------:R-:W-:Y:S02]  /*a570*/  ISETP.GE.AND P5, PT, R0.reuse, R15, PT ;  /* 0x0000000f0000720c */ /* 0x040fe40003fa6270 */
[C---:B------:R-:W-:Y:S02]  /*a580*/  ISETP.GE.AND P4, PT, R0.reuse, R25, PT ;  /* 0x000000190000720c */ /* 0x040fe40003f86270 */
[----:B------:R-:W-:Y:S02]  /*a590*/  ISETP.GE.AND P1, PT, R0, R24, PT ;  /* 0x000000180000720c */ /* 0x000fe40003f26270 */
[----:B------:R-:W-:Y:S02]  /*a5a0*/  FSEL R209, R209, -INF , !P6 ;  /* 0xff800000d1d17808 */ /* 0x000fe40007000000 */
[----:B------:R-:W-:-:S02]  /*a5b0*/  FSEL R211, R211, -INF , !P5 ;  /* 0xff800000d3d37808 */ /* 0x000fc40006800000 */
[----:B-1----:R-:W-:Y:S02]  /*a5c0*/  FSEL R230, R5, -INF , !P4 ;  /* 0xff80000005e67808 */ /* 0x002fe40006000000 */
[----:B---3--:R-:W-:Y:S01]  /*a5d0*/  FSEL R39, R4, -INF , !P1 ;  /* 0xff80000004277808 */ /* 0x008fe20004800000 */
        /* <DEDUP_REMOVED lines=79> */
.L_x_246:
[----:B------:R-:W-:Y:S05]  /*aad0*/  BSYNC B0 ;  /* 0x0000000000007941 */ /* 0x000fea0003800000 */
.L_x_245:
[----:B------:R-:W0:Y:S02]  /*aae0*/  LDGDEPBAR ;  /* 0x00000000000079af */ /* 0x000e240000000000 */
.L_x_244:
[----:B------:R-:W-:Y:S01]  /*aaf0*/  FMNMX.FTZ R0, R136, R16, !PT ;  /* 0x0000001088007209 */ /* 0x000fe20007810000 */
[----:B------:R-:W-:Y:S01]  /*ab00*/  STL [R1+0xcc], R25 ;  /* 0x0000cc1901007387 */ /* 0x000fe20000100800 */
[----:B------:R-:W-:Y:S02]  /*ab10*/  MOV R46, R63 ;  /* 0x0000003f002e7202 */ /* 0x000fe40000000f00 */
        /* <DEDUP_REMOVED lines=67> */
[----:B-1----:R-:W-:Y:S02]  /*af50*/  FMNMX.FTZ R2, R2, R7, !PT ;  /* 0x0000000702027209 */ /* 0x002fe40007810000 */
        /* <DEDUP_REMOVED lines=13> */
[----:B-1----:R-:W-:Y:S02]  /*b030*/  FMNMX.FTZ R4, R4, R7, !PT ;  /* 0x0000000704047209 */ /* 0x002fe40007810000 */
[----:B--2---:R-:W-:-:S03]  /*b040*/  FMNMX.FTZ R44, R2, R8, !PT ;  /* 0x00000008022c7209 */ /* 0x004fc60007810000 */
[----:B------:R-:W1:Y:S01]  /*b050*/  SHFL.BFLY PT, R7, R4, 0x1, 0x1f ;  /* 0x0c201f0004077f89 */ /* 0x000e6200000e0000 */
[--C-:B------:R-:W-:Y:S01]  /*b060*/  FFMA.FTZ R2, R22, c[0x0][0x23c], -R12.reuse ;  /* 0x00008f0016027a23 */ /* 0x100fe2000001080c */
[C---:B------:R-:W-:Y:S01]  /*b070*/  FSETP.NEU.FTZ.AND P5, PT, R44.reuse, -INF , PT ;  /* 0xff8000002c00780b */ /* 0x040fe20003fbd000 */
[----:B------:R-:W-:Y:S02]  /*b080*/  FMUL.FTZ R13, R44, c[0x0][0x23c] ;  /* 0x00008f002c0d7a20 */ /* 0x000fe40000410000 */
[----:B------:R2:W-:Y:S01]  /*b090*/  MUFU.EX2 R9, R2 ;  /* 0x0000000200097308 */ /* 0x0005e20000000800 */
[----:B------:R-:W-:Y:S01]  /*b0a0*/  STL [R1+0x5c], R44 ;  /* 0x00005c2c01007387 */ /* 0x000fe20000100800 */
[----:B----4-:R-:W-:Y:S01]  /*b0b0*/  FFMA.FTZ R5, R20, c[0x0][0x23c], -R12 ;  /* 0x00008f0014057a23 */ /* 0x010fe2000001080c */
[----:B------:R-:W-:Y:S02]  /*b0c0*/  FSEL R13, R13, RZ, P5 ;  /* 0x000000ff0d0d7208 */ /* 0x000fe40002800000 */
[----:B---3--:R-:W-:-:S03]  /*b0d0*/  FMNMX.FTZ R0, R0, R6, !PT ;  /* 0x0000000600007209 */ /* 0x008fc60007810000 */
[----:B------:R3:W-:Y:S01]  /*b0e0*/  MUFU.EX2 R10, R5 ;  /* 0x00000005000a7308 */ /* 0x0007e20000000800 */
[----:B--2---:R-:W-:Y:S01]  /*b0f0*/  FFMA.FTZ R2, R21, c[0x0][0x23c], -R12 ;  /* 0x00008f0015027a23 */ /* 0x004fe2000001080c */
[----:B-1----:R-:W-:-:S06]  /*b100*/  FMNMX.FTZ R11, R4, R7, !PT ;  /* 0x00000007040b7209 */ /* 0x002fcc0007810000 */
[----:B------:R1:W-:Y:S01]  /*b110*/  MUFU.EX2 R38, R2 ;  /* 0x0000000200267308 */ /* 0x0003e20000000800 */
[----:B------:R-:W-:Y:S01]  /*b120*/  FSETP.NEU.FTZ.AND P4, PT, R11, -INF , PT ;  /* 0xff8000000b00780b */ /* 0x000fe20003f9d000 */
[----:B---3--:R-:W2:Y:S04]  /*b130*/  SHFL.BFLY PT, R5, R0, 0x1, 0x1f ;  /* 0x0c201f0000057f89 */ /* 0x008ea800000e0000 */
[----:B------:R3:W-:Y:S01]  /*b140*/  STL [R1+0x58], R11 ;  /* 0x0000580b01007387 */ /* 0x0007e20000100800 */
[----:B-1----:R-:W-:-:S04]  /*b150*/  FFMA.FTZ R2, R17, c[0x0][0x23c], -R13 ;  /* 0x00008f0011027a23 */ /* 0x002fc8000001080d */
[----:B------:R1:W-:Y:S01]  /*b160*/  MUFU.EX2 R24, R2 ;  /* 0x0000000200187308 */ /* 0x0003e20000000800 */
[----:B--2---:R-:W-:-:S04]  /*b170*/  FMNMX.FTZ R41, R0, R5, !PT ;  /* 0x0000000500297209 */ /* 0x004fc80007810000 */
[----:B------:R-:W-:Y:S01]  /*b180*/  FSETP.NEU.FTZ.AND P1, PT, R41, -INF , PT ;  /* 0xff8000002900780b */ /* 0x000fe20003f3d000 */
[----:B------:R-:W-:Y:S01]  /*b190*/  STL [R1+0x54], R41 ;  /* 0x0000542901007387 */ /* 0x000fe20000100800 */
[--C-:B-1----:R-:W-:Y:S02]  /*b1a0*/  FFMA.FTZ R2, R27, c[0x0][0x23c], -R13.reuse ;  /* 0x00008f001b027a23 */ /* 0x102fe4000001080d */
[----:B------:R-:W-:Y:S02]  /*b1b0*/  FMUL.FTZ R27, R41, c[0x0][0x23c] ;  /* 0x00008f00291b7a20 */ /* 0x000fe40000410000 */
[----:B------:R1:W-:Y:S03]  /*b1c0*/  MUFU.EX2 R45, R2 ;  /* 0x00000002002d7308 */ /* 0x0003e60000000800 */
[----:B------:R-:W-:Y:S01]  /*b1d0*/  FSEL R27, R27, RZ, P1 ;  /* 0x000000ff1b1b7208 */ /* 0x000fe20000800000 */
[----:B-1----:R-:W-:-:S02]  /*b1e0*/  FFMA.FTZ R2, R26, c[0x0][0x23c], -R13 ;  /* 0x00008f001a027a23 */ /* 0x002fc4000001080d */
[----:B------:R-:W-:Y:S02]  /*b1f0*/  FMUL.FTZ R26, R11, c[0x0][0x23c] ;  /* 0x00008f000b1a7a20 */ /* 0x000fe40000410000 */
[----:B------:R1:W-:Y:S03]  /*b200*/  MUFU.EX2 R142, R2 ;  /* 0x00000002008e7308 */ /* 0x0003e60000000800 */
[----:B------:R-:W-:-:S05]  /*b210*/  FSEL R26, R26, RZ, P4 ;  /* 0x000000ff1a1a7208 */ /* 0x000fca0002000000 */
[----:B------:R-:W-:Y:S01]  /*b220*/  FFMA.FTZ R0, R29, c[0x0][0x23c], -R26 ;  /* 0x00008f001d007a23 */ /* 0x000fe2000001081a */
[----:B------:R-:W-:-:S03]  /*b230*/  MOV R29, R11 ;  /* 0x0000000b001d7202 */ /* 0x000fc60000000f00 */
[----:B------:R2:W-:Y:S01]  /*b240*/  MUFU.EX2 R25, R0 ;  /* 0x0000000000197308 */ /* 0x0005e20000000800 */
[----:B-1----:R-:W-:Y:S02]  /*b250*/  FFMA.FTZ R2, R23, c[0x0][0x23c], -R13 ;  /* 0x00008f0017027a23 */ /* 0x002fe4000001080d */
[----:B------:R-:W-:Y:S05]  /*b260*/  LDSM.16.MT88.4 R20, [R234+0xc000] ;  /* 0x00c00000ea14783b */ /* 0x000fea0000004200 */
[----:B------:R1:W3:Y:S01]  /*b270*/  MUFU.EX2 R36, R2 ;  /* 0x0000000200247308 */ /* 0x0002e20000000800 */
[--C-:B--2---:R-:W-:Y:S01]  /*b280*/  FFMA.FTZ R0, R28, c[0x0][0x23c], -R26.reuse ;  /* 0x00008f001c007a23 */ /* 0x104fe2000001081a */
[----:B------:R-:W-:Y:S01]  /*b290*/  MOV R28, R52 ;  /* 0x00000034001c7202 */ /* 0x000fe20000000f00 */
[----:B-1----:R-:W-:Y:S01]  /*b2a0*/  FFMA.FTZ R2, R18, c[0x0][0x23c], -R26 ;  /* 0x00008f0012027a23 */ /* 0x002fe2000001081a */
[----:B---3--:R-:W-:-:S04]  /*b2b0*/  F2FP.PACK_AB R11, R36, R142 ;  /* 0x0000008e240b723e */ /* 0x008fc800000000ff */
[----:B------:R1:W-:Y:S02]  /*b2c0*/  MUFU.EX2 R15, R2 ;  /* 0x00000002000f7308 */ /* 0x0003e40000000800 */
[----:B-1----:R-:W-:-:S06]  /*b2d0*/  FFMA.FTZ R2, R30, c[0x0][0x23c], -R26 ;  /* 0x00008f001e027a23 */ /* 0x002fcc000001081a */
[----:B------:R1:W2:Y:S08]  /*b2e0*/  MUFU.EX2 R30, R0 ;  /* 0x00000000001e7308 */ /* 0x0002b00000000800 */
[----:B------:R3:W-:Y:S01]  /*b2f0*/  MUFU.EX2 R43, R2 ;  /* 0x00000002002b7308 */ /* 0x0007e20000000800 */
[----:B-1----:R-:W-:Y:S01]  /*b300*/  FFMA.FTZ R0, R19, c[0x0][0x23c], -R27 ;  /* 0x00008f0013007a23 */ /* 0x002fe2000001081b */
[----:B--2---:R-:W-:Y:S01]  /*b310*/  F2FP.PACK_AB R6, R30, R25 ;  /* 0x000000191e06723e */ /* 0x004fe200000000ff */
[----:B------:R-:W1:Y:S05]  /*b320*/  LDSM.16.MT88.4 R16, [R233+0xc000] ;  /* 0x00c00000e910783b */ /* 0x000e6a0000004200 */
[----:B------:R2:W-:Y:S01]  /*b330*/  MUFU.EX2 R14, R0 ;  /* 0x00000000000e7308 */ /* 0x0005e20000000800 */
[----:B---3--:R-:W-:-:S05]  /*b340*/  FSEL R2, R40, RZ, P6 ;  /* 0x000000ff28027208 */ /* 0x008fca0003000000 */
[----:B------:R-:W-:-:S04]  /*b350*/  FADD.FTZ R2, R136, -R2 ;  /* 0x8000000288027221 */ /* 0x000fc80000010000 */
[----:B------:R-:W-:Y:S02]  /*b360*/  FMUL.FTZ R2, R2, c[0x0][0x23c] ;  /* 0x00008f0002027a20 */ /* 0x000fe40000410000 */
[----:B--2---:R-:W-:-:S04]  /*b370*/  FFMA.FTZ R0, R32, c[0x0][0x23c], -R27 ;  /* 0x00008f0020007a23 */ /* 0x004fc8000001081b */
[----:B------:R-:W2:Y:S08]  /*b380*/  MUFU.EX2 R2, R2 ;  /* 0x0000000200027308 */ /* 0x000eb00000000800 */
[----:B------:R3:W4:Y:S01]  /*b390*/  MUFU.EX2 R42, R0 ;  /* 0x00000000002a7308 */ /* 0x0007220000000800 */
[-C--:B--2---:R-:W-:Y:S02]  /*b3a0*/  FMUL.FTZ R148, R148, R2.reuse ;  /* 0x0000000294947220 */ /* 0x084fe40000410000 */
[----:B------:R-:W-:-:S02]  /*b3b0*/  FMUL.FTZ R149, R149, R2 ;  /* 0x0000000295957220 */ /* 0x000fc40000410000 */
[-C--:B------:R-:W-:Y:S02]  /*b3c0*/  FMUL.FTZ R156, R156, R2.reuse ;  /* 0x000000029c9c7220 */ /* 0x080fe40000410000 */
[----:B------:R-:W-:Y:S02]  /*b3d0*/  FMUL.FTZ R157, R157, R2 ;  /* 0x000000029d9d7220 */ /* 0x000fe40000410000 */
[----:B---3--:R-:W-:Y:S01]  /*b3e0*/  FFMA.FTZ R0, R31, c[0x0][0x23c], -R27 ;  /* 0x00008f001f007a23 */ /* 0x008fe2000001081b */
[----:B------:R-:W-:Y:S01]  /*b3f0*/  MOV R31, R10 ;  /* 0x0000000a001f7202 */ /* 0x000fe20000000f00 */
[----:B------:R-:W-:Y:S01]  /*b400*/  FMUL.FTZ R176, R176, R2 ;  /* 0x00000002b0b07220 */ /* 0x000fe20000410000 */
[----:B----4-:R-:W-:Y:S01]  /*b410*/  F2FP.PACK_AB R5, R42, R14 ;  /* 0x0000000e2a05723e */ /* 0x010fe200000000ff */
[----:B------:R2:W-:Y:S01]  /*b420*/  MUFU.EX2 R37, R0 ;  /* 0x0000000000257308 */ /* 0x0005e20000000800 */
[----:B------:R-:W-:Y:S01]  /*b430*/  F2FP.PACK_AB R8, R31, R49 ;  /* 0x000000311f08723e */ /* 0x000fe200000000ff */
[----:B------:R-:W-:-:S02]  /*b440*/  FMUL.FTZ R177, R177, R2 ;  /* 0x00000002b1b17220 */ /* 0x000fc40000410000 */
[-C--:B------:R-:W-:Y:S02]  /*b450*/  FMUL.FTZ R188, R188, R2.reuse ;  /* 0x00000002bcbc7220 */ /* 0x080fe40000410000 */
[-C--:B------:R-:W-:Y:S02]  /*b460*/  FMUL.FTZ R189, R189, R2.reuse ;  /* 0x00000002bdbd7220 */ /* 0x080fe40000410000 */
[-C--:B------:R-:W-:Y:S02]  /*b470*/  FMUL.FTZ R68, R68, R2.reuse ;  /* 0x0000000244447220 */ /* 0x080fe40000410000 */
[-C--:B------:R-:W-:Y:S02]  /*b480*/  FMUL.FTZ R69, R69, R2.reuse ;  /* 0x0000000245457220 */ /* 0x080fe40000410000 */
[-C--:B------:R-:W-:Y:S02]  /*b490*/  FMUL.FTZ R80, R80, R2.reuse ;  /* 0x0000000250507220 */ /* 0x080fe40000410000 */
[-C--:B------:R-:W-:Y:S01]  /*b4a0*/  FMUL.FTZ R81, R81, R2.reuse ;  /* 0x0000000251517220 */ /* 0x080fe20000410000 */
[----:B--2---:R-:W-:Y:S01]  /*b4b0*/  FSEL R0, R44, RZ, P5 ;  /* 0x000000ff2c007208 */ /* 0x004fe20002800000 */
[----:B------:R-:W-:-:S02]  /*b4c0*/  FMUL.FTZ R160, R160, R2 ;  /* 0x00000002a0a07220 */ /* 0x000fc40000410000 */
[-C--:B------:R-:W-:Y:S02]  /*b4d0*/  FMUL.FTZ R161, R161, R2.reuse ;  /* 0x00000002a1a17220 */ /* 0x080fe40000410000 */
[----:B------:R-:W-:Y:S01]  /*b4e0*/  FADD.FTZ R4, R135, -R0 ;  /* 0x8000000087047221 */ /* 0x000fe20000010000 */
[----:B------:R-:W-:Y:S01]  /*b4f0*/  FSEL R0, R29, RZ, P4 ;  /* 0x000000ff1d007208 */ /* 0x000fe20002000000 */
[-C--:B------:R-:W-:Y:S02]  /*b500*/  FMUL.FTZ R172, R172, R2.reuse ;  /* 0x00000002acac7220 */ /* 0x080fe40000410000 */
[----:B------:R-:W-:Y:S02]  /*b510*/  FMUL.FTZ R32, R4, c[0x0][0x23c] ;  /* 0x00008f0004207a20 */ /* 0x000fe40000410000 */
[----:B------:R-:W-:Y:S01]  /*b520*/  FADD.FTZ R4, R134, -R0 ;  /* 0x8000000086047221 */ /* 0x000fe20000010000 */
[----:B------:R-:W-:Y:S01]  /*b530*/  FSEL R0, R41, RZ, P1 ;  /* 0x000000ff29007208 */ /* 0x000fe20000800000 */
[----:B------:R-:W-:-:S02]  /*b540*/  FMUL.FTZ R173, R173, R2 ;  /* 0x00000002adad7220 */ /* 0x000fc40000410000 */
[----:B------:R-:W2:Y:S01]  /*b550*/  MUFU.EX2 R32, R32 ;  /* 0x0000002000207308 */ /* 0x000ea20000000800 */
[-C--:B------:R-:W-:Y:S02]  /*b560*/  FMUL.FTZ R192, R192, R2.reuse ;  /* 0x00000002c0c07220 */ /* 0x080fe40000410000 */
[----:B------:R-:W-:Y:S02]  /*b570*/  FADD.FTZ R0, R3, -R0 ;  /* 0x8000000003007221 */ /* 0x000fe40000010000 */
[----:B------:R-:W-:Y:S01]  /*b580*/  FMUL.FTZ R3, R4, c[0x0][0x23c] ;  /* 0x00008f0004037a20 */ /* 0x000fe20000410000 */
[----:B------:R-:W-:Y:S01]  /*b590*/  F2FP.PACK_AB R4, R43, R15 ;  /* 0x0000000f2b04723e */ /* 0x000fe200000000ff */
[----:B------:R-:W-:Y:S02]  /*b5a0*/  FMUL.FTZ R0, R0, c[0x0][0x23c] ;  /* 0x00008f0000007a20 */ /* 0x000fe40000410000 */
[-C--:B------:R-:W-:Y:S02]  /*b5b0*/  FMUL.FTZ R193, R193, R2.reuse ;  /* 0x00000002c1c17220 */ /* 0x080fe40000410000 */
[----:B------:R3:W4:Y:S01]  /*b5c0*/  MUFU.EX2 R48, R0 ;  /* 0x0000000000307308 */ /* 0x0007220000000800 */
[----:B------:R-:W-:-:S02]  /*b5d0*/  FMUL.FTZ R204, R204, R2 ;  /* 0x00000002cccc7220 */ /* 0x000fc40000410000 */
[----:B------:R-:W-:Y:S02]  /*b5e0*/  FMUL.FTZ R205, R205, R2 ;  /* 0x00000002cdcd7220 */ /* 0x000fe40000410000 */
[-C--:B--2---:R-:W-:Y:S02]  /*b5f0*/  FMUL.FTZ R150, R150, R32.reuse ;  /* 0x0000002096967220 */ /* 0x084fe40000410000 */
[-C--:B------:R-:W-:Y:S01]  /*b600*/  FMUL.FTZ R151, R151, R32.reuse ;  /* 0x0000002097977220 */ /* 0x080fe20000410000 */
[----:B------:R-:W2:Y:S01]  /*b610*/  MUFU.EX2 R3, R3 ;  /* 0x0000000300037308 */ /* 0x000ea20000000800 */
[-C--:B------:R-:W-:Y:S02]  /*b620*/  FMUL.FTZ R158, R158, R32.reuse ;  /* 0x000000209e9e7220 */ /* 0x080fe40000410000 */
[-C--:B------:R-:W-:Y:S02]  /*b630*/  FMUL.FTZ R159, R159, R32.reuse ;  /* 0x000000209f9f7220 */ /* 0x080fe40000410000 */
[----:B------:R-:W-:-:S02]  /*b640*/  FMUL.FTZ R178, R178, R32 ;  /* 0x00000020b2b27220 */ /* 0x000fc40000410000 */
[----:B------:R-:W-:Y:S02]  /*b650*/  FMUL.FTZ R179, R179, R32 ;  /* 0x00000020b3b37220 */ /* 0x000fe40000410000 */
[----:B---3--:R-:W-:Y:S01]  /*b660*/  FFMA.FTZ R0, R33, c[0x0][0x23c], -R27 ;  /* 0x00008f0021007a23 */ /* 0x008fe2000001081b */
[----:B------:R-:W-:Y:S01]  /*b670*/  MOV R33, R9 ;  /* 0x0000000900217202 */ /* 0x000fe20000000f00 */
[----:B----4-:R-:W-:Y:S01]  /*b680*/  FMUL.FTZ R146, R146, R48 ;  /* 0x0000003092927220 */ /* 0x010fe20000410000 */
[----:B------:R-:W-:Y:S01]  /*b690*/  F2FP.PACK_AB R9, R45, R24 ;  /* 0x000000182d09723e */ /* 0x000fe200000000ff */
[----:B------:R-:W-:Y:S01]  /*b6a0*/  FMUL.FTZ R147, R147, R48 ;  /* 0x0000003093937220 */ /* 0x000fe20000410000 */
[----:B------:R-:W-:Y:S01]  /*b6b0*/  F2FP.PACK_AB R10, R38, R33 ;  /* 0x00000021260a723e */ /* 0x000fe200000000ff */
[----:B------:R-:W3:Y:S01]  /*b6c0*/  MUFU.EX2 R0, R0 ;  /* 0x0000000000007308 */ /* 0x000ee20000000800 */
[-C--:B--2---:R-:W-:Y:S02]  /*b6d0*/  FMUL.FTZ R144, R144, R3.reuse ;  /* 0x0000000390907220 */ /* 0x084fe40000410000 */
[----:B------:R-:W-:-:S02]  /*b6e0*/  FMUL.FTZ R145, R145, R3 ;  /* 0x0000000391917220 */ /* 0x000fc40000410000 */
[-C--:B------:R-:W-:Y:S01]  /*b6f0*/  FMUL.FTZ R152, R152, R3.reuse ;  /* 0x0000000398987220 */ /* 0x080fe20000410000 */
[C---:B-1----:R-:W-:Y:S01]  /*b700*/  HMMA.16816.F32 R148, R8.reuse, R16, R148 ;  /* 0x000000100894723c */ /* 0x042fe20000001894 */
[-C--:B------:R-:W-:Y:S02]  /*b710*/  FMUL.FTZ R153, R153, R3.reuse ;  /* 0x0000000399997220 */ /* 0x080fe40000410000 */
[-C--:B------:R-:W-:Y:S02]  /*b720*/  FMUL.FTZ R154, R154, R48.reuse ;  /* 0x000000309a9a7220 */ /* 0x080fe40000410000 */
[-C--:B------:R-:W-:Y:S02]  /*b730*/  FMUL.FTZ R155, R155, R48.reuse ;  /* 0x000000309b9b7220 */ /* 0x080fe40000410000 */
[-C--:B------:R-:W-:Y:S01]  /*b740*/  FMUL.FTZ R168, R168, R3.reuse ;  /* 0x00000003a8a87220 */ /* 0x080fe20000410000 */
[----:B------:R-:W-:Y:S01]  /*b750*/  HMMA.16816.F32 R52, R8, R18, R156 ;  /* 0x000000120834723c */ /* 0x000fe2000000189c */
[----:B------:R-:W-:Y:S01]  /*b760*/  FMUL.FTZ R169, R169, R3 ;  /* 0x00000003a9a97220 */ /* 0x000fe20000410000 */
[----:B---3--:R-:W-:Y:S01]  /*b770*/  F2FP.PACK_AB R7, R0, R37 ;  /* 0x000000250007723e */ /* 0x008fe200000000ff */
[----:B------:R-:W-:-:S02]  /*b780*/  FMUL.FTZ R170, R170, R48 ;  /* 0x00000030aaaa7220 */ /* 0x000fc40000410000 */
[----:B------:R-:W-:Y:S02]  /*b790*/  FMUL.FTZ R171, R171, R48 ;  /* 0x00000030abab7220 */ /* 0x000fe40000410000 */
[----:B------:R-:W-:Y:S01]  /*b7a0*/  FMUL.FTZ R180, R180, R3 ;  /* 0x00000003b4b47220 */ /* 0x000fe20000410000 */
[----:B------:R-:W-:Y:S01]  /*b7b0*/  MOV R159, R39 ;  /* 0x00000027009f7202 */ /* 0x000fe20000000f00 */
[C---:B------:R-:W-:Y:S01]  /*b7c0*/  HMMA.16816.F32 R144, R4.reuse, R16, R144 ;  /* 0x000000100490723c */ /* 0x040fe20000001890 */
[----:B------:R-:W-:Y:S01]  /*b7d0*/  FMUL.FTZ R181, R181, R3 ;  /* 0x00000003b5b57220 */ /* 0x000fe20000410000 */
[----:B------:R-:W-:Y:S01]  /*b7e0*/  MOV R157, R38 ;  /* 0x00000026009d7202 */ /* 0x000fe20000000f00 */
[-C--:B------:R-:W-:Y:S01]  /*b7f0*/  FMUL.FTZ R182, R182, R48.reuse ;  /* 0x00000030b6b67220 */ /* 0x080fe20000410000 */
[----:B------:R-:W-:Y:S01]  /*b800*/  MOV R156, R133 ;  /* 0x00000085009c7202 */ /* 0x000fe20000000f00 */
[----:B------:R-:W-:Y:S01]  /*b810*/  FMUL.FTZ R183, R183, R48 ;  /* 0x00000030b7b77220 */ /* 0x000fe20000410000 */
[----:B------:R-:W-:Y:S01]  /*b820*/  MOV R158, R138 ;  /* 0x0000008a009e7202 */ /* 0x000fe20000000f00 */
[-C--:B------:R-:W-:Y:S01]  /*b830*/  FMUL.FTZ R184, R184, R3.reuse ;  /* 0x00000003b8b87220 */ /* 0x080fe20000410000 */
[----:B------:R-:W-:Y:S01]  /*b840*/  HMMA.16816.F32 R152, R4, R18, R152 ;  /* 0x000000120498723c */ /* 0x000fe20000001898 */
[----:B------:R-:W1:Y:S01]  /*b850*/  LDSM.16.MT88.4 R16, [R236+0xc000] ;  /* 0x00c00000ec10783b */ /* 0x000e620000004200 */
[----:B------:R-:W-:-:S02]  /*b860*/  FMUL.FTZ R185, R185, R3 ;  /* 0x00000003b9b97220 */ /* 0x000fc40000410000 */
[-C--:B------:R-:W-:Y:S02]  /*b870*/  FMUL.FTZ R186, R186, R48.reuse ;  /* 0x00000030baba7220 */ /* 0x080fe40000410000 */
[----:B------:R-:W-:Y:S02]  /*b880*/  FMUL.FTZ R187, R187, R48 ;  /* 0x00000030bbbb7220 */ /* 0x000fe40000410000 */
[-C--:B------:R-:W-:Y:S01]  /*b890*/  FMUL.FTZ R190, R190, R32.reuse ;  /* 0x00000020bebe7220 */ /* 0x080fe20000410000 */
[----:B------:R-:W-:Y:S01]  /*b8a0*/  HMMA.16816.F32 R64, R4, R22, R168 ;  /* 0x000000160440723c */ /* 0x000fe200000018a8 */
[-C--:B------:R-:W-:Y:S02]  /*b8b0*/  FMUL.FTZ R191, R191, R32.reuse ;  /* 0x00000020bfbf7220 */ /* 0x080fe40000410000 */
[-C--:B------:R-:W-:Y:S02]  /*b8c0*/  FMUL.FTZ R70, R70, R32.reuse ;  /* 0x0000002046467220 */ /* 0x080fe40000410000 */
[----:B------:R-:W-:-:S02]  /*b8d0*/  FMUL.FTZ R71, R71, R32 ;  /* 0x0000002047477220 */ /* 0x000fc40000410000 */
[----:B------:R-:W-:Y:S01]  /*b8e0*/  MOV R170, R37 ;  /* 0x0000002500aa7202 */ /* 0x000fe20000000f00 */
[-C--:B------:R-:W-:Y:S01]  /*b8f0*/  FMUL.FTZ R72, R72, R3.reuse ;  /* 0x0000000348487220 */ /* 0x080fe20000410000 */
[----:B------:R-:W-:Y:S01]  /*b900*/  MOV R171, R36 ;  /* 0x0000002400ab7202 */ /* 0x000fe20000000f00 */
[----:B------:R-:W-:Y:S01]  /*b910*/  FMUL.FTZ R73, R73, R3 ;  /* 0x0000000349497220 */ /* 0x000fe20000410000 */
[----:B------:R-:W-:Y:S01]  /*b920*/  MOV R169, R132 ;  /* 0x0000008400a97202 */ /* 0x000fe20000000f00 */
[-C--:B------:R-:W-:Y:S01]  /*b930*/  FMUL.FTZ R74, R74, R48.reuse ;  /* 0x000000304a4a7220 */ /* 0x080fe20000410000 */
[----:B------:R-:W-:Y:S01]  /*b940*/  MOV R168, R139 ;  /* 0x0000008b00a87202 */ /* 0x000fe20000000f00 */
        /* <DEDUP_REMOVED lines=8> */
[----:B------:R-:W-:Y:S01]  /*b9d0*/  FMUL.FTZ R163, R163, R32 ;  /* 0x00000020a3a37220 */ /* 0x000fe20000410000 */
[----:B-1----:R-:W-:Y:S01]  /*b9e0*/  HMMA.16816.F32 R56, R8, R16, R176 ;  /* 0x000000100838723c */ /* 0x002fe200000018b0 */
[----:B------:R-:W-:-:S02]  /*b9f0*/  FMUL.FTZ R164, R164, R3 ;  /* 0x00000003a4a47220 */ /* 0x000fc40000410000 */
[----:B------:R-:W-:Y:S02]  /*ba00*/  FMUL.FTZ R165, R165, R3 ;  /* 0x00000003a5a57220 */ /* 0x000fe40000410000 */
[-C--:B------:R-:W-:Y:S02]  /*ba10*/  FMUL.FTZ R166, R166, R48.reuse ;  /* 0x00000030a6a67220 */ /* 0x080fe40000410000 */
[----:B------:R-:W-:Y:S01]  /*ba20*/  MOV R179, R31 ;  /* 0x0000001f00b37202 */ /* 0x000fe20000000f00 */
[C---:B------:R-:W-:Y:S01]  /*ba30*/  HMMA.16816.F32 R36, R4.reuse, R16, R180 ;  /* 0x000000100424723c */ /* 0x040fe200000018b4 */
[----:B------:R-:W-:Y:S01]  /*ba40*/  MOV R31, R137 ;  /* 0x00000089001f7202 */ /* 0x000fe20000000f00 */
[----:B------:R-:W-:Y:S01]  /*ba50*/  FMUL.FTZ R167, R167, R48 ;  /* 0x00000030a7a77220 */ /* 0x000fe20000410000 */
[----:B------:R-:W-:Y:S01]  /*ba60*/  MOV R178, R45 ;  /* 0x0000002d00b27202 */ /* 0x000fe20000000f00 */
[-C--:B------:R-:W-:Y:S01]  /*ba70*/  FMUL.FTZ R174, R174, R32.reuse ;  /* 0x00000020aeae7220 */ /* 0x080fe20000410000 */
[----:B------:R-:W-:Y:S01]  /*ba80*/  MOV R177, R43 ;  /* 0x0000002b00b17202 */ /* 0x000fe20000000f00 */
[----:B------:R-:W-:Y:S01]  /*ba90*/  FMUL.FTZ R175, R175, R32 ;  /* 0x00000020afaf7220 */ /* 0x000fe20000410000 */
[----:B------:R-:W-:Y:S01]  /*baa0*/  MOV R176, R42 ;  /* 0x0000002a00b07202 */ /* 0x000fe20000000f00 */
[-C--:B------:R-:W-:Y:S01]  /*bab0*/  HMMA.16816.F32 R184, R4, R18.reuse, R184 ;  /* 0x0000001204b8723c */ /* 0x080fe200000018b8 */
[-C--:B------:R-:W-:Y:S01]  /*bac0*/  FMUL.FTZ R194, R194, R32.reuse ;  /* 0x00000020c2c27220 */ /* 0x080fe20000410000 */
[----:B------:R-:W-:Y:S01]  /*bad0*/  MOV R182, R143 ;  /* 0x0000008f00b67202 */ /* 0x000fe20000000f00 */
[----:B------:R-:W-:Y:S01]  /*bae0*/  FMUL.FTZ R195, R195, R32 ;  /* 0x00000020c3c37220 */ /* 0x000fe20000410000 */
[----:B------:R-:W-:Y:S01]  /*baf0*/  MOV R181, R142 ;  /* 0x0000008e00b57202 */ /* 0x000fe20000000f00 */
[-C--:B------:R-:W-:Y:S01]  /*bb00*/  FMUL.FTZ R196, R196, R3.reuse ;  /* 0x00000003c4c47220 */ /* 0x080fe20000410000 */
[----:B------:R-:W-:Y:S01]  /*bb10*/  MOV R183, R140 ;  /* 0x0000008c00b77202 */ /* 0x000fe20000000f00 */
[----:B------:R-:W-:Y:S01]  /*bb20*/  FMUL.FTZ R197, R197, R3 ;  /* 0x00000003c5c57220 */ /* 0x000fe20000410000 */
[----:B------:R-:W-:Y:S01]  /*bb30*/  HMMA.16816.F32 R188, R8, R18, R188 ;  /* 0x0000001208bc723c */ /* 0x000fe200000018bc */
[----:B------:R-:W1:Y:S01]  /*bb40*/  LDSM.16.MT88.4 R16, [R233+0xe000] ;  /* 0x00e00000e910783b */ /* 0x000e620000004200 */
[----:B------:R-:W-:-:S02]  /*bb50*/  FMUL.FTZ R198, R198, R48 ;  /* 0x00000030c6c67220 */ /* 0x000fc40000410000 */
[-C--:B------:R-:W-:Y:S02]  /*bb60*/  FMUL.FTZ R199, R199, R48.reuse ;  /* 0x00000030c7c77220 */ /* 0x080fe40000410000 */
[-C--:B------:R-:W-:Y:S02]  /*bb70*/  FMUL.FTZ R200, R200, R3.reuse ;  /* 0x00000003c8c87220 */ /* 0x080fe40000410000 */
[-C--:B------:R-:W-:Y:S01]  /*bb80*/  HMMA.16816.F32 R160, R8, R20.reuse, R160 ;  /* 0x0000001408a0723c */ /* 0x080fe200000018a0 */
[----:B------:R-:W-:Y:S02]  /*bb90*/  FMUL.FTZ R201, R201, R3 ;  /* 0x00000003c9c97220 */ /* 0x000fe40000410000 */
[-C--:B------:R-:W-:Y:S02]  /*bba0*/  FMUL.FTZ R202, R202, R48.reuse ;  /* 0x00000030caca7220 */ /* 0x080fe40000410000 */
[----:B------:R-:W-:Y:S02]  /*bbb0*/  FMUL.FTZ R203, R203, R48 ;  /* 0x00000030cbcb7220 */ /* 0x000fe40000410000 */
[-C--:B------:R-:W-:Y:S01]  /*bbc0*/  FMUL.FTZ R206, R206, R32.reuse ;  /* 0x00000020cece7220 */ /* 0x080fe20000410000 */
[----:B------:R-:W-:Y:S01]  /*bbd0*/  HMMA.16816.F32 R164, R4, R20, R164 ;  /* 0x0000001404a4723c */ /* 0x000fe200000018a4 */
[----:B------:R-:W-:-:S07]  /*bbe0*/  FMUL.FTZ R207, R207, R32 ;  /* 0x00000020cfcf7220 */ /* 0x000fce0000410000 */
[C---:B------:R-:W-:Y:S01]  /*bbf0*/  HMMA.16816.F32 R60, R8.reuse, R22, R172 ;  /* 0x00000016083c723c */ /* 0x040fe200000018ac */
[----:B------:R-:W2:Y:S07]  /*bc00*/  LDSM.16.MT88.4 R20, [R235+0xc000] ;  /* 0x00c00000eb14783b */ /* 0x000eae0000004200 */
[-C--:B-1----:R-:W-:Y:S07]  /*bc10*/  HMMA.16816.F32 R136, R8, R16.reuse, R68 ;  /* 0x000000100888723c */ /* 0x082fee0000001844 */
[----:B------:R-:W-:Y:S01]  /*bc20*/  MOV R70, R159 ;  /* 0x0000009f00467202 */ /* 0x000fe20000000f00 */
[----:B------:R-:W-:Y:S01]  /*bc30*/  HMMA.16816.F32 R132, R4, R16, R72 ;  /* 0x000000100484723c */ /* 0x000fe20000001848 */
[----:B------:R-:W-:-:S02]  /*bc40*/  MOV R69, R46 ;  /* 0x0000002e00457202 */ /* 0x000fc40000000f00 */
[----:B------:R-:W-:Y:S02]  /*bc50*/  MOV R159, R47 ;  /* 0x0000002f009f7202 */ /* 0x000fe40000000f00 */
[----:B------:R-:W-:Y:S02]  /*bc60*/  MOV R71, R157 ;  /* 0x0000009d00477202 */ /* 0x000fe40000000f00 */
[----:B------:R-:W-:Y:S01]  /*bc70*/  MOV R75, R156 ;  /* 0x0000009c004b7202 */ /* 0x000fe20000000f00 */
[----:B------:R-:W-:Y:S01]  /*bc80*/  IMAD.MOV.U32 R73, RZ, RZ, R169 ;  /* 0x000000ffff497224 */ /* 0x000fe200078e00a9 */
[----:B------:R-:W-:Y:S02]  /*bc90*/  MOV R156, R44 ;  /* 0x0000002c009c7202 */ /* 0x000fe40000000f00 */
[----:B------:R-:W-:Y:S01]  /*bca0*/  HMMA.16816.F32 R44, R4, R18, R76 ;  /* 0x00000012042c723c */ /* 0x000fe2000000184c */
[----:B------:R-:W-:Y:S02]  /*bcb0*/  MOV R169, R0 ;  /* 0x0000000000a97202 */ /* 0x000fe40000000f00 */
[----:B------:R-:W-:-:S02]  /*bcc0*/  MOV R74, R168 ;  /* 0x000000a8004a7202 */ /* 0x000fc40000000f00 */
[----:B------:R-:W-:Y:S02]  /*bcd0*/  MOV R72, R170 ;  /* 0x000000aa00487202 */ /* 0x000fe40000000f00 */
[----:B------:R-:W-:Y:S01]  /*bce0*/  MOV R77, R41 ;  /* 0x00000029004d7202 */ /* 0x000fe20000000f00 */
[C---:B--2---:R-:W-:Y:S01]  /*bcf0*/  HMMA.16816.F32 R192, R8.reuse, R20, R192 ;  /* 0x0000001408c0723c */ /* 0x044fe200000018c0 */
[----:B------:R-:W-:Y:S01]  /*bd00*/  MOV R76, R40 ;  /* 0x00000028004c7202 */ /* 0x000fe20000000f00 */
[----:B------:R-:W-:Y:S01]  /*bd10*/  FFMA.FTZ R0, R222, c[0x0][0x23c], -R12 ;  /* 0x00008f00de007a23 */ /* 0x000fe2000001080c */
[----:B------:R-:W-:Y:S02]  /*bd20*/  MOV R78, R31 ;  /* 0x0000001f004e7202 */ /* 0x000fe40000000f00 */
[----:B------:R-:W-:Y:S01]  /*bd30*/  MOV R170, R30 ;  /* 0x0000001e00aa7202 */ /* 0x000fe20000000f00 */
[----:B------:R-:W-:Y:S01]  /*bd40*/  FMUL.FTZ R84, R84, R2 ;  /* 0x0000000254547220 */ /* 0x000fe20000410000 */
[----:B------:R-:W-:Y:S01]  /*bd50*/  MOV R79, R158 ;  /* 0x0000009e004f7202 */ /* 0x000fe20000000f00 */
[----:B------:R-:W-:Y:S01]  /*bd60*/  HMMA.16816.F32 R40, R8, R18, R80 ;  /* 0x000000120828723c */ /* 0x000fe20000001850 */
[----:B------:R-:W2:Y:S07]  /*bd70*/  LDL.LU R81, [R1+0x74] ;  /* 0x0000740001517983 */ /* 0x000eae0000300800 */
[----:B------:R-:W-:Y:S01]  /*bd80*/  HMMA.16816.F32 R196, R4, R20, R196 ;  /* 0x0000001404c4723c */ /* 0x000fe200000018c4 */
[----:B------:R1:W-:Y:S01]  /*bd90*/  MUFU.EX2 R168, R0 ;  /* 0x0000000000a87308 */ /* 0x0003e20000000800 */
[----:B------:R-:W-:Y:S01]  /*bda0*/  IMAD.MOV.U32 R83, RZ, RZ, R28 ;  /* 0x000000ffff537224 */ /* 0x000fe200078e001c */
[----:B------:R-:W-:Y:S01]  /*bdb0*/  MOV R82, R29 ;  /* 0x0000001d00527202 */ /* 0x000fe20000000f00 */
[----:B------:R-:W-:Y:S01]  /*bdc0*/  LDSM.16.MT88.4 R16, [R236+0xe000] ;  /* 0x00e00000ec10783b */ /* 0x000fe20000004200 */
[----:B------:R-:W-:Y:S01]  /*bdd0*/  FMUL.FTZ R85, R85, R2 ;  /* 0x0000000255557220 */ /* 0x000fe20000410000 */
[----:B------:R-:W-:-:S02]  /*bde0*/  MOV R68, R141 ;  /* 0x0000008d00447202 */ /* 0x000fc40000000f00 */
[-C--:B------:R-:W-:Y:S01]  /*bdf0*/  HMMA.16816.F32 R200, R4, R22.reuse, R200 ;  /* 0x0000001604c8723c */ /* 0x080fe200000018c8 */
[----:B------:R-:W-:Y:S07]  /*be00*/  LDSM.16.MT88.4 R28, [R235+0xe000] ;  /* 0x00e00000eb1c783b */ /* 0x000fee0000004200 */
[----:B------:R-:W-:Y:S01]  /*be10*/  HMMA.16816.F32 R204, R8, R22, R204 ;  /* 0x0000001608cc723c */ /* 0x000fe200000018cc */
[----:B------:R-:W3:Y:S01]  /*be20*/  LDSM.16.MT88.4 R20, [R234+0xe000] ;  /* 0x00e00000ea14783b */ /* 0x000ee20000004200 */
[----:B-1----:R-:W-:-:S04]  /*be30*/  FFMA.FTZ R0, R218, c[0x0][0x23c], -R12 ;  /* 0x00008f00da007a23 */ /* 0x002fc8000001080c */
        /* <DEDUP_REMOVED lines=9> */
[----:B---3--:R-:W-:Y:S01]  /*bed0*/  HMMA.16816.F32 R140, R8, R20, R84 ;  /* 0x00000014088c723c */ /* 0x008fe20000001854 */
[----:B-1----:R-:W-:-:S06]  /*bee0*/  FFMA.FTZ R0, R221, c[0x0][0x23c], -R13 ;  /* 0x00008f00dd007a23 */ /* 0x002fcc000001080d */
[----:B------:R1:W-:Y:S02]  /*bef0*/  MUFU.EX2 R172, R0 ;  /* 0x0000000000ac7308 */ /* 0x0003e40000000800 */
[----:B-1----:R-:W-:-:S06]  /*bf00*/  FFMA.FTZ R0, R216, c[0x0][0x23c], -R13 ;  /* 0x00008f00d8007a23 */ /* 0x002fcc000001080d */
[----:B------:R1:W-:Y:S01]  /*bf10*/  MUFU.EX2 R158, R0 ;  /* 0x00000000009e7308 */ /* 0x0003e20000000800 */
[-C--:B------:R-:W-:Y:S02]  /*bf20*/  FMUL.FTZ R88, R88, R3.reuse ;  /* 0x0000000358587220 */ /* 0x080fe40000410000 */
[----:B------:R-:W-:Y:S02]  /*bf30*/  FMUL.FTZ R89, R89, R3 ;  /* 0x0000000359597220 */ /* 0x000fe40000410000 */
[----:B------:R-:W-:Y:S02]  /*bf40*/  FMUL.FTZ R90, R90, R48 ;  /* 0x000000305a5a7220 */ /* 0x000fe40000410000 */
[----:B-1----:R-:W-:-:S04]  /*bf50*/  FFMA.FTZ R0, R213, c[0x0][0x23c], -R13 ;  /* 0x00008f00d5007a23 */ /* 0x002fc8000001080d */
[----:B------:R1:W3:Y:S01]  /*bf60*/  MUFU.EX2 R87, R0 ;  /* 0x0000000000577308 */ /* 0x0002e20000000800 */
[-C--:B------:R-:W-:Y:S02]  /*bf70*/  FMUL.FTZ R91, R91, R48.reuse ;  /* 0x000000305b5b7220 */ /* 0x080fe40000410000 */
[-C--:B------:R-:W-:Y:S02]  /*bf80*/  FMUL.FTZ R92, R92, R3.reuse ;  /* 0x000000035c5c7220 */ /* 0x080fe40000410000 */
[----:B------:R-:W-:Y:S02]  /*bf90*/  FMUL.FTZ R93, R93, R3 ;  /* 0x000000035d5d7220 */ /* 0x000fe40000410000 */
[-C--:B------:R-:W-:Y:S02]  /*bfa0*/  FMUL.FTZ R94, R94, R48.reuse ;  /* 0x000000305e5e7220 */ /* 0x080fe40000410000 */
[----:B------:R-:W-:Y:S02]  /*bfb0*/  FMUL.FTZ R95, R95, R48 ;  /* 0x000000305f5f7220 */ /* 0x000fe40000410000 */
[----:B-1----:R-:W-:-:S02]  /*bfc0*/  FFMA.FTZ R0, R226, c[0x0][0x23c], -R26 ;  /* 0x00008f00e2007a23 */ /* 0x002fc4000001081a */
[-C--:B------:R-:W-:Y:S02]  /*bfd0*/  FMUL.FTZ R104, R104, R3.reuse ;  /* 0x0000000368687220 */ /* 0x080fe40000410000 */
[----:B------:R1:W-:Y:S01]  /*bfe0*/  MUFU.EX2 R174, R0 ;  /* 0x0000000000ae7308 */ /* 0x0003e20000000800 */
        /* <DEDUP_REMOVED lines=8> */
[----:B-1----:R-:W-:Y:S02]  /*c070*/  FFMA.FTZ R0, R223, c[0x0][0x23c], -R26 ;  /* 0x00008f00df007a23 */ /* 0x002fe4000001081a */
[----:B------:R-:W-:Y:S02]  /*c080*/  FMUL.FTZ R121, R121, R3 ;  /* 0x0000000379797220 */ /* 0x000fe40000410000 */
[----:B------:R-:W-:-:S02]  /*c090*/  FMUL.FTZ R122, R122, R48 ;  /* 0x000000307a7a7220 */ /* 0x000fc40000410000 */
[-C--:B------:R-:W-:Y:S02]  /*c0a0*/  FMUL.FTZ R123, R123, R48.reuse ;  /* 0x000000307b7b7220 */ /* 0x080fe40000410000 */
[-C--:B------:R-:W-:Y:S02]  /*c0b0*/  FMUL.FTZ R124, R124, R3.reuse ;  /* 0x000000037c7c7220 */ /* 0x080fe40000410000 */
[----:B------:R-:W-:Y:S02]  /*c0c0*/  FMUL.FTZ R125, R125, R3 ;  /* 0x000000037d7d7220 */ /* 0x000fe40000410000 */
[-C--:B------:R-:W-:Y:S02]  /*c0d0*/  FMUL.FTZ R126, R126, R48.reuse ;  /* 0x000000307e7e7220 */ /* 0x080fe40000410000 */
[----:B------:R-:W-:Y:S01]  /*c0e0*/  FMUL.FTZ R127, R127, R48 ;  /* 0x000000307f7f7220 */ /* 0x000fe20000410000 */
[----:B------:R1:W-:Y:S01]  /*c0f0*/  MUFU.EX2 R180, R0 ;  /* 0x0000000000b47308 */ /* 0x0003e20000000800 */
        /* <DEDUP_REMOVED lines=8> */
[----:B-1----:R-:W-:Y:S01]  /*c180*/  FFMA.FTZ R0, R217, c[0x0][0x23c], -R26 ;  /* 0x00008f00d9007a23 */ /* 0x002fe2000001081a */
[C---:B------:R-:W-:Y:S08]  /*c190*/  HMMA.16816.F32 R88, R4.reuse, R20, R88 ;  /* 0x000000140458723c */ /* 0x040ff00000001858 */
[C---:B------:R-:W-:Y:S08]  /*c1a0*/  HMMA.16816.F32 R92, R4.reuse, R22, R92 ;  /* 0x00000016045c723c */ /* 0x040ff0000000185c */
[C---:B------:R-:W-:Y:S08]  /*c1b0*/  HMMA.16816.F32 R104, R4.reuse, R16, R104 ;  /* 0x000000100468723c */ /* 0x040ff00000001868 */
[C---:B------:R-:W-:Y:S08]  /*c1c0*/  HMMA.16816.F32 R108, R4.reuse, R18, R108 ;  /* 0x00000012046c723c */ /* 0x040ff0000000186c */
[C---:B------:R-:W-:Y:S08]  /*c1d0*/  HMMA.16816.F32 R120, R4.reuse, R28, R120 ;  /* 0x0000001c0478723c */ /* 0x040ff00000001878 */
[----:B------:R-:W-:Y:S01]  /*c1e0*/  HMMA.16816.F32 R124, R4, R30, R124 ;  /* 0x0000001e047c723c */ /* 0x000fe2000000187c */
[----:B------:R1:W4:Y:S07]  /*c1f0*/  MUFU.EX2 R4, R0 ;  /* 0x0000000000047308 */ /* 0x00032e0000000800 */
[----:B------:R-:W-:Y:S01]  /*c200*/  HMMA.16816.F32 R100, R8, R16, R100 ;  /* 0x000000100864723c */ /* 0x000fe20000001864 */
[----:B-1----:R-:W-:-:S07]  /*c210*/  FFMA.FTZ R0, R227, c[0x0][0x23c], -R27 ;  /* 0x00008f00e3007a23 */ /* 0x002fce000001081b */
[----:B------:R-:W-:Y:S01]  /*c220*/  HMMA.16816.F32 R112, R8, R18, R112 ;  /* 0x000000120870723c */ /* 0x000fe20000001870 */
[----:B------:R-:W1:Y:S01]  /*c230*/  LDSM.16.MT88.4 R16, [R233+0xc800] ;  /* 0x00c80000e910783b */ /* 0x000e620000004200 */
[----:B------:R3:W-:Y:S01]  /*c240*/  MUFU.EX2 R226, R0 ;  /* 0x0000000000e27308 */ /* 0x0007e20000000800 */
[-C--:B------:R-:W-:Y:S02]  /*c250*/  FMUL.FTZ R96, R96, R2.reuse ;  /* 0x0000000260607220 */ /* 0x080fe40000410000 */
[-C--:B------:R-:W-:Y:S02]  /*c260*/  FMUL.FTZ R97, R97, R2.reuse ;  /* 0x0000000261617220 */ /* 0x080fe40000410000 */
[----:B------:R-:W-:Y:S02]  /*c270*/  FMUL.FTZ R116, R116, R2 ;  /* 0x0000000274747220 */ /* 0x000fe40000410000 */
[----:B---3--:R-:W-:-:S04]  /*c280*/  FFMA.FTZ R0, R225, c[0x0][0x23c], -R27 ;  /* 0x00008f00e1007a23 */ /* 0x008fc8000001081b */
[----:B------:R3:W1:Y:S01]  /*c290*/  MUFU.EX2 R227, R0 ;  /* 0x0000000000e37308 */ /* 0x0006620000000800 */
[-C--:B------:R-:W-:Y:S02]  /*c2a0*/  FMUL.FTZ R117, R117, R2.reuse ;  /* 0x0000000275757220 */ /* 0x080fe40000410000 */
[-C--:B------:R-:W-:Y:S02]  /*c2b0*/  FMUL.FTZ R128, R128, R2.reuse ;  /* 0x0000000280807220 */ /* 0x080fe40000410000 */
[-C--:B------:R-:W-:Y:S02]  /*c2c0*/  FMUL.FTZ R129, R129, R2.reuse ;  /* 0x0000000281817220 */ /* 0x080fe40000410000 */
[----:B--2---:R-:W-:Y:S02]  /*c2d0*/  FFMA.FTZ R49, R81, R2, R49 ;  /* 0x0000000251317223 */ /* 0x004fe40000010031 */
[----:B------:R-:W-:Y:S02]  /*c2e0*/  FFMA.FTZ R2, R215, c[0x0][0x23c], -R26 ;  /* 0x00008f00d7027a23 */ /* 0x000fe4000001081a */
[----:B---3--:R-:W-:-:S04]  /*c2f0*/  FFMA.FTZ R0, R220, c[0x0][0x23c], -R27 ;  /* 0x00008f00dc007a23 */ /* 0x008fc8000001081b */
[----:B------:R2:W-:Y:S08]  /*c300*/  MUFU.EX2 R220, R0 ;  /* 0x0000000000dc7308 */ /* 0x0005f00000000800 */
[----:B------:R-:W3:Y:S01]  /*c310*/  MUFU.EX2 R214, R2 ;  /* 0x0000000200d67308 */ /* 0x000ee20000000800 */
[----:B--2---:R-:W-:-:S07]  /*c320*/  FFMA.FTZ R0, R219, c[0x0][0x23c], -R27 ;  /* 0x00008f00db007a23 */ /* 0x004fce000001081b */
[----:B------:R-:W2:Y:S01]  /*c330*/  MUFU.EX2 R0, R0 ;  /* 0x0000000000007308 */ /* 0x000ea20000000800 */
[-C--:B------:R-:W-:Y:S02]  /*c340*/  FMUL.FTZ R98, R98, R32.reuse ;  /* 0x0000002062627220 */ /* 0x080fe40000410000 */
[-C--:B------:R-:W-:Y:S02]  /*c350*/  FMUL.FTZ R99, R99, R32.reuse ;  /* 0x0000002063637220 */ /* 0x080fe40000410000 */
[-C--:B------:R-:W-:Y:S02]  /*c360*/  FMUL.FTZ R118, R118, R32.reuse ;  /* 0x0000002076767220 */ /* 0x080fe40000410000 */
[-C--:B------:R-:W-:Y:S02]  /*c370*/  FMUL.FTZ R119, R119, R32.reuse ;  /* 0x0000002077777220 */ /* 0x080fe40000410000 */
[-C--:B------:R-:W-:Y:S02]  /*c380*/  FMUL.FTZ R130, R130, R32.reuse ;  /* 0x0000002082827220 */ /* 0x080fe40000410000 */
[----:B------:R-:W-:Y:S01]  /*c390*/  FMUL.FTZ R131, R131, R32 ;  /* 0x0000002083837220 */ /* 0x000fe20000410000 */
[----:B------:R-:W-:-:S02]  /*c3a0*/  MOV R217, R87 ;  /* 0x0000005700d97202 */ /* 0x000fc40000000f00 */
[----:B------:R-:W-:Y:S02]  /*c3b0*/  MOV R215, R80 ;  /* 0x0000005000d77202 */ /* 0x000fe40000000f00 */
[----:B----4-:R-:W-:Y:S01]  /*c3c0*/  MOV R219, R4 ;  /* 0x0000000400db7202 */ /* 0x010fe20000000f00 */
[C---:B------:R-:W-:Y:S01]  /*c3d0*/  HMMA.16816.F32 R96, R8.reuse, R22, R96 ;  /* 0x000000160860723c */ /* 0x040fe20000001860 */
[----:B------:R-:W-:Y:S01]  /*c3e0*/  F2FP.PACK_AB R4, R180, R174 ;  /* 0x000000aeb404723e */ /* 0x000fe200000000ff */
[----:B------:R-:W4:Y:S01]  /*c3f0*/  LDSM.16.MT88.4 R20, [R234+0xc800] ;  /* 0x00c80000ea14783b */ /* 0x000f220000004200 */
[----:B-1----:R-:W-:Y:S02]  /*c400*/  F2FP.PACK_AB R5, R227, R226 ;  /* 0x000000e2e305723e */ /* 0x002fe400000000ff */
[----:B---3--:R-:W-:Y:S02]  /*c410*/  F2FP.PACK_AB R6, R214, R219 ;  /* 0x000000dbd606723e */ /* 0x008fe400000000ff */
[----:B--2---:R-:W-:Y:S01]  /*c420*/  F2FP.PACK_AB R7, R0, R220 ;  /* 0x000000dc0007723e */ /* 0x004fe200000000ff */
[C---:B------:R-:W-:Y:S08]  /*c430*/  HMMA.16816.F32 R116, R8.reuse, R28, R116 ;  /* 0x0000001c0874723c */ /* 0x040ff00000001874 */
[----:B------:R-:W-:Y:S01]  /*c440*/  HMMA.16816.F32 R128, R8, R30, R128 ;  /* 0x0000001e0880723c */ /* 0x000fe20000001880 */
[----:B------:R-:W-:Y:S01]  /*c450*/  MOV R224, R83 ;  /* 0x0000005300e07202 */ /* 0x000fe20000000f00 */
[----:B------:R-:W-:-:S05]  /*c460*/  IMAD.MOV.U32 R2, RZ, RZ, R78 ;  /* 0x000000ffff027224 */ /* 0x000fca00078e004e */
[----:B------:R-:W-:Y:S01]  /*c470*/  F2FP.PACK_AB R8, R173, R168 ;  /* 0x000000a8ad08723e */ /* 0x000fe200000000ff */
[----:B------:R-:W-:Y:S01]  /*c480*/  HMMA.16816.F32 R144, R4, R16, R144 ;  /* 0x000000100490723c */ /* 0x000fe20000001890 */
[----:B------:R-:W-:Y:S01]  /*c490*/  F2FP.PACK_AB R9, R172, R175 ;  /* 0x000000afac09723e */ /* 0x000fe200000000ff */
[----:B------:R-:W-:Y:S01]  /*c4a0*/  LDSM.16.MT88.4 R28, [R234+0xe800] ;  /* 0x00e80000ea1c783b */ /* 0x000fe20000004200 */
[----:B------:R-:W-:Y:S02]  /*c4b0*/  F2FP.PACK_AB R10, R215, R157 ;  /* 0x0000009dd70a723e */ /* 0x000fe400000000ff */
[----:B------:R-:W-:-:S03]  /*c4c0*/  F2FP.PACK_AB R11, R217, R158 ;  /* 0x0000009ed90b723e */ /* 0x000fc600000000ff */
[----:B------:R-:W-:Y:S08]  /*c4d0*/  HMMA.16816.F32 R152, R4, R18, R152 ;  /* 0x000000120498723c */ /* 0x000ff00000001898 */
[C---:B------:R-:W-:Y:S08]  /*c4e0*/  HMMA.16816.F32 R148, R8.reuse, R16, R148 ;  /* 0x000000100894723c */ /* 0x040ff00000001894 */
[----:B------:R-:W-:Y:S01]  /*c4f0*/  HMMA.16816.F32 R52, R8, R18, R52 ;  /* 0x000000120834723c */ /* 0x000fe20000001834 */
[----:B------:R-:W1:Y:S01]  /*c500*/  LDSM.16.MT88.4 R16, [R236+0xc800] ;  /* 0x00c80000ec10783b */ /* 0x000e620000004200 */
[----:B------:R-:W-:-:S02]  /*c510*/  MOV R83, R72 ;  /* 0x0000004800537202 */ /* 0x000fc40000000f00 */
[----:B------:R-:W-:Y:S02]  /*c520*/  MOV R72, R73 ;  /* 0x0000004900487202 */ /* 0x000fe40000000f00 */
[----:B------:R-:W-:Y:S02]  /*c530*/  MOV R73, R74 ;  /* 0x0000004a00497202 */ /* 0x000fe40000000f00 */
[----:B------:R-:W-:Y:S02]  /*c540*/  MOV R223, R76 ;  /* 0x0000004c00df7202 */ /* 0x000fe40000000f00 */
[----:B------:R-:W-:Y:S02]  /*c550*/  MOV R212, R77 ;  /* 0x0000004d00d47202 */ /* 0x000fe40000000f00 */
[----:B------:R-:W-:Y:S02]  /*c560*/  MOV R225, R79 ;  /* 0x0000004f00e17202 */ /* 0x000fe40000000f00 */
[----:B------:R-:W-:Y:S01]  /*c570*/  MOV R74, R68 ;  /* 0x00000044004a7202 */ /* 0x000fe20000000f00 */
[----:B----4-:R-:W-:Y:S01]  /*c580*/  HMMA.16816.F32 R76, R8, R20, R160 ;  /* 0x00000014084c723c */ /* 0x010fe200000018a0 */
[----:B------:R-:W-:-:S02]  /*c590*/  MOV R216, R70 ;  /* 0x0000004600d87202 */ /* 0x000fc40000000f00 */
[----:B------:R-:W-:Y:S02]  /*c5a0*/  MOV R213, R71 ;  /* 0x0000004700d57202 */ /* 0x000fe40000000f00 */
[----:B------:R-:W-:Y:S02]  /*c5b0*/  MOV R218, R74 ;  /* 0x0000004a00da7202 */ /* 0x000fe40000000f00 */
[----:B------:R-:W-:Y:S02]  /*c5c0*/  MOV R160, R69 ;  /* 0x0000004500a07202 */ /* 0x000fe40000000f00 */
[----:B------:R-:W-:Y:S01]  /*c5d0*/  HMMA.16816.F32 R68, R4, R20, R164 ;  /* 0x000000140444723c */ /* 0x000fe200000018a4 */
[----:B------:R-:W-:-:S06]  /*c5e0*/  MOV R221, R75 ;  /* 0x0000004b00dd7202 */ /* 0x000fcc0000000f00 */
[----:B------:R-:W-:Y:S02]  /*c5f0*/  MOV R166, R72 ;  /* 0x0000004800a67202 */ /* 0x000fe40000000f00 */
[----:B------:R-:W-:Y:S01]  /*c600*/  MOV R164, R73 ;  /* 0x0000004900a47202 */ /* 0x000fe20000000f00 */
[-C--:B-1----:R-:W-:Y:S08]  /*c610*/  HMMA.16816.F32 R56, R8, R16.reuse, R56 ;  /* 0x000000100838723c */ /* 0x082ff00000001838 */
[C---:B------:R-:W-:Y:S08]  /*c620*/  HMMA.16816.F32 R36, R4.reuse, R16, R36 ;  /* 0x000000100424723c */ /* 0x040ff00000001824 */
[-C--:B------:R-:W-:Y:S08]  /*c630*/  HMMA.16816.F32 R184, R4, R18.reuse, R184 ;  /* 0x0000001204b8723c */ /* 0x080ff000000018b8 */
[----:B------:R-:W-:Y:S01]  /*c640*/  HMMA.16816.F32 R72, R8, R18, R188 ;  /* 0x000000120848723c */ /* 0x000fe200000018bc */
[----:B------:R-:W1:Y:S06]  /*c650*/  LDSM.16.MT88.4 R16, [R233+0xe800] ;  /* 0x00e80000e910783b */ /* 0x000e6c0000004200 */
        /* <DEDUP_REMOVED lines=8> */
[----:B------:R-:W-:Y:S01]  /*c6e0*/  MOV R0, R159 ;  /* 0x0000009f00007202 */ /* 0x000fe20000000f00 */
[----:B-1----:R-:W-:Y:S07]  /*c6f0*/  HMMA.16816.F32 R84, R4, R18, R44 ;  /* 0x000000120454723c */ /* 0x002fee000000182c */
[----:B------:R-:W-:Y:S01]  /*c700*/  MOV R47, R191 ;  /* 0x000000bf002f7202 */ /* 0x000fe20000000f00 */
[----:B------:R-:W-:Y:S01]  /*c710*/  IMAD.MOV.U32 R46, RZ, RZ, R166 ;  /* 0x000000ffff2e7224 */ /* 0x000fe200078e00a6 */
[----:B------:R-:W-:Y:S01]  /*c720*/  HMMA.16816.F32 R156, R8, R16, R136 ;  /* 0x00000010089c723c */ /* 0x000fe20000001888 */
[----:B------:R-:W-:-:S02]  /*c730*/  MOV R166, R217 ;  /* 0x000000d900a67202 */ /* 0x000fc40000000f00 */
[----:B------:R-:W-:Y:S02]  /*c740*/  MOV R217, R25 ;  /* 0x0000001900d97202 */ /* 0x000fe40000000f00 */
[----:B------:R1:W5:Y:S03]  /*c750*/  LDL.LU R25, [R1+0xcc] ;  /* 0x0000cc0001197983 */ /* 0x0003660000300800 */
[----:B------:R-:W-:Y:S07]  /*c760*/  HMMA.16816.F32 R136, R8, R18, R40 ;  /* 0x000000120888723c */ /* 0x000fee0000001828 */
[----:B------:R-:W-:-:S02]  /*c770*/  MOV R42, R47 ;  /* 0x0000002f002a7202 */ /* 0x000fc40000000f00 */
[----:B------:R-:W2:Y:S01]  /*c780*/  LDL.LU R47, [R1+0x78] ;  /* 0x00007800012f7983 */ /* 0x000ea20000300800 */
[----:B------:R-:W-:Y:S01]  /*c790*/  MOV R222, R82 ;  /* 0x0000005200de7202 */ /* 0x000fe20000000f00 */
[----:B------:R-:W-:Y:S01]  /*c7a0*/  FFMA.FTZ R0, R0, c[0x0][0x23c], -R12 ;  /* 0x00008f0000007a23 */ /* 0x000fe2000001080c */
[----:B------:R-:W-:Y:S02]  /*c7b0*/  MOV R167, R83 ;  /* 0x0000005300a77202 */ /* 0x000fe40000000f00 */
[----:B------:R-:W-:Y:S02]  /*c7c0*/  MOV R2, R222 ;  /* 0x000000de00027202 */ /* 0x000fe40000000f00 */
[----:B------:R3:W-:Y:S01]  /*c7d0*/  MUFU.EX2 R222, R0 ;  /* 0x0000000000de7308 */ /* 0x0007e20000000800 */
[----:B------:R-:W-:Y:S02]  /*c7e0*/  MOV R189, R167 ;  /* 0x000000a700bd7202 */ /* 0x000fe40000000f00 */
[----:B------:R-:W-:-:S02]  /*c7f0*/  MOV R167, R223 ;  /* 0x000000df00a77202 */ /* 0x000fc40000000f00 */
[----:B------:R-:W-:Y:S02]  /*c800*/  MOV R190, R160 ;  /* 0x000000a000be7202 */ /* 0x000fe40000000f00 */
[----:B------:R-:W-:Y:S01]  /*c810*/  MOV R160, R224 ;  /* 0x000000e000a07202 */ /* 0x000fe20000000f00 */
[----:B---3--:R-:W-:-:S04]  /*c820*/  FFMA.FTZ R0, R251, c[0x0][0x23c], -R12 ;  /* 0x00008f00fb007a23 */ /* 0x008fc8000001080c */
[----:B------:R3:W-:Y:S02]  /*c830*/  MUFU.EX2 R223, R0 ;  /* 0x0000000000df7308 */ /* 0x0007e40000000800 */
[----:B---3--:R-:W-:-:S06]  /*c840*/  FFMA.FTZ R0, R231, c[0x0][0x23c], -R12 ;  /* 0x00008f00e7007a23 */ /* 0x008fcc000001080c */
[----:B------:R3:W-:Y:S01]  /*c850*/  MUFU.EX2 R224, R0 ;  /* 0x0000000000e07308 */ /* 0x0007e20000000800 */
[----:B------:R-:W-:Y:S02]  /*c860*/  MOV R45, R190 ;  /* 0x000000be002d7202 */ /* 0x000fe40000000f00 */
[----:B------:R-:W-:Y:S01]  /*c870*/  MOV R190, R161 ;  /* 0x000000a100be7202 */ /* 0x000fe20000000f00 */
[----:B---3--:R-:W-:-:S04]  /*c880*/  FFMA.FTZ R0, R50, c[0x0][0x23c], -R12 ;  /* 0x00008f0032007a23 */ /* 0x008fc8000001080c */
[----:B------:R3:W-:Y:S01]  /*c890*/  MUFU.EX2 R225, R0 ;  /* 0x0000000000e17308 */ /* 0x0007e20000000800 */
[----:B------:R-:W-:Y:S01]  /*c8a0*/  MOV R161, R219 ;  /* 0x000000db00a17202 */ /* 0x000fe20000000f00 */
[----:B---3--:R-:W-:Y:S01]  /*c8b0*/  FFMA.FTZ R0, R221, c[0x0][0x23c], -R13 ;  /* 0x00008f00dd007a23 */ /* 0x008fe2000001080d */
[----:B------:R-:W-:-:S05]  /*c8c0*/  MOV R221, R218 ;  /* 0x000000da00dd7202 */ /* 0x000fca0000000f00 */
[----:B------:R3:W-:Y:S01]  /*c8d0*/  MUFU.EX2 R218, R0 ;  /* 0x0000000000da7308 */ /* 0x0007e20000000800 */
[----:B------:R-:W-:Y:S02]  /*c8e0*/  MOV R191, R167 ;  /* 0x000000a700bf7202 */ /* 0x000fe40000000f00 */
[----:B------:R-:W-:Y:S01]  /*c8f0*/  MOV R167, R215 ;  /* 0x000000d700a77202 */ /* 0x000fe20000000f00 */
[----:B---3--:R-:W-:Y:S01]  /*c900*/  FFMA.FTZ R0, R188, c[0x0][0x23c], -R13 ;  /* 0x00008f00bc007a23 */ /* 0x008fe2000001080d */
[----:B------:R-:W-:-:S03]  /*c910*/  MOV R188, R160 ;  /* 0x000000a000bc7202 */ /* 0x000fc60000000f00 */
[----:B------:R3:W-:Y:S01]  /*c920*/  MUFU.EX2 R219, R0 ;  /* 0x0000000000db7308 */ /* 0x0007e20000000800 */
[----:B------:R-:W-:Y:S02]  /*c930*/  MOV R160, R220 ;  /* 0x000000dc00a07202 */ /* 0x000fe40000000f00 */
[----:B------:R-:W-:Y:S01]  /*c940*/  MOV R215, R221 ;  /* 0x000000dd00d77202 */ /* 0x000fe20000000f00 */
[----:B---3--:R-:W-:-:S04]  /*c950*/  FFMA.FTZ R0, R245, c[0x0][0x23c], -R13 ;  /* 0x00008f00f5007a23 */ /* 0x008fc8000001080d */
[----:B------:R3:W-:Y:S01]  /*c960*/  MUFU.EX2 R220, R0 ;  /* 0x0000000000dc7308 */ /* 0x0007e20000000800 */
[----:B------:R-:W-:Y:S02]  /*c970*/  IMAD.MOV.U32 R43, RZ, RZ, R215 ;  /* 0x000000ffff2b7224 */ /* 0x000fe400078e00d7 */
[----:B---3--:R-:W-:-:S05]  /*c980*/  FFMA.FTZ R0, R51, c[0x0][0x23c], -R13 ;  /* 0x00008f0033007a23 */ /* 0x008fca000001080d */
[----:B------:R3:W-:Y:S02]  /*c990*/  MUFU.EX2 R221, R0 ;  /* 0x0000000000dd7308 */ /* 0x0007e40000000800 */
[----:B---3--:R-:W-:Y:S01]  /*c9a0*/  FFMA.FTZ R0, R45, c[0x0][0x23c], -R26 ;  /* 0x00008f002d007a23 */ /* 0x008fe2000001081a */
[----:B------:R-:W-:Y:S02]  /*c9b0*/  MOV R45, R46 ;  /* 0x0000002e002d7202 */ /* 0x000fe40000000f00 */
[----:B------:R-:W-:Y:S02]  /*c9c0*/  MOV R46, R188 ;  /* 0x000000bc002e7202 */ /* 0x000fe40000000f00 */
[----:B------:R-:W-:Y:S02]  /*c9d0*/  MOV R188, R164 ;  /* 0x000000a400bc7202 */ /* 0x000fe40000000f00 */
[----:B------:R-:W-:Y:S02]  /*c9e0*/  MOV R164, R165 ;  /* 0x000000a500a47202 */ /* 0x000fe40000000f00 */
[----:B------:R-:W-:-:S02]  /*c9f0*/  MOV R165, R214 ;  /* 0x000000d600a57202 */ /* 0x000fc40000000f00 */
[----:B------:R3:W-:Y:S01]  /*ca00*/  MUFU.EX2 R214, R0 ;  /* 0x0000000000d67308 */ /* 0x0007e20000000800 */
[----:B------:R-:W-:Y:S01]  /*ca10*/  MOV R44, R217 ;  /* 0x000000d9002c7202 */ /* 0x000fe20000000f00 */
[----:B---3--:R-:W-:-:S06]  /*ca20*/  FFMA.FTZ R0, R45, c[0x0][0x23c], -R26 ;  /* 0x00008f002d007a23 */ /* 0x008fcc000001081a */
[----:B------:R3:W4:Y:S01]  /*ca30*/  MUFU.EX2 R215, R0 ;  /* 0x0000000000d77308 */ /* 0x0007220000000800 */
[----:B------:R-:W-:Y:S02]  /*ca40*/  MOV R45, R216 ;  /* 0x000000d8002d7202 */ /* 0x000fe40000000f00 */
[----:B------:R-:W-:Y:S01]  /*ca50*/  MOV R41, R188 ;  /* 0x000000bc00297202 */ /* 0x000fe20000000f00 */
[----:B---3--:R-:W-:-:S04]  /*ca60*/  FFMA.FTZ R0, R247, c[0x0][0x23c], -R26 ;  /* 0x00008f00f7007a23 */ /* 0x008fc8000001081a */
[----:B------:R3:W-:Y:S01]  /*ca70*/  MUFU.EX2 R216, R0 ;  /* 0x0000000000d87308 */ /* 0x0007e20000000800 */
[----:B------:R-:W-:Y:S02]  /*ca80*/  MOV R188, R189 ;  /* 0x000000bd00bc7202 */ /* 0x000fe40000000f00 */
[----:B------:R-:W-:Y:S01]  /*ca90*/  MOV R189, R213 ;  /* 0x000000d500bd7202 */ /* 0x000fe20000000f00 */
[----:B---3--:R-:W-:-:S04]  /*caa0*/  FFMA.FTZ R0, R229, c[0x0][0x23c], -R26 ;  /* 0x00008f00e5007a23 */ /* 0x008fc8000001081a */
[----:B------:R3:W1:Y:S02]  /*cab0*/  MUFU.EX2 R217, R0 ;  /* 0x0000000000d97308 */ /* 0x0006640000000800 */
[----:B---3--:R-:W-:-:S06]  /*cac0*/  FFMA.FTZ R0, R42, c[0x0][0x23c], -R27 ;  /* 0x00008f002a007a23 */ /* 0x008fcc000001081b */
[----:B------:R3:W-:Y:S02]  /*cad0*/  MUFU.EX2 R213, R0 ;  /* 0x0000000000d57308 */ /* 0x0007e40000000800 */
[----:B---3--:R-:W-:Y:S02]  /*cae0*/  FFMA.FTZ R0, R46, c[0x0][0x23c], -R27 ;  /* 0x00008f002e007a23 */ /* 0x008fe4000001081b */
[----:B--2---:R-:W-:Y:S02]  /*caf0*/  FFMA.FTZ R47, R47, R32, R24 ;  /* 0x000000202f2f7223 */ /* 0x004fe40000010018 */
[----:B------:R2:W5:Y:S04]  /*cb00*/  LDL.LU R24, [R1+0xc8] ;  /* 0x0000c80001187983 */ /* 0x0005680000300800 */
[----:B------:R-:W3:Y:S01]  /*cb10*/  LDL.LU R46, [R1+0x7c] ;  /* 0x00007c00012e7983 */ /* 0x000ee20000300800 */
[-C--:B------:R-:W-:Y:S08]  /*cb20*/  HMMA.16816.F32 R64, R4, R22.reuse, R64 ;  /* 0x000000160440723c */ /* 0x080ff00000001840 */
[----:B------:R-:W-:Y:S01]  /*cb30*/  HMMA.16816.F32 R60, R8, R22, R60 ;  /* 0x00000016083c723c */ /* 0x000fe2000000183c */
[----:B------:R-:W1:Y:S07]  /*cb40*/  LDSM.16.MT88.4 R20, [R235+0xc800] ;  /* 0x00c80000eb14783b */ /* 0x000e6e0000004200 */
[----:B------:R-:W-:Y:S01]  /*cb50*/  HMMA.16816.F32 R80, R4, R16, R132 ;  /* 0x000000100450723c */ /* 0x000fe20000001884 */
[----:B------:R-:W2:Y:S07]  /*cb60*/  LDSM.16.MT88.4 R16, [R235+0xe800] ;  /* 0x00e80000eb10783b */ /* 0x000eae0000004200 */
[-C--:B-1----:R-:W-:Y:S08]  /*cb70*/  HMMA.16816.F32 R192, R8, R20.reuse, R192 ;  /* 0x0000001408c0723c */ /* 0x082ff000000018c0 */
[C---:B------:R-:W-:Y:S08]  /*cb80*/  HMMA.16816.F32 R196, R4.reuse, R20, R196 ;  /* 0x0000001404c4723c */ /* 0x040ff000000018c4 */
[-C--:B------:R-:W-:Y:S08]  /*cb90*/  HMMA.16816.F32 R200, R4, R22.reuse, R200 ;  /* 0x0000001604c8723c */ /* 0x080ff000000018c8 */
[----:B------:R-:W-:Y:S01]  /*cba0*/  HMMA.16816.F32 R204, R8, R22, R204 ;  /* 0x0000001608cc723c */ /* 0x000fe200000018cc */
[----:B------:R-:W1:Y:S01]  /*cbb0*/  LDSM.16.MT88.4 R20, [R236+0xe800] ;  /* 0x00e80000ec14783b */ /* 0x000e620000004200 */
[----:B------:R-:W-:-:S06]  /*cbc0*/  MOV R40, R45 ;  /* 0x0000002d00287202 */ /* 0x000fcc0000000f00 */
[C---:B------:R-:W-:Y:S08]  /*cbd0*/  HMMA.16816.F32 R88, R4.reuse, R28, R88 ;  /* 0x0000001c0458723c */ /* 0x040ff00000001858 */
[C---:B------:R-:W-:Y:S08]  /*cbe0*/  HMMA.16816.F32 R92, R4.reuse, R30, R92 ;  /* 0x0000001e045c723c */ /* 0x040ff0000000185c */
[C---:B--2---:R-:W-:Y:S08]  /*cbf0*/  HMMA.16816.F32 R120, R4.reuse, R16, R120 ;  /* 0x000000100478723c */ /* 0x044ff00000001878 */
[C---:B------:R-:W-:Y:S08]  /*cc00*/  HMMA.16816.F32 R124, R4.reuse, R18, R124 ;  /* 0x00000012047c723c */ /* 0x040ff0000000187c */
[C---:B-1----:R-:W-:Y:S08]  /*cc10*/  HMMA.16816.F32 R104, R4.reuse, R20, R104 ;  /* 0x000000140468723c */ /* 0x042ff00000001868 */
[----:B------:R-:W-:Y:S07]  /*cc20*/  HMMA.16816.F32 R108, R4, R22, R108 ;  /* 0x00000016046c723c */ /* 0x000fee000000186c */
[----:B------:R-:W-:-:S02]  /*cc30*/  MOV R6, R43 ;  /* 0x0000002b00067202 */ /* 0x000fc40000000f00 */
[----:B------:R-:W-:Y:S01]  /*cc40*/  MOV R7, R44 ;  /* 0x0000002c00077202 */ /* 0x000fe20000000f00 */
[----:B------:R-:W-:Y:S01]  /*cc50*/  HMMA.16816.F32 R132, R8, R28, R140 ;  /* 0x0000001c0884723c */ /* 0x000fe2000000188c */
[----:B------:R-:W-:Y:S02]  /*cc60*/  MOV R5, R40 ;  /* 0x0000002800057202 */ /* 0x000fe40000000f00 */
[----:B------:R-:W-:-:S04]  /*cc70*/  MOV R4, R7 ;  /* 0x0000000700047202 */ /* 0x000fc80000000f00 */
[----:B------:R-:W-:Y:S01]  /*cc80*/  MOV R143, R6 ;  /* 0x00000006008f7202 */ /* 0x000fe20000000f00 */
[----:B------:R-:W-:Y:S01]  /*cc90*/  HMMA.16816.F32 R100, R8, R20, R100 ;  /* 0x000000140864723c */ /* 0x000fe20000001864 */
[----:B------:R-:W-:Y:S02]  /*cca0*/  MOV R6, R41 ;  /* 0x0000002900067202 */ /* 0x000fe40000000f00 */
[----:B------:R-:W-:-:S05]  /*ccb0*/  MOV R7, R188 ;  /* 0x000000bc00077202 */ /* 0x000fca0000000f00 */
[----:B------:R-:W-:Y:S01]  /*ccc0*/  HMMA.16816.F32 R112, R8, R22, R112 ;  /* 0x000000160870723c */ /* 0x000fe20000001870 */
[----:B------:R-:W1:Y:S01]  /*ccd0*/  LDSM.16.MT88.4 R20, [R234+0xd000] ;  /* 0x00d00000ea14783b */ /* 0x000e620000004200 */
[----:B------:R-:W-:Y:S02]  /*cce0*/  MOV R188, R189 ;  /* 0x000000bd00bc7202 */ /* 0x000fe40000000f00 */
[----:B------:R-:W-:-:S04]  /*ccf0*/  MOV R142, R143 ;  /* 0x0000008f008e7202 */ /* 0x000fc80000000f00 */
[----:B------:R-:W-:Y:S01]  /*cd00*/  HMMA.16816.F32 R96, R8, R30, R96 ;  /* 0x0000001e0860723c */ /* 0x000fe20000001860 */
[----:B------:R-:W2:Y:S01]  /*cd10*/  LDSM.16.MT88.4 R28, [R233+0xd000] ;  /* 0x00d00000e91c783b */ /* 0x000ea20000004200 */
[----:B------:R-:W-:Y:S01]  /*cd20*/  MOV R189, R190 ;  /* 0x000000be00bd7202 */ /* 0x000fe20000000f00 */
[----:B------:R-:W-:Y:S01]  /*cd30*/  IMAD.MOV.U32 R190, RZ, RZ, R191 ;  /* 0x000000ffffbe7224 */ /* 0x000fe200078e00bf */
[----:B------:R-:W-:-:S04]  /*cd40*/  MOV R143, R4 ;  /* 0x00000004008f7202 */ /* 0x000fc80000000f00 */
[----:B------:R-:W-:Y:S01]  /*cd50*/  HMMA.16816.F32 R116, R8, R16, R116 ;  /* 0x000000100874723c */ /* 0x000fe20000001874 */
[----:B------:R-:W-:Y:S02]  /*cd60*/  MOV R4, R5 ;  /* 0x0000000500047202 */ /* 0x000fe40000000f00 */
[----:B------:R-:W-:-:S05]  /*cd70*/  MOV R5, R6 ;  /* 0x0000000600057202 */ /* 0x000fca0000000f00 */
[----:B------:R-:W-:Y:S01]  /*cd80*/  HMMA.16816.F32 R128, R8, R18, R128 ;  /* 0x000000120880723c */ /* 0x000fe20000001880 */
[----:B------:R-:W1:Y:S01]  /*cd90*/  LDSM.16.MT88.4 R16, [R236+0xd000] ;  /* 0x00d00000ec10783b */ /* 0x000e620000004200 */
[----:B------:R-:W-:Y:S02]  /*cda0*/  MOV R191, R212 ;  /* 0x000000d400bf7202 */ /* 0x000fe40000000f00 */
[----:B------:R-:W-:Y:S02]  /*cdb0*/  MOV R6, R7 ;  /* 0x0000000700067202 */ /* 0x000fe40000000f00 */
[----:B------:R-:W-:Y:S02]  /*cdc0*/  MOV R7, R188 ;  /* 0x000000bc00077202 */ /* 0x000fe40000000f00 */
[----:B------:R-:W-:Y:S02]  /*cdd0*/  MOV R188, R189 ;  /* 0x000000bd00bc7202 */ /* 0x000fe40000000f00 */
[----:B------:R-:W-:Y:S01]  /*cde0*/  MOV R189, R190 ;  /* 0x000000be00bd7202 */ /* 0x000fe20000000f00 */
[----:B------:R2:W1:Y:S01]  /*cdf0*/  MUFU.EX2 R212, R0 ;  /* 0x0000000000d47308 */ /* 0x0004620000000800 */
[----:B------:R-:W-:-:S02]  /*ce00*/  MOV R190, R191 ;  /* 0x000000bf00be7202 */ /* 0x000fc40000000f00 */
[----:B------:R-:W-:Y:S01]  /*ce10*/  MOV R191, R2 ;  /* 0x0000000200bf7202 */ /* 0x000fe20000000f00 */
[--C-:B------:R-:W-:Y:S02]  /*ce20*/  FFMA.FTZ R2, R250, c[0x0][0x23c], -R27.reuse ;  /* 0x00008f00fa027a23 */ /* 0x100fe4000001081b */
[--C-:B------:R-:W-:Y:S02]  /*ce30*/  FFMA.FTZ R45, R210, c[0x0][0x23c], -R12.reuse ;  /* 0x00008f00d22d7a23 */ /* 0x100fe4000001080c */
[----:B------:R-:W-:Y:S01]  /*ce40*/  FFMA.FTZ R42, R209, c[0x0][0x23c], -R12 ;  /* 0x00008f00d12a7a23 */ /* 0x000fe2000001080c */
[----:B------:R4:W-:Y:S01]  /*ce50*/  MUFU.EX2 R210, R2 ;  /* 0x0000000200d27308 */ /* 0x0009e20000000800 */
[----:B--2---:R-:W-:-:S07]  /*ce60*/  FFMA.FTZ R0, R252, c[0x0][0x23c], -R27 ;  /* 0x00008f00fc007a23 */ /* 0x004fce000001081b */
[----:B------:R2:W1:Y:S01]  /*ce70*/  MUFU.EX2 R209, R0 ;  /* 0x0000000000d17308 */ /* 0x0004620000000800 */
[----:B------:R-:W-:Y:S01]  /*ce80*/  FFMA.FTZ R43, R208, c[0x0][0x23c], -R12 ;  /* 0x00008f00d02b7a23 */ /* 0x000fe2000001080c */
[----:B------:R-:W-:Y:S01]  /*ce90*/  MOV R208, R4 ;  /* 0x0000000400d07202 */ /* 0x000fe20000000f00 */
[----:B------:R-:W-:Y:S02]  /*cea0*/  IMAD.MOV.U32 R250, RZ, RZ, R7 ;  /* 0x000000fffffa7224 */ /* 0x000fe400078e0007 */
[----:B----4-:R-:W-:Y:S01]  /*ceb0*/  FFMA.FTZ R2, R249, c[0x0][0x23c], -R26 ;  /* 0x00008f00f9027a23 */ /* 0x010fe2000001081a */
[----:B------:R-:W-:Y:S02]  /*cec0*/  MOV R249, R6 ;  /* 0x0000000600f97202 */ /* 0x000fe40000000f00 */
[----:B------:R-:W-:Y:S02]  /*ced0*/  F2FP.PACK_AB R4, R215, R214 ;  /* 0x000000d6d704723e */ /* 0x000fe400000000ff */
[----:B------:R-:W-:Y:S01]  /*cee0*/  F2FP.PACK_AB R6, R217, R216 ;  /* 0x000000d8d906723e */ /* 0x000fe200000000ff */
[----:B------:R-:W-:Y:S01]  /*cef0*/  FFMA.FTZ R44, R35, c[0x0][0x23c], -R12 ;  /* 0x00008f00232c7a23 */ /* 0x000fe2000001080c */
[----:B------:R-:W-:Y:S01]  /*cf00*/  F2FP.PACK_AB R8, R223, R222 ;  /* 0x000000dedf08723e */ /* 0x000fe200000000ff */
[----:B--2---:R-:W-:Y:S01]  /*cf10*/  FFMA.FTZ R0, R248, c[0x0][0x23c], -R26 ;  /* 0x00008f00f8007a23 */ /* 0x004fe2000001081a */
[----:B------:R-:W-:-:S02]  /*cf20*/  MOV R248, R5 ;  /* 0x0000000500f87202 */ /* 0x000fc40000000f00 */
[----:B-1----:R-:W-:Y:S02]  /*cf30*/  F2FP.PACK_AB R5, R212, R213 ;  /* 0x000000d5d405723e */ /* 0x002fe400000000ff */
[----:B------:R-:W-:Y:S02]  /*cf40*/  F2FP.PACK_AB R7, R210, R209 ;  /* 0x000000d1d207723e */ /* 0x000fe400000000ff */
[----:B------:R-:W-:Y:S02]  /*cf50*/  F2FP.PACK_AB R9, R219, R218 ;  /* 0x000000dadb09723e */ /* 0x000fe400000000ff */
[----:B------:R-:W-:Y:S02]  /*cf60*/  F2FP.PACK_AB R10, R225, R224 ;  /* 0x000000e0e10a723e */ /* 0x000fe400000000ff */
[----:B------:R-:W-:Y:S01]  /*cf70*/  F2FP.PACK_AB R11, R221, R220 ;  /* 0x000000dcdd0b723e */ /* 0x000fe200000000ff */
[--C-:B------:R-:W-:Y:S02]  /*cf80*/  FFMA.FTZ R41, R246, c[0x0][0x23c], -R13.reuse ;  /* 0x00008f00f6297a23 */ /* 0x100fe4000001080d */
[----:B------:R-:W-:-:S02]  /*cf90*/  FFMA.FTZ R40, R228, c[0x0][0x23c], -R13 ;  /* 0x00008f00e4287a23 */ /* 0x000fc4000001080d */
[--C-:B------:R-:W-:Y:S01]  /*cfa0*/  FFMA.FTZ R12, R34, c[0x0][0x23c], -R13.reuse ;  /* 0x00008f00220c7a23 */ /* 0x100fe2000001080d */
[----:B------:R-:W-:Y:S01]  /*cfb0*/  MOV R229, R164 ;  /* 0x000000a400e57202 */ /* 0x000fe20000000f00 */
[----:B------:R-:W-:Y:S01]  /*cfc0*/  FFMA.FTZ R13, R211, c[0x0][0x23c], -R13 ;  /* 0x00008f00d30d7a23 */ /* 0x000fe2000001080d */
[----:B------:R-:W-:Y:S02]  /*cfd0*/  MOV R246, R165 ;  /* 0x000000a500f67202 */ /* 0x000fe40000000f00 */
[----:B------:R-:W-:Y:S02]  /*cfe0*/  MOV R228, R166 ;  /* 0x000000a600e47202 */ /* 0x000fe40000000f00 */
[----:B------:R-:W-:Y:S02]  /*cff0*/  MOV R211, R167 ;  /* 0x000000a700d37202 */ /* 0x000fe40000000f00 */
[----:B------:R-:W-:Y:S01]  /*d000*/  HMMA.16816.F32 R164, R4, R20, R68 ;  /* 0x0000001404a4723c */ /* 0x000fe20000001844 */
[----:B------:R-:W-:-:S02]  /*d010*/  MOV R251, R191 ;  /* 0x000000bf00fb7202 */ /* 0x000fc40000000f00 */
[----:B------:R-:W-:Y:S02]  /*d020*/  MOV R191, R180 ;  /* 0x000000b400bf7202 */ /* 0x000fe40000000f00 */
[----:B------:R-:W-:Y:S02]  /*d030*/  MOV R50, R182 ;  /* 0x000000b600327202 */ /* 0x000fe40000000f00 */
[----:B------:R-:W-:Y:S01]  /*d040*/  IMAD.MOV.U32 R68, RZ, RZ, R176 ;  /* 0x000000ffff447224 */ /* 0x000fe200078e00b0 */
[----:B------:R-:W-:Y:S01]  /*d050*/  MOV R69, R177 ;  /* 0x000000b100457202 */ /* 0x000fe20000000f00 */
[----:B------:R-:W-:Y:S01]  /*d060*/  HMMA.16816.F32 R148, R8, R28, R148 ;  /* 0x0000001c0894723c */ /* 0x000fe20000001894 */
[----:B------:R-:W-:Y:S02]  /*d070*/  MOV R70, R178 ;  /* 0x000000b200467202 */ /* 0x000fe40000000f00 */
[----:B------:R-:W-:-:S05]  /*d080*/  MOV R71, R179 ;  /* 0x000000b300477202 */ /* 0x000fca0000000f00 */
[C---:B------:R-:W-:Y:S08]  /*d090*/  HMMA.16816.F32 R144, R4.reuse, R28, R144 ;  /* 0x0000001c0490723c */ /* 0x040ff00000001890 */
[-C--:B------:R-:W-:Y:S08]  /*d0a0*/  HMMA.16816.F32 R152, R4, R30.reuse, R152 ;  /* 0x0000001e0498723c */ /* 0x080ff00000001898 */
[C---:B------:R-:W-:Y:S01]  /*d0b0*/  HMMA.16816.F32 R52, R8.reuse, R30, R52 ;  /* 0x0000001e0834723c */ /* 0x040fe20000001834 */
[----:B------:R-:W1:Y:S07]  /*d0c0*/  LDSM.16.MT88.4 R28, [R233+0xf000] ;  /* 0x00f00000e91c783b */ /* 0x000e6e0000004200 */
[----:B------:R-:W-:Y:S07]  /*d0d0*/  HMMA.16816.F32 R176, R8, R16, R56 ;  /* 0x0000001008b0723c */ /* 0x000fee0000001838 */
[----:B------:R-:W-:Y:S01]  /*d0e0*/  MOV R58, R183 ;  /* 0x000000b7003a7202 */ /* 0x000fe20000000f00 */
[----:B---3--:R-:W-:-:S02]  /*d0f0*/  FFMA.FTZ R46, R46, R3, R15 ;  /* 0x000000032e2e7223 */ /* 0x008fc4000001000f */
[--C-:B------:R-:W-:Y:S01]  /*d100*/  FFMA.FTZ R3, R142, c[0x0][0x23c], -R26.reuse ;  /* 0x00008f008e037a23 */ /* 0x100fe2000001081a */
[----:B------:R-:W-:Y:S01]  /*d110*/  MOV R51, R143 ;  /* 0x0000008f00337202 */ /* 0x000fe20000000f00 */
[----:B------:R-:W-:Y:S01]  /*d120*/  FFMA.FTZ R26, R230, c[0x0][0x23c], -R26 ;  /* 0x00008f00e61a7a23 */ /* 0x000fe2000001081a */
[----:B------:R-:W-:Y:S01]  /*d130*/  MOV R230, R181 ;  /* 0x000000b500e67202 */ /* 0x000fe20000000f00 */
[----:B------:R2:W5:Y:S01]  /*d140*/  LDL.LU R15, [R1+0xc4] ;  /* 0x0000c400010f7983 */ /* 0x0005620000300800 */
[----:B------:R-:W-:Y:S03]  /*d150*/  HMMA.16816.F32 R180, R4, R16, R36 ;  /* 0x0000001004b4723c */ /* 0x000fe60000001824 */
[----:B------:R-:W3:Y:S01]  /*d160*/  LDSM.16.MT88.4 R36, [R235+0xf000] ;  /* 0x00f00000eb24783b */ /* 0x000ee20000004200 */
[----:B------:R-:W-:Y:S02]  /*d170*/  MOV R247, R188 ;  /* 0x000000bc00f77202 */ /* 0x000fe40000000f00 */
[----:B------:R-:W-:-:S02]  /*d180*/  MOV R245, R189 ;  /* 0x000000bd00f57202 */ /* 0x000fc40000000f00 */
[----:B------:R-:W-:Y:S01]  /*d190*/  MOV R231, R190 ;  /* 0x000000be00e77202 */ /* 0x000fe20000000f00 */
[C---:B------:R-:W-:Y:S01]  /*d1a0*/  HMMA.16816.F32 R140, R8.reuse, R22, R60 ;  /* 0x00000016088c723c */ /* 0x040fe2000000183c */
[----:B------:R-:W-:Y:S02]  /*d1b0*/  MOV R59, R33 ;  /* 0x00000021003b7202 */ /* 0x000fe40000000f00 */
[----:B------:R-:W-:Y:S01]  /*d1c0*/  MOV R252, R160 ;  /* 0x000000a000fc7202 */ /* 0x000fe20000000f00 */
[----:B------:R-:W4:Y:S01]  /*d1d0*/  LDSM.16.MT88.4 R32, [R235+0xd000] ;  /* 0x00d00000eb20783b */ /* 0x000f220000004200 */
[----:B------:R-:W-:Y:S02]  /*d1e0*/  MOV R188, R161 ;  /* 0x000000a100bc7202 */ /* 0x000fe40000000f00 */
[----:B------:R-:W-:Y:S01]  /*d1f0*/  MOV R189, R162 ;  /* 0x000000a200bd7202 */ /* 0x000fe20000000f00 */
[----:B------:R-:W-:Y:S01]  /*d200*/  HMMA.16816.F32 R60, R8, R18, R72 ;  /* 0x00000012083c723c */ /* 0x000fe20000001848 */
[----:B------:R-:W-:-:S07]  /*d210*/  MOV R190, R163 ;  /* 0x000000a300be7202 */ /* 0x000fce0000000f00 */
[----:B------:R-:W-:Y:S08]  /*d220*/  HMMA.16816.F32 R160, R8, R20, R76 ;  /* 0x0000001408a0723c */ /* 0x000ff0000000184c */
[C---:B-1----:R-:W-:Y:S07]  /*d230*/  HMMA.16816.F32 R72, R4.reuse, R28, R80 ;  /* 0x0000001c0448723c */ /* 0x042fee0000001850 */
[----:B------:R-:W-:Y:S01]  /*d240*/  MOV R83, R59 ;  /* 0x0000003b00537202 */ /* 0x000fe20000000f00 */
[----:B------:R-:W-:Y:S07]  /*d250*/  HMMA.16816.F32 R76, R4, R30, R84 ;  /* 0x0000001e044c723c */ /* 0x000fee0000001854 */
[----:B------:R-:W-:-:S02]  /*d260*/  MOV R84, R58 ;  /* 0x0000003a00547202 */ /* 0x000fc40000000f00 */
[C---:B---3--:R-:W-:Y:S01]  /*d270*/  HMMA.16816.F32 R56, R4.reuse, R38, R124 ;  /* 0x000000260438723c */ /* 0x048fe2000000187c */
[----:B------:R-:W3:Y:S07]  /*d280*/  LDL.LU R126, [R1+0x80] ;  /* 0x00008000017e7983 */ /* 0x000eee0000300800 */
[C---:B------:R-:W-:Y:S01]  /*d290*/  HMMA.16816.F32 R64, R4.reuse, R22, R64 ;  /* 0x000000160440723c */ /* 0x040fe20000001840 */
[----:B------:R-:W1:Y:S07]  /*d2a0*/  LDSM.16.MT88.4 R20, [R234+0xf000] ;  /* 0x00f00000ea14783b */ /* 0x000e6e0000004200 */
[----:B------:R-:W-:Y:S01]  /*d2b0*/  HMMA.16816.F32 R184, R4, R18, R184 ;  /* 0x0000001204b8723c */ /* 0x000fe200000018b8 */
[----:B------:R-:W2:Y:S01]  /*d2c0*/  LDSM.16.MT88.4 R16, [R236+0xf000] ;  /* 0x00f00000ec10783b */ /* 0x000ea20000004200 */
[----:B------:R-:W-:-:S02]  /*d2d0*/  MOV R81, R69 ;  /* 0x0000004500517202 */ /* 0x000fc40000000f00 */
[----:B------:R-:W-:Y:S02]  /*d2e0*/  MOV R80, R70 ;  /* 0x0000004600507202 */ /* 0x000fe40000000f00 */
[----:B------:R-:W-:Y:S02]  /*d2f0*/  MOV R85, R248 ;  /* 0x000000f800557202 */ /* 0x000fe40000000f00 */
[----:B----4-:R-:W-:Y:S01]  /*d300*/  HMMA.16816.F32 R196, R4, R32, R196 ;  /* 0x0000002004c4723c */ /* 0x010fe200000018c4 */
[----:B------:R-:W-:Y:S02]  /*d310*/  MOV R127, R50 ;  /* 0x00000032007f7202 */ /* 0x000fe40000000f00 */
[----:B------:R-:W-:Y:S02]  /*d320*/  MOV R248, R51 ;  /* 0x0000003300f87202 */ /* 0x000fe40000000f00 */
[----:B------:R-:W-:-:S03]  /*d330*/  MOV R82, R68 ;  /* 0x0000004400527202 */ /* 0x000fc60000000f00 */
[C---:B------:R-:W-:Y:S01]  /*d340*/  HMMA.16816.F32 R200, R4.reuse, R34, R200 ;  /* 0x0000002204c8723c */ /* 0x040fe200000018c8 */
[----:B------:R-:W-:Y:S02]  /*d350*/  MOV R87, R71 ;  /* 0x0000004700577202 */ /* 0x000fe40000000f00 */
[----:B------:R-:W-:Y:S01]  /*d360*/  MOV R86, R208 ;  /* 0x000000d000567202 */ /* 0x000fe20000000f00 */
[----:B------:R-:W-:Y:S04]  /*d370*/  MUFU.EX2 R51, R41 ;  /* 0x0000002900337308 */ /* 0x000fe80000000800 */
[C---:B------:R-:W-:Y:S04]  /*d380*/  HMMA.16816.F32 R120, R4.reuse, R36, R120 ;  /* 0x000000240478723c */ /* 0x040fe80000001878 */
[----:B------:R-:W-:Y:S04]  /*d390*/  MUFU.EX2 R208, R42 ;  /* 0x0000002a00d07308 */ /* 0x000fe80000000800 */
[C---:B-1----:R-:W-:Y:S04]  /*d3a0*/  HMMA.16816.F32 R88, R4.reuse, R20, R88 ;  /* 0x000000140458723c */ /* 0x042fe80000001858 */
[----:B------:R1:W-:Y:S04]  /*d3b0*/  MUFU.EX2 R42, R0 ;  /* 0x00000000002a7308 */ /* 0x0003e80000000800 */
[C---:B------:R-:W-:Y:S04]  /*d3c0*/  HMMA.16816.F32 R92, R4.reuse, R22, R92 ;  /* 0x00000016045c723c */ /* 0x040fe8000000185c */
[----:B------:R4:W-:Y:S04]  /*d3d0*/  MUFU.EX2 R41, R26 ;  /* 0x0000001a00297308 */ /* 0x0009e80000000800 */
[----:B--2---:R-:W-:Y:S01]  /*d3e0*/  HMMA.16816.F32 R104, R4, R16, R104 ;  /* 0x000000100468723c */ /* 0x004fe20000001868 */
[----:B-1----:R-:W-:-:S07]  /*d3f0*/  FFMA.FTZ R0, R127, c[0x0][0x23c], -R27 ;  /* 0x00008f007f007a23 */ /* 0x002fce000001081b */
[----:B------:R-:W-:Y:S07]  /*d400*/  HMMA.16816.F32 R108, R4, R18, R108 ;  /* 0x00000012046c723c */ /* 0x000fee000000186c */
[----:B------:R-:W-:Y:S02]  /*d410*/  FADD.FTZ R4, R80, R47 ;  /* 0x0000002f50047221 */ /* 0x000fe40000010000 */
[----:B------:R-:W-:Y:S01]  /*d420*/  FADD.FTZ R5, R81, R46 ;  /* 0x0000002e51057221 */ /* 0x000fe20000010000 */
[----:B------:R-:W-:Y:S01]  /*d430*/  HMMA.16816.F32 R68, R8, R28, R156 ;  /* 0x0000001c0844723c */ /* 0x000fe2000000189c */
[----:B----4-:R-:W-:-:S07]  /*d440*/  FADD.FTZ R26, R230, R4 ;  /* 0x00000004e61a7221 */ /* 0x010fce0000010000 */
[C---:B------:R-:W-:Y:S01]  /*d450*/  HMMA.16816.F32 R28, R8.reuse, R30, R136 ;  /* 0x0000001e081c723c */ /* 0x040fe20000001888 */
[----:B------:R1:W-:Y:S07]  /*d460*/  MUFU.EX2 R136, R13 ;  /* 0x0000000d00887308 */ /* 0x0003ee0000000800 */
[C---:B------:R-:W-:Y:S01]  /*d470*/  HMMA.16816.F32 R116, R8.reuse, R36, R116 ;  /* 0x000000240874723c */ /* 0x040fe20000001874 */
[----:B------:R2:W-:Y:S08]  /*d480*/  MUFU.EX2 R36, R0 ;  /* 0x0000000000247308 */ /* 0x0005f00000000800 */
[----:B------:R-:W-:Y:S01]  /*d490*/  MUFU.EX2 R50, R12 ;  /* 0x0000000c00327308 */ /* 0x000fe20000000800 */
[----:B-1----:R-:W-:Y:S01]  /*d4a0*/  FADD.FTZ R13, R248, R5 ;  /* 0x00000005f80d7221 */ /* 0x002fe20000010000 */
[C---:B------:R-:W-:Y:S01]  /*d4b0*/  HMMA.16816.F32 R192, R8.reuse, R32, R192 ;  /* 0x0000002008c0723c */ /* 0x040fe200000018c0 */
[----:B------:R-:W1:Y:S07]  /*d4c0*/  LDSM.16.MT88.4 R4, [R235+0xf800] ;  /* 0x00f80000eb04783b */ /* 0x000e6e0000004200 */
[C---:B------:R-:W-:Y:S01]  /*d4d0*/  HMMA.16816.F32 R132, R8.reuse, R20, R132 ;  /* 0x000000140884723c */ /* 0x040fe20000001884 */
[--C-:B--2---:R-:W-:Y:S01]  /*d4e0*/  FFMA.FTZ R0, R84, c[0x0][0x23c], -R27.reuse ;  /* 0x00008f0054007a23 */ /* 0x104fe2000001081b */
[----:B------:R-:W-:Y:S06]  /*d4f0*/  MUFU.EX2 R137, R45 ;  /* 0x0000002d00897308 */ /* 0x000fec0000000800 */
[----:B------:R-:W-:Y:S01]  /*d500*/  HMMA.16816.F32 R100, R8, R16, R100 ;  /* 0x000000100864723c */ /* 0x000fe20000001864 */
[----:B------:R-:W-:Y:S01]  /*d510*/  MOV R46, R175 ;  /* 0x000000af002e7202 */ /* 0x000fe20000000f00 */
[----:B------:R2:W4:Y:S01]  /*d520*/  MUFU.EX2 R37, R0 ;  /* 0x0000000000257308 */ /* 0x0005220000000800 */
[----:B------:R-:W-:Y:S01]  /*d530*/  MOV R47, R174 ;  /* 0x000000ae002f7202 */ /* 0x000fe20000000f00 */
[----:B------:R-:W1:Y:S06]  /*d540*/  LDSM.16.MT88.4 R156, [R233+0xd800] ;  /* 0x00d80000e99c783b */ /* 0x000e6c0000004200 */
[----:B------:R-:W-:Y:S01]  /*d550*/  MUFU.EX2 R45, R40 ;  /* 0x00000028002d7308 */ /* 0x000fe20000000800 */
[----:B--2---:R-:W-:-:S07]  /*d560*/  FFMA.FTZ R0, R85, c[0x0][0x23c], -R27 ;  /* 0x00008f0055007a23 */ /* 0x004fce000001081b */
[----:B------:R2:W-:Y:S08]  /*d570*/  MUFU.EX2 R40, R0 ;  /* 0x0000000000287308 */ /* 0x0005f00000000800 */
[----:B------:R-:W-:Y:S01]  /*d580*/  MUFU.EX2 R138, R44 ;  /* 0x0000002c008a7308 */ /* 0x000fe20000000800 */
[----:B--2---:R-:W-:-:S07]  /*d590*/  FFMA.FTZ R0, R86, c[0x0][0x23c], -R27 ;  /* 0x00008f0056007a23 */ /* 0x004fce000001081b */
[----:B------:R-:W-:Y:S08]  /*d5a0*/  MUFU.EX2 R139, R43 ;  /* 0x0000002b008b7308 */ /* 0x000ff00000000800 */
[----:B------:R2:W-:Y:S08]  /*d5b0*/  MUFU.EX2 R43, R3 ;  /* 0x00000003002b7308 */ /* 0x0005f00000000800 */
[----:B------:R-:W1:Y:S08]  /*d5c0*/  MUFU.EX2 R44, R2 ;  /* 0x00000002002c7308 */ /* 0x000e700000000800 */
[----:B------:R-:W1:Y:S01]  /*d5d0*/  MUFU.EX2 R27, R0 ;  /* 0x00000000001b7308 */ /* 0x000e620000000800 */
[----:B--2---:R-:W-:Y:S01]  /*d5e0*/  FADD.FTZ R3, R87, R49 ;  /* 0x0000003157037221 */ /* 0x004fe20000010000 */
[----:B------:R-:W-:Y:S01]  /*d5f0*/  HMMA.16816.F32 R32, R8, R34, R204 ;  /* 0x000000220820723c */ /* 0x000fe200000018cc */
[----:B----4-:R-:W-:Y:S01]  /*d600*/  F2FP.PACK_AB R125, R37, R36 ;  /* 0x00000024257d723e */ /* 0x010fe200000000ff */
[----:B------:R-:W-:Y:S01]  /*d610*/  LDSM.16.MT88.4 R204, [R235+0xd800] ;  /* 0x00d80000ebcc783b */ /* 0x000fe20000004200 */
[----:B-1----:R-:W-:-:S05]  /*d620*/  F2FP.PACK_AB R124, R44, R43 ;  /* 0x0000002b2c7c723e */ /* 0x002fca00000000ff */
[----:B------:R-:W-:Y:S01]  /*d630*/  HMMA.16816.F32 R20, R8, R22, R96 ;  /* 0x000000160814723c */ /* 0x000fe20000001860 */
[----:B------:R-:W-:Y:S01]  /*d640*/  F2FP.PACK_AB R127, R27, R40 ;  /* 0x000000281b7f723e */ /* 0x000fe200000000ff */
[----:B------:R-:W-:-:S06]  /*d650*/  FADD.FTZ R0, R83, R3 ;  /* 0x0000000353007221 */ /* 0x000fcc0000010000 */
[C---:B------:R-:W-:Y:S01]  /*d660*/  HMMA.16816.F32 R16, R8.reuse, R18, R112 ;  /* 0x000000120810723c */ /* 0x040fe20000001870 */
[----:B------:R-:W-:Y:S01]  /*d670*/  MOV R49, R173 ;  /* 0x000000ad00317202 */ /* 0x000fe20000000f00 */
[----:B------:R-:W-:Y:S01]  /*d680*/  LDSM.16.MT88.4 R96, [R234+0xf800] ;  /* 0x00f80000ea60783b */ /* 0x000fe20000004200 */
[----:B------:R-:W-:Y:S01]  /*d690*/  FADD.FTZ R3, R250, R0 ;  /* 0x00000000fa037221 */ /* 0x000fe20000010000 */
[----:B------:R-:W-:Y:S02]  /*d6a0*/  MOV R0, R170 ;  /* 0x000000aa00007202 */ /* 0x000fe40000000f00 */
[----:B------:R-:W-:Y:S01]  /*d6b0*/  MOV R230, R191 ;  /* 0x000000bf00e67202 */ /* 0x000fe20000000f00 */
[----:B------:R-:W-:Y:S01]  /*d6c0*/  LDSM.16.MT88.4 R112, [R236+0xf800] ;  /* 0x00f80000ec70783b */ /* 0x000fe20000004200 */
[----:B------:R-:W-:Y:S07]  /*d6d0*/  HMMA.16816.F32 R8, R8, R38, R128 ;  /* 0x000000260808723c */ /* 0x000fee0000001880 */
[----:B------:R-:W-:-:S02]  /*d6e0*/  F2FP.PACK_AB R128, R138, R137 ;  /* 0x000000898a80723e */ /* 0x000fc400000000ff */
[----:B------:R-:W-:Y:S02]  /*d6f0*/  F2FP.PACK_AB R129, R45, R51 ;  /* 0x000000332d81723e */ /* 0x000fe400000000ff */
[----:B------:R-:W-:Y:S02]  /*d700*/  F2FP.PACK_AB R130, R208, R139 ;  /* 0x0000008bd082723e */ /* 0x000fe400000000ff */
[----:B------:R-:W-:Y:S02]  /*d710*/  F2FP.PACK_AB R131, R136, R50 ;  /* 0x000000328883723e */ /* 0x000fe400000000ff */
[----:B------:R-:W-:Y:S02]  /*d720*/  MOV R38, R169 ;  /* 0x000000a900267202 */ /* 0x000fe40000000f00 */
[----:B------:R-:W-:Y:S01]  /*d730*/  MOV R39, R168 ;  /* 0x000000a800277202 */ /* 0x000fe20000000f00 */
[----:B------:R-:W-:Y:S02]  /*d740*/  FADD.FTZ R0, R0, R13 ;  /* 0x0000000d00007221 */ /* 0x000fe40000010000 */
[----:B------:R-:W-:Y:S02]  /*d750*/  HMMA.16816.F32 R116, R128, R4, R116 ;  /* 0x000000048074723c */ /* 0x000fe40000001874 */
[----:B------:R-:W-:Y:S01]  /*d760*/  FADD.FTZ R3, R39, R3 ;  /* 0x0000000327037221 */ /* 0x000fe20000010000 */
[----:B------:R-:W-:Y:S01]  /*d770*/  MOV R248, R190 ;  /* 0x000000be00f87202 */ /* 0x000fe20000000f00 */
[----:B------:R-:W-:-:S02]  /*d780*/  FADD.FTZ R0, R47, R0 ;  /* 0x000000002f007221 */ /* 0x000fc40000010000 */
[----:B------:R-:W-:Y:S02]  /*d790*/  FADD.FTZ R3, R49, R3 ;  /* 0x0000000331037221 */ /* 0x000fe40000010000 */
[----:B------:R-:W-:Y:S02]  /*d7a0*/  IMAD.MOV.U32 R250, RZ, RZ, R188 ;  /* 0x000000fffffa7224 */ /* 0x000fe400078e00bc */
[----:B------:R-:W-:Y:S02]  /*d7b0*/  FADD.FTZ R0, R230, R0 ;  /* 0x00000000e6007221 */ /* 0x000fe40000010000 */
[----:B---3--:R-:W-:Y:S01]  /*d7c0*/  FFMA.FTZ R2, R126, R48, R14 ;  /* 0x000000307e027223 */ /* 0x008fe2000001000e */
[----:B------:R-:W-:Y:S01]  /*d7d0*/  F2FP.PACK_AB R126, R41, R42 ;  /* 0x0000002a297e723e */ /* 0x000fe200000000ff */
[----:B------:R1:W5:Y:S02]  /*d7e0*/  LDL.LU R14, [R1+0xc0] ;  /* 0x0000c000010e7983 */ /* 0x0003640000300800 */
[----:B------:R-:W-:Y:S01]  /*d7f0*/  FADD.FTZ R2, R82, R2 ;  /* 0x0000000252027221 */ /* 0x000fe20000010000 */
[----:B------:R-:W-:Y:S01]  /*d800*/  MOV R48, R172 ;  /* 0x000000ac00307202 */ /* 0x000fe20000000f00 */
[----:B------:R-:W-:Y:S02]  /*d810*/  LDSM.16.MT88.4 R80, [R233+0xf800] ;  /* 0x00f80000e950783b */ /* 0x000fe40000004200 */
[----:B------:R-:W-:Y:S01]  /*d820*/  FADD.FTZ R12, R249, R2 ;  /* 0x00000002f90c7221 */ /* 0x000fe20000010000 */
[----:B------:R-:W-:Y:S01]  /*d830*/  MOV R2, R171 ;  /* 0x000000ab00027202 */ /* 0x000fe20000000f00 */
[----:B------:R-:W-:Y:S01]  /*d840*/  HMMA.16816.F32 R120, R124, R4, R120 ;  /* 0x000000047c78723c */ /* 0x000fe20000001878 */
[----:B------:R-:W2:Y:S03]  /*d850*/  LDSM.16.MT88.4 R172, [R234+0xd800] ;  /* 0x00d80000eaac783b */ /* 0x000ea60000004200 */
[----:B------:R-:W-:-:S03]  /*d860*/  FADD.FTZ R2, R2, R26 ;  /* 0x0000001a02027221 */ /* 0x000fc60000010000 */
[----:B------:R-:W-:Y:S02]  /*d870*/  FADD.FTZ R4, R38, R12 ;  /* 0x0000000c26047221 */ /* 0x000fe40000010000 */
[----:B------:R-:W-:Y:S01]  /*d880*/  FADD.FTZ R2, R46, R2 ;  /* 0x000000022e027221 */ /* 0x000fe20000010000 */
[----:B------:R-:W-:Y:S01]  /*d890*/  MOV R249, R189 ;  /* 0x000000bd00f97202 */ /* 0x000fe20000000f00 */
        /* <DEDUP_REMOVED lines=44> */
[----:B------:R-:W-:Y:S04]  /*db60*/  STL [R1+0x74], R4 ;  /* 0x0000740401007387 */ /* 0x000fe80000100800 */
[----:B------:R4:W-:Y:S04]  /*db70*/  STL [R1+0x78], R3 ;  /* 0x0000780301007387 */ /* 0x0009e80000100800 */
[----:B------:R1:W-:Y:S04]  /*db80*/  STL [R1+0x7c], R2 ;  /* 0x00007c0201007387 */ /* 0x0003e80000100800 */
[----:B------:R1:W-:Y:S01]  /*db90*/  STL [R1+0x80], R0 ;  /* 0x0000800001007387 */ /* 0x0003e20000100800 */
[----:B------:R-:W-:Y:S01]  /*dba0*/  HMMA.16816.F32 R148, R128, R156, R148 ;  /* 0x0000009c8094723c */ /* 0x000fe20000001894 */
[----:B------:R-:W-:-:S07]  /*dbb0*/  MOV R136, R245 ;  /* 0x000000f500887202 */ /* 0x000fce0000000f00 */
[C---:B------:R-:W-:Y:S08]  /*dbc0*/  HMMA.16816.F32 R144, R124.reuse, R156, R144 ;  /* 0x0000009c7c90723c */ /* 0x040ff00000001890 */
[----:B------:R-:W-:Y:S01]  /*dbd0*/  HMMA.16816.F32 R152, R124, R158, R152 ;  /* 0x0000009e7c98723c */ /* 0x000fe20000001898 */
[----:B----4-:R-:W-:-:S07]  /*dbe0*/  MOV R3, R231 ;  /* 0x000000e700037202 */ /* 0x010fce0000000f00 */
[C---:B--2---:R-:W-:Y:S08]  /*dbf0*/  HMMA.16816.F32 R164, R124.reuse, R172, R164 ;  /* 0x000000ac7ca4723c */ /* 0x044ff000000018a4 */
[C---:B------:R-:W-:Y:S08]  /*dc00*/  HMMA.16816.F32 R168, R124.reuse, R174, R64 ;  /* 0x000000ae7ca8723c */ /* 0x040ff00000001840 */
[C---:B---3--:R-:W-:Y:S08]  /*dc10*/  HMMA.16816.F32 R180, R124.reuse, R188, R180 ;  /* 0x000000bc7cb4723c */ /* 0x048ff000000018b4 */
        /* <DEDUP_REMOVED lines=39> */
[----:B------:R-:W-:Y:S01]  /*de90*/  STL.64 [R1+0x108], R86 ;  /* 0x0001085601007387 */ /* 0x000fe20000100a00 */
[----:B------:R-:W-:Y:S01]  /*dea0*/  UIADD3 UR5, UR23, UR5, URZ ;  /* 0x0000000517057290 */ /* 0x000fe2000fffe03f */
[----:B------:R-:W-:Y:S02]  /*deb0*/  IMAD.U32 R4, RZ, RZ, UR22 ;  /* 0x00000016ff047e24 */ /* 0x000fe4000f8e00ff */
[----:B------:R-:W-:Y:S01]  /*dec0*/  IMAD.U32 R5, RZ, RZ, UR23 ;  /* 0x00000017ff057e24 */ /* 0x000fe2000f8e00ff */
[----:B------:R-:W-:Y:S02]  /*ded0*/  STL.64 [R1+0x100], R84 ;  /* 0x0001005401007387 */ /* 0x000fe40000100a00 */
[----:B------:R-:W-:Y:S02]  /*dee0*/  IMAD.U32 R0, RZ, RZ, UR5 ;  /* 0x00000005ff007e24 */ /* 0x000fe4000f8e00ff */
[----:B------:R-:W-:Y:S04]  /*def0*/  @P3 STS.128 [R244+0xc000], RZ ;  /* 0x00c000fff4003388 */ /* 0x000fe80000000c00 */
[----:B------:R-:W-:Y:S04]  /*df00*/  STL.64 [R1+0xf8], R82 ;  /* 0x0000f85201007387 */ /* 0x000fe80000100a00 */
[----:B------:R-:W-:Y:S04]  /*df10*/  STL.64 [R1+0xf0], R80 ;  /* 0x0000f05001007387 */ /* 0x000fe80000100a00 */
[----:B------:R-:W-:Y:S04]  /*df20*/  STL.64 [R1+0xe8], R78 ;  /* 0x0000e84e01007387 */ /* 0x000fe80000100a00 */
        /* <DEDUP_REMOVED lines=74> */
[----:B------:R-:W-:Y:S04]  /*e3d0*/  LDSM.16.M88.4 R64, [R241] ;  /* 0x00000000f140783b */ /* 0x000fe80000000200 */
[----:B--2---:R-:W2:Y:S04]  /*e3e0*/  LDSM.16.M88.4 R16, [R232+0x8800] ;  /* 0x00880000e810783b */ /* 0x004ea80000000200 */
[----:B-1----:R-:W-:Y:S04]  /*e3f0*/  LDSM.16.M88.4 R8, [R239] ;  /* 0x00000000ef08783b */ /* 0x002fe80000000200 */
[----:B------:R-:W-:Y:S04]  /*e400*/  LDSM.16.M88.4 R60, [R241+0x2000] ;  /* 0x00200000f13c783b */ /* 0x000fe80000000200 */
[----:B----4-:R-:W1:Y:S04]  /*e410*/  LDSM.16.M88.4 R4, [R232+0x8000] ;  /* 0x00800000e804783b */ /* 0x010e680000000200 */
[----:B------:R-:W4:Y:S04]  /*e420*/  LDSM.16.M88.4 R20, [R239+0x800] ;  /* 0x00080000ef14783b */ /* 0x000f280000000200 */
[----:B------:R-:W-:Y:S04]  /*e430*/  LDSM.16.M88.4 R52, [R243+0x2000] ;  /* 0x00200000f334783b */ /* 0x000fe80000000200 */
[----:B------:R-:W-:Y:S04]  /*e440*/  LDSM.16.M88.4 R56, [R243] ;  /* 0x00000000f338783b */ /* 0x000fe80000000200 */
[----:B------:R-:W-:Y:S01]  /*e450*/  LDSM.16.M88.4 R48, [R242] ;  /* 0x00000000f230783b */ /* 0x000fe20000000200 */
[----:B------:R-:W-:-:S03]  /*e460*/  UIADD3 UR21, UR8, -0x3, URZ ;  /* 0xfffffffd08157890 */ /* 0x000fc6000fffe03f */
[----:B------:R-:W0:Y:S01]  /*e470*/  LDGDEPBAR ;  /* 0x00000000000079af */ /* 0x000e220000000000 */
[-C--:B--2---:R-:W-:Y:S08]  /*e480*/  HMMA.16816.F32 R140, R136, R16.reuse, RZ ;  /* 0x00000010888c723c */ /* 0x084ff000000018ff */
[----:B------:R-:W-:Y:S08]  /*e490*/  HMMA.16816.F32 R40, R132, R16, RZ ;  /* 0x000000108428723c */ /* 0x000ff000000018ff */
[-C--:B-1----:R-:W-:Y:S08]  /*e4a0*/  HMMA.16816.F32 R32, R136, R4.reuse, RZ ;  /* 0x000000048820723c */ /* 0x082ff000000018ff */
[C---:B------:R-:W-:Y:S08]  /*e4b0*/  HMMA.16816.F32 R28, R132.reuse, R4, RZ ;  /* 0x00000004841c723c */ /* 0x040ff000000018ff */
[-C--:B------:R-:W-:Y:S08]  /*e4c0*/  HMMA.16816.F32 R36, R132, R6.reuse, RZ ;  /* 0x000000068424723c */ /* 0x080ff000000018ff */
[----:B------:R-:W-:Y:S01]  /*e4d0*/  HMMA.16816.F32 R44, R136, R6, RZ ;  /* 0x00000006882c723c */ /* 0x000fe200000018ff */
[----:B------:R-:W1:Y:S07]  /*e4e0*/  LDSM.16.M88.4 R4, [R238+0x8000] ;  /* 0x00800000ee04783b */ /* 0x000e6e0000000200 */
[----:B------:R-:W-:Y:S08]  /*e4f0*/  HMMA.16816.F32 R228, R64, R8, R32 ;  /* 0x0000000840e4723c */ /* 0x000ff00000001820 */
[-C--:B------:R-:W-:Y:S08]  /*e500*/  HMMA.16816.F32 R32, R132, R18.reuse, RZ ;  /* 0x000000128420723c */ /* 0x080ff000000018ff */
[----:B------:R-:W-:Y:S08]  /*e510*/  HMMA.16816.F32 R16, R136, R18, RZ ;  /* 0x000000128810723c */ /* 0x000ff000000018ff */
[C---:B------:R-:W-:Y:S01]  /*e520*/  HMMA.16816.F32 R212, R60.reuse, R8, R28 ;  /* 0x000000083cd4723c */ /* 0x040fe2000000181c */
[----:B------:R-:W2:Y:S07]  /*e530*/  LDSM.16.M88.4 R28, [R238+0x8800] ;  /* 0x00880000ee1c783b */ /* 0x000eae0000000200 */
[-C--:B------:R-:W-:Y:S08]  /*e540*/  HMMA.16816.F32 R36, R60, R10.reuse, R36 ;  /* 0x0000000a3c24723c */ /* 0x080ff00000001824 */
[C---:B------:R-:W-:Y:S01]  /*e550*/  HMMA.16816.F32 R216, R64.reuse, R10, R44 ;  /* 0x0000000a40d8723c */ /* 0x040fe2000000182c */
[----:B------:R-:W-:Y:S04]  /*e560*/  LDSM.16.M88.4 R44, [R242+0x2000] ;  /* 0x00200000f22c783b */ /* 0x000fe80000000200 */
[----:B------:R-:W2:Y:S03]  /*e570*/  LDSM.16.M88.4 R8, [R237] ;  /* 0x00000000ed08783b */ /* 0x000ea60000000200 */
[-C--:B----4-:R-:W-:Y:S08]  /*e580*/  HMMA.16816.F32 R248, R64, R20.reuse, R140 ;  /* 0x0000001440f8723c */ /* 0x090ff0000000188c */
[C---:B------:R-:W-:Y:S01]  /*e590*/  HMMA.16816.F32 R224, R60.reuse, R20, R40 ;  /* 0x000000143ce0723c */ /* 0x040fe20000001828 */
[----:B------:R-:W-:Y:S07]  /*e5a0*/  LDSM.16.M88.4 R40, [R240+0x4000] ;  /* 0x00400000f028783b */ /* 0x000fee0000000200 */
[-C--:B------:R-:W-:Y:S08]  /*e5b0*/  HMMA.16816.F32 R220, R60, R22.reuse, R32 ;  /* 0x000000163cdc723c */ /* 0x080ff00000001820 */
[----:B------:R-:W-:Y:S01]  /*e5c0*/  HMMA.16816.F32 R208, R64, R22, R16 ;  /* 0x0000001640d0723c */ /* 0x000fe20000001810 */
[----:B------:R-:W4:Y:S07]  /*e5d0*/  LDSM.16.M88.4 R16, [R237+0x800] ;  /* 0x00080000ed10783b */ /* 0x000f2e0000000200 */
[-C--:B-1----:R-:W-:Y:S08]  /*e5e0*/  HMMA.16816.F32 R140, R52, R4.reuse, R212 ;  /* 0x00000004348c723c */ /* 0x082ff000000018d4 */
[----:B------:R-:W-:Y:S08]  /*e5f0*/  HMMA.16816.F32 R32, R56, R4, R228 ;  /* 0x000000043820723c */ /* 0x000ff000000018e4 */
[-C--:B------:R-:W-:Y:S01]  /*e600*/  HMMA.16816.F32 R20, R52, R6.reuse, R36 ;  /* 0x000000063414723c */ /* 0x080fe20000001824 */
[----:B------:R-:W-:Y:S07]  /*e610*/  LDSM.16.M88.4 R36, [R240+0x6000] ;  /* 0x00600000f024783b */ /* 0x000fee0000000200 */
[C---:B------:R-:W-:Y:S01]  /*e620*/  HMMA.16816.F32 R212, R56.reuse, R6, R216 ;  /* 0x0000000638d4723c */ /* 0x040fe200000018d8 */
[----:B------:R-:W1:Y:S07]  /*e630*/  LDSM.16.M88.4 R4, [R232+0xa000] ;  /* 0x00a00000e804783b */ /* 0x000e6e0000000200 */
[-C--:B--2---:R-:W-:Y:S08]  /*e640*/  HMMA.16816.F32 R68, R56, R28.reuse, R248 ;  /* 0x0000001c3844723c */ /* 0x084ff000000018f8 */
[C---:B------:R-:W-:Y:S08]  /*e650*/  HMMA.16816.F32 R248, R52.reuse, R28, R224 ;  /* 0x0000001c34f8723c */ /* 0x040ff000000018e0 */
[-C--:B------:R-:W-:Y:S08]  /*e660*/  HMMA.16816.F32 R228, R52, R30.reuse, R220 ;  /* 0x0000001e34e4723c */ /* 0x080ff000000018dc */
[----:B------:R-:W-:Y:S01]  /*e670*/  HMMA.16816.F32 R224, R56, R30, R208 ;  /* 0x0000001e38e0723c */ /* 0x000fe200000018d0 */
[----:B------:R-:W-:Y:S04]  /*e680*/  LDSM.16.M88.4 R28, [R241+0x6000] ;  /* 0x00600000f11c783b */ /* 0x000fe80000000200 */
[----:B------:R-:W-:Y:S03]  /*e690*/  LDSM.16.M88.4 R208, [R239+0x2000] ;  /* 0x00200000efd0783b */ /* 0x000fe60000000200 */
[-C--:B------:R-:W-:Y:S01]  /*e6a0*/  HMMA.16816.F32 R220, R44, R8.reuse, R140 ;  /* 0x000000082cdc723c */ /* 0x080fe2000000188c */
[----:B------:R-:W2:Y:S07]  /*e6b0*/  LDSM.16.M88.4 R140, [R232+0xa800] ;  /* 0x00a80000e88c783b */ /* 0x000eae0000000200 */
[----:B------:R-:W-:Y:S01]  /*e6c0*/  HMMA.16816.F32 R216, R48, R8, R32 ;  /* 0x0000000830d8723c */ /* 0x000fe20000001820 */
[----:B------:R-:W1:Y:S07]  /*e6d0*/  LDSM.16.M88.4 R32, [R241+0x4000] ;  /* 0x00400000f120783b */ /* 0x000e6e0000000200 */
[-C--:B------:R-:W-:Y:S08]  /*e6e0*/  HMMA.16816.F32 R20, R44, R10.reuse, R20 ;  /* 0x0000000a2c14723c */ /* 0x080ff00000001814 */
[C---:B------:R-:W-:Y:S01]  /*e6f0*/  HMMA.16816.F32 R212, R48.reuse, R10, R212 ;  /* 0x0000000a30d4723c */ /* 0x040fe200000018d4 */
[----:B------:R-:W2:Y:S07]  /*e700*/  LDSM.16.M88.4 R8, [R239+0x2800] ;  /* 0x00280000ef08783b */ /* 0x000eae0000000200 */
[-C--:B----4-:R-:W-:Y:S08]  /*e710*/  HMMA.16816.F32 R80, R48, R16.reuse, R68 ;  /* 0x000000103050723c */ /* 0x090ff00000001844 */
[C---:B------:R-:W-:Y:S08]  /*e720*/  HMMA.16816.F32 R76, R44.reuse, R16, R248 ;  /* 0x000000102c4c723c */ /* 0x040ff000000018f8 */
[-C--:B------:R-:W-:Y:S08]  /*e730*/  HMMA.16816.F32 R72, R44, R18.reuse, R228 ;  /* 0x000000122c48723c */ /* 0x080ff000000018e4 */
[----:B------:R-:W-:Y:S01]  /*e740*/  HMMA.16816.F32 R68, R48, R18, R224 ;  /* 0x000000123044723c */ /* 0x000fe200000018e0 */
[----:B------:R-:W-:Y:S07]  /*e750*/  LDSM.16.M88.4 R16, [R243+0x6000] ;  /* 0x00600000f310783b */ /* 0x000fee0000000200 */
        /* <DEDUP_REMOVED lines=10> */
[----:B------:R-:W2:Y:S07]  /*e800*/  LDSM.16.M88.4 R140, [R238+0xa800] ;  /* 0x00a80000ee8c783b */ /* 0x000eae0000000200 */
[-C--:B------:R-:W-:Y:S08]  /*e810*/  HMMA.16816.F32 R76, R28, R208.reuse, R248 ;  /* 0x000000d01c4c723c */ /* 0x080ff000000018f8 */
[----:B------:R-:W-:Y:S08]  /*e820*/  HMMA.16816.F32 R228, R32, R208, R228 ;  /* 0x000000d020e4723c */ /* 0x000ff000000018e4 */
[-C--:B------:R-:W-:Y:S08]  /*e830*/  HMMA.16816.F32 R72, R28, R210.reuse, R224 ;  /* 0x000000d21c48723c */ /* 0x080ff000000018e0 */
[----:B------:R-:W-:Y:S01]  /*e840*/  HMMA.16816.F32 R68, R32, R210, R220 ;  /* 0x000000d22044723c */ /* 0x000fe200000018dc */
[----:B------:R-:W-:Y:S07]  /*e850*/  LDSM.16.M88.4 R208, [R237+0x2000] ;  /* 0x00200000edd0783b */ /* 0x000fee0000000200 */
[-C--:B------:R-:W-:Y:S08]  /*e860*/  HMMA.16816.F32 R224, R28, R8.reuse, R212 ;  /* 0x000000081ce0723c */ /* 0x080ff000000018d4 */
[----:B------:R-:W-:Y:S01]  /*e870*/  HMMA.16816.F32 R248, R32, R8, R216 ;  /* 0x0000000820f8723c */ /* 0x000fe200000018d8 */
[----:B------:R-:W-:Y:S07]  /*e880*/  LDSM.16.M88.4 R216, [R232+0x9800] ;  /* 0x00980000e8d8783b */ /* 0x000fee0000000200 */
[-C--:B------:R-:W-:Y:S08]  /*e890*/  HMMA.16816.F32 R220, R28, R10.reuse, R84 ;  /* 0x0000000a1cdc723c */ /* 0x080ff00000001854 */
[----:B------:R-:W-:Y:S01]  /*e8a0*/  HMMA.16816.F32 R212, R32, R10, R80 ;  /* 0x0000000a20d4723c */ /* 0x000fe20000001850 */
[----:B------:R-:W4:Y:S07]  /*e8b0*/  LDSM.16.M88.4 R8, [R242+0x4000] ;  /* 0x00400000f208783b */ /* 0x000f2e0000000200 */
[-C--:B-1----:R-:W-:Y:S08]  /*e8c0*/  HMMA.16816.F32 R76, R16, R4.reuse, R76 ;  /* 0x00000004104c723c */ /* 0x082ff0000000184c */
[C---:B------:R-:W-:Y:S08]  /*e8d0*/  HMMA.16816.F32 R228, R20.reuse, R4, R228 ;  /* 0x0000000414e4723c */ /* 0x040ff000000018e4 */
[----:B--2---:R-:W-:Y:S01]  /*e8e0*/  HMMA.16816.F32 R80, R20, R142, R212 ;  /* 0x0000008e1450723c */ /* 0x004fe200000018d4 */
[----:B------:R-:W1:Y:S07]  /*e8f0*/  LDSM.16.M88.4 R212, [R239+0x1800] ;  /* 0x00180000efd4783b */ /* 0x000e6e0000000200 */
[----:B------:R-:W-:Y:S01]  /*e900*/  HMMA.16816.F32 R88, R16, R6, R72 ;  /* 0x000000061058723c */ /* 0x000fe20000001848 */
[----:B---3--:R-:W-:-:S02]  /*e910*/  IMAD.MOV.U32 R12, RZ, RZ, R76 ;  /* 0x000000ffff0c7224 */ /* 0x008fc400078e004c */
[----:B------:R-:W-:Y:S02]  /*e920*/  IMAD.MOV.U32 R3, RZ, RZ, R77 ;  /* 0x000000ffff037224 */ /* 0x000fe400078e004d */
[----:B------:R-:W-:Y:S02]  /*e930*/  IMAD.MOV.U32 R2, RZ, RZ, R78 ;  /* 0x000000ffff027224 */ /* 0x000fe400078e004e */
[----:B------:R-:W-:Y:S01]  /*e940*/  IMAD.MOV.U32 R0, RZ, RZ, R79 ;  /* 0x000000ffff007224 */ /* 0x000fe200078e004f */
[----:B------:R-:W-:Y:S01]  /*e950*/  HMMA.16816.F32 R72, R20, R6, R68 ;  /* 0x000000061448723c */ /* 0x000fe20000001844 */
[----:B------:R-:W2:Y:S07]  /*e960*/  LDSM.16.M88.4 R4, [R242+0x6000] ;  /* 0x00600000f204783b */ /* 0x000eae0000000200 */
[----:B----4-:R-:W-:Y:S08]  /*e970*/  HMMA.16816.F32 R76, R8, R208, R228 ;  /* 0x000000d0084c723c */ /* 0x010ff000000018e4 */
[----:B------:R-:W-:Y:S08]  /*e980*/  HMMA.16816.F32 R228, R132, R216, RZ ;  /* 0x000000d884e4723c */ /* 0x000ff000000018ff */
[C---:B------:R-:W-:Y:S07]  /*e990*/  HMMA.16816.F32 R68, R16.reuse, R140, R224 ;  /* 0x0000008c1044723c */ /* 0x040fee00000018e0 */
[----:B------:R-:W-:Y:S01]  /*e9a0*/  IMAD.MOV.U32 R224, RZ, RZ, R12 ;  /* 0x000000ffffe07224 */ /* 0x000fe200078e000c */
[----:B------:R-:W-:Y:S01]  /*e9b0*/  HMMA.16816.F32 R84, R16, R142, R220 ;  /* 0x0000008e1054723c */ /* 0x000fe200000018dc */
[----:B------:R-:W-:-:S02]  /*e9c0*/  IMAD.MOV.U32 R225, RZ, RZ, R3 ;  /* 0x000000ffffe17224 */ /* 0x000fc400078e0003 */
[----:B------:R-:W-:Y:S02]  /*e9d0*/  IMAD.MOV.U32 R226, RZ, RZ, R2 ;  /* 0x000000ffffe27224 */ /* 0x000fe400078e0002 */
[----:B------:R-:W-:Y:S02]  /*e9e0*/  IMAD.MOV.U32 R227, RZ, RZ, R0 ;  /* 0x000000ffffe37224 */ /* 0x000fe400078e0000 */
[----:B------:R-:W-:Y:S01]  /*e9f0*/  IMAD.MOV.U32 R0, RZ, RZ, R76 ;  /* 0x000000ffff007224 */ /* 0x000fe200078e004c */
[----:B-1----:R-:W-:Y:S01]  /*ea00*/  HMMA.16816.F32 R228, R60, R212, R228 ;  /* 0x000000d43ce4723c */ /* 0x002fe200000018e4 */
[----:B------:R-:W-:Y:S02]  /*ea10*/  IMAD.MOV.U32 R246, RZ, RZ, R77 ;  /* 0x000000fffff67224 */ /* 0x000fe400078e004d */
[----:B------:R-:W-:Y:S02]  /*ea20*/  FMUL.FTZ R0, R0, c[0x0][0x2ec] ;  /* 0x0000bb0000007a20 */ /* 0x000fe40000410000 */
[----:B------:R-:W-:-:S02]  /*ea30*/  IMAD.MOV.U32 R27, RZ, RZ, R78 ;  /* 0x000000ffff1b7224 */ /* 0x000fc400078e004e */
[----:B------:R-:W-:Y:S01]  /*ea40*/  IMAD.MOV.U32 R26, RZ, RZ, R79 ;  /* 0x000000ffff1a7224 */ /* 0x000fe200078e004f */
[----:B--2---:R-:W-:Y:S08]  /*ea50*/  HMMA.16816.F32 R220, R4, R208, R224 ;  /* 0x000000d004dc723c */ /* 0x004ff000000018e0 */
[----:B------:R-:W-:Y:S01]  /*ea60*/  HMMA.16816.F32 R76, R136, R216, RZ ;  /* 0x000000d8884c723c */ /* 0x000fe200000018ff */
[----:B------:R1:W2:Y:S07]  /*ea70*/  MUFU.TANH R216, R0 ;  /* 0x0000000000d87308 */ /* 0x0002ae0000002400 */
[----:B------:R-:W-:Y:S01]  /*ea80*/  IMAD.MOV.U32 R252, RZ, RZ, R231 ;  /* 0x000000fffffc7224 */ /* 0x000fe200078e00e7 */
[----:B------:R-:W-:Y:S01]  /*ea90*/  HMMA.16816.F32 R224, R4, R210, R88 ;  /* 0x000000d204e0723c */ /* 0x000fe20000001858 */
[----:B-1----:R-:W-:-:S07]  /*eaa0*/  FMUL.FTZ R0, R246, c[0x0][0x2ec] ;  /* 0x0000bb00f6007a20 */ /* 0x002fce0000410000 */
[----:B------:R-:W-:Y:S01]  /*eab0*/  HMMA.16816.F32 R208, R8, R210, R72 ;  /* 0x000000d208d0723c */ /* 0x000fe20000001848 */
[----:B------:R1:W3:Y:S01]  /*eac0*/  MUFU.TANH R231, R0 ;  /* 0x0000000000e77308 */ /* 0x0002e20000002400 */
[----:B------:R-:W-:Y:S02]  /*ead0*/  IMAD.MOV.U32 R13, RZ, RZ, R230 ;  /* 0x000000ffff0d7224 */ /* 0x000fe400078e00e6 */
[----:B------:R-:W-:-:S04]  /*eae0*/  IMAD.MOV.U32 R217, RZ, RZ, R228 ;  /* 0x000000ffffd97224 */ /* 0x000fc800078e00e4 */
[----:B------:R-:W-:Y:S01]  /*eaf0*/  HMMA.16816.F32 R248, R20, R140, R248 ;  /* 0x0000008c14f8723c */ /* 0x000fe200000018f8 */
[----:B------:R-:W4:Y:S01]  /*eb00*/  LDSM.16.M88.4 R140, [R237+0x2800] ;  /* 0x00280000ed8c783b */ /* 0x000f220000000200 */
[----:B-1----:R-:W-:-:S04]  /*eb10*/  FMUL.FTZ R0, R27, c[0x0][0x2ec] ;  /* 0x0000bb001b007a20 */ /* 0x002fc80000410000 */
[----:B------:R1:W-:Y:S01]  /*eb20*/  MUFU.TANH R230, R0 ;  /* 0x0000000000e67308 */ /* 0x0003e20000002400 */
[----:B------:R-:W-:Y:S01]  /*eb30*/  IMAD.MOV.U32 R2, RZ, RZ, R229 ;  /* 0x000000ffff027224 */ /* 0x000fe200078e00e5 */
[----:B------:R-:W-:Y:S01]  /*eb40*/  HMMA.16816.F32 R76, R64, R212, R76 ;  /* 0x000000d4404c723c */ /* 0x000fe2000000184c */
[----:B-1----:R-:W-:-:S05]  /*eb50*/  FMUL.FTZ R0, R26, c[0x0][0x2ec] ;  /* 0x0000bb001a007a20 */ /* 0x002fca0000410000 */
[----:B------:R1:W-:Y:S10]  /*eb60*/  MUFU.TANH R228, R0 ;  /* 0x0000000000e47308 */ /* 0x0003f40000002400 */
[-C--:B----4-:R-:W-:Y:S08]  /*eb70*/  HMMA.16816.F32 R248, R8, R140.reuse, R248 ;  /* 0x0000008c08f8723c */ /* 0x090ff000000018f8 */
[----:B------:R-:W-:Y:S01]  /*eb80*/  HMMA.16816.F32 R88, R4, R140, R68 ;  /* 0x0000008c0458723c */ /* 0x000fe20000001844 */
[----:B-1----:R-:W-:-:S04]  /*eb90*/  FMUL.FTZ R0, R220, c[0x0][0x2ec] ;  /* 0x0000bb00dc007a20 */ /* 0x002fc80000410000 */
[----:B------:R1:W-:Y:S02]  /*eba0*/  MUFU.TANH R229, R0 ;  /* 0x0000000000e57308 */ /* 0x0003e40000002400 */
[----:B-1----:R-:W-:Y:S01]  /*ebb0*/  FMUL.FTZ R0, R221, c[0x0][0x2ec] ;  /* 0x0000bb00dd007a20 */ /* 0x002fe20000410000 */
[----:B------:R-:W-:Y:S01]  /*ebc0*/  HMMA.16816.F32 R84, R4, R142, R84 ;  /* 0x0000008e0454723c */ /* 0x000fe20000001854 */
[----:B------:R-:W-:-:S04]  /*ebd0*/  IMAD.MOV.U32 R3, RZ, RZ, R78 ;  /* 0x000000ffff037224 */ /* 0x000fc800078e004e */
[----:B------:R1:W-:Y:S01]  /*ebe0*/  MUFU.TANH R213, R0 ;  /* 0x0000000000d57308 */ /* 0x0003e20000002400 */
[----:B------:R-:W-:Y:S02]  /*ebf0*/  IMAD.MOV.U32 R12, RZ, RZ, R76 ;  /* 0x000000ffff0c7224 */ /* 0x000fe400078e004c */
[----:B------:R-:W-:-:S08]  /*ec00*/  IMAD.MOV.U32 R245, RZ, RZ, R77 ;  /* 0x000000fffff57224 */ /* 0x000fd000078e004d */
[----:B------:R-:W-:Y:S02]  /*ec10*/  IMAD.MOV.U32 R71, RZ, RZ, R90 ;  /* 0x000000ffff477224 */ /* 0x000fe400078e005a */
[----:B------:R-:W-:Y:S02]  /*ec20*/  IMAD.MOV.U32 R70, RZ, RZ, R91 ;  /* 0x000000ffff467224 */ /* 0x000fe400078e005b */
[----:B------:R-:W-:Y:S01]  /*ec30*/  IMAD.MOV.U32 R220, RZ, RZ, R13 ;  /* 0x000000ffffdc7224 */ /* 0x000fe200078e000d */
[----:B------:R-:W-:Y:S01]  /*ec40*/  HMMA.16816.F32 R140, R8, R142, R80 ;  /* 0x0000008e088c723c */ /* 0x000fe20000001850 */
[----:B------:R-:W-:Y:S01]  /*ec50*/  IMAD.MOV.U32 R247, RZ, RZ, R88 ;  /* 0x000000fffff77224 */ /* 0x000fe200078e0058 */
[----:B------:R4:W5:Y:S01]  /*ec60*/  LDL.LU.64 R90, [R1+0x118] ;  /* 0x00011800015a7983 */ /* 0x0009620000300a00 */
[----:B------:R-:W-:Y:S02]  /*ec70*/  IMAD.MOV.U32 R75, RZ, RZ, R89 ;  /* 0x000000ffff4b7224 */ /* 0x000fe400078e0059 */
[----:B-1----:R-:W-:Y:S01]  /*ec80*/  FMUL.FTZ R0, R222, c[0x0][0x2ec] ;  /* 0x0000bb00de007a20 */ /* 0x002fe20000410000 */
[----:B------:R4:W5:Y:S03]  /*ec90*/  LDL.LU.64 R88, [R1+0x110] ;  /* 0x0001100001587983 */ /* 0x0009660000300a00 */
[----:B------:R1:W-:Y:S02]  /*eca0*/  MUFU.TANH R246, R0 ;  /* 0x0000000000f67308 */ /* 0x0003e40000002400 */
[----:B-1----:R-:W-:-:S02]  /*ecb0*/  FMUL.FTZ R0, R208, c[0x0][0x2ec] ;  /* 0x0000bb00d0007a20 */ /* 0x002fc40000410000 */
[----:B------:R-:W1:Y:S04]  /*ecc0*/  S2R R208, SR_TID.X ;  /* 0x0000000000d07919 */ /* 0x000e680000002100 */
[----:B------:R2:W-:Y:S02]  /*ecd0*/  MUFU.TANH R212, R0 ;  /* 0x0000000000d47308 */ /* 0x0005e40000002400 */
[----:B--2---:R-:W-:-:S06]  /*ece0*/  FMUL.FTZ R0, R209, c[0x0][0x2ec] ;  /* 0x0000bb00d1007a20 */ /* 0x004fcc0000410000 */
[----:B------:R2:W1:Y:S02]  /*ecf0*/  MUFU.TANH R27, R0 ;  /* 0x00000000001b7308 */ /* 0x0004640000002400 */
[----:B--2---:R-:W-:-:S06]  /*ed00*/  FMUL.FTZ R0, R210, c[0x0][0x2ec] ;  /* 0x0000bb00d2007a20 */ /* 0x004fcc0000410000 */
[----:B------:R2:W-:Y:S01]  /*ed10*/  MUFU.TANH R26, R0 ;  /* 0x00000000001a7308 */ /* 0x0005e20000002400 */
[----:B-1----:R-:W-:Y:S02]  /*ed20*/  IMAD.SHL.U32 R208, R208, 0x2, RZ ;  /* 0x00000002d0d07824 */ /* 0x002fe400078e00ff */
[----:B--2---:R-:W-:-:S05]  /*ed30*/  FMUL.FTZ R0, R211, c[0x0][0x2ec] ;  /* 0x0000bb00d3007a20 */ /* 0x004fca0000410000 */
[----:B------:R1:W-:Y:S01]  /*ed40*/  MUFU.TANH R13, R0 ;  /* 0x00000000000d7308 */ /* 0x0003e20000002400 */
[----:B------:R-:W-:Y:S01]  /*ed50*/  LOP3.LUT R208, R208, 0x6, RZ, 0xc0, !PT ;  /* 0x00000006d0d07812 */ /* 0x000fe200078ec0ff */
[----:B-1----:R-:W-:-:S06]  /*ed60*/  FMUL.FTZ R0, R224, c[0x0][0x2ec] ;  /* 0x0000bb00e0007a20 */ /* 0x002fcc0000410000 */
[----:B------:R1:W2:Y:S01]  /*ed70*/  MUFU.TANH R210, R0 ;  /* 0x0000000000d27308 */ /* 0x0002a20000002400 */
[----:B------:R-:W-:Y:S02]  /*ed80*/  IMAD.MOV.U32 R222, RZ, RZ, R2 ;  /* 0x000000ffffde7224 */ /* 0x000fe400078e0002 */
[----:B-1----:R-:W-:-:S05]  /*ed90*/  FMUL.FTZ R0, R225, c[0x0][0x2ec] ;  /* 0x0000bb00e1007a20 */ /* 0x002fca0000410000 */
[----:B------:R1:W1:Y:S01]  /*eda0*/  MUFU.TANH R209, R0 ;  /* 0x0000000000d17308 */ /* 0x0002620000002400 */
[----:B------:R-:W-:Y:S02]  /*edb0*/  FMUL.FTZ R2, R226, c[0x0][0x2ec] ;  /* 0x0000bb00e2027a20 */ /* 0x000fe40000410000 */
[----:B-1----:R-:W-:-:S05]  /*edc0*/  FMUL.FTZ R0, R223, c[0x0][0x2ec] ;  /* 0x0000bb00df007a20 */ /* 0x002fca0000410000 */
[----:B------:R1:W1:Y:S01]  /*edd0*/  MUFU.TANH R221, R0 ;  /* 0x0000000000dd7308 */ /* 0x0002620000002400 */
[----:B------:R-:W-:Y:S02]  /*ede0*/  IMAD.MOV.U32 R226, RZ, RZ, R222 ;  /* 0x000000ffffe27224 */ /* 0x000fe400078e00de */
[----:B------:R-:W-:Y:S02]  /*edf0*/  IMAD.MOV.U32 R222, RZ, RZ, R3 ;  /* 0x000000ffffde7224 */ /* 0x000fe400078e0003 */
[----:B-1----:R-:W-:-:S04]  /*ee00*/  IMAD.U32 R0, RZ, RZ, UR21 ;  /* 0x00000015ff007e24 */ /* 0x002fc8000f8e00ff */
[----:B------:R-:W-:Y:S02]  /*ee10*/  IMAD R0, R0, 0x40, R208 ;  /* 0x0000004000007824 */ /* 0x000fe400078e02d0 */
[----:B------:R1:W1:Y:S01]  /*ee20*/  MUFU.TANH R208, R2 ;  /* 0x0000000200d07308 */ /* 0x0002620000002400 */
[----:B------:R-:W-:Y:S02]  /*ee30*/  FMUL.FTZ R3, R227, c[0x0][0x2ec] ;  /* 0x0000bb00e3037a20 */ /* 0x000fe40000410000 */
[----:B------:R-:W-:Y:S01]  /*ee40*/  IMAD.MOV.U32 R223, RZ, RZ, R220 ;  /* 0x000000ffffdf7224 */ /* 0x000fe200078e00dc */
[----:B-----5:R-:W-:Y:S01]  /*ee50*/  ISETP.GE.AND P4, PT, R0, R14, PT ;  /* 0x0000000e0000720c */ /* 0x020fe20003f86270 */
[----:B------:R-:W-:-:S03]  /*ee60*/  IMAD.MOV.U32 R227, RZ, RZ, R217 ;  /* 0x000000ffffe37224 */ /* 0x000fc600078e00d9 */
[----:B------:R2:W-:Y:S01]  /*ee70*/  MUFU.TANH R220, R3 ;  /* 0x0000000300dc7308 */ /* 0x0005e20000002400 */
[----:B-1----:R-:W-:-:S04]  /*ee80*/  IADD3 R2, R0, 0x1, RZ ;  /* 0x0000000100027810 */ /* 0x002fc80007ffe0ff */
[C---:B------:R-:W-:Y:S02]  /*ee90*/  ISETP.GE.AND P6, PT, R2.reuse, R14, PT ;  /* 0x0000000e0200720c */ /* 0x040fe40003fc6270 */
[C---:B------:R-:W-:Y:S02]  /*eea0*/  ISETP.GE.AND P1, PT, R2.reuse, R15, PT ;  /* 0x0000000f0200720c */ /* 0x040fe40003f26270 */
[C---:B------:R-:W-:Y:S02]  /*eeb0*/  ISETP.GE.AND P0, PT, R2.reuse, R25, PT ;  /* 0x000000190200720c */ /* 0x040fe40003f06270 */
[----:B------:R-:W-:Y:S01]  /*eec0*/  ISETP.GE.AND P5, PT, R2, R24, PT ;  /* 0x000000180200720c */ /* 0x000fe20003fa6270 */
[----:B------:R-:W-:Y:S01]  /*eed0*/  FMUL.FTZ R2, R248, c[0x0][0x2ec] ;  /* 0x0000bb00f8027a20 */ /* 0x000fe20000410000 */
[----:B--2---:R-:W-:Y:S01]  /*eee0*/  IADD3 R3, R0, 0x8, RZ ;  /* 0x0000000800037810 */ /* 0x004fe20007ffe0ff */
[----:B------:R-:W-:Y:S02]  /*eef0*/  IMAD.MOV.U32 R248, RZ, RZ, R12 ;  /* 0x000000fffff87224 */ /* 0x000fe400078e000c */
[----:B------:R1:W2:Y:S01]  /*ef00*/  MUFU.TANH R217, R2 ;  /* 0x0000000200d97308 */ /* 0x0002a20000002400 */
[----:B------:R-:W-:-:S02]  /*ef10*/  FMUL.FTZ R12, R249, c[0x0][0x2ec] ;  /* 0x0000bb00f90c7a20 */ /* 0x000fc40000410000 */
[----:B------:R-:W-:Y:S02]  /*ef20*/  IMAD.MOV.U32 R69, RZ, RZ, R86 ;  /* 0x000000ffff457224 */ /* 0x000fe400078e0056 */
[----:B------:R-:W-:Y:S02]  /*ef30*/  IMAD.MOV.U32 R68, RZ, RZ, R87 ;  /* 0x000000ffff447224 */ /* 0x000fe400078e0057 */
[----:B------:R-:W-:Y:S01]  /*ef40*/  IMAD.MOV.U32 R224, RZ, RZ, R245 ;  /* 0x000000ffffe07224 */ /* 0x000fe200078e00f5 */
[----:B------:R4:W5:Y:S01]  /*ef50*/  LDL.LU.64 R86, [R1+0x108] ;  /* 0x0001080001567983 */ /* 0x0009620000300a00 */
[----:B------:R-:W-:Y:S01]  /*ef60*/  IMAD.MOV.U32 R74, RZ, RZ, R84 ;  /* 0x000000ffff4a7224 */ /* 0x000fe200078e0054 */
[----:B------:R-:W-:Y:S01]  /*ef70*/  FSEL R245, R216, -INF , !P4 ;  /* 0xff800000d8f57808 */ /* 0x000fe20006000000 */
[----:B------:R-:W-:Y:S01]  /*ef80*/  IMAD.MOV.U32 R72, RZ, RZ, R85 ;  /* 0x000000ffff487224 */ /* 0x000fe200078e0055 */
[----:B------:R-:W-:Y:S01]  /*ef90*/  ISETP.GE.AND P4, PT, R3, R14, PT ;  /* 0x0000000e0300720c */ /* 0x000fe20003f86270 */
[----:B------:R4:W5:Y:S01]  /*efa0*/  LDL.LU.64 R84, [R1+0x100] ;  /* 0x0001000001547983 */ /* 0x0009620000300a00 */
[----:B---3--:R-:W-:-:S02]  /*efb0*/  FSEL R211, R231, -INF , !P6 ;  /* 0xff800000e7d37808 */ /* 0x008fc40007000000 */
[----:B-1----:R-:W-:Y:S01]  /*efc0*/  IADD3 R2, R0, 0x9, RZ ;  /* 0x0000000900027810 */ /* 0x002fe20007ffe0ff */
[----:B------:R4:W5:Y:S01]  /*efd0*/  LDL.LU.64 R82, [R1+0xf8] ;  /* 0x0000f80001527983 */ /* 0x0009620000300a00 */
[----:B------:R1:W3:Y:S01]  /*efe0*/  MUFU.TANH R216, R12 ;  /* 0x0000000c00d87308 */ /* 0x0002e20000002400 */
[----:B------:R-:W-:Y:S01]  /*eff0*/  IMAD.MOV.U32 R73, RZ, RZ, R79 ;  /* 0x000000ffff497224 */ /* 0x000fe200078e004f */
[----:B------:R-:W-:Y:S01]  /*f000*/  ISETP.GE.AND P6, PT, R2, R14, PT ;  /* 0x0000000e0200720c */ /* 0x000fe20003fc6270 */
[----:B------:R4:W5:Y:S04]  /*f010*/  LDL.LU.64 R80, [R1+0xf0] ;  /* 0x0000f00001507983 */ /* 0x0009680000300a00 */
[----:B------:R4:W5:Y:S01]  /*f020*/  LDL.LU.64 R78, [R1+0xe8] ;  /* 0x0000e800014e7983 */ /* 0x0009620000300a00 */
[----:B------:R-:W-:-:S03]  /*f030*/  FSEL R27, R27, -INF , !P6 ;  /* 0xff8000001b1b7808 */ /* 0x000fc60007000000 */
[----:B------:R4:W5:Y:S01]  /*f040*/  LDL.LU.64 R76, [R1+0xe0] ;  /* 0x0000e000014c7983 */ /* 0x0009620000300a00 */
[----:B-1----:R-:W-:Y:S01]  /*f050*/  FMUL.FTZ R12, R140, c[0x0][0x2ec] ;  /* 0x0000bb008c0c7a20 */ /* 0x002fe20000410000 */
[----:B------:R-:W-:Y:S02]  /*f060*/  FSEL R140, R212, -INF , !P4 ;  /* 0xff800000d48c7808 */ /* 0x000fe40006000000 */
[----:B------:R1:W-:Y:S01]  /*f070*/  STL [R1+0xc], R211 ;  /* 0x00000cd301007387 */ /* 0x0003e20000100800 */
[-C--:B------:R-:W-:Y:S01]  /*f080*/  ISETP.GE.AND P4, PT, R0, R15.reuse, PT ;  /* 0x0000000f0000720c */ /* 0x080fe20003f86270 */
[----:B------:R-:W-:Y:S01]  /*f090*/  IMAD.MOV.U32 R225, RZ, RZ, R252 ;  /* 0x000000ffffe17224 */ /* 0x000fe200078e00fc */
[C---:B------:R-:W-:Y:S01]  /*f0a0*/  ISETP.GE.AND P6, PT, R3.reuse, R15, PT ;  /* 0x0000000f0300720c */ /* 0x040fe20003fc6270 */
[----:B------:R-:W-:Y:S01]  /*f0b0*/  STL [R1+0x14], R140 ;  /* 0x0000148c01007387 */ /* 0x000fe20000100800 */
[----:B------:R-:W-:Y:S02]  /*f0c0*/  FSEL R252, R230, -INF , !P4 ;  /* 0xff800000e6fc7808 */ /* 0x000fe40006000000 */
[----:B------:R-:W-:Y:S01]  /*f0d0*/  ISETP.GE.AND P4, PT, R3, R25, PT ;  /* 0x000000190300720c */ /* 0x000fe20003f86270 */
[----:B------:R2:W-:Y:S01]  /*f0e0*/  STL [R1+0x18], R27 ;  /* 0x0000181b01007387 */ /* 0x0005e20000100800 */
[----:B-1----:R1:W-:Y:S02]  /*f0f0*/  MUFU.TANH R211, R12 ;  /* 0x0000000c00d37308 */ /* 0x0023e40000002400 */
[----:B-1----:R-:W-:-:S02]  /*f100*/  FSEL R12, R228, -INF , !P1 ;  /* 0xff800000e40c7808 */ /* 0x002fc40004800000 */
[----:B------:R-:W-:Y:S01]  /*f110*/  ISETP.GE.AND P1, PT, R3, R24, PT ;  /* 0x000000180300720c */ /* 0x000fe20003f26270 */
[----:B------:R-:W-:Y:S02]  /*f120*/  FMUL.FTZ R3, R141, c[0x0][0x2ec] ;  /* 0x0000bb008d037a20 */ /* 0x000fe40000410000 */
[----:B------:R1:W-:Y:S01]  /*f130*/  STL [R1+0x30], R12 ;  /* 0x0000300c01007387 */ /* 0x0003e20000100800 */
[----:B------:R-:W-:Y:S01]  /*f140*/  IMAD.MOV.U32 R249, RZ, RZ, R247 ;  /* 0x000000fffff97224 */ /* 0x000fe200078e00f7 */
[----:B--2---:R-:W-:Y:S02]  /*f150*/  FSEL R27, R210, -INF , !P4 ;  /* 0xff800000d21b7808 */ /* 0x004fe40006000000 */
[----:B-1----:R-:W-:Y:S02]  /*f160*/  FSEL R12, R26, -INF , !P6 ;  /* 0xff8000001a0c7808 */ /* 0x002fe40007000000 */
[----:B------:R-:W-:Y:S01]  /*f170*/  ISETP.GE.AND P6, PT, R2, R15, PT ;  /* 0x0000000f0200720c */ /* 0x000fe20003fc6270 */
[----:B------:R1:W-:Y:S02]  /*f180*/  MUFU.TANH R26, R3 ;  /* 0x00000003001a7308 */ /* 0x0003e40000002400 */
[----:B------:R2:W-:Y:S01]  /*f190*/  STL [R1+0x2c], R12 ;  /* 0x00002c0c01007387 */ /* 0x0005e20000100800 */
[----:B-1----:R-:W-:Y:S01]  /*f1a0*/  FMUL.FTZ R3, R250, c[0x0][0x2ec] ;  /* 0x0000bb00fa037a20 */ /* 0x002fe20000410000 */
[----:B--2---:R-:W-:-:S04]  /*f1b0*/  FSEL R12, R13, -INF , !P6 ;  /* 0xff8000000d0c7808 */ /* 0x004fc80007000000 */
[----:B------:R1:W2:Y:S01]  /*f1c0*/  MUFU.TANH R13, R3 ;  /* 0x00000003000d7308 */ /* 0x0002a20000002400 */
[-C--:B------:R-:W-:Y:S01]  /*f1d0*/  ISETP.GE.AND P6, PT, R0, R25.reuse, PT ;  /* 0x000000190000720c */ /* 0x080fe20003fc6270 */
[----:B------:R2:W-:Y:S03]  /*f1e0*/  STL [R1+0x28], R12 ;  /* 0x0000280c01007387 */ /* 0x0005e60000100800 */
[----:B------:R-:W-:Y:S02]  /*f1f0*/  FSEL R247, R229, -INF , !P6 ;  /* 0xff800000e5f77808 */ /* 0x000fe40007000000 */
[----:B------:R-:W-:Y:S02]  /*f200*/  ISETP.GE.AND P6, PT, R2, R25, PT ;  /* 0x000000190200720c */ /* 0x000fe40003fc6270 */
[----:B-1----:R-:W-:-:S05]  /*f210*/  FSEL R3, R213, -INF , !P0 ;  /* 0xff800000d5037808 */ /* 0x002fca0004000000 */
[----:B------:R1:W-:Y:S01]  /*f220*/  STL [R1+0x1c], R3 ;  /* 0x00001c0301007387 */ /* 0x0003e20000100800 */
[-C--:B------:R-:W-:Y:S01]  /*f230*/  ISETP.GE.AND P0, PT, R2, R24.reuse, PT ;  /* 0x000000180200720c */ /* 0x080fe20003f06270 */
[----:B------:R-:W-:Y:S02]  /*f240*/  FMUL.FTZ R2, R251, c[0x0][0x2ec] ;  /* 0x0000bb00fb027a20 */ /* 0x000fe40000410000 */
[----:B------:R3:W-:Y:S01]  /*f250*/  STL [R1], R27 ;  /* 0x0000001b01007387 */ /* 0x0007e20000100800 */
[----:B--2---:R-:W-:Y:S01]  /*f260*/  FMUL.FTZ R12, R143, c[0x0][0x2ec] ;  /* 0x0000bb008f0c7a20 */ /* 0x004fe20000410000 */
[----:B------:R2:W1:Y:S01]  /*f270*/  MUFU.TANH R213, R2 ;  /* 0x0000000200d57308 */ /* 0x0004620000002400 */
[----:B------:R-:W-:-:S04]  /*f280*/  ISETP.GE.AND P4, PT, R0, R24, PT ;  /* 0x000000180000720c */ /* 0x000fc80003f86270 */
[----:B------:R-:W-:Y:S01]  /*f290*/  FSEL R246, R246, -INF , !P4 ;  /* 0xff800000f6f67808 */ /* 0x000fe20006000000 */
[----:B-1----:R-:W-:Y:S02]  /*f2a0*/  FMUL.FTZ R3, R142, c[0x0][0x2ec] ;  /* 0x0000bb008e037a20 */ /* 0x002fe40000410000 */
[----:B------:R-:W1:Y:S01]  /*f2b0*/  LDSM.16.M88.4 R140, [R232+0x9000] ;  /* 0x00900000e88c783b */ /* 0x000e620000000200 */
[----:B---3--:R-:W-:Y:S01]  /*f2c0*/  FSEL R27, R209, -INF , !P6 ;  /* 0xff800000d11b7808 */ /* 0x008fe20007000000 */
[----:B------:R3:W1:Y:S01]  /*f2d0*/  MUFU.TANH R210, R3 ;  /* 0x0000000300d27308 */ /* 0x0006620000002400 */
[----:B--2---:R-:W-:-:S03]  /*f2e0*/  IADD3 R2, R0, 0x10, RZ ;  /* 0x0000001000027810 */ /* 0x004fc60007ffe0ff */
[----:B------:R2:W-:Y:S01]  /*f2f0*/  STL [R1+0x8], R27 ;  /* 0x0000081b01007387 */ /* 0x0005e20000100800 */
[C---:B------:R-:W-:Y:S02]  /*f300*/  ISETP.GE.AND P6, PT, R2.reuse, R14, PT ;  /* 0x0000000e0200720c */ /* 0x040fe40003fc6270 */
[C---:B------:R-:W-:Y:S02]  /*f310*/  ISETP.GE.AND P4, PT, R2.reuse, R15, PT ;  /* 0x0000000f0200720c */ /* 0x040fe40003f86270 */
[----:B---3--:R-:W-:Y:S02]  /*f320*/  FSEL R3, R221, -INF , !P5 ;  /* 0xff800000dd037808 */ /* 0x008fe40006800000 */
[----:B------:R-:W-:-:S03]  /*f330*/  ISETP.GE.AND P5, PT, R2, R25, PT ;  /* 0x000000190200720c */ /* 0x000fc60003fa6270 */
[----:B------:R3:W-:Y:S01]  /*f340*/  STL [R1+0x4], R3 ;  /* 0x0000040301007387 */ /* 0x0007e20000100800 */
[----:B------:R1:W1:Y:S01]  /*f350*/  MUFU.TANH R209, R12 ;  /* 0x0000000c00d17308 */ /* 0x0002620000002400 */
[----:B--2---:R-:W-:Y:S01]  /*f360*/  FMUL.FTZ R27, R75, c[0x0][0x2ec] ;  /* 0x0000bb004b1b7a20 */ /* 0x004fe20000410000 */
[----:B---3--:R-:W-:Y:S02]  /*f370*/  FSEL R3, R208, -INF , !P1 ;  /* 0xff800000d0037808 */ /* 0x008fe40004800000 */
[----:B------:R-:W-:Y:S01]  /*f380*/  ISETP.GE.AND P1, PT, R2, R24, PT ;  /* 0x000000180200720c */ /* 0x000fe20003f26270 */
[----:B------:R-:W-:Y:S02]  /*f390*/  FMUL.FTZ R2, R249, c[0x0][0x2ec] ;  /* 0x0000bb00f9027a20 */ /* 0x000fe40000410000 */
[----:B------:R2:W-:Y:S02]  /*f3a0*/  STL [R1+0x10], R3 ;  /* 0x0000100301007387 */ /* 0x0005e40000100800 */
[----:B------:R3:W2:Y:S01]  /*f3b0*/  MUFU.TANH R208, R2 ;  /* 0x0000000200d07308 */ /* 0x0006a20000002400 */
[----:B-1----:R-:W-:-:S02]  /*f3c0*/  IADD3 R12, R0, 0x11, RZ ;  /* 0x00000011000c7810 */ /* 0x002fc40007ffe0ff */
[----:B---3--:R-:W-:Y:S02]  /*f3d0*/  FSEL R2, R217, -INF , !P6 ;  /* 0xff800000d9027808 */ /* 0x008fe40007000000 */
[----:B--2---:R-:W-:Y:S02]  /*f3e0*/  FSEL R3, R220, -INF , !P0 ;  /* 0xff800000dc037808 */ /* 0x004fe40004000000 */
[----:B------:R-:W-:-:S03]  /*f3f0*/  ISETP.GE.AND P0, PT, R12, R14, PT ;  /* 0x0000000e0c00720c */ /* 0x000fc60003f06270 */
[----:B------:R1:W-:Y:S04]  /*f400*/  STL [R1+0x20], R3 ;  /* 0x0000200301007387 */ /* 0x0003e80000100800 */
[----:B------:R4:W5:Y:S04]  /*f410*/  LDL.LU R75, [R1+0xdc] ;  /* 0x0000dc00014b7983 */ /* 0x0009680000300800 */
[----:B------:R2:W-:Y:S01]  /*f420*/  STL [R1+0x70], R2 ;  /* 0x0000700201007387 */ /* 0x0005e20000100800 */
[----:B------:R-:W-:Y:S01]  /*f430*/  FSEL R216, R216, -INF , !P0 ;  /* 0xff800000d8d87808 */ /* 0x000fe20004000000 */
[----:B------:R3:W2:Y:S01]  /*f440*/  MUFU.TANH R212, R27 ;  /* 0x0000001b00d47308 */ /* 0x0006a20000002400 */
[----:B------:R-:W-:-:S03]  /*f450*/  FSEL R13, R13, -INF , !P4 ;  /* 0xff8000000d0d7808 */ /* 0x000fc60006000000 */
[----:B------:R-:W-:Y:S01]  /*f460*/  STL [R1+0x6c], R216 ;  /* 0x00006cd801007387 */ /* 0x000fe20000100800 */
[----:B-1----:R-:W-:-:S04]  /*f470*/  IADD3 R3, R0, 0x18, RZ ;  /* 0x0000001800037810 */ /* 0x002fc80007ffe0ff */
[----:B------:R-:W-:Y:S02]  /*f480*/  ISETP.GE.AND P6, PT, R3, R14, PT ;  /* 0x0000000e0300720c */ /* 0x000fe40003fc6270 */
[----:B--2---:R-:W-:-:S04]  /*f490*/  IADD3 R2, R0, 0x19, RZ ;  /* 0x0000001900027810 */ /* 0x004fc80007ffe0ff */
[----:B------:R-:W-:Y:S02]  /*f4a0*/  ISETP.GE.AND P0, PT, R2, R14, PT ;  /* 0x0000000e0200720c */ /* 0x000fe40003f06270 */
[----:B------:R-:W-:Y:S02]  /*f4b0*/  FSEL R211, R211, -INF , !P6 ;  /* 0xff800000d3d37808 */ /* 0x000fe40007000000 */
[----:B------:R-:W-:Y:S01]  /*f4c0*/  FSEL R26, R26, -INF , !P0 ;  /* 0xff8000001a1a7808 */ /* 0x000fe20004000000 */
[----:B---3--:R-:W-:Y:S02]  /*f4d0*/  FMUL.FTZ R27, R74, c[0x0][0x2ec] ;  /* 0x0000bb004a1b7a20 */ /* 0x008fe40000410000 */
[----:B------:R4:W5:Y:S01]  /*f4e0*/  LDL.LU R74, [R1+0xd8] ;  /* 0x0000d800014a7983 */ /* 0x0009620000300800 */
[----:B------:R-:W-:Y:S01]  /*f4f0*/  ISETP.GE.AND P6, PT, R12, R15, PT ;  /* 0x0000000f0c00720c */ /* 0x000fe20003fc6270 */
[----:B------:R-:W-:Y:S02]  /*f500*/  IMAD.MOV.U32 R217, RZ, RZ, R248 ;  /* 0x000000ffffd97224 */ /* 0x000fe400078e00f8 */
[----:B------:R-:W-:Y:S01]  /*f510*/  STL [R1+0x68], R211 ;  /* 0x000068d301007387 */ /* 0x000fe20000100800 */
[----:B------:R-:W-:-:S03]  /*f520*/  IMAD.MOV.U32 R251, RZ, RZ, R227 ;  /* 0x000000fffffb7224 */ /* 0x000fc600078e00e3 */
[----:B------:R1:W-:Y:S01]  /*f530*/  STL [R1+0x64], R26 ;  /* 0x0000641a01007387 */ /* 0x0003e20000100800 */
[----:B------:R-:W-:Y:S01]  /*f540*/  IMAD.MOV.U32 R250, RZ, RZ, R226 ;  /* 0x000000fffffa7224 */ /* 0x000fe200078e00e2 */
[C---:B------:R-:W-:Y:S01]  /*f550*/  HMMA.16816.F32 R228, R132.reuse, R142, RZ ;  /* 0x0000008e84e4723c */ /* 0x040fe200000018ff */
[----:B------:R-:W-:Y:S01]  /*f560*/  IMAD.MOV.U32 R249, RZ, RZ, R223 ;  /* 0x000000fffff97224 */ /* 0x000fe200078e00df */
[----:B------:R2:W-:Y:S01]  /*f570*/  STL [R1+0x50], R13 ;  /* 0x0000500d01007387 */ /* 0x0005e20000100800 */
[----:B------:R-:W-:Y:S01]  /*f580*/  IMAD.MOV.U32 R248, RZ, RZ, R225 ;  /* 0x000000fffff87224 */ /* 0x000fe200078e00e1 */
[-C--:B------:R-:W-:Y:S02]  /*f590*/  ISETP.GE.AND P0, PT, R3, R15.reuse, PT ;  /* 0x0000000f0300720c */ /* 0x080fe40003f06270 */
[----:B------:R-:W-:Y:S01]  /*f5a0*/  ISETP.GE.AND P4, PT, R2, R15, PT ;  /* 0x0000000f0200720c */ /* 0x000fe20003f86270 */
[----:B-1----:R-:W-:Y:S02]  /*f5b0*/  IMAD.MOV.U32 R26, RZ, RZ, R222 ;  /* 0x000000ffff1a7224 */ /* 0x002fe400078e00de */
[----:B------:R-:W-:Y:S01]  /*f5c0*/  HMMA.16816.F32 R220, R132, R140, RZ ;  /* 0x0000008c84dc723c */ /* 0x000fe200000018ff */
[----:B--2---:R-:W-:-:S07]  /*f5d0*/  IMAD.MOV.U32 R13, RZ, RZ, R224 ;  /* 0x000000ffff0d7224 */ /* 0x004fce00078e00e0 */
[----:B------:R-:W-:Y:S07]  /*f5e0*/  HMMA.16816.F32 R224, R132, R218, RZ ;  /* 0x000000da84e0723c */ /* 0x000fee00000018ff */
[----:B------:R-:W-:Y:S02]  /*f5f0*/  FSEL R132, R213, -INF , !P6 ;  /* 0xff800000d5847808 */ /* 0x000fe40007000000 */
[----:B------:R-:W-:-:S03]  /*f600*/  FSEL R133, R210, -INF , !P0 ;  /* 0xff800000d2857808 */ /* 0x000fc60004000000 */
[----:B------:R1:W-:Y:S04]  /*f610*/  STL [R1+0x4c], R132 ;  /* 0x00004c8401007387 */ /* 0x0003e80000100800 */
[----:B------:R-:W-:Y:S01]  /*f620*/  STL [R1+0x48], R133 ;  /* 0x0000488501007387 */ /* 0x000fe20000100800 */
[----:B------:R-:W-:Y:S02]  /*f630*/  ISETP.GE.AND P6, PT, R12, R25, PT ;  /* 0x000000190c00720c */ /* 0x000fe40003fc6270 */
[----:B-1----:R-:W-:-:S05]  /*f640*/  FSEL R132, R209, -INF , !P4 ;  /* 0xff800000d1847808 */ /* 0x002fca0006000000 */
[----:B------:R-:W-:Y:S04]  /*f650*/  STL [R1+0x44], R132 ;  /* 0x0000448401007387 */ /* 0x000fe80000100800 */
[----:B------:R-:W1:Y:S01]  /*f660*/  LDSM.16.M88.4 R132, [R239+0x1000] ;  /* 0x00100000ef84783b */ /* 0x000e620000000200 */
[----:B------:R-:W-:Y:S02]  /*f670*/  ISETP.GE.AND P0, PT, R12, R24, PT ;  /* 0x000000180c00720c */ /* 0x000fe40003f06270 */
[----:B------:R-:W-:Y:S02]  /*f680*/  FSEL R12, R208, -INF , !P5 ;  /* 0xff800000d00c7808 */ /* 0x000fe40006800000 */
[C---:B------:R-:W-:Y:S08]  /*f690*/  HMMA.16816.F32 R208, R136.reuse, R140, RZ ;  /* 0x0000008c88d0723c */ /* 0x040ff000000018ff */
[----:B------:R-:W-:Y:S01]  /*f6a0*/  HMMA.16816.F32 R140, R136, R142, RZ ;  /* 0x0000008e888c723c */ /* 0x000fe200000018ff */
[----:B------:R-:W-:-:S07]  /*f6b0*/  IMAD.MOV.U32 R213, RZ, RZ, R217 ;  /* 0x000000ffffd57224 */ /* 0x000fce00078e00d9 */
[----:B------:R-:W-:Y:S08]  /*f6c0*/  HMMA.16816.F32 R216, R136, R218, RZ ;  /* 0x000000da88d8723c */ /* 0x000ff000000018ff */
[-C--:B-1----:R-:W-:Y:S08]  /*f6d0*/  HMMA.16816.F32 R136, R64, R132.reuse, R208 ;  /* 0x000000844088723c */ /* 0x082ff000000018d0 */
[C---:B------:R-:W-:Y:S08]  /*f6e0*/  HMMA.16816.F32 R208, R60.reuse, R132, R220 ;  /* 0x000000843cd0723c */ /* 0x040ff000000018dc */
[-C--:B------:R-:W-:Y:S08]  /*f6f0*/  HMMA.16816.F32 R220, R60, R134.reuse, R228 ;  /* 0x000000863cdc723c */ /* 0x080ff000000018e4 */
[----:B------:R-:W-:Y:S01]  /*f700*/  HMMA.16816.F32 R140, R64, R134, R140 ;  /* 0x00000086408c723c */ /* 0x000fe2000000188c */
[----:B------:R-:W1:Y:S07]  /*f710*/  LDSM.16.M88.4 R132, [R238+0x9000] ;  /* 0x00900000ee84783b */ /* 0x000e6e0000000200 */
[----:B------:R-:W-:Y:S01]  /*f720*/  HMMA.16816.F32 R228, R60, R214, R224 ;  /* 0x000000d63ce4723c */ /* 0x000fe200000018e0 */
[----:B------:R-:W2:Y:S06]  /*f730*/  LDSM.16.M88.4 R60, [R237+0x1000] ;  /* 0x00100000ed3c783b */ /* 0x000eac0000000200 */
[----:B------:R-:W-:-:S02]  /*f740*/  IMAD.MOV.U32 R224, RZ, RZ, R251 ;  /* 0x000000ffffe07224 */ /* 0x000fc400078e00fb */
[----:B------:R-:W-:Y:S02]  /*f750*/  IMAD.MOV.U32 R225, RZ, RZ, R250 ;  /* 0x000000ffffe17224 */ /* 0x000fe400078e00fa */
[----:B------:R-:W-:Y:S02]  /*f760*/  IMAD.MOV.U32 R226, RZ, RZ, R249 ;  /* 0x000000ffffe27224 */ /* 0x000fe400078e00f9 */
[----:B------:R-:W-:Y:S02]  /*f770*/  IMAD.MOV.U32 R227, RZ, RZ, R248 ;  /* 0x000000ffffe37224 */ /* 0x000fe400078e00f8 */
[----:B------:R-:W-:Y:S08]  /*f780*/  HMMA.16816.F32 R248, R64, R214, R216 ;  /* 0x000000d640f8723c */ /* 0x000ff000000018d8 */
[-C--:B-1----:R-:W-:Y:S08]  /*f790*/  HMMA.16816.F32 R136, R56, R132.reuse, R136 ;  /* 0x000000843888723c */ /* 0x082ff00000001888 */
[----:B------:R-:W-:Y:S01]  /*f7a0*/  HMMA.16816.F32 R64, R52, R132, R208 ;  /* 0x000000843440723c */ /* 0x000fe200000018d0 */
[----:B------:R1:W-:Y:S01]  /*f7b0*/  STL [R1+0x38], R12 ;  /* 0x0000380c01007387 */ /* 0x0003e20000100800 */
[----:B------:R-:W-:-:S06]  /*f7c0*/  IMAD.MOV.U32 R216, RZ, RZ, R213 ;  /* 0x000000ffffd87224 */ /* 0x000fcc00078e00d5 */
[----:B------:R-:W-:Y:S08]  /*f7d0*/  HMMA.16816.F32 R208, R56, R134, R140 ;  /* 0x0000008638d0723c */ /* 0x000ff0000000188c */
[----:B--2---:R-:W-:Y:S01]  /*f7e0*/  HMMA.16816.F32 R140, R48, R60, R136 ;  /* 0x0000003c308c723c */ /* 0x004fe20000001888 */
[----:B------:R-:W2:Y:S01]  /*f7f0*/  LDSM.16.M88.4 R136, [R238+0x9800] ;  /* 0x00980000ee88783b */ /* 0x000ea20000000200 */
[----:B-1----:R-:W-:-:S06]  /*f800*/  FSEL R12, R212, -INF , !P6 ;  /* 0xff800000d40c7808 */ /* 0x002fcc0007000000 */
[----:B------:R-:W-:Y:S08]  /*f810*/  HMMA.16816.F32 R212, R52, R134, R220 ;  /* 0x0000008634d4723c */ /* 0x000ff000000018dc */
[----:B------:R-:W-:Y:S01]  /*f820*/  HMMA.16816.F32 R132, R44, R60, R64 ;  /* 0x0000003c2c84723c */ /* 0x000fe20000001840 */
[----:B------:R-:W1:Y:S07]  /*f830*/  LDSM.16.M88.4 R64, [R232+0xb000] ;  /* 0x00b00000e840783b */ /* 0x000e6e0000000200 */
[-C--:B------:R-:W-:Y:S08]  /*f840*/  HMMA.16816.F32 R208, R48, R62.reuse, R208 ;  /* 0x0000003e30d0723c */ /* 0x080ff000000018d0 */
[----:B------:R-:W-:Y:S01]  /*f850*/  HMMA.16816.F32 R212, R44, R62, R212 ;  /* 0x0000003e2cd4723c */ /* 0x000fe200000018d4 */
[----:B------:R-:W-:Y:S07]  /*f860*/  LDSM.16.M88.4 R60, [R239+0x3000] ;  /* 0x00300000ef3c783b */ /* 0x000fee0000000200 */
[C---:B--2---:R-:W-:Y:S08]  /*f870*/  HMMA.16816.F32 R224, R52.reuse, R136, R224 ;  /* 0x0000008834e0723c */ /* 0x044ff000000018e0 */
[----:B------:R-:W-:Y:S08]  /*f880*/  HMMA.16816.F32 R220, R52, R138, R228 ;  /* 0x0000008a34dc723c */ /* 0x000ff000000018e4 */
[----:B-1----:R-:W-:Y:S01]  /*f890*/  HMMA.16816.F32 R52, R36, R64, R132 ;  /* 0x000000402434723c */ /* 0x002fe20000001884 */
[----:B------:R-:W1:Y:S01]  /*f8a0*/  LDSM.16.M88.4 R132, [R237+0x1800] ;  /* 0x00180000ed84783b */ /* 0x000e620000000200 */
[----:B------:R-:W-:-:S02]  /*f8b0*/  IMAD.MOV.U32 R217, RZ, RZ, R13 ;  /* 0x000000ffffd97224 */ /* 0x000fc400078e000d */
[----:B------:R-:W-:Y:S02]  /*f8c0*/  IMAD.MOV.U32 R218, RZ, RZ, R26 ;  /* 0x000000ffffda7224 */ /* 0x000fe400078e001a */
[----:B------:R-:W-:-:S07]  /*f8d0*/  IMAD.MOV.U32 R219, RZ, RZ, R73 ;  /* 0x000000ffffdb7224 */ /* 0x000fce00078e0049 */
[C---:B------:R-:W-:Y:S08]  /*f8e0*/  HMMA.16816.F32 R216, R56.reuse, R136, R216 ;  /* 0x0000008838d8723c */ /* 0x040ff000000018d8 */
[----:B------:R-:W-:Y:S08]  /*f8f0*/  HMMA.16816.F32 R56, R56, R138, R248 ;  /* 0x0000008a3838723c */ /* 0x000ff000000018f8 */
[----:B------:R-:W-:Y:S08]  /*f900*/  HMMA.16816.F32 R212, R36, R66, R212 ;  /* 0x0000004224d4723c */ /* 0x000ff000000018d4 */
[C---:B------:R-:W-:Y:S08]  /*f910*/  HMMA.16816.F32 R140, R40.reuse, R64, R140 ;  /* 0x00000040288c723c */ /* 0x040ff0000000188c */
[----:B------:R-:W-:Y:S08]  /*f920*/  HMMA.16816.F32 R136, R40, R66, R208 ;  /* 0x000000422888723c */ /* 0x000ff000000018d0 */
[-C--:B-1----:R-:W-:Y:S08]  /*f930*/  HMMA.16816.F32 R64, R48, R132.reuse, R216 ;  /* 0x000000843040723c */ /* 0x082ff000000018d8 */
[C---:B------:R-:W-:Y:S08]  /*f940*/  HMMA.16816.F32 R224, R44.reuse, R132, R224 ;  /* 0x000000842ce0723c */ /* 0x040ff000000018e0 */
[-C--:B------:R-:W-:Y:S08]  /*f950*/  HMMA.16816.F32 R220, R44, R134.reuse, R220 ;  /* 0x000000862cdc723c */ /* 0x080ff000000018dc */
[----:B------:R-:W-:Y:S01]  /*f960*/  HMMA.16816.F32 R48, R48, R134, R56 ;  /* 0x000000863030723c */ /* 0x000fe20000001838 */
[----:B------:R-:W1:Y:S07]  /*f970*/  LDSM.16.M88.4 R56, [R232+0xb800] ;  /* 0x00b80000e838783b */ /* 0x000e6e0000000200 */
[C---:B------:R-:W-:Y:S01]  /*f980*/  HMMA.16816.F32 R44, R28.reuse, R60, R52 ;  /* 0x0000003c1c2c723c */ /* 0x040fe20000001834 */
[----:B------:R-:W2:Y:S01]  /*f990*/  LDSM.16.M88.4 R52, [R238+0xb000] ;  /* 0x00b00000ee34783b */ /* 0x000ea20000000200 */
[----:B------:R-:W3:Y:S06]  /*f9a0*/  MUFU.TANH R27, R27 ;  /* 0x0000001b001b7308 */ /* 0x000eec0000002400 */
[----:B------:R-:W-:Y:S01]  /*f9b0*/  HMMA.16816.F32 R212, R28, R62, R212 ;  /* 0x0000003e1cd4723c */ /* 0x000fe200000018d4 */
[----:B------:R-:W-:-:S02]  /*f9c0*/  ISETP.GE.AND P4, PT, R3, R25, PT ;  /* 0x000000190300720c */ /* 0x000fc40003f86270 */
[----:B------:R-:W-:Y:S02]  /*f9d0*/  ISETP.GE.AND P5, PT, R3, R24, PT ;  /* 0x000000180300720c */ /* 0x000fe40003fa6270 */
[----:B------:R-:W-:-:S03]  /*f9e0*/  ISETP.GE.AND P6, PT, R2, R25, PT ;  /* 0x000000190200720c */ /* 0x000fc60003fc6270 */
[----:B------:R-:W-:Y:S01]  /*f9f0*/  HMMA.16816.F32 R140, R32, R60, R140 ;  /* 0x0000003c208c723c */ /* 0x000fe2000000188c */
[----:B---3--:R-:W-:Y:S02]  /*fa00*/  FSEL R3, R27, -INF , !P4 ;  /* 0xff8000001b037808 */ /* 0x008fe40006000000 */
[----:B------:R-:W-:Y:S01]  /*fa10*/  ISETP.GE.AND P4, PT, R2, R24, PT ;  /* 0x000000180200720c */ /* 0x000fe20003f86270 */
[----:B------:R-:W-:-:S04]  /*fa20*/  FMUL.FTZ R2, R72, c[0x0][0x2ec] ;  /* 0x0000bb0048027a20 */ /* 0x000fc80000410000 */
[----:B------:R-:W-:Y:S08]  /*fa30*/  HMMA.16816.F32 R60, R32, R62, R136 ;  /* 0x0000003e203c723c */ /* 0x000ff00000001888 */
[----:B-1----:R-:W-:Y:S08]  /*fa40*/  HMMA.16816.F32 R136, R40, R56, R64 ;  /* 0x000000382888723c */ /* 0x002ff00000001840 */
[----:B--2---:R-:W-:Y:S01]  /*fa50*/  HMMA.16816.F32 R64, R16, R54, R212 ;  /* 0x000000361040723c */ /* 0x004fe200000018d4 */
[----:B------:R1:W2:Y:S01]  /*fa60*/  MUFU.TANH R215, R2 ;  /* 0x0000000200d77308 */ /* 0x0002a20000002400 */
[----:B------:R-:W-:Y:S04]  /*fa70*/  STL [R1+0x34], R12 ;  /* 0x0000340c01007387 */ /* 0x000fe80000100800 */
[----:B------:R3:W-:Y:S04]  /*fa80*/  STL [R1+0x24], R3 ;  /* 0x0000240301007387 */ /* 0x0007e80000100800 */
[----:B------:R4:W5:Y:S04]  /*fa90*/  LDL.LU R73, [R1+0xd4] ;  /* 0x0000d40001497983 */ /* 0x0009680000300800 */
[----:B------:R4:W5:Y:S01]  /*faa0*/  LDL.LU R72, [R1+0xd0] ;  /* 0x0000d00001487983 */ /* 0x0009620000300800 */
[----:B-1----:R-:W-:-:S03]  /*fab0*/  FMUL.FTZ R2, R71, c[0x0][0x2ec] ;  /* 0x0000bb0047027a20 */ /* 0x002fc60000410000 */
[----:B------:R4:W5:Y:S01]  /*fac0*/  LDL.LU R71, [R1+0xcc] ;  /* 0x0000cc0001477983 */ /* 0x0009620000300800 */
[----:B------:R1:W-:Y:S02]  /*fad0*/  MUFU.TANH R213, R2 ;  /* 0x0000000200d57308 */ /* 0x0003e40000002400 */
[----:B-1----:R-:W-:Y:S02]  /*fae0*/  FMUL.FTZ R2, R70, c[0x0][0x2ec] ;  /* 0x0000bb0046027a20 */ /* 0x002fe40000410000 */
[----:B------:R4:W5:Y:S04]  /*faf0*/  LDL.LU R70, [R1+0xc8] ;  /* 0x0000c80001467983 */ /* 0x0009680000300800 */
[----:B------:R1:W-:Y:S02]  /*fb00*/  MUFU.TANH R27, R2 ;  /* 0x00000002001b7308 */ /* 0x0003e40000002400 */
[----:B-1----:R-:W-:-:S02]  /*fb10*/  FMUL.FTZ R2, R69, c[0x0][0x2ec] ;  /* 0x0000bb0045027a20 */ /* 0x002fc40000410000 */
[----:B------:R4:W5:Y:S04]  /*fb20*/  LDL.LU R69, [R1+0xc4] ;  /* 0x0000c40001457983 */ /* 0x0009680000300800 */
[----:B---3--:R1:W3:Y:S02]  /*fb30*/  MUFU.TANH R3, R2 ;  /* 0x0000000200037308 */ /* 0x0082e40000002400 */
[----:B-1----:R-:W-:Y:S02]  /*fb40*/  FMUL.FTZ R2, R68, c[0x0][0x2ec] ;  /* 0x0000bb0044027a20 */ /* 0x002fe40000410000 */
[----:B------:R4:W5:Y:S01]  /*fb50*/  LDL.LU R68, [R1+0xc0] ;  /* 0x0000c00001447983 */ /* 0x0009620000300800 */
[----:B------:R-:W-:Y:S03]  /*fb60*/  HMMA.16816.F32 R208, R16, R52, R44 ;  /* 0x0000003410d0723c */ /* 0x000fe6000000182c */
[----:B------:R-:W1:Y:S05]  /*fb70*/  LDSM.16.M88.4 R44, [R237+0x3000] ;  /* 0x00300000ed2c783b */ /* 0x000e6a0000000200 */
[----:B------:R-:W-:Y:S01]  /*fb80*/  HMMA.16816.F32 R132, R40, R58, R48 ;  /* 0x0000003a2884723c */ /* 0x000fe20000001830 */
[----:B------:R-:W2:Y:S07]  /*fb90*/  LDSM.16.M88.4 R48, [R239+0x3800] ;  /* 0x00380000ef30783b */ /* 0x000eae0000000200 */
[C---:B------:R-:W-:Y:S08]  /*fba0*/  HMMA.16816.F32 R140, R20.reuse, R52, R140 ;  /* 0x00000034148c723c */ /* 0x040ff0000000188c */
[----:B------:R-:W-:Y:S11]  /*fbb0*/  HMMA.16816.F32 R40, R20, R54, R60 ;  /* 0x000000361428723c */ /* 0x000ff6000000183c */
[----:B------:R-:W-:Y:S05]  /*fbc0*/  @!UPT UIADD3 URZ, URZ, URZ, URZ ;  /* 0x0000003f3f3ff290 */ /* 0x000fea000fffe03f */
[----:B-1----:R-:W-:Y:S08]  /*fbd0*/  HMMA.16816.F32 R60, R8, R44, R140 ;  /* 0x0000002c083c723c */ /* 0x002ff0000000188c */
[C---:B--2---:R-:W-:Y:S08]  /*fbe0*/  HMMA.16816.F32 R140, R32.reuse, R48, R136 ;  /* 0x00000030208c723c */ /* 0x044ff00000001888 */
[----:B------:R-:W-:Y:S01]  /*fbf0*/  HMMA.16816.F32 R132, R32, R50, R132 ;  /* 0x000000322084723c */ /* 0x000fe20000001884 */
[----:B------:R-:W1:Y:S07]  /*fc00*/  LDSM.16.M88.4 R32, [R238+0xb800] ;  /* 0x00b80000ee20783b */ /* 0x000e6e0000000200 */
[-C--:B------:R-:W-:Y:S01]  /*fc10*/  HMMA.16816.F32 R52, R8, R46.reuse, R40 ;  /* 0x0000002e0834723c */ /* 0x080fe20000001828 */
[----:B------:R-:W2:Y:S07]  /*fc20*/  LDSM.16.M88.4 R40, [R237+0x3800] ;  /* 0x00380000ed28783b */ /* 0x000eae0000000200 */
[----:B------:R-:W-:Y:S01]  /*fc30*/  HMMA.16816.F32 R64, R4, R46, R64 ;  /* 0x0000002e0440723c */ /* 0x000fe20000001840 */
[----:B------:R-:W-:Y:S01]  /*fc40*/  FMUL.FTZ R60, R60, c[0x0][0x2ec] ;  /* 0x0000bb003c3c7a20 */ /* 0x000fe20000410000 */
[----:B------:R-:W-:Y:S01]  /*fc50*/  MUFU.TANH R214, R2 ;  /* 0x0000000200d67308 */ /* 0x000fe20000002400 */
[----:B------:R-:W-:Y:S01]  /*fc60*/  FMUL.FTZ R61, R61, c[0x0][0x2ec] ;  /* 0x0000bb003d3d7a20 */ /* 0x000fe20000410000 */
[----:B------:R-:W-:Y:S01]  /*fc70*/  UISETP.GE.AND UP0, UPT, UR8, 0x4, UPT ;  /* 0x000000040800788c */ /* 0x000fe2000bf06270 */
[----:B------:R-:W-:Y:S01]  /*fc80*/  FMUL.FTZ R63, R63, c[0x0][0x2ec] ;  /* 0x0000bb003f3f7a20 */ /* 0x000fe20000410000 */
[----:B------:R-:W-:-:S04]  /*fc90*/  DEPBAR.LE SB0, 0x0 ;  /* 0x000080000000791a */ /* 0x000fc80000000000 */
[----:B------:R-:W-:Y:S08]  /*fca0*/  HMMA.16816.F32 R136, R4, R44, R208 ;  /* 0x0000002c0488723c */ /* 0x000ff000000018d0 */
[C---:B------:R-:W-:Y:S08]  /*fcb0*/  HMMA.16816.F32 R44, R36.reuse, R56, R224 ;  /* 0x00000038242c723c */ /* 0x040ff000000018e0 */
[----:B------:R-:W-:Y:S01]  /*fcc0*/  HMMA.16816.F32 R36, R36, R58, R220 ;  /* 0x0000003a2424723c */ /* 0x000fe200000018dc */
[----:B------:R-:W-:-:S02]  /*fcd0*/  FMUL.FTZ R52, R52, c[0x0][0x2ec] ;  /* 0x0000bb0034347a20 */ /* 0x000fc40000410000 */
[----:B------:R-:W-:Y:S02]  /*fce0*/  FMUL.FTZ R53, R53, c[0x0][0x2ec] ;  /* 0x0000bb0035357a20 */ /* 0x000fe40000410000 */
[----:B------:R-:W-:Y:S02]  /*fcf0*/  FMUL.FTZ R54, R54, c[0x0][0x2ec] ;  /* 0x0000bb0036367a20 */ /* 0x000fe40000410000 */
[----:B------:R-:W-:Y:S01]  /*fd00*/  FMUL.FTZ R55, R55, c[0x0][0x2ec] ;  /* 0x0000bb0037377a20 */ /* 0x000fe20000410000 */
[----:B------:R-:W1:Y:S08]  /*fd10*/  MUFU.TANH R212, R60 ;  /* 0x0000003c00d47308 */ /* 0x000e700000002400 */
[----:B------:R-:W1:Y:S01]  /*fd20*/  MUFU.TANH R60, R52 ;  /* 0x00000034003c7308 */ /* 0x000e620000002400 */
[C---:B------:R-:W-:Y:S07]  /*fd30*/  HMMA.16816.F32 R44, R28.reuse, R48, R44 ;  /* 0x000000301c2c723c */ /* 0x040fee000000182c */
[----:B------:R-:W-:Y:S08]  /*fd40*/  MUFU.TANH R26, R53 ;  /* 0x00000035001a7308 */ /* 0x000ff00000002400 */
[----:B------:R-:W-:Y:S08]  /*fd50*/  MUFU.TANH R13, R54 ;  /* 0x00000036000d7308 */ /* 0x000ff00000002400 */
[----:B------:R1:W-:Y:S01]  /*fd60*/  MUFU.TANH R12, R55 ;  /* 0x00000037000c7308 */ /* 0x0003e20000002400 */
[----:B------:R-:W-:Y:S08]  /*fd70*/  HMMA.16816.F32 R28, R28, R50, R36 ;  /* 0x000000321c1c723c */ /* 0x000ff00000001824 */
[C---:B-1----:R-:W-:Y:S08]  /*fd80*/  HMMA.16816.F32 R52, R20.reuse, R32, R140 ;  /* 0x000000201434723c */ /* 0x042ff0000000188c */
[----:B------:R-:W-:Y:S11]  /*fd90*/  HMMA.16816.F32 R20, R20, R34, R132 ;  /* 0x000000221414723c */ /* 0x000ff60000001884 */
[----:B------:R-:W-:Y:S05]  /*fda0*/  @!UPT UIADD3 URZ, URZ, URZ, URZ ;  /* 0x0000003f3f3ff290 */ /* 0x000fea000fffe03f */
[C---:B--2---:R-:W-:Y:S08]  /*fdb0*/  HMMA.16816.F32 R52, R8.reuse, R40, R52 ;  /* 0x000000280834723c */ /* 0x044ff00000001834 */
[----:B------:R-:W-:Y:S08]  /*fdc0*/  HMMA.16816.F32 R20, R8, R42, R20 ;  /* 0x0000002a0814723c */ /* 0x000ff00000001814 */
[C---:B------:R-:W-:Y:S08]  /*fdd0*/  HMMA.16816.F32 R8, R16.reuse, R32, R44 ;  /* 0x000000201008723c */ /* 0x040ff0000000182c */
[----:B------:R-:W-:Y:S01]  /*fde0*/  HMMA.16816.F32 R16, R16, R34, R28 ;  /* 0x000000221010723c */ /* 0x000fe2000000181c */
[----:B------:R-:W-:Y:S01]  /*fdf0*/  FMUL.FTZ R62, R62, c[0x0][0x2ec] ;  /* 0x0000bb003e3e7a20 */ /* 0x000fe20000410000 */
[----:B------:R-:W1:Y:S01]  /*fe00*/  MUFU.TANH R61, R61 ;  /* 0x0000003d003d7308 */ /* 0x000e620000002400 */
[----:B------:R-:W-:Y:S01]  /*fe10*/  IADD3 R2, R0, 0x20, RZ ;  /* 0x0000002000027810 */ /* 0x000fe20007ffe0ff */
[----:B------:R-:W-:Y:S01]  /*fe20*/  FMUL.FTZ R136, R136, c[0x0][0x2ec] ;  /* 0x0000bb0088887a20 */ /* 0x000fe20000410000 */
[----:B------:R-:W-:Y:S01]  /*fe30*/  FSEL R36, R215, -INF , !P6 ;  /* 0xff800000d7247808 */ /* 0x000fe20007000000 */
[----:B------:R-:W-:Y:S01]  /*fe40*/  FMUL.FTZ R137, R137, c[0x0][0x2ec] ;  /* 0x0000bb0089897a20 */ /* 0x000fe20000410000 */
[----:B------:R-:W-:-:S03]  /*fe50*/  ISETP.GE.AND P6, PT, R2, R14, PT ;  /* 0x0000000e0200720c */ /* 0x000fc60003fc6270 */
[----:B------:R-:W2:Y:S06]  /*fe60*/  MUFU.TANH R63, R63 ;  /* 0x0000003f003f7308 */ /* 0x000eac0000002400 */
[----:B------:R-:W-:Y:S01]  /*fe70*/  HMMA.16816.F32 R8, R4, R40, R8 ;  /* 0x000000280408723c */ /* 0x000fe20000001808 */
[----:B---3--:R-:W-:Y:S01]  /*fe80*/  FSEL R39, R3, -INF , !P5 ;  /* 0xff80000003277808 */ /* 0x008fe20006800000 */
[----:B------:R-:W3:Y:S01]  /*fe90*/  MUFU.TANH R62, R62 ;  /* 0x0000003e003e7308 */ /* 0x000ee20000002400 */
[----:B------:R-:W-:Y:S01]  /*fea0*/  IADD3 R3, R0, 0x28, RZ ;  /* 0x0000002800037810 */ /* 0x000fe20007ffe0ff */
[----:B------:R-:W-:-:S04]  /*feb0*/  FMUL.FTZ R64, R64, c[0x0][0x2ec] ;  /* 0x0000bb0040407a20 */ /* 0x000fc80000410000 */
[----:B------:R-:W-:Y:S01]  /*fec0*/  HMMA.16816.F32 R40, R4, R42, R16 ;  /* 0x0000002a0428723c */ /* 0x000fe20000001810 */
[----:B------:R-:W-:Y:S01]  /*fed0*/  FSEL R226, R212, -INF , !P6 ;  /* 0xff800000d4e27808 */ /* 0x000fe20007000000 */
[----:B------:R-:W-:Y:S01]  /*fee0*/  FMUL.FTZ R65, R65, c[0x0][0x2ec] ;  /* 0x0000bb0041417a20 */ /* 0x000fe20000410000 */
[----:B------:R-:W-:Y:S01]  /*fef0*/  ISETP.GE.AND P6, PT, R3, R14, PT ;  /* 0x0000000e0300720c */ /* 0x000fe20003fc6270 */
[----:B------:R-:W-:Y:S01]  /*ff00*/  FMUL.FTZ R138, R138, c[0x0][0x2ec] ;  /* 0x0000bb008a8a7a20 */ /* 0x000fe20000410000 */
[----:B------:R-:W1:Y:S02]  /*ff10*/  MUFU.TANH R136, R136 ;  /* 0x0000008800887308 */ /* 0x000e640000002400 */
[----:B------:R-:W-:Y:S02]  /*ff20*/  IADD3 R4, R0, 0x21, RZ ;  /* 0x0000002100047810 */ /* 0x000fe40007ffe0ff */
[----:B------:R-:W-:Y:S01]  /*ff30*/  FSEL R38, R27, -INF , !P0 ;  /* 0xff8000001b267808 */ /* 0x000fe20004000000 */
[----:B------:R-:W-:Y:S01]  /*ff40*/  FMUL.FTZ R66, R66, c[0x0][0x2ec] ;  /* 0x0000bb0042427a20 */ /* 0x000fe20000410000 */
[----:B------:R-:W-:-:S02]  /*ff50*/  FSEL R37, R213, -INF , !P1 ;  /* 0xff800000d5257808 */ /* 0x000fc40004800000 */
[----:B------:R-:W1:Y:S01]  /*ff60*/  MUFU.TANH R137, R137 ;  /* 0x0000008900897308 */ /* 0x000e620000002400 */
[----:B------:R-:W-:Y:S02]  /*ff70*/  FSEL R27, R214, -INF , !P4 ;  /* 0xff800000d61b7808 */ /* 0x000fe40006000000 */
[C---:B------:R-:W-:Y:S02]  /*ff80*/  ISETP.GE.AND P1, PT, R2.reuse, R15, PT ;  /* 0x0000000f0200720c */ /* 0x040fe40003f26270 */
[C---:B------:R-:W-:Y:S02]  /*ff90*/  ISETP.GE.AND P0, PT, R2.reuse, R25, PT ;  /* 0x000000190200720c */ /* 0x040fe40003f06270 */
[----:B------:R-:W-:Y:S01]  /*ffa0*/  ISETP.GE.AND P5, PT, R2, R24, PT ;  /* 0x000000180200720c */ /* 0x000fe20003fa6270 */
[----:B------:R-:W3:Y:S01]  /*ffb0*/  MUFU.TANH R64, R64 ;  /* 0x0000004000407308 */ /* 0x000ee20000002400 */
[----:B------:R-:W-:Y:S01]  /*ffc0*/  ISETP.GE.AND P4, PT, R4, R14, PT ;  /* 0x0000000e0400720c */ /* 0x000fe20003f86270 */
[----:B------:R-:W-:Y:S01]  /*ffd0*/  FMUL.FTZ R52, R52, c[0x0][0x2ec] ;  /* 0x0000bb0034347a20 */ /* 0x000fe20000410000 */
[----:B------:R-:W-:Y:S01]  /*ffe0*/  IADD3 R2, R0, 0x29, RZ ;  /* 0x0000002900027810 */ /* 0x000fe20007ffe0ff */
[----:B------:R-:W-:Y:S01]  /*fff0*/  FMUL.FTZ R53, R53, c[0x0][0x2ec] ;  /* 0x0000bb0035357a20 */ /* 0x000fe20000410000 */
[----:B------:R-:W-:-:S02]  /*10000*/  FSEL R224, R60, -INF , !P6 ;  /* 0xff8000003ce07808 */ /* 0x000fc40007000000 */
[----:B------:R-:W-:Y:S01]  /*10010*/  ISETP.GE.AND P6, PT, R4, R15, PT ;  /* 0x0000000f0400720c */ /* 0x000fe20003fc6270 */
[----:B------:R-:W3:Y:S01]  /*10020*/  MUFU.TANH R65, R65 ;  /* 0x0000004100417308 */ /* 0x000ee20000002400 */
[----:B-1----:R-:W-:Y:S01]  /*10030*/  FSEL R225, R61, -INF , !P4 ;  /* 0xff8000003de17808 */ /* 0x002fe20006000000 */
[----:B------:R-:W-:Y:S01]  /*10040*/  FMUL.FTZ R21, R21, c[0x0][0x2ec] ;  /* 0x0000bb0015157a20 */ /* 0x000fe20000410000 */
[----:B------:R-:W-:Y:S01]  /*10050*/  ISETP.GE.AND P4, PT, R2, R14, PT ;  /* 0x0000000e0200720c */ /* 0x000fe20003f86270 */
[----:B------:R-:W-:Y:S01]  /*10060*/  FMUL.FTZ R55, R55, c[0x0][0x2ec] ;  /* 0x0000bb0037377a20 */ /* 0x000fe20000410000 */
[----:B--2---:R-:W-:-:S03]  /*10070*/  FSEL R221, R63, -INF , !P6 ;  /* 0xff8000003fdd7808 */ /* 0x004fc60007000000 */
[----:B------:R-:W1:Y:S01]  /*10080*/  MUFU.TANH R138, R138 ;  /* 0x0000008a008a7308 */ /* 0x000e620000002400 */
[----:B------:R-:W-:Y:S01]  /*10090*/  FMUL.FTZ R22, R22, c[0x0][0x2ec] ;  /* 0x0000bb0016167a20 */ /* 0x000fe20000410000 */
[----:B------:R-:W-:Y:S01]  /*100a0*/  ISETP.GE.AND P6, PT, R2, R15, PT ;  /* 0x0000000f0200720c */ /* 0x000fe20003fc6270 */
[----:B------:R-:W-:Y:S01]  /*100b0*/  FMUL.FTZ R67, R67, c[0x0][0x2ec] ;  /* 0x0000bb0043437a20 */ /* 0x000fe20000410000 */
[----:B------:R-:W-:-:S04]  /*100c0*/  FSEL R223, R26, -INF , !P4 ;  /* 0xff8000001adf7808 */ /* 0x000fc80006000000 */
[----:B------:R-:W2:Y:S01]  /*100d0*/  MUFU.TANH R66, R66 ;  /* 0x0000004200427308 */ /* 0x000ea20000002400 */
[----:B---3--:R-:W-:Y:S01]  /*100e0*/  FSEL R222, R62, -INF , !P1 ;  /* 0xff8000003ede7808 */ /* 0x008fe20004800000 */
[----:B------:R-:W-:Y:S01]  /*100f0*/  FMUL.FTZ R8, R8, c[0x0][0x2ec] ;  /* 0x0000bb0008087a20 */ /* 0x000fe20000410000 */
[----:B------:R-:W-:Y:S01]  /*10100*/  ISETP.GE.AND P4, PT, R4, R25, PT ;  /* 0x000000190400720c */ /* 0x000fe20003f86270 */
[----:B------:R-:W-:Y:S01]  /*10110*/  FMUL.FTZ R139, R139, c[0x0][0x2ec] ;  /* 0x0000bb008b8b7a20 */ /* 0x000fe20000410000 */
[----:B------:R-:W-:-:S03]  /*10120*/  ISETP.GE.AND P1, PT, R3, R15, PT ;  /* 0x0000000f0300720c */ /* 0x000fc60003f26270 */
[----:B------:R-:W3:Y:S01]  /*10130*/  MUFU.TANH R52, R52 ;  /* 0x0000003400347308 */ /* 0x000ee20000002400 */
[----:B------:R-:W-:Y:S01]  /*10140*/  FSEL R218, R12, -INF , !P6 ;  /* 0xff8000000cda7808 */ /* 0x000fe20007000000 */
[----:B------:R-:W-:Y:S01]  /*10150*/  FMUL.FTZ R54, R54, c[0x0][0x2ec] ;  /* 0x0000bb0036367a20 */ /* 0x000fe20000410000 */
[----:B------:R-:W-:-:S05]  /*10160*/  ISETP.GE.AND P6, PT, R3, R25, PT ;  /* 0x000000190300720c */ /* 0x000fca0003fc6270 */
[----:B------:R-:W1:Y:S01]  /*10170*/  MUFU.TANH R53, R53 ;  /* 0x0000003500357308 */ /* 0x000e620000002400 */
[----:B------:R-:W-:Y:S01]  /*10180*/  FSEL R220, R13, -INF , !P1 ;  /* 0xff8000000ddc7808 */ /* 0x000fe20004800000 */
[----:B------:R-:W-:Y:S01]  /*10190*/  FMUL.FTZ R7, R41, c[0x0][0x2ec] ;  /* 0x0000bb0029077a20 */ /* 0x000fe20000410000 */
[----:B------:R-:W-:Y:S02]  /*101a0*/  FSEL R217, R136, -INF , !P0 ;  /* 0xff80000088d97808 */ /* 0x000fe40004000000 */
[----:B------:R-:W-:-:S03]  /*101b0*/  FSEL R216, R137, -INF , !P4 ;  /* 0xff80000089d87808 */ /* 0x000fc60006000000 */
[----:B------:R-:W1:Y:S01]  /*101c0*/  MUFU.TANH R21, R21 ;  /* 0x0000001500157308 */ /* 0x000e620000002400 */
[-C--:B------:R-:W-:Y:S01]  /*101d0*/  ISETP.GE.AND P1, PT, R4, R24.reuse, PT ;  /* 0x000000180400720c */ /* 0x080fe20003f26270 */
[----:B------:R-:W-:Y:S01]  /*101e0*/  FMUL.FTZ R20, R20, c[0x0][0x2ec] ;  /* 0x0000bb0014147a20 */ /* 0x000fe20000410000 */
[----:B------:R-:W-:Y:S02]  /*101f0*/  ISETP.GE.AND P0, PT, R3, R24, PT ;  /* 0x000000180300720c */ /* 0x000fe40003f06270 */
[----:B------:R-:W-:-:S03]  /*10200*/  ISETP.GE.AND P4, PT, R2, R25, PT ;  /* 0x000000190200720c */ /* 0x000fc60003f86270 */
[----:B------:R-:W1:Y:S01]  /*10210*/  MUFU.TANH R55, R55 ;  /* 0x0000003700377308 */ /* 0x000e620000002400 */
[----:B------:R-:W-:Y:S02]  /*10220*/  FSEL R215, R64, -INF , !P6 ;  /* 0xff80000040d77808 */ /* 0x000fe40007000000 */
[C---:B------:R-:W-:Y:S02]  /*10230*/  IADD3 R4, R0.reuse, 0x30, RZ ;  /* 0x0000003000047810 */ /* 0x040fe40007ffe0ff */
[----:B------:R-:W-:-:S03]  /*10240*/  IADD3 R3, R0, 0x31, RZ ;  /* 0x0000003100037810 */ /* 0x000fc60007ffe0ff */
[----:B------:R-:W2:Y:S01]  /*10250*/  MUFU.TANH R22, R22 ;  /* 0x0000001600167308 */ /* 0x000ea20000002400 */
[----:B------:R-:W-:Y:S02]  /*10260*/  ISETP.GE.AND P6, PT, R2, R24, PT ;  /* 0x000000180200720c */ /* 0x000fe40003fc6270 */
[----:B------:R-:W-:-:S05]  /*10270*/  IADD3 R2, R0, 0x38, RZ ;  /* 0x0000003800027810 */ /* 0x000fca0007ffe0ff */
[----:B------:R-:W2:Y:S01]  /*10280*/  MUFU.TANH R67, R67 ;  /* 0x0000004300437308 */ /* 0x000ea20000002400 */
[----:B------:R-:W-:Y:S02]  /*10290*/  IADD3 R0, R0, 0x39, RZ ;  /* 0x0000003900007810 */ /* 0x000fe40007ffe0ff */
[----:B------:R-:W-:Y:S02]  /*102a0*/  FSEL R213, R65, -INF , !P4 ;  /* 0xff80000041d57808 */ /* 0x000fe40006000000 */
[----:B-1----:R-:W-:-:S03]  /*102b0*/  FSEL R214, R138, -INF , !P5 ;  /* 0xff8000008ad67808 */ /* 0x002fc60006800000 */
[----:B------:R-:W1:Y:S01]  /*102c0*/  MUFU.TANH R8, R8 ;  /* 0x0000000800087308 */ /* 0x000e620000002400 */
[-C--:B------:R-:W-:Y:S01]  /*102d0*/  ISETP.GE.AND P4, PT, R4, R14.reuse, PT ;  /* 0x0000000e0400720c */ /* 0x080fe20003f86270 */
[----:B------:R-:W-:Y:S01]  /*102e0*/  FMUL.FTZ R23, R23, c[0x0][0x2ec] ;  /* 0x0000bb0017177a20 */ /* 0x000fe20000410000 */
[----:B------:R-:W-:-:S05]  /*102f0*/  ISETP.GE.AND P5, PT, R3, R14, PT ;  /* 0x0000000e0300720c */ /* 0x000fca0003fa6270 */
[----:B------:R-:W1:Y:S01]  /*10300*/  MUFU.TANH R139, R139 ;  /* 0x0000008b008b7308 */ /* 0x000e620000002400 */
[----:B--2---:R-:W-:Y:S02]  /*10310*/  FSEL R227, R66, -INF , !P0 ;  /* 0xff80000042e37808 */ /* 0x004fe40004000000 */
[----:B------:R-:W-:-:S05]  /*10320*/  ISETP.GE.AND P0, PT, R0, R14, PT ;  /* 0x0000000e0000720c */ /* 0x000fca0003f06270 */
[----:B------:R-:W2:Y:S01]  /*10330*/  MUFU.TANH R54, R54 ;  /* 0x0000003600367308 */ /* 0x000ea20000002400 */
[----:B---3--:R-:W-:Y:S02]  /*10340*/  FSEL R44, R52, -INF , !P4 ;  /* 0xff800000342c7808 */ /* 0x008fe40006000000 */
[----:B------:R-:W-:-:S05]  /*10350*/  FSEL R208, R53, -INF , !P5 ;  /* 0xff80000035d07808 */ /* 0x000fca0006800000 */
[----:B------:R-:W3:Y:S01]  /*10360*/  MUFU.TANH R7, R7 ;  /* 0x0000000700077308 */ /* 0x000ee20000002400 */
[-C--:B------:R-:W-:Y:S01]  /*10370*/  ISETP.GE.AND P4, PT, R3, R15.reuse, PT ;  /* 0x0000000f0300720c */ /* 0x080fe20003f86270 */
[----:B------:R-:W-:Y:S01]  /*10380*/  FMUL.FTZ R9, R9, c[0x0][0x2ec] ;  /* 0x0000bb0009097a20 */ /* 0x000fe20000410000 */
[----:B------:R-:W-:Y:S01]  /*10390*/  ISETP.GE.AND P5, PT, R2, R15, PT ;  /* 0x0000000f0200720c */ /* 0x000fe20003fa6270 */
[----:B------:R-:W-:-:S04]  /*103a0*/  FMUL.FTZ R40, R40, c[0x0][0x2ec] ;  /* 0x0000bb0028287a20 */ /* 0x000fc80000410000 */
[----:B------:R-:W1:Y:S01]  /*103b0*/  MUFU.TANH R20, R20 ;  /* 0x0000001400147308 */ /* 0x000e620000002400 */
[----:B------:R-:W-:Y:S02]  /*103c0*/  FSEL R138, R21, -INF , !P0 ;  /* 0xff800000158a7808 */ /* 0x000fe40004000000 */
[----:B------:R-:W-:Y:S02]  /*103d0*/  ISETP.GE.AND P0, PT, R4, R25, PT ;  /* 0x000000190400720c */ /* 0x000fe40003f06270 */
[----:B------:R-:W-:-:S03]  /*103e0*/  FSEL R133, R55, -INF , !P4 ;  /* 0xff80000037857808 */ /* 0x000fc60006000000 */
[----:B------:R-:W2:Y:S01]  /*103f0*/  MUFU.TANH R23, R23 ;  /* 0x0000001700177308 */ /* 0x000ea20000002400 */
[----:B------:R-:W-:Y:S01]  /*10400*/  FSEL R132, R22, -INF , !P5 ;  /* 0xff80000016847808 */ /* 0x000fe20006800000 */
[----:B------:R-:W-:Y:S01]  /*10410*/  FMUL.FTZ R6, R10, c[0x0][0x2ec] ;  /* 0x0000bb000a067a20 */ /* 0x000fe20000410000 */
[----:B------:R-:W-:Y:S01]  /*10420*/  FSEL R228, R67, -INF , !P6 ;  /* 0xff80000043e47808 */ /* 0x000fe20007000000 */
[----:B------:R-:W-:Y:S01]  /*10430*/  FMUL.FTZ R5, R11, c[0x0][0x2ec] ;  /* 0x0000bb000b057a20 */ /* 0x000fe20000410000 */
[C---:B------:R-:W-:Y:S02]  /*10440*/  ISETP.GE.AND P4, PT, R3.reuse, R25, PT ;  /* 0x000000190300720c */ /* 0x040fe40003f86270 */
[----:B------:R-:W-:Y:S01]  /*10450*/  ISETP.GE.AND P5, PT, R3, R24, PT ;  /* 0x000000180300720c */ /* 0x000fe20003fa6270 */
[----:B------:R-:W-:Y:S01]  /*10460*/  FMUL.FTZ R3, R43, c[0x0][0x2ec] ;  /* 0x0000bb002b037a20 */ /* 0x000fe20000410000 */
[----:B------:R-:W-:Y:S01]  /*10470*/  ISETP.GE.AND P6, PT, R4, R15, PT ;  /* 0x0000000f0400720c */ /* 0x000fe20003fc6270 */
[----:B------:R-:W3:Y:S01]  /*10480*/  MUFU.TANH R9, R9 ;  /* 0x0000000900097308 */ /* 0x000ee20000002400 */
[----:B-1----:R-:W-:Y:S01]  /*10490*/  FSEL R45, R8, -INF , !P0 ;  /* 0xff800000082d7808 */ /* 0x002fe20004000000 */
[----:B------:R-:W-:Y:S01]  /*104a0*/  FMUL.FTZ R42, R42, c[0x0][0x2ec] ;  /* 0x0000bb002a2a7a20 */ /* 0x000fe20000410000 */
[----:B------:R-:W-:-:S02]  /*104b0*/  FSEL R219, R139, -INF , !P1 ;  /* 0xff8000008bdb7808 */ /* 0x000fc40004800000 */
[----:B------:R-:W-:-:S03]  /*104c0*/  ISETP.GE.AND P0, PT, R0, R25, PT ;  /* 0x000000190000720c */ /* 0x000fc60003f06270 */
[----:B------:R-:W1:Y:S01]  /*104d0*/  MUFU.TANH R40, R40 ;  /* 0x0000002800287308 */ /* 0x000e620000002400 */
[----:B------:R-:W-:Y:S01]  /*104e0*/  BAR.SYNC.DEFER_BLOCKING 0x0 ;  /* 0x0000000000007b1d */ /* 0x000fe20000010000 */
[----:B------:R-:W-:Y:S02]  /*104f0*/  ISETP.GE.AND P1, PT, R2, R14, PT ;  /* 0x0000000e0200720c */ /* 0x000fe40003f26270 */
[----:B--2---:R-:W-:Y:S02]  /*10500*/  FSEL R137, R54, -INF , !P6 ;  /* 0xff80000036897808 */ /* 0x004fe40007000000 */
[----:B------:R-:W-:Y:S02]  /*10510*/  ISETP.GE.AND P6, PT, R4, R24, PT ;  /* 0x000000180400720c */ /* 0x000fe40003fc6270 */
[----:B------:R-:W2:Y:S01]  /*10520*/  MUFU.TANH R6, R6 ;  /* 0x0000000600067308 */ /* 0x000ea20000002400 */
[----:B---3--:R-:W-:Y:S02]  /*10530*/  FSEL R50, R7, -INF , !P0 ;  /* 0xff80000007327808 */ /* 0x008fe40004000000 */
[----:B------:R-:W-:-:S02]  /*10540*/  FSEL R139, R20, -INF , !P1 ;  /* 0xff800000148b7808 */ /* 0x000fc40004800000 */
[----:B------:R-:W-:-:S03]  /*10550*/  PLOP3.LUT P0, PT, PT, PT, UP0, 0x80, 0x0 ;  /* 0x000000000000781c */ /* 0x000fc60003f0f008 */
[----:B------:R-:W3:Y:S01]  /*10560*/  MUFU.TANH R5, R5 ;  /* 0x0000000500057308 */ /* 0x000ee20000002400 */
[----:B------:R-:W-:-:S07]  /*10570*/  ISETP.GE.AND P1, PT, R0, R15, PT ;  /* 0x0000000f0000720c */ /* 0x000fce0003f26270 */
[----:B------:R-:W2:Y:S01]  /*10580*/  MUFU.TANH R4, R42 ;  /* 0x0000002a00047308 */ /* 0x000ea20000002400 */
[----:B------:R-:W-:-:S07]  /*10590*/  FSEL R51, R23, -INF , !P1 ;  /* 0xff80000017337808 */ /* 0x000fce0004800000 */
[----:B------:R-:W4:Y:S01]  /*105a0*/  MUFU.TANH R3, R3 ;  /* 0x0000000300037308 */ /* 0x000f220000002400 */
[----:B------:R-:W-:Y:S02]  /*105b0*/  ISETP.GE.AND P1, PT, R2, R25, PT ;  /* 0x000000190200720c */ /* 0x000fe40003f26270 */
[----:B------:R-:W-:Y:S02]  /*105c0*/  FSEL R41, R9, -INF , !P4 ;  /* 0xff80000009297808 */ /* 0x000fe40006000000 */
[----:B-1----:R-:W-:Y:S02]  /*105d0*/  FSEL R40, R40, -INF , !P1 ;  /* 0xff80000028287808 */ /* 0x002fe40004800000 */
[-C--:B------:R-:W-:Y:S02]  /*105e0*/  ISETP.GE.AND P4, PT, R2, R24.reuse, PT ;  /* 0x000000180200720c */ /* 0x080fe40003f86270 */
[----:B------:R-:W-:Y:S02]  /*105f0*/  ISETP.GE.AND P1, PT, R0, R24, PT ;  /* 0x000000180000720c */ /* 0x000fe40003f26270 */
[----:B--2---:R-:W-:-:S02]  /*10600*/  FSEL R212, R6, -INF , !P6 ;  /* 0xff80000006d47808 */ /* 0x004fc40007000000 */
[----:B---3--:R-:W-:Y:S02]  /*10610*/  FSEL R211, R5, -INF , !P5 ;  /* 0xff80000005d37808 */ /* 0x008fe40006800000 */
[----:B------:R-:W-:Y:S02]  /*10620*/  FSEL R210, R4, -INF , !P4 ;  /* 0xff80000004d27808 */ /* 0x000fe40006000000 */
[----:B----4-:R-:W-:Y:S01]  /*10630*/  FSEL R209, R3, -INF , !P1 ;  /* 0xff80000003d17808 */ /* 0x010fe20004800000 */
        /* <DEDUP_REMOVED lines=79> */
.L_x_249:
[----:B------:R-:W-:Y:S05]  /*10b30*/  BSYNC B0 ;  /* 0x0000000000007941 */ /* 0x000fea0003800000 */
.L_x_248:
[----:B------:R-:W0:Y:S02]  /*10b40*/  LDGDEPBAR ;  /* 0x00000000000079af */ /* 0x000e240000000000 */
.L_x_247:
[----:B-1----:R-:W3:Y:S04]  /*10b50*/  LDL.LU R9, [R1+0x64] ;  /* 0x0000640001097983 */ /* 0x002ee80000300800 */
[----:B------:R-:W4:Y:S04]  /*10b60*/  LDL.LU R8, [R1+0x48] ;  /* 0x0000480001087983 */ /* 0x000f280000300800 */
[----:B--2---:R-:W2:Y:S04]  /*10b70*/  LDL.LU R7, [R1+0x68] ;  /* 0x0000680001077983 */ /* 0x004ea80000300800 */
[----:B------:R-:W2:Y:S04]  /*10b80*/  LDL.LU R6, [R1+0x6c] ;  /* 0x00006c0001067983 */ /* 0x000ea80000300800 */
        /* <DEDUP_REMOVED lines=11> */
[----:B------:R-:W2:Y:S01]  /*10c40*/  LDL.LU R18, [R1+0x2c] ;  /* 0x00002c0001127983 */ /* 0x000ea20000300800 */
[----:B---3--:R-:W-:-:S03]  /*10c50*/  MOV R23, R9 ;  /* 0x0000000900177202 */ /* 0x008fc60000000f00 */
[----:B------:R-:W3:Y:S01]  /*10c60*/  LDL.LU R9, [R1+0x58] ;  /* 0x0000580001097983 */ /* 0x000ee20000300800 */
[----:B----4-:R-:W-:-:S03]  /*10c70*/  MOV R28, R8 ;  /* 0x00000008001c7202 */ /* 0x010fc60000000f00 */
[----:B------:R-:W4:Y:S01]  /*10c80*/  LDL.LU R17, [R1+0x28] ;  /* 0x0000280001117983 */ /* 0x000f220000300800 */
[----:B--2---:R-:W-:-:S03]  /*10c90*/  MOV R22, R7 ;  /* 0x0000000700167202 */ /* 0x004fc60000000f00 */
[----:B------:R-:W2:Y:S01]  /*10ca0*/  LDL.LU R16, [R1+0x1c] ;  /* 0x00001c0001107983 */ /* 0x000ea20000300800 */
[----:B------:R-:W-:-:S03]  /*10cb0*/  MOV R21, R6 ;  /* 0x0000000600157202 */ /* 0x000fc60000000f00 */
[----:B------:R-:W2:Y:S04]  /*10cc0*/  LDL.LU R15, [R1] ;  /* 0x00000000010f7983 */ /* 0x000ea80000300800 */
[----:B------:R-:W2:Y:S04]  /*10cd0*/  LDL.LU R14, [R1+0x8] ;  /* 0x00000800010e7983 */ /* 0x000ea80000300800 */
[----:B------:R-:W2:Y:S04]  /*10ce0*/  LDL.LU R13, [R1+0x4] ;  /* 0x00000400010d7983 */ /* 0x000ea80000300800 */
[----:B------:R-:W2:Y:S04]  /*10cf0*/  LDL.LU R12, [R1+0x10] ;  /* 0x00001000010c7983 */ /* 0x000ea80000300800 */
[----:B------:R-:W2:Y:S04]  /*10d00*/  LDL.LU R8, [R1+0x54] ;  /* 0x0000540001087983 */ /* 0x000ea80000300800 */
[----:B------:R-:W2:Y:S04]  /*10d10*/  LDL.LU R7, [R1+0x20] ;  /* 0x0000200001077983 */ /* 0x000ea80000300800 */
[----:B------:R-:W2:Y:S04]  /*10d20*/  LDL.LU R250, [R1+0x50] ;  /* 0x0000500001fa7983 */ /* 0x000ea80000300800 */
[----:B------:R-:W3:Y:S01]  /*10d30*/  LDL.LU R251, [R1+0x4c] ;  /* 0x00004c0001fb7983 */ /* 0x000ee20000300800 */
[----:B------:R-:W-:-:S02]  /*10d40*/  MOV R32, R0 ;  /* 0x0000000000207202 */ /* 0x000fc40000000f00 */
[----:B------:R-:W-:-:S04]  /*10d50*/  FMNMX.FTZ R0, R11, R245, !PT ;  /* 0x000000f50b007209 */ /* 0x000fc80007810000 */
[----:B------:R-:W-:-:S04]  /*10d60*/  FMNMX.FTZ R0, R26, R0, !PT ;  /* 0x000000001a007209 */ /* 0x000fc80007810000 */
[----:B------:R-:W-:Y:S02]  /*10d70*/  FMNMX.FTZ R0, R25, R0, !PT ;  /* 0x0000000019007209 */ /* 0x000fe40007810000 */
[----:B------:R-:W-:Y:S02]  /*10d80*/  MOV R20, R5 ;  /* 0x0000000500147202 */ /* 0x000fe40000000f00 */
[----:B------:R-:W-:-:S04]  /*10d90*/  FMNMX.FTZ R0, R24, R0, !PT ;  /* 0x0000000018007209 */ /* 0x000fc80007810000 */
[----:B------:R-:W-:-:S04]  /*10da0*/  FMNMX.FTZ R0, R20, R0, !PT ;  /* 0x0000000014007209 */ /* 0x000fc80007810000 */
[----:B------:R-:W-:Y:S02]  /*10db0*/  FMNMX.FTZ R0, R21, R0, !PT ;  /* 0x0000000015007209 */ /* 0x000fe40007810000 */
[----:B------:R-:W-:Y:S02]  /*10dc0*/  MOV R31, R2 ;  /* 0x00000002001f7202 */ /* 0x000fe40000000f00 */
[----:B------:R-:W-:Y:S02]  /*10dd0*/  FMNMX.FTZ R2, R22, R0, !PT ;  /* 0x0000000016027209 */ /* 0x000fe40007810000 */
[----:B------:R-:W-:-:S04]  /*10de0*/  FMNMX.FTZ R0, R10, R252, !PT ;  /* 0x000000fc0a007209 */ /* 0x000fc80007810000 */
[----:B------:R-:W-:Y:S02]  /*10df0*/  FMNMX.FTZ R0, R19, R0, !PT ;  /* 0x0000000013007209 */ /* 0x000fe40007810000 */
[----:B------:R-:W-:Y:S02]  /*10e00*/  FMNMX.FTZ R2, R23, R2, !PT ;  /* 0x0000000217027209 */ /* 0x000fe40007810000 */
[----:B------:R-:W-:Y:S02]  /*10e10*/  FMNMX.FTZ R0, R18, R0, !PT ;  /* 0x0000000012007209 */ /* 0x000fe40007810000 */
[----:B------:R-:W-:Y:S02]  /*10e20*/  MOV R30, R3 ;  /* 0x00000003001e7202 */ /* 0x000fe40000000f00 */
[----:B------:R-:W-:-:S04]  /*10e30*/  FMNMX.FTZ R3, R226, R2, !PT ;  /* 0x00000002e2037209 */ /* 0x000fc80007810000 */
[----:B------:R-:W-:-:S04]  /*10e40*/  FMNMX.FTZ R3, R225, R3, !PT ;  /* 0x00000003e1037209 */ /* 0x000fc80007810000 */
[----:B------:R-:W-:Y:S02]  /*10e50*/  FMNMX.FTZ R3, R224, R3, !PT ;  /* 0x00000003e0037209 */ /* 0x000fe40007810000 */
[----:B------:R-:W-:Y:S02]  /*10e60*/  MOV R29, R4 ;  /* 0x00000004001d7202 */ /* 0x000fe40000000f00 */
[----:B------:R-:W-:-:S04]  /*10e70*/  FMNMX.FTZ R3, R223, R3, !PT ;  /* 0x00000003df037209 */ /* 0x000fc80007810000 */
[----:B------:R-:W-:-:S04]  /*10e80*/  FMNMX.FTZ R3, R44, R3, !PT ;  /* 0x000000032c037209 */ /* 0x000fc80007810000 */
[----:B------:R-:W-:-:S04]  /*10e90*/  FMNMX.FTZ R136, R208, R3, !PT ;  /* 0x00000003d0887209 */ /* 0x000fc80007810000 */
[----:B------:R-:W-:-:S04]  /*10ea0*/  FMNMX.FTZ R136, R139, R136, !PT ;  /* 0x000000888b887209 */ /* 0x000fc80007810000 */
[----:B------:R-:W-:-:S05]  /*10eb0*/  FMNMX.FTZ R136, R138, R136, !PT ;  /* 0x000000888a887209 */ /* 0x000fca0007810000 */
[----:B------:R-:W1:Y:S02]  /*10ec0*/  SHFL.BFLY PT, R5, R136, 0x2, 0x1f ;  /* 0x0c401f0088057f89 */ /* 0x000e6400000e0000 */
[----:B-1----:R-:W-:Y:S02]  /*10ed0*/  FMNMX.FTZ R136, R136, R5, !PT ;  /* 0x0000000588887209 */ /* 0x002fe40007810000 */
[----:B------:R-:W-:Y:S04]  /*10ee0*/  STL [R1+0xcc], R239 ;  /* 0x0000ccef01007387 */ /* 0x000fe80000100800 */
[----:B------:R-:W-:Y:S04]  /*10ef0*/  STL [R1+0xc8], R238 ;  /* 0x0000c8ee01007387 */ /* 0x000fe80000100800 */
[----:B------:R-:W-:Y:S01]  /*10f00*/  STL [R1+0xc4], R237 ;  /* 0x0000c4ed01007387 */ /* 0x000fe20000100800 */
[----:B----4-:R-:W-:-:S04]  /*10f10*/  FMNMX.FTZ R0, R17, R0, !PT ;  /* 0x0000000011007209 */ /* 0x010fc80007810000 */
[----:B--2---:R-:W-:Y:S02]  /*10f20*/  FMNMX.FTZ R2, R250, R0, !PT ;  /* 0x00000000fa027209 */ /* 0x004fe40007810000 */
[----:B---3--:R-:W-:Y:S02]  /*10f30*/  FMNMX.FTZ R0, R9, R247, !PT ;  /* 0x000000f709007209 */ /* 0x008fe40007810000 */
        /* <DEDUP_REMOVED lines=29> */
[----:B------:R-:W1:Y:S01]  /*11110*/  SHFL.BFLY PT, R3, R0, 0x2, 0x1f ;  /* 0x0c401f0000037f89 */ /* 0x000e6200000e0000 */
[----:B------:R-:W-:Y:S02]  /*11120*/  FMNMX.FTZ R2, R27, R2, !PT ;  /* 0x000000021b027209 */ /* 0x000fe40007810000 */
[----:B------:R-:W-:Y:S02]  /*11130*/  FMNMX.FTZ R134, R45, R134, !PT ;  /* 0x000000862d867209 */ /* 0x000fe40007810000 */
[----:B------:R-:W-:Y:S02]  /*11140*/  FMNMX.FTZ R2, R214, R2, !PT ;  /* 0x00000002d6027209 */ /* 0x000fe40007810000 */
[----:B------:R-:W-:Y:S02]  /*11150*/  FMNMX.FTZ R134, R41, R134, !PT ;  /* 0x0000008629867209 */ /* 0x000fe40007810000 */
[----:B------:R-:W-:-:S02]  /*11160*/  FMNMX.FTZ R2, R219, R2, !PT ;  /* 0x00000002db027209 */ /* 0x000fc40007810000 */
[----:B------:R-:W-:Y:S02]  /*11170*/  FMNMX.FTZ R134, R40, R134, !PT ;  /* 0x0000008628867209 */ /* 0x000fe40007810000 */
[----:B------:R-:W-:Y:S02]  /*11180*/  FMNMX.FTZ R2, R227, R2, !PT ;  /* 0x00000002e3027209 */ /* 0x000fe40007810000 */
[----:B------:R-:W-:Y:S01]  /*11190*/  FMNMX.FTZ R134, R50, R134, !PT ;  /* 0x0000008632867209 */ /* 0x000fe20007810000 */
[----:B------:R-:W2:Y:S01]  /*111a0*/  SHFL.BFLY PT, R4, R136, 0x1, 0x1f ;  /* 0x0c201f0088047f89 */ /* 0x000ea200000e0000 */
[----:B------:R-:W-:-:S03]  /*111b0*/  FMNMX.FTZ R2, R228, R2, !PT ;  /* 0x00000002e4027209 */ /* 0x000fc60007810000 */
[----:B------:R-:W3:Y:S01]  /*111c0*/  SHFL.BFLY PT, R6, R134, 0x2, 0x1f ;  /* 0x0c401f0086067f89 */ /* 0x000ee200000e0000 */
[----:B------:R-:W-:Y:S02]  /*111d0*/  FMNMX.FTZ R2, R212, R2, !PT ;  /* 0x00000002d4027209 */ /* 0x000fe40007810000 */
[----:B-1----:R-:W-:Y:S02]  /*111e0*/  FMNMX.FTZ R0, R0, R3, !PT ;  /* 0x0000000300007209 */ /* 0x002fe40007810000 */
[----:B------:R-:W-:-:S03]  /*111f0*/  FMNMX.FTZ R3, R211, R2, !PT ;  /* 0x00000002d3037209 */ /* 0x000fc60007810000 */
[----:B------:R-:W1:Y:S01]  /*11200*/  SHFL.BFLY PT, R135, R0, 0x1, 0x1f ;  /* 0x0c201f0000877f89 */ /* 0x000e6200000e0000 */
[----:B------:R-:W-:-:S04]  /*11210*/  FMNMX.FTZ R3, R210, R3, !PT ;  /* 0x00000003d2037209 */ /* 0x000fc80007810000 */
[----:B------:R-:W-:-:S05]  /*11220*/  FMNMX.FTZ R3, R209, R3, !PT ;  /* 0x00000003d1037209 */ /* 0x000fca0007810000 */
[----:B------:R-:W4:Y:S01]  /*11230*/  SHFL.BFLY PT, R5, R3, 0x2, 0x1f ;  /* 0x0c401f0003057f89 */ /* 0x000f2200000e0000 */
[----:B--2---:R-:W-:Y:S02]  /*11240*/  FMNMX.FTZ R136, R136, R4, !PT ;  /* 0x0000000488887209 */ /* 0x004fe40007810000 */
[----:B---3--:R-:W-:-:S03]  /*11250*/  FMNMX.FTZ R134, R134, R6, !PT ;  /* 0x0000000686867209 */ /* 0x008fc60007810000 */
[C---:B------:R-:W-:Y:S01]  /*11260*/  FMUL.FTZ R2, R136.reuse, c[0x0][0x23c] ;  /* 0x00008f0088027a20 */ /* 0x040fe20000410000 */
[----:B------:R-:W-:Y:S01]  /*11270*/  FSETP.NEU.FTZ.AND P4, PT, R136, -INF , PT ;  /* 0xff8000008800780b */ /* 0x000fe20003f9d000 */
[----:B------:R-:W2:Y:S03]  /*11280*/  SHFL.BFLY PT, R6, R134, 0x1, 0x1f ;  /* 0x0c201f0086067f89 */ /* 0x000ea600000e0000 */
[----:B------:R-:W-:Y:S02]  /*11290*/  FSEL R2, R2, RZ, P4 ;  /* 0x000000ff02027208 */ /* 0x000fe40002000000 */
[----:B-1----:R-:W-:-:S03]  /*112a0*/  FMNMX.FTZ R135, R0, R135, !PT ;  /* 0x0000008700877209 */ /* 0x002fc60007810000 */
[--C-:B------:R-:W-:Y:S02]  /*112b0*/  FFMA.FTZ R0, R25, c[0x0][0x23c], -R2.reuse ;  /* 0x00008f0019007a23 */ /* 0x100fe40000010802 */
[----:B------:R-:W-:Y:S01]  /*112c0*/  FFMA.FTZ R4, R245, c[0x0][0x23c], -R2 ;  /* 0x00008f00f5047a23 */ /* 0x000fe20000010802 */
[C---:B------:R-:W-:Y:S01]  /*112d0*/  FSETP.NEU.FTZ.AND P3, PT, R135.reuse, -INF , PT ;  /* 0xff8000008700780b */ /* 0x040fe20003f7d000 */
[----:B------:R-:W-:Y:S01]  /*112e0*/  FMUL.FTZ R25, R135, c[0x0][0x23c] ;  /* 0x00008f0087197a20 */ /* 0x000fe20000410000 */
[----:B------:R1:W-:Y:S01]  /*112f0*/  MUFU.EX2 R249, R0 ;  /* 0x0000000000f97308 */ /* 0x0003e20000000800 */
[----:B----4-:R-:W-:-:S03]  /*11300*/  FMNMX.FTZ R3, R3, R5, !PT ;  /* 0x0000000503037209 */ /* 0x010fc60007810000 */
[----:B------:R-:W-:-:S04]  /*11310*/  FSEL R25, R25, RZ, P3 ;  /* 0x000000ff19197208 */ /* 0x000fc80001800000 */
[----:B------:R3:W-:Y:S01]  /*11320*/  MUFU.EX2 R239, R4 ;  /* 0x0000000400ef7308 */ /* 0x0007e20000000800 */
[----:B-1----:R-:W-:-:S07]  /*11330*/  FFMA.FTZ R0, R24, c[0x0][0x23c], -R2 ;  /* 0x00008f0018007a23 */ /* 0x002fce0000010802 */
[----:B------:R1:W-:Y:S01]  /*11340*/  MUFU.EX2 R229, R0 ;  /* 0x0000000000e57308 */ /* 0x0003e20000000800 */
[----:B---3--:R-:W-:-:S07]  /*11350*/  FFMA.FTZ R4, R26, c[0x0][0x23c], -R2 ;  /* 0x00008f001a047a23 */ /* 0x008fce0000010802 */
[----:B------:R3:W-:Y:S01]  /*11360*/  MUFU.EX2 R141, R4 ;  /* 0x00000004008d7308 */ /* 0x0007e20000000800 */
[----:B--2---:R-:W-:Y:S01]  /*11370*/  FMNMX.FTZ R134, R134, R6, !PT ;  /* 0x0000000686867209 */ /* 0x004fe20007810000 */
[----:B-1----:R-:W-:-:S06]  /*11380*/  FFMA.FTZ R0, R252, c[0x0][0x23c], -R25 ;  /* 0x00008f00fc007a23 */ /* 0x002fcc0000010819 */
[----:B------:R1:W-:Y:S01]  /*11390*/  MUFU.EX2 R238, R0 ;  /* 0x0000000000ee7308 */ /* 0x0003e20000000800 */
[----:B---3--:R-:W2:Y:S01]  /*113a0*/  SHFL.BFLY PT, R4, R3, 0x1, 0x1f ;  /* 0x0c201f0003047f89 */ /* 0x008ea200000e0000 */
[C---:B------:R-:W-:Y:S01]  /*113b0*/  FMUL.FTZ R24, R134.reuse, c[0x0][0x23c] ;  /* 0x00008f0086187a20 */ /* 0x040fe20000410000 */
[----:B------:R-:W-:Y:S01]  /*113c0*/  FSETP.NEU.FTZ.AND P2, PT, R134, -INF , PT ;  /* 0xff8000008600780b */ /* 0x000fe20003f5d000 */
[----:B-1----:R-:W-:-:S04]  /*113d0*/  FFMA.FTZ R0, R19, c[0x0][0x23c], -R25 ;  /* 0x00008f0013007a23 */ /* 0x002fc80000010819 */
[----:B------:R1:W-:Y:S01]  /*113e0*/  MUFU.EX2 R140, R0 ;  /* 0x00000000008c7308 */ /* 0x0003e20000000800 */
[----:B------:R-:W-:Y:S01]  /*113f0*/  FSEL R24, R24, RZ, P2 ;  /* 0x000000ff18187208 */ /* 0x000fe20001000000 */
[----:B-1----:R-:W-:-:S06]  /*11400*/  FFMA.FTZ R0, R18, c[0x0][0x23c], -R25 ;  /* 0x00008f0012007a23 */ /* 0x002fcc0000010819 */
[----:B------:R1:W-:Y:S01]  /*11410*/  MUFU.EX2 R248, R0 ;  /* 0x0000000000f87308 */ /* 0x0003e20000000800 */
[----:B--2---:R-:W-:Y:S01]  /*11420*/  FMNMX.FTZ R3, R3, R4, !PT ;  /* 0x0000000403037209 */ /* 0x004fe20007810000 */
[----:B-1----:R-:W-:-:S06]  /*11430*/  FFMA.FTZ R0, R17, c[0x0][0x23c], -R25 ;  /* 0x00008f0011007a23 */ /* 0x002fcc0000010819 */
[----:B------:R1:W-:Y:S01]  /*11440*/  MUFU.EX2 R230, R0 ;  /* 0x0000000000e67308 */ /* 0x0003e20000000800 */
[C---:B------:R-:W-:Y:S01]  /*11450*/  FMUL.FTZ R26, R3.reuse, c[0x0][0x23c] ;  /* 0x00008f00031a7a20 */ /* 0x040fe20000410000 */
[----:B------:R-:W-:Y:S01]  /*11460*/  FSETP.NEU.FTZ.AND P1, PT, R3, -INF , PT ;  /* 0xff8000000300780b */ /* 0x000fe20003f3d000 */
[----:B-1----:R-:W-:-:S05]  /*11470*/  FFMA.FTZ R0, R247, c[0x0][0x23c], -R24 ;  /* 0x00008f00f7007a23 */ /* 0x002fca0000010818 */
[----:B------:R1:W-:Y:S01]  /*11480*/  MUFU.EX2 R237, R0 ;  /* 0x0000000000ed7308 */ /* 0x0003e20000000800 */
[----:B------:R-:W-:Y:S01]  /*11490*/  FSEL R26, R26, RZ, P1 ;  /* 0x000000ff1a1a7208 */ /* 0x000fe20000800000 */
[--C-:B-1----:R-:W-:Y:S01]  /*114a0*/  FFMA.FTZ R0, R16, c[0x0][0x23c], -R24.reuse ;  /* 0x00008f0010007a23 */ /* 0x102fe20000010818 */
[----:B------:R1:W-:Y:S05]  /*114b0*/  STL [R1+0xc0], R232 ;  /* 0x0000c0e801007387 */ /* 0x0003ea0000100800 */
[----:B------:R2:W-:Y:S01]  /*114c0*/  MUFU.EX2 R43, R0 ;  /* 0x00000000002b7308 */ /* 0x0005e20000000800 */
[----:B------:R-:W-:Y:S01]  /*114d0*/  FSEL R4, R136, RZ, P4 ;  /* 0x000000ff88047208 */ /* 0x000fe20002000000 */
[----:B------:R-:W3:Y:S01]  /*114e0*/  LDSM.16.MT88.4 R16, [R233+0xc000] ;  /* 0x00c00000e910783b */ /* 0x000ee20000004200 */
[----:B--2---:R-:W-:-:S05]  /*114f0*/  FFMA.FTZ R0, R15, c[0x0][0x23c], -R24 ;  /* 0x00008f000f007a23 */ /* 0x004fca0000010818 */
[----:B------:R2:W-:Y:S02]  /*11500*/  MUFU.EX2 R245, R0 ;  /* 0x0000000000f57308 */ /* 0x0005e40000000800 */
[----:B--2---:R-:W-:-:S06]  /*11510*/  FFMA.FTZ R0, R14, c[0x0][0x23c], -R24 ;  /* 0x00008f000e007a23 */ /* 0x004fcc0000010818 */
[----:B------:R2:W-:Y:S01]  /*11520*/  MUFU.EX2 R143, R0 ;  /* 0x00000000008f7308 */ /* 0x0005e20000000800 */
[----:B------:R-:W-:Y:S02]  /*11530*/  FADD.FTZ R4, R11, -R4 ;  /* 0x800000040b047221 */ /* 0x000fe40000010000 */
[----:B--2---:R-:W-:-:S05]  /*11540*/  FFMA.FTZ R0, R246, c[0x0][0x23c], -R26 ;  /* 0x00008f00f6007a23 */ /* 0x004fca000001081a */
[----:B-1----:R1:W-:Y:S01]  /*11550*/  MUFU.EX2 R232, R0 ;  /* 0x0000000000e87308 */ /* 0x0023e20000000800 */
[----:B------:R-:W-:Y:S02]  /*11560*/  FMUL.FTZ R46, R4, c[0x0][0x23c] ;  /* 0x00008f00042e7a20 */ /* 0x000fe40000410000 */
[----:B-1----:R-:W-:-:S05]  /*11570*/  FFMA.FTZ R0, R13, c[0x0][0x23c], -R26 ;  /* 0x00008f000d007a23 */ /* 0x002fca000001081a */
[----:B------:R1:W-:Y:S02]  /*11580*/  MUFU.EX2 R42, R0 ;  /* 0x00000000002a7308 */ /* 0x0003e40000000800 */
[----:B-1----:R-:W-:-:S06]  /*11590*/  FFMA.FTZ R0, R12, c[0x0][0x23c], -R26 ;  /* 0x00008f000c007a23 */ /* 0x002fcc000001081a */
[----:B------:R-:W1:Y:S01]  /*115a0*/  MUFU.EX2 R46, R46 ;  /* 0x0000002e002e7308 */ /* 0x000e620000000800 */
[----:B------:R-:W2:Y:S07]  /*115b0*/  LDSM.16.MT88.4 R12, [R234+0xc000] ;  /* 0x00c00000ea0c783b */ /* 0x000eae0000004200 */
[----:B------:R4:W-:Y:S02]  /*115c0*/  MUFU.EX2 R231, R0 ;  /* 0x0000000000e77308 */ /* 0x0009e40000000800 */
[----:B----4-:R-:W-:-:S05]  /*115d0*/  FSEL R0, R135, RZ, P3 ;  /* 0x000000ff87007208 */ /* 0x010fca0001800000 */
        /* <DEDUP_REMOVED lines=9> */
[----:B------:R-:W1:Y:S01]  /*11670*/  MUFU.EX2 R47, R47 ;  /* 0x0000002f002f7308 */ /* 0x000e620000000800 */
[----:B----4-:R-:W-:-:S07]  /*11680*/  FFMA.FTZ R0, R7, c[0x0][0x23c], -R26 ;  /* 0x00008f0007007a23 */ /* 0x010fce000001081a */
[----:B------:R-:W4:Y:S08]  /*11690*/  MUFU.EX2 R48, R4 ;  /* 0x0000000400307308 */ /* 0x000f300000000800 */
[----:B------:R-:W2:Y:S01]  /*116a0*/  MUFU.EX2 R142, R0 ;  /* 0x00000000008e7308 */ /* 0x000ea20000000800 */
[-C--:B-1----:R-:W-:Y:S01]  /*116b0*/  FMUL.FTZ R148, R148, R46.reuse ;  /* 0x0000002e94947220 */ /* 0x082fe20000410000 */
[----:B------:R-:W-:Y:S01]  /*116c0*/  F2FP.PACK_AB R8, R141, R239 ;  /* 0x000000ef8d08723e */ /* 0x000fe200000000ff */
[----:B------:R-:W-:Y:S01]  /*116d0*/  FMUL.FTZ R149, R149, R46 ;  /* 0x0000002e95957220 */ /* 0x000fe20000410000 */
[----:B------:R-:W-:Y:S01]  /*116e0*/  F2FP.PACK_AB R9, R140, R238 ;  /* 0x000000ee8c09723e */ /* 0x000fe200000000ff */
[----:B------:R-:W-:Y:S01]  /*116f0*/  FMUL.FTZ R150, R150, R47 ;  /* 0x0000002f96967220 */ /* 0x000fe20000410000 */
[----:B------:R-:W-:Y:S01]  /*11700*/  F2FP.PACK_AB R10, R229, R249 ;  /* 0x000000f9e50a723e */ /* 0x000fe200000000ff */
[----:B------:R-:W-:Y:S01]  /*11710*/  FMUL.FTZ R151, R151, R47 ;  /* 0x0000002f97977220 */ /* 0x000fe20000410000 */
[----:B------:R-:W-:Y:S01]  /*11720*/  F2FP.PACK_AB R11, R230, R248 ;  /* 0x000000f8e60b723e */ /* 0x000fe200000000ff */
[-C--:B----4-:R-:W-:Y:S01]  /*11730*/  FMUL.FTZ R144, R144, R48.reuse ;  /* 0x0000003090907220 */ /* 0x090fe20000410000 */
[----:B------:R-:W-:Y:S01]  /*11740*/  F2FP.PACK_AB R4, R43, R237 ;  /* 0x000000ed2b04723e */ /* 0x000fe200000000ff */
[----:B------:R-:W-:Y:S01]  /*11750*/  FMUL.FTZ R145, R145, R48 ;  /* 0x0000003091917220 */ /* 0x000fe20000410000 */
[----:B------:R-:W-:Y:S01]  /*11760*/  F2FP.PACK_AB R5, R42, R232 ;  /* 0x000000e82a05723e */ /* 0x000fe200000000ff */
[----:B------:R-:W-:Y:S01]  /*11770*/  FMUL.FTZ R146, R146, R49 ;  /* 0x0000003192927220 */ /* 0x000fe20000410000 */
[----:B------:R-:W-:Y:S01]  /*11780*/  F2FP.PACK_AB R6, R143, R245 ;  /* 0x000000f58f06723e */ /* 0x000fe200000000ff */
[----:B------:R-:W-:Y:S01]  /*11790*/  FMUL.FTZ R147, R147, R49 ;  /* 0x0000003193937220 */ /* 0x000fe20000410000 */
[----:B--2---:R-:W-:Y:S01]  /*117a0*/  F2FP.PACK_AB R7, R142, R231 ;  /* 0x000000e78e07723e */ /* 0x004fe200000000ff */
[----:B------:R-:W-:-:S02]  /*117b0*/  FMUL.FTZ R152, R152, R48 ;  /* 0x0000003098987220 */ /* 0x000fc40000410000 */
[----:B------:R-:W-:Y:S02]  /*117c0*/  FMUL.FTZ R153, R153, R48 ;  /* 0x0000003099997220 */ /* 0x000fe40000410000 */
[-C--:B------:R-:W-:Y:S02]  /*117d0*/  FMUL.FTZ R154, R154, R49.reuse ;  /* 0x000000319a9a7220 */ /* 0x080fe40000410000 */
[----:B------:R-:W-:Y:S02]  /*117e0*/  FMUL.FTZ R155, R155, R49 ;  /* 0x000000319b9b7220 */ /* 0x000fe40000410000 */
[-C--:B------:R-:W-:Y:S02]  /*117f0*/  FMUL.FTZ R156, R156, R46.reuse ;  /* 0x0000002e9c9c7220 */ /* 0x080fe40000410000 */
[----:B------:R-:W-:Y:S02]  /*11800*/  FMUL.FTZ R157, R157, R46 ;  /* 0x0000002e9d9d7220 */ /* 0x000fe40000410000 */
[----:B------:R-:W-:-:S02]  /*11810*/  FMUL.FTZ R158, R158, R47 ;  /* 0x0000002f9e9e7220 */ /* 0x000fc40000410000 */
[----:B------:R-:W-:Y:S01]  /*11820*/  FMUL.FTZ R159, R159, R47 ;  /* 0x0000002f9f9f7220 */ /* 0x000fe20000410000 */
[-C--:B---3--:R-:W-:Y:S08]  /*11830*/  HMMA.16816.F32 R148, R8, R16.reuse, R148 ;  /* 0x000000100894723c */ /* 0x088ff00000001894 */
        /* <DEDUP_REMOVED lines=20> */
[-C--:B------:R-:W-:Y:S08]  /*11980*/  HMMA.16816.F32 R56, R8, R12.reuse, R160 ;  /* 0x0000000c0838723c */ /* 0x080ff000000018a0 */
[C---:B------:R-:W-:Y:S08]  /*11990*/  HMMA.16816.F32 R164, R4.reuse, R12, R164 ;  /* 0x0000000c04a4723c */ /* 0x040ff000000018a4 */
[-C--:B------:R-:W-:Y:S08]  /*119a0*/  HMMA.16816.F32 R168, R4, R14.reuse, R168 ;  /* 0x0000000e04a8723c */ /* 0x080ff000000018a8 */
[----:B------:R-:W-:Y:S01]  /*119b0*/  HMMA.16816.F32 R64, R8, R14, R172 ;  /* 0x0000000e0840723c */ /* 0x000fe200000018ac */
[----:B------:R-:W2:Y:S01]  /*119c0*/  LDSM.16.MT88.4 R12, [R235+0xc000] ;  /* 0x00c00000eb0c783b */ /* 0x000ea20000004200 */
[----:B------:R-:W-:Y:S01]  /*119d0*/  MOV R0, R20 ;  /* 0x0000001400007202 */ /* 0x000fe20000000f00 */
[----:B------:R-:W-:-:S02]  /*119e0*/  FMUL.FTZ R176, R176, R46 ;  /* 0x0000002eb0b07220 */ /* 0x000fc40000410000 */
[----:B------:R-:W-:Y:S02]  /*119f0*/  FMUL.FTZ R177, R177, R46 ;  /* 0x0000002eb1b17220 */ /* 0x000fe40000410000 */
[-C--:B------:R-:W-:Y:S02]  /*11a00*/  FMUL.FTZ R178, R178, R47.reuse ;  /* 0x0000002fb2b27220 */ /* 0x080fe40000410000 */
[----:B------:R-:W-:Y:S01]  /*11a10*/  FMUL.FTZ R179, R179, R47 ;  /* 0x0000002fb3b37220 */ /* 0x000fe20000410000 */
[----:B------:R-:W-:Y:S01]  /*11a20*/  MOV R163, R21 ;  /* 0x0000001500a37202 */ /* 0x000fe20000000f00 */
[----:B------:R-:W-:Y:S01]  /*11a30*/  FFMA.FTZ R0, R0, c[0x0][0x23c], -R2 ;  /* 0x00008f0000007a23 */ /* 0x000fe20000010802 */
[----:B------:R-:W-:-:S04]  /*11a40*/  MOV R156, R22 ;  /* 0x00000016009c7202 */ /* 0x000fc80000000f00 */
[----:B-1----:R-:W-:Y:S01]  /*11a50*/  HMMA.16816.F32 R60, R8, R16, R176 ;  /* 0x00000010083c723c */ /* 0x002fe200000018b0 */
[----:B------:R1:W-:Y:S01]  /*11a60*/  MUFU.EX2 R176, R0 ;  /* 0x0000000000b07308 */ /* 0x0003e20000000800 */
[----:B------:R-:W-:Y:S01]  /*11a70*/  MOV R157, R23 ;  /* 0x00000017009d7202 */ /* 0x000fe20000000f00 */
[-C--:B------:R-:W-:Y:S02]  /*11a80*/  FMUL.FTZ R192, R192, R46.reuse ;  /* 0x0000002ec0c07220 */ /* 0x080fe40000410000 */
        /* <DEDUP_REMOVED lines=11> */
[----:B-1----:R-:W-:Y:S02]  /*11b40*/  FFMA.FTZ R0, R163, c[0x0][0x23c], -R2 ;  /* 0x00008f00a3007a23 */ /* 0x002fe40000010802 */
[-C--:B------:R-:W-:Y:S02]  /*11b50*/  FMUL.FTZ R204, R204, R46.reuse ;  /* 0x0000002ecccc7220 */ /* 0x080fe40000410000 */
[----:B------:R-:W-:Y:S01]  /*11b60*/  FMUL.FTZ R205, R205, R46 ;  /* 0x0000002ecdcd7220 */ /* 0x000fe20000410000 */
[----:B------:R1:W-:Y:S01]  /*11b70*/  MUFU.EX2 R163, R0 ;  /* 0x0000000000a37308 */ /* 0x0003e20000000800 */
[-C--:B------:R-:W-:Y:S02]  /*11b80*/  FMUL.FTZ R206, R206, R47.reuse ;  /* 0x0000002fcece7220 */ /* 0x080fe40000410000 */
[----:B------:R-:W-:Y:S01]  /*11b90*/  FMUL.FTZ R207, R207, R47 ;  /* 0x0000002fcfcf7220 */ /* 0x000fe20000410000 */
[----:B--2---:R-:W-:Y:S01]  /*11ba0*/  HMMA.16816.F32 R192, R8, R12, R192 ;  /* 0x0000000c08c0723c */ /* 0x004fe200000018c0 */
        /* <DEDUP_REMOVED lines=15> */
[----:B------:R-:W-:Y:S01]  /*11ca0*/  MOV R247, R31 ;  /* 0x0000001f00f77202 */ /* 0x000fe20000000f00 */
[--C-:B-1----:R-:W-:Y:S01]  /*11cb0*/  FFMA.FTZ R0, R156, c[0x0][0x23c], -R2.reuse ;  /* 0x00008f009c007a23 */ /* 0x102fe20000010802 */
[C---:B------:R-:W-:Y:S01]  /*11cc0*/  HMMA.16816.F32 R196, R4.reuse, R12, R196 ;  /* 0x0000000c04c4723c */ /* 0x040fe200000018c4 */
[----:B------:R-:W-:Y:S01]  /*11cd0*/  MOV R159, R32 ;  /* 0x00000020009f7202 */ /* 0x000fe20000000f00 */
[----:B------:R-:W-:Y:S01]  /*11ce0*/  LDSM.16.MT88.4 R20, [R234+0xe000] ;  /* 0x00e00000ea14783b */ /* 0x000fe20000004200 */
[----:B------:R1:W-:Y:S01]  /*11cf0*/  MUFU.EX2 R162, R0 ;  /* 0x0000000000a27308 */ /* 0x0003e20000000800 */
[----:B------:R-:W-:Y:S01]  /*11d00*/  MOV R174, R248 ;  /* 0x000000f800ae7202 */ /* 0x000fe20000000f00 */
[----:B------:R-:W-:Y:S01]  /*11d10*/  FMUL.FTZ R120, R120, R48 ;  /* 0x0000003078787220 */ /* 0x000fe20000410000 */
[----:B------:R-:W-:Y:S02]  /*11d20*/  LDSM.16.MT88.4 R28, [R236+0xe000] ;  /* 0x00e00000ec1c783b */ /* 0x000fe40000004200 */
[----:B------:R-:W-:Y:S01]  /*11d30*/  HMMA.16816.F32 R200, R4, R14, R200 ;  /* 0x0000000e04c8723c */ /* 0x000fe200000018c8 */
[----:B-1----:R-:W-:-:S07]  /*11d40*/  FFMA.FTZ R0, R157, c[0x0][0x23c], -R2 ;  /* 0x00008f009d007a23 */ /* 0x002fce0000010802 */
[----:B------:R-:W-:Y:S01]  /*11d50*/  HMMA.16816.F32 R204, R8, R14, R204 ;  /* 0x0000000e08cc723c */ /* 0x000fe200000018cc */
[----:B------:R-:W1:Y:S01]  /*11d60*/  LDSM.16.MT88.4 R12, [R235+0xe000] ;  /* 0x00e00000eb0c783b */ /* 0x000e620000004200 */
[----:B------:R2:W-:Y:S02]  /*11d70*/  MUFU.EX2 R161, R0 ;  /* 0x0000000000a17308 */ /* 0x0005e40000000800 */
[----:B--2---:R-:W-:-:S06]  /*11d80*/  FFMA.FTZ R0, R250, c[0x0][0x23c], -R25 ;  /* 0x00008f00fa007a23 */ /* 0x004fcc0000010819 */
[----:B------:R2:W-:Y:S02]  /*11d90*/  MUFU.EX2 R250, R0 ;  /* 0x0000000000fa7308 */ /* 0x0005e40000000800 */
[----:B--2---:R-:W-:-:S06]  /*11da0*/  FFMA.FTZ R0, R251, c[0x0][0x23c], -R25 ;  /* 0x00008f00fb007a23 */ /* 0x004fcc0000010819 */
[----:B------:R2:W-:Y:S01]  /*11db0*/  MUFU.EX2 R251, R0 ;  /* 0x0000000000fb7308 */ /* 0x0005e20000000800 */
[----:B------:R-:W-:Y:S01]  /*11dc0*/  HMMA.16816.F32 R180, R4, R16, R180 ;  /* 0x0000001004b4723c */ /* 0x000fe200000018b4 */
[----:B--2---:R-:W-:-:S06]  /*11dd0*/  FFMA.FTZ R0, R252, c[0x0][0x23c], -R25 ;  /* 0x00008f00fc007a23 */ /* 0x004fcc0000010819 */
[----:B------:R2:W-:Y:S01]  /*11de0*/  MUFU.EX2 R252, R0 ;  /* 0x0000000000fc7308 */ /* 0x0005e20000000800 */
[----:B------:R-:W-:Y:S01]  /*11df0*/  HMMA.16816.F32 R184, R4, R18, R184 ;  /* 0x0000001204b8723c */ /* 0x000fe200000018b8 */
[----:B--2---:R-:W-:-:S06]  /*11e00*/  FFMA.FTZ R0, R158, c[0x0][0x23c], -R25 ;  /* 0x00008f009e007a23 */ /* 0x004fcc0000010819 */
[----:B------:R2:W-:Y:S01]  /*11e10*/  MUFU.EX2 R160, R0 ;  /* 0x0000000000a07308 */ /* 0x0005e20000000800 */
[----:B------:R-:W-:Y:S01]  /*11e20*/  HMMA.16816.F32 R188, R8, R18, R188 ;  /* 0x0000001208bc723c */ /* 0x000fe200000018bc */
[----:B------:R-:W3:Y:S01]  /*11e30*/  LDSM.16.MT88.4 R16, [R233+0xe000] ;  /* 0x00e00000e910783b */ /* 0x000ee20000004200 */
[----:B--2---:R-:W-:-:S05]  /*11e40*/  FFMA.FTZ R0, R246, c[0x0][0x23c], -R24 ;  /* 0x00008f00f6007a23 */ /* 0x004fca0000010818 */
[----:B------:R2:W-:Y:S01]  /*11e50*/  MUFU.EX2 R246, R0 ;  /* 0x0000000000f67308 */ /* 0x0005e20000000800 */
[-C--:B------:R-:W-:Y:S02]  /*11e60*/  FMUL.FTZ R121, R121, R48.reuse ;  /* 0x0000003079797220 */ /* 0x080fe40000410000 */
[-C--:B------:R-:W-:Y:S02]  /*11e70*/  FMUL.FTZ R124, R124, R48.reuse ;  /* 0x000000307c7c7220 */ /* 0x080fe40000410000 */
[----:B------:R-:W-:Y:S02]  /*11e80*/  FMUL.FTZ R125, R125, R48 ;  /* 0x000000307d7d7220 */ /* 0x000fe40000410000 */
[----:B------:R-:W-:Y:S02]  /*11e90*/  FMUL.FTZ R122, R122, R49 ;  /* 0x000000317a7a7220 */ /* 0x000fe40000410000 */
[----:B--2---:R-:W-:-:S04]  /*11ea0*/  FFMA.FTZ R0, R247, c[0x0][0x23c], -R24 ;  /* 0x00008f00f7007a23 */ /* 0x004fc80000010818 */
[----:B------:R2:W4:Y:S01]  /*11eb0*/  MUFU.EX2 R247, R0 ;  /* 0x0000000000f77308 */ /* 0x0005220000000800 */
[-C--:B------:R-:W-:Y:S02]  /*11ec0*/  FMUL.FTZ R123, R123, R49.reuse ;  /* 0x000000317b7b7220 */ /* 0x080fe40000410000 */
[-C--:B------:R-:W-:Y:S02]  /*11ed0*/  FMUL.FTZ R126, R126, R49.reuse ;  /* 0x000000317e7e7220 */ /* 0x080fe40000410000 */
[----:B------:R-:W-:Y:S02]  /*11ee0*/  FMUL.FTZ R127, R127, R49 ;  /* 0x000000317f7f7220 */ /* 0x000fe40000410000 */
[-C--:B------:R-:W-:Y:S02]  /*11ef0*/  FMUL.FTZ R116, R116, R46.reuse ;  /* 0x0000002e74747220 */ /* 0x080fe40000410000 */
[----:B------:R-:W-:Y:S02]  /*11f00*/  FMUL.FTZ R117, R117, R46 ;  /* 0x0000002e75757220 */ /* 0x000fe40000410000 */
[----:B------:R-:W-:-:S02]  /*11f10*/  FMUL.FTZ R118, R118, R47 ;  /* 0x0000002f76767220 */ /* 0x000fc40000410000 */
[--C-:B--2---:R-:W-:Y:S02]  /*11f20*/  FFMA.FTZ R0, R159, c[0x0][0x23c], -R24.reuse ;  /* 0x00008f009f007a23 */ /* 0x104fe40000010818 */
[-C--:B------:R-:W-:Y:S02]  /*11f30*/  FMUL.FTZ R119, R119, R47.reuse ;  /* 0x0000002f77777220 */ /* 0x080fe40000410000 */
[-C--:B------:R-:W-:Y:S01]  /*11f40*/  FMUL.FTZ R128, R128, R46.reuse ;  /* 0x0000002e80807220 */ /* 0x080fe20000410000 */
[----:B------:R2:W-:Y:S01]  /*11f50*/  MUFU.EX2 R248, R0 ;  /* 0x0000000000f87308 */ /* 0x0005e20000000800 */
[----:B------:R-:W-:Y:S02]  /*11f60*/  FMUL.FTZ R129, R129, R46 ;  /* 0x0000002e81817220 */ /* 0x000fe40000410000 */
[-C--:B------:R-:W-:Y:S02]  /*11f70*/  FMUL.FTZ R130, R130, R47.reuse ;  /* 0x0000002f82827220 */ /* 0x080fe40000410000 */
[----:B------:R-:W-:Y:S01]  /*11f80*/  FMUL.FTZ R131, R131, R47 ;  /* 0x0000002f83837220 */ /* 0x000fe20000410000 */
[----:B------:R-:W-:Y:S01]  /*11f90*/  MOV R175, R249 ;  /* 0x000000f900af7202 */ /* 0x000fe20000000f00 */
[----:B-1----:R-:W-:Y:S01]  /*11fa0*/  HMMA.16816.F32 R120, R4, R12, R120 ;  /* 0x0000000c0478723c */ /* 0x002fe20000001878 */
[----:B------:R-:W-:Y:S01]  /*11fb0*/  MOV R158, R229 ;  /* 0x000000e5009e7202 */ /* 0x000fe20000000f00 */
[----:B--2---:R-:W-:-:S06]  /*11fc0*/  FFMA.FTZ R0, R36, c[0x0][0x23c], -R24 ;  /* 0x00008f0024007a23 */ /* 0x004fcc0000010818 */
[----:B------:R-:W-:Y:S01]  /*11fd0*/  HMMA.16816.F32 R124, R4, R14, R124 ;  /* 0x0000000e047c723c */ /* 0x000fe2000000187c */
[----:B------:R1:W-:Y:S07]  /*11fe0*/  MUFU.EX2 R249, R0 ;  /* 0x0000000000f97308 */ /* 0x0003ee0000000800 */
[----:B------:R-:W-:Y:S01]  /*11ff0*/  HMMA.16816.F32 R116, R8, R12, R116 ;  /* 0x0000000c0874723c */ /* 0x000fe20000001874 */
[----:B------:R-:W-:-:S07]  /*12000*/  MOV R159, R230 ;  /* 0x000000e6009f7202 */ /* 0x000fce0000000f00 */
[----:B------:R-:W-:Y:S01]  /*12010*/  HMMA.16816.F32 R128, R8, R14, R128 ;  /* 0x0000000e0880723c */ /* 0x000fe20000001880 */
[----:B------:R-:W2:Y:S01]  /*12020*/  LDSM.16.MT88.4 R12, [R233+0xc800] ;  /* 0x00c80000e90c783b */ /* 0x000ea20000004200 */
[----:B-1----:R-:W-:-:S04]  /*12030*/  FFMA.FTZ R0, R37, c[0x0][0x23c], -R26 ;  /* 0x00008f0025007a23 */ /* 0x002fc8000001081a */
[----:B------:R1:W-:Y:S01]  /*12040*/  MUFU.EX2 R229, R0 ;  /* 0x0000000000e57308 */ /* 0x0003e20000000800 */
[----:B------:R-:W-:Y:S01]  /*12050*/  MOV R172, R231 ;  /* 0x000000e700ac7202 */ /* 0x000fe20000000f00 */
[-C--:B-----5:R-:W-:Y:S01]  /*12060*/  FMUL.FTZ R72, R72, R48.reuse ;  /* 0x0000003048487220 */ /* 0x0a0fe20000410000 */
[----:B------:R-:W-:Y:S01]  /*12070*/  MOV R173, R245 ;  /* 0x000000f500ad7202 */ /* 0x000fe20000000f00 */
[----:B------:R-:W-:Y:S02]  /*12080*/  FMUL.FTZ R73, R73, R48 ;  /* 0x0000003049497220 */ /* 0x000fe40000410000 */
[----:B-1----:R-:W-:-:S04]  /*12090*/  FFMA.FTZ R0, R38, c[0x0][0x23c], -R26 ;  /* 0x00008f0026007a23 */ /* 0x002fc8000001081a */
[----:B------:R1:W1:Y:S01]  /*120a0*/  MUFU.EX2 R230, R0 ;  /* 0x0000000000e67308 */ /* 0x0002620000000800 */
[-C--:B------:R-:W-:Y:S02]  /*120b0*/  FMUL.FTZ R76, R76, R48.reuse ;  /* 0x000000304c4c7220 */ /* 0x080fe40000410000 */
[----:B------:R-:W-:Y:S02]  /*120c0*/  FMUL.FTZ R77, R77, R48 ;  /* 0x000000304d4d7220 */ /* 0x000fe40000410000 */
[-C--:B------:R-:W-:Y:S02]  /*120d0*/  FMUL.FTZ R74, R74, R49.reuse ;  /* 0x000000314a4a7220 */ /* 0x080fe40000410000 */
[-C--:B------:R-:W-:Y:S02]  /*120e0*/  FMUL.FTZ R75, R75, R49.reuse ;  /* 0x000000314b4b7220 */ /* 0x080fe40000410000 */
[----:B------:R-:W-:Y:S02]  /*120f0*/  FMUL.FTZ R78, R78, R49 ;  /* 0x000000314e4e7220 */ /* 0x000fe40000410000 */
[----:B-1----:R-:W-:-:S04]  /*12100*/  FFMA.FTZ R0, R39, c[0x0][0x23c], -R26 ;  /* 0x00008f0027007a23 */ /* 0x002fc8000001081a */
[----:B------:R1:W-:Y:S01]  /*12110*/  MUFU.EX2 R231, R0 ;  /* 0x0000000000e77308 */ /* 0x0003e20000000800 */
[----:B------:R-:W-:Y:S02]  /*12120*/  FMUL.FTZ R79, R79, R49 ;  /* 0x000000314f4f7220 */ /* 0x000fe40000410000 */
        /* <DEDUP_REMOVED lines=9> */
[----:B------:R-:W1:Y:S01]  /*121c0*/  MUFU.EX2 R245, R0 ;  /* 0x0000000000f57308 */ /* 0x000e620000000800 */
[----:B---3--:R-:W-:Y:S01]  /*121d0*/  HMMA.16816.F32 R72, R4, R16, R72 ;  /* 0x000000100448723c */ /* 0x008fe20000001848 */
[-C--:B------:R-:W-:Y:S02]  /*121e0*/  FMUL.FTZ R88, R88, R48.reuse ;  /* 0x0000003058587220 */ /* 0x080fe40000410000 */
[----:B------:R-:W-:-:S02]  /*121f0*/  FMUL.FTZ R89, R89, R48 ;  /* 0x0000003059597220 */ /* 0x000fc40000410000 */
[----:B------:R-:W-:-:S03]  /*12200*/  FMUL.FTZ R90, R90, R49 ;  /* 0x000000315a5a7220 */ /* 0x000fc60000410000 */
[----:B------:R-:W-:Y:S01]  /*12210*/  HMMA.16816.F32 R76, R4, R18, R76 ;  /* 0x00000012044c723c */ /* 0x000fe2000000184c */
[----:B------:R-:W-:Y:S02]  /*12220*/  FMUL.FTZ R91, R91, R49 ;  /* 0x000000315b5b7220 */ /* 0x000fe40000410000 */
[-C--:B------:R-:W-:Y:S02]  /*12230*/  FMUL.FTZ R92, R92, R48.reuse ;  /* 0x000000305c5c7220 */ /* 0x080fe40000410000 */
[----:B------:R-:W-:-:S03]  /*12240*/  FMUL.FTZ R93, R93, R48 ;  /* 0x000000305d5d7220 */ /* 0x000fc60000410000 */
[----:B------:R-:W-:Y:S01]  /*12250*/  HMMA.16816.F32 R32, R8, R16, R68 ;  /* 0x000000100820723c */ /* 0x000fe20000001844 */
[-C--:B------:R-:W-:Y:S02]  /*12260*/  FMUL.FTZ R94, R94, R49.reuse ;  /* 0x000000315e5e7220 */ /* 0x080fe40000410000 */
[----:B------:R-:W-:Y:S02]  /*12270*/  FMUL.FTZ R95, R95, R49 ;  /* 0x000000315f5f7220 */ /* 0x000fe40000410000 */
[----:B------:R-:W-:-:S03]  /*12280*/  FMUL.FTZ R104, R104, R48 ;  /* 0x0000003068687220 */ /* 0x000fc60000410000 */
[----:B------:R-:W-:Y:S01]  /*12290*/  HMMA.16816.F32 R80, R8, R18, R80 ;  /* 0x000000120850723c */ /* 0x000fe20000001850 */
[----:B------:R-:W3:Y:S01]  /*122a0*/  LDSM.16.MT88.4 R16, [R236+0xc800] ;  /* 0x00c80000ec10783b */ /* 0x000ee20000004200 */
        /* <DEDUP_REMOVED lines=22> */
[----:B------:R-:W-:Y:S01]  /*12410*/  FMUL.FTZ R115, R115, R47 ;  /* 0x0000002f73737220 */ /* 0x000fe20000410000 */
[C---:B------:R-:W-:Y:S08]  /*12420*/  HMMA.16816.F32 R88, R4.reuse, R20, R88 ;  /* 0x000000140458723c */ /* 0x040ff00000001858 */
[C---:B------:R-:W-:Y:S08]  /*12430*/  HMMA.16816.F32 R92, R4.reuse, R22, R92 ;  /* 0x00000016045c723c */ /* 0x040ff0000000185c */
[C---:B------:R-:W-:Y:S08]  /*12440*/  HMMA.16816.F32 R104, R4.reuse, R28, R104 ;  /* 0x0000001c0468723c */ /* 0x040ff00000001868 */
[----:B------:R-:W-:Y:S07]  /*12450*/  HMMA.16816.F32 R108, R4, R30, R108 ;  /* 0x0000001e046c723c */ /* 0x000fee000000186c */
[----:B----4-:R-:W-:Y:S01]  /*12460*/  F2FP.PACK_AB R4, R247, R246 ;  /* 0x000000f6f704723e */ /* 0x010fe200000000ff */
[----:B------:R-:W-:Y:S01]  /*12470*/  HMMA.16816.F32 R84, R8, R20, R84 ;  /* 0x000000140854723c */ /* 0x000fe20000001854 */
[----:B------:R-:W-:-:S02]  /*12480*/  F2FP.PACK_AB R5, R230, R229 ;  /* 0x000000e5e605723e */ /* 0x000fc400000000ff */
[----:B------:R-:W-:Y:S02]  /*12490*/  F2FP.PACK_AB R6, R249, R248 ;  /* 0x000000f8f906723e */ /* 0x000fe400000000ff */
[----:B-1----:R-:W-:-:S03]  /*124a0*/  F2FP.PACK_AB R7, R245, R231 ;  /* 0x000000e7f507723e */ /* 0x002fc600000000ff */
[C---:B------:R-:W-:Y:S01]  /*124b0*/  HMMA.16816.F32 R96, R8.reuse, R22, R96 ;  /* 0x000000160860723c */ /* 0x040fe20000001860 */
[----:B------:R-:W-:Y:S01]  /*124c0*/  FFMA.FTZ R0, R226, c[0x0][0x23c], -R2 ;  /* 0x00008f00e2007a23 */ /* 0x000fe20000010802 */
[----:B------:R-:W-:Y:S06]  /*124d0*/  LDSM.16.MT88.4 R20, [R234+0xc800] ;  /* 0x00c80000ea14783b */ /* 0x000fec0000004200 */
[C---:B------:R-:W-:Y:S08]  /*124e0*/  HMMA.16816.F32 R100, R8.reuse, R28, R100 ;  /* 0x0000001c0864723c */ /* 0x040ff00000001864 */
[----:B------:R-:W-:Y:S08]  /*124f0*/  HMMA.16816.F32 R112, R8, R30, R112 ;  /* 0x0000001e0870723c */ /* 0x000ff00000001870 */
[----:B--2---:R-:W-:Y:S01]  /*12500*/  HMMA.16816.F32 R144, R4, R12, R144 ;  /* 0x0000000c0490723c */ /* 0x004fe20000001890 */
[----:B------:R-:W-:-:S07]  /*12510*/  F2FP.PACK_AB R8, R163, R176 ;  /* 0x000000b0a308723e */ /* 0x000fce00000000ff */
[----:B------:R-:W-:Y:S01]  /*12520*/  HMMA.16816.F32 R152, R4, R14, R152 ;  /* 0x0000000e0498723c */ /* 0x000fe20000001898 */
[----:B------:R-:W-:Y:S01]  /*12530*/  F2FP.PACK_AB R9, R251, R250 ;  /* 0x000000fafb09723e */ /* 0x000fe200000000ff */
[----:B------:R1:W-:Y:S01]  /*12540*/  MUFU.EX2 R226, R0 ;  /* 0x0000000000e27308 */ /* 0x0003e20000000800 */
[----:B------:R-:W-:Y:S01]  /*12550*/  F2FP.PACK_AB R10, R161, R162 ;  /* 0x000000a2a10a723e */ /* 0x000fe200000000ff */
[----:B------:R-:W-:Y:S01]  /*12560*/  LDSM.16.MT88.4 R28, [R233+0xe800] ;  /* 0x00e80000e91c783b */ /* 0x000fe20000004200 */
[----:B------:R-:W-:-:S07]  /*12570*/  F2FP.PACK_AB R11, R160, R252 ;  /* 0x000000fca00b723e */ /* 0x000fce00000000ff */
[C---:B------:R-:W-:Y:S08]  /*12580*/  HMMA.16816.F32 R148, R8.reuse, R12, R148 ;  /* 0x0000000c0894723c */ /* 0x040ff00000001894 */
[----:B------:R-:W-:Y:S01]  /*12590*/  HMMA.16816.F32 R52, R8, R14, R52 ;  /* 0x0000000e0834723c */ /* 0x000fe20000001834 */
[----:B------:R-:W2:Y:S01]  /*125a0*/  LDSM.16.MT88.4 R12, [R235+0xc800] ;  /* 0x00c80000eb0c783b */ /* 0x000ea20000004200 */
[----:B-1----:R-:W-:-:S04]  /*125b0*/  FFMA.FTZ R0, R225, c[0x0][0x23c], -R2 ;  /* 0x00008f00e1007a23 */ /* 0x002fc80000010802 */
[----:B------:R1:W4:Y:S02]  /*125c0*/  MUFU.EX2 R225, R0 ;  /* 0x0000000000e17308 */ /* 0x0003240000000800 */
[-C--:B---3--:R-:W-:Y:S08]  /*125d0*/  HMMA.16816.F32 R60, R8, R16.reuse, R60 ;  /* 0x00000010083c723c */ /* 0x088ff0000000183c */
[----:B------:R-:W-:Y:S01]  /*125e0*/  HMMA.16816.F32 R180, R4, R16, R180 ;  /* 0x0000001004b4723c */ /* 0x000fe200000018b4 */
[----:B-1----:R-:W-:-:S07]  /*125f0*/  FFMA.FTZ R0, R224, c[0x0][0x23c], -R2 ;  /* 0x00008f00e0007a23 */ /* 0x002fce0000010802 */
[-C--:B------:R-:W-:Y:S01]  /*12600*/  HMMA.16816.F32 R184, R4, R18.reuse, R184 ;  /* 0x0000001204b8723c */ /* 0x080fe200000018b8 */
[----:B------:R1:W-:Y:S07]  /*12610*/  MUFU.EX2 R224, R0 ;  /* 0x0000000000e07308 */ /* 0x0003ee0000000800 */
[----:B------:R-:W-:Y:S01]  /*12620*/  HMMA.16816.F32 R68, R8, R18, R188 ;  /* 0x000000120844723c */ /* 0x000fe200000018bc */
[----:B------:R-:W3:Y:S01]  /*12630*/  LDSM.16.MT88.4 R16, [R236+0xe800] ;  /* 0x00e80000ec10783b */ /* 0x000ee20000004200 */
[----:B-1----:R-:W-:-:S04]  /*12640*/  FFMA.FTZ R0, R223, c[0x0][0x23c], -R2 ;  /* 0x00008f00df007a23 */ /* 0x002fc80000010802 */
[----:B------:R1:W-:Y:S02]  /*12650*/  MUFU.EX2 R223, R0 ;  /* 0x0000000000df7308 */ /* 0x0003e40000000800 */
[----:B--2---:R-:W-:Y:S01]  /*12660*/  HMMA.16816.F32 R192, R8, R12, R192 ;  /* 0x0000000c08c0723c */ /* 0x004fe200000018c0 */
[----:B-1----:R-:W-:-:S05]  /*12670*/  FFMA.FTZ R0, R222, c[0x0][0x23c], -R25 ;  /* 0x00008f00de007a23 */ /* 0x002fca0000010819 */
[----:B------:R1:W-:Y:S02]  /*12680*/  MUFU.EX2 R222, R0 ;  /* 0x0000000000de7308 */ /* 0x0003e40000000800 */
[C---:B------:R-:W-:Y:S08]  /*12690*/  HMMA.16816.F32 R196, R4.reuse, R12, R196 ;  /* 0x0000000c04c4723c */ /* 0x040ff000000018c4 */
[----:B------:R-:W-:Y:S01]  /*126a0*/  HMMA.16816.F32 R200, R4, R14, R200 ;  /* 0x0000000e04c8723c */ /* 0x000fe200000018c8 */
[----:B-1----:R-:W-:-:S07]  /*126b0*/  FFMA.FTZ R0, R221, c[0x0][0x23c], -R25 ;  /* 0x00008f00dd007a23 */ /* 0x002fce0000010819 */
[----:B------:R-:W-:Y:S01]  /*126c0*/  HMMA.16816.F32 R204, R8, R14, R204 ;  /* 0x0000000e08cc723c */ /* 0x000fe200000018cc */
[----:B------:R-:W1:Y:S01]  /*126d0*/  LDSM.16.MT88.4 R12, [R235+0xe800] ;  /* 0x00e80000eb0c783b */ /* 0x000e620000004200 */
[----:B------:R2:W1:Y:S02]  /*126e0*/  MUFU.EX2 R221, R0 ;  /* 0x0000000000dd7308 */ /* 0x0004640000000800 */
[----:B--2---:R-:W-:-:S06]  /*126f0*/  FFMA.FTZ R0, R220, c[0x0][0x23c], -R25 ;  /* 0x00008f00dc007a23 */ /* 0x004fcc0000010819 */
[----:B------:R2:W-:Y:S01]  /*12700*/  MUFU.EX2 R220, R0 ;  /* 0x0000000000dc7308 */ /* 0x0005e20000000800 */
[----:B------:R-:W-:Y:S01]  /*12710*/  HMMA.16816.F32 R56, R8, R20, R56 ;  /* 0x000000140838723c */ /* 0x000fe20000001838 */
[----:B--2---:R-:W-:-:S06]  /*12720*/  FFMA.FTZ R0, R218, c[0x0][0x23c], -R25 ;  /* 0x00008f00da007a23 */ /* 0x004fcc0000010819 */
[----:B------:R2:W1:Y:S01]  /*12730*/  MUFU.EX2 R218, R0 ;  /* 0x0000000000da7308 */ /* 0x0004620000000800 */
[----:B------:R-:W-:Y:S01]  /*12740*/  HMMA.16816.F32 R164, R4, R20, R164 ;  /* 0x0000001404a4723c */ /* 0x000fe200000018a4 */
[----:B------:R-:W-:-:S07]  /*12750*/  MOV R191, R158 ;  /* 0x0000009e00bf7202 */ /* 0x000fce0000000f00 */
[----:B------:R-:W-:Y:S01]  /*12760*/  HMMA.16816.F32 R168, R4, R22, R168 ;  /* 0x0000001604a8723c */ /* 0x000fe200000018a8 */
[----:B--2---:R-:W-:-:S07]  /*12770*/  FFMA.FTZ R0, R217, c[0x0][0x23c], -R24 ;  /* 0x00008f00d9007a23 */ /* 0x004fce0000010818 */
[----:B------:R-:W-:Y:S01]  /*12780*/  HMMA.16816.F32 R64, R8, R22, R64 ;  /* 0x000000160840723c */ /* 0x000fe20000001840 */
[----:B------:R-:W2:Y:S01]  /*12790*/  LDSM.16.MT88.4 R20, [R234+0xe800] ;  /* 0x00e80000ea14783b */ /* 0x000ea20000004200 */
[----:B------:R1:W-:Y:S01]  /*127a0*/  MUFU.EX2 R217, R0 ;  /* 0x0000000000d97308 */ /* 0x0003e20000000800 */
[----:B------:R-:W-:Y:S02]  /*127b0*/  MOV R190, R159 ;  /* 0x0000009f00be7202 */ /* 0x000fe40000000f00 */
[----:B------:R-:W-:Y:S02]  /*127c0*/  MOV R189, R143 ;  /* 0x0000008f00bd7202 */ /* 0x000fe40000000f00 */
[----:B------:R-:W-:Y:S01]  /*127d0*/  MOV R188, R142 ;  /* 0x0000008e00bc7202 */ /* 0x000fe20000000f00 */
[----:B---3--:R-:W-:Y:S01]  /*127e0*/  HMMA.16816.F32 R104, R4, R16, R104 ;  /* 0x000000100468723c */ /* 0x008fe20000001868 */
[----:B-1----:R-:W-:-:S04]  /*127f0*/  FFMA.FTZ R0, R216, c[0x0][0x23c], -R24 ;  /* 0x00008f00d8007a23 */ /* 0x002fc80000010818 */
[----:B------:R1:W3:Y:S01]  /*12800*/  MUFU.EX2 R216, R0 ;  /* 0x0000000000d87308 */ /* 0x0002e20000000800 */
[----:B------:R-:W-:Y:S02]  /*12810*/  MOV R159, R141 ;  /* 0x0000008d009f7202 */ /* 0x000fe40000000f00 */
[----:B------:R-:W-:Y:S01]  /*12820*/  HMMA.16816.F32 R108, R4, R18, R108 ;  /* 0x00000012046c723c */ /* 0x000fe2000000186c */
[----:B------:R-:W-:-:S07]  /*12830*/  MOV R158, R140 ;  /* 0x0000008c009e7202 */ /* 0x000fce0000000f00 */
[----:B------:R-:W-:Y:S01]  /*12840*/  HMMA.16816.F32 R100, R8, R16, R100 ;  /* 0x000000100864723c */ /* 0x000fe20000001864 */
[----:B-1----:R-:W-:-:S07]  /*12850*/  FFMA.FTZ R0, R215, c[0x0][0x23c], -R24 ;  /* 0x00008f00d7007a23 */ /* 0x002fce0000010818 */
[----:B------:R-:W-:Y:S01]  /*12860*/  HMMA.16816.F32 R112, R8, R18, R112 ;  /* 0x000000120870723c */ /* 0x000fe20000001870 */
[----:B------:R-:W1:Y:S01]  /*12870*/  LDSM.16.MT88.4 R16, [R234+0xd000] ;  /* 0x00d00000ea10783b */ /* 0x000e620000004200 */
[----:B------:R2:W-:Y:S06]  /*12880*/  MUFU.EX2 R215, R0 ;  /* 0x0000000000d77308 */ /* 0x0005ec0000000800 */
[----:B------:R-:W-:Y:S01]  /*12890*/  HMMA.16816.F32 R72, R4, R28, R72 ;  /* 0x0000001c0448723c */ /* 0x000fe20000001848 */
[----:B------:R-:W-:-:S07]  /*128a0*/  MOV R156, R42 ;  /* 0x0000002a009c7202 */ /* 0x000fce0000000f00 */
[----:B------:R-:W-:Y:S01]  /*128b0*/  HMMA.16816.F32 R76, R4, R30, R76 ;  /* 0x0000001e044c723c */ /* 0x000fe2000000184c */
[----:B--2---:R-:W-:-:S07]  /*128c0*/  FFMA.FTZ R0, R213, c[0x0][0x23c], -R24 ;  /* 0x00008f00d5007a23 */ /* 0x004fce0000010818 */
[C---:B------:R-:W-:Y:S01]  /*128d0*/  HMMA.16816.F32 R140, R8.reuse, R28, R32 ;  /* 0x0000001c088c723c */ /* 0x040fe20000001820 */
[----:B------:R2:W-:Y:S07]  /*128e0*/  MUFU.EX2 R213, R0 ;  /* 0x0000000000d57308 */ /* 0x0005ee0000000800 */
[----:B------:R-:W-:Y:S01]  /*128f0*/  HMMA.16816.F32 R80, R8, R30, R80 ;  /* 0x0000001e0850723c */ /* 0x000fe20000001850 */
[----:B------:R-:W1:Y:S01]  /*12900*/  LDSM.16.MT88.4 R28, [R235+0xf000] ;  /* 0x00f00000eb1c783b */ /* 0x000e620000004200 */
[----:B------:R-:W-:-:S02]  /*12910*/  FFMA.FTZ R42, R139, c[0x0][0x23c], -R2 ;  /* 0x00008f008b2a7a23 */ /* 0x000fc40000010802 */
[----:B--2---:R-:W-:-:S04]  /*12920*/  FFMA.FTZ R0, R214, c[0x0][0x23c], -R26 ;  /* 0x00008f00d6007a23 */ /* 0x004fc8000001081a */
[----:B------:R2:W-:Y:S01]  /*12930*/  MUFU.EX2 R139, R0 ;  /* 0x00000000008b7308 */ /* 0x0005e20000000800 */
[----:B------:R-:W-:Y:S01]  /*12940*/  MOV R157, R43 ;  /* 0x0000002b009d7202 */ /* 0x000fe20000000f00 */
[----:B------:R-:W-:Y:S02]  /*12950*/  FFMA.FTZ R37, R137, c[0x0][0x23c], -R25 ;  /* 0x00008f0089257a23 */ /* 0x000fe40000010819 */
[--C-:B------:R-:W-:Y:S02]  /*12960*/  FFMA.FTZ R44, R44, c[0x0][0x23c], -R2.reuse ;  /* 0x00008f002c2c7a23 */ /* 0x100fe40000010802 */
[--C-:B------:R-:W-:Y:S02]  /*12970*/  FFMA.FTZ R43, R208, c[0x0][0x23c], -R2.reuse ;  /* 0x00008f00d02b7a23 */ /* 0x100fe40000010802 */
[----:B------:R-:W-:Y:S02]  /*12980*/  FFMA.FTZ R38, R138, c[0x0][0x23c], -R2 ;  /* 0x00008f008a267a23 */ /* 0x000fe40000010802 */
[----:B------:R-:W-:-:S02]  /*12990*/  FFMA.FTZ R2, R228, c[0x0][0x23c], -R26 ;  /* 0x00008f00e4027a23 */ /* 0x000fc4000001081a */
[----:B--2---:R-:W-:-:S04]  /*129a0*/  FFMA.FTZ R0, R219, c[0x0][0x23c], -R26 ;  /* 0x00008f00db007a23 */ /* 0x004fc8000001081a */
[----:B------:R2:W1:Y:S01]  /*129b0*/  MUFU.EX2 R137, R0 ;  /* 0x0000000000897308 */ /* 0x0004620000000800 */
[----:B------:R-:W-:Y:S01]  /*129c0*/  HMMA.16816.F32 R124, R4, R14, R124 ;  /* 0x0000000e047c723c */ /* 0x000fe2000000187c */
[--C-:B------:R-:W-:Y:S02]  /*129d0*/  FFMA.FTZ R36, R133, c[0x0][0x23c], -R25.reuse ;  /* 0x00008f0085247a23 */ /* 0x100fe40000010819 */
[----:B------:R-:W-:-:S04]  /*129e0*/  FFMA.FTZ R35, R132, c[0x0][0x23c], -R25 ;  /* 0x00008f0084237a23 */ /* 0x000fc80000010819 */
[----:B------:R-:W-:Y:S01]  /*129f0*/  MUFU.EX2 R133, R2 ;  /* 0x0000000200857308 */ /* 0x000fe20000000800 */
[----:B--2---:R-:W-:-:S07]  /*12a00*/  FFMA.FTZ R0, R227, c[0x0][0x23c], -R26 ;  /* 0x00008f00e3007a23 */ /* 0x004fce000001081a */
[----:B------:R-:W2:Y:S01]  /*12a10*/  MUFU.EX2 R132, R0 ;  /* 0x0000000000847308 */ /* 0x000ea20000000800 */
[----:B------:R-:W-:Y:S01]  /*12a20*/  HMMA.16816.F32 R84, R8, R20, R84 ;  /* 0x000000140854723c */ /* 0x000fe20000001854 */
[----:B------:R-:W-:-:S07]  /*12a30*/  MOV R219, R163 ;  /* 0x000000a300db7202 */ /* 0x000fce0000000f00 */
[----:B------:R-:W-:Y:S01]  /*12a40*/  HMMA.16816.F32 R96, R8, R22, R96 ;  /* 0x000000160860723c */ /* 0x000fe20000001860 */
[----:B------:R-:W-:-:S07]  /*12a50*/  MOV R138, R162 ;  /* 0x000000a2008a7202 */ /* 0x000fce0000000f00 */
[----:B------:R-:W-:Y:S01]  /*12a60*/  HMMA.16816.F32 R116, R8, R12, R116 ;  /* 0x0000000c0874723c */ /* 0x000fe20000001874 */
[----:B------:R-:W-:-:S07]  /*12a70*/  MOV R208, R161 ;  /* 0x000000a100d07202 */ /* 0x000fce0000000f00 */
[----:B------:R-:W-:Y:S01]  /*12a80*/  HMMA.16816.F32 R128, R8, R14, R128 ;  /* 0x0000000e0880723c */ /* 0x000fe20000001880 */
[----:B------:R-:W-:-:S06]  /*12a90*/  MOV R214, R160 ;  /* 0x000000a000d67202 */ /* 0x000fcc0000000f00 */
[----:B----4-:R-:W-:Y:S01]  /*12aa0*/  F2FP.PACK_AB R8, R225, R226 ;  /* 0x000000e2e108723e */ /* 0x010fe200000000ff */
[----:B------:R-:W-:Y:S01]  /*12ab0*/  HMMA.16816.F32 R88, R4, R20, R88 ;  /* 0x000000140458723c */ /* 0x000fe20000001858 */
[----:B------:R-:W-:Y:S02]  /*12ac0*/  F2FP.PACK_AB R9, R221, R222 ;  /* 0x000000dedd09723e */ /* 0x000fe400000000ff */
[----:B------:R-:W-:Y:S02]  /*12ad0*/  F2FP.PACK_AB R10, R223, R224 ;  /* 0x000000e0df0a723e */ /* 0x000fe400000000ff */
[----:B------:R-:W-:-:S03]  /*12ae0*/  F2FP.PACK_AB R11, R218, R220 ;  /* 0x000000dcda0b723e */ /* 0x000fc600000000ff */
[C---:B------:R-:W-:Y:S01]  /*12af0*/  HMMA.16816.F32 R92, R4.reuse, R22, R92 ;  /* 0x00000016045c723c */ /* 0x040fe2000000185c */
[----:B------:R-:W-:Y:S01]  /*12b00*/  FFMA.FTZ R34, R209, c[0x0][0x23c], -R26 ;  /* 0x00008f00d1227a23 */ /* 0x000fe2000001081a */
[----:B------:R-:W2:Y:S04]  /*12b10*/  LDSM.16.MT88.4 R20, [R233+0xd000] ;  /* 0x00d00000e914783b */ /* 0x000ea80000004200 */
[----:B------:R-:W4:Y:S02]  /*12b20*/  LDL.LU R209, [R1+0x80] ;  /* 0x0000800001d17983 */ /* 0x000f240000300800 */
[----:B------:R-:W-:Y:S02]  /*12b30*/  HMMA.16816.F32 R120, R4, R12, R120 ;  /* 0x0000000c0478723c */ /* 0x000fe40000001878 */
[----:B------:R-:W2:Y:S05]  /*12b40*/  LDSM.16.MT88.4 R12, [R236+0xd000] ;  /* 0x00d00000ec0c783b */ /* 0x000eaa0000004200 */
[----:B---3--:R-:W-:-:S02]  /*12b50*/  F2FP.PACK_AB R4, R216, R217 ;  /* 0x000000d9d804723e */ /* 0x008fc400000000ff */
[----:B-1----:R-:W-:Y:S02]  /*12b60*/  F2FP.PACK_AB R5, R137, R139 ;  /* 0x0000008b8905723e */ /* 0x002fe400000000ff */
[----:B------:R-:W-:Y:S02]  /*12b70*/  F2FP.PACK_AB R6, R213, R215 ;  /* 0x000000d7d506723e */ /* 0x000fe400000000ff */
[----:B--2---:R-:W-:Y:S01]  /*12b80*/  F2FP.PACK_AB R7, R133, R132 ;  /* 0x000000848507723e */ /* 0x004fe200000000ff */
[----:B------:R-:W-:Y:S08]  /*12b90*/  HMMA.16816.F32 R160, R8, R16, R56 ;  /* 0x0000001008a0723c */ /* 0x000ff00000001838 */
[----:B------:R-:W-:Y:S01]  /*12ba0*/  HMMA.16816.F32 R56, R4, R30, R124 ;  /* 0x0000001e0438723c */ /* 0x000fe2000000187c */
[----:B------:R-:W2:Y:S04]  /*12bb0*/  LDL.LU R125, [R1+0x74] ;  /* 0x00007400017d7983 */ /* 0x000ea80000300800 */
[----:B------:R-:W3:Y:S04]  /*12bc0*/  LDL.LU R126, [R1+0x78] ;  /* 0x00007800017e7983 */ /* 0x000ee80000300800 */
[----:B------:R-:W2:Y:S01]  /*12bd0*/  LDL.LU R127, [R1+0x7c] ;  /* 0x00007c00017f7983 */ /* 0x000ea20000300800 */
[----:B------:R-:W-:Y:S01]  /*12be0*/  MOV R227, R176 ;  /* 0x000000b000e37202 */ /* 0x000fe20000000f00 */
[----:B------:R-:W-:Y:S01]  /*12bf0*/  FFMA.FTZ R33, R51, c[0x0][0x23c], -R25 ;  /* 0x00008f0033217a23 */ /* 0x000fe20000010819 */
[----:B------:R-:W-:Y:S01]  /*12c00*/  HMMA.16816.F32 R148, R8, R20, R148 ;  /* 0x000000140894723c */ /* 0x000fe20000001894 */
[----:B------:R-:W-:-:S02]  /*12c10*/  FFMA.FTZ R45, R45, c[0x0][0x23c], -R24 ;  /* 0x00008f002d2d7a23 */ /* 0x000fc40000010818 */
[--C-:B------:R-:W-:Y:S02]  /*12c20*/  FFMA.FTZ R41, R41, c[0x0][0x23c], -R24.reuse ;  /* 0x00008f0029297a23 */ /* 0x100fe40000010818 */
[--C-:B------:R-:W-:Y:S02]  /*12c30*/  FFMA.FTZ R40, R40, c[0x0][0x23c], -R24.reuse ;  /* 0x00008f0028287a23 */ /* 0x100fe40000010818 */
[----:B------:R-:W-:Y:S01]  /*12c40*/  FFMA.FTZ R39, R50, c[0x0][0x23c], -R24 ;  /* 0x00008f0032277a23 */ /* 0x000fe20000010818 */
[----:B------:R-:W-:Y:S01]  /*12c50*/  HMMA.16816.F32 R176, R8, R12, R60 ;  /* 0x0000000c08b0723c */ /* 0x000fe2000000183c */
[--C-:B------:R-:W-:Y:S02]  /*12c60*/  FFMA.FTZ R32, R212, c[0x0][0x23c], -R26.reuse ;  /* 0x00008f00d4207a23 */ /* 0x100fe4000001081a */
[--C-:B------:R-:W-:Y:S02]  /*12c70*/  FFMA.FTZ R2, R211, c[0x0][0x23c], -R26.reuse ;  /* 0x00008f00d3027a23 */ /* 0x100fe4000001081a */
[----:B------:R-:W-:-:S02]  /*12c80*/  FFMA.FTZ R0, R210, c[0x0][0x23c], -R26 ;  /* 0x00008f00d2007a23 */ /* 0x000fc4000001081a */
[----:B------:R-:W1:Y:S01]  /*12c90*/  LDSM.16.MT88.4 R24, [R235+0xd000] ;  /* 0x00d00000eb18783b */ /* 0x000e620000004200 */
[C---:B------:R-:W-:Y:S08]  /*12ca0*/  HMMA.16816.F32 R144, R4.reuse, R20, R144 ;  /* 0x000000140490723c */ /* 0x040ff00000001890 */
[-C--:B------:R-:W-:Y:S08]  /*12cb0*/  HMMA.16816.F32 R152, R4, R22.reuse, R152 ;  /* 0x000000160498723c */ /* 0x080ff00000001898 */
[----:B------:R-:W-:Y:S01]  /*12cc0*/  HMMA.16816.F32 R52, R8, R22, R52 ;  /* 0x000000160834723c */ /* 0x000fe20000001834 */
[----:B------:R-:W1:Y:S07]  /*12cd0*/  LDSM.16.MT88.4 R20, [R233+0xf000] ;  /* 0x00f00000e914783b */ /* 0x000e6e0000004200 */
[C---:B------:R-:W-:Y:S08]  /*12ce0*/  HMMA.16816.F32 R164, R4.reuse, R16, R164 ;  /* 0x0000001004a4723c */ /* 0x040ff000000018a4 */
[-C--:B------:R-:W-:Y:S08]  /*12cf0*/  HMMA.16816.F32 R168, R4, R18.reuse, R168 ;  /* 0x0000001204a8723c */ /* 0x080ff000000018a8 */
[----:B------:R-:W-:Y:S01]  /*12d00*/  HMMA.16816.F32 R64, R8, R18, R64 ;  /* 0x000000120840723c */ /* 0x000fe20000001840 */
[----:B------:R-:W1:Y:S07]  /*12d10*/  LDSM.16.MT88.4 R16, [R234+0xf000] ;  /* 0x00f00000ea10783b */ /* 0x000e6e0000004200 */
[C---:B------:R-:W-:Y:S08]  /*12d20*/  HMMA.16816.F32 R180, R4.reuse, R12, R180 ;  /* 0x0000000c04b4723c */ /* 0x040ff000000018b4 */
[-C--:B------:R-:W-:Y:S08]  /*12d30*/  HMMA.16816.F32 R184, R4, R14.reuse, R184 ;  /* 0x0000000e04b8723c */ /* 0x080ff000000018b8 */
[----:B------:R-:W-:Y:S01]  /*12d40*/  HMMA.16816.F32 R60, R8, R14, R68 ;  /* 0x0000000e083c723c */ /* 0x000fe20000001844 */
[----:B------:R-:W1:Y:S01]  /*12d50*/  LDSM.16.MT88.4 R12, [R236+0xf000] ;  /* 0x00f00000ec0c783b */ /* 0x000e620000004200 */
[----:B------:R-:W-:-:S02]  /*12d60*/  MOV R212, R157 ;  /* 0x0000009d00d47202 */ /* 0x000fc40000000f00 */
[----:B------:R-:W-:-:S04]  /*12d70*/  MOV R211, R158 ;  /* 0x0000009e00d37202 */ /* 0x000fc80000000f00 */
        /* <DEDUP_REMOVED lines=22> */
[----:B------:R-:W-:Y:S01]  /*12ee0*/  HMMA.16816.F32 R20, R8, R22, R80 ;  /* 0x000000160814723c */ /* 0x000fe20000001850 */
[----:B------:R-:W-:-:S07]  /*12ef0*/  MOV R228, R156 ;  /* 0x0000009c00e47202 */ /* 0x000fce0000000f00 */
[----:B------:R-:W-:Y:S01]  /*12f00*/  HMMA.16816.F32 R16, R8, R18, R96 ;  /* 0x000000120810723c */ /* 0x000fe20000001860 */
[----:B------:R-:W-:-:S07]  /*12f10*/  MOV R210, R159 ;  /* 0x0000009f00d27202 */ /* 0x000fce0000000f00 */
[C---:B------:R-:W-:Y:S01]  /*12f20*/  HMMA.16816.F32 R12, R8.reuse, R14, R112 ;  /* 0x0000000e080c723c */ /* 0x040fe20000001870 */
[----:B------:R4:W-:Y:S01]  /*12f30*/  MUFU.EX2 R35, R2 ;  /* 0x0000000200237308 */ /* 0x0009e20000000800 */
[----:B------:R-:W-:Y:S01]  /*12f40*/  MOV R143, R173 ;  /* 0x000000ad008f7202 */ /* 0x000fe20000000f00 */
[----:B------:R-:W-:Y:S01]  /*12f50*/  LDSM.16.MT88.4 R156, [R233+0xd800] ;  /* 0x00d80000e99c783b */ /* 0x000fe20000004200 */
[----:B------:R-:W-:Y:S02]  /*12f60*/  MOV R142, R174 ;  /* 0x000000ae008e7202 */ /* 0x000fe40000000f00 */
[----:B------:R-:W-:Y:S01]  /*12f70*/  MOV R141, R175 ;  /* 0x000000af008d7202 */ /* 0x000fe20000000f00 */
[----:B------:R-:W-:Y:S01]  /*12f80*/  LDSM.16.MT88.4 R204, [R235+0xd800] ;  /* 0x00d80000ebcc783b */ /* 0x000fe20000004200 */
[----:B------:R-:W-:Y:S01]  /*12f90*/  HMMA.16816.F32 R28, R8, R30, R128 ;  /* 0x0000001e081c723c */ /* 0x000fe20000001880 */
[----:B------:R1:W-:Y:S02]  /*12fa0*/  MUFU.EX2 R32, R0 ;  /* 0x0000000000207308 */ /* 0x0003e40000000800 */
[----:B------:R-:W-:Y:S04]  /*12fb0*/  LDSM.16.MT88.4 R80, [R233+0xf800] ;  /* 0x00f80000e950783b */ /* 0x000fe80000004200 */
[----:B------:R-:W-:Y:S04]  /*12fc0*/  LDSM.16.MT88.4 R96, [R234+0xf800] ;  /* 0x00f80000ea60783b */ /* 0x000fe80000004200 */
[----:B------:R-:W-:Y:S01]  /*12fd0*/  LDSM.16.MT88.4 R112, [R236+0xf800] ;  /* 0x00f80000ec70783b */ /* 0x000fe20000004200 */
[----:B------:R-:W1:Y:S08]  /*12fe0*/  MUFU.EX2 R44, R44 ;  /* 0x0000002c002c7308 */ /* 0x000e700000000800 */
[----:B------:R-:W1:Y:S01]  /*12ff0*/  MUFU.EX2 R37, R37 ;  /* 0x0000002500257308 */ /* 0x000e620000000800 */
[----:B----4-:R-:W-:Y:S01]  /*13000*/  FFMA.FTZ R2, R209, R49, R232 ;  /* 0x00000031d1027223 */ /* 0x010fe200000100e8 */
[----:B------:R-:W-:-:S02]  /*13010*/  MOV R209, R172 ;  /* 0x000000ac00d17202 */ /* 0x000fc40000000f00 */
[----:B------:R-:W-:Y:S01]  /*13020*/  LDSM.16.MT88.4 R172, [R234+0xd800] ;  /* 0x00d80000eaac783b */ /* 0x000fe20000004200 */
[----:B------:R-:W-:Y:S01]  /*13030*/  FADD.FTZ R8, R228, R2 ;  /* 0x00000002e4087221 */ /* 0x000fe20000010000 */
[----:B------:R-:W-:Y:S02]  /*13040*/  MOV R228, R188 ;  /* 0x000000bc00e47202 */ /* 0x000fe40000000f00 */
[----:B------:R-:W-:Y:S01]  /*13050*/  MUFU.EX2 R45, R45 ;  /* 0x0000002d002d7308 */ /* 0x000fe20000000800 */
[----:B---3--:R-:W-:Y:S02]  /*13060*/  FFMA.FTZ R5, R126, R47, R238 ;  /* 0x0000002f7e057223 */ /* 0x008fe400000100ee */
[----:B--2---:R-:W-:Y:S02]  /*13070*/  FFMA.FTZ R4, R127, R48, R237 ;  /* 0x000000307f047223 */ /* 0x004fe400000100ed */
[----:B------:R-:W-:Y:S02]  /*13080*/  FADD.FTZ R10, R211, R5 ;  /* 0x00000005d30a7221 */ /* 0x000fe40000010000 */
[----:B------:R-:W-:-:S02]  /*13090*/  FADD.FTZ R9, R212, R4 ;  /* 0x00000004d4097221 */ /* 0x000fc40000010000 */
[----:B------:R-:W2:Y:S01]  /*130a0*/  LDSM.16.MT88.4 R4, [R235+0xf800] ;  /* 0x00f80000eb04783b */ /* 0x000ea20000004200 */
[----:B-1----:R-:W-:Y:S01]  /*130b0*/  FFMA.FTZ R0, R125, R46, R239 ;  /* 0x0000002e7d007223 */ /* 0x002fe200000100ef */
[----:B------:R-:W-:Y:S02]  /*130c0*/  MOV R212, R189 ;  /* 0x000000bd00d47202 */ /* 0x000fe40000000f00 */
[----:B------:R-:W-:Y:S01]  /*130d0*/  MOV R211, R190 ;  /* 0x000000be00d37202 */ /* 0x000fe20000000f00 */
[----:B------:R-:W-:Y:S01]  /*130e0*/  FADD.FTZ R0, R210, R0 ;  /* 0x00000000d2007221 */ /* 0x000fe20000010000 */
[----:B------:R-:W-:Y:S01]  /*130f0*/  MOV R210, R191 ;  /* 0x000000bf00d27202 */ /* 0x000fe20000000f00 */
[----:B------:R-:W1:Y:S01]  /*13100*/  MUFU.EX2 R41, R41 ;  /* 0x0000002900297308 */ /* 0x000e620000000800 */
[----:B------:R-:W3:Y:S07]  /*13110*/  LDSM.16.MT88.4 R188, [R236+0xd800] ;  /* 0x00d80000ecbc783b */ /* 0x000eee0000004200 */
[----:B------:R-:W-:Y:S08]  /*13120*/  MUFU.EX2 R40, R40 ;  /* 0x0000002800287308 */ /* 0x000ff00000000800 */
[----:B------:R-:W4:Y:S08]  /*13130*/  MUFU.EX2 R39, R39 ;  /* 0x0000002700277308 */ /* 0x000f300000000800 */
[----:B------:R-:W2:Y:S01]  /*13140*/  MUFU.EX2 R34, R34 ;  /* 0x0000002200227308 */ /* 0x000ea20000000800 */
[----:B------:R-:W-:-:S02]  /*13150*/  F2FP.PACK_AB R128, R51, R44 ;  /* 0x0000002c3380723e */ /* 0x000fc400000000ff */
[----:B------:R-:W-:Y:S02]  /*13160*/  F2FP.PACK_AB R129, R38, R37 ;  /* 0x000000252681723e */ /* 0x000fe400000000ff */
[----:B------:R-:W-:Y:S02]  /*13170*/  F2FP.PACK_AB R130, R50, R43 ;  /* 0x0000002b3282723e */ /* 0x000fe400000000ff */
[----:B------:R-:W-:Y:S01]  /*13180*/  F2FP.PACK_AB R131, R36, R42 ;  /* 0x0000002a2483723e */ /* 0x000fe200000000ff */
[----:B------:R-:W-:Y:S01]  /*13190*/  FADD.FTZ R2, R142, R10 ;  /* 0x0000000a8e027221 */ /* 0x000fe20000010000 */
[----:B-1----:R-:W-:Y:S01]  /*131a0*/  F2FP.PACK_AB R124, R41, R45 ;  /* 0x0000002d297c723e */ /* 0x002fe200000000ff */
[----:B------:R1:W5:Y:S01]  /*131b0*/  LDL.LU R239, [R1+0xcc] ;  /* 0x0000cc0001ef7983 */ /* 0x0003620000300800 */
[----:B------:R-:W-:Y:S02]  /*131c0*/  F2FP.PACK_AB R125, R35, R33 ;  /* 0x00000021237d723e */ /* 0x000fe400000000ff */
[----:B----4-:R-:W-:-:S02]  /*131d0*/  F2FP.PACK_AB R126, R39, R40 ;  /* 0x00000028277e723e */ /* 0x010fc400000000ff */
[----:B--2---:R-:W-:Y:S01]  /*131e0*/  F2FP.PACK_AB R127, R34, R32 ;  /* 0x00000020227f723e */ /* 0x004fe200000000ff */
[----:B------:R-:W-:Y:S01]  /*131f0*/  FADD.FTZ R0, R141, R0 ;  /* 0x000000008d007221 */ /* 0x000fe20000010000 */
[----:B------:R-:W-:Y:S01]  /*13200*/  HMMA.16816.F32 R116, R128, R4, R116 ;  /* 0x000000048074723c */ /* 0x000fe20000001874 */
[----:B------:R-:W-:Y:S01]  /*13210*/  FADD.FTZ R2, R211, R2 ;  /* 0x00000002d3027221 */ /* 0x000fe20000010000 */
[----:B------:R1:W5:Y:S01]  /*13220*/  LDL.LU R238, [R1+0xc8] ;  /* 0x0000c80001ee7983 */ /* 0x0003620000300800 */
[----:B------:R-:W-:-:S05]  /*13230*/  FADD.FTZ R0, R210, R0 ;  /* 0x00000000d2007221 */ /* 0x000fca0000010000 */
[----:B------:R-:W-:Y:S01]  /*13240*/  HMMA.16816.F32 R120, R124, R4, R120 ;  /* 0x000000047c78723c */ /* 0x000fe20000001878 */
[----:B------:R-:W-:Y:S01]  /*13250*/  FADD.FTZ R2, R250, R2 ;  /* 0x00000002fa027221 */ /* 0x000fe20000010000 */
[----:B------:R1:W5:Y:S05]  /*13260*/  LDL.LU R237, [R1+0xc4] ;  /* 0x0000c40001ed7983 */ /* 0x00036a0000300800 */
[----:B------:R-:W-:Y:S01]  /*13270*/  FADD.FTZ R5, R143, R9 ;  /* 0x000000098f057221 */ /* 0x000fe20000010000 */
[----:B------:R-:W-:Y:S01]  /*13280*/  HMMA.16816.F32 R148, R128, R156, R148 ;  /* 0x0000009c8094723c */ /* 0x000fe20000001894 */
[----:B------:R-:W-:Y:S01]  /*13290*/  FADD.FTZ R4, R209, R8 ;  /* 0x00000008d1047221 */ /* 0x000fe20000010000 */
[----:B------:R1:W5:Y:S01]  /*132a0*/  LDL.LU R232, [R1+0xc0] ;  /* 0x0000c00001e87983 */ /* 0x0003620000300800 */
[----:B------:R-:W-:-:S02]  /*132b0*/  FADD.FTZ R5, R212, R5 ;  /* 0x00000005d4057221 */ /* 0x000fc40000010000 */
[----:B------:R-:W-:Y:S02]  /*132c0*/  FADD.FTZ R8, R228, R4 ;  /* 0x00000004e4087221 */ /* 0x000fe40000010000 */
[----:B------:R-:W-:Y:S02]  /*132d0*/  FADD.FTZ R4, R227, R0 ;  /* 0x00000000e3047221 */ /* 0x000fe40000010000 */
[----:B------:R-:W-:Y:S02]  /*132e0*/  FADD.FTZ R0, R246, R5 ;  /* 0x00000005f6007221 */ /* 0x000fe40000010000 */
[----:B------:R-:W-:Y:S01]  /*132f0*/  FADD.FTZ R5, R229, R8 ;  /* 0x00000008e5057221 */ /* 0x000fe20000010000 */
[----:B------:R-:W-:Y:S01]  /*13300*/  HMMA.16816.F32 R144, R124, R156, R144 ;  /* 0x0000009c7c90723c */ /* 0x000fe20000001890 */
[----:B------:R-:W-:Y:S02]  /*13310*/  FADD.FTZ R4, R219, R4 ;  /* 0x00000004db047221 */ /* 0x000fe40000010000 */
[----:B------:R-:W-:-:S02]  /*13320*/  FADD.FTZ R2, R251, R2 ;  /* 0x00000002fb027221 */ /* 0x000fc40000010000 */
[----:B------:R-:W-:-:S03]  /*13330*/  FADD.FTZ R0, R247, R0 ;  /* 0x00000000f7007221 */ /* 0x000fc60000010000 */
[----:B------:R-:W-:Y:S01]  /*13340*/  HMMA.16816.F32 R152, R124, R158, R152 ;  /* 0x0000009e7c98723c */ /* 0x000fe20000001898 */
[----:B------:R-:W-:-:S07]  /*13350*/  FADD.FTZ R5, R230, R5 ;  /* 0x00000005e6057221 */ /* 0x000fce0000010000 */
[C---:B------:R-:W-:Y:S08]  /*13360*/  HMMA.16816.F32 R164, R124.reuse, R172, R164 ;  /* 0x000000ac7ca4723c */ /* 0x040ff000000018a4 */
        /* <DEDUP_REMOVED lines=72> */
.L_x_243:
[----:B-1----:R-:W-:-:S12]  /*137f0*/  UIADD3 UR8, UR21, -0x1, URZ ;  /* 0xffffffff15087890 */ /* 0x002fd8000fffe03f */
.L_x_250:
[----:B------:R-:W-:-:S13]  /*13800*/  ISETP.LE.AND P0, PT, RZ, UR8, PT ;  /* 0x00000008ff007c0c */ /* 0x000fda000bf03270 */
[----:B------:R-:W-:Y:S05]  /*13810*/  @!P0 BRA `(.L_x_251) ;  /* 0x00004e9000008947 */ /* 0x000fea0003800000 */
[----:B------:R-:W2:Y:S01]  /*13820*/  LDL.64 R8, [R1+0x90] ;  /* 0x0000900001087983 */ /* 0x000ea20000100a00 */
[----:B-----5:R-:W-:Y:S01]  /*13830*/  MOV R139, R3 ;  /* 0x00000003008b7202 */ /* 0x020fe20000000f00 */
[----:B------:R-:W-:Y:S02]  /*13840*/  IMAD.MOV.U32 R137, RZ, RZ, R135 ;  /* 0x000000ffff897224 */ /* 0x000fe400078e0087 */
[----:B-1----:R-:W3:Y:S01]  /*13850*/  LDL R0, [R1+0x98] ;  /* 0x0000980001007983 */ /* 0x002ee20000100800 */
        /* <DEDUP_REMOVED lines=10> */
.L_x_254:
        /* <DEDUP_REMOVED lines=24> */
[----:B------:R-:W-:Y:S01]  /*13a80*/  @!P3 LEA R16, P6, R2, c[0x0][0x168], 0x1 ;  /* 0x00005a000210ba11 */ /* 0x000fe200078c08ff */
        /* <DEDUP_REMOVED lines=15> */
[----:B------:R-:W-:Y:S02]  /*13b80*/  @!P3 LEA R10, P6, R0, c[0x0][0x168], 0x1 ;  /* 0x00005a00000aba11 */ /* 0x000fe400078c08ff */
[----:B------:R-:W-:Y:S01]  /*13b90*/  IADD3.X R2, R4, UR11, RZ, P5, !PT ;  /* 0x0000000b04027c10 */ /* 0x000fe2000affe4ff */
[----:B------:R1:W-:Y:S01]  /*13ba0*/  @P2 STS.128 [R244+0xa800], RZ ;  /* 0x00a800fff4002388 */ /* 0x0003e20000000c00 */
[C---:B------:R-:W-:Y:S02]  /*13bb0*/  IADD3 R3, P0, R0.reuse, UR7, RZ ;  /* 0x0000000700037c10 */ /* 0x040fe4000ff1e0ff */
[C-C-:B------:R-:W-:Y:S01]  /*13bc0*/  @!P3 LEA.HI.X R11, R0.reuse, c[0x0][0x16c], R2.reuse, 0x1, P6 ;  /* 0x00005b00000bba11 */ /* 0x140fe200030f0c02 */
[----:B------:R-:W-:Y:S01]  /*13bd0*/  @!PT LDS RZ, [RZ] ;  /* 0x00000000fffff984 */ /* 0x000fe20000000800 */
[----:B------:R-:W-:Y:S01]  /*13be0*/  @!PT LDS RZ, [RZ] ;  /* 0x00000000fffff984 */ /* 0x000fe20000000800 */
[----:B------:R-:W-:Y:S01]  /*13bf0*/  @!PT LDS RZ, [RZ] ;  /* 0x00000000fffff984 */ /* 0x000fe20000000800 */
[----:B------:R1:W-:Y:S01]  /*13c00*/  @!P2 LDGSTS.E.BYPASS.LTC128B.128 [R244+0xa800], [R12.64+0x80] ;  /* 0x0a8000800cf4afae */ /* 0x0003e2000b901d52 */
[C---:B------:R-:W-:Y:S02]  /*13c10*/  @!P3 LEA R8, P5, R3.reuse, c[0x0][0x168], 0x1 ;  /* 0x00005a000308ba11 */ /* 0x040fe400078a08ff */
[----:B--2---:R-:W-:Y:S01]  /*13c20*/  @!P2 LEA R6, P1, R0, c[0x0][0x168], 0x1 ;  /* 0x00005a000006aa11 */ /* 0x004fe200078208ff */
[----:B------:R1:W-:Y:S01]  /*13c30*/  @P3 STS.128 [R244+0x9000], RZ ;  /* 0x009000fff4003388 */ /* 0x0003e20000000c00 */
[----:B------:R-:W-:Y:S02]  /*13c40*/  IADD3.X R5, R2, UR11, RZ, P0, !PT ;  /* 0x0000000b02057c10 */ /* 0x000fe400087fe4ff */
[----:B------:R-:W-:Y:S01]  /*13c50*/  @!P2 LEA.HI.X R7, R0, c[0x0][0x16c], R2, 0x1, P1 ;  /* 0x00005b000007aa11 */ /* 0x000fe200008f0c02 */
[----:B------:R-:W-:Y:S01]  /*13c60*/  @!PT LDS RZ, [RZ] ;  /* 0x00000000fffff984 */ /* 0x000fe20000000800 */
[----:B------:R-:W-:Y:S01]  /*13c70*/  @!PT LDS RZ, [RZ] ;  /* 0x00000000fffff984 */ /* 0x000fe20000000800 */
[----:B------:R-:W-:Y:S01]  /*13c80*/  @!PT LDS RZ, [RZ] ;  /* 0x00000000fffff984 */ /* 0x000fe20000000800 */
[----:B------:R1:W-:Y:S01]  /*13c90*/  @!P3 LDGSTS.E.BYPASS.LTC128B.128 [R244+0x9000], [R10.64] ;  /* 0x090000000af4bfae */ /* 0x0003e2000b901d52 */
[C-C-:B------:R-:W-:Y:S02]  /*13ca0*/  @!P3 LEA.HI.X R9, R3.reuse, c[0x0][0x16c], R5.reuse, 0x1, P5 ;  /* 0x00005b000309ba11 */ /* 0x140fe400028f0c05 */
[C---:B------:R-:W-:Y:S01]  /*13cb0*/  @!P2 LEA R4, P0, R3.reuse, c[0x0][0x168], 0x1 ;  /* 0x00005a000304aa11 */ /* 0x040fe200078008ff */
        /* <DEDUP_REMOVED lines=18> */
.L_x_252:
[----:B------:R-:W2:Y:S01]  /*13de0*/  LDL.64 R4, [R1+0x88] ;  /* 0x0000880001047983 */ /* 0x000ea20000100a00 */
[----:B------:R-:W-:Y:S04]  /*13df0*/  DEPBAR.LE SB0, 0x0 ;  /* 0x000080000000791a */ /* 0x000fe80000000000 */
[----:B-1----:R-:W-:Y:S01]  /*13e00*/  MOV R2, UR8 ;  /* 0x0000000800027c02 */ /* 0x002fe20008000f00 */
[----:B------:R-:W-:Y:S01]  /*13e10*/  BAR.SYNC.DEFER_BLOCKING 0x0 ;  /* 0x0000000000007b1d */ /* 0x000fe20000010000 */
[----:B------:R-:W-:Y:S02]  /*13e20*/  USHF.R.S32.HI UR5, URZ, 0x1f, UR8 ;  /* 0x0000001f3f057899 */ /* 0x000fe40008011408 */
[----:B------:R-:W-:Y:S04]  /*13e30*/  UIMAD UR4, UR12, UR8, URZ ;  /* 0x000000080c0472a4 */ /* 0x000fe8000f8e023f */
        /* <DEDUP_REMOVED lines=14> */
[----:B------:R-:W-:Y:S02]  /*13f20*/  IADD3.X R2, R0, UR9, RZ, P1, !PT ;  /* 0x0000000900027c10 */ /* 0x000fe40008ffe4ff */
[C---:B------:R-:W-:Y:S01]  /*13f30*/  @!P2 LEA R12, P0, R3.reuse, c[0x0][0x170], 0x1 ;  /* 0x00005c00030caa11 */ /* 0x040fe200078008ff */
[----:B------:R-:W-:Y:S01]  /*13f40*/  @P2 STS.128 [R244+0xe000], RZ ;  /* 0x00e000fff4002388 */ /* 0x000fe20000000c00 */
[C-C-:B------:R-:W-:Y:S02]  /*13f50*/  @!P3 LEA.HI.X R15, R3.reuse, c[0x0][0x174], R2.reuse, 0x1, P4 ;  /* 0x00005d00030fba11 */ /* 0x140fe400020f0c02 */
[C---:B------:R-:W-:Y:S02]  /*13f60*/  @!P2 LEA.HI.X R13, R3.reuse, c[0x0][0x174], R2, 0x1, P0 ;  /* 0x00005d00030daa11 */ /* 0x040fe400000f0c02 */
[----:B------:R-:W-:Y:S03]  /*13f70*/  IADD3 R0, P1, R3, UR14, RZ ;  /* 0x0000000e03007c10 */ /* 0x000fe6000ff3e0ff */
[----:B------:R-:W-:Y:S01]  /*13f80*/  @!PT LDS RZ, [RZ] ;  /* 0x00000000fffff984 */ /* 0x000fe20000000800 */
[----:B------:R-:W-:Y:S01]  /*13f90*/  @!PT LDS RZ, [RZ] ;  /* 0x00000000fffff984 */ /* 0x000fe20000000800 */
[----:B------:R-:W-:Y:S01]  /*13fa0*/  @!PT LDS RZ, [RZ] ;  /* 0x00000000fffff984 */ /* 0x000fe20000000800 */
[----:B------:R2:W-:Y:S01]  /*13fb0*/  @!P2 LDGSTS.E.BYPASS.LTC128B.128 [R244+0xe000], [R16.64+0x80] ;  /* 0x0e00008010f4afae */ /* 0x0005e2000b901d52 */
[----:B------:R-:W-:Y:S02]  /*13fc0*/  @!P3 LEA R10, P5, R0, c[0x0][0x170], 0x1 ;  /* 0x00005c00000aba11 */ /* 0x000fe400078a08ff */
[----:B------:R-:W-:Y:S02]  /*13fd0*/  IADD3.X R3, R2, UR9, RZ, P1, !PT ;  /* 0x0000000902037c10 */ /* 0x000fe40008ffe4ff */
[C---:B------:R-:W-:Y:S02]  /*13fe0*/  @!P2 LEA R6, P1, R0.reuse, c[0x0][0x170], 0x1 ;  /* 0x00005c000006aa11 */ /* 0x040fe400078208ff */
[C-C-:B------:R-:W-:Y:S01]  /*13ff0*/  @!P3 LEA.HI.X R11, R0.reuse, c[0x0][0x174], R3.reuse, 0x1, P5 ;  /* 0x00005d00000bba11 */ /* 0x140fe200028f0c03 */
[----:B------:R-:W-:Y:S01]  /*14000*/  @P3 STS.128 [R244+0xc800], RZ ;  /* 0x00c800fff4003388 */ /* 0x000fe20000000c00 */
[C---:B------:R-:W-:Y:S02]  /*14010*/  @!P2 LEA.HI.X R7, R0.reuse, c[0x0][0x174], R3, 0x1, P1 ;  /* 0x00005d000007aa11 */ /* 0x040fe400008f0c03 */
[----:B------:R-:W-:Y:S04]  /*14020*/  IADD3 R2, P0, R0, UR14, RZ ;  /* 0x0000000e00027c10 */ /* 0x000fe8000ff1e0ff */
[C---:B------:R-:W-:Y:S01]  /*14030*/  @!P3 LEA R8, P4, R2.reuse, c[0x0][0x170], 0x1 ;  /* 0x00005c000208ba11 */ /* 0x040fe200078808ff */
[----:B------:R-:W-:Y:S01]  /*14040*/  @!PT LDS RZ, [RZ] ;  /* 0x00000000fffff984 */ /* 0x000fe20000000800 */
[----:B------:R-:W-:Y:S01]  /*14050*/  @!PT LDS RZ, [RZ] ;  /* 0x00000000fffff984 */ /* 0x000fe20000000800 */
[----:B------:R-:W-:Y:S01]  /*14060*/  @!PT LDS RZ, [RZ] ;  /* 0x00000000fffff984 */ /* 0x000fe20000000800 */
[----:B------:R3:W-:Y:S01]  /*14070*/  @!P3 LDGSTS.E.BYPASS.LTC128B.128 [R244+0xc800], [R14.64] ;  /* 0x0c8000000ef4bfae */ /* 0x0007e2000b901d52 */
[----:B-1----:R-:W-:Y:S02]  /*14080*/  IADD3.X R5, R3, UR9, RZ, P0, !PT ;  /* 0x0000000903057c10 */ /* 0x002fe400087fe4ff */
[C---:B------:R-:W-:Y:S02]  /*14090*/  @!P2 LEA R4, P0, R2.reuse, c[0x0][0x170], 0x1 ;  /* 0x00005c000204aa11 */ /* 0x040fe400078008ff */
[C-C-:B------:R-:W-:Y:S02]  /*140a0*/  @!P3 LEA.HI.X R9, R2.reuse, c[0x0][0x174], R5.reuse, 0x1, P4 ;  /* 0x00005d000209ba11 */ /* 0x140fe400020f0c05 */
[----:B------:R-:W-:Y:S01]  /*140b0*/  @!P2 LEA.HI.X R5, R2, c[0x0][0x174], R5, 0x1, P0 ;  /* 0x00005d000205aa11 */ /* 0x000fe200000f0c05 */
[----:B------:R-:W-:Y:S01]  /*140c0*/  @P2 STS.128 [R244+0xe800], RZ ;  /* 0x00e800fff4002388 */ /* 0x000fe20000000c00 */
[----:B------:R-:W-:Y:S07]  /*140d0*/  ISETP.LT.AND P4, PT, RZ, UR8, PT ;  /* 0x00000008ff007c0c */ /* 0x000fee000bf81270 */
[----:B------:R-:W-:Y:S01]  /*140e0*/  @!PT LDS RZ, [RZ] ;  /* 0x00000000fffff984 */ /* 0x000fe20000000800 */
[----:B------:R-:W-:Y:S01]  /*140f0*/  @!PT LDS RZ, [RZ] ;  /* 0x00000000fffff984 */ /* 0x000fe20000000800 */
[----:B------:R-:W-:Y:S01]  /*14100*/  @!PT LDS RZ, [RZ] ;  /* 0x00000000fffff984 */ /* 0x000fe20000000800 */
[----:B------:R3:W-:Y:S08]  /*14110*/  @!P2 LDGSTS.E.BYPASS.LTC128B.128 [R244+0xe800], [R12.64+0x80] ;  /* 0x0e8000800cf4afae */ /* 0x0007f0000b901d52 */
[----:B------:R-:W-:Y:S08]  /*14120*/  @P3 STS.128 [R244+0xd000], RZ ;  /* 0x00d000fff4003388 */ /* 0x000ff00000000c00 */
[----:B------:R-:W-:Y:S01]  /*14130*/  @!PT LDS RZ, [RZ] ;  /* 0x00000000fffff984 */ /* 0x000fe20000000800 */
[----:B------:R-:W-:Y:S01]  /*14140*/  @!PT LDS RZ, [RZ] ;  /* 0x00000000fffff984 */ /* 0x000fe20000000800 */
[----:B------:R-:W-:Y:S01]  /*14150*/  @!PT LDS RZ, [RZ] ;  /* 0x00000000fffff984 */ /* 0x000fe20000000800 */
[----:B------:R1:W-:Y:S08]  /*14160*/  @!P3 LDGSTS.E.BYPASS.LTC128B.128 [R244+0xd000], [R10.64] ;  /* 0x0d0000000af4bfae */ /* 0x0003f0000b901d52 */
[----:B------:R-:W-:Y:S08]  /*14170*/  @P2 STS.128 [R244+0xf000], RZ ;  /* 0x00f000fff4002388 */ /* 0x000ff00000000c00 */
        /* <DEDUP_REMOVED lines=14> */
[----:B------:R-:W-:Y:S08]  /*14260*/  LDSM.16.M88.4 R64, [R240] ;  /* 0x00000000f040783b */ /* 0x000ff00000000200 */
[----:B--2---:R-:W4:Y:S08]  /*14270*/  LDSM.16.M88.4 R16, [R232+0x8000] ;  /* 0x00800000e810783b */ /* 0x004f300000000200 */
[----:B------:R-:W1:Y:S08]  /*14280*/  LDSM.16.M88.4 R60, [R240+0x2000] ;  /* 0x00200000f03c783b */ /* 0x000e700000000200 */
[----:B------:R-:W2:Y:S08]  /*14290*/  LDSM.16.M88.4 R32, [R232+0x8800] ;  /* 0x00880000e820783b */ /* 0x000eb00000000200 */
[----:B------:R-:W0:Y:S08]  /*142a0*/  LDGDEPBAR ;  /* 0x00000000000079af */ /* 0x000e300000000000 */
[----:B------:R-:W5:Y:S01]  /*142b0*/  LDSM.16.M88.4 R48, [R232+0x9000] ;  /* 0x00900000e830783b */ /* 0x000f620000000200 */
[-C--:B----4-:R-:W-:Y:S07]  /*142c0*/  HMMA.16816.F32 R4, R64, R16.reuse, RZ ;  /* 0x000000104004723c */ /* 0x090fee00000018ff */
[----:B------:R-:W4:Y:S01]  /*142d0*/  LDSM.16.M88.4 R140, [R232+0x9800] ;  /* 0x00980000e88c783b */ /* 0x000f220000000200 */
[C---:B-1----:R-:W-:Y:S07]  /*142e0*/  HMMA.16816.F32 R8, R60.reuse, R16, RZ ;  /* 0x000000103c08723c */ /* 0x042fee00000018ff */
[----:B------:R-:W-:Y:S01]  /*142f0*/  LDSM.16.M88.4 R208, [R241] ;  /* 0x00000000f1d0783b */ /* 0x000fe20000000200 */
[-C--:B---3--:R-:W-:Y:S07]  /*14300*/  HMMA.16816.F32 R12, R60, R18.reuse, RZ ;  /* 0x000000123c0c723c */ /* 0x088fee00000018ff */
[----:B------:R-:W1:Y:S01]  /*14310*/  LDSM.16.M88.4 R212, [R239] ;  /* 0x00000000efd4783b */ /* 0x000e620000000200 */
[C---:B------:R-:W-:Y:S07]  /*14320*/  HMMA.16816.F32 R16, R64.reuse, R18, RZ ;  /* 0x000000124010723c */ /* 0x040fee00000018ff */
[----:B------:R-:W3:Y:S01]  /*14330*/  LDSM.16.M88.4 R216, [R241+0x2000] ;  /* 0x00200000f1d8783b */ /* 0x000ee20000000200 */
[-C--:B--2---:R-:W-:Y:S07]  /*14340*/  HMMA.16816.F32 R20, R64, R32.reuse, RZ ;  /* 0x000000204014723c */ /* 0x084fee00000018ff */
[----:B------:R-:W2:Y:S01]  /*14350*/  LDSM.16.M88.4 R220, [R239+0x800] ;  /* 0x00080000efdc783b */ /* 0x000ea20000000200 */
[C---:B------:R-:W-:Y:S07]  /*14360*/  HMMA.16816.F32 R24, R60.reuse, R32, RZ ;  /* 0x000000203c18723c */ /* 0x040fee00000018ff */
[----:B------:R-:W1:Y:S01]  /*14370*/  LDSM.16.M88.4 R224, [R239+0x1000] ;  /* 0x00100000efe0783b */ /* 0x000e620000000200 */
[-C--:B------:R-:W-:Y:S07]  /*14380*/  HMMA.16816.F32 R28, R60, R34.reuse, RZ ;  /* 0x000000223c1c723c */ /* 0x080fee00000018ff */
[----:B------:R-:W1:Y:S01]  /*14390*/  LDSM.16.M88.4 R228, [R239+0x1800] ;  /* 0x00180000efe4783b */ /* 0x000e620000000200 */
[C---:B------:R-:W-:Y:S08]  /*143a0*/  HMMA.16816.F32 R32, R64.reuse, R34, RZ ;  /* 0x000000224020723c */ /* 0x040ff000000018ff */
[-C--:B-----5:R-:W-:Y:S08]  /*143b0*/  HMMA.16816.F32 R36, R64, R48.reuse, RZ ;  /* 0x000000304024723c */ /* 0x0a0ff000000018ff */
[C---:B------:R-:W-:Y:S08]  /*143c0*/  HMMA.16816.F32 R40, R60.reuse, R48, RZ ;  /* 0x000000303c28723c */ /* 0x040ff000000018ff */
[-C--:B------:R-:W-:Y:S08]  /*143d0*/  HMMA.16816.F32 R44, R60, R50.reuse, RZ ;  /* 0x000000323c2c723c */ /* 0x080ff000000018ff */
[C---:B------:R-:W-:Y:S08]  /*143e0*/  HMMA.16816.F32 R48, R64.reuse, R50, RZ ;  /* 0x000000324030723c */ /* 0x040ff000000018ff */
[-C--:B----4-:R-:W-:Y:S08]  /*143f0*/  HMMA.16816.F32 R52, R64, R140.reuse, RZ ;  /* 0x0000008c4034723c */ /* 0x090ff000000018ff */
[C---:B------:R-:W-:Y:S08]  /*14400*/  HMMA.16816.F32 R56, R60.reuse, R140, RZ ;  /* 0x0000008c3c38723c */ /* 0x040ff000000018ff */
[-C--:B------:R-:W-:Y:S08]  /*14410*/  HMMA.16816.F32 R60, R60, R142.reuse, RZ ;  /* 0x0000008e3c3c723c */ /* 0x080ff000000018ff */
[----:B------:R-:W-:Y:S01]  /*14420*/  HMMA.16816.F32 R64, R64, R142, RZ ;  /* 0x0000008e4040723c */ /* 0x000fe200000018ff */
[----:B------:R-:W-:Y:S07]  /*14430*/  LDSM.16.M88.4 R140, [R243] ;  /* 0x00000000f38c783b */ /* 0x000fee0000000200 */
[-C--:B-1----:R-:W-:Y:S08]  /*14440*/  HMMA.16816.F32 R4, R208, R212.reuse, R4 ;  /* 0x000000d4d004723c */ /* 0x082ff00000001804 */
[C---:B---3--:R-:W-:Y:S08]  /*14450*/  HMMA.16816.F32 R8, R216.reuse, R212, R8 ;  /* 0x000000d4d808723c */ /* 0x048ff00000001808 */
[-C--:B------:R-:W-:Y:S08]  /*14460*/  HMMA.16816.F32 R12, R216, R214.reuse, R12 ;  /* 0x000000d6d80c723c */ /* 0x080ff0000000180c */
[C---:B------:R-:W-:Y:S01]  /*14470*/  HMMA.16816.F32 R16, R208.reuse, R214, R16 ;  /* 0x000000d6d010723c */ /* 0x040fe20000001810 */
[----:B------:R-:W1:Y:S07]  /*14480*/  LDSM.16.M88.4 R212, [R238+0x8000] ;  /* 0x00800000eed4783b */ /* 0x000e6e0000000200 */
[-C--:B--2---:R-:W-:Y:S08]  /*14490*/  HMMA.16816.F32 R20, R208, R220.reuse, R20 ;  /* 0x000000dcd014723c */ /* 0x084ff00000001814 */
        /* <DEDUP_REMOVED lines=14> */
[----:B------:R-:W4:Y:S07]  /*14580*/  LDSM.16.M88.4 R208, [R238+0x9800] ;  /* 0x00980000eed0783b */ /* 0x000f2e0000000200 */
[-C--:B-1----:R-:W-:Y:S01]  /*14590*/  HMMA.16816.F32 R4, R140, R212.reuse, R4 ;  /* 0x000000d48c04723c */ /* 0x082fe20000001804 */
[----:B------:R-:W-:Y:S07]  /*145a0*/  LDSM.16.M88.4 R228, [R237+0x1000] ;  /* 0x00100000ede4783b */ /* 0x000fee0000000200 */
        /* <DEDUP_REMOVED lines=41> */
[----:B------:R-:W5:Y:S07]  /*14840*/  LDSM.16.M88.4 R140, [R232+0xb800] ;  /* 0x00b80000e88c783b */ /* 0x000f6e0000000200 */
        /* <DEDUP_REMOVED lines=11> */
[-C--:B----4-:R-:W-:Y:S08]  /*14900*/  HMMA.16816.F32 R36, R208, R224.reuse, R36 ;  /* 0x000000e0d024723c */ /* 0x090ff00000001824 */
[C---:B------:R-:W-:Y:S08]  /*14910*/  HMMA.16816.F32 R40, R220.reuse, R224, R40 ;  /* 0x000000e0dc28723c */ /* 0x040ff00000001828 */
[-C--:B------:R-:W-:Y:S08]  /*14920*/  HMMA.16816.F32 R44, R220, R226.reuse, R44 ;  /* 0x000000e2dc2c723c */ /* 0x080ff0000000182c */
[C---:B------:R-:W-:Y:S01]  /*14930*/  HMMA.16816.F32 R48, R208.reuse, R226, R48 ;  /* 0x000000e2d030723c */ /* 0x040fe20000001830 */
[----:B------:R-:W3:Y:S07]  /*14940*/  LDSM.16.M88.4 R224, [R239+0x2800] ;  /* 0x00280000efe0783b */ /* 0x000eee0000000200 */
[-C--:B-----5:R-:W-:Y:S08]  /*14950*/  HMMA.16816.F32 R52, R208, R140.reuse, R52 ;  /* 0x0000008cd034723c */ /* 0x0a0ff00000001834 */
[C---:B------:R-:W-:Y:S08]  /*14960*/  HMMA.16816.F32 R56, R220.reuse, R140, R56 ;  /* 0x0000008cdc38723c */ /* 0x040ff00000001838 */
[-C--:B------:R-:W-:Y:S01]  /*14970*/  HMMA.16816.F32 R60, R220, R142.reuse, R60 ;  /* 0x0000008edc3c723c */ /* 0x080fe2000000183c */
[----:B------:R-:W-:Y:S07]  /*14980*/  LDSM.16.M88.4 R220, [R238+0xa000] ;  /* 0x00a00000eedc783b */ /* 0x000fee0000000200 */
[----:B------:R-:W-:Y:S01]  /*14990*/  HMMA.16816.F32 R64, R208, R142, R64 ;  /* 0x0000008ed040723c */ /* 0x000fe20000001840 */
[----:B------:R-:W4:Y:S07]  /*149a0*/  LDSM.16.M88.4 R140, [R239+0x3000] ;  /* 0x00300000ef8c783b */ /* 0x000f2e0000000200 */
        /* <DEDUP_REMOVED lines=10> */
[----:B------:R-:W3:Y:S07]  /*14a50*/  LDSM.16.M88.4 R224, [R243+0x6000] ;  /* 0x00600000f3e0783b */ /* 0x000eee0000000200 */
[-C--:B----4-:R-:W-:Y:S08]  /*14a60*/  HMMA.16816.F32 R36, R212, R140.reuse, R36 ;  /* 0x0000008cd424723c */ /* 0x090ff00000001824 */
[C---:B------:R-:W-:Y:S08]  /*14a70*/  HMMA.16816.F32 R40, R228.reuse, R140, R40 ;  /* 0x0000008ce428723c */ /* 0x040ff00000001828 */
[-C--:B------:R-:W-:Y:S08]  /*14a80*/  HMMA.16816.F32 R44, R228, R142.reuse, R44 ;  /* 0x0000008ee42c723c */ /* 0x080ff0000000182c */
[C---:B------:R-:W-:Y:S01]  /*14a90*/  HMMA.16816.F32 R48, R212.reuse, R142, R48 ;  /* 0x0000008ed430723c */ /* 0x040fe20000001830 */
[----:B------:R-:W4:Y:S07]  /*14aa0*/  LDSM.16.M88.4 R140, [R238+0xa800] ;  /* 0x00a80000ee8c783b */ /* 0x000f2e0000000200 */
[-C--:B-1----:R-:W-:Y:S08]  /*14ab0*/  HMMA.16816.F32 R52, R212, R208.reuse, R52 ;  /* 0x000000d0d434723c */ /* 0x082ff00000001834 */
[C---:B------:R-:W-:Y:S08]  /*14ac0*/  HMMA.16816.F32 R56, R228.reuse, R208, R56 ;  /* 0x000000d0e438723c */ /* 0x040ff00000001838 */
[-C--:B------:R-:W-:Y:S01]  /*14ad0*/  HMMA.16816.F32 R60, R228, R210.reuse, R60 ;  /* 0x000000d2e43c723c */ /* 0x080fe2000000183c */
[----:B------:R-:W-:Y:S07]  /*14ae0*/  LDSM.16.M88.4 R228, [R237+0x2000] ;  /* 0x00200000ede4783b */ /* 0x000fee0000000200 */
[----:B------:R-:W-:Y:S01]  /*14af0*/  HMMA.16816.F32 R64, R212, R210, R64 ;  /* 0x000000d2d440723c */ /* 0x000fe20000001840 */
[----:B------:R-:W1:Y:S07]  /*14b00*/  LDSM.16.M88.4 R208, [R238+0xb000] ;  /* 0x00b00000eed0783b */ /* 0x000e6e0000000200 */
[-C--:B--2---:R-:W-:Y:S01]  /*14b10*/  HMMA.16816.F32 R4, R216, R220.reuse, R4 ;  /* 0x000000dcd804723c */ /* 0x084fe20000001804 */
[----:B------:R-:W2:Y:S07]  /*14b20*/  LDSM.16.M88.4 R212, [R238+0xb800] ;  /* 0x00b80000eed4783b */ /* 0x000eae0000000200 */
[C---:B---3--:R-:W-:Y:S08]  /*14b30*/  HMMA.16816.F32 R8, R224.reuse, R220, R8 ;  /* 0x000000dce008723c */ /* 0x048ff00000001808 */
        /* <DEDUP_REMOVED lines=10> */
[-C--:B------:R-:W-:Y:S08]  /*14be0*/  HMMA.16816.F32 R44, R224, R210.reuse, R44 ;  /* 0x000000d2e02c723c */ /* 0x080ff0000000182c */
[C---:B------:R-:W-:Y:S08]  /*14bf0*/  HMMA.16816.F32 R48, R216.reuse, R210, R48 ;  /* 0x000000d2d830723c */ /* 0x040ff00000001830 */
[-C--:B--2---:R-:W-:Y:S08]  /*14c00*/  HMMA.16816.F32 R52, R216, R212.reuse, R52 ;  /* 0x000000d4d834723c */ /* 0x084ff00000001834 */
[C---:B------:R-:W-:Y:S08]  /*14c10*/  HMMA.16816.F32 R56, R224.reuse, R212, R56 ;  /* 0x000000d4e038723c */ /* 0x040ff00000001838 */
[-C--:B------:R-:W-:Y:S08]  /*14c20*/  HMMA.16816.F32 R60, R224, R214.reuse, R60 ;  /* 0x000000d6e03c723c */ /* 0x080ff0000000183c */
[----:B------:R-:W-:Y:S08]  /*14c30*/  HMMA.16816.F32 R64, R216, R214, R64 ;  /* 0x000000d6d840723c */ /* 0x000ff00000001840 */
[-C--:B---3--:R-:W-:Y:S08]  /*14c40*/  HMMA.16816.F32 R4, R220, R228.reuse, R4 ;  /* 0x000000e4dc04723c */ /* 0x088ff00000001804 */
[C---:B----4-:R-:W-:Y:S08]  /*14c50*/  HMMA.16816.F32 R8, R140.reuse, R228, R8 ;  /* 0x000000e48c08723c */ /* 0x050ff00000001808 */
        /* <DEDUP_REMOVED lines=22> */
[----:B------:R-:W-:Y:S10]  /*14dc0*/  MUFU.TANH R213, R8 ;  /* 0x0000000800d57308 */ /* 0x000ff40000002400 */
[----:B------:R-:W-:Y:S01]  /*14dd0*/  MUFU.TANH R224, R9 ;  /* 0x0000000900e07308 */ /* 0x000fe20000002400 */
[----:B-1----:R-:W1:Y:S09]  /*14de0*/  LDSM.16.M88.4 R4, [R237+0x2800] ;  /* 0x00280000ed04783b */ /* 0x002e720000000200 */
[----:B------:R-:W-:Y:S10]  /*14df0*/  MUFU.TANH R212, R10 ;  /* 0x0000000a00d47308 */ /* 0x000ff40000002400 */
[----:B------:R2:W-:Y:S10]  /*14e00*/  MUFU.TANH R225, R11 ;  /* 0x0000000b00e17308 */ /* 0x0005f40000002400 */
[----:B------:R-:W-:Y:S10]  /*14e10*/  MUFU.TANH R214, R12 ;  /* 0x0000000c00d67308 */ /* 0x000ff40000002400 */
[----:B------:R-:W-:Y:S01]  /*14e20*/  MUFU.TANH R219, R13 ;  /* 0x0000000d00db7308 */ /* 0x000fe20000002400 */
[----:B--2---:R-:W2:Y:S01]  /*14e30*/  LDSM.16.M88.4 R8, [R237+0x3000] ;  /* 0x00300000ed08783b */ /* 0x004ea20000000200 */
[-C--:B-1----:R-:W-:Y:S08]  /*14e40*/  HMMA.16816.F32 R20, R220, R4.reuse, R20 ;  /* 0x00000004dc14723c */ /* 0x082ff00000001814 */
[----:B------:R-:W-:Y:S01]  /*14e50*/  MUFU.TANH R218, R14 ;  /* 0x0000000e00da7308 */ /* 0x000fe20000002400 */
[C---:B------:R-:W-:Y:S09]  /*14e60*/  HMMA.16816.F32 R24, R140.reuse, R4, R24 ;  /* 0x000000048c18723c */ /* 0x040ff20000001818 */
[----:B------:R-:W-:Y:S01]  /*14e70*/  MUFU.TANH R217, R15 ;  /* 0x0000000f00d97308 */ /* 0x000fe20000002400 */
[-C--:B------:R-:W-:Y:S08]  /*14e80*/  HMMA.16816.F32 R28, R140, R6.reuse, R28 ;  /* 0x000000068c1c723c */ /* 0x080ff0000000181c */
[C---:B------:R-:W-:Y:S01]  /*14e90*/  HMMA.16816.F32 R32, R220.reuse, R6, R32 ;  /* 0x00000006dc20723c */ /* 0x040fe20000001820 */
[----:B------:R-:W-:Y:S01]  /*14ea0*/  MUFU.TANH R209, R16 ;  /* 0x0000001000d17308 */ /* 0x000fe20000002400 */
[----:B------:R-:W1:Y:S01]  /*14eb0*/  LDSM.16.M88.4 R4, [R237+0x3800] ;  /* 0x00380000ed04783b */ /* 0x000e620000000200 */
[----:B------:R-:W-:Y:S04]  /*14ec0*/  DEPBAR.LE SB0, 0x0 ;  /* 0x000080000000791a */ /* 0x000fe80000000000 */
[----:B------:R-:W-:Y:S02]  /*14ed0*/  FMUL.FTZ R20, R20, c[0x0][0x2ec] ;  /* 0x0000bb0014147a20 */ /* 0x000fe40000410000 */
[----:B------:R-:W-:Y:S02]  /*14ee0*/  FMUL.FTZ R21, R21, c[0x0][0x2ec] ;  /* 0x0000bb0015157a20 */ /* 0x000fe40000410000 */
[----:B------:R-:W-:Y:S01]  /*14ef0*/  MUFU.TANH R208, R17 ;  /* 0x0000001100d07308 */ /* 0x000fe20000002400 */
[----:B------:R-:W-:Y:S01]  /*14f00*/  BAR.SYNC.DEFER_BLOCKING 0x0 ;  /* 0x0000000000007b1d */ /* 0x000fe20000010000 */
[----:B------:R-:W-:Y:S01]  /*14f10*/  FMUL.FTZ R22, R22, c[0x0][0x2ec] ;  /* 0x0000bb0016167a20 */ /* 0x000fe20000410000 */
[-C--:B--2---:R-:W-:Y:S05]  /*14f20*/  HMMA.16816.F32 R36, R220, R8.reuse, R36 ;  /* 0x00000008dc24723c */ /* 0x084fea0000001824 */
[----:B------:R-:W-:Y:S02]  /*14f30*/  FMUL.FTZ R30, R30, c[0x0][0x2ec] ;  /* 0x0000bb001e1e7a20 */ /* 0x000fe40000410000 */
[----:B------:R-:W-:Y:S01]  /*14f40*/  MUFU.TANH R18, R18 ;  /* 0x0000001200127308 */ /* 0x000fe20000002400 */
[----:B------:R-:W-:Y:S01]  /*14f50*/  FMUL.FTZ R31, R31, c[0x0][0x2ec] ;  /* 0x0000bb001f1f7a20 */ /* 0x000fe20000410000 */
[C---:B------:R-:W-:Y:S04]  /*14f60*/  HMMA.16816.F32 R40, R140.reuse, R8, R40 ;  /* 0x000000088c28723c */ /* 0x040fe80000001828 */
[----:B------:R-:W-:Y:S02]  /*14f70*/  FMUL.FTZ R23, R23, c[0x0][0x2ec] ;  /* 0x0000bb0017177a20 */ /* 0x000fe40000410000 */
[----:B------:R-:W-:Y:S02]  /*14f80*/  FMUL.FTZ R24, R24, c[0x0][0x2ec] ;  /* 0x0000bb0018187a20 */ /* 0x000fe40000410000 */
[----:B------:R-:W2:Y:S01]  /*14f90*/  MUFU.TANH R2, R30 ;  /* 0x0000001e00027308 */ /* 0x000ea20000002400 */
[-C--:B------:R-:W-:Y:S03]  /*14fa0*/  HMMA.16816.F32 R44, R140, R10.reuse, R44 ;  /* 0x0000000a8c2c723c */ /* 0x080fe6000000182c */
[----:B------:R-:W-:Y:S02]  /*14fb0*/  FMUL.FTZ R25, R25, c[0x0][0x2ec] ;  /* 0x0000bb0019197a20 */ /* 0x000fe40000410000 */
[----:B------:R-:W-:Y:S02]  /*14fc0*/  FMUL.FTZ R26, R26, c[0x0][0x2ec] ;  /* 0x0000bb001a1a7a20 */ /* 0x000fe40000410000 */
[----:B------:R-:W-:Y:S01]  /*14fd0*/  FMUL.FTZ R27, R27, c[0x0][0x2ec] ;  /* 0x0000bb001b1b7a20 */ /* 0x000fe20000410000 */
[C---:B------:R-:W-:Y:S01]  /*14fe0*/  HMMA.16816.F32 R48, R220.reuse, R10, R48 ;  /* 0x0000000adc30723c */ /* 0x040fe20000001830 */
[----:B------:R-:W3:Y:S03]  /*14ff0*/  MUFU.TANH R0, R31 ;  /* 0x0000001f00007308 */ /* 0x000ee60000002400 */
[----:B------:R-:W-:Y:S02]  /*15000*/  FMUL.FTZ R28, R28, c[0x0][0x2ec] ;  /* 0x0000bb001c1c7a20 */ /* 0x000fe40000410000 */
[----:B------:R-:W-:Y:S02]  /*15010*/  FMUL.FTZ R29, R29, c[0x0][0x2ec] ;  /* 0x0000bb001d1d7a20 */ /* 0x000fe40000410000 */
[-C--:B-1----:R-:W-:Y:S03]  /*15020*/  HMMA.16816.F32 R52, R220, R4.reuse, R52 ;  /* 0x00000004dc34723c */ /* 0x082fe60000001834 */
[----:B------:R-:W-:Y:S01]  /*15030*/  MUFU.TANH R19, R19 ;  /* 0x0000001300137308 */ /* 0x000fe20000002400 */
[----:B------:R-:W-:Y:S02]  /*15040*/  FMUL.FTZ R32, R32, c[0x0][0x2ec] ;  /* 0x0000bb0020207a20 */ /* 0x000fe40000410000 */
[----:B------:R-:W-:Y:S01]  /*15050*/  FMUL.FTZ R33, R33, c[0x0][0x2ec] ;  /* 0x0000bb0021217a20 */ /* 0x000fe20000410000 */
[----:B--2---:R-:W-:Y:S01]  /*15060*/  STL [R1], R2 ;  /* 0x0000000201007387 */ /* 0x004fe20000100800 */
[C---:B------:R-:W-:Y:S04]  /*15070*/  HMMA.16816.F32 R56, R140.reuse, R4, R56 ;  /* 0x000000048c38723c */ /* 0x040fe80000001838 */
[----:B------:R-:W-:Y:S01]  /*15080*/  FMUL.FTZ R34, R34, c[0x0][0x2ec] ;  /* 0x0000bb0022227a20 */ /* 0x000fe20000410000 */
[----:B------:R-:W-:Y:S01]  /*15090*/  MUFU.TANH R226, R20 ;  /* 0x0000001400e27308 */ /* 0x000fe20000002400 */
[----:B------:R-:W-:Y:S02]  /*150a0*/  FMUL.FTZ R35, R35, c[0x0][0x2ec] ;  /* 0x0000bb0023237a20 */ /* 0x000fe40000410000 */
[-C--:B------:R-:W-:Y:S01]  /*150b0*/  HMMA.16816.F32 R60, R140, R6.reuse, R60 ;  /* 0x000000068c3c723c */ /* 0x080fe2000000183c */
[----:B---3--:R1:W-:Y:S03]  /*150c0*/  STL [R1+0x4], R0 ;  /* 0x0000040001007387 */ /* 0x0083e60000100800 */
[----:B------:R-:W-:Y:S02]  /*150d0*/  FMUL.FTZ R41, R41, c[0x0][0x2ec] ;  /* 0x0000bb0029297a20 */ /* 0x000fe40000410000 */
[----:B------:R-:W-:Y:S01]  /*150e0*/  FMUL.FTZ R42, R42, c[0x0][0x2ec] ;  /* 0x0000bb002a2a7a20 */ /* 0x000fe20000410000 */
[----:B------:R-:W-:Y:S01]  /*150f0*/  MUFU.TANH R228, R21 ;  /* 0x0000001500e47308 */ /* 0x000fe20000002400 */
[----:B------:R-:W-:Y:S04]  /*15100*/  HMMA.16816.F32 R64, R220, R6, R64 ;  /* 0x00000006dc40723c */ /* 0x000fe80000001840 */
[----:B------:R-:W-:Y:S02]  /*15110*/  FMUL.FTZ R44, R44, c[0x0][0x2ec] ;  /* 0x0000bb002c2c7a20 */ /* 0x000fe40000410000 */
[----:B------:R-:W-:Y:S02]  /*15120*/  FMUL.FTZ R46, R46, c[0x0][0x2ec] ;  /* 0x0000bb002e2e7a20 */ /* 0x000fe40000410000 */
[----:B------:R-:W-:Y:S01]  /*15130*/  FMUL.FTZ R58, R58, c[0x0][0x2ec] ;  /* 0x0000bb003a3a7a20 */ /* 0x000fe20000410000 */
[----:B------:R-:W-:Y:S03]  /*15140*/  MUFU.TANH R230, R22 ;  /* 0x0000001600e67308 */ /* 0x000fe60000002400 */
[----:B------:R-:W-:Y:S02]  /*15150*/  FMUL.FTZ R59, R59, c[0x0][0x2ec] ;  /* 0x0000bb003b3b7a20 */ /* 0x000fe40000410000 */
[----:B------:R-:W-:Y:S02]  /*15160*/  FMUL.FTZ R47, R47, c[0x0][0x2ec] ;  /* 0x0000bb002f2f7a20 */ /* 0x000fe40000410000 */
[----:B------:R-:W-:Y:S02]  /*15170*/  FMUL.FTZ R51, R51, c[0x0][0x2ec] ;  /* 0x0000bb0033337a20 */ /* 0x000fe40000410000 */
[----:B------:R-:W-:Y:S01]  /*15180*/  FMUL.FTZ R36, R36, c[0x0][0x2ec] ;  /* 0x0000bb0024247a20 */ /* 0x000fe20000410000 */
[----:B------:R-:W2:Y:S01]  /*15190*/  MUFU.TANH R134, R58 ;  /* 0x0000003a00867308 */ /* 0x000ea20000002400 */
[----:B------:R-:W-:Y:S02]  /*151a0*/  FMUL.FTZ R37, R37, c[0x0][0x2ec] ;  /* 0x0000bb0025257a20 */ /* 0x000fe40000410000 */
[----:B------:R-:W-:Y:S02]  /*151b0*/  FMUL.FTZ R38, R38, c[0x0][0x2ec] ;  /* 0x0000bb0026267a20 */ /* 0x000fe40000410000 */
[----:B------:R-:W-:Y:S02]  /*151c0*/  FMUL.FTZ R39, R39, c[0x0][0x2ec] ;  /* 0x0000bb0027277a20 */ /* 0x000fe40000410000 */
[----:B------:R-:W-:Y:S02]  /*151d0*/  FMUL.FTZ R40, R40, c[0x0][0x2ec] ;  /* 0x0000bb0028287a20 */ /* 0x000fe40000410000 */
[----:B------:R-:W-:Y:S01]  /*151e0*/  FMUL.FTZ R43, R43, c[0x0][0x2ec] ;  /* 0x0000bb002b2b7a20 */ /* 0x000fe20000410000 */
[----:B------:R-:W3:Y:S01]  /*151f0*/  MUFU.TANH R133, R59 ;  /* 0x0000003b00857308 */ /* 0x000ee20000002400 */
        /* <DEDUP_REMOVED lines=8> */
[----:B--2---:R2:W-:Y:S01]  /*15280*/  STL [R1+0x3c], R134 ;  /* 0x00003c8601007387 */ /* 0x0045e20000100800 */
[----:B------:R-:W-:Y:S02]  /*15290*/  FMUL.FTZ R55, R55, c[0x0][0x2ec] ;  /* 0x0000bb0037377a20 */ /* 0x000fe40000410000 */
[----:B------:R-:W-:Y:S02]  /*152a0*/  FMUL.FTZ R56, R56, c[0x0][0x2ec] ;  /* 0x0000bb0038387a20 */ /* 0x000fe40000410000 */
[----:B------:R-:W-:Y:S01]  /*152b0*/  FMUL.FTZ R57, R57, c[0x0][0x2ec] ;  /* 0x0000bb0039397a20 */ /* 0x000fe20000410000 */
[----:B------:R2:W2:Y:S01]  /*152c0*/  MUFU.TANH R247, R24 ;  /* 0x0000001800f77308 */ /* 0x0004a20000002400 */
[----:B------:R-:W-:Y:S02]  /*152d0*/  FMUL.FTZ R60, R60, c[0x0][0x2ec] ;  /* 0x0000bb003c3c7a20 */ /* 0x000fe40000410000 */
[----:B------:R-:W-:Y:S01]  /*152e0*/  FMUL.FTZ R61, R61, c[0x0][0x2ec] ;  /* 0x0000bb003d3d7a20 */ /* 0x000fe20000410000 */
[----:B---3--:R3:W-:Y:S01]  /*152f0*/  STL [R1+0x40], R133 ;  /* 0x0000408501007387 */ /* 0x0087e20000100800 */
[----:B------:R-:W-:Y:S02]  /*15300*/  FMUL.FTZ R62, R62, c[0x0][0x2ec] ;  /* 0x0000bb003e3e7a20 */ /* 0x000fe40000410000 */
[----:B-1----:R-:W-:Y:S02]  /*15310*/  FMUL.FTZ R0, R63, c[0x0][0x2ec] ;  /* 0x0000bb003f007a20 */ /* 0x002fe40000410000 */
[----:B------:R-:W-:Y:S01]  /*15320*/  FMUL.FTZ R64, R64, c[0x0][0x2ec] ;  /* 0x0000bb0040407a20 */ /* 0x000fe20000410000 */
[----:B------:R3:W1:Y:S01]  /*15330*/  MUFU.TANH R248, R25 ;  /* 0x0000001900f87308 */ /* 0x0006620000002400 */
[----:B------:R-:W-:Y:S02]  /*15340*/  FMUL.FTZ R65, R65, c[0x0][0x2ec] ;  /* 0x0000bb0041417a20 */ /* 0x000fe40000410000 */
[----:B------:R-:W-:Y:S02]  /*15350*/  FMUL.FTZ R66, R66, c[0x0][0x2ec] ;  /* 0x0000bb0042427a20 */ /* 0x000fe40000410000 */
[----:B------:R-:W-:Y:S05]  /*15360*/  FMUL.FTZ R67, R67, c[0x0][0x2ec] ;  /* 0x0000bb0043437a20 */ /* 0x000fea0000410000 */
        /* <DEDUP_REMOVED lines=39> */
.L_x_253:
[----:B------:R-:W-:Y:S01]  /*155e0*/  STL [R1+0xe0], R244 ;  /* 0x0000e0f401007387 */ /* 0x000fe20000100800 */
[----:B------:R-:W-:Y:S01]  /*155f0*/  FMNMX.FTZ R0, R210, R132, !PT ;  /* 0x00000084d2007209 */ /* 0x000fe20007810000 */
[----:B------:R-:W-:Y:S01]  /*15600*/  UIADD3 UR8, UR8, -0x1, URZ ;  /* 0xffffffff08087890 */ /* 0x000fe2000fffe03f */
[----:B------:R-:W-:Y:S01]  /*15610*/  MOV R40, R136 ;  /* 0x0000008800287202 */ /* 0x000fe20000000f00 */
[----:B------:R-:W-:Y:S01]  /*15620*/  STL [R1+0xdc], R243 ;  /* 0x0000dcf301007387 */ /* 0x000fe20000100800 */
[----:B------:R-:W-:Y:S02]  /*15630*/  FMNMX.FTZ R2, R215, R0, !PT ;  /* 0x00000000d7027209 */ /* 0x000fe40007810000 */
[----:B------:R-:W-:Y:S01]  /*15640*/  FMNMX.FTZ R0, R211, R137, !PT ;  /* 0x00000089d3007209 */ /* 0x000fe20007810000 */
[----:B------:R-:W-:Y:S01]  /*15650*/  STL [R1+0xd8], R242 ;  /* 0x0000d8f201007387 */ /* 0x000fe20000100800 */
[----:B------:R-:W-:Y:S02]  /*15660*/  FMNMX.FTZ R3, R209, R2, !PT ;  /* 0x00000002d1037209 */ /* 0x000fe40007810000 */
[----:B------:R-:W-:Y:S01]  /*15670*/  FMNMX.FTZ R2, R216, R0, !PT ;  /* 0x00000000d8027209 */ /* 0x000fe20007810000 */
[----:B------:R-:W-:Y:S01]  /*15680*/  STL [R1+0xd4], R241 ;  /* 0x0000d4f101007387 */ /* 0x000fe20000100800 */
[----:B-1----:R-:W-:Y:S02]  /*15690*/  FMNMX.FTZ R4, R208, R3, !PT ;  /* 0x00000003d0047209 */ /* 0x002fe40007810000 */
[----:B------:R-:W-:Y:S01]  /*156a0*/  FMNMX.FTZ R0, R213, R138, !PT ;  /* 0x0000008ad5007209 */ /* 0x000fe20007810000 */
[----:B------:R-:W-:Y:S01]  /*156b0*/  STL [R1+0xd0], R240 ;  /* 0x0000d0f001007387 */ /* 0x000fe20000100800 */
[----:B------:R-:W-:Y:S02]  /*156c0*/  FMNMX.FTZ R4, R226, R4, !PT ;  /* 0x00000004e2047209 */ /* 0x000fe40007810000 */
[----:B------:R-:W-:Y:S01]  /*156d0*/  FMNMX.FTZ R3, R18, R2, !PT ;  /* 0x0000000212037209 */ /* 0x000fe20007810000 */
[----:B------:R1:W-:Y:S01]  /*156e0*/  STL [R1+0xcc], R239 ;  /* 0x0000ccef01007387 */ /* 0x0003e20000100800 */
[----:B------:R-:W-:Y:S02]  /*156f0*/  FMNMX.FTZ R4, R228, R4, !PT ;  /* 0x00000004e4047209 */ /* 0x000fe40007810000 */
[----:B------:R-:W-:Y:S01]  /*15700*/  FMNMX.FTZ R2, R224, R0, !PT ;  /* 0x00000000e0027209 */ /* 0x000fe20007810000 */
[----:B------:R-:W2:Y:S01]  /*15710*/  LDL.LU R48, [R1] ;  /* 0x0000000001307983 */ /* 0x000ea20000300800 */
[----:B------:R-:W-:Y:S02]  /*15720*/  FMNMX.FTZ R4, R227, R4, !PT ;  /* 0x00000004e3047209 */ /* 0x000fe40007810000 */
[----:B------:R-:W-:Y:S01]  /*15730*/  FMNMX.FTZ R0, R212, R139, !PT ;  /* 0x0000008bd4007209 */ /* 0x000fe20007810000 */
[----:B------:R-:W3:Y:S01]  /*15740*/  LDL.LU R45, [R1+0x4] ;  /* 0x00000400012d7983 */ /* 0x000ee20000300800 */
        /* <DEDUP_REMOVED lines=11> */
[----:B------:R-:W-:Y:S01]  /*15800*/  LDSM.16.MT88.4 R36, [R234+0xc000] ;  /* 0x00c00000ea24783b */ /* 0x000fe20000004200 */
[----:B------:R-:W-:Y:S02]  /*15810*/  FMNMX.FTZ R136, R25, R136, !PT ;  /* 0x0000008819887209 */ /* 0x000fe40007810000 */
[----:B------:R-:W-:Y:S02]  /*15820*/  FMNMX.FTZ R3, R230, R3, !PT ;  /* 0x00000003e6037209 */ /* 0x000fe40007810000 */
[----:B------:R-:W-:Y:S02]  /*15830*/  FMNMX.FTZ R136, R46, R136, !PT ;  /* 0x000000882e887209 */ /* 0x000fe40007810000 */
[----:B------:R-:W-:Y:S01]  /*15840*/  FMNMX.FTZ R2, R214, R2, !PT ;  /* 0x00000002d6027209 */ /* 0x000fe20007810000 */
[----:B------:R-:W-:Y:S01]  /*15850*/  LDSM.16.MT88.4 R52, [R236+0xc000] ;  /* 0x00c00000ec34783b */ /* 0x000fe20000004200 */
        /* <DEDUP_REMOVED lines=8> */
[----:B------:R-:W-:Y:S02]  /*158e0*/  MOV R58, R20 ;  /* 0x00000014003a7202 */ /* 0x000fe40000000f00 */
[----:B------:R-:W-:Y:S02]  /*158f0*/  FMNMX.FTZ R136, R221, R136, !PT ;  /* 0x00000088dd887209 */ /* 0x000fe40007810000 */
[----:B------:R-:W-:Y:S02]  /*15900*/  FMNMX.FTZ R3, R246, R3, !PT ;  /* 0x00000003f6037209 */ /* 0x000fe40007810000 */
[----:B------:R-:W-:Y:S01]  /*15910*/  FMNMX.FTZ R2, R248, R2, !PT ;  /* 0x00000002f8027209 */ /* 0x000fe20007810000 */
[----:B------:R-:W4:Y:S01]  /*15920*/  SHFL.BFLY PT, R6, R136, 0x2, 0x1f ;  /* 0x0c401f0088067f89 */ /* 0x000f2200000e0000 */
[----:B------:R-:W-:Y:S02]  /*15930*/  MOV R56, R22 ;  /* 0x0000001600387202 */ /* 0x000fe40000000f00 */
[----:B------:R-:W-:Y:S02]  /*15940*/  FMNMX.FTZ R3, R58, R3, !PT ;  /* 0x000000033a037209 */ /* 0x000fe40007810000 */
[----:B------:R-:W-:Y:S02]  /*15950*/  FMNMX.FTZ R2, R251, R2, !PT ;  /* 0x00000002fb027209 */ /* 0x000fe40007810000 */
[----:B------:R-:W-:Y:S02]  /*15960*/  MOV R59, R135 ;  /* 0x00000087003b7202 */ /* 0x000fe40000000f00 */
[----:B------:R-:W-:Y:S02]  /*15970*/  FMNMX.FTZ R3, R56, R3, !PT ;  /* 0x0000000338037209 */ /* 0x000fe40007810000 */
[----:B------:R-:W-:Y:S02]  /*15980*/  MOV R50, R23 ;  /* 0x0000001700327202 */ /* 0x000fe40000000f00 */
[----:B------:R-:W-:Y:S02]  /*15990*/  FMNMX.FTZ R2, R252, R2, !PT ;  /* 0x00000002fc027209 */ /* 0x000fe40007810000 */
[----:B-1----:R-:W-:Y:S02]  /*159a0*/  MOV R239, R32 ;  /* 0x0000002000ef7202 */ /* 0x002fe40000000f00 */
[----:B------:R-:W-:Y:S02]  /*159b0*/  MOV R57, R21 ;  /* 0x0000001500397202 */ /* 0x000fe40000000f00 */
[----:B------:R-:W-:Y:S01]  /*159c0*/  FMNMX.FTZ R3, R35, R3, !PT ;  /* 0x0000000323037209 */ /* 0x000fe20007810000 */
[----:B------:R-:W-:Y:S01]  /*159d0*/  LDSM.16.MT88.4 R20, [R233+0xc000] ;  /* 0x00c00000e914783b */ /* 0x000fe20000004200 */
[----:B------:R-:W-:Y:S02]  /*159e0*/  FMNMX.FTZ R2, R50, R2, !PT ;  /* 0x0000000232027209 */ /* 0x000fe40007810000 */
[----:B------:R-:W-:Y:S02]  /*159f0*/  MOV R43, R31 ;  /* 0x0000001f002b7202 */ /* 0x000fe40000000f00 */
[----:B------:R-:W-:Y:S02]  /*15a00*/  MOV R49, R30 ;  /* 0x0000001e00317202 */ /* 0x000fe40000000f00 */
        /* <DEDUP_REMOVED lines=9> */
[----:B------:R-:W-:Y:S03]  /*15aa0*/  FMNMX.FTZ R2, R33, R2, !PT ;  /* 0x0000000221027209 */ /* 0x000fe60007810000 */
[----:B------:R-:W1:Y:S01]  /*15ab0*/  SHFL.BFLY PT, R135, R3, 0x2, 0x1f ;  /* 0x0c401f0003877f89 */ /* 0x000e6200000e0000 */
[----:B------:R-:W-:Y:S04]  /*15ac0*/  FMNMX.FTZ R4, R41, R2, !PT ;  /* 0x0000000229047209 */ /* 0x000fe80007810000 */
[----:B------:R-:W-:Y:S05]  /*15ad0*/  FMNMX.FTZ R4, R26, R4, !PT ;  /* 0x000000041a047209 */ /* 0x000fea0007810000 */
[----:B------:R-:W1:Y:S01]  /*15ae0*/  SHFL.BFLY PT, R5, R4, 0x2, 0x1f ;  /* 0x0c401f0004057f89 */ /* 0x000e6200000e0000 */
[----:B----4-:R-:W-:Y:S07]  /*15af0*/  FMNMX.FTZ R136, R136, R6, !PT ;  /* 0x0000000688887209 */ /* 0x010fee0007810000 */
[----:B------:R-:W4:Y:S01]  /*15b00*/  SHFL.BFLY PT, R6, R136, 0x1, 0x1f ;  /* 0x0c201f0088067f89 */ /* 0x000f2200000e0000 */
[----:B-1----:R-:W-:Y:S07]  /*15b10*/  FMNMX.FTZ R135, R3, R135, !PT ;  /* 0x0000008703877209 */ /* 0x002fee0007810000 */
[----:B------:R-:W1:Y:S01]  /*15b20*/  SHFL.BFLY PT, R7, R135, 0x1, 0x1f ;  /* 0x0c201f0087077f89 */ /* 0x000e6200000e0000 */
[----:B------:R-:W-:Y:S02]  /*15b30*/  FMNMX.FTZ R4, R4, R5, !PT ;  /* 0x0000000504047209 */ /* 0x000fe40007810000 */
[----:B----4-:R-:W-:Y:S04]  /*15b40*/  FMNMX.FTZ R136, R136, R6, !PT ;  /* 0x0000000688887209 */ /* 0x010fe80007810000 */
[----:B------:R-:W-:Y:S02]  /*15b50*/  FSETP.NEU.FTZ.AND P0, PT, R136, -INF , PT ;  /* 0xff8000008800780b */ /* 0x000fe40003f1d000 */
[----:B-1----:R-:W-:Y:S02]  /*15b60*/  FMNMX.FTZ R135, R135, R7, !PT ;  /* 0x0000000787877209 */ /* 0x002fe40007810000 */
[----:B--2---:R-:W-:Y:S04]  /*15b70*/  FMNMX.FTZ R0, R48, R0, !PT ;  /* 0x0000000030007209 */ /* 0x004fe80007810000 */
[----:B---3--:R-:W-:Y:S04]  /*15b80*/  FMNMX.FTZ R0, R45, R0, !PT ;  /* 0x000000002d007209 */ /* 0x008fe80007810000 */
[----:B------:R-:W-:Y:S04]  /*15b90*/  FMNMX.FTZ R0, R27, R0, !PT ;  /* 0x000000001b007209 */ /* 0x000fe80007810000 */
[----:B------:R-:W-:Y:S04]  /*15ba0*/  FMNMX.FTZ R0, R59, R0, !PT ;  /* 0x000000003b007209 */ /* 0x000fe80007810000 */
[----:B------:R-:W-:Y:S04]  /*15bb0*/  FMNMX.FTZ R0, R239, R0, !PT ;  /* 0x00000000ef007209 */ /* 0x000fe80007810000 */
[----:B------:R-:W-:Y:S04]  /*15bc0*/  FMNMX.FTZ R0, R49, R0, !PT ;  /* 0x0000000031007209 */ /* 0x000fe80007810000 */
[----:B------:R-:W-:Y:S02]  /*15bd0*/  FMNMX.FTZ R0, R134, R0, !PT ;  /* 0x0000000086007209 */ /* 0x000fe40007810000 */
[----:B------:R-:W1:Y:S02]  /*15be0*/  SHFL.BFLY PT, R134, R4, 0x1, 0x1f ;  /* 0x0c201f0004867f89 */ /* 0x000e6400000e0000 */
[----:B------:R-:W-:Y:S04]  /*15bf0*/  FMNMX.FTZ R0, R133, R0, !PT ;  /* 0x0000000085007209 */ /* 0x000fe80007810000 */
[----:B------:R-:W-:Y:S04]  /*15c00*/  FMNMX.FTZ R0, R140, R0, !PT ;  /* 0x000000008c007209 */ /* 0x000fe80007810000 */
[----:B------:R-:W-:Y:S05]  /*15c10*/  FMNMX.FTZ R0, R141, R0, !PT ;  /* 0x000000008d007209 */ /* 0x000fea0007810000 */
[----:B------:R-:W2:Y:S01]  /*15c20*/  SHFL.BFLY PT, R2, R0, 0x2, 0x1f ;  /* 0x0c401f0000027f89 */ /* 0x000ea200000e0000 */
[----:B-1----:R-:W-:Y:S02]  /*15c30*/  FMNMX.FTZ R134, R4, R134, !PT ;  /* 0x0000008604867209 */ /* 0x002fe40007810000 */
[----:B--2---:R-:W-:Y:S01]  /*15c40*/  FMNMX.FTZ R2, R0, R2, !PT ;  /* 0x0000000200027209 */ /* 0x004fe20007810000 */
[----:B------:R-:W-:Y:S04]  /*15c50*/  FADD.FTZ R0, -R136, R132 ;  /* 0x0000008488007221 */ /* 0x000fe80000010100 */
[----:B------:R-:W-:Y:S01]  /*15c60*/  FMUL.FTZ R0, R0, c[0x0][0x23c] ;  /* 0x00008f0000007a20 */ /* 0x000fe20000410000 */
[----:B------:R-:W1:Y:S03]  /*15c70*/  SHFL.BFLY PT, R3, R2, 0x1, 0x1f ;  /* 0x0c201f0002037f89 */ /* 0x000e6600000e0000 */
[----:B------:R2:W3:Y:S01]  /*15c80*/  MUFU.EX2 R133, R0 ;  /* 0x0000000000857308 */ /* 0x0004e20000000800 */
[----:B-1----:R-:W-:Y:S01]  /*15c90*/  FMNMX.FTZ R3, R2, R3, !PT ;  /* 0x0000000302037209 */ /* 0x002fe20007810000 */
[C---:B--2---:R-:W-:Y:S02]  /*15ca0*/  FADD.FTZ R0, -R135.reuse, R137 ;  /* 0x0000008987007221 */ /* 0x044fe40000010100 */
[----:B------:R-:W-:Y:S02]  /*15cb0*/  FMUL.FTZ R137, R135, c[0x0][0x23c] ;  /* 0x00008f0087897a20 */ /* 0x000fe40000410000 */
[----:B------:R-:W-:Y:S02]  /*15cc0*/  FMUL.FTZ R0, R0, c[0x0][0x23c] ;  /* 0x00008f0000007a20 */ /* 0x000fe40000410000 */
[----:B------:R-:W-:Y:S02]  /*15cd0*/  FMUL.FTZ R142, R3, c[0x0][0x23c] ;  /* 0x00008f00038e7a20 */ /* 0x000fe40000410000 */
[----:B------:R1:W2:Y:S01]  /*15ce0*/  MUFU.EX2 R132, R0 ;  /* 0x0000000000847308 */ /* 0x0002a20000000800 */
[C---:B---3--:R-:W-:Y:S02]  /*15cf0*/  FMUL.FTZ R16, R133.reuse, R156 ;  /* 0x0000009c85107220 */ /* 0x048fe40000410000 */
[C---:B------:R-:W-:Y:S02]  /*15d00*/  FMUL.FTZ R17, R133.reuse, R157 ;  /* 0x0000009d85117220 */ /* 0x040fe40000410000 */
[C---:B------:R-:W-:Y:S01]  /*15d10*/  FMUL.FTZ R32, R133.reuse, R172 ;  /* 0x000000ac85207220 */ /* 0x040fe20000410000 */
[----:B------:R-:W-:Y:S01]  /*15d20*/  MOV R172, R59 ;  /* 0x0000003b00ac7202 */ /* 0x000fe20000000f00 */
        /* <DEDUP_REMOVED lines=20> */
[----:B------:R-:W-:Y:S01]  /*15e70*/  FSETP.NEU.FTZ.AND P0, PT, R134, -INF , PT ;  /* 0xff8000008600780b */ /* 0x000fe20003f1d000 */
[--C-:B------:R-:W-:Y:S02]  /*15e80*/  FFMA.FTZ R143, R226, c[0x0][0x23c], -R138.reuse ;  /* 0x00008f00e28f7a23 */ /* 0x100fe4000001088a */
[----:B------:R3:W-:Y:S01]  /*15e90*/  MUFU.EX2 R244, R4 ;  /* 0x0000000400f47308 */ /* 0x0007e20000000800 */
[C---:B------:R-:W-:Y:S02]  /*15ea0*/  FMUL.FTZ R66, R132.reuse, R206 ;  /* 0x000000ce84427220 */ /* 0x040fe40000410000 */
[C---:B------:R-:W-:Y:S02]  /*15eb0*/  FMUL.FTZ R67, R132.reuse, R207 ;  /* 0x000000cf84437220 */ /* 0x040fe40000410000 */
[C---:B------:R-:W-:Y:S01]  /*15ec0*/  FMUL.FTZ R70, R132.reuse, R70 ;  /* 0x0000004684467220 */ /* 0x040fe20000410000 */
[----:B------:R-:W-:Y:S01]  /*15ed0*/  LDSM.16.MT88.4 R204, [R235+0xd800] ;  /* 0x00d80000ebcc783b */ /* 0x000fe20000004200 */
[C---:B------:R-:W-:Y:S02]  /*15ee0*/  FMUL.FTZ R71, R132.reuse, R71 ;  /* 0x0000004784477220 */ /* 0x040fe40000410000 */
[C---:B------:R-:W-:Y:S01]  /*15ef0*/  FMUL.FTZ R82, R132.reuse, R82 ;  /* 0x0000005284527220 */ /* 0x040fe20000410000 */
[----:B------:R4:W-:Y:S01]  /*15f00*/  MUFU.EX2 R243, R5 ;  /* 0x0000000500f37308 */ /* 0x0009e20000000800 */
[C---:B------:R-:W-:Y:S02]  /*15f10*/  FMUL.FTZ R83, R132.reuse, R83 ;  /* 0x0000005384537220 */ /* 0x040fe40000410000 */
[----:B------:R-:W-:Y:S02]  /*15f20*/  FMUL.FTZ R86, R132, R86 ;  /* 0x0000005684567220 */ /* 0x000fe40000410000 */
[----:B-1----:R-:W-:Y:S02]  /*15f30*/  FADD.FTZ R0, -R3, R139 ;  /* 0x0000008b03007221 */ /* 0x002fe40000010100 */
[----:B------:R-:W-:Y:S02]  /*15f40*/  FMUL.FTZ R139, R134, c[0x0][0x23c] ;  /* 0x00008f00868b7a20 */ /* 0x000fe40000410000 */
[----:B------:R-:W-:Y:S02]  /*15f50*/  FMUL.FTZ R0, R0, c[0x0][0x23c] ;  /* 0x00008f0000007a20 */ /* 0x000fe40000410000 */
[C---:B--2---:R-:W-:Y:S01]  /*15f60*/  FMUL.FTZ R8, R2.reuse, R144 ;  /* 0x0000009002087220 */ /* 0x044fe20000410000 */
[----:B------:R-:W-:Y:S01]  /*15f70*/  FSEL R139, R139, RZ, P0 ;  /* 0x000000ff8b8b7208 */ /* 0x000fe20000000000 */
[----:B------:R-:W-:Y:S01]  /*15f80*/  FMUL.FTZ R12, R2, R152 ;  /* 0x00000098020c7220 */ /* 0x000fe20000410000 */
[----:B------:R-:W-:Y:S01]  /*15f90*/  FSETP.NEU.FTZ.AND P0, PT, R3, -INF , PT ;  /* 0xff8000000300780b */ /* 0x000fe20003f1d000 */
[----:B---3--:R-:W-:Y:S01]  /*15fa0*/  FFMA.FTZ R4, R211, c[0x0][0x23c], -R137 ;  /* 0x00008f00d3047a23 */ /* 0x008fe20000010889 */
[----:B------:R-:W1:Y:S01]  /*15fb0*/  MUFU.EX2 R0, R0 ;  /* 0x0000000000007308 */ /* 0x000e620000000800 */
[----:B------:R-:W-:Y:S01]  /*15fc0*/  FFMA.FTZ R9, R219, c[0x0][0x23c], -R139 ;  /* 0x00008f00db097a23 */ /* 0x000fe2000001088b */
[----:B------:R-:W-:Y:S01]  /*15fd0*/  FSEL R142, R142, RZ, P0 ;  /* 0x000000ff8e8e7208 */ /* 0x000fe20000000000 */
[C---:B------:R-:W-:Y:S02]  /*15fe0*/  FMUL.FTZ R13, R2.reuse, R153 ;  /* 0x00000099020d7220 */ /* 0x040fe40000410000 */
[C---:B------:R-:W-:Y:S02]  /*15ff0*/  FMUL.FTZ R60, R2.reuse, R200 ;  /* 0x000000c8023c7220 */ /* 0x040fe40000410000 */
[----:B------:R-:W-:Y:S02]  /*16000*/  FMUL.FTZ R61, R2, R201 ;  /* 0x000000c9023d7220 */ /* 0x000fe40000410000 */
[--C-:B----4-:R-:W-:Y:S01]  /*16010*/  FFMA.FTZ R5, R19, c[0x0][0x23c], -R137.reuse ;  /* 0x00008f0013057a23 */ /* 0x110fe20000010889 */
[----:B------:R2:W-:Y:S01]  /*16020*/  MUFU.EX2 R210, R4 ;  /* 0x0000000400d27308 */ /* 0x0005e20000000800 */
[----:B------:R-:W-:Y:S02]  /*16030*/  FMUL.FTZ R19, R132, R159 ;  /* 0x0000009f84137220 */ /* 0x000fe40000410000 */
[C---:B------:R-:W-:Y:S02]  /*16040*/  FMUL.FTZ R72, R2.reuse, R72 ;  /* 0x0000004802487220 */ /* 0x040fe40000410000 */
[C---:B------:R-:W-:Y:S02]  /*16050*/  FMUL.FTZ R73, R2.reuse, R73 ;  /* 0x0000004902497220 */ /* 0x040fe40000410000 */
[C---:B------:R-:W-:Y:S02]  /*16060*/  FMUL.FTZ R76, R2.reuse, R76 ;  /* 0x0000004c024c7220 */ /* 0x040fe40000410000 */
[----:B------:R-:W-:Y:S01]  /*16070*/  FMUL.FTZ R77, R2, R77 ;  /* 0x0000004d024d7220 */ /* 0x000fe20000410000 */
[----:B------:R3:W-:Y:S01]  /*16080*/  MUFU.EX2 R237, R5 ;  /* 0x0000000500ed7308 */ /* 0x0007e20000000800 */
[----:B------:R-:W-:Y:S02]  /*16090*/  FMUL.FTZ R87, R132, R87 ;  /* 0x0000005784577220 */ /* 0x000fe40000410000 */
[----:B------:R-:W-:Y:S02]  /*160a0*/  FMUL.FTZ R88, R2, R88 ;  /* 0x0000005802587220 */ /* 0x000fe40000410000 */
[C---:B-1----:R-:W-:Y:S02]  /*160b0*/  FMUL.FTZ R10, R0.reuse, R146 ;  /* 0x00000092000a7220 */ /* 0x042fe40000410000 */
[C---:B------:R-:W-:Y:S02]  /*160c0*/  FMUL.FTZ R11, R0.reuse, R147 ;  /* 0x00000093000b7220 */ /* 0x040fe40000410000 */
[C---:B------:R-:W-:Y:S01]  /*160d0*/  FMUL.FTZ R14, R0.reuse, R154 ;  /* 0x0000009a000e7220 */ /* 0x040fe20000410000 */
[----:B------:R1:W-:Y:S01]  /*160e0*/  MUFU.EX2 R232, R9 ;  /* 0x0000000900e87308 */ /* 0x0003e20000000800 */
[C---:B------:R-:W-:Y:S02]  /*160f0*/  FMUL.FTZ R15, R0.reuse, R155 ;  /* 0x0000009b000f7220 */ /* 0x040fe40000410000 */
[----:B------:R-:W-:Y:S01]  /*16100*/  FMUL.FTZ R30, R0, R170 ;  /* 0x000000aa001e7220 */ /* 0x000fe20000410000 */
[----:B------:R-:W4:Y:S01]  /*16110*/  LDSM.16.MT88.4 R152, [R235+0xc000] ;  /* 0x00c00000eb98783b */ /* 0x000f220000004200 */
[--C-:B--2---:R-:W-:Y:S01]  /*16120*/  FFMA.FTZ R4, R216, c[0x0][0x23c], -R137.reuse ;  /* 0x00008f00d8047a23 */ /* 0x104fe20000010889 */
[----:B------:R-:W-:Y:S01]  /*16130*/  MOV R170, R57 ;  /* 0x0000003900aa7202 */ /* 0x000fe20000000f00 */
[----:B------:R-:W-:Y:S01]  /*16140*/  FMUL.FTZ R31, R0, R171 ;  /* 0x000000ab001f7220 */ /* 0x000fe20000410000 */
[----:B------:R-:W-:Y:S01]  /*16150*/  MOV R171, R34 ;  /* 0x0000002200ab7202 */ /* 0x000fe20000000f00 */
[C---:B------:R-:W-:Y:S01]  /*16160*/  FMUL.FTZ R34, R132.reuse, R174 ;  /* 0x000000ae84227220 */ /* 0x040fe20000410000 */
[----:B------:R2:W2:Y:S01]  /*16170*/  MUFU.EX2 R216, R4 ;  /* 0x0000000400d87308 */ /* 0x0004a20000000800 */
[----:B------:R-:W-:Y:S01]  /*16180*/  MOV R174, R35 ;  /* 0x0000002300ae7202 */ /* 0x000fe20000000f00 */
[C---:B------:R-:W-:Y:S01]  /*16190*/  FMUL.FTZ R35, R132.reuse, R175 ;  /* 0x000000af84237220 */ /* 0x040fe20000410000 */
[----:B------:R-:W-:Y:S01]  /*161a0*/  MOV R175, R50 ;  /* 0x0000003200af7202 */ /* 0x000fe20000000f00 */
[----:B---3--:R-:W-:Y:S02]  /*161b0*/  FMUL.FTZ R5, R133, R149 ;  /* 0x0000009585057220 */ /* 0x008fe40000410000 */
[----:B------:R-:W-:Y:S02]  /*161c0*/  FMUL.FTZ R50, R132, R190 ;  /* 0x000000be84327220 */ /* 0x000fe40000410000 */
[----:B------:R-:W-:Y:S02]  /*161d0*/  FMUL.FTZ R57, R2, R197 ;  /* 0x000000c502397220 */ /* 0x000fe40000410000 */
[C---:B------:R-:W-:Y:S02]  /*161e0*/  FMUL.FTZ R59, R0.reuse, R199 ;  /* 0x000000c7003b7220 */ /* 0x040fe40000410000 */
[----:B------:R-:W-:Y:S02]  /*161f0*/  FMUL.FTZ R62, R0, R202 ;  /* 0x000000ca003e7220 */ /* 0x000fe40000410000 */
[----:B-1----:R-:W-:Y:S02]  /*16200*/  FMUL.FTZ R9, R2, R145 ;  /* 0x0000009102097220 */ /* 0x002fe40000410000 */
[C---:B------:R-:W-:Y:S02]  /*16210*/  FMUL.FTZ R63, R0.reuse, R203 ;  /* 0x000000cb003f7220 */ /* 0x040fe40000410000 */
[C---:B------:R-:W-:Y:S02]  /*16220*/  FMUL.FTZ R74, R0.reuse, R74 ;  /* 0x0000004a004a7220 */ /* 0x040fe40000410000 */
[C---:B------:R-:W-:Y:S02]  /*16230*/  FMUL.FTZ R75, R0.reuse, R75 ;  /* 0x0000004b004b7220 */ /* 0x040fe40000410000 */
[----:B------:R-:W-:Y:S02]  /*16240*/  FMUL.FTZ R78, R0, R78 ;  /* 0x0000004e004e7220 */ /* 0x000fe40000410000 */
[--C-:B--2---:R-:W-:Y:S01]  /*16250*/  FFMA.FTZ R4, R209, c[0x0][0x23c], -R138.reuse ;  /* 0x00008f00d1047a23 */ /* 0x104fe2000001088a */
[----:B------:R-:W-:Y:S01]  /*16260*/  F2FP.PACK_AB R149, R216, R210 ;  /* 0x000000d2d895723e */ /* 0x000fe200000000ff */
[----:B------:R-:W-:Y:S02]  /*16270*/  FMUL.FTZ R79, R0, R79 ;  /* 0x0000004f004f7220 */ /* 0x000fe40000410000 */
[----:B------:R1:W-:Y:S01]  /*16280*/  MUFU.EX2 R242, R4 ;  /* 0x0000000400f27308 */ /* 0x0003e20000000800 */
        /* <DEDUP_REMOVED lines=8> */
[C---:B------:R-:W-:Y:S02]  /*16310*/  FMUL.FTZ R98, R132.reuse, R98 ;  /* 0x0000006284627220 */ /* 0x040fe40000410000 */
[----:B------:R-:W-:Y:S02]  /*16320*/  FMUL.FTZ R99, R132, R99 ;  /* 0x0000006384637220 */ /* 0x000fe40000410000 */
[C---:B------:R-:W-:Y:S02]  /*16330*/  FMUL.FTZ R100, R133.reuse, R100 ;  /* 0x0000006485647220 */ /* 0x040fe40000410000 */
[C---:B------:R-:W-:Y:S02]  /*16340*/  FMUL.FTZ R101, R133.reuse, R101 ;  /* 0x0000006585657220 */ /* 0x040fe40000410000 */
[----:B-1----:R-:W-:Y:S02]  /*16350*/  FFMA.FTZ R4, R208, c[0x0][0x23c], -R138 ;  /* 0x00008f00d0047a23 */ /* 0x002fe4000001088a */
[C---:B------:R-:W-:Y:S02]  /*16360*/  FMUL.FTZ R102, R132.reuse, R102 ;  /* 0x0000006684667220 */ /* 0x040fe40000410000 */
[----:B------:R-:W1:Y:S01]  /*16370*/  MUFU.EX2 R238, R4 ;  /* 0x0000000400ee7308 */ /* 0x000e620000000800 */
        /* <DEDUP_REMOVED lines=11> */
[----:B------:R-:W-:Y:S01]  /*16430*/  FMUL.FTZ R114, R132, R114 ;  /* 0x0000007284727220 */ /* 0x000fe20000410000 */
[----:B-1----:R-:W-:Y:S01]  /*16440*/  F2FP.PACK_AB R150, R238, R242 ;  /* 0x000000f2ee96723e */ /* 0x002fe200000000ff */
[----:B------:R-:W-:Y:S02]  /*16450*/  FFMA.FTZ R4, R18, c[0x0][0x23c], -R137 ;  /* 0x00008f0012047a23 */ /* 0x000fe40000010889 */
[C---:B------:R-:W-:Y:S02]  /*16460*/  FMUL.FTZ R18, R132.reuse, R158 ;  /* 0x0000009e84127220 */ /* 0x040fe40000410000 */
[----:B------:R1:W2:Y:S01]  /*16470*/  MUFU.EX2 R241, R4 ;  /* 0x0000000400f17308 */ /* 0x0002a20000000800 */
[----:B------:R-:W3:Y:S01]  /*16480*/  LDSM.16.MT88.4 R156, [R233+0xe000] ;  /* 0x00e00000e99c783b */ /* 0x000ee20000004200 */
        /* <DEDUP_REMOVED lines=11> */
[--C-:B-1----:R-:W-:Y:S01]  /*16540*/  FFMA.FTZ R4, R213, c[0x0][0x23c], -R139.reuse ;  /* 0x00008f00d5047a23 */ /* 0x102fe2000001088b */
[----:B--2---:R-:W-:Y:S01]  /*16550*/  F2FP.PACK_AB R151, R237, R241 ;  /* 0x000000f1ed97723e */ /* 0x004fe200000000ff */
[C---:B------:R-:W-:Y:S02]  /*16560*/  FMUL.FTZ R126, R0.reuse, R126 ;  /* 0x0000007e007e7220 */ /* 0x040fe40000410000 */
[----:B------:R1:W-:Y:S01]  /*16570*/  MUFU.EX2 R209, R4 ;  /* 0x0000000400d17308 */ /* 0x0003e20000000800 */
[----:B------:R-:W-:Y:S02]  /*16580*/  FMUL.FTZ R127, R0, R127 ;  /* 0x0000007f007f7220 */ /* 0x000fe40000410000 */
[C---:B------:R-:W-:Y:S02]  /*16590*/  FMUL.FTZ R128, R133.reuse, R128 ;  /* 0x0000008085807220 */ /* 0x040fe40000410000 */
[----:B------:R-:W-:Y:S02]  /*165a0*/  FMUL.FTZ R129, R133, R129 ;  /* 0x0000008185817220 */ /* 0x000fe40000410000 */
[C---:B------:R-:W-:Y:S02]  /*165b0*/  FMUL.FTZ R130, R132.reuse, R130 ;  /* 0x0000008284827220 */ /* 0x040fe40000410000 */
[----:B------:R-:W-:Y:S02]  /*165c0*/  FMUL.FTZ R131, R132, R131 ;  /* 0x0000008384837220 */ /* 0x000fe40000410000 */
[--C-:B------:R-:W-:Y:S02]  /*165d0*/  FFMA.FTZ R140, R140, c[0x0][0x23c], -R142.reuse ;  /* 0x00008f008c8c7a23 */ /* 0x100fe4000001088e */
[--C-:B-1----:R-:W-:Y:S01]  /*165e0*/  FFMA.FTZ R4, R224, c[0x0][0x23c], -R139.reuse ;  /* 0x00008f00e0047a23 */ /* 0x102fe2000001088b */
[----:B------:R-:W-:Y:S01]  /*165f0*/  MOV R224, R26 ;  /* 0x0000001a00e07202 */ /* 0x000fe20000000f00 */
[----:B------:R-:W-:Y:S01]  /*16600*/  FMUL.FTZ R26, R0, R166 ;  /* 0x000000a6001a7220 */ /* 0x000fe20000410000 */
[----:B------:R-:W-:Y:S01]  /*16610*/  MOV R166, R51 ;  /* 0x0000003300a67202 */ /* 0x000fe20000000f00 */
[----:B------:R1:W2:Y:S01]  /*16620*/  MUFU.EX2 R211, R4 ;  /* 0x0000000400d37308 */ /* 0x0002a20000000800 */
[----:B------:R-:W-:Y:S02]  /*16630*/  FMUL.FTZ R51, R132, R191 ;  /* 0x000000bf84337220 */ /* 0x000fe40000410000 */
[--C-:B-1----:R-:W-:Y:S01]  /*16640*/  FFMA.FTZ R4, R212, c[0x0][0x23c], -R142.reuse ;  /* 0x00008f00d4047a23 */ /* 0x102fe2000001088e */
[----:B--2---:R-:W-:Y:S02]  /*16650*/  F2FP.PACK_AB R144, R211, R209 ;  /* 0x000000d1d390723e */ /* 0x004fe400000000ff */
[----:B------:R-:W-:Y:S04]  /*16660*/  MOV R212, R43 ;  /* 0x0000002b00d47202 */ /* 0x000fe80000000f00 */
[----:B------:R1:W-:Y:S01]  /*16670*/  MUFU.EX2 R208, R4 ;  /* 0x0000000400d07308 */ /* 0x0003e20000000800 */
[----:B------:R-:W-:Y:S02]  /*16680*/  FMUL.FTZ R43, R0, R183 ;  /* 0x000000b7002b7220 */ /* 0x000fe40000410000 */
[--C-:B-1----:R-:W-:Y:S01]  /*16690*/  FFMA.FTZ R4, R225, c[0x0][0x23c], -R142.reuse ;  /* 0x00008f00e1047a23 */ /* 0x102fe2000001088e */
[----:B------:R-:W-:Y:S01]  /*166a0*/  MOV R225, R41 ;  /* 0x0000002900e17202 */ /* 0x000fe20000000f00 */
[C---:B------:R-:W-:Y:S01]  /*166b0*/  FMUL.FTZ R41, R2.reuse, R181 ;  /* 0x000000b502297220 */ /* 0x040fe20000410000 */
[----:B------:R-:W-:Y:S04]  /*166c0*/  MOV R181, R56 ;  /* 0x0000003800b57202 */ /* 0x000fe80000000f00 */
[----:B------:R1:W2:Y:S01]  /*166d0*/  MUFU.EX2 R213, R4 ;  /* 0x0000000400d57308 */ /* 0x0002a20000000800 */
[----:B------:R-:W-:Y:S02]  /*166e0*/  FMUL.FTZ R56, R2, R196 ;  /* 0x000000c402387220 */ /* 0x000fe40000410000 */
[----:B-1----:R-:W-:Y:S01]  /*166f0*/  FFMA.FTZ R4, R214, c[0x0][0x23c], -R139 ;  /* 0x00008f00d6047a23 */ /* 0x002fe2000001088b */
[----:B--2---:R-:W-:Y:S06]  /*16700*/  F2FP.PACK_AB R145, R213, R208 ;  /* 0x000000d0d591723e */ /* 0x004fec00000000ff */
[----:B------:R1:W2:Y:S02]  /*16710*/  MUFU.EX2 R240, R4 ;  /* 0x0000000400f07308 */ /* 0x0002a40000000800 */
[--C-:B-1----:R-:W-:Y:S01]  /*16720*/  FFMA.FTZ R4, R218, c[0x0][0x23c], -R142.reuse ;  /* 0x00008f00da047a23 */ /* 0x102fe2000001088e */
[----:B--2---:R-:W-:Y:S02]  /*16730*/  F2FP.PACK_AB R146, R232, R240 ;  /* 0x000000f0e892723e */ /* 0x004fe400000000ff */
[----:B------:R-:W-:Y:S05]  /*16740*/  MOV R218, R33 ;  /* 0x0000002100da7202 */ /* 0x000fea0000000f00 */
[----:B------:R1:W-:Y:S01]  /*16750*/  MUFU.EX2 R214, R4 ;  /* 0x0000000400d67308 */ /* 0x0003e20000000800 */
[----:B------:R-:W-:Y:S01]  /*16760*/  FMUL.FTZ R33, R133, R173 ;  /* 0x000000ad85217220 */ /* 0x000fe20000410000 */
[----:B------:R-:W-:Y:S01]  /*16770*/  MOV R173, R40 ;  /* 0x0000002800ad7202 */ /* 0x000fe20000000f00 */
[----:B------:R-:W-:Y:S02]  /*16780*/  FMUL.FTZ R40, R2, R180 ;  /* 0x000000b402287220 */ /* 0x000fe40000410000 */
[----:B-1----:R-:W-:Y:S01]  /*16790*/  FFMA.FTZ R4, R217, c[0x0][0x23c], -R142 ;  /* 0x00008f00d9047a23 */ /* 0x002fe2000001088e */
[----:B------:R-:W-:Y:S01]  /*167a0*/  MOV R217, R42 ;  /* 0x0000002a00d97202 */ /* 0x000fe20000000f00 */
[C---:B------:R-:W-:Y:S01]  /*167b0*/  FMUL.FTZ R42, R0.reuse, R182 ;  /* 0x000000b6002a7220 */ /* 0x040fe20000410000 */
[----:B------:R-:W-:Y:S02]  /*167c0*/  MOV R182, R58 ;  /* 0x0000003a00b67202 */ /* 0x000fe40000000f00 */
[----:B------:R1:W2:Y:S01]  /*167d0*/  MUFU.EX2 R219, R4 ;  /* 0x0000000400db7308 */ /* 0x0002a20000000800 */
[----:B------:R-:W-:Y:S09]  /*167e0*/  FMUL.FTZ R58, R0, R198 ;  /* 0x000000c6003a7220 */ /* 0x000ff20000410000 */
[----:B------:R3:W-:Y:S01]  /*167f0*/  MUFU.EX2 R198, R143 ;  /* 0x0000008f00c67308 */ /* 0x0007e20000000800 */
[----:B-1----:R-:W-:Y:S01]  /*16800*/  FMUL.FTZ R4, R133, R148 ;  /* 0x0000009485047220 */ /* 0x002fe20000410000 */
[----:B------:R-:W-:Y:S02]  /*16810*/  F2FP.PACK_AB R148, R243, R244 ;  /* 0x000000f4f394723e */ /* 0x000fe400000000ff */
[----:B--2---:R-:W-:Y:S05]  /*16820*/  F2FP.PACK_AB R147, R219, R214 ;  /* 0x000000d6db93723e */ /* 0x004fea00000000ff */
[-C--:B------:R-:W-:Y:S05]  /*16830*/  HMMA.16816.F32 R4, R148, R20.reuse, R4 ;  /* 0x000000149404723c */ /* 0x080fea0000001804 */
[--C-:B---3--:R-:W-:Y:S03]  /*16840*/  FFMA.FTZ R143, R228, c[0x0][0x23c], -R138.reuse ;  /* 0x00008f00e48f7a23 */ /* 0x108fe6000001088a */
[C---:B------:R-:W-:Y:S07]  /*16850*/  HMMA.16816.F32 R8, R144.reuse, R20, R8 ;  /* 0x000000149008723c */ /* 0x040fee0000001808 */
[C---:B------:R-:W-:Y:S01]  /*16860*/  FMUL.FTZ R20, R133.reuse, R160 ;  /* 0x000000a085147220 */ /* 0x040fe20000410000 */
[-C--:B------:R-:W-:Y:S04]  /*16870*/  HMMA.16816.F32 R12, R144, R22.reuse, R12 ;  /* 0x00000016900c723c */ /* 0x080fe8000000180c */
[----:B------:R-:W-:Y:S01]  /*16880*/  MOV R160, R29 ;  /* 0x0000001d00a07202 */ /* 0x000fe20000000f00 */
[C---:B------:R-:W-:Y:S01]  /*16890*/  FMUL.FTZ R21, R133.reuse, R161 ;  /* 0x000000a185157220 */ /* 0x040fe20000410000 */
[----:B------:R-:W-:Y:S01]  /*168a0*/  MOV R161, R28 ;  /* 0x0000001c00a17202 */ /* 0x000fe20000000f00 */
[C---:B------:R-:W-:Y:S01]  /*168b0*/  FMUL.FTZ R28, R2.reuse, R168 ;  /* 0x000000a8021c7220 */ /* 0x040fe20000410000 */
[C---:B------:R-:W-:Y:S04]  /*168c0*/  HMMA.16816.F32 R16, R148.reuse, R22, R16 ;  /* 0x000000169410723c */ /* 0x040fe80000001810 */
[----:B------:R-:W-:Y:S01]  /*168d0*/  FMUL.FTZ R29, R2, R169 ;  /* 0x000000a9021d7220 */ /* 0x000fe20000410000 */
[----:B------:R-:W-:Y:S01]  /*168e0*/  MOV R168, R46 ;  /* 0x0000002e00a87202 */ /* 0x000fe20000000f00 */
[----:B------:R-:W-:Y:S01]  /*168f0*/  FMUL.FTZ R46, R0, R186 ;  /* 0x000000ba002e7220 */ /* 0x000fe20000410000 */
[----:B------:R-:W-:Y:S01]  /*16900*/  MOV R169, R49 ;  /* 0x0000003100a97202 */ /* 0x000fe20000000f00 */
[C---:B------:R-:W-:Y:S01]  /*16910*/  FMUL.FTZ R22, R132.reuse, R162 ;  /* 0x000000a284167220 */ /* 0x040fe20000410000 */
[----:B------:R-:W-:Y:S03]  /*16920*/  MOV R162, R27 ;  /* 0x0000001b00a27202 */ /* 0x000fe60000000f00 */
[----:B------:R-:W-:Y:S01]  /*16930*/  FMUL.FTZ R23, R132, R163 ;  /* 0x000000a384177220 */ /* 0x000fe20000410000 */
[----:B------:R-:W-:Y:S01]  /*16940*/  MOV R163, R24 ;  /* 0x0000001800a37202 */ /* 0x000fe20000000f00 */
[----:B------:R-:W-:Y:S01]  /*16950*/  FMUL.FTZ R27, R0, R167 ;  /* 0x000000a7001b7220 */ /* 0x000fe20000410000 */
[----:B------:R-:W-:Y:S01]  /*16960*/  MOV R167, R47 ;  /* 0x0000002f00a77202 */ /* 0x000fe20000000f00 */
[C---:B------:R-:W-:Y:S01]  /*16970*/  FMUL.FTZ R49, R133.reuse, R189 ;  /* 0x000000bd85317220 */ /* 0x040fe20000410000 */
[----:B------:R-:W-:Y:S01]  /*16980*/  MOV R189, R160 ;  /* 0x000000a000bd7202 */ /* 0x000fe20000000f00 */
[C---:B------:R-:W-:Y:S01]  /*16990*/  FMUL.FTZ R24, R2.reuse, R164 ;  /* 0x000000a402187220 */ /* 0x040fe20000410000 */
[-C--:B------:R-:W-:Y:S03]  /*169a0*/  HMMA.16816.F32 R20, R148, R36.reuse, R20 ;  /* 0x000000249414723c */ /* 0x080fe60000001814 */
[----:B------:R-:W-:Y:S01]  /*169b0*/  MOV R164, R25 ;  /* 0x0000001900a47202 */ /* 0x000fe20000000f00 */
[C---:B------:R-:W-:Y:S01]  /*169c0*/  FMUL.FTZ R25, R2.reuse, R165 ;  /* 0x000000a502197220 */ /* 0x040fe20000410000 */
[----:B------:R-:W-:Y:S01]  /*169d0*/  MOV R165, R44 ;  /* 0x0000002c00a57202 */ /* 0x000fe20000000f00 */
[C---:B------:R-:W-:Y:S01]  /*169e0*/  FMUL.FTZ R44, R2.reuse, R184 ;  /* 0x000000b8022c7220 */ /* 0x040fe20000410000 */
[----:B------:R-:W-:Y:S01]  /*169f0*/  MOV R184, R45 ;  /* 0x0000002d00b87202 */ /* 0x000fe20000000f00 */
[----:B------:R-:W-:Y:S03]  /*16a00*/  FMUL.FTZ R45, R2, R185 ;  /* 0x000000b9022d7220 */ /* 0x000fe60000410000 */
[C---:B------:R-:W-:Y:S04]  /*16a10*/  HMMA.16816.F32 R24, R144.reuse, R36, R24 ;  /* 0x000000249018723c */ /* 0x040fe80000001818 */
[----:B------:R-:W-:Y:S01]  /*16a20*/  FMUL.FTZ R47, R0, R187 ;  /* 0x000000bb002f7220 */ /* 0x000fe20000410000 */
[----:B------:R-:W-:Y:S01]  /*16a30*/  MOV R187, R48 ;  /* 0x0000003000bb7202 */ /* 0x000fe20000000f00 */
[C---:B------:R-:W-:Y:S01]  /*16a40*/  FMUL.FTZ R48, R133.reuse, R188 ;  /* 0x000000bc85307220 */ /* 0x040fe20000410000 */
[----:B------:R-:W-:Y:S01]  /*16a50*/  MOV R188, R173 ;  /* 0x000000ad00bc7202 */ /* 0x000fe20000000f00 */
[-C--:B------:R-:W-:Y:S04]  /*16a60*/  HMMA.16816.F32 R28, R144, R38.reuse, R28 ;  /* 0x00000026901c723c */ /* 0x080fe8000000181c */
[C---:B------:R-:W-:Y:S01]  /*16a70*/  FMUL.FTZ R37, R133.reuse, R177 ;  /* 0x000000b185257220 */ /* 0x040fe20000410000 */
[----:B------:R-:W-:Y:S01]  /*16a80*/  MOV R173, R172 ;  /* 0x000000ac00ad7202 */ /* 0x000fe20000000f00 */
[C---:B------:R-:W-:Y:S01]  /*16a90*/  FMUL.FTZ R36, R133.reuse, R176 ;  /* 0x000000b085247220 */ /* 0x040fe20000410000 */
[----:B------:R-:W-:Y:S01]  /*16aa0*/  MOV R172, R163 ;  /* 0x000000a300ac7202 */ /* 0x000fe20000000f00 */
[C---:B------:R-:W-:Y:S07]  /*16ab0*/  HMMA.16816.F32 R32, R148.reuse, R38, R32 ;  /* 0x000000269420723c */ /* 0x040fee0000001820 */
[C---:B------:R-:W-:Y:S02]  /*16ac0*/  FMUL.FTZ R38, R132.reuse, R178 ;  /* 0x000000b284267220 */ /* 0x040fe40000410000 */
[----:B------:R1:W-:Y:S03]  /*16ad0*/  MUFU.EX2 R178, R143 ;  /* 0x0000008f00b27308 */ /* 0x0003e60000000800 */
[----:B------:R-:W-:Y:S07]  /*16ae0*/  FMUL.FTZ R39, R132, R179 ;  /* 0x000000b384277220 */ /* 0x000fee0000410000 */
[-C--:B------:R-:W-:Y:S08]  /*16af0*/  HMMA.16816.F32 R36, R148, R52.reuse, R36 ;  /* 0x000000349424723c */ /* 0x080ff00000001824 */
[C---:B------:R-:W-:Y:S04]  /*16b00*/  HMMA.16816.F32 R40, R144.reuse, R52, R40 ;  /* 0x000000349028723c */ /* 0x040fe80000001828 */
[--C-:B-1----:R-:W-:Y:S04]  /*16b10*/  FFMA.FTZ R143, R230, c[0x0][0x23c], -R137.reuse ;  /* 0x00008f00e68f7a23 */ /* 0x102fe80000010889 */
[-C--:B------:R-:W-:Y:S01]  /*16b20*/  HMMA.16816.F32 R44, R144, R54.reuse, R44 ;  /* 0x00000036902c723c */ /* 0x080fe2000000182c */
[----:B------:R1:W-:Y:S03]  /*16b30*/  MUFU.EX2 R215, R143 ;  /* 0x0000008f00d77308 */ /* 0x0003e60000000800 */
[C---:B------:R-:W-:Y:S02]  /*16b40*/  FMUL.FTZ R52, R133.reuse, R192 ;  /* 0x000000c085347220 */ /* 0x040fe40000410000 */
[----:B------:R-:W-:Y:S02]  /*16b50*/  FMUL.FTZ R53, R133, R193 ;  /* 0x000000c185357220 */ /* 0x000fe40000410000 */
[C---:B------:R-:W-:Y:S07]  /*16b60*/  HMMA.16816.F32 R48, R148.reuse, R54, R48 ;  /* 0x000000369430723c */ /* 0x040fee0000001830 */
[C---:B------:R-:W-:Y:S02]  /*16b70*/  FMUL.FTZ R54, R132.reuse, R194 ;  /* 0x000000c284367220 */ /* 0x040fe40000410000 */
[----:B------:R-:W-:Y:S07]  /*16b80*/  FMUL.FTZ R55, R132, R195 ;  /* 0x000000c384377220 */ /* 0x000fee0000410000 */
[-C--:B----4-:R-:W-:Y:S03]  /*16b90*/  HMMA.16816.F32 R52, R148, R152.reuse, R52 ;  /* 0x000000989434723c */ /* 0x090fe60000001834 */
[--C-:B-1----:R-:W-:Y:S04]  /*16ba0*/  FFMA.FTZ R143, R245, c[0x0][0x23c], -R137.reuse ;  /* 0x00008f00f58f7a23 */ /* 0x102fe80000010889 */
[----:B------:R1:W2:Y:S01]  /*16bb0*/  MUFU.EX2 R177, R143 ;  /* 0x0000008f00b17308 */ /* 0x0002a20000000800 */
[C---:B------:R-:W-:Y:S08]  /*16bc0*/  HMMA.16816.F32 R56, R144.reuse, R152, R56 ;  /* 0x000000989038723c */ /* 0x040ff00000001838 */
[-C--:B------:R-:W-:Y:S08]  /*16bd0*/  HMMA.16816.F32 R60, R144, R154.reuse, R60 ;  /* 0x0000009a903c723c */ /* 0x080ff0000000183c */
[C---:B------:R-:W-:Y:S01]  /*16be0*/  HMMA.16816.F32 R64, R148.reuse, R154, R64 ;  /* 0x0000009a9440723c */ /* 0x040fe20000001840 */
[----:B------:R-:W3:Y:S03]  /*16bf0*/  LDSM.16.MT88.4 R152, [R234+0xe000] ;  /* 0x00e00000ea98783b */ /* 0x000ee60000004200 */
[--C-:B-1----:R-:W-:Y:S04]  /*16c00*/  FFMA.FTZ R143, R227, c[0x0][0x23c], -R138.reuse ;  /* 0x00008f00e38f7a23 */ /* 0x102fe8000001088a */
[-C--:B------:R-:W-:Y:S01]  /*16c10*/  HMMA.16816.F32 R68, R148, R156.reuse, R68 ;  /* 0x0000009c9444723c */ /* 0x080fe20000001844 */
[----:B------:R1:W-:Y:S07]  /*16c20*/  MUFU.EX2 R185, R143 ;  /* 0x0000008f00b97308 */ /* 0x0003ee0000000800 */
[C---:B------:R-:W-:Y:S08]  /*16c30*/  HMMA.16816.F32 R72, R144.reuse, R156, R72 ;  /* 0x0000009c9048723c */ /* 0x040ff00000001848 */
[-C--:B------:R-:W-:Y:S08]  /*16c40*/  HMMA.16816.F32 R76, R144, R158.reuse, R76 ;  /* 0x0000009e904c723c */ /* 0x080ff0000000184c */
[C---:B------:R-:W-:Y:S01]  /*16c50*/  HMMA.16816.F32 R80, R148.reuse, R158, R80 ;  /* 0x0000009e9450723c */ /* 0x040fe20000001850 */
[----:B------:R-:W4:Y:S03]  /*16c60*/  LDSM.16.MT88.4 R156, [R236+0xe000] ;  /* 0x00e00000ec9c783b */ /* 0x000f260000004200 */
[----:B-1----:R-:W-:Y:S04]  /*16c70*/  FFMA.FTZ R143, R229, c[0x0][0x23c], -R138 ;  /* 0x00008f00e58f7a23 */ /* 0x002fe8000001088a */
[----:B------:R1:W1:Y:S01]  /*16c80*/  MUFU.EX2 R194, R143 ;  /* 0x0000008f00c27308 */ /* 0x0002620000000800 */
[-C--:B---3--:R-:W-:Y:S08]  /*16c90*/  HMMA.16816.F32 R84, R148, R152.reuse, R84 ;  /* 0x000000989454723c */ /* 0x088ff00000001854 */
[C---:B------:R-:W-:Y:S08]  /*16ca0*/  HMMA.16816.F32 R88, R144.reuse, R152, R88 ;  /* 0x000000989058723c */ /* 0x040ff00000001858 */
[-C--:B------:R-:W-:Y:S04]  /*16cb0*/  HMMA.16816.F32 R92, R144, R154.reuse, R92 ;  /* 0x0000009a905c723c */ /* 0x080fe8000000185c */
[--C-:B-1----:R-:W-:Y:S04]  /*16cc0*/  FFMA.FTZ R143, R231, c[0x0][0x23c], -R137.reuse ;  /* 0x00008f00e78f7a23 */ /* 0x102fe80000010889 */
[C---:B------:R-:W-:Y:S01]  /*16cd0*/  HMMA.16816.F32 R96, R148.reuse, R154, R96 ;  /* 0x0000009a9460723c */ /* 0x040fe20000001860 */
[----:B------:R-:W1:Y:S01]  /*16ce0*/  LDSM.16.MT88.4 R152, [R235+0xe000] ;  /* 0x00e00000eb98783b */ /* 0x000e620000004200 */
[----:B------:R3:W-:Y:S06]  /*16cf0*/  MUFU.EX2 R183, R143 ;  /* 0x0000008f00b77308 */ /* 0x0007ec0000000800 */
[-C--:B----4-:R-:W-:Y:S08]  /*16d00*/  HMMA.16816.F32 R100, R148, R156.reuse, R100 ;  /* 0x0000009c9464723c */ /* 0x090ff00000001864 */
[C---:B------:R-:W-:Y:S08]  /*16d10*/  HMMA.16816.F32 R104, R144.reuse, R156, R104 ;  /* 0x0000009c9068723c */ /* 0x040ff00000001868 */
[-C--:B------:R-:W-:Y:S04]  /*16d20*/  HMMA.16816.F32 R108, R144, R158.reuse, R108 ;  /* 0x0000009e906c723c */ /* 0x080fe8000000186c */
[----:B---3--:R-:W-:Y:S04]  /*16d30*/  FFMA.FTZ R143, R246, c[0x0][0x23c], -R137 ;  /* 0x00008f00f68f7a23 */ /* 0x008fe80000010889 */
[C---:B------:R-:W-:Y:S01]  /*16d40*/  HMMA.16816.F32 R112, R148.reuse, R158, R112 ;  /* 0x0000009e9470723c */ /* 0x040fe20000001870 */
[----:B------:R3:W4:Y:S01]  /*16d50*/  MUFU.EX2 R195, R143 ;  /* 0x0000008f00c37308 */ /* 0x0007220000000800 */
[----:B------:R-:W4:Y:S06]  /*16d60*/  LDSM.16.MT88.4 R156, [R233+0xc800] ;  /* 0x00c80000e99c783b */ /* 0x000f2c0000004200 */
[-C--:B-1----:R-:W-:Y:S08]  /*16d70*/  HMMA.16816.F32 R116, R148, R152.reuse, R116 ;  /* 0x000000989474723c */ /* 0x082ff00000001874 */
[C---:B------:R-:W-:Y:S08]  /*16d80*/  HMMA.16816.F32 R120, R144.reuse, R152, R120 ;  /* 0x000000989078723c */ /* 0x040ff00000001878 */
[-C--:B------:R-:W-:Y:S04]  /*16d90*/  HMMA.16816.F32 R124, R144, R154.reuse, R124 ;  /* 0x0000009a907c723c */ /* 0x080fe8000000187c */
[--C-:B---3--:R-:W-:Y:S03]  /*16da0*/  FFMA.FTZ R143, R247, c[0x0][0x23c], -R139.reuse ;  /* 0x00008f00f78f7a23 */ /* 0x108fe6000001088b */
[----:B--2---:R-:W-:Y:S01]  /*16db0*/  F2FP.PACK_AB R145, R177, R215 ;  /* 0x000000d7b191723e */ /* 0x004fe200000000ff */
[----:B------:R-:W-:Y:S01]  /*16dc0*/  HMMA.16816.F32 R128, R148, R154, R128 ;  /* 0x0000009a9480723c */ /* 0x000fe20000001880 */
[----:B------:R1:W-:Y:S01]  /*16dd0*/  MUFU.EX2 R180, R143 ;  /* 0x0000008f00b47308 */ /* 0x0003e20000000800 */
[----:B------:R-:W-:Y:S02]  /*16de0*/  LDSM.16.MT88.4 R152, [R236+0xc800] ;  /* 0x00c80000ec98783b */ /* 0x000fe40000004200 */
[----:B------:R-:W-:Y:S02]  /*16df0*/  F2FP.PACK_AB R144, R178, R198 ;  /* 0x000000c6b290723e */ /* 0x000fe400000000ff */
[----:B------:R-:W-:Y:S02]  /*16e00*/  F2FP.PACK_AB R146, R194, R185 ;  /* 0x000000b9c292723e */ /* 0x000fe400000000ff */
[----:B----4-:R-:W-:Y:S07]  /*16e10*/  F2FP.PACK_AB R147, R195, R183 ;  /* 0x000000b7c393723e */ /* 0x010fee00000000ff */
[-C--:B------:R-:W-:Y:S05]  /*16e20*/  HMMA.16816.F32 R4, R144, R156.reuse, R4 ;  /* 0x0000009c9004723c */ /* 0x080fea0000001804 */
[--C-:B-1----:R-:W-:Y:S04]  /*16e30*/  FFMA.FTZ R143, R248, c[0x0][0x23c], -R139.reuse ;  /* 0x00008f00f88f7a23 */ /* 0x102fe8000001088b */
[----:B------:R1:W2:Y:S03]  /*16e40*/  MUFU.EX2 R176, R143 ;  /* 0x0000008f00b07308 */ /* 0x0002a60000000800 */
[--C-:B-1----:R-:W-:Y:S01]  /*16e50*/  FFMA.FTZ R143, R249, c[0x0][0x23c], -R142.reuse ;  /* 0x00008f00f98f7a23 */ /* 0x102fe2000001088e */
[----:B--2---:R-:W-:Y:S06]  /*16e60*/  F2FP.PACK_AB R148, R176, R180 ;  /* 0x000000b4b094723e */ /* 0x004fec00000000ff */
[----:B------:R1:W-:Y:S02]  /*16e70*/  MUFU.EX2 R179, R143 ;  /* 0x0000008f00b37308 */ /* 0x0003e40000000800 */
[--C-:B-1----:R-:W-:Y:S08]  /*16e80*/  FFMA.FTZ R143, R250, c[0x0][0x23c], -R142.reuse ;  /* 0x00008f00fa8f7a23 */ /* 0x102ff0000001088e */
[----:B------:R1:W2:Y:S02]  /*16e90*/  MUFU.EX2 R186, R143 ;  /* 0x0000008f00ba7308 */ /* 0x0002a40000000800 */
[--C-:B-1----:R-:W-:Y:S01]  /*16ea0*/  FFMA.FTZ R143, R251, c[0x0][0x23c], -R139.reuse ;  /* 0x00008f00fb8f7a23 */ /* 0x102fe2000001088b */
[----:B--2---:R-:W-:Y:S07]  /*16eb0*/  F2FP.PACK_AB R149, R186, R179 ;  /* 0x000000b3ba95723e */ /* 0x004fee00000000ff */
[----:B------:R1:W-:Y:S02]  /*16ec0*/  MUFU.EX2 R192, R143 ;  /* 0x0000008f00c07308 */ /* 0x0003e40000000800 */
[----:B-1----:R-:W-:Y:S08]  /*16ed0*/  FFMA.FTZ R143, R252, c[0x0][0x23c], -R139 ;  /* 0x00008f00fc8f7a23 */ /* 0x002ff0000001088b */
[----:B------:R1:W2:Y:S02]  /*16ee0*/  MUFU.EX2 R196, R143 ;  /* 0x0000008f00c47308 */ /* 0x0002a40000000800 */
[----:B-1----:R-:W-:Y:S01]  /*16ef0*/  FFMA.FTZ R143, R187, c[0x0][0x23c], -R142 ;  /* 0x00008f00bb8f7a23 */ /* 0x002fe2000001088e */
[----:B------:R-:W-:Y:S02]  /*16f00*/  MOV R187, R164 ;  /* 0x000000a400bb7202 */ /* 0x000fe40000000f00 */
[----:B------:R-:W-:Y:S05]  /*16f10*/  MOV R164, R161 ;  /* 0x000000a100a47202 */ /* 0x000fea0000000f00 */
[----:B------:R1:W-:Y:S01]  /*16f20*/  MUFU.EX2 R193, R143 ;  /* 0x0000008f00c17308 */ /* 0x0003e20000000800 */
[----:B--2---:R-:W-:Y:S01]  /*16f30*/  F2FP.PACK_AB R150, R196, R192 ;  /* 0x000000c0c496723e */ /* 0x004fe200000000ff */
[----:B------:R-:W-:Y:S02]  /*16f40*/  FFMA.FTZ R164, R164, c[0x0][0x23c], -R138 ;  /* 0x00008f00a4a47a23 */ /* 0x000fe4000001088a */
[----:B-1----:R-:W-:Y:S01]  /*16f50*/  FFMA.FTZ R143, R184, c[0x0][0x23c], -R142 ;  /* 0x00008f00b88f7a23 */ /* 0x002fe2000001088e */
[----:B------:R-:W-:Y:S02]  /*16f60*/  MOV R184, R174 ;  /* 0x000000ae00b87202 */ /* 0x000fe40000000f00 */
[----:B------:R-:W-:Y:S03]  /*16f70*/  MOV R174, R162 ;  /* 0x000000a200ae7202 */ /* 0x000fe60000000f00 */
[----:B------:R1:W2:Y:S01]  /*16f80*/  MUFU.EX2 R197, R143 ;  /* 0x0000008f00c57308 */ /* 0x0002a20000000800 */
[----:B------:R-:W3:Y:S01]  /*16f90*/  LDSM.16.MT88.4 R160, [R234+0xc800] ;  /* 0x00c80000eaa0783b */ /* 0x000ee20000004200 */
[--C-:B-1----:R-:W-:Y:S01]  /*16fa0*/  FFMA.FTZ R143, R189, c[0x0][0x23c], -R138.reuse ;  /* 0x00008f00bd8f7a23 */ /* 0x102fe2000001088a */
[----:B--2---:R-:W-:Y:S07]  /*16fb0*/  F2FP.PACK_AB R151, R197, R193 ;  /* 0x000000c1c597723e */ /* 0x004fee00000000ff */
[----:B------:R1:W-:Y:S01]  /*16fc0*/  MUFU.EX2 R199, R143 ;  /* 0x0000008f00c77308 */ /* 0x0003e20000000800 */
[C---:B------:R-:W-:Y:S08]  /*16fd0*/  HMMA.16816.F32 R8, R148.reuse, R156, R8 ;  /* 0x0000009c9408723c */ /* 0x040ff00000001808 */
[-C--:B------:R-:W-:Y:S08]  /*16fe0*/  HMMA.16816.F32 R12, R148, R158.reuse, R12 ;  /* 0x0000009e940c723c */ /* 0x080ff0000000180c */
[C---:B------:R-:W-:Y:S01]  /*16ff0*/  HMMA.16816.F32 R16, R144.reuse, R158, R16 ;  /* 0x0000009e9010723c */ /* 0x040fe20000001810 */
[----:B------:R-:W2:Y:S03]  /*17000*/  LDSM.16.MT88.4 R156, [R235+0xc800] ;  /* 0x00c80000eb9c783b */ /* 0x000ea60000004200 */
[--C-:B-1----:R-:W-:Y:S04]  /*17010*/  FFMA.FTZ R143, R188, c[0x0][0x23c], -R138.reuse ;  /* 0x00008f00bc8f7a23 */ /* 0x102fe8000001088a */
[-C--:B---3--:R-:W-:Y:S01]  /*17020*/  HMMA.16816.F32 R20, R144, R160.reuse, R20 ;  /* 0x000000a09014723c */ /* 0x088fe20000001814 */
[----:B------:R1:W-:Y:S07]  /*17030*/  MUFU.EX2 R203, R143 ;  /* 0x0000008f00cb7308 */ /* 0x0003ee0000000800 */
[C---:B------:R-:W-:Y:S08]  /*17040*/  HMMA.16816.F32 R24, R148.reuse, R160, R24 ;  /* 0x000000a09418723c */ /* 0x040ff00000001818 */
[-C--:B------:R-:W-:Y:S08]  /*17050*/  HMMA.16816.F32 R28, R148, R162.reuse, R28 ;  /* 0x000000a2941c723c */ /* 0x080ff0000000181c */
[C---:B------:R-:W-:Y:S01]  /*17060*/  HMMA.16816.F32 R32, R144.reuse, R162, R32 ;  /* 0x000000a29020723c */ /* 0x040fe20000001820 */
[----:B------:R-:W3:Y:S03]  /*17070*/  LDSM.16.MT88.4 R160, [R233+0xe800] ;  /* 0x00e80000e9a0783b */ /* 0x000ee60000004200 */
[--C-:B-1----:R-:W-:Y:S02]  /*17080*/  FFMA.FTZ R143, R182, c[0x0][0x23c], -R137.reuse ;  /* 0x00008f00b68f7a23 */ /* 0x102fe40000010889 */
[----:B------:R-:W-:Y:S02]  /*17090*/  MUFU.EX2 R182, R164 ;  /* 0x000000a400b67308 */ /* 0x000fe40000000800 */
[-C--:B------:R-:W-:Y:S08]  /*170a0*/  HMMA.16816.F32 R36, R144, R152.reuse, R36 ;  /* 0x000000989024723c */ /* 0x080ff00000001824 */
[C---:B------:R-:W-:Y:S01]  /*170b0*/  HMMA.16816.F32 R40, R148.reuse, R152, R40 ;  /* 0x000000989428723c */ /* 0x040fe20000001828 */
[----:B------:R1:W-:Y:S07]  /*170c0*/  MUFU.EX2 R200, R143 ;  /* 0x0000008f00c87308 */ /* 0x0003ee0000000800 */
[-C--:B------:R-:W-:Y:S08]  /*170d0*/  HMMA.16816.F32 R44, R148, R154.reuse, R44 ;  /* 0x0000009a942c723c */ /* 0x080ff0000000182c */
[C---:B------:R-:W-:Y:S01]  /*170e0*/  HMMA.16816.F32 R48, R144.reuse, R154, R48 ;  /* 0x0000009a9030723c */ /* 0x040fe20000001830 */
[----:B------:R-:W4:Y:S07]  /*170f0*/  LDSM.16.MT88.4 R152, [R234+0xe800] ;  /* 0x00e80000ea98783b */ /* 0x000f2e0000004200 */
[-C--:B--2---:R-:W-:Y:S04]  /*17100*/  HMMA.16816.F32 R52, R144, R156.reuse, R52 ;  /* 0x0000009c9034723c */ /* 0x084fe80000001834 */
[--C-:B-1----:R-:W-:Y:S01]  /*17110*/  FFMA.FTZ R143, R181, c[0x0][0x23c], -R137.reuse ;  /* 0x00008f00b58f7a23 */ /* 0x102fe20000010889 */
[----:B------:R-:W-:Y:S02]  /*17120*/  MOV R181, R175 ;  /* 0x000000af00b57202 */ /* 0x000fe40000000f00 */
[----:B------:R-:W-:Y:S01]  /*17130*/  MOV R175, R212 ;  /* 0x000000d400af7202 */ /* 0x000fe20000000f00 */
[C---:B------:R-:W-:Y:S01]  /*17140*/  HMMA.16816.F32 R56, R148.reuse, R156, R56 ;  /* 0x0000009c9438723c */ /* 0x040fe20000001838 */
[----:B------:R1:W2:Y:S07]  /*17150*/  MUFU.EX2 R212, R143 ;  /* 0x0000008f00d47308 */ /* 0x0002ae0000000800 */
[-C--:B------:R-:W-:Y:S08]  /*17160*/  HMMA.16816.F32 R60, R148, R158.reuse, R60 ;  /* 0x0000009e943c723c */ /* 0x080ff0000000183c */
[C---:B------:R-:W-:Y:S01]  /*17170*/  HMMA.16816.F32 R64, R144.reuse, R158, R64 ;  /* 0x0000009e9040723c */ /* 0x040fe20000001840 */
[----:B------:R-:W2:Y:S07]  /*17180*/  LDSM.16.MT88.4 R156, [R236+0xe800] ;  /* 0x00e80000ec9c783b */ /* 0x000eae0000004200 */
[-C--:B---3--:R-:W-:Y:S04]  /*17190*/  HMMA.16816.F32 R68, R144, R160.reuse, R68 ;  /* 0x000000a09044723c */ /* 0x088fe80000001844 */
[----:B-1----:R-:W-:Y:S04]  /*171a0*/  FFMA.FTZ R143, R187, c[0x0][0x23c], -R138 ;  /* 0x00008f00bb8f7a23 */ /* 0x002fe8000001088a */
[C---:B------:R-:W-:Y:S01]  /*171b0*/  HMMA.16816.F32 R72, R148.reuse, R160, R72 ;  /* 0x000000a09448723c */ /* 0x040fe20000001848 */
[----:B------:R1:W-:Y:S07]  /*171c0*/  MUFU.EX2 R187, R143 ;  /* 0x0000008f00bb7308 */ /* 0x0003ee0000000800 */
[-C--:B------:R-:W-:Y:S08]  /*171d0*/  HMMA.16816.F32 R76, R148, R162.reuse, R76 ;  /* 0x000000a2944c723c */ /* 0x080ff0000000184c */
[C---:B------:R-:W-:Y:S01]  /*171e0*/  HMMA.16816.F32 R80, R144.reuse, R162, R80 ;  /* 0x000000a29050723c */ /* 0x040fe20000001850 */
[----:B------:R-:W3:Y:S07]  /*171f0*/  LDSM.16.MT88.4 R160, [R235+0xe800] ;  /* 0x00e80000eba0783b */ /* 0x000eee0000004200 */
[-C--:B----4-:R-:W-:Y:S04]  /*17200*/  HMMA.16816.F32 R84, R144, R152.reuse, R84 ;  /* 0x000000989054723c */ /* 0x090fe80000001854 */
[----:B-1----:R-:W-:Y:S04]  /*17210*/  FFMA.FTZ R143, R184, c[0x0][0x23c], -R137 ;  /* 0x00008f00b88f7a23 */ /* 0x002fe80000010889 */
[C---:B------:R-:W-:Y:S01]  /*17220*/  HMMA.16816.F32 R88, R148.reuse, R152, R88 ;  /* 0x000000989458723c */ /* 0x040fe20000001858 */
[----:B------:R1:W-:Y:S06]  /*17230*/  MUFU.EX2 R189, R143 ;  /* 0x0000008f00bd7308 */ /* 0x0003ec0000000800 */
[----:B------:R-:W-:Y:S01]  /*17240*/  FFMA.FTZ R152, R181, c[0x0][0x23c], -R139 ;  /* 0x00008f00b5987a23 */ /* 0x000fe2000001088b */
[-C--:B------:R-:W-:Y:S03]  /*17250*/  HMMA.16816.F32 R92, R148, R154.reuse, R92 ;  /* 0x0000009a945c723c */ /* 0x080fe6000000185c */
[----:B------:R4:W-:Y:S05]  /*17260*/  MUFU.EX2 R201, R152 ;  /* 0x0000009800c97308 */ /* 0x0009ea0000000800 */
[C---:B------:R-:W-:Y:S08]  /*17270*/  HMMA.16816.F32 R96, R144.reuse, R154, R96 ;  /* 0x0000009a9060723c */ /* 0x040ff00000001860 */
[-C--:B--2---:R-:W-:Y:S04]  /*17280*/  HMMA.16816.F32 R100, R144, R156.reuse, R100 ;  /* 0x0000009c9064723c */ /* 0x084fe80000001864 */
[----:B-1----:R-:W-:Y:S01]  /*17290*/  FFMA.FTZ R143, R170, c[0x0][0x23c], -R137 ;  /* 0x00008f00aa8f7a23 */ /* 0x002fe20000010889 */
[----:B------:R-:W-:Y:S03]  /*172a0*/  MOV R170, R239 ;  /* 0x000000ef00aa7202 */ /* 0x000fe60000000f00 */
[C---:B------:R-:W-:Y:S01]  /*172b0*/  HMMA.16816.F32 R104, R148.reuse, R156, R104 ;  /* 0x0000009c9468723c */ /* 0x040fe20000001868 */
[----:B------:R1:W2:Y:S01]  /*172c0*/  MUFU.EX2 R239, R143 ;  /* 0x0000008f00ef7308 */ /* 0x0002a20000000800 */
[----:B----4-:R-:W2:Y:S06]  /*172d0*/  LDSM.16.MT88.4 R152, [R233+0xd000] ;  /* 0x00d00000e998783b */ /* 0x010eac0000004200 */
[-C--:B------:R-:W-:Y:S08]  /*172e0*/  HMMA.16816.F32 R108, R148, R158.reuse, R108 ;  /* 0x0000009e946c723c */ /* 0x080ff0000000186c */
[C---:B------:R-:W-:Y:S01]  /*172f0*/  HMMA.16816.F32 R112, R144.reuse, R158, R112 ;  /* 0x0000009e9070723c */ /* 0x040fe20000001870 */
[----:B------:R-:W2:Y:S07]  /*17300*/  LDSM.16.MT88.4 R156, [R234+0xd000] ;  /* 0x00d00000ea9c783b */ /* 0x000eae0000004200 */
[-C--:B---3--:R-:W-:Y:S04]  /*17310*/  HMMA.16816.F32 R116, R144, R160.reuse, R116 ;  /* 0x000000a09074723c */ /* 0x088fe80000001874 */
[--C-:B-1----:R-:W-:Y:S02]  /*17320*/  FFMA.FTZ R143, R175, c[0x0][0x23c], -R139.reuse ;  /* 0x00008f00af8f7a23 */ /* 0x102fe4000001088b */
[--C-:B------:R-:W-:Y:S02]  /*17330*/  FFMA.FTZ R175, R225, c[0x0][0x23c], -R139.reuse ;  /* 0x00008f00e1af7a23 */ /* 0x100fe4000001088b */
[C---:B------:R-:W-:Y:S01]  /*17340*/  HMMA.16816.F32 R120, R148.reuse, R160, R120 ;  /* 0x000000a09478723c */ /* 0x040fe20000001878 */
[----:B------:R1:W3:Y:S01]  /*17350*/  MUFU.EX2 R184, R143 ;  /* 0x0000008f00b87308 */ /* 0x0002e20000000800 */
[----:B------:R-:W4:Y:S06]  /*17360*/  LDL.LU R225, [R1+0x3c] ;  /* 0x00003c0001e17983 */ /* 0x000f2c0000300800 */
[-C--:B------:R-:W-:Y:S08]  /*17370*/  HMMA.16816.F32 R124, R148, R162.reuse, R124 ;  /* 0x000000a2947c723c */ /* 0x080ff0000000187c */
[----:B------:R-:W-:Y:S01]  /*17380*/  HMMA.16816.F32 R128, R144, R162, R128 ;  /* 0x000000a29080723c */ /* 0x000fe20000001880 */
[----:B------:R-:W3:Y:S06]  /*17390*/  LDSM.16.MT88.4 R160, [R236+0xd000] ;  /* 0x00d00000eca0783b */ /* 0x000eec0000004200 */
[----:B------:R-:W-:Y:S01]  /*173a0*/  F2FP.PACK_AB R145, R212, R200 ;  /* 0x000000c8d491723e */ /* 0x000fe200000000ff */
[--C-:B-1----:R-:W-:Y:S01]  /*173b0*/  FFMA.FTZ R143, R174, c[0x0][0x23c], -R142.reuse ;  /* 0x00008f00ae8f7a23 */ /* 0x102fe2000001088e */
[----:B--2---:R-:W-:Y:S03]  /*173c0*/  F2FP.PACK_AB R147, R239, R189 ;  /* 0x000000bdef93723e */ /* 0x004fe600000000ff */
[----:B------:R1:W-:Y:S01]  /*173d0*/  MUFU.EX2 R202, R143 ;  /* 0x0000008f00ca7308 */ /* 0x0003e20000000800 */
[----:B------:R-:W-:Y:S01]  /*173e0*/  F2FP.PACK_AB R144, R203, R199 ;  /* 0x000000c7cb90723e */ /* 0x000fe200000000ff */
[--C-:B------:R-:W-:Y:S01]  /*173f0*/  FFMA.FTZ R174, R218, c[0x0][0x23c], -R139.reuse ;  /* 0x00008f00daae7a23 */ /* 0x100fe2000001088b */
[----:B------:R-:W-:Y:S02]  /*17400*/  F2FP.PACK_AB R146, R187, R182 ;  /* 0x000000b6bb92723e */ /* 0x000fe400000000ff */
[----:B---3--:R-:W-:Y:S05]  /*17410*/  F2FP.PACK_AB R148, R184, R201 ;  /* 0x000000c9b894723e */ /* 0x008fea00000000ff */
[-C--:B------:R-:W-:Y:S01]  /*17420*/  HMMA.16816.F32 R4, R144, R152.reuse, R4 ;  /* 0x000000989004723c */ /* 0x080fe20000001804 */
[----:B------:R-:W-:Y:S02]  /*17430*/  MUFU.EX2 R227, R174 ;  /* 0x000000ae00e37308 */ /* 0x000fe40000000800 */
[----:B-1----:R-:W-:Y:S02]  /*17440*/  FFMA.FTZ R143, R173, c[0x0][0x23c], -R142 ;  /* 0x00008f00ad8f7a23 */ /* 0x002fe4000001088e */
[--C-:B------:R-:W-:Y:S06]  /*17450*/  FFMA.FTZ R173, R217, c[0x0][0x23c], -R139.reuse ;  /* 0x00008f00d9ad7a23 */ /* 0x100fec000001088b */
[----:B------:R1:W2:Y:S10]  /*17460*/  MUFU.EX2 R181, R143 ;  /* 0x0000008f00b57308 */ /* 0x0002b40000000800 */
[----:B------:R-:W-:Y:S01]  /*17470*/  MUFU.EX2 R228, R173 ;  /* 0x000000ad00e47308 */ /* 0x000fe20000000800 */
[----:B-1----:R-:W-:Y:S01]  /*17480*/  FFMA.FTZ R143, R172, c[0x0][0x23c], -R139 ;  /* 0x00008f00ac8f7a23 */ /* 0x002fe2000001088b */
[----:B--2---:R-:W-:Y:S01]  /*17490*/  F2FP.PACK_AB R149, R181, R202 ;  /* 0x000000cab595723e */ /* 0x004fe200000000ff */
[----:B------:R-:W-:Y:S07]  /*174a0*/  FFMA.FTZ R172, R222, c[0x0][0x23c], -R137 ;  /* 0x00008f00deac7a23 */ /* 0x000fee0000010889 */
[----:B------:R1:W-:Y:S10]  /*174b0*/  MUFU.EX2 R188, R143 ;  /* 0x0000008f00bc7308 */ /* 0x0003f40000000800 */
[----:B------:R-:W-:Y:S01]  /*174c0*/  MUFU.EX2 R230, R172 ;  /* 0x000000ac00e67308 */ /* 0x000fe20000000800 */
[--C-:B-1----:R-:W-:Y:S02]  /*174d0*/  FFMA.FTZ R143, R171, c[0x0][0x23c], -R139.reuse ;  /* 0x00008f00ab8f7a23 */ /* 0x102fe4000001088b */
[----:B------:R-:W-:Y:S07]  /*174e0*/  FFMA.FTZ R139, R224, c[0x0][0x23c], -R139 ;  /* 0x00008f00e08b7a23 */ /* 0x000fee000001088b */
[----:B------:R1:W2:Y:S01]  /*174f0*/  MUFU.EX2 R252, R143 ;  /* 0x0000008f00fc7308 */ /* 0x0002a20000000800 */
[----:B------:R-:W4:Y:S01]  /*17500*/  LDL.LU R224, [R1+0x40] ;  /* 0x0000400001e07983 */ /* 0x000f220000300800 */
[----:B------:R-:W-:Y:S03]  /*17510*/  FFMA.FTZ R171, R223, c[0x0][0x23c], -R138 ;  /* 0x00008f00dfab7a23 */ /* 0x000fe6000001088a */
[----:B------:R-:W4:Y:S05]  /*17520*/  LDL.LU R217, [R1+0x74] ;  /* 0x0000740001d97983 */ /* 0x000f2a0000300800 */
[----:B------:R-:W-:Y:S10]  /*17530*/  MUFU.EX2 R139, R139 ;  /* 0x0000008b008b7308 */ /* 0x000ff40000000800 */
[----:B------:R2:W-:Y:S01]  /*17540*/  MUFU.EX2 R245, R171 ;  /* 0x000000ab00f57308 */ /* 0x0005e20000000800 */
[--C-:B-1----:R-:W-:Y:S01]  /*17550*/  FFMA.FTZ R143, R170, c[0x0][0x23c], -R142.reuse ;  /* 0x00008f00aa8f7a23 */ /* 0x102fe2000001088e */
[----:B--2---:R-:W-:Y:S01]  /*17560*/  F2FP.PACK_AB R150, R252, R188 ;  /* 0x000000bcfc96723e */ /* 0x004fe200000000ff */
[--C-:B------:R-:W-:Y:S07]  /*17570*/  FFMA.FTZ R170, R165, c[0x0][0x23c], -R137.reuse ;  /* 0x00008f00a5aa7a23 */ /* 0x100fee0000010889 */
[----:B------:R1:W-:Y:S10]  /*17580*/  MUFU.EX2 R251, R143 ;  /* 0x0000008f00fb7308 */ /* 0x0003f40000000800 */
[----:B------:R2:W-:Y:S01]  /*17590*/  MUFU.EX2 R246, R170 ;  /* 0x000000aa00f67308 */ /* 0x0005e20000000800 */
[----:B------:R-:W-:Y:S02]  /*175a0*/  MOV R171, R181 ;  /* 0x000000b500ab7202 */ /* 0x000fe40000000f00 */
[----:B------:R-:W-:Y:S01]  /*175b0*/  MOV R181, R214 ;  /* 0x000000d600b57202 */ /* 0x000fe20000000f00 */
[----:B-1----:R-:W-:Y:S02]  /*175c0*/  FFMA.FTZ R143, R169, c[0x0][0x23c], -R142 ;  /* 0x00008f00a98f7a23 */ /* 0x002fe4000001088e */
[--C-:B------:R-:W-:Y:S04]  /*175d0*/  FFMA.FTZ R169, R166, c[0x0][0x23c], -R137.reuse ;  /* 0x00008f00a6a97a23 */ /* 0x100fe80000010889 */
[----:B------:R-:W1:Y:S01]  /*175e0*/  MUFU.EX2 R250, R143 ;  /* 0x0000008f00fa7308 */ /* 0x000e620000000800 */
[----:B------:R-:W-:Y:S01]  /*175f0*/  FFMA.FTZ R137, R220, c[0x0][0x23c], -R137 ;  /* 0x00008f00dc897a23 */ /* 0x000fe20000010889 */
[----:B--2---:R-:W-:Y:S08]  /*17600*/  MOV R170, R215 ;  /* 0x000000d700aa7202 */ /* 0x004ff00000000f00 */
[----:B------:R-:W-:Y:S10]  /*17610*/  MUFU.EX2 R229, R137 ;  /* 0x0000008900e57308 */ /* 0x000ff40000000800 */
[----:B------:R2:W-:Y:S01]  /*17620*/  MUFU.EX2 R247, R169 ;  /* 0x000000a900f77308 */ /* 0x0005e20000000800 */
[----:B-1----:R-:W-:Y:S01]  /*17630*/  F2FP.PACK_AB R151, R250, R251 ;  /* 0x000000fbfa97723e */ /* 0x002fe200000000ff */
[--C-:B------:R-:W-:Y:S02]  /*17640*/  FFMA.FTZ R143, R168, c[0x0][0x23c], -R138.reuse ;  /* 0x00008f00a88f7a23 */ /* 0x100fe4000001088a */
[--C-:B------:R-:W-:Y:S02]  /*17650*/  FFMA.FTZ R168, R167, c[0x0][0x23c], -R138.reuse ;  /* 0x00008f00a7a87a23 */ /* 0x100fe4000001088a */
[----:B------:R-:W1:Y:S04]  /*17660*/  LDSM.16.MT88.4 R164, [R235+0xd000] ;  /* 0x00d00000eba4783b */ /* 0x000e680000004200 */
[----:B------:R-:W-:Y:S01]  /*17670*/  MUFU.EX2 R249, R143 ;  /* 0x0000008f00f97308 */ /* 0x000fe20000000800 */
[C---:B------:R-:W-:Y:S04]  /*17680*/  HMMA.16816.F32 R8, R148.reuse, R152, R8 ;  /* 0x000000989408723c */ /* 0x040fe80000001808 */
[----:B------:R-:W-:Y:S02]  /*17690*/  FFMA.FTZ R138, R221, c[0x0][0x23c], -R138 ;  /* 0x00008f00dd8a7a23 */ /* 0x000fe4000001088a */
[----:B------:R-:W-:Y:S02]  /*176a0*/  LDSM.16.MT88.4 R220, [R236+0xf800] ;  /* 0x00f80000ecdc783b */ /* 0x000fe40000004200 */
[-C--:B------:R-:W-:Y:S01]  /*176b0*/  HMMA.16816.F32 R12, R148, R154.reuse, R12 ;  /* 0x0000009a940c723c */ /* 0x080fe2000000180c */
[----:B------:R1:W1:Y:S03]  /*176c0*/  MUFU.EX2 R248, R168 ;  /* 0x000000a800f87308 */ /* 0x0002660000000800 */
[----:B--2---:R-:W-:Y:S02]  /*176d0*/  MOV R169, R184 ;  /* 0x000000b800a97202 */ /* 0x004fe40000000f00 */
[----:B------:R-:W-:Y:S02]  /*176e0*/  MOV R184, R219 ;  /* 0x000000db00b87202 */ /* 0x000fe40000000f00 */
[C---:B------:R-:W-:Y:S01]  /*176f0*/  HMMA.16816.F32 R16, R144.reuse, R154, R16 ;  /* 0x0000009a9010723c */ /* 0x040fe20000001810 */
[----:B------:R-:W2:Y:S02]  /*17700*/  LDSM.16.MT88.4 R152, [R233+0xf000] ;  /* 0x00f00000e998783b */ /* 0x000ea40000004200 */
[----:B------:R-:W2:Y:S05]  /*17710*/  MUFU.EX2 R231, R138 ;  /* 0x0000008a00e77308 */ /* 0x000eaa0000000800 */
[-C--:B------:R-:W-:Y:S05]  /*17720*/  HMMA.16816.F32 R20, R144, R156.reuse, R20 ;  /* 0x0000009c9014723c */ /* 0x080fea0000001814 */
[----:B------:R2:W-:Y:S03]  /*17730*/  MUFU.EX2 R138, R140 ;  /* 0x0000008c008a7308 */ /* 0x0005e60000000800 */
[C---:B------:R-:W-:Y:S04]  /*17740*/  HMMA.16816.F32 R24, R148.reuse, R156, R24 ;  /* 0x0000009c9418723c */ /* 0x040fe80000001818 */
[----:B-1----:R-:W-:Y:S04]  /*17750*/  MOV R168, R212 ;  /* 0x000000d400a87202 */ /* 0x002fe80000000f00 */
[-C--:B------:R-:W-:Y:S08]  /*17760*/  HMMA.16816.F32 R28, R148, R158.reuse, R28 ;  /* 0x0000009e941c723c */ /* 0x080ff0000000181c */
[C---:B------:R-:W-:Y:S01]  /*17770*/  HMMA.16816.F32 R32, R144.reuse, R158, R32 ;  /* 0x0000009e9020723c */ /* 0x040fe20000001820 */
[----:B------:R-:W1:Y:S03]  /*17780*/  LDSM.16.MT88.4 R156, [R234+0xf000] ;  /* 0x00f00000ea9c783b */ /* 0x000e660000004200 */
[----:B--2---:R-:W-:Y:S04]  /*17790*/  F2FP.PACK_AB R140, R248, R249 ;  /* 0x000000f9f88c723e */ /* 0x004fe800000000ff */
[-C--:B------:R-:W-:Y:S08]  /*177a0*/  HMMA.16816.F32 R36, R144, R160.reuse, R36 ;  /* 0x000000a09024723c */ /* 0x080ff00000001824 */
[C---:B------:R-:W-:Y:S08]  /*177b0*/  HMMA.16816.F32 R40, R148.reuse, R160, R40 ;  /* 0x000000a09428723c */ /* 0x040ff00000001828 */
[-C--:B------:R-:W-:Y:S08]  /*177c0*/  HMMA.16816.F32 R44, R148, R162.reuse, R44 ;  /* 0x000000a2942c723c */ /* 0x080ff0000000182c */
[C---:B------:R-:W-:Y:S01]  /*177d0*/  HMMA.16816.F32 R48, R144.reuse, R162, R48 ;  /* 0x000000a29030723c */ /* 0x040fe20000001830 */
[----:B------:R-:W2:Y:S07]  /*177e0*/  LDSM.16.MT88.4 R160, [R236+0xf000] ;  /* 0x00f00000eca0783b */ /* 0x000eae0000004200 */
[-C--:B------:R-:W-:Y:S08]  /*177f0*/  HMMA.16816.F32 R52, R144, R164.reuse, R52 ;  /* 0x000000a49034723c */ /* 0x080ff00000001834 */
[C---:B------:R-:W-:Y:S04]  /*17800*/  HMMA.16816.F32 R56, R148.reuse, R164, R56 ;  /* 0x000000a49438723c */ /* 0x040fe80000001838 */
[--C-:B----4-:R-:W-:Y:S04]  /*17810*/  FFMA.FTZ R137, R225, c[0x0][0x23c], -R142.reuse ;  /* 0x00008f00e1897a23 */ /* 0x110fe8000001088e */
[-C--:B------:R-:W-:Y:S01]  /*17820*/  HMMA.16816.F32 R60, R148, R166.reuse, R60 ;  /* 0x000000a6943c723c */ /* 0x080fe2000000183c */
[----:B------:R4:W-:Y:S07]  /*17830*/  MUFU.EX2 R226, R137 ;  /* 0x0000008900e27308 */ /* 0x0009ee0000000800 */
[C---:B------:R-:W-:Y:S01]  /*17840*/  HMMA.16816.F32 R64, R144.reuse, R166, R64 ;  /* 0x000000a69040723c */ /* 0x040fe20000001840 */
[----:B------:R-:W4:Y:S07]  /*17850*/  LDSM.16.MT88.4 R164, [R235+0xf000] ;  /* 0x00f00000eba4783b */ /* 0x000f2e0000004200 */
[-C--:B------:R-:W-:Y:S08]  /*17860*/  HMMA.16816.F32 R68, R144, R152.reuse, R68 ;  /* 0x000000989044723c */ /* 0x080ff00000001844 */
[C---:B------:R-:W-:Y:S07]  /*17870*/  HMMA.16816.F32 R72, R148.reuse, R152, R72 ;  /* 0x000000989448723c */ /* 0x040fee0000001848 */
[----:B------:R-:W-:Y:S01]  /*17880*/  MOV R153, R189 ;  /* 0x000000bd00997202 */ /* 0x000fe20000000f00 */
[-C--:B------:R-:W-:Y:S04]  /*17890*/  HMMA.16816.F32 R76, R148, R154.reuse, R76 ;  /* 0x0000009a944c723c */ /* 0x080fe8000000184c */
[----:B------:R-:W-:Y:S02]  /*178a0*/  MOV R152, R188 ;  /* 0x000000bc00987202 */ /* 0x000fe40000000f00 */
[----:B------:R-:W-:Y:S02]  /*178b0*/  LDSM.16.MT88.4 R188, [R236+0xd800] ;  /* 0x00d80000ecbc783b */ /* 0x000fe40000004200 */
[C---:B------:R-:W-:Y:S06]  /*178c0*/  HMMA.16816.F32 R80, R144.reuse, R154, R80 ;  /* 0x0000009a9050723c */ /* 0x040fec0000001850 */
[----:B------:R-:W3:Y:S02]  /*178d0*/  LDL.LU R155, [R1+0x78] ;  /* 0x00007800019b7983 */ /* 0x000ee40000300800 */
[-C--:B-1----:R-:W-:Y:S02]  /*178e0*/  HMMA.16816.F32 R84, R144, R156.reuse, R84 ;  /* 0x0000009c9054723c */ /* 0x082fe40000001854 */
[----:B------:R-:W3:Y:S04]  /*178f0*/  LDL.LU R154, [R1+0x7c] ;  /* 0x00007c00019a7983 */ /* 0x000ee80000300800 */
[----:B------:R-:W3:Y:S02]  /*17900*/  LDL.LU R143, [R1+0x80] ;  /* 0x00008000018f7983 */ /* 0x000ee40000300800 */
[C---:B------:R-:W-:Y:S08]  /*17910*/  HMMA.16816.F32 R88, R148.reuse, R156, R88 ;  /* 0x0000009c9458723c */ /* 0x040ff00000001858 */
[-C--:B------:R-:W-:Y:S08]  /*17920*/  HMMA.16816.F32 R92, R148, R158.reuse, R92 ;  /* 0x0000009e945c723c */ /* 0x080ff0000000185c */
[C---:B------:R-:W-:Y:S01]  /*17930*/  HMMA.16816.F32 R96, R144.reuse, R158, R96 ;  /* 0x0000009e9060723c */ /* 0x040fe20000001860 */
[----:B------:R-:W1:Y:S07]  /*17940*/  LDSM.16.MT88.4 R156, [R233+0xd800] ;  /* 0x00d80000e99c783b */ /* 0x000e6e0000004200 */
[-C--:B--2---:R-:W-:Y:S08]  /*17950*/  HMMA.16816.F32 R100, R144, R160.reuse, R100 ;  /* 0x000000a09064723c */ /* 0x084ff00000001864 */
[C---:B------:R-:W-:Y:S07]  /*17960*/  HMMA.16816.F32 R104, R148.reuse, R160, R104 ;  /* 0x000000a09468723c */ /* 0x040fee0000001868 */
[----:B------:R-:W-:Y:S01]  /*17970*/  MOV R161, R182 ;  /* 0x000000b600a17202 */ /* 0x000fe20000000f00 */
[-C--:B------:R-:W-:Y:S04]  /*17980*/  HMMA.16816.F32 R108, R148, R162.reuse, R108 ;  /* 0x000000a2946c723c */ /* 0x080fe8000000186c */
[----:B------:R-:W-:Y:S02]  /*17990*/  MOV R182, R213 ;  /* 0x000000d500b67202 */ /* 0x000fe40000000f00 */
[----:B------:R-:W-:Y:S02]  /*179a0*/  LDSM.16.MT88.4 R212, [R233+0xf800] ;  /* 0x00f80000e9d4783b */ /* 0x000fe40000004200 */
[C---:B------:R-:W-:Y:S04]  /*179b0*/  HMMA.16816.F32 R112, R144.reuse, R162, R112 ;  /* 0x000000a29070723c */ /* 0x040fe80000001870 */
[--C-:B----4-:R-:W-:Y:S02]  /*179c0*/  FFMA.FTZ R137, R224, c[0x0][0x23c], -R142.reuse ;  /* 0x00008f00e0897a23 */ /* 0x110fe4000001088e */
[----:B------:R-:W-:Y:S01]  /*179d0*/  FFMA.FTZ R142, R141, c[0x0][0x23c], -R142 ;  /* 0x00008f008d8e7a23 */ /* 0x000fe2000001088e */
[----:B------:R2:W4:Y:S01]  /*179e0*/  MUFU.EX2 R224, R175 ;  /* 0x000000af00e07308 */ /* 0x0005220000000800 */
[-C--:B------:R-:W-:Y:S04]  /*179f0*/  HMMA.16816.F32 R116, R144, R164.reuse, R116 ;  /* 0x000000a49074723c */ /* 0x080fe80000001874 */
[----:B------:R-:W-:Y:S01]  /*17a00*/  FFMA.FTZ R133, R133, R217, R244 ;  /* 0x000000d985857223 */ /* 0x000fe200000100f4 */
[----:B------:R-:W-:Y:S01]  /*17a10*/  F2FP.PACK_AB R141, R246, R247 ;  /* 0x000000f7f68d723e */ /* 0x000fe200000000ff */
[----:B------:R1:W5:Y:S02]  /*17a20*/  LDL.LU R244, [R1+0xe0] ;  /* 0x0000e00001f47983 */ /* 0x0003640000300800 */
[C---:B------:R-:W-:Y:S01]  /*17a30*/  HMMA.16816.F32 R120, R148.reuse, R164, R120 ;  /* 0x000000a49478723c */ /* 0x040fe20000001878 */
[----:B------:R-:W1:Y:S03]  /*17a40*/  MUFU.EX2 R225, R137 ;  /* 0x0000008900e17308 */ /* 0x000e660000000800 */
[----:B------:R-:W-:Y:S02]  /*17a50*/  FADD.FTZ R133, R243, R133 ;  /* 0x00000085f3857221 */ /* 0x000fe40000010000 */
[----:B------:R1:W5:Y:S02]  /*17a60*/  LDL.LU R243, [R1+0xdc] ;  /* 0x0000dc0001f37983 */ /* 0x0003640000300800 */
[-C--:B------:R-:W-:Y:S03]  /*17a70*/  HMMA.16816.F32 R124, R148, R166.reuse, R124 ;  /* 0x000000a6947c723c */ /* 0x080fe6000000187c */
[----:B------:R1:W1:Y:S01]  /*17a80*/  MUFU.EX2 R137, R142 ;  /* 0x0000008e00897308 */ /* 0x0002620000000800 */
[----:B--2---:R-:W2:Y:S04]  /*17a90*/  LDSM.16.MT88.4 R172, [R234+0xd800] ;  /* 0x00d80000eaac783b */ /* 0x004ea80000004200 */
[----:B------:R-:W-:Y:S04]  /*17aa0*/  HMMA.16816.F32 R128, R144, R166, R128 ;  /* 0x000000a69080723c */ /* 0x000fe80000001880 */
[----:B-1----:R-:W-:Y:S01]  /*17ab0*/  F2FP.PACK_AB R142, R231, R245 ;  /* 0x000000f5e78e723e */ /* 0x002fe200000000ff */
[----:B---3--:R-:W-:Y:S01]  /*17ac0*/  FFMA.FTZ R132, R132, R155, R210 ;  /* 0x0000009b84847223 */ /* 0x008fe200000100d2 */
[----:B----4-:R-:W-:Y:S01]  /*17ad0*/  F2FP.PACK_AB R210, R139, R224 ;  /* 0x000000e08bd2723e */ /* 0x010fe200000000ff */
[----:B------:R-:W-:Y:S01]  /*17ae0*/  FFMA.FTZ R2, R2, R154, R209 ;  /* 0x0000009a02027223 */ /* 0x000fe200000100d1 */
[----:B------:R-:W-:Y:S01]  /*17af0*/  F2FP.PACK_AB R209, R225, R226 ;  /* 0x000000e2e1d1723e */ /* 0x000fe200000000ff */
[----:B------:R-:W-:Y:S03]  /*17b00*/  FADD.FTZ R132, R216, R132 ;  /* 0x00000084d8847221 */ /* 0x000fe60000010000 */
[----:B------:R-:W-:Y:S01]  /*17b10*/  FFMA.FTZ R0, R0, R143, R208 ;  /* 0x0000008f00007223 */ /* 0x000fe200000100d0 */
[----:B------:R-:W-:Y:S01]  /*17b20*/  F2FP.PACK_AB R143, R229, R230 ;  /* 0x000000e6e58f723e */ /* 0x000fe200000000ff */
[----:B------:R-:W1:Y:S01]  /*17b30*/  LDSM.16.MT88.4 R216, [R234+0xf800] ;  /* 0x00f80000ead8783b */ /* 0x000e620000004200 */
[----:B------:R-:W-:Y:S01]  /*17b40*/  FADD.FTZ R2, R211, R2 ;  /* 0x00000002d3027221 */ /* 0x000fe20000010000 */
[----:B------:R-:W-:Y:S02]  /*17b50*/  F2FP.PACK_AB R208, R227, R228 ;  /* 0x000000e4e3d0723e */ /* 0x000fe400000000ff */
[----:B------:R-:W-:Y:S01]  /*17b60*/  F2FP.PACK_AB R211, R137, R138 ;  /* 0x0000008a89d3723e */ /* 0x000fe200000000ff */
[----:B------:R-:W-:Y:S01]  /*17b70*/  FADD.FTZ R2, R240, R2 ;  /* 0x00000002f0027221 */ /* 0x000fe20000010000 */
[-C--:B------:R-:W-:Y:S02]  /*17b80*/  HMMA.16816.F32 R148, R140, R156.reuse, R4 ;  /* 0x0000009c8c94723c */ /* 0x080fe40000001804 */
[----:B------:R-:W3:Y:S03]  /*17b90*/  LDSM.16.MT88.4 R4, [R235+0xf800] ;  /* 0x00f80000eb04783b */ /* 0x000ee60000004200 */
[----:B------:R-:W-:Y:S03]  /*17ba0*/  FADD.FTZ R2, R232, R2 ;  /* 0x00000002e8027221 */ /* 0x000fe60000010000 */
        /* <DEDUP_REMOVED lines=10> */
[-C--:B--2---:R-:W-:Y:S04]  /*17c50*/  HMMA.16816.F32 R160, R140, R172.reuse, R20 ;  /* 0x000000ac8ca0723c */ /* 0x084fe80000001814 */
        /* <DEDUP_REMOVED lines=8> */
[C---:B------:R-:W-:Y:S04]  /*17ce0*/  HMMA.16816.F32 R172, R140.reuse, R174, R32 ;  /* 0x000000ae8cac723c */ /* 0x040fe80000001820 */
[----:B------:R-:W-:Y:S02]  /*17cf0*/  MOV R21, R200 ;  /* 0x000000c800157202 */ /* 0x000fe40000000f00 */
[----:B------:R-:W-:Y:S02]  /*17d00*/  MOV R20, R199 ;  /* 0x000000c700147202 */ /* 0x000fe40000000f00 */
[----:B------:R-:W-:Y:S04]  /*17d10*/  MOV R33, R178 ;  /* 0x000000b200217202 */ /* 0x000fe80000000f00 */
[----:B------:R-:W-:Y:S02]  /*17d20*/  MOV R34, R177 ;  /* 0x000000b100227202 */ /* 0x000fe40000000f00 */
[----:B------:R-:W-:Y:S02]  /*17d30*/  MOV R35, R176 ;  /* 0x000000b000237202 */ /* 0x000fe40000000f00 */
[----:B------:R-:W-:Y:S02]  /*17d40*/  MOV R32, R179 ;  /* 0x000000b300207202 */ /* 0x000fe40000000f00 */
[-C--:B------:R-:W-:Y:S03]  /*17d50*/  HMMA.16816.F32 R176, R140, R188.reuse, R36 ;  /* 0x000000bc8cb0723c */ /* 0x080fe60000001824 */
[----:B------:R-:W-:Y:S02]  /*17d60*/  MOV R27, R198 ;  /* 0x000000c6001b7202 */ /* 0x000fe40000000f00 */
[----:B------:R-:W-:Y:S02]  /*17d70*/  MOV R26, R197 ;  /* 0x000000c5001a7202 */ /* 0x000fe40000000f00 */
[----:B------:R-:W-:Y:S02]  /*17d80*/  MOV R37, R182 ;  /* 0x000000b600257202 */ /* 0x000fe40000000f00 */
[----:B------:R-:W-:Y:S03]  /*17d90*/  MOV R25, R194 ;  /* 0x000000c200197202 */ /* 0x000fe60000000f00 */
[----:B------:R-:W-:Y:S01]  /*17da0*/  MOV R24, R193 ;  /* 0x000000c100187202 */ /* 0x000fe20000000f00 */
[----:B------:R-:W-:Y:S01]  /*17db0*/  FADD.FTZ R0, R37, R0 ;  /* 0x0000000025007221 */ /* 0x000fe20000010000 */
[----:B------:R-:W-:Y:S02]  /*17dc0*/  MOV R31, R192 ;  /* 0x000000c0001f7202 */ /* 0x000fe40000000f00 */
[----:B------:R-:W-:Y:S02]  /*17dd0*/  MOV R29, R184 ;  /* 0x000000b8001d7202 */ /* 0x000fe40000000f00 */
[----:B------:R-:W-:Y:S02]  /*17de0*/  MOV R30, R183 ;  /* 0x000000b7001e7202 */ /* 0x000fe40000000f00 */
[----:B------:R-:W-:Y:S02]  /*17df0*/  MOV R38, R181 ;  /* 0x000000b500267202 */ /* 0x000fe40000000f00 */
[----:B------:R-:W-:Y:S02]  /*17e00*/  MOV R39, R180 ;  /* 0x000000b400277202 */ /* 0x000fe40000000f00 */
[C---:B------:R-:W-:Y:S04]  /*17e10*/  HMMA.16816.F32 R180, R208.reuse, R188, R40 ;  /* 0x000000bcd0b4723c */ /* 0x040fe80000001828 */
[----:B------:R-:W-:Y:S01]  /*17e20*/  MOV R37, R38 ;  /* 0x0000002600257202 */ /* 0x000fe20000000f00 */
[----:B------:R-:W-:Y:S01]  /*17e30*/  FADD.FTZ R2, R39, R2 ;  /* 0x0000000227027221 */ /* 0x000fe20000010000 */
[----:B------:R-:W-:Y:S02]  /*17e40*/  MOV R38, R29 ;  /* 0x0000001d00267202 */ /* 0x000fe40000000f00 */
[----:B------:R-:W-:Y:S01]  /*17e50*/  MOV R29, R30 ;  /* 0x0000001e001d7202 */ /* 0x000fe20000000f00 */
[----:B------:R-:W-:Y:S03]  /*17e60*/  FADD.FTZ R2, R35, R2 ;  /* 0x0000000223027221 */ /* 0x000fe60000010000 */
[----:B------:R-:W-:Y:S02]  /*17e70*/  MOV R30, R31 ;  /* 0x0000001f001e7202 */ /* 0x000fe40000000f00 */
[----:B------:R-:W-:Y:S02]  /*17e80*/  MOV R31, R24 ;  /* 0x00000018001f7202 */ /* 0x000fe40000000f00 */
[----:B------:R-:W-:Y:S01]  /*17e90*/  MOV R24, R25 ;  /* 0x0000001900187202 */ /* 0x000fe20000000f00 */
[----:B------:R-:W-:Y:S01]  /*17ea0*/  FADD.FTZ R2, R30, R2 ;  /* 0x000000021e027221 */ /* 0x000fe20000010000 */
[----:B------:R-:W-:Y:S02]  /*17eb0*/  MOV R25, R26 ;  /* 0x0000001a00197202 */ /* 0x000fe40000000f00 */
        /* <DEDUP_REMOVED lines=51> */
[----:B------:R-:W-:Y:S02]  /*181f0*/  MOV R28, R186 ;  /* 0x000000ba001c7202 */ /* 0x000fe40000000f00 */
[----:B------:R-:W-:Y:S01]  /*18200*/  MOV R12, R185 ;  /* 0x000000b9000c7202 */ /* 0x000fe20000000f00 */
[----:B------:R2:W5:Y:S01]  /*18210*/  LDL.LU R238, [R1+0xc8] ;  /* 0x0000c80001ee7983 */ /* 0x0005620000300800 */
[-C--:B------:R-:W-:Y:S03]  /*18220*/  HMMA.16816.F32 R184, R208, R190.reuse, R44 ;  /* 0x000000bed0b8723c */ /* 0x080fe6000000182c */
[----:B------:R2:W5:Y:S01]  /*18230*/  LDL.LU R237, [R1+0xc4] ;  /* 0x0000c40001ed7983 */ /* 0x0005620000300800 */
[----:B------:R-:W-:Y:S01]  /*18240*/  FADD.FTZ R12, R12, R8 ;  /* 0x000000080c0c7221 */ /* 0x000fe20000010000 */
[----:B------:R-:W-:Y:S01]  /*18250*/  MOV R132, R136 ;  /* 0x0000008800847202 */ /* 0x000fe20000000f00 */
[----:B------:R-:W-:Y:S01]  /*18260*/  FADD.FTZ R8, R29, R9 ;  /* 0x000000091d087221 */ /* 0x000fe20000010000 */
[----:B------:R2:W5:Y:S01]  /*18270*/  LDL.LU R232, [R1+0xc0] ;  /* 0x0000c00001e87983 */ /* 0x0005620000300800 */
        /* <DEDUP_REMOVED lines=21> */
[----:B------:R-:W-:Y:S04]  /*183d0*/  FADD.FTZ R9, R21, R9 ;  /* 0x0000000915097221 */ /* 0x000fe80000010000 */
[C---:B------:R-:W-:Y:S04]  /*183e0*/  HMMA.16816.F32 R80, R140.reuse, R214, R80 ;  /* 0x000000d68c50723c */ /* 0x040fe80000001850 */
[----:B------:R-:W-:Y:S02]  /*183f0*/  FADD.FTZ R0, R17, R9 ;  /* 0x0000000911007221 */ /* 0x000fe40000010000 */
[----:B------:R-:W-:Y:S02]  /*18400*/  FADD.FTZ R9, R15, R2 ;  /* 0x000000020f097221 */ /* 0x000fe40000010000 */
[-C--:B-1----:R-:W-:Y:S04]  /*18410*/  HMMA.16816.F32 R84, R140, R216.reuse, R84 ;  /* 0x000000d88c54723c */ /* 0x082fe80000001854 */
[----:B------:R-:W-:Y:S02]  /*18420*/  FADD.FTZ R9, R247, R9 ;  /* 0x00000009f7097221 */ /* 0x000fe40000010000 */
[----:B------:R-:W-:Y:S02]  /*18430*/  FADD.FTZ R0, R251, R0 ;  /* 0x00000000fb007221 */ /* 0x000fe40000010000 */
[C---:B------:R-:W-:Y:S04]  /*18440*/  HMMA.16816.F32 R88, R208.reuse, R216, R88 ;  /* 0x000000d8d058723c */ /* 0x040fe80000001858 */
[----:B------:R-:W-:Y:S04]  /*18450*/  FADD.FTZ R0, R250, R0 ;  /* 0x00000000fa007221 */ /* 0x000fe80000010000 */
        /* <DEDUP_REMOVED lines=26> */
[----:B------:R-:W-:Y:S01]  /*18600*/  FADD.FTZ R0, R138, R4 ;  /* 0x000000048a007221 */ /* 0x000fe20000010000 */
[----:B------:R-:W-:Y:S01]  /*18610*/  MOV R138, R134 ;  /* 0x00000086008a7202 */ /* 0x000fe20000000f00 */
[----:B------:R-:W-:Y:S02]  /*18620*/  FADD.FTZ R4, R229, R5 ;  /* 0x00000005e5047221 */ /* 0x000fe40000010000 */
[----:B------:R-:W-:Y:S01]  /*18630*/  FADD.FTZ R2, R139, R2 ;  /* 0x000000028b027221 */ /* 0x000fe20000010000 */
[----:B------:R-:W-:Y:S01]  /*18640*/  MOV R139, R3 ;  /* 0x00000003008b7202 */ /* 0x000fe20000000f00 */
[----:B------:R-:W-:Y:S01]  /*18650*/  FADD.FTZ R0, R137, R0 ;  /* 0x0000000089007221 */ /* 0x000fe20000010000 */
[----:B------:R2:W-:Y:S01]  /*18660*/  STL [R1+0x78], R4 ;  /* 0x0000780401007387 */ /* 0x0005e20000100800 */
[----:B------:R-:W-:Y:S03]  /*18670*/  MOV R137, R135 ;  /* 0x0000008700897202 */ /* 0x000fe60000000f00 */
[----:B------:R2:W-:Y:S04]  /*18680*/  STL [R1+0x7c], R2 ;  /* 0x00007c0201007387 */ /* 0x0005e80000100800 */
[----:B------:R2:W-:Y:S02]  /*18690*/  STL [R1+0x80], R0 ;  /* 0x0000800001007387 */ /* 0x0005e40000100800 */
[----:B--2--5:R-:W-:-:S05]  /*186a0*/  @P4 BRA `(.L_x_252) ;  /* 0xffffb73000004947 */ /* 0x024fca000383ffff */
.L_x_251:
[----:B-1----:R-:W2:Y:S04]  /*186b0*/  LDL.LU R4, [R1+0x74] ;  /* 0x0000740001047983 */ /* 0x002ea80000300800 */
        /* <DEDUP_REMOVED lines=141> */
[----:B-----5:R-:W-:Y:S01]  /*18f90*/  FMUL.FTZ R15, R4, R175 ;  /* 0x000000af040f7220 */ /* 0x020fe20000410000 */
        /* <DEDUP_REMOVED lines=305> */
.L_x_256:
[----:B--234-:R-:W-:Y:S05]  /*1a2b0*/  BSYNC B0 ;  /* 0x0000000000007941 */ /* 0x01cfea0003800000 */
.L_x_255:
        /* <DEDUP_REMOVED lines=36> */
.L_x_258:
[----:B---3--:R-:W-:Y:S05]  /*1a500*/  BSYNC B0 ;  /* 0x0000000000007941 */ /* 0x008fea0003800000 */
.L_x_257:
        /* <DEDUP_REMOVED lines=18> */
.L_x_260:
[----:B------:R-:W-:Y:S05]  /*1a630*/  BSYNC B0 ;  /* 0x0000000000007941 */ /* 0x000fea0003800000 */
.L_x_259:
        /* <DEDUP_REMOVED lines=18> */
.L_x_262:
[----:B------:R-:W-:Y:S05]  /*1a760*/  BSYNC B0 ;  /* 0x0000000000007941 */ /* 0x000fea0003800000 */
.L_x_261:
        /* <DEDUP_REMOVED lines=18> */
.L_x_264:
[----:B------:R-:W-:Y:S05]  /*1a890*/  BSYNC B0 ;  /* 0x0000000000007941 */ /* 0x000fea0003800000 */
.L_x_263:
        /* <DEDUP_REMOVED lines=18> */
.L_x_266:
[----:B------:R-:W-:Y:S05]  /*1a9c0*/  BSYNC B0 ;  /* 0x0000000000007941 */ /* 0x000fea0003800000 */
.L_x_265:
        /* <DEDUP_REMOVED lines=18> */
.L_x_268:
[----:B------:R-:W-:Y:S05]  /*1aaf0*/  BSYNC B0 ;  /* 0x0000000000007941 */ /* 0x000fea0003800000 */
.L_x_267:
        /* <DEDUP_REMOVED lines=18> */
.L_x_270:
[----:B------:R-:W-:Y:S05]  /*1ac20*/  BSYNC B0 ;  /* 0x0000000000007941 */ /* 0x000fea0003800000 */
.L_x_269:
        /* <DEDUP_REMOVED lines=19> */
.L_x_205:
        /* <DEDUP_REMOVED lines=74> */
.L_x_272:
[----:B------:R-:W-:Y:S05]  /*1b200*/  BSYNC B0 ;  /* 0x0000000000007941 */ /* 0x000fea0003800000 */
.L_x_271:
        /* <DEDUP_REMOVED lines=18> */
.L_x_274:
[----:B------:R-:W-:Y:S05]  /*1b330*/  BSYNC B0 ;  /* 0x0000000000007941 */ /* 0x000fea0003800000 */
.L_x_273:
        /* <DEDUP_REMOVED lines=18> */
.L_x_276:
[----:B------:R-:W-:Y:S05]  /*1b460*/  BSYNC B0 ;  /* 0x0000000000007941 */ /* 0x000fea0003800000 */
.L_x_275:
        /* <DEDUP_REMOVED lines=18> */
.L_x_278:
[----:B------:R-:W-:Y:S05]  /*1b590*/  BSYNC B0 ;  /* 0x0000000000007941 */ /* 0x000fea0003800000 */
.L_x_277:
        /* <DEDUP_REMOVED lines=18> */
.L_x_280:
[----:B------:R-:W-:Y:S05]  /*1b6c0*/  BSYNC B0 ;  /* 0x0000000000007941 */ /* 0x000fea0003800000 */
.L_x_279:
        /* <DEDUP_REMOVED lines=18> */
.L_x_282:
[----:B------:R-:W-:Y:S05]  /*1b7f0*/  BSYNC B0 ;  /* 0x0000000000007941 */ /* 0x000fea0003800000 */
.L_x_281:
        /* <DEDUP_REMOVED lines=18> */
.L_x_284:
[----:B------:R-:W-:Y:S05]  /*1b920*/  BSYNC B0 ;  /* 0x0000000000007941 */ /* 0x000fea0003800000 */
.L_x_283:
        /* <DEDUP_REMOVED lines=18> */
.L_x_286:
[----:B------:R-:W-:Y:S05]  /*1ba50*/  BSYNC B0 ;  /* 0x0000000000007941 */ /* 0x000fea0003800000 */
.L_x_285:
        /* <DEDUP_REMOVED lines=67> */
.L_x_287:
        /* <DEDUP_REMOVED lines=15> */
.L_x_1397:


//--------------------- .text._ZN5flash16flash_fwd_kernelI23Flash_fwd_kernel_traitsILi128ELi128ELi64ELi4ELb0ELb0EN7cutlass6half_tE19Flash_kernel_traitsILi128ELi128ELi64ELi4ES3_EELb0ELb1ELb0ELb1ELb0ELb0ELb0ELb0EEEvNS_16Flash_fwd_paramsE --------------------------
	.section	.text._ZN5flash16flash_fwd_kernelI23Flash_fwd_kernel_traitsILi128ELi128ELi64ELi4ELb0ELb0EN7cutlass6half_tE19Flash_kernel_traitsILi128ELi128ELi64ELi4ES3_EELb0ELb1ELb0ELb1ELb0ELb0ELb0ELb0EEEvNS_16Flash_fwd_paramsE,"ax",@progbits
	.sectioninfo	@"SHI_REGISTERS=255"
	.align	128
        .global         _ZN5flash16flash_fwd_kernelI23Flash_fwd_kernel_traitsILi128ELi128ELi64ELi4ELb0ELb0EN7cutlass6half_tE19Flash_kernel_traitsILi128ELi128ELi64ELi4ES3_EELb0ELb1ELb0ELb1ELb0ELb0ELb0ELb0EEEvNS_16Flash_fwd_paramsE
        .type           _ZN5flash16flash_fwd_kernelI23Flash_fwd_kernel_traitsILi128ELi128ELi64ELi4ELb0ELb0EN7cutlass6half_tE19Flash_kernel_traitsILi128ELi128ELi64ELi4ES3_EELb0ELb1ELb0ELb1ELb0ELb0ELb0ELb0EEEvNS_16Flash_fwd_paramsE,@function
        .size           _ZN5flash16flash_fwd_kernelI23Flash_fwd_kernel_traitsILi128ELi128ELi64ELi4ELb0ELb0EN7cutlass6half_tE19Flash_kernel_traitsILi128ELi128ELi64ELi4ES3_EELb0ELb1ELb0ELb1ELb0ELb0ELb0ELb0EEEvNS_16Flash_fwd_paramsE,(.L_x_1398 - _ZN5flash16flash_fwd_kernelI23Flash_fwd_kernel_traitsILi128ELi128ELi64ELi4ELb0ELb0EN7cutlass6half_tE19Flash_kernel_traitsILi128ELi128ELi64ELi4ES3_EELb0ELb1ELb0ELb1ELb0ELb0ELb0ELb0EEEvNS_16Flash_fwd_paramsE)
        .other          _ZN5flash16flash_fwd_kernelI23Flash_fwd_kernel_traitsILi128ELi128ELi64ELi4ELb0ELb0EN7cutlass6half_tE19Flash_kernel_traitsILi128ELi128ELi64ELi4ES3_EELb0ELb1ELb0ELb1ELb0ELb0ELb0ELb0EEEvNS_16Flash_fwd_paramsE,@"STO_CUDA_ENTRY STV_DEFAULT"
_ZN5flash16flash_fwd_kernelI23Flash_fwd_kernel_traitsILi128ELi128ELi64ELi4ELb0ELb0EN7cutlass6half_tE19Flash_kernel_traitsILi128ELi128ELi64ELi4ES3_EELb0ELb1ELb0ELb1ELb0ELb0ELb0ELb0EEEvNS_16Flash_fwd_paramsE:
.text._ZN5flash16flash_fwd_kernelI23Flash_fwd_kernel_traitsILi128ELi128ELi64ELi4ELb0ELb0EN7cutlass6half_tE19Flash_kernel_traitsILi128ELi128ELi64ELi4ES3_EELb0ELb1ELb0ELb1ELb0ELb0ELb0ELb0EEEvNS_16Flash_fwd_paramsE:
        /* <DEDUP_REMOVED lines=48> */
[----:B--234-:R-:W-:Y:S05]  /*0300*/  @!P0 BRA `(.L_x_288) ;  /* 0x0000007000008947 */ /* 0x01cfea0003800000 */
[----:B-1----:R-:W-:-:S13]  /*0310*/  PLOP3.LUT P0, PT, PT, PT, UP3, 0x80, 0x0 ;  /* 0x000000000000781c */ /* 0x002fda0003f0f038 */
[----:B------:R-:W2:Y:S04]  /*0320*/  @P0 LDG.E R0, [R2.64+0x4] ;  /* 0x0000041202000981 */ /* 0x000ea8000c1e1900 */
[----:B------:R-:W3:Y:S01]  /*0330*/  @!P0 LDG.E R2, [R2.64] ;  /* 0x0000001202028981 */ /* 0x000ee2000c1e1900 */
[----:B--2---:R-:W1:Y:S02]  /*0340*/  @P0 R2UR UR6, R0 ;  /* 0x00000000000603c2 */ /* 0x004e6400000e0000 */
[----:B-1----:R-:W-:-:S11]  /*0350*/  @UP3 UIADD3 UR6, UR6, -UR21, URZ ;  /* 0x8000001506063290 */ /* 0x002fd6000fffe03f */
[----:B---3--:R1:W2:Y:S02]  /*0360*/  @!P0 R2UR UR6, R2 ;  /* 0x00000000020683c2 */ /* 0x0082a400000e0000 */
[----:B-12---:R-:W-:Y:S05]  /*0370*/  BRA `(.L_x_289) ;  /* 0x0000001000007947 */ /* 0x006fea0003800000 */
.L_x_288:
[----:B-1----:R-:W-:Y:S02]  /*0380*/  ULDC UR6, c[0x0][0x218] ;  /* 0x0000860000067ab9 */ /* 0x002fe40000000800 */
.L_x_289:
        /* <DEDUP_REMOVED lines=46> */
[----:B------:R-:W-:Y:S02]  /*0670*/  @!UP1 UIMAD UR22, UR22, UR6, URZ ;  /* 0x00000006161692a4 */ /* 0x000fe4000f8e023f */
[----:B------:R-:W-:-:S02]  /*0680*/  ULDC.64 UR4, c[0x0][0x198] ;  /* 0x0000660000047ab9 */ /* 0x000fc40000000a00 */
[----:B------:R-:W-:Y:S02]  /*0690*/  @!UP1 UIMAD.WIDE.U32 UR28, UR14, UR6, URZ ;  /* 0x000000060e1c92a5 */ /* 0x000fe4000f8e003f */
[----:B------:R-:W-:Y:S02]  /*06a0*/  @UP0 UIMAD.WIDE.U32 UR26, UR23, UR4, URZ ;  /* 0x00000004171a02a5 */ /* 0x000fe4000f8e003f */
[----:B------:R-:W-:Y:S02]  /*06b0*/  @!UP1 UIMAD UR4, UR14, UR7, UR22 ;  /* 0x000000070e0492a4 */ /* 0x000fe4000f8e0216 */
[----:B------:R-:W-:Y:S02]  /*06c0*/  @UP1 UMOV UR6, UR24 ;  /* 0x0000001800061c82 */ /* 0x000fe40008000000 */
[----:B------:R-:W-:Y:S02]  /*06d0*/  @UP0 UIMAD UR22, UR23, UR5, UR27 ;  /* 0x00000005171602a4 */ /* 0x000fe4000f8e021b */
[----:B------:R-:W-:-:S02]  /*06e0*/  USHF.R.S32.HI UR7, URZ, 0x1f, UR16 ;  /* 0x0000001f3f077899 */ /* 0x000fc40008011410 */
[----:B------:R-:W-:Y:S02]  /*06f0*/  @!UP1 UIADD3 UR17, UR29, UR4, URZ ;  /* 0x000000041d119290 */ /* 0x000fe4000fffe03f */
[----:B------:R-:W-:Y:S01]  /*0700*/  @!UP1 UMOV UR6, UR28 ;  /* 0x0000001c00069c82 */ /* 0x000fe20008000000 */
        /* <DEDUP_REMOVED lines=13> */
.L_x_291:
        /* <DEDUP_REMOVED lines=10> */
[----:B------:R-:W-:Y:S01]  /*0880*/  @UP0 UIMAD UR21, UR21, UR5, UR25 ;  /* 0x00000005151502a4 */ /* 0x000fe2000f8e0219 */
        /* <DEDUP_REMOVED lines=33> */
.L_x_292:
        /* <DEDUP_REMOVED lines=95> */
.L_x_294:
[----:B------:R-:W-:Y:S05]  /*1090*/  BSYNC B0 ;  /* 0x0000000000007941 */ /* 0x000fea0003800000 */
.L_x_293:
        /* <DEDUP_REMOVED lines=29> */
.L_x_296:
[----:B------:R-:W-:Y:S05]  /*1270*/  BSYNC B0 ;  /* 0x0000000000007941 */ /* 0x000fea0003800000 */
.L_x_295:
        /* <DEDUP_REMOVED lines=29> */
.L_x_298:
[----:B------:R-:W-:Y:S05]  /*1450*/  BSYNC B0 ;  /* 0x0000000000007941 */ /* 0x000fea0003800000 */
.L_x_297:
        /* <DEDUP_REMOVED lines=29> */
.L_x_300:
[----:B------:R-:W-:Y:S05]  /*1630*/  BSYNC B0 ;  /* 0x0000000000007941 */ /* 0x000fea0003800000 */
.L_x_299:
        /* <DEDUP_REMOVED lines=29> */
.L_x_302:
[----:B------:R-:W-:Y:S05]  /*1810*/  BSYNC B0 ;  /* 0x0000000000007941 */ /* 0x000fea0003800000 */
.L_x_301:
        /* <DEDUP_REMOVED lines=29> */
.L_x_304:
[----:B------:R-:W-:Y:S05]  /*19f0*/  BSYNC B0 ;  /* 0x0000000000007941 */ /* 0x000fea0003800000 */
.L_x_303:
        /* <DEDUP_REMOVED lines=29> */
.L_x_306:
[----:B------:R-:W-:Y:S05]  /*1bd0*/  BSYNC B0 ;  /* 0x0000000000007941 */ /* 0x000fea0003800000 */
.L_x_305:
        /* <DEDUP_REMOVED lines=32> */
.L_x_308:
[----:B------:R-:W-:Y:S05]  /*1de0*/  BSYNC B0 ;  /* 0x0000000000007941 */ /* 0x000fea0003800000 */
.L_x_307:
        /* <DEDUP_REMOVED lines=32> */
.L_x_310:
[----:B------:R-:W-:Y:S05]  /*1ff0*/  BSYNC B0 ;  /* 0x0000000000007941 */ /* 0x000fea0003800000 */
.L_x_309:
        /* <DEDUP_REMOVED lines=25> */
.L_x_312:
[----:B------:R-:W-:Y:S05]  /*2190*/  BSYNC B0 ;  /* 0x0000000000007941 */ /* 0x000fea0003800000 */
.L_x_311:
        /* <DEDUP_REMOVED lines=24> */
.L_x_314:
[----:B------:R-:W-:Y:S05]  /*2320*/  BSYNC B0 ;  /* 0x0000000000007941 */ /* 0x000fea0003800000 */
.L_x_313:
[----:B------:R-:W-:Y:S01]  /*2330*/  ISETP.GE.AND P0, PT, R16, UR20, PT ;  /* 0x0000001410007c0c */ /* 0x000fe2000bf06270 */
[----:B------:R-:W-:-:S12]  /*2340*/  BSSY B0, `(.L_x_315) ;  /* 0x0000019000007945 */ /* 0x000fd80003800000 */
        /* <DEDUP_REMOVED lines=24> */
.L_x_316:
[----:B------:R-:W-:Y:S05]  /*24d0*/  BSYNC B0 ;  /* 0x0000000000007941 */ /* 0x000fea0003800000 */
.L_x_315:
[----:B------:R-:W-:Y:S01]  /*24e0*/  ULDC.64 UR4, c[0x0][0x318] ;  /* 0x0000c60000047ab9 */ /* 0x000fe20000000a00 */
[----:B------:R-:W0:Y:S01]  /*24f0*/  LDGDEPBAR ;  /* 0x00000000000079af */ /* 0x000e220000000000 */
[----:B------:R-:W-:Y:S01]  /*2500*/  UISETP.NE.U32.AND UP1, UPT, URZ, UR4, UPT ;  /* 0x000000043f00728c */ /* 0x000fe2000bf25070 */
[----:B------:R-:W-:Y:S02]  /*2510*/  IMAD.MOV.U32 R14, RZ, RZ, R30 ;  /* 0x000000ffff0e7224 */ /* 0x000fe400078e001e */
[----:B------:R-:W-:Y:S01]  /*2520*/  IMAD.MOV.U32 R15, RZ, RZ, R31 ;  /* 0x000000ffff0f7224 */ /* 0x000fe200078e001f */
[----:B------:R-:W-:-:S03]  /*2530*/  UISETP.NE.AND.EX UP1, UPT, URZ, UR5, UPT, UP1 ;  /* 0x000000053f00728c */ /* 0x000fc6000bf25310 */
[----:B------:R-:W-:-:S03]  /*2540*/  ULDC.64 UR4, c[0x0][0x320] ;  /* 0x0000c80000047ab9 */ /* 0x000fc60000000a00 */
[----:B------:R-:W-:-:S05]  /*2550*/  PLOP3.LUT P0, PT, PT, PT, UP1, 0x80, 0x0 ;  /* 0x000000000000781c */ /* 0x000fca0003f0f018 */
[----:B------:R-:W-:Y:S02]  /*2560*/  @UP1 USHF.R.S32.HI UR6, URZ, 0x1f, UR14 ;  /* 0x0000001f3f061899 */ /* 0x000fe4000801140e */
[----:B------:R-:W-:Y:S02]  /*2570*/  @UP1 UMOV UR28, UR16 ;  /* 0x00000010001c1c82 */ /* 0x000fe40008000000 */
[----:B------:R-:W-:Y:S02]  /*2580*/  @UP1 UIMAD UR6, UR6, UR4, URZ ;  /* 0x00000004060612a4 */ /* 0x000fe4000f8e023f */
[----:B------:R-:W-:Y:S02]  /*2590*/  @UP1 UMOV UR29, UR7 ;  /* 0x00000007001d1c82 */ /* 0x000fe40008000000 */
[----:B------:R-:W-:Y:S01]  /*25a0*/  @UP1 UIMAD.WIDE.U32 UR28, UR14, UR4, UR28 ;  /* 0x000000040e1c12a5 */ /* 0x000fe2000f8e001c */
[----:B------:R-:W-:Y:S01]  /*25b0*/  SHF.R.S32.HI R3, RZ, 0x1f, R19 ;  /* 0x0000001fff037819 */ /* 0x000fe20000011413 */
[----:B------:R-:W-:Y:S01]  /*25c0*/  @UP1 UIMAD UR5, UR14, UR5, UR6 ;  /* 0x000000050e0512a4 */ /* 0x000fe2000f8e0206 */
[----:B------:R-:W-:Y:S01]  /*25d0*/  ISETP.GE.AND P1, PT, R2, UR20, PT ;  /* 0x0000001402007c0c */ /* 0x000fe2000bf26270 */
[----:B------:R-:W-:Y:S01]  /*25e0*/  ULDC UR4, c[0x0][0x318] ;  /* 0x0000c60000047ab9 */ /* 0x000fe20000000800 */
[----:B------:R-:W-:-:S04]  /*25f0*/  DEPBAR.LE SB0, 0x0 ;  /* 0x000080000000791a */ /* 0x000fc80000000000 */
[----:B------:R-:W-:Y:S02]  /*2600*/  @UP1 ULEA UR6, UP0, UR28, UR4, 0x2 ;  /* 0x000000041c061291 */ /* 0x000fe4000f80103f */
[----:B------:R-:W-:Y:S02]  /*2610*/  @UP1 UIADD3 UR5, UR29, UR5, URZ ;  /* 0x000000051d051290 */ /* 0x000fe4000fffe03f */
[----:B------:R-:W-:Y:S02]  /*2620*/  ULDC UR4, c[0x0][0x31c] ;  /* 0x0000c70000047ab9 */ /* 0x000fe40000000800 */
[----:B------:R-:W-:Y:S01]  /*2630*/  @UP1 ULEA.HI.X UR7, UR28, UR4, UR5, 0x2, UP0 ;  /* 0x000000041c071291 */ /* 0x000fe200080f1405 */
[----:B---3--:R-:W-:-:S05]  /*2640*/  IMAD.U32 R6, RZ, RZ, UR6 ;  /* 0x00000006ff067e24 */ /* 0x008fca000f8e00ff */
[----:B------:R-:W-:Y:S01]  /*2650*/  IMAD.U32 R7, RZ, RZ, UR7 ;  /* 0x00000007ff077e24 */ /* 0x000fe2000f8e00ff */
[----:B-1----:R-:W1:Y:S01]  /*2660*/  @P0 MUFU.RCP R12, c[0x0][0x238] ;  /* 0x00008e00000c0b08 */ /* 0x002e620000001000 */
[----:B------:R-:W-:Y:S02]  /*2670*/  LEA.HI R8, R3, R19, RZ, 0x2 ;  /* 0x0000001303087211 */ /* 0x000fe400078f10ff */
[----:B------:R-:W-:Y:S01]  /*2680*/  LEA R10, R21, UR15, 0x4 ;  /* 0x0000000f150a7c11 */ /* 0x000fe2000f8e20ff */
[----:B------:R3:W1:Y:S01]  /*2690*/  @P0 LDG.E R11, [R6.64] ;  /* 0x00000012060b0981 */ /* 0x000662000c1e1900 */
[----:B------:R-:W-:Y:S01]  /*26a0*/  IMAD.SHL.U32 R3, R2, 0x8, RZ ;  /* 0x0000000802037824 */ /* 0x000fe200078e00ff */
[----:B------:R-:W-:Y:S01]  /*26b0*/  ULDC.64 UR6, c[0x0][0x1a0] ;  /* 0x0000680000067ab9 */ /* 0x000fe20000000a00 */
[----:B------:R-:W-:Y:S01]  /*26c0*/  IMAD.MOV.U32 R14, RZ, RZ, R28 ;  /* 0x000000ffff0e7224 */ /* 0x000fe200078e001c */
[----:B------:R-:W-:Y:S01]  /*26d0*/  BAR.SYNC.DEFER_BLOCKING 0x0 ;  /* 0x0000000000007b1d */ /* 0x000fe20000010000 */
[----:B------:R-:W-:Y:S01]  /*26e0*/  USHF.L.U64.HI UR22, UR6, UR22, UR7 ;  /* 0x0000001606167299 */ /* 0x000fe20008010207 */
[----:B------:R-:W-:Y:S01]  /*26f0*/  IMAD.SHL.U32 R25, R25, 0x2, RZ ;  /* 0x0000000219197824 */ /* 0x000fe200078e00ff */
[----:B------:R-:W-:-:S02]  /*2700*/  USHF.L.U32 UR5, UR6, 0x6, URZ ;  /* 0x0000000606057899 */ /* 0x000fc4000800063f */
[----:B------:R-:W-:Y:S01]  /*2710*/  UIMAD UR4, UR22, UR21, URZ ;  /* 0x00000015160472a4 */ /* 0x000fe2000f8e023f */
[----:B------:R2:W-:Y:S01]  /*2720*/  STL.64 [R1+0x48], R14 ;  /* 0x0000480e01007387 */ /* 0x0005e20000100a00 */
[----:B------:R-:W-:Y:S01]  /*2730*/  BSSY B0, `(.L_x_317) ;  /* 0x0000038000007945 */ /* 0x000fe20003800000 */
[----:B------:R-:W-:Y:S01]  /*2740*/  LOP3.LUT R161, R25, 0x6, RZ, 0xc0, !PT ;  /* 0x0000000619a17812 */ /* 0x000fe200078ec0ff */
[----:B------:R-:W-:-:S03]  /*2750*/  UIMAD UR26, UR26, UR5, UR4 ;  /* 0x000000051a1a72a4 */ /* 0x000fc6000f8e0204 */
[----:B------:R-:W-:Y:S01]  /*2760*/  UMOV UR4, URZ ;  /* 0x0000003f00047c82 */ /* 0x000fe20008000000 */
[----:B---3--:R-:W-:Y:S01]  /*2770*/  SHF.R.S32.HI R7, RZ, 0x4, R24 ;  /* 0x00000004ff077819 */ /* 0x008fe20000011418 */
[----:B------:R-:W-:Y:S01]  /*2780*/  IMAD.SHL.U32 R6, R20, 0x40, RZ ;  /* 0x0000004014067824 */ /* 0x000fe200078e00ff */
[----:B------:R2:W-:Y:S02]  /*2790*/  @P1 STS.128 [R244+0xc000], RZ ;  /* 0x00c000fff4001388 */ /* 0x0005e40000000c00 */
[----:B------:R-:W-:Y:S02]  /*27a0*/  LEA.HI R5, R24, R7, RZ, 0x1 ;  /* 0x0000000718057211 */ /* 0x000fe400078f08ff */
[----:B------:R-:W-:Y:S01]  /*27b0*/  LOP3.LUT R2, R6, 0x1c0, RZ, 0xc0, !PT ;  /* 0x000001c006027812 */ /* 0x000fe200078ec0ff */
[----:B------:R-:W-:Y:S01]  /*27c0*/  IMAD.SHL.U32 R6, R22, 0x40, RZ ;  /* 0x0000004016067824 */ /* 0x000fe200078e00ff */
[----:B------:R-:W-:Y:S01]  /*27d0*/  LOP3.LUT R5, R5, 0xfffffffe, RZ, 0xc0, !PT ;  /* 0xfffffffe05057812 */ /* 0x000fe200078ec0ff */
[----:B------:R2:W-:Y:S01]  /*27e0*/  @P1 STS.128 [R244+0xe000], RZ ;  /* 0x00e000fff4001388 */ /* 0x0005e20000000c00 */
[----:B------:R-:W-:-:S02]  /*27f0*/  LOP3.LUT R9, R2, 0x8, R3, 0xf8, !PT ;  /* 0x0000000802097812 */ /* 0x000fc400078ef803 */
[----:B------:R-:W-:Y:S01]  /*2800*/  SHF.R.U32.HI R3, RZ, 0x3, R2 ;  /* 0x00000003ff037819 */ /* 0x000fe20000011602 */
[----:B------:R-:W-:Y:S01]  /*2810*/  IMAD.IADD R7, R7, 0x1, -R5 ;  /* 0x0000000107077824 */ /* 0x000fe200078e0a05 */
[----:B------:R-:W-:Y:S02]  /*2820*/  LOP3.LUT R2, R6, 0x1c0, RZ, 0xc0, !PT ;  /* 0x000001c006027812 */ /* 0x000fe400078ec0ff */
[----:B------:R-:W-:Y:S01]  /*2830*/  SHF.R.S32.HI R5, RZ, 0x2, R8 ;  /* 0x00000002ff057819 */ /* 0x000fe20000011408 */
[----:B------:R-:W-:Y:S01]  /*2840*/  IMAD.SHL.U32 R6, R7, 0x8, RZ ;  /* 0x0000000807067824 */ /* 0x000fe200078e00ff */
[----:B------:R-:W-:Y:S01]  /*2850*/  LOP3.LUT R9, R9, R3, RZ, 0x3c, !PT ;  /* 0x0000000309097212 */ /* 0x000fe200078e3cff */
[----:B------:R-:W-:Y:S01]  /*2860*/  IMAD.U32 R8, RZ, RZ, UR12 ;  /* 0x0000000cff087e24 */ /* 0x000fe2000f8e00ff */
[----:B------:R-:W-:Y:S02]  /*2870*/  IADD3 R10, R10, 0x1, R5 ;  /* 0x000000010a0a7810 */ /* 0x000fe40007ffe005 */
[----:B------:R-:W-:Y:S01]  /*2880*/  LOP3.LUT R5, R2, 0x8, R6, 0xf8, !PT ;  /* 0x0000000802057812 */ /* 0x000fe200078ef806 */
[----:B------:R-:W-:Y:S01]  /*2890*/  IMAD R6, R7, 0x200, R9 ;  /* 0x0000020007067824 */ /* 0x000fe200078e0209 */
[----:B------:R-:W-:Y:S01]  /*28a0*/  SHF.R.U32.HI R3, RZ, 0x3, R2 ;  /* 0x00000003ff037819 */ /* 0x000fe20000011602 */
[----:B------:R-:W-:Y:S01]  /*28b0*/  IMAD.SHL.U32 R7, R23, 0x40, RZ ;  /* 0x0000004017077824 */ /* 0x000fe200078e00ff */
[----:B------:R-:W-:Y:S01]  /*28c0*/  IADD3 R10, R8, -UR13, R10 ;  /* 0x8000000d080a7c10 */ /* 0x000fe2000fffe00a */
[----:B------:R-:W-:Y:S01]  /*28d0*/  IMAD.U32 R8, RZ, RZ, UR21 ;  /* 0x00000015ff087e24 */ /* 0x000fe2000f8e00ff */
[----:B------:R-:W-:-:S02]  /*28e0*/  LOP3.LUT R3, R5, R3, RZ, 0x3c, !PT ;  /* 0x0000000305037212 */ /* 0x000fc400078e3cff */
[----:B------:R-:W-:Y:S01]  /*28f0*/  LOP3.LUT R7, R7, 0xfffffe00, RZ, 0xc0, !PT ;  /* 0xfffffe0007077812 */ /* 0x000fe200078ec0ff */
[----:B------:R-:W-:Y:S01]  /*2900*/  IMAD.WIDE.U32 R8, R8, UR5, R14 ;  /* 0x0000000508087c25 */ /* 0x000fe2000f8e000e */
[----:B------:R-:W-:-:S03]  /*2910*/  IADD3 R160, R10, c[0x0][0x2e8], RZ ;  /* 0x0000ba000aa07a10 */ /* 0x000fc60007ffe0ff */
[----:B------:R-:W-:Y:S01]  /*2920*/  IMAD R5, R21, 0x400, R7 ;  /* 0x0000040015057824 */ /* 0x000fe200078e0207 */
[----:B------:R-:W-:-:S03]  /*2930*/  LOP3.LUT R7, R3, R7, RZ, 0xfc, !PT ;  /* 0x0000000703077212 */ /* 0x000fc600078efcff */
[----:B------:R-:W-:Y:S02]  /*2940*/  IMAD.IADD R5, R3, 0x1, R5 ;  /* 0x0000000103057824 */ /* 0x000fe400078e0205 */
[----:B-1----:R-:W-:Y:S01]  /*2950*/  @P0 FMUL.FTZ R2, R11, R12 ;  /* 0x0000000c0b020220 */ /* 0x002fe20000410000 */
[----:B------:R-:W-:-:S03]  /*2960*/  IADD3 R11, R9, UR26, RZ ;  /* 0x0000001a090b7c10 */ /* 0x000fc6000fffe0ff */
[----:B------:R-:W1:Y:S02]  /*2970*/  @P0 R2UR UR14, R2 ;  /* 0x00000000020e03c2 */ /* 0x000e6400000e0000 */
[----:B-1----:R-:W-:Y:S01]  /*2980*/  @UP1 UMOV UR4, UR14 ;  /* 0x0000000e00041c82 */ /* 0x002fe20008000000 */
[----:B------:R-:W-:Y:S05]  /*2990*/  @P1 BRA `(.L_x_318) ;  /* 0x0000011000001947 */ /* 0x000fea0003800000 */
[----:B--2---:R-:W-:Y:S02]  /*29a0*/  ISETP.GE.AND P1, PT, R174, c[0x0][0x220], PT ;  /* 0x00008800ae007a0c */ /* 0x004fe40003f26270 */
        /* <DEDUP_REMOVED lines=16> */
.L_x_318:
[----:B--2---:R-:W-:Y:S05]  /*2ab0*/  BSYNC B0 ;  /* 0x0000000000007941 */ /* 0x004fea0003800000 */
.L_x_317:
        /* <DEDUP_REMOVED lines=9> */
[----:B-1----:R-:W-:Y:S02]  /*2b50*/  IADD3 R2, P2, R8, UR14, RZ ;  /* 0x0000000e08027c10 */ /* 0x002fe4000ff5e0ff */
[----:B------:R-:W-:Y:S02]  /*2b60*/  ISETP.GE.AND P0, PT, R166, c[0x0][0x220], PT ;  /* 0x00008800a6007a0c */ /* 0x000fe40003f06270 */
[----:B------:R-:W-:-:S07]  /*2b70*/  IADD3.X R3, R11, UR9, RZ, P2, !PT ;  /* 0x000000090b037c10 */ /* 0x000fce00097fe4ff */
        /* <DEDUP_REMOVED lines=15> */
.L_x_320:
[----:B------:R-:W-:Y:S05]  /*2c70*/  BSYNC B0 ;  /* 0x0000000000007941 */ /* 0x000fea0003800000 */
.L_x_319:
[----:B------:R-:W-:Y:S01]  /*2c80*/  ISETP.GE.AND P0, PT, R17, UR20, PT ;  /* 0x0000001411007c0c */ /* 0x000fe2000bf06270 */
[----:B------:R-:W-:-:S12]  /*2c90*/  BSSY B0, `(.L_x_321) ;  /* 0x0000019000007945 */ /* 0x000fd80003800000 */
[----:B------:R3:W-:Y:S04]  /*2ca0*/  @P0 STS.128 [R244+0xd000], RZ ;  /* 0x00d000fff4000388 */ /* 0x0007e80000000c00 */
[----:B------:R3:W-:Y:S01]  /*2cb0*/  @P0 STS.128 [R244+0xf000], RZ ;  /* 0x00f000fff4000388 */ /* 0x0007e20000000c00 */
        /* <DEDUP_REMOVED lines=22> */
.L_x_322:
[----:B------:R-:W-:Y:S05]  /*2e20*/  BSYNC B0 ;  /* 0x0000000000007941 */ /* 0x000fea0003800000 */
.L_x_321:
[----:B------:R-:W-:Y:S01]  /*2e30*/  ISETP.GE.AND P0, PT, R16, UR20, PT ;  /* 0x0000001410007c0c */ /* 0x000fe2000bf06270 */
[----:B------:R-:W-:Y:S03]  /*2e40*/  BSSY B0, `(.L_x_323) ;  /* 0x000001e000007945 */ /* 0x000fe60003800000 */
[----:B------:R-:W-:-:S05]  /*2e50*/  R2P PR, R20, 0x6 ;  /* 0x0000000614007804 */ /* 0x000fca0000000000 */
[----:B-1----:R-:W-:Y:S02]  /*2e60*/  SEL R3, R26, 0xfffffff0, !P1 ;  /* 0xfffffff01a037807 */ /* 0x002fe40004800000 */
        /* <DEDUP_REMOVED lines=27> */
.L_x_324:
[----:B------:R-:W-:Y:S05]  /*3020*/  BSYNC B0 ;  /* 0x0000000000007941 */ /* 0x000fea0003800000 */
.L_x_323:
[----:B------:R-:W-:Y:S01]  /*3030*/  IMAD.SHL.U32 R240, R5, 0x2, RZ ;  /* 0x0000000205f07824 */ /* 0x000fe200078e00ff */
[----:B------:R-:W0:Y:S01]  /*3040*/  LDGDEPBAR ;  /* 0x00000000000079af */ /* 0x000e220000000000 */
[----:B------:R-:W-:Y:S01]  /*3050*/  IMAD.SHL.U32 R232, R6, 0x2, RZ ;  /* 0x0000000206e87824 */ /* 0x000fe200078e00ff */
[----:B------:R-:W-:Y:S01]  /*3060*/  UISETP.GE.AND UP0, UPT, UR8, 0x2, UPT ;  /* 0x000000020800788c */ /* 0x000fe2000bf06270 */
[----:B------:R-:W-:Y:S01]  /*3070*/  IMAD R241, R4, 0x2, R240 ;  /* 0x0000000204f17824 */ /* 0x000fe200078e02f0 */
[----:B-1----:R-:W-:Y:S01]  /*3080*/  LDSM.16.M88.4 R8, [R240+0x2000] ;  /* 0x00200000f008783b */ /* 0x002fe20000000200 */
        /* <DEDUP_REMOVED lines=11> */
[----:B------:R-:W-:-:S03]  /*3140*/  IMAD.U32 R2, RZ, RZ, UR21 ;  /* 0x00000015ff027e24 */ /* 0x000fc6000f8e00ff */
[----:B------:R-:W3:Y:S01]  /*3150*/  LDSM.16.M88.4 R44, [R232+0x9800] ;  /* 0x00980000e82c783b */ /* 0x000ee20000000200 */
[----:B------:R-:W-:-:S03]  /*3160*/  IMAD R2, R2, 0x40, R161 ;  /* 0x0000004002027824 */ /* 0x000fc600078e02a1 */
[----:B------:R-:W4:Y:S02]  /*3170*/  LDSM.16.M88.4 R16, [R240] ;  /* 0x00000000f010783b */ /* 0x000f240000000200 */
[C---:B------:R-:W-:Y:S02]  /*3180*/  IADD3 R3, R2.reuse, 0x1, RZ ;  /* 0x0000000102037810 */ /* 0x040fe40007ffe0ff */
[----:B------:R-:W-:Y:S04]  /*3190*/  LDSM.16.M88.4 R36, [R6+0x8000] ;  /* 0x008000000624783b */ /* 0x000fe80000000200 */
[----:B------:R-:W-:Y:S04]  /*31a0*/  LDSM.16.M88.4 R28, [R6+0x9000] ;  /* 0x00900000061c783b */ /* 0x000fe80000000200 */
[----:B------:R-:W-:Y:S04]  /*31b0*/  LDSM.16.M88.4 R32, [R6+0x8800] ;  /* 0x008800000620783b */ /* 0x000fe80000000200 */
[----:B------:R-:W-:Y:S04]  /*31c0*/  LDSM.16.M88.4 R24, [R6+0x9800] ;  /* 0x009800000618783b */ /* 0x000fe80000000200 */
[----:B------:R-:W-:Y:S01]  /*31d0*/  LDSM.16.M88.4 R92, [R238+0x8000] ;  /* 0x00800000ee5c783b */ /* 0x000fe20000000200 */
[C---:B-1----:R-:W-:Y:S03]  /*31e0*/  HMMA.16816.F32 R60, R8.reuse, R12, RZ ;  /* 0x0000000c083c723c */ /* 0x042fe600000018ff */
[----:B------:R-:W-:Y:S04]  /*31f0*/  LDSM.16.M88.4 R80, [R238+0x9000] ;  /* 0x00900000ee50783b */ /* 0x000fe80000000200 */
[----:B------:R-:W-:Y:S01]  /*3200*/  LDSM.16.M88.4 R88, [R238+0x8800] ;  /* 0x00880000ee58783b */ /* 0x000fe20000000200 */
[C---:B------:R-:W-:Y:S03]  /*3210*/  HMMA.16816.F32 R116, R8.reuse, R14, RZ ;  /* 0x0000000e0874723c */ /* 0x040fe600000018ff */
[----:B------:R-:W-:Y:S05]  /*3220*/  LDSM.16.M88.4 R72, [R238+0x9800] ;  /* 0x00980000ee48783b */ /* 0x000fea0000000200 */
[C---:B-----5:R-:W-:Y:S08]  /*3230*/  HMMA.16816.F32 R68, R8.reuse, R20, RZ ;  /* 0x000000140844723c */ /* 0x060ff000000018ff */
[C---:B--2---:R-:W-:Y:S08]  /*3240*/  HMMA.16816.F32 R96, R8.reuse, R40, RZ ;  /* 0x000000280860723c */ /* 0x044ff000000018ff */
[C---:B---3--:R-:W-:Y:S08]  /*3250*/  HMMA.16816.F32 R100, R8.reuse, R44, RZ ;  /* 0x0000002c0864723c */ /* 0x048ff000000018ff */
[C---:B------:R-:W-:Y:S08]  /*3260*/  HMMA.16816.F32 R108, R8.reuse, R22, RZ ;  /* 0x00000016086c723c */ /* 0x040ff000000018ff */
[C---:B------:R-:W-:Y:S08]  /*3270*/  HMMA.16816.F32 R104, R8.reuse, R42, RZ ;  /* 0x0000002a0868723c */ /* 0x040ff000000018ff */
[----:B------:R-:W-:Y:S01]  /*3280*/  HMMA.16816.F32 R84, R8, R46, RZ ;  /* 0x0000002e0854723c */ /* 0x000fe200000018ff */
[----:B------:R-:W1:Y:S07]  /*3290*/  LDSM.16.M88.4 R8, [R241+0x2000] ;  /* 0x00200000f108783b */ /* 0x000e6e0000000200 */
[C---:B----4-:R-:W-:Y:S08]  /*32a0*/  HMMA.16816.F32 R120, R16.reuse, R12, RZ ;  /* 0x0000000c1078723c */ /* 0x050ff000000018ff */
[C---:B------:R-:W-:Y:S01]  /*32b0*/  HMMA.16816.F32 R112, R16.reuse, R14, RZ ;  /* 0x0000000e1070723c */ /* 0x040fe200000018ff */
[----:B------:R-:W2:Y:S07]  /*32c0*/  LDSM.16.M88.4 R12, [R241] ;  /* 0x00000000f10c783b */ /* 0x000eae0000000200 */
[C---:B------:R-:W-:Y:S08]  /*32d0*/  HMMA.16816.F32 R76, R16.reuse, R20, RZ ;  /* 0x00000014104c723c */ /* 0x040ff000000018ff */
[C---:B------:R-:W-:Y:S01]  /*32e0*/  HMMA.16816.F32 R64, R16.reuse, R22, RZ ;  /* 0x000000161040723c */ /* 0x040fe200000018ff */
[----:B------:R-:W3:Y:S07]  /*32f0*/  LDSM.16.M88.4 R20, [R243+0x2000] ;  /* 0x00200000f314783b */ /* 0x000eee0000000200 */
[C---:B------:R-:W-:Y:S08]  /*3300*/  HMMA.16816.F32 R48, R16.reuse, R44, RZ ;  /* 0x0000002c1030723c */ /* 0x040ff000000018ff */
[C---:B------:R-:W-:Y:S08]  /*3310*/  HMMA.16816.F32 R56, R16.reuse, R40, RZ ;  /* 0x000000281038723c */ /* 0x040ff000000018ff */
[C---:B------:R-:W-:Y:S08]  /*3320*/  HMMA.16816.F32 R52, R16.reuse, R42, RZ ;  /* 0x0000002a1034723c */ /* 0x040ff000000018ff */
[----:B------:R-:W-:Y:S08]  /*3330*/  HMMA.16816.F32 R44, R16, R46, RZ ;  /* 0x0000002e102c723c */ /* 0x000ff000000018ff */
        /* <DEDUP_REMOVED lines=8> */
[----:B------:R-:W1:Y:S07]  /*33c0*/  LDSM.16.M88.4 R8, [R243] ;  /* 0x00000000f308783b */ /* 0x000e6e0000000200 */
[C---:B--2---:R-:W-:Y:S08]  /*33d0*/  HMMA.16816.F32 R120, R12.reuse, R36, R120 ;  /* 0x000000240c78723c */ /* 0x044ff00000001878 */
[C---:B------:R-:W-:Y:S08]  /*33e0*/  HMMA.16816.F32 R112, R12.reuse, R38, R112 ;  /* 0x000000260c70723c */ /* 0x040ff00000001870 */
[C---:B------:R-:W-:Y:S01]  /*33f0*/  HMMA.16816.F32 R132, R12.reuse, R24, R48 ;  /* 0x000000180c84723c */ /* 0x040fe20000001830 */
[----:B------:R-:W-:Y:S07]  /*3400*/  LDSM.16.M88.4 R48, [R237+0x800] ;  /* 0x00080000ed30783b */ /* 0x000fee0000000200 */
[----:B------:R-:W-:Y:S01]  /*3410*/  HMMA.16816.F32 R68, R12, R26, R44 ;  /* 0x0000001a0c44723c */ /* 0x000fe2000000182c */
[----:B------:R-:W-:Y:S04]  /*3420*/  LDSM.16.M88.4 R44, [R237+0x1000] ;  /* 0x00100000ed2c783b */ /* 0x000fe80000000200 */
[----:B------:R-:W-:Y:S03]  /*3430*/  LDSM.16.M88.4 R24, [R237+0x1800] ;  /* 0x00180000ed18783b */ /* 0x000fe60000000200 */
[----:B---3--:R-:W-:Y:S01]  /*3440*/  HMMA.16816.F32 R36, R20, R92, R16 ;  /* 0x0000005c1424723c */ /* 0x008fe20000001810 */
[----:B------:R-:W2:Y:S07]  /*3450*/  LDSM.16.M88.4 R16, [R242+0x2000] ;  /* 0x00200000f210783b */ /* 0x000eae0000000200 */
[C---:B------:R-:W-:Y:S08]  /*3460*/  HMMA.16816.F32 R124, R12.reuse, R32, R76 ;  /* 0x000000200c7c723c */ /* 0x040ff0000000184c */
[C---:B------:R-:W-:Y:S08]  /*3470*/  HMMA.16816.F32 R84, R12.reuse, R34, R64 ;  /* 0x000000220c54723c */ /* 0x040ff00000001840 */
[C---:B------:R-:W-:Y:S08]  /*3480*/  HMMA.16816.F32 R128, R12.reuse, R28, R56 ;  /* 0x0000001c0c80723c */ /* 0x040ff00000001838 */
[----:B------:R-:W-:Y:S01]  /*3490*/  HMMA.16816.F32 R76, R12, R30, R52 ;  /* 0x0000001e0c4c723c */ /* 0x000fe20000001834 */
[----:B------:R-:W-:Y:S07]  /*34a0*/  LDSM.16.M88.4 R52, [R237] ;  /* 0x00000000ed34783b */ /* 0x000fee0000000200 */
[C---:B------:R-:W-:Y:S08]  /*34b0*/  HMMA.16816.F32 R12, R20.reuse, R80, R60 ;  /* 0x00000050140c723c */ /* 0x040ff0000000183c */
[C---:B------:R-:W-:Y:S08]  /*34c0*/  HMMA.16816.F32 R40, R20.reuse, R88, R40 ;  /* 0x000000581428723c */ /* 0x040ff00000001828 */
[C---:B------:R-:W-:Y:S08]  /*34d0*/  HMMA.16816.F32 R64, R20.reuse, R72, R100 ;  /* 0x000000481440723c */ /* 0x040ff00000001864 */
[C---:B------:R-:W-:Y:S08]  /*34e0*/  HMMA.16816.F32 R32, R20.reuse, R94, R116 ;  /* 0x0000005e1420723c */ /* 0x040ff00000001874 */
[C---:B------:R-:W-:Y:S08]  /*34f0*/  HMMA.16816.F32 R28, R20.reuse, R90, R108 ;  /* 0x0000005a141c723c */ /* 0x040ff0000000186c */
[C---:B------:R-:W-:Y:S08]  /*3500*/  HMMA.16816.F32 R60, R20.reuse, R82, R104 ;  /* 0x00000052143c723c */ /* 0x040ff00000001868 */
[----:B------:R-:W-:Y:S01]  /*3510*/  HMMA.16816.F32 R56, R20, R74, R96 ;  /* 0x0000004a1438723c */ /* 0x000fe20000001860 */
[----:B------:R-:W3:Y:S07]  /*3520*/  LDSM.16.M88.4 R20, [R242] ;  /* 0x00000000f214783b */ /* 0x000eee0000000200 */
        /* <DEDUP_REMOVED lines=8> */
[----:B------:R-:W-:Y:S07]  /*35b0*/  LDSM.16.M88.4 R8, [R240+0x6000] ;  /* 0x00600000f008783b */ /* 0x000fee0000000200 */
[C---:B--2---:R-:W-:Y:S01]  /*35c0*/  HMMA.16816.F32 R124, R16.reuse, R48, R40 ;  /* 0x00000030107c723c */ /* 0x044fe20000001828 */
[----:B------:R-:W-:Y:S07]  /*35d0*/  LDSM.16.M88.4 R40, [R232+0xa000] ;  /* 0x00a00000e828783b */ /* 0x000fee0000000200 */
[C---:B------:R-:W-:Y:S01]  /*35e0*/  HMMA.16816.F32 R116, R16.reuse, R44, R12 ;  /* 0x0000002c1074723c */ /* 0x040fe2000000180c */
[----:B------:R-:W1:Y:S07]  /*35f0*/  LDSM.16.M88.4 R12, [R240+0x4000] ;  /* 0x00400000f00c783b */ /* 0x000e6e0000000200 */
[----:B------:R-:W-:Y:S08]  /*3600*/  HMMA.16816.F32 R104, R16, R26, R56 ;  /* 0x0000001a1068723c */ /* 0x000ff00000001838 */
[-C--:B---3--:R-:W-:Y:S08]  /*3610*/  HMMA.16816.F32 R56, R20, R52.reuse, R100 ;  /* 0x000000341438723c */ /* 0x088ff00000001864 */
[C---:B------:R-:W-:Y:S01]  /*3620*/  HMMA.16816.F32 R72, R16.reuse, R52, R36 ;  /* 0x000000341048723c */ /* 0x040fe20000001824 */
[----:B------:R-:W2:Y:S07]  /*3630*/  LDSM.16.M88.4 R36, [R232+0xa800] ;  /* 0x00a80000e824783b */ /* 0x000eae0000000200 */
[C---:B------:R-:W-:Y:S01]  /*3640*/  HMMA.16816.F32 R84, R16.reuse, R54, R32 ;  /* 0x000000361054723c */ /* 0x040fe20000001820 */
[----:B------:R-:W3:Y:S07]  /*3650*/  LDSM.16.M88.4 R32, [R232+0xb000] ;  /* 0x00b00000e820783b */ /* 0x000eee0000000200 */
[C---:B------:R-:W-:Y:S01]  /*3660*/  HMMA.16816.F32 R120, R16.reuse, R50, R28 ;  /* 0x000000321078723c */ /* 0x040fe2000000181c */
[----:B------:R-:W4:Y:S07]  /*3670*/  LDSM.16.M88.4 R28, [R232+0xb800] ;  /* 0x00b80000e81c783b */ /* 0x000f2e0000000200 */
[C---:B------:R-:W-:Y:S01]  /*3680*/  HMMA.16816.F32 R140, R16.reuse, R46, R60 ;  /* 0x0000002e108c723c */ /* 0x040fe2000000183c */
[----:B------:R-:W-:Y:S07]  /*3690*/  LDSM.16.M88.4 R60, [R6+0xa800] ;  /* 0x00a80000063c783b */ /* 0x000fee0000000200 */
[----:B------:R-:W-:Y:S01]  /*36a0*/  HMMA.16816.F32 R108, R16, R24, R64 ;  /* 0x00000018106c723c */ /* 0x000fe20000001840 */
[----:B------:R-:W-:Y:S07]  /*36b0*/  LDSM.16.M88.4 R16, [R241+0x6000] ;  /* 0x00600000f110783b */ /* 0x000fee0000000200 */
[C---:B------:R-:W-:Y:S08]  /*36c0*/  HMMA.16816.F32 R88, R20.reuse, R44, R88 ;  /* 0x0000002c1458723c */ /* 0x040ff00000001858 */
[C---:B------:R-:W-:Y:S01]  /*36d0*/  HMMA.16816.F32 R80, R20.reuse, R46, R80 ;  /* 0x0000002e1450723c */ /* 0x040fe20000001850 */
[----:B------:R-:W-:Y:S07]  /*36e0*/  LDSM.16.M88.4 R44, [R6+0xa000] ;  /* 0x00a00000062c783b */ /* 0x000fee0000000200 */
[C---:B------:R-:W-:Y:S08]  /*36f0*/  HMMA.16816.F32 R76, R20.reuse, R24, R76 ;  /* 0x00000018144c723c */ /* 0x040ff0000000184c */
[C---:B------:R-:W-:Y:S01]  /*3700*/  HMMA.16816.F32 R68, R20.reuse, R26, R68 ;  /* 0x0000001a1444723c */ /* 0x040fe20000001844 */
[----:B------:R-:W5:Y:S07]  /*3710*/  LDSM.16.M88.4 R24, [R241+0x4000] ;  /* 0x00400000f118783b */ /* 0x000f6e0000000200 */
[C---:B------:R-:W-:Y:S01]  /*3720*/  HMMA.16816.F32 R112, R20.reuse, R54, R112 ;  /* 0x000000361470723c */ /* 0x040fe20000001870 */
[----:B------:R-:W-:Y:S07]  /*3730*/  LDSM.16.M88.4 R52, [R6+0xb800] ;  /* 0x00b800000634783b */ /* 0x000fee0000000200 */
[C---:B------:R-:W-:Y:S08]  /*3740*/  HMMA.16816.F32 R96, R20.reuse, R48, R96 ;  /* 0x000000301460723c */ /* 0x040ff00000001860 */
[----:B------:R-:W-:Y:S08]  /*3750*/  HMMA.16816.F32 R92, R20, R50, R92 ;  /* 0x00000032145c723c */ /* 0x000ff0000000185c */
[----:B-1----:R-:W-:Y:S01]  /*3760*/  HMMA.16816.F32 R20, R12, R40, R56 ;  /* 0x000000280c14723c */ /* 0x002fe20000001838 */
[----:B------:R1:W3:Y:S07]  /*3770*/  LDSM.16.M88.4 R56, [R6+0xb000] ;  /* 0x00b000000638783b */ /* 0x0002ee0000000200 */
[C---:B------:R-:W-:Y:S08]  /*3780*/  HMMA.16816.F32 R48, R8.reuse, R42, R84 ;  /* 0x0000002a0830723c */ /* 0x040ff00000001854 */
[C---:B------:R-:W-:Y:S08]  /*3790*/  HMMA.16816.F32 R64, R8.reuse, R40, R72 ;  /* 0x000000280840723c */ /* 0x040ff00000001848 */
[C---:B--2---:R-:W-:Y:S01]  /*37a0*/  HMMA.16816.F32 R72, R8.reuse, R36, R124 ;  /* 0x000000240848723c */ /* 0x044fe2000000187c */
[----:B-1----:R-:W1:Y:S07]  /*37b0*/  I2F R6, R3 ;  /* 0x0000000300067306 */ /* 0x002e6e0000201400 */
[----:B------:R-:W-:Y:S08]  /*37c0*/  HMMA.16816.F32 R84, R8, R38, R120 ;  /* 0x000000260854723c */ /* 0x000ff00000001878 */
[----:B------:R-:W-:Y:S01]  /*37d0*/  HMMA.16816.F32 R156, R12, R42, R112 ;  /* 0x0000002a0c9c723c */ /* 0x000fe20000001870 */
[----:B------:R-:W-:Y:S07]  /*37e0*/  LDSM.16.M88.4 R40, [R238+0xa000] ;  /* 0x00a00000ee28783b */ /* 0x000fee0000000200 */
[C---:B---3--:R-:W-:Y:S08]  /*37f0*/  HMMA.16816.F32 R100, R8.reuse, R32, R116 ;  /* 0x000000200864723c */ /* 0x048ff00000001874 */
[C---:B------:R-:W-:Y:S08]  /*3800*/  HMMA.16816.F32 R140, R8.reuse, R34, R140 ;  /* 0x00000022088c723c */ /* 0x040ff0000000188c */
[C---:B----4-:R-:W-:Y:S08]  /*3810*/  HMMA.16816.F32 R136, R8.reuse, R28, R108 ;  /* 0x0000001c0888723c */ /* 0x050ff0000000186c */
[----:B------:R-:W-:Y:S01]  /*3820*/  HMMA.16816.F32 R124, R8, R30, R104 ;  /* 0x0000001e087c723c */ /* 0x000fe20000001868 */
[----:B------:R-:W-:Y:S07]  /*3830*/  LDSM.16.M88.4 R8, [R243+0x6000] ;  /* 0x00600000f308783b */ /* 0x000fee0000000200 */
[----:B-----5:R-:W-:Y:S01]  /*3840*/  HMMA.16816.F32 R112, R24, R44, R20 ;  /* 0x0000002c1870723c */ /* 0x020fe20000001814 */
[----:B------:R-:W2:Y:S07]  /*3850*/  LDSM.16.M88.4 R20, [R243+0x4000] ;  /* 0x00400000f314783b */ /* 0x000eae0000000200 */
[C---:B------:R-:W-:Y:S08]  /*3860*/  HMMA.16816.F32 R152, R12.reuse, R36, R96 ;  /* 0x000000240c98723c */ /* 0x040ff00000001860 */
[C---:B------:R-:W-:Y:S01]  /*3870*/  HMMA.16816.F32 R148, R12.reuse, R38, R92 ;  /* 0x000000260c94723c */ /* 0x040fe2000000185c */
[----:B------:R-:W-:Y:S07]  /*3880*/  LDSM.16.M88.4 R36, [R238+0xa800] ;  /* 0x00a80000ee24783b */ /* 0x000fee0000000200 */
[C---:B------:R-:W-:Y:S08]  /*3890*/  HMMA.16816.F32 R144, R12.reuse, R32, R88 ;  /* 0x000000200c90723c */ /* 0x040ff00000001858 */
[----:B------:R-:W-:Y:S01]  /*38a0*/  HMMA.16816.F32 R132, R12, R34, R80 ;  /* 0x000000220c84723c */ /* 0x000fe20000001850 */
[----:B------:R-:W-:Y:S07]  /*38b0*/  LDSM.16.M88.4 R32, [R238+0xb000] ;  /* 0x00b00000ee20783b */ /* 0x000fee0000000200 */
[----:B------:R-:W-:Y:S01]  /*38c0*/  HMMA.16816.F32 R108, R16, R46, R48 ;  /* 0x0000002e106c723c */ /* 0x000fe20000001830 */
[----:B------:R-:W3:Y:S07]  /*38d0*/  LDSM.16.M88.4 R48, [R238+0xb800] ;  /* 0x00b80000ee30783b */ /* 0x000eee0000000200 */
[C---:B------:R-:W-:Y:S08]  /*38e0*/  HMMA.16816.F32 R128, R12.reuse, R28, R76 ;  /* 0x0000001c0c80723c */ /* 0x040ff0000000184c */
[----:B------:R-:W-:Y:S01]  /*38f0*/  HMMA.16816.F32 R120, R12, R30, R68 ;  /* 0x0000001e0c78723c */ /* 0x000fe20000001844 */
[----:B------:R-:W-:Y:S04]  /*3900*/  LDSM.16.M88.4 R28, [R237+0x2000] ;  /* 0x00200000ed1c783b */ /* 0x000fe80000000200 */
[----:B------:R-:W-:Y:S03]  /*3910*/  LDSM.16.M88.4 R12, [R242+0x6000] ;  /* 0x00600000f20c783b */ /* 0x000fe60000000200 */
[C---:B------:R-:W-:Y:S08]  /*3920*/  HMMA.16816.F32 R104, R16.reuse, R60, R72 ;  /* 0x0000003c1068723c */ /* 0x040ff00000001848 */
[C---:B------:R-:W-:Y:S08]  /*3930*/  HMMA.16816.F32 R96, R16.reuse, R62, R84 ;  /* 0x0000003e1060723c */ /* 0x040ff00000001854 */
[C---:B------:R-:W-:Y:S08]  /*3940*/  HMMA.16816.F32 R116, R16.reuse, R44, R64 ;  /* 0x0000002c1074723c */ /* 0x040ff00000001840 */
[C---:B------:R-:W-:Y:S08]  /*3950*/  HMMA.16816.F32 R92, R16.reuse, R56, R100 ;  /* 0x00000038105c723c */ /* 0x040ff00000001864 */
[C---:B------:R-:W-:Y:S08]  /*3960*/  HMMA.16816.F32 R88, R16.reuse, R58, R140 ;  /* 0x0000003a1058723c */ /* 0x040ff0000000188c */
[C---:B------:R-:W-:Y:S08]  /*3970*/  HMMA.16816.F32 R84, R16.reuse, R52, R136 ;  /* 0x000000341054723c */ /* 0x040ff00000001888 */
[----:B------:R-:W-:Y:S01]  /*3980*/  HMMA.16816.F32 R72, R16, R54, R124 ;  /* 0x000000361048723c */ /* 0x000fe2000000187c */
[----:B------:R-:W4:Y:S07]  /*3990*/  LDSM.16.M88.4 R16, [R242+0x4000] ;  /* 0x00400000f210783b */ /* 0x000f2e0000000200 */
[C---:B------:R-:W-:Y:S08]  /*39a0*/  HMMA.16816.F32 R68, R24.reuse, R46, R156 ;  /* 0x0000002e1844723c */ /* 0x040ff0000000189c */
[C---:B------:R-:W-:Y:S08]  /*39b0*/  HMMA.16816.F32 R76, R24.reuse, R60, R152 ;  /* 0x0000003c184c723c */ /* 0x040ff00000001898 */
[C---:B------:R-:W-:Y:S08]  /*39c0*/  HMMA.16816.F32 R80, R24.reuse, R62, R148 ;  /* 0x0000003e1850723c */ /* 0x040ff00000001894 */
[C---:B------:R-:W-:Y:S08]  /*39d0*/  HMMA.16816.F32 R64, R24.reuse, R56, R144 ;  /* 0x000000381840723c */ /* 0x040ff00000001890 */
[C---:B------:R-:W-:Y:S08]  /*39e0*/  HMMA.16816.F32 R60, R24.reuse, R58, R132 ;  /* 0x0000003a183c723c */ /* 0x040ff00000001884 */
[C---:B------:R-:W-:Y:S08]  /*39f0*/  HMMA.16816.F32 R56, R24.reuse, R52, R128 ;  /* 0x000000341838723c */ /* 0x040ff00000001880 */
[----:B------:R-:W-:Y:S08]  /*3a00*/  HMMA.16816.F32 R120, R24, R54, R120 ;  /* 0x000000361878723c */ /* 0x000ff00000001878 */
[-C--:B--2---:R-:W-:Y:S08]  /*3a10*/  HMMA.16816.F32 R24, R20, R40.reuse, R112 ;  /* 0x000000281418723c */ /* 0x084ff00000001870 */
[C---:B------:R-:W-:Y:S08]  /*3a20*/  HMMA.16816.F32 R44, R8.reuse, R40, R116 ;  /* 0x00000028082c723c */ /* 0x040ff00000001874 */
[-C--:B------:R-:W-:Y:S08]  /*3a30*/  HMMA.16816.F32 R52, R8, R42.reuse, R108 ;  /* 0x0000002a0834723c */ /* 0x080ff0000000186c */
[----:B------:R-:W-:Y:S08]  /*3a40*/  HMMA.16816.F32 R40, R20, R42, R68 ;  /* 0x0000002a1428723c */ /* 0x000ff00000001844 */
[C---:B---3--:R-:W-:Y:S08]  /*3a50*/  HMMA.16816.F32 R100, R8.reuse, R50, R72 ;  /* 0x000000320864723c */ /* 0x048ff00000001848 */
[C---:B------:R-:W-:Y:S08]  /*3a60*/  HMMA.16816.F32 R92, R8.reuse, R32, R92 ;  /* 0x00000020085c723c */ /* 0x040ff0000000185c */
[----:B------:R-:W-:Y:S08]  /*3a70*/  HMMA.16816.F32 R88, R8, R34, R88 ;  /* 0x000000220858723c */ /* 0x000ff00000001858 */
[C---:B------:R-:W-:Y:S08]  /*3a80*/  HMMA.16816.F32 R64, R20.reuse, R32, R64 ;  /* 0x000000201440723c */ /* 0x040ff00000001840 */
[C---:B------:R-:W-:Y:S01]  /*3a90*/  HMMA.16816.F32 R72, R20.reuse, R34, R60 ;  /* 0x000000221448723c */ /* 0x040fe2000000183c */
[----:B------:R-:W2:Y:S07]  /*3aa0*/  LDSM.16.M88.4 R32, [R237+0x2800] ;  /* 0x00280000ed20783b */ /* 0x000eae0000000200 */
[C---:B------:R-:W-:Y:S08]  /*3ab0*/  HMMA.16816.F32 R68, R20.reuse, R36, R76 ;  /* 0x000000241444723c */ /* 0x040ff0000000184c */
[----:B------:R-:W-:Y:S08]  /*3ac0*/  HMMA.16816.F32 R76, R20, R48, R56 ;  /* 0x00000030144c723c */ /* 0x000ff00000001838 */
[-C--:B----4-:R-:W-:Y:S07]  /*3ad0*/  HMMA.16816.F32 R56, R16, R28.reuse, R24 ;  /* 0x0000001c1038723c */ /* 0x090fee0000001818 */
[----:B------:R-:W-:Y:S01]  /*3ae0*/  IMNMX R25, R5, UR12, PT ;  /* 0x0000000c05197c17 */ /* 0x000fe2000b800200 */
[----:B------:R-:W-:Y:S01]  /*3af0*/  HMMA.16816.F32 R60, R12, R28, R44 ;  /* 0x0000001c0c3c723c */ /* 0x000fe2000000182c */
[----:B------:R-:W-:-:S02]  /*3b00*/  IADD3 R5, R2, 0x8, RZ ;  /* 0x0000000802057810 */ /* 0x000fc40007ffe0ff */
[----:B------:R-:W-:Y:S02]  /*3b10*/  IMNMX R24, R160, UR12, PT ;  /* 0x0000000ca0187c17 */ /* 0x000fe4000b800200 */
[CC--:B------:R-:W-:Y:S02]  /*3b20*/  ISETP.GE.AND P0, PT, R3.reuse, R25.reuse, PT ;  /* 0x000000190300720c */ /* 0x0c0fe40003f06270 */
[-C--:B------:R-:W-:Y:S01]  /*3b30*/  ISETP.GE.AND P1, PT, R3, R24.reuse, PT ;  /* 0x000000180300720c */ /* 0x080fe20003f26270 */
[----:B------:R-:W-:Y:S01]  /*3b40*/  HMMA.16816.F32 R40, R16, R30, R40 ;  /* 0x0000001e1028723c */ /* 0x000fe20000001828 */
[C---:B------:R-:W-:Y:S02]  /*3b50*/  ISETP.GE.AND P6, PT, R5.reuse, R24, PT ;  /* 0x000000180500720c */ /* 0x040fe40003fc6270 */
[----:B------:R-:W-:-:S05]  /*3b60*/  ISETP.GE.AND P5, PT, R5, R25, PT ;  /* 0x000000190500720c */ /* 0x000fca0003fa6270 */
[C---:B------:R-:W-:Y:S08]  /*3b70*/  HMMA.16816.F32 R104, R8.reuse, R36, R104 ;  /* 0x000000240868723c */ /* 0x040ff00000001868 */
[C---:B------:R-:W-:Y:S08]  /*3b80*/  HMMA.16816.F32 R96, R8.reuse, R38, R96 ;  /* 0x000000260860723c */ /* 0x040ff00000001860 */
[----:B------:R-:W-:Y:S07]  /*3b90*/  HMMA.16816.F32 R84, R8, R48, R84 ;  /* 0x000000300854723c */ /* 0x000fee0000001854 */
[C---:B------:R-:W-:Y:S01]  /*3ba0*/  IADD3 R8, R160.reuse, 0x40, RZ ;  /* 0x00000040a0087810 */ /* 0x040fe20007ffe0ff */
[----:B------:R-:W-:Y:S01]  /*3bb0*/  HMMA.16816.F32 R52, R12, R30, R52 ;  /* 0x0000001e0c34723c */ /* 0x000fe20000001834 */
[----:B------:R-:W-:Y:S01]  /*3bc0*/  IADD3 R9, R160, 0x48, RZ ;  /* 0x00000048a0097810 */ /* 0x000fe20007ffe0ff */
[----:B-1----:R-:W-:Y:S01]  /*3bd0*/  FFMA.FTZ R11, R6, UR4, R59 ;  /* 0x00000004060b7c23 */ /* 0x002fe2000801003b */
[----:B------:R-:W-:Y:S01]  /*3be0*/  IMNMX R27, R8, UR12, PT ;  /* 0x0000000c081b7c17 */ /* 0x000fe2000b800200 */
[C---:B------:R-:W-:Y:S01]  /*3bf0*/  FFMA.FTZ R10, R6.reuse, UR4, R61 ;  /* 0x00000004060a7c23 */ /* 0x040fe2000801003d */
[----:B------:R1:W3:Y:S01]  /*3c00*/  I2F R8, R5 ;  /* 0x0000000500087306 */ /* 0x0002e20000201400 */
[----:B------:R-:W-:Y:S01]  /*3c10*/  IMNMX R26, R9, UR12, PT ;  /* 0x0000000c091a7c17 */ /* 0x000fe2000b800200 */
[----:B------:R-:W-:Y:S01]  /*3c20*/  FFMA.FTZ R9, R6, UR4, R57 ;  /* 0x0000000406097c23 */ /* 0x000fe20008010039 */
[C---:B------:R-:W-:Y:S01]  /*3c30*/  ISETP.GE.AND P4, PT, R3.reuse, R27, PT ;  /* 0x0000001b0300720c */ /* 0x040fe20003f86270 */
[----:B------:R-:W-:Y:S01]  /*3c40*/  HMMA.16816.F32 R120, R20, R50, R120 ;  /* 0x000000321478723c */ /* 0x000fe20000001878 */
[----:B------:R-:W-:Y:S01]  /*3c50*/  ISETP.GE.AND P2, PT, R3, R26, PT ;  /* 0x0000001a0300720c */ /* 0x000fe20003f46270 */
[----:B------:R-:W4:Y:S01]  /*3c60*/  LDSM.16.M88.4 R28, [R237+0x3000] ;  /* 0x00300000ed1c783b */ /* 0x000f220000000200 */
[----:B------:R-:W-:-:S02]  /*3c70*/  FSEL R157, R9, -INF , !P1 ;  /* 0xff800000099d7808 */ /* 0x000fc40004800000 */
[----:B------:R-:W-:Y:S02]  /*3c80*/  IADD3 R3, R2, 0x9, RZ ;  /* 0x0000000902037810 */ /* 0x000fe40007ffe0ff */
[C---:B------:R-:W-:Y:S01]  /*3c90*/  ISETP.GE.AND P3, PT, R5.reuse, R27, PT ;  /* 0x0000001b0500720c */ /* 0x040fe20003f66270 */
[----:B--2---:R-:W-:Y:S01]  /*3ca0*/  HMMA.16816.F32 R48, R16, R32, R68 ;  /* 0x000000201030723c */ /* 0x004fe20000001844 */
[----:B------:R-:W-:Y:S02]  /*3cb0*/  ISETP.GE.AND P1, PT, R5, R26, PT ;  /* 0x0000001a0500720c */ /* 0x000fe40003f26270 */
[----:B------:R-:W-:Y:S01]  /*3cc0*/  FSEL R159, R11, -INF , !P0 ;  /* 0xff8000000b9f7808 */ /* 0x000fe20004000000 */
[----:B-1----:R-:W-:Y:S01]  /*3cd0*/  FFMA.FTZ R5, R6, UR4, R63 ;  /* 0x0000000406057c23 */ /* 0x002fe2000801003f */
[----:B------:R-:W-:Y:S01]  /*3ce0*/  FSEL R57, R10, -INF , !P4 ;  /* 0xff8000000a397808 */ /* 0x000fe20006000000 */
[----:B------:R-:W1:Y:S01]  /*3cf0*/  I2F R6, R3 ;  /* 0x0000000300067306 */ /* 0x000e620000201400 */
[C---:B---3--:R-:W-:Y:S01]  /*3d00*/  FFMA.FTZ R9, R8.reuse, UR4, R40 ;  /* 0x0000000408097c23 */ /* 0x048fe20008010028 */
[----:B------:R-:W-:Y:S01]  /*3d10*/  HMMA.16816.F32 R36, R20, R38, R80 ;  /* 0x000000261424723c */ /* 0x000fe20000001850 */
[----:B------:R-:W-:Y:S01]  /*3d20*/  FSEL R59, R5, -INF , !P2 ;  /* 0xff800000053b7808 */ /* 0x000fe20005000000 */
[----:B------:R-:W-:Y:S01]  /*3d30*/  FFMA.FTZ R11, R8, UR4, R52 ;  /* 0x00000004080b7c23 */ /* 0x000fe20008010034 */
[----:B------:R-:W-:-:S02]  /*3d40*/  IADD3 R5, R2, 0x10, RZ ;  /* 0x0000001002057810 */ /* 0x000fc40007ffe0ff */
[----:B------:R-:W-:Y:S02]  /*3d50*/  FSEL R156, R9, -INF , !P6 ;  /* 0xff800000099c7808 */ /* 0x000fe40007000000 */
[----:B------:R-:W2:Y:S01]  /*3d60*/  I2F R9, R5 ;  /* 0x0000000500097306 */ /* 0x000ea20000201400 */
[----:B------:R-:W-:Y:S01]  /*3d70*/  HMMA.16816.F32 R44, R12, R32, R104 ;  /* 0x000000200c2c723c */ /* 0x000fe20000001868 */
[C---:B------:R-:W-:Y:S01]  /*3d80*/  FFMA.FTZ R20, R8.reuse, UR4, R42 ;  /* 0x0000000408147c23 */ /* 0x040fe2000801002a */
[C---:B------:R-:W-:Y:S01]  /*3d90*/  ISETP.GE.AND P0, PT, R3.reuse, R24, PT ;  /* 0x000000180300720c */ /* 0x040fe20003f06270 */
[----:B------:R-:W-:Y:S01]  /*3da0*/  FFMA.FTZ R8, R8, UR4, R54 ;  /* 0x0000000408087c23 */ /* 0x000fe20008010036 */
[C---:B------:R-:W-:Y:S01]  /*3db0*/  ISETP.GE.AND P4, PT, R3.reuse, R25, PT ;  /* 0x000000190300720c */ /* 0x040fe20003f86270 */
[C---:B-1----:R-:W-:Y:S01]  /*3dc0*/  FFMA.FTZ R10, R6.reuse, UR4, R41 ;  /* 0x00000004060a7c23 */ /* 0x042fe20008010029 */
[C---:B------:R-:W-:Y:S01]  /*3dd0*/  ISETP.GE.AND P2, PT, R3.reuse, R27, PT ;  /* 0x0000001b0300720c */ /* 0x040fe20003f46270 */
[----:B------:R-:W-:Y:S01]  /*3de0*/  FFMA.FTZ R21, R6, UR4, R43 ;  /* 0x0000000406157c23 */ /* 0x000fe2000801002b */
[----:B------:R-:W-:-:S02]  /*3df0*/  ISETP.GE.AND P6, PT, R3, R26, PT ;  /* 0x0000001a0300720c */ /* 0x000fc40003fc6270 */
[----:B------:R-:W-:Y:S02]  /*3e00*/  IADD3 R3, R2, 0x11, RZ ;  /* 0x0000001102037810 */ /* 0x000fe40007ffe0ff */
[----:B------:R-:W-:Y:S02]  /*3e10*/  FSEL R158, R20, -INF , !P5 ;  /* 0xff800000149e7808 */ /* 0x000fe40006800000 */
[----:B------:R-:W-:Y:S02]  /*3e20*/  FSEL R52, R11, -INF , !P3 ;  /* 0xff8000000b347808 */ /* 0x000fe40005800000 */
[-C--:B------:R-:W-:Y:S01]  /*3e30*/  HMMA.16816.F32 R36, R16, R34.reuse, R36 ;  /* 0x000000221024723c */ /* 0x080fe20000001824 */
[----:B------:R-:W-:Y:S01]  /*3e40*/  FSEL R54, R8, -INF , !P1 ;  /* 0xff80000008367808 */ /* 0x000fe20004800000 */
[----:B--2---:R-:W-:Y:S01]  /*3e50*/  FFMA.FTZ R20, R9, UR4, R50 ;  /* 0x0000000409147c23 */ /* 0x004fe20008010032 */
[----:B------:R-:W-:Y:S01]  /*3e60*/  FSEL R154, R10, -INF , !P0 ;  /* 0xff8000000a9a7808 */ /* 0x000fe20004000000 */
[----:B------:R-:W1:Y:S01]  /*3e70*/  I2F R8, R3 ;  /* 0x0000000300087306 */ /* 0x000e620000201400 */
[C---:B------:R-:W-:Y:S01]  /*3e80*/  ISETP.GE.AND P5, PT, R5.reuse, R24, PT ;  /* 0x000000180500720c */ /* 0x040fe20003fa6270 */
[C---:B------:R-:W-:Y:S01]  /*3e90*/  FFMA.FTZ R10, R6.reuse, UR4, R53 ;  /* 0x00000004060a7c23 */ /* 0x040fe20008010035 */
[C---:B------:R-:W-:Y:S01]  /*3ea0*/  ISETP.GE.AND P3, PT, R5.reuse, R25, PT ;  /* 0x000000190500720c */ /* 0x040fe20003f66270 */
[----:B------:R-:W-:Y:S01]  /*3eb0*/  FFMA.FTZ R6, R6, UR4, R55 ;  /* 0x0000000406067c23 */ /* 0x000fe20008010037 */
[C---:B------:R-:W-:Y:S01]  /*3ec0*/  ISETP.GE.AND P1, PT, R5.reuse, R27, PT ;  /* 0x0000001b0500720c */ /* 0x040fe20003f26270 */
[C---:B------:R-:W-:Y:S01]  /*3ed0*/  HMMA.16816.F32 R32, R12.reuse, R34, R96 ;  /* 0x000000220c20723c */ /* 0x040fe20000001860 */
[----:B------:R-:W-:Y:S01]  /*3ee0*/  ISETP.GE.AND P0, PT, R5, R26, PT ;  /* 0x0000001a0500720c */ /* 0x000fe20003f06270 */
[C---:B------:R-:W-:Y:S01]  /*3ef0*/  FFMA.FTZ R5, R9.reuse, UR4, R48 ;  /* 0x0000000409057c23 */ /* 0x040fe20008010030 */
[----:B------:R-:W-:Y:S01]  /*3f00*/  FSEL R53, R6, -INF , !P6 ;  /* 0xff80000006357808 */ /* 0x000fe20007000000 */
[C---:B------:R-:W-:Y:S01]  /*3f10*/  FFMA.FTZ R11, R9.reuse, UR4, R44 ;  /* 0x00000004090b7c23 */ /* 0x040fe2000801002c */
[----:B------:R-:W-:Y:S01]  /*3f20*/  FSEL R48, R10, -INF , !P2 ;  /* 0xff8000000a307808 */ /* 0x000fe20005000000 */
[----:B------:R-:W-:Y:S01]  /*3f30*/  FFMA.FTZ R9, R9, UR4, R46 ;  /* 0x0000000409097c23 */ /* 0x000fe2000801002e */
[----:B------:R-:W-:Y:S01]  /*3f40*/  FSEL R152, R5, -INF , !P5 ;  /* 0xff80000005987808 */ /* 0x000fe20006800000 */
[----:B----4-:R-:W-:Y:S01]  /*3f50*/  HMMA.16816.F32 R40, R12, R28, R92 ;  /* 0x0000001c0c28723c */ /* 0x010fe2000000185c */
[----:B------:R-:W-:Y:S01]  /*3f60*/  IADD3 R5, R2, 0x18, RZ ;  /* 0x0000001802057810 */ /* 0x000fe20007ffe0ff */
[C---:B-1----:R-:W-:Y:S01]  /*3f70*/  FFMA.FTZ R10, R8.reuse, UR4, R49 ;  /* 0x00000004080a7c23 */ /* 0x042fe20008010031 */
[----:B------:R-:W-:Y:S01]  /*3f80*/  FSEL R155, R21, -INF , !P4 ;  /* 0xff800000159b7808 */ /* 0x000fe20006000000 */
[----:B------:R-:W-:Y:S01]  /*3f90*/  FFMA.FTZ R21, R8, UR4, R51 ;  /* 0x0000000408157c23 */ /* 0x000fe20008010033 */
[----:B------:R-:W1:Y:S01]  /*3fa0*/  I2F R6, R5 ;  /* 0x0000000500067306 */ /* 0x000e620000201400 */
[----:B------:R-:W-:-:S02]  /*3fb0*/  ISETP.GE.AND P4, PT, R3, R24, PT ;  /* 0x000000180300720c */ /* 0x000fc40003f86270 */
[C---:B------:R-:W-:Y:S02]  /*3fc0*/  ISETP.GE.AND P2, PT, R3.reuse, R25, PT ;  /* 0x000000190300720c */ /* 0x040fe40003f46270 */
[C---:B------:R-:W-:Y:S02]  /*3fd0*/  ISETP.GE.AND P6, PT, R3.reuse, R27, PT ;  /* 0x0000001b0300720c */ /* 0x040fe40003fc6270 */
[----:B------:R-:W-:Y:S02]  /*3fe0*/  ISETP.GE.AND P5, PT, R3, R26, PT ;  /* 0x0000001a0300720c */ /* 0x000fe40003fa6270 */
[----:B------:R-:W-:Y:S02]  /*3ff0*/  FSEL R153, R20, -INF , !P3 ;  /* 0xff80000014997808 */ /* 0x000fe40005800000 */
[----:B------:R-:W-:Y:S02]  /*4000*/  FSEL R80, R11, -INF , !P1 ;  /* 0xff8000000b507808 */ /* 0x000fe40004800000 */
[----:B------:R-:W-:-:S02]  /*4010*/  FSEL R81, R9, -INF , !P0 ;  /* 0xff80000009517808 */ /* 0x000fc40004000000 */
[----:B------:R-:W-:Y:S01]  /*4020*/  FSEL R150, R10, -INF , !P4 ;  /* 0xff8000000a967808 */ /* 0x000fe20006000000 */
[----:B------:R-:W-:Y:S01]  /*4030*/  FFMA.FTZ R10, R8, UR4, R45 ;  /* 0x00000004080a7c23 */ /* 0x000fe2000801002d */
[----:B------:R-:W-:Y:S01]  /*4040*/  IADD3 R3, R2, 0x19, RZ ;  /* 0x0000001902037810 */ /* 0x000fe20007ffe0ff */
[C---:B-1----:R-:W-:Y:S01]  /*4050*/  FFMA.FTZ R9, R6.reuse, UR4, R36 ;  /* 0x0000000406097c23 */ /* 0x042fe20008010024 */
[C---:B------:R-:W-:Y:S01]  /*4060*/  ISETP.GE.AND P3, PT, R5.reuse, R24, PT ;  /* 0x000000180500720c */ /* 0x040fe20003f66270 */
[C---:B------:R-:W-:Y:S01]  /*4070*/  FFMA.FTZ R11, R6.reuse, UR4, R32 ;  /* 0x00000004060b7c23 */ /* 0x040fe20008010020 */
[C---:B------:R-:W-:Y:S01]  /*4080*/  ISETP.GE.AND P1, PT, R5.reuse, R25, PT ;  /* 0x000000190500720c */ /* 0x040fe20003f26270 */
[----:B------:R-:W-:Y:S01]  /*4090*/  FFMA.FTZ R20, R6, UR4, R38 ;  /* 0x0000000406147c23 */ /* 0x000fe20008010026 */
[C---:B------:R-:W-:Y:S02]  /*40a0*/  ISETP.GE.AND P0, PT, R5.reuse, R27, PT ;  /* 0x0000001b0500720c */ /* 0x040fe40003f06270 */
[----:B------:R-:W-:Y:S01]  /*40b0*/  ISETP.GE.AND P4, PT, R5, R26, PT ;  /* 0x0000001a0500720c */ /* 0x000fe20003f86270 */
[----:B------:R-:W-:Y:S01]  /*40c0*/  FFMA.FTZ R5, R8, UR4, R47 ;  /* 0x0000000408057c23 */ /* 0x000fe2000801002f */
[----:B------:R-:W-:Y:S01]  /*40d0*/  FSEL R148, R9, -INF , !P3 ;  /* 0xff80000009947808 */ /* 0x000fe20005800000 */
[----:B------:R-:W-:Y:S01]  /*40e0*/  HMMA.16816.F32 R44, R16, R28, R64 ;  /* 0x0000001c102c723c */ /* 0x000fe20000001840 */
[----:B------:R-:W1:Y:S01]  /*40f0*/  I2F R8, R3 ;  /* 0x0000000300087306 */ /* 0x000e620000201400 */
[----:B------:R-:W-:Y:S01]  /*4100*/  FFMA.FTZ R9, R6, UR4, R34 ;  /* 0x0000000406097c23 */ /* 0x000fe20008010022 */
[----:B------:R-:W-:-:S02]  /*4110*/  FSEL R151, R21, -INF , !P2 ;  /* 0xff80000015977808 */ /* 0x000fc40005000000 */
[----:B------:R-:W-:Y:S02]  /*4120*/  FSEL R149, R20, -INF , !P1 ;  /* 0xff80000014957808 */ /* 0x000fe40004800000 */
[----:B------:R-:W-:Y:S01]  /*4130*/  FSEL R66, R5, -INF , !P5 ;  /* 0xff80000005427808 */ /* 0x000fe20006800000 */
[----:B------:R-:W2:Y:S01]  /*4140*/  LDSM.16.M88.4 R20, [R237+0x3800] ;  /* 0x00380000ed14783b */ /* 0x000ea20000000200 */
[----:B------:R-:W-:Y:S01]  /*4150*/  IADD3 R5, R2, 0x20, RZ ;  /* 0x0000002002057810 */ /* 0x000fe20007ffe0ff */
[----:B------:R-:W-:-:S04]  /*4160*/  DEPBAR.LE SB0, 0x0 ;  /* 0x000080000000791a */ /* 0x000fc80000000000 */
[----:B------:R-:W3:Y:S01]  /*4170*/  I2F R6, R5 ;  /* 0x0000000500067306 */ /* 0x000ee20000201400 */
[----:B------:R-:W-:Y:S01]  /*4180*/  FSEL R63, R10, -INF , !P6 ;  /* 0xff8000000a3f7808 */ /* 0x000fe20007000000 */
[C---:B-1----:R-:W-:Y:S01]  /*4190*/  FFMA.FTZ R10, R8.reuse, UR4, R37 ;  /* 0x00000004080a7c23 */ /* 0x042fe20008010025 */
[C---:B------:R-:W-:Y:S01]  /*41a0*/  ISETP.GE.AND P2, PT, R3.reuse, R24, PT ;  /* 0x000000180300720c */ /* 0x040fe20003f46270 */
[----:B------:R-:W-:Y:S01]  /*41b0*/  FFMA.FTZ R28, R8, UR4, R39 ;  /* 0x00000004081c7c23 */ /* 0x000fe20008010027 */
[C---:B------:R-:W-:Y:S01]  /*41c0*/  ISETP.GE.AND P6, PT, R3.reuse, R25, PT ;  /* 0x000000190300720c */ /* 0x040fe20003fc6270 */
[----:B------:R-:W-:Y:S01]  /*41d0*/  HMMA.16816.F32 R36, R16, R30, R72 ;  /* 0x0000001e1024723c */ /* 0x000fe20000001848 */
[----:B------:R-:W-:Y:S01]  /*41e0*/  BAR.SYNC.DEFER_BLOCKING 0x0 ;  /* 0x0000000000007b1d */ /* 0x000fe20000010000 */
[C---:B------:R-:W-:Y:S02]  /*41f0*/  ISETP.GE.AND P5, PT, R3.reuse, R27, PT ;  /* 0x0000001b0300720c */ /* 0x040fe40003fa6270 */
[----:B------:R-:W-:-:S02]  /*4200*/  ISETP.GE.AND P3, PT, R3, R26, PT ;  /* 0x0000001a0300720c */ /* 0x000fc40003f66270 */
[----:B------:R-:W-:Y:S02]  /*4210*/  IADD3 R3, R2, 0x21, RZ ;  /* 0x0000002102037810 */ /* 0x000fe40007ffe0ff */
[----:B------:R-:W-:Y:S01]  /*4220*/  FSEL R61, R11, -INF , !P0 ;  /* 0xff8000000b3d7808 */ /* 0x000fe20004000000 */
[C---:B---3--:R-:W-:Y:S01]  /*4230*/  FFMA.FTZ R11, R6.reuse, UR4, R46 ;  /* 0x00000004060b7c23 */ /* 0x048fe2000801002e */
[----:B------:R-:W-:Y:S01]  /*4240*/  FSEL R64, R9, -INF , !P4 ;  /* 0xff80000009407808 */ /* 0x000fe20006000000 */
[----:B------:R-:W-:Y:S01]  /*4250*/  FFMA.FTZ R9, R6, UR4, R44 ;  /* 0x0000000406097c23 */ /* 0x000fe2000801002c */
[----:B------:R-:W-:Y:S01]  /*4260*/  FSEL R130, R10, -INF , !P2 ;  /* 0xff8000000a827808 */ /* 0x000fe20005000000 */
[----:B------:R-:W-:Y:S01]  /*4270*/  FFMA.FTZ R10, R8, UR4, R33 ;  /* 0x00000004080a7c23 */ /* 0x000fe20008010021 */
[C---:B------:R-:W-:Y:S02]  /*4280*/  ISETP.GE.AND P1, PT, R5.reuse, R24, PT ;  /* 0x000000180500720c */ /* 0x040fe40003f26270 */
[----:B------:R-:W-:-:S02]  /*4290*/  ISETP.GE.AND P0, PT, R5, R25, PT ;  /* 0x000000190500720c */ /* 0x000fc40003f06270 */
[C---:B------:R-:W-:Y:S02]  /*42a0*/  ISETP.GE.AND P4, PT, R5.reuse, R27, PT ;  /* 0x0000001b0500720c */ /* 0x040fe40003f86270 */
[----:B------:R-:W-:Y:S01]  /*42b0*/  ISETP.GE.AND P2, PT, R5, R26, PT ;  /* 0x0000001a0500720c */ /* 0x000fe20003f46270 */
[----:B------:R-:W-:Y:S01]  /*42c0*/  FFMA.FTZ R5, R8, UR4, R35 ;  /* 0x0000000408057c23 */ /* 0x000fe20008010023 */
[----:B------:R-:W-:Y:S01]  /*42d0*/  FSEL R131, R28, -INF , !P6 ;  /* 0xff8000001c837808 */ /* 0x000fe20007000000 */
[----:B------:R-:W1:Y:S01]  /*42e0*/  I2F R8, R3 ;  /* 0x0000000300087306 */ /* 0x000e620000201400 */
[----:B------:R-:W-:Y:S01]  /*42f0*/  FSEL R55, R10, -INF , !P5 ;  /* 0xff8000000a377808 */ /* 0x000fe20006800000 */
[C---:B------:R-:W-:Y:S01]  /*4300*/  FFMA.FTZ R10, R6.reuse, UR4, R40 ;  /* 0x00000004060a7c23 */ /* 0x040fe20008010028 */
[----:B------:R-:W-:Y:S01]  /*4310*/  FSEL R65, R5, -INF , !P3 ;  /* 0xff80000005417808 */ /* 0x000fe20005800000 */
[----:B------:R-:W-:Y:S01]  /*4320*/  FFMA.FTZ R6, R6, UR4, R42 ;  /* 0x0000000406067c23 */ /* 0x000fe2000801002a */
[----:B------:R-:W-:Y:S01]  /*4330*/  FSEL R190, R9, -INF , !P1 ;  /* 0xff80000009be7808 */ /* 0x000fe20004800000 */
[----:B------:R-:W-:Y:S01]  /*4340*/  HMMA.16816.F32 R32, R12, R30, R88 ;  /* 0x0000001e0c20723c */ /* 0x000fe20000001858 */
[----:B------:R-:W-:-:S02]  /*4350*/  ISETP.GE.AND P6, PT, R3, R24, PT ;  /* 0x000000180300720c */ /* 0x000fc40003fc6270 */
[C---:B------:R-:W-:Y:S02]  /*4360*/  ISETP.GE.AND P5, PT, R3.reuse, R25, PT ;  /* 0x000000190300720c */ /* 0x040fe40003fa6270 */
[C---:B------:R-:W-:Y:S02]  /*4370*/  ISETP.GE.AND P3, PT, R3.reuse, R27, PT ;  /* 0x0000001b0300720c */ /* 0x040fe40003f66270 */
[----:B------:R-:W-:Y:S02]  /*4380*/  ISETP.GE.AND P1, PT, R3, R26, PT ;  /* 0x0000001a0300720c */ /* 0x000fe40003f26270 */
[----:B------:R-:W-:Y:S01]  /*4390*/  FSEL R187, R11, -INF , !P0 ;  /* 0xff8000000bbb7808 */ /* 0x000fe20004000000 */
[----:B-1----:R-:W-:Y:S01]  /*43a0*/  FFMA.FTZ R9, R8, UR4, R45 ;  /* 0x0000000408097c23 */ /* 0x002fe2000801002d */
[----:B------:R-:W-:Y:S01]  /*43b0*/  IADD3 R3, R2, 0x28, RZ ;  /* 0x0000002802037810 */ /* 0x000fe20007ffe0ff */
[----:B------:R-:W-:Y:S01]  /*43c0*/  FFMA.FTZ R28, R8, UR4, R47 ;  /* 0x00000004081c7c23 */ /* 0x000fe2000801002f */
[----:B------:R-:W-:Y:S01]  /*43d0*/  FSEL R189, R10, -INF , !P4 ;  /* 0xff8000000abd7808 */ /* 0x000fe20006000000 */
[----:B------:R-:W-:Y:S01]  /*43e0*/  FFMA.FTZ R10, R8, UR4, R41 ;  /* 0x00000004080a7c23 */ /* 0x000fe20008010029 */
[----:B------:R-:W1:Y:S01]  /*43f0*/  I2F R5, R3 ;  /* 0x0000000300057306 */ /* 0x000e620000201400 */
[----:B------:R-:W-:Y:S01]  /*4400*/  FSEL R191, R6, -INF , !P2 ;  /* 0xff80000006bf7808 */ /* 0x000fe20005000000 */
[----:B------:R-:W-:Y:S01]  /*4410*/  FFMA.FTZ R6, R8, UR4, R43 ;  /* 0x0000000408067c23 */ /* 0x000fe2000801002b */
[----:B------:R-:W-:Y:S01]  /*4420*/  FSEL R186, R9, -INF , !P6 ;  /* 0xff80000009ba7808 */ /* 0x000fe20007000000 */
[----:B--2---:R-:W-:Y:S01]  /*4430*/  HMMA.16816.F32 R40, R16, R20, R76 ;  /* 0x000000141028723c */ /* 0x004fe2000000184c */
[----:B------:R-:W-:-:S02]  /*4440*/  ISETP.GE.AND P0, PT, R3, R24, PT ;  /* 0x000000180300720c */ /* 0x000fc40003f06270 */
[C---:B------:R-:W-:Y:S02]  /*4450*/  ISETP.GE.AND P4, PT, R3.reuse, R25, PT ;  /* 0x000000190300720c */ /* 0x040fe40003f86270 */
[C---:B------:R-:W-:Y:S02]  /*4460*/  ISETP.GE.AND P2, PT, R3.reuse, R27, PT ;  /* 0x0000001b0300720c */ /* 0x040fe40003f46270 */
[----:B------:R-:W-:Y:S01]  /*4470*/  ISETP.GE.AND P6, PT, R3, R26, PT ;  /* 0x0000001a0300720c */ /* 0x000fe20003fc6270 */
[----:B------:R-:W-:Y:S01]  /*4480*/  HMMA.16816.F32 R16, R16, R22, R120 ;  /* 0x000000161010723c */ /* 0x000fe20000001878 */
[----:B------:R-:W-:Y:S02]  /*4490*/  FSEL R185, R28, -INF , !P5 ;  /* 0xff8000001cb97808 */ /* 0x000fe40006800000 */
[----:B------:R-:W-:Y:S01]  /*44a0*/  FSEL R184, R10, -INF , !P3 ;  /* 0xff8000000ab87808 */ /* 0x000fe20005800000 */
[C---:B-1----:R-:W-:Y:S01]  /*44b0*/  FFMA.FTZ R8, R5.reuse, UR4, R36 ;  /* 0x0000000405087c23 */ /* 0x042fe20008010024 */
[----:B------:R-:W-:Y:S01]  /*44c0*/  IADD3 R3, R2, 0x29, RZ ;  /* 0x0000002902037810 */ /* 0x000fe20007ffe0ff */
[C---:B------:R-:W-:Y:S01]  /*44d0*/  FFMA.FTZ R10, R5.reuse, UR4, R38 ;  /* 0x00000004050a7c23 */ /* 0x040fe20008010026 */
[----:B------:R-:W-:Y:S01]  /*44e0*/  FSEL R188, R6, -INF , !P1 ;  /* 0xff80000006bc7808 */ /* 0x000fe20004800000 */
[----:B------:R-:W-:Y:S01]  /*44f0*/  HMMA.16816.F32 R28, R12, R20, R84 ;  /* 0x000000140c1c723c */ /* 0x000fe20000001854 */
[----:B------:R-:W1:Y:S01]  /*4500*/  I2F R9, R3 ;  /* 0x0000000300097306 */ /* 0x000e620000201400 */
[----:B------:R-:W-:Y:S01]  /*4510*/  FSEL R170, R8, -INF , !P0 ;  /* 0xff80000008aa7808 */ /* 0x000fe20004000000 */
[----:B------:R-:W-:Y:S01]  /*4520*/  FFMA.FTZ R6, R5, UR4, R34 ;  /* 0x0000000405067c23 */ /* 0x000fe20008010022 */
[----:B------:R-:W-:Y:S01]  /*4530*/  ISETP.GE.AND P5, PT, R3, R24, PT ;  /* 0x000000180300720c */ /* 0x000fe20003fa6270 */
[----:B------:R-:W-:Y:S01]  /*4540*/  FFMA.FTZ R11, R5, UR4, R32 ;  /* 0x00000004050b7c23 */ /* 0x000fe20008010020 */
[----:B------:R-:W-:-:S02]  /*4550*/  ISETP.GE.AND P3, PT, R3, R25, PT ;  /* 0x000000190300720c */ /* 0x000fc40003f66270 */
[C---:B------:R-:W-:Y:S01]  /*4560*/  ISETP.GE.AND P1, PT, R3.reuse, R27, PT ;  /* 0x0000001b0300720c */ /* 0x040fe20003f26270 */
[----:B------:R-:W-:Y:S01]  /*4570*/  HMMA.16816.F32 R20, R12, R22, R100 ;  /* 0x000000160c14723c */ /* 0x000fe20000001864 */
[----:B------:R-:W-:Y:S02]  /*4580*/  ISETP.GE.AND P0, PT, R3, R26, PT ;  /* 0x0000001a0300720c */ /* 0x000fe40003f06270 */
[----:B------:R-:W-:Y:S02]  /*4590*/  FSEL R164, R10, -INF , !P4 ;  /* 0xff8000000aa47808 */ /* 0x000fe40006000000 */
[----:B------:R-:W-:Y:S02]  /*45a0*/  IADD3 R5, R2, 0x31, RZ ;  /* 0x0000003102057810 */ /* 0x000fe40007ffe0ff */
[----:B------:R-:W-:Y:S01]  /*45b0*/  FSEL R171, R6, -INF , !P6 ;  /* 0xff80000006ab7808 */ /* 0x000fe20007000000 */
[----:B-1----:R-:W-:Y:S01]  /*45c0*/  FFMA.FTZ R10, R9, UR4, R37 ;  /* 0x00000004090a7c23 */ /* 0x002fe20008010025 */
[----:B------:R-:W-:Y:S01]  /*45d0*/  IADD3 R3, R2, 0x30, RZ ;  /* 0x0000003002037810 */ /* 0x000fe20007ffe0ff */
[----:B------:R-:W1:Y:S01]  /*45e0*/  I2F R6, R5 ;  /* 0x0000000500067306 */ /* 0x000e620000201400 */
[----:B------:R-:W-:Y:S01]  /*45f0*/  FSEL R169, R11, -INF , !P2 ;  /* 0xff8000000ba97808 */ /* 0x000fe20005000000 */
[C---:B------:R-:W-:Y:S01]  /*4600*/  FFMA.FTZ R11, R9.reuse, UR4, R39 ;  /* 0x00000004090b7c23 */ /* 0x040fe20008010027 */
[----:B------:R-:W-:Y:S01]  /*4610*/  FSEL R162, R10, -INF , !P5 ;  /* 0xff8000000aa27808 */ /* 0x000fe20006800000 */
[----:B------:R-:W-:Y:S01]  /*4620*/  FFMA.FTZ R10, R9, UR4, R33 ;  /* 0x00000004090a7c23 */ /* 0x000fe20008010021 */
[----:B------:R-:W-:-:S02]  /*4630*/  ISETP.GE.AND P4, PT, R3, R24, PT ;  /* 0x000000180300720c */ /* 0x000fc40003f86270 */
[C---:B------:R-:W-:Y:S01]  /*4640*/  ISETP.GE.AND P2, PT, R3.reuse, R25, PT ;  /* 0x000000190300720c */ /* 0x040fe20003f46270 */
[----:B------:R2:W3:Y:S01]  /*4650*/  I2F R8, R3 ;  /* 0x0000000300087306 */ /* 0x0004e20000201400 */
[C---:B------:R-:W-:Y:S02]  /*4660*/  ISETP.GE.AND P6, PT, R3.reuse, R27, PT ;  /* 0x0000001b0300720c */ /* 0x040fe40003fc6270 */
[----:B------:R-:W-:Y:S02]  /*4670*/  ISETP.GE.AND P5, PT, R3, R26, PT ;  /* 0x0000001a0300720c */ /* 0x000fe40003fa6270 */
[----:B------:R-:W-:Y:S02]  /*4680*/  FSEL R160, R11, -INF , !P3 ;  /* 0xff8000000ba07808 */ /* 0x000fe40005800000 */
[----:B------:R-:W-:Y:S01]  /*4690*/  FSEL R161, R10, -INF , !P1 ;  /* 0xff8000000aa17808 */ /* 0x000fe20004800000 */
[----:B-1----:R-:W-:Y:S01]  /*46a0*/  FFMA.FTZ R12, R6, UR4, R43 ;  /* 0x00000004060c7c23 */ /* 0x002fe2000801002b */
[----:B------:R-:W-:-:S02]  /*46b0*/  ISETP.GE.AND P3, PT, R5, R24, PT ;  /* 0x000000180500720c */ /* 0x000fc40003f66270 */
[----:B------:R-:W-:-:S04]  /*46c0*/  ISETP.GE.AND P1, PT, R5, R25, PT ;  /* 0x000000190500720c */ /* 0x000fc80003f26270 */
[----:B------:R-:W-:Y:S01]  /*46d0*/  FSEL R227, R12, -INF , !P1 ;  /* 0xff8000000ce37808 */ /* 0x000fe20004800000 */
[----:B--2---:R-:W-:Y:S01]  /*46e0*/  FFMA.FTZ R3, R9, UR4, R35 ;  /* 0x0000000409037c23 */ /* 0x004fe20008010023 */
[----:B------:R-:W-:Y:S01]  /*46f0*/  ISETP.GE.AND P1, PT, R2, R24, PT ;  /* 0x000000180200720c */ /* 0x000fe20003f26270 */
[C---:B---3--:R-:W-:Y:S02]  /*4700*/  FFMA.FTZ R9, R8.reuse, UR4, R40 ;  /* 0x0000000408097c23 */ /* 0x048fe40008010028 */
[C---:B------:R-:W-:Y:S01]  /*4710*/  FFMA.FTZ R11, R8.reuse, UR4, R42 ;  /* 0x00000004080b7c23 */ /* 0x040fe2000801002a */
[----:B------:R-:W-:Y:S01]  /*4720*/  FSEL R163, R3, -INF , !P0 ;  /* 0xff80000003a37808 */ /* 0x000fe20004000000 */
[----:B------:R-:W-:Y:S01]  /*4730*/  FFMA.FTZ R10, R8, UR4, R28 ;  /* 0x00000004080a7c23 */ /* 0x000fe2000801001c */
[----:B------:R-:W-:Y:S01]  /*4740*/  IADD3 R3, R2, 0x38, RZ ;  /* 0x0000003802037810 */ /* 0x000fe20007ffe0ff */
[----:B------:R-:W-:Y:S01]  /*4750*/  FFMA.FTZ R8, R8, UR4, R30 ;  /* 0x0000000408087c23 */ /* 0x000fe2000801001e */
[----:B------:R-:W-:Y:S01]  /*4760*/  FSEL R178, R9, -INF , !P4 ;  /* 0xff80000009b27808 */ /* 0x000fe20006000000 */
[----:B------:R-:W-:Y:S01]  /*4770*/  FFMA.FTZ R9, R6, UR4, R41 ;  /* 0x0000000406097c23 */ /* 0x000fe20008010029 */
[----:B------:R-:W-:-:S02]  /*4780*/  ISETP.GE.AND P0, PT, R5, R27, PT ;  /* 0x0000001b0500720c */ /* 0x000fc40003f06270 */
[----:B------:R-:W-:Y:S02]  /*4790*/  ISETP.GE.AND P4, PT, R5, R26, PT ;  /* 0x0000001a0500720c */ /* 0x000fe40003f86270 */
[----:B------:R1:W2:Y:S01]  /*47a0*/  I2F R5, R3 ;  /* 0x0000000300057306 */ /* 0x0002a20000201400 */
[----:B------:R-:W-:Y:S02]  /*47b0*/  FSEL R247, R11, -INF , !P2 ;  /* 0xff8000000bf77808 */ /* 0x000fe40005000000 */
[----:B------:R-:W-:Y:S02]  /*47c0*/  FSEL R167, R10, -INF , !P6 ;  /* 0xff8000000aa77808 */ /* 0x000fe40007000000 */
[----:B------:R-:W-:Y:S01]  /*47d0*/  FSEL R177, R8, -INF , !P5 ;  /* 0xff80000008b17808 */ /* 0x000fe20006800000 */
[----:B------:R-:W-:Y:S01]  /*47e0*/  FFMA.FTZ R8, R6, UR4, R31 ;  /* 0x0000000406087c23 */ /* 0x000fe2000801001f */
[----:B------:R-:W-:Y:S02]  /*47f0*/  FSEL R225, R9, -INF , !P3 ;  /* 0xff80000009e17808 */ /* 0x000fe40005800000 */
[----:B------:R-:W-:-:S02]  /*4800*/  ISETP.GE.AND P2, PT, R3, R24, PT ;  /* 0x000000180300720c */ /* 0x000fc40003f46270 */
[C---:B------:R-:W-:Y:S02]  /*4810*/  ISETP.GE.AND P6, PT, R3.reuse, R25, PT ;  /* 0x000000190300720c */ /* 0x040fe40003fc6270 */
[CC--:B------:R-:W-:Y:S02]  /*4820*/  ISETP.GE.AND P5, PT, R3.reuse, R27.reuse, PT ;  /* 0x0000001b0300720c */ /* 0x0c0fe40003fa6270 */
[----:B------:R-:W-:Y:S01]  /*4830*/  ISETP.GE.AND P3, PT, R3, R26, PT ;  /* 0x0000001a0300720c */ /* 0x000fe20003f66270 */
[----:B-1----:R-:W-:Y:S01]  /*4840*/  FFMA.FTZ R3, R6, UR4, R29 ;  /* 0x0000000406037c23 */ /* 0x002fe2000801001d */
[----:B------:R-:W-:Y:S01]  /*4850*/  FSEL R181, R8, -INF , !P4 ;  /* 0xff80000008b57808 */ /* 0x000fe20006000000 */
[----:B------:R-:W1:Y:S01]  /*4860*/  I2F R6, R2 ;  /* 0x0000000200067306 */ /* 0x000e620000201400 */
[C---:B------:R-:W-:Y:S01]  /*4870*/  ISETP.GE.AND P4, PT, R2.reuse, R27, PT ;  /* 0x0000001b0200720c */ /* 0x040fe20003f86270 */
[----:B--2---:R-:W-:Y:S01]  /*4880*/  FFMA.FTZ R9, R5, UR4, R18 ;  /* 0x0000000405097c23 */ /* 0x004fe20008010012 */
[----:B------:R-:W-:Y:S01]  /*4890*/  FSEL R246, R3, -INF , !P0 ;  /* 0xff80000003f67808 */ /* 0x000fe20004000000 */
[C---:B------:R-:W-:Y:S01]  /*48a0*/  FFMA.FTZ R3, R5.reuse, UR4, R16 ;  /* 0x0000000405037c23 */ /* 0x040fe20008010010 */
[----:B------:R-:W-:Y:S01]  /*48b0*/  ISETP.GE.AND P0, PT, R2, R25, PT ;  /* 0x000000190200720c */ /* 0x000fe20003f06270 */
[----:B------:R-:W-:Y:S01]  /*48c0*/  FFMA.FTZ R8, R5, UR4, R20 ;  /* 0x0000000405087c23 */ /* 0x000fe20008010014 */
[----:B------:R-:W-:Y:S01]  /*48d0*/  FSEL R224, R9, -INF , !P6 ;  /* 0xff80000009e07808 */ /* 0x000fe20007000000 */
[----:B------:R-:W-:Y:S01]  /*48e0*/  FFMA.FTZ R5, R5, UR4, R22 ;  /* 0x0000000405057c23 */ /* 0x000fe20008010016 */
[----:B------:R-:W-:-:S02]  /*48f0*/  FSEL R219, R3, -INF , !P2 ;  /* 0xff80000003db7808 */ /* 0x000fc40005000000 */
[----:B------:R-:W-:Y:S02]  /*4900*/  ISETP.GE.AND P2, PT, R2, R26, PT ;  /* 0x0000001a0200720c */ /* 0x000fe40003f46270 */
[----:B------:R-:W-:Y:S02]  /*4910*/  FSEL R252, R5, -INF , !P3 ;  /* 0xff80000005fc7808 */ /* 0x000fe40005800000 */
[----:B------:R-:W-:Y:S01]  /*4920*/  FSEL R245, R8, -INF , !P5 ;  /* 0xff80000008f57808 */ /* 0x000fe20006800000 */
[----:B-1----:R-:W-:Y:S01]  /*4930*/  FFMA.FTZ R10, R6, UR4, R58 ;  /* 0x00000004060a7c23 */ /* 0x002fe2000801003a */
[----:B------:R-:W-:Y:S01]  /*4940*/  IADD3 R2, R2, 0x39, RZ ;  /* 0x0000003902027810 */ /* 0x000fe20007ffe0ff */
[C---:B------:R-:W-:Y:S02]  /*4950*/  FFMA.FTZ R5, R6.reuse, UR4, R56 ;  /* 0x0000000406057c23 */ /* 0x040fe40008010038 */
[----:B------:R-:W-:Y:S01]  /*4960*/  FFMA.FTZ R9, R6, UR4, R60 ;  /* 0x0000000406097c23 */ /* 0x000fe2000801003c */
[----:B------:R-:W1:Y:S01]  /*4970*/  I2F R3, R2 ;  /* 0x0000000200037306 */ /* 0x000e620000201400 */
[----:B------:R-:W-:Y:S01]  /*4980*/  FSEL R129, R10, -INF , !P0 ;  /* 0xff8000000a817808 */ /* 0x000fe20004000000 */
[----:B------:R-:W-:Y:S01]  /*4990*/  FFMA.FTZ R6, R6, UR4, R62 ;  /* 0x0000000406067c23 */ /* 0x000fe2000801003e */
[----:B------:R-:W-:-:S02]  /*49a0*/  PLOP3.LUT P0, PT, PT, PT, UP0, 0x80, 0x0 ;  /* 0x000000000000781c */ /* 0x000fc40003f0f008 */
[----:B------:R-:W-:Y:S02]  /*49b0*/  FSEL R128, R5, -INF , !P1 ;  /* 0xff80000005807808 */ /* 0x000fe40004800000 */
[C---:B------:R-:W-:Y:S02]  /*49c0*/  ISETP.GE.AND P6, PT, R2.reuse, R24, PT ;  /* 0x000000180200720c */ /* 0x040fe40003fc6270 */
[C---:B------:R-:W-:Y:S02]  /*49d0*/  ISETP.GE.AND P5, PT, R2.reuse, R25, PT ;  /* 0x000000190200720c */ /* 0x040fe40003fa6270 */
[C---:B------:R-:W-:Y:S02]  /*49e0*/  ISETP.GE.AND P3, PT, R2.reuse, R27, PT ;  /* 0x0000001b0200720c */ /* 0x040fe40003f66270 */
[----:B------:R-:W-:Y:S02]  /*49f0*/  ISETP.GE.AND P1, PT, R2, R26, PT ;  /* 0x0000001a0200720c */ /* 0x000fe40003f26270 */
[----:B------:R-:W-:Y:S01]  /*4a00*/  FSEL R18, R9, -INF , !P4 ;  /* 0xff80000009127808 */ /* 0x000fe20006000000 */
[----:B-1----:R-:W-:-:S02]  /*4a10*/  FFMA.FTZ R8, R3, UR4, R17 ;  /* 0x0000000403087c23 */ /* 0x002fc40008010011 */
[C---:B------:R-:W-:Y:S01]  /*4a20*/  FFMA.FTZ R5, R3.reuse, UR4, R19 ;  /* 0x0000000403057c23 */ /* 0x040fe20008010013 */
[----:B------:R-:W-:Y:S01]  /*4a30*/  FSEL R19, R6, -INF , !P2 ;  /* 0xff80000006137808 */ /* 0x000fe20005000000 */
[C---:B------:R-:W-:Y:S01]  /*4a40*/  FFMA.FTZ R2, R3.reuse, UR4, R21 ;  /* 0x0000000403027c23 */ /* 0x040fe20008010015 */
[----:B------:R-:W-:Y:S01]  /*4a50*/  FSEL R216, R8, -INF , !P6 ;  /* 0xff80000008d87808 */ /* 0x000fe20007000000 */
[----:B------:R-:W-:Y:S01]  /*4a60*/  FFMA.FTZ R3, R3, UR4, R23 ;  /* 0x0000000403037c23 */ /* 0x000fe20008010017 */
        /* <DEDUP_REMOVED lines=76> */
.L_x_327:
[----:B------:R-:W-:Y:S05]  /*4f30*/  BSYNC B0 ;  /* 0x0000000000007941 */ /* 0x000fea0003800000 */
.L_x_326:
[----:B------:R-:W0:Y:S02]  /*4f40*/  LDGDEPBAR ;  /* 0x00000000000079af */ /* 0x000e240000000000 */
.L_x_325:
        /* <DEDUP_REMOVED lines=79> */
[--C-:B------:R-:W-:Y:S01]  /*5440*/  FFMA.FTZ R3, R18, c[0x0][0x23c], -R12.reuse ;  /* 0x00008f0012037a23 */ /* 0x100fe2000001080c */
[----:B--2---:R-:W-:Y:S01]  /*5450*/  FMNMX.FTZ R165, R2, R165, !PT ;  /* 0x000000a502a57209 */ /* 0x004fe20007810000 */
[--C-:B------:R-:W-:Y:S02]  /*5460*/  FFMA.FTZ R2, R57, c[0x0][0x23c], -R12.reuse ;  /* 0x00008f0039027a23 */ /* 0x100fe4000001080c */
[----:B------:R2:W3:Y:S01]  /*5470*/  MUFU.EX2 R244, R3 ;  /* 0x0000000300f47308 */ /* 0x0004e20000000800 */
[C---:B------:R-:W-:Y:S01]  /*5480*/  FSETP.NEU.FTZ.AND P1, PT, R165.reuse, -INF , PT ;  /* 0xff800000a500780b */ /* 0x040fe20003f3d000 */
[----:B------:R-:W-:Y:S06]  /*5490*/  STL [R1+0x90], R165 ;  /* 0x000090a501007387 */ /* 0x000fec0000100800 */
[----:B-1----:R1:W4:Y:S01]  /*54a0*/  MUFU.EX2 R166, R2 ;  /* 0x0000000200a67308 */ /* 0x0023220000000800 */
[----:B--2---:R-:W-:Y:S01]  /*54b0*/  FMUL.FTZ R3, R165, c[0x0][0x23c] ;  /* 0x00008f00a5037a20 */ /* 0x004fe20000410000 */
[----:B---3--:R-:W-:Y:S04]  /*54c0*/  STL [R1+0x98], R244 ;  /* 0x000098f401007387 */ /* 0x008fe80000100800 */
[----:B------:R-:W-:Y:S01]  /*54d0*/  FSEL R3, R3, RZ, P1 ;  /* 0x000000ff03037208 */ /* 0x000fe20000800000 */
[--C-:B-1----:R-:W-:Y:S01]  /*54e0*/  FFMA.FTZ R2, R52, c[0x0][0x23c], -R12.reuse ;  /* 0x00008f0034027a23 */ /* 0x102fe2000001080c */
[----:B----4-:R-:W-:Y:S01]  /*54f0*/  F2FP.PACK_AB R4, R166, R244 ;  /* 0x000000f4a604723e */ /* 0x010fe200000000ff */
[----:B------:R-:W-:Y:S02]  /*5500*/  STL [R1+0x94], R166 ;  /* 0x000094a601007387 */ /* 0x000fe40000100800 */
[----:B------:R1:W-:Y:S02]  /*5510*/  MUFU.EX2 R239, R2 ;  /* 0x0000000200ef7308 */ /* 0x0003e40000000800 */
[----:B-1----:R-:W-:-:S02]  /*5520*/  FFMA.FTZ R2, R48, c[0x0][0x23c], -R12 ;  /* 0x00008f0030027a23 */ /* 0x002fc4000001080c */
[----:B------:R-:W1:Y:S04]  /*5530*/  LDSM.16.MT88.4 R48, [R234+0xc000] ;  /* 0x00c00000ea30783b */ /* 0x000e680000004200 */
[----:B------:R2:W3:Y:S02]  /*5540*/  MUFU.EX2 R27, R2 ;  /* 0x00000002001b7308 */ /* 0x0004e40000000800 */
[----:B--2---:R-:W-:Y:S01]  /*5550*/  FFMA.FTZ R2, R19, c[0x0][0x23c], -R3 ;  /* 0x00008f0013027a23 */ /* 0x004fe20000010803 */
[----:B---3--:R-:W-:-:S05]  /*5560*/  F2FP.PACK_AB R6, R27, R239 ;  /* 0x000000ef1b06723e */ /* 0x008fca00000000ff */
[----:B------:R2:W-:Y:S02]  /*5570*/  MUFU.EX2 R243, R2 ;  /* 0x0000000200f37308 */ /* 0x0005e40000000800 */
[--C-:B--2---:R-:W-:Y:S02]  /*5580*/  FFMA.FTZ R2, R59, c[0x0][0x23c], -R3.reuse ;  /* 0x00008f003b027a23 */ /* 0x104fe40000010803 */
[----:B------:R-:W-:Y:S04]  /*5590*/  LDSM.16.MT88.4 R56, [R236+0xe800] ;  /* 0x00e80000ec38783b */ /* 0x000fe80000004200 */
[----:B------:R2:W3:Y:S02]  /*55a0*/  MUFU.EX2 R242, R2 ;  /* 0x0000000200f27308 */ /* 0x0004e40000000800 */
[----:B--2---:R-:W-:Y:S01]  /*55b0*/  FFMA.FTZ R2, R54, c[0x0][0x23c], -R3 ;  /* 0x00008f0036027a23 */ /* 0x004fe20000010803 */
[----:B---3--:R-:W-:-:S05]  /*55c0*/  F2FP.PACK_AB R5, R242, R243 ;  /* 0x000000f3f205723e */ /* 0x008fca00000000ff */
[----:B------:R2:W-:Y:S02]  /*55d0*/  MUFU.EX2 R238, R2 ;  /* 0x0000000200ee7308 */ /* 0x0005e40000000800 */
[----:B--2---:R-:W-:-:S06]  /*55e0*/  FFMA.FTZ R2, R53, c[0x0][0x23c], -R3 ;  /* 0x00008f0035027a23 */ /* 0x004fcc0000010803 */
[----:B------:R2:W3:Y:S02]  /*55f0*/  MUFU.EX2 R26, R2 ;  /* 0x00000002001a7308 */ /* 0x0004e40000000800 */
[----:B--2---:R-:W-:Y:S01]  /*5600*/  FFMA.FTZ R2, R80, c[0x0][0x23c], -R12 ;  /* 0x00008f0050027a23 */ /* 0x004fe2000001080c */
[----:B---3--:R-:W-:-:S05]  /*5610*/  F2FP.PACK_AB R7, R26, R238 ;  /* 0x000000ee1a07723e */ /* 0x008fca00000000ff */
[----:B------:R2:W-:Y:S02]  /*5620*/  MUFU.EX2 R232, R2 ;  /* 0x0000000200e87308 */ /* 0x0005e40000000800 */
[C---:B------:R-:W-:Y:S08]  /*5630*/  HMMA.16816.F32 R68, R4.reuse, R44, RZ ;  /* 0x0000002c0444723c */ /* 0x040ff000000018ff */
[----:B-1----:R-:W-:Y:S01]  /*5640*/  HMMA.16816.F32 R136, R4, R48, RZ ;  /* 0x000000300488723c */ /* 0x002fe200000018ff */
[----:B--2---:R-:W-:-:S02]  /*5650*/  FMNMX.FTZ R2, R178, R0, !PT ;  /* 0x00000000b2027209 */ /* 0x004fc40007810000 */
        /* <DEDUP_REMOVED lines=18> */
[----:B------:R-:W-:Y:S01]  /*5780*/  LDSM.16.MT88.4 R52, [R234+0xc800] ;  /* 0x00c80000ea34783b */ /* 0x000fe20000004200 */
        /* <DEDUP_REMOVED lines=12> */
[----:B------:R1:W2:Y:S01]  /*5850*/  MUFU.EX2 R179, R8 ;  /* 0x0000000800b37308 */ /* 0x0002a20000000800 */
[----:B---3--:R-:W-:Y:S02]  /*5860*/  F2FP.PACK_AB R10, R180, R182 ;  /* 0x000000b6b40a723e */ /* 0x008fe400000000ff */
[----:B------:R-:W3:Y:S02]  /*5870*/  SHFL.BFLY PT, R15, R0, 0x1, 0x1f ;  /* 0x0c201f00000f7f89 */ /* 0x000ee400000e0000 */
[C---:B------:R-:W-:Y:S08]  /*5880*/  HMMA.16816.F32 R100, R4.reuse, R50, RZ ;  /* 0x000000320464723c */ /* 0x040ff000000018ff */
[----:B------:R-:W-:Y:S01]  /*5890*/  HMMA.16816.F32 R40, R4, R86, RZ ;  /* 0x000000560428723c */ /* 0x000fe200000018ff */
[----:B-1----:R-:W-:-:S04]  /*58a0*/  FFMA.FTZ R8, R66, c[0x0][0x23c], -R3 ;  /* 0x00008f0042087a23 */ /* 0x002fc80000010803 */
[----:B------:R1:W4:Y:S03]  /*58b0*/  MUFU.EX2 R165, R8 ;  /* 0x0000000800a57308 */ /* 0x0003260000000800 */
[----:B------:R-:W-:Y:S01]  /*58c0*/  HMMA.16816.F32 R36, R4, R90, RZ ;  /* 0x0000005a0424723c */ /* 0x000fe200000018ff */
[----:B---3--:R-:W-:-:S07]  /*58d0*/  FMNMX.FTZ R168, R0, R15, !PT ;  /* 0x0000000f00a87209 */ /* 0x008fce0007810000 */
[C---:B------:R-:W-:Y:S01]  /*58e0*/  HMMA.16816.F32 R32, R4.reuse, R94, RZ ;  /* 0x0000005e0420723c */ /* 0x040fe200000018ff */
[-C--:B--2---:R-:W-:Y:S02]  /*58f0*/  MOV R15, R179.reuse ;  /* 0x000000b3000f7202 */ /* 0x084fe40000000f00 */
[----:B------:R-:W-:Y:S02]  /*5900*/  FSETP.NEU.FTZ.AND P1, PT, R168, -INF , PT ;  /* 0xff800000a800780b */ /* 0x000fe40003f3d000 */
[----:B-1----:R-:W-:Y:S01]  /*5910*/  FMNMX.FTZ R8, R160, R2, !PT ;  /* 0x00000002a0087209 */ /* 0x002fe20007810000 */
[--C-:B------:R-:W-:Y:S02]  /*5920*/  FFMA.FTZ R2, R64, c[0x0][0x23c], -R3.reuse ;  /* 0x00008f0040027a23 */ /* 0x100fe40000010803 */
[C---:B------:R-:W-:Y:S01]  /*5930*/  HMMA.16816.F32 R28, R4.reuse, R98, RZ ;  /* 0x00000062041c723c */ /* 0x040fe200000018ff */
[----:B----4-:R-:W-:Y:S02]  /*5940*/  F2FP.PACK_AB R9, R165, R179 ;  /* 0x000000b3a509723e */ /* 0x010fe400000000ff */
[----:B------:R-:W-:Y:S01]  /*5950*/  FMNMX.FTZ R8, R247, R8, !PT ;  /* 0x00000008f7087209 */ /* 0x000fe20007810000 */
[----:B------:R1:W-:Y:S04]  /*5960*/  MUFU.EX2 R183, R2 ;  /* 0x0000000200b77308 */ /* 0x0003e80000000800 */
[C---:B------:R-:W-:Y:S08]  /*5970*/  HMMA.16816.F32 R20, R4.reuse, R106, RZ ;  /* 0x0000006a0414723c */ /* 0x040ff000000018ff */
[----:B------:R-:W-:Y:S01]  /*5980*/  HMMA.16816.F32 R16, R4, R110, RZ ;  /* 0x0000006e0410723c */ /* 0x000fe200000018ff */
[----:B-1----:R-:W-:Y:S01]  /*5990*/  FMNMX.FTZ R2, R227, R8, !PT ;  /* 0x00000008e3027209 */ /* 0x002fe20007810000 */
[----:B------:R-:W-:-:S05]  /*59a0*/  FFMA.FTZ R8, R65, c[0x0][0x23c], -R3 ;  /* 0x00008f0041087a23 */ /* 0x000fca0000010803 */
[----:B------:R-:W-:Y:S01]  /*59b0*/  IMAD.MOV.U32 R6, RZ, RZ, R167 ;  /* 0x000000ffff067224 */ /* 0x000fe200078e00a7 */
[----:B------:R-:W-:Y:S01]  /*59c0*/  FMNMX.FTZ R2, R224, R2, !PT ;  /* 0x00000002e0027209 */ /* 0x000fe20007810000 */
[----:B------:R1:W2:Y:S01]  /*59d0*/  MUFU.EX2 R244, R8 ;  /* 0x0000000800f47308 */ /* 0x0002a20000000800 */
[----:B------:R-:W-:Y:S01]  /*59e0*/  LDSM.16.MT88.4 R64, [R235+0xc800] ;  /* 0x00c80000eb40783b */ /* 0x000fe20000004200 */
[----:B------:R-:W-:Y:S02]  /*59f0*/  MOV R7, R180 ;  /* 0x000000b400077202 */ /* 0x000fe40000000f00 */
[----:B------:R-:W-:Y:S01]  /*5a00*/  FMNMX.FTZ R13, R217, R2, !PT ;  /* 0x00000002d90d7209 */ /* 0x000fe20007810000 */
[----:B------:R-:W-:-:S04]  /*5a10*/  FMUL.FTZ R2, R168, c[0x0][0x23c] ;  /* 0x00008f00a8027a20 */ /* 0x000fc80000410000 */
[----:B------:R-:W3:Y:S01]  /*5a20*/  SHFL.BFLY PT, R14, R13, 0x2, 0x1f ;  /* 0x0c401f000d0e7f89 */ /* 0x000ee200000e0000 */
[----:B------:R-:W-:-:S05]  /*5a30*/  FSEL R2, R2, RZ, P1 ;  /* 0x000000ff02027208 */ /* 0x000fca0000800000 */
[----:B------:R-:W-:Y:S01]  /*5a40*/  FFMA.FTZ R4, R128, c[0x0][0x23c], -R2 ;  /* 0x00008f0080047a23 */ /* 0x000fe20000010802 */
[----:B-1----:R-:W-:Y:S02]  /*5a50*/  F2FP.PACK_AB R8, R176, R232 ;  /* 0x000000e8b008723e */ /* 0x002fe400000000ff */
[----:B--2---:R-:W-:Y:S01]  /*5a60*/  F2FP.PACK_AB R11, R244, R183 ;  /* 0x000000b7f40b723e */ /* 0x004fe200000000ff */
[----:B------:R1:W2:Y:S01]  /*5a70*/  MUFU.EX2 R200, R4 ;  /* 0x0000000400c87308 */ /* 0x0002a20000000800 */
[----:B------:R-:W-:-:S05]  /*5a80*/  MOV R128, R177 ;  /* 0x000000b100807202 */ /* 0x000fca0000000f00 */
[----:B------:R-:W-:Y:S01]  /*5a90*/  HMMA.16816.F32 R172, R8, R60, R68 ;  /* 0x0000003c08ac723c */ /* 0x000fe20000001844 */
[----:B------:R-:W-:Y:S01]  /*5aa0*/  LDSM.16.MT88.4 R68, [R235+0xe800] ;  /* 0x00e80000eb44783b */ /* 0x000fe20000004200 */
[----:B---3--:R-:W-:-:S06]  /*5ab0*/  FMNMX.FTZ R0, R13, R14, !PT ;  /* 0x0000000e0d007209 */ /* 0x008fcc0007810000 */
[C---:B------:R-:W-:Y:S01]  /*5ac0*/  HMMA.16816.F32 R208, R8.reuse, R76, R132 ;  /* 0x0000004c08d0723c */ /* 0x040fe20000001884 */
[----:B-1----:R-:W-:Y:S02]  /*5ad0*/  FFMA.FTZ R4, R157, c[0x0][0x23c], -R2 ;  /* 0x00008f009d047a23 */ /* 0x002fe40000010802 */
[----:B------:R-:W-:Y:S01]  /*5ae0*/  IMAD.MOV.U32 R157, RZ, RZ, R176 ;  /* 0x000000ffff9d7224 */ /* 0x000fe200078e00b0 */
[----:B------:R-:W1:Y:S01]  /*5af0*/  SHFL.BFLY PT, R5, R0, 0x1, 0x1f ;  /* 0x0c201f0000057f89 */ /* 0x000e6200000e0000 */
[----:B------:R3:W4:Y:S03]  /*5b00*/  MUFU.EX2 R13, R4 ;  /* 0x00000004000d7308 */ /* 0x0007260000000800 */
[C---:B------:R-:W-:Y:S07]  /*5b10*/  HMMA.16816.F32 R196, R8.reuse, R64, R140 ;  /* 0x0000004008c4723c */ /* 0x040fee000000188c */
[----:B--2---:R-:W-:Y:S01]  /*5b20*/  MOV R142, R200 ;  /* 0x000000c8008e7202 */ /* 0x004fe20000000f00 */
[----:B------:R-:W-:Y:S01]  /*5b30*/  HMMA.16816.F32 R192, R8, R52, R136 ;  /* 0x0000003408c0723c */ /* 0x000fe20000001888 */
[----:B------:R-:W-:Y:S01]  /*5b40*/  IMAD.MOV.U32 R141, RZ, RZ, R183 ;  /* 0x000000ffff8d7224 */ /* 0x000fe200078e00b7 */
[----:B------:R-:W-:Y:S01]  /*5b50*/  MOV R140, R182 ;  /* 0x000000b6008c7202 */ /* 0x000fe20000000f00 */
[----:B------:R-:W-:-:S02]  /*5b60*/  IMAD.MOV.U32 R143, RZ, RZ, R7 ;  /* 0x000000ffff8f7224 */ /* 0x000fc400078e0007 */
[--C-:B---3--:R-:W-:Y:S02]  /*5b70*/  FFMA.FTZ R4, R156, c[0x0][0x23c], -R2.reuse ;  /* 0x00008f009c047a23 */ /* 0x108fe40000010802 */
[----:B------:R-:W-:Y:S01]  /*5b80*/  IMAD.MOV.U32 R156, RZ, RZ, R181 ;  /* 0x000000ffff9c7224 */ /* 0x000fe200078e00b5 */
[----:B------:R-:W-:Y:S01]  /*5b90*/  MOV R207, R208 ;  /* 0x000000d000cf7202 */ /* 0x000fe20000000f00 */
[----:B------:R2:W-:Y:S01]  /*5ba0*/  MUFU.EX2 R241, R4 ;  /* 0x0000000400f17308 */ /* 0x0005e20000000800 */
[----:B------:R-:W-:Y:S01]  /*5bb0*/  IMAD.MOV.U32 R206, RZ, RZ, R209 ;  /* 0x000000ffffce7224 */ /* 0x000fe200078e00d1 */
[----:B------:R-:W-:Y:S01]  /*5bc0*/  MOV R205, R210 ;  /* 0x000000d200cd7202 */ /* 0x000fe20000000f00 */
[----:B------:R-:W-:Y:S01]  /*5bd0*/  IMAD.MOV.U32 R204, RZ, RZ, R211 ;  /* 0x000000ffffcc7224 */ /* 0x000fe200078e00d3 */
[----:B-1----:R-:W-:Y:S01]  /*5be0*/  FMNMX.FTZ R167, R0, R5, !PT ;  /* 0x0000000500a77209 */ /* 0x002fe20007810000 */
[--C-:B------:R-:W-:Y:S01]  /*5bf0*/  FFMA.FTZ R0, R150, c[0x0][0x23c], -R2.reuse ;  /* 0x00008f0096007a23 */ /* 0x100fe20000010802 */
[C---:B------:R-:W-:Y:S02]  /*5c00*/  HMMA.16816.F32 R248, R8.reuse, R72, R124 ;  /* 0x0000004808f8723c */ /* 0x040fe4000000187c */
[----:B------:R-:W-:Y:S01]  /*5c10*/  FSETP.NEU.FTZ.AND P1, PT, R167, -INF , PT ;  /* 0xff800000a700780b */ /* 0x000fe20003f3d000 */
[----:B------:R1:W-:Y:S05]  /*5c20*/  MUFU.EX2 R150, R0 ;  /* 0x0000000000967308 */ /* 0x0003ea0000000800 */
[----:B------:R-:W-:Y:S01]  /*5c30*/  HMMA.16816.F32 R228, R8, R56, R120 ;  /* 0x0000003808e4723c */ /* 0x000fe20000001878 */
[----:B--2---:R-:W-:-:S04]  /*5c40*/  FFMA.FTZ R4, R154, c[0x0][0x23c], -R2 ;  /* 0x00008f009a047a23 */ /* 0x004fc80000010802 */
[----:B------:R2:W3:Y:S03]  /*5c50*/  MUFU.EX2 R237, R4 ;  /* 0x0000000400ed7308 */ /* 0x0004e60000000800 */
[----:B------:R-:W-:Y:S01]  /*5c60*/  HMMA.16816.F32 R144, R8, R80, R144 ;  /* 0x000000500890723c */ /* 0x000fe20000001890 */
[----:B-1----:R-:W-:-:S05]  /*5c70*/  FMUL.FTZ R0, R167, c[0x0][0x23c] ;  /* 0x00008f00a7007a20 */ /* 0x002fca0000410000 */
[----:B------:R-:W-:Y:S02]  /*5c80*/  FSEL R0, R0, RZ, P1 ;  /* 0x000000ff00007208 */ /* 0x000fe40000800000 */
[----:B------:R-:W-:Y:S01]  /*5c90*/  HMMA.16816.F32 R220, R8, R68, R116 ;  /* 0x0000004408dc723c */ /* 0x000fe20000001874 */
[----:B--2---:R-:W-:-:S07]  /*5ca0*/  FFMA.FTZ R4, R152, c[0x0][0x23c], -R2 ;  /* 0x00008f0098047a23 */ /* 0x004fce0000010802 */
[C---:B------:R-:W-:Y:S01]  /*5cb0*/  HMMA.16816.F32 R180, R8.reuse, R62, R112 ;  /* 0x0000003e08b4723c */ /* 0x040fe20000001870 */
[----:B------:R1:W-:Y:S07]  /*5cc0*/  MUFU.EX2 R25, R4 ;  /* 0x0000000400197308 */ /* 0x0003ee0000000800 */
[C---:B------:R-:W-:Y:S08]  /*5cd0*/  HMMA.16816.F32 R120, R8.reuse, R54, R100 ;  /* 0x000000360878723c */ /* 0x040ff00000001864 */
[----:B------:R-:W-:Y:S01]  /*5ce0*/  HMMA.16816.F32 R124, R8, R82, R40 ;  /* 0x00000052087c723c */ /* 0x000fe20000001828 */
[----:B-1----:R-:W-:Y:S01]  /*5cf0*/  FFMA.FTZ R4, R148, c[0x0][0x23c], -R2 ;  /* 0x00008f0094047a23 */ /* 0x002fe20000010802 */
[----:B------:R-:W-:-:S03]  /*5d00*/  MOV R148, R128 ;  /* 0x0000008000947202 */ /* 0x000fc60000000f00 */
[----:B------:R1:W-:Y:S03]  /*5d10*/  MUFU.EX2 R166, R4 ;  /* 0x0000000400a67308 */ /* 0x0003e60000000800 */
[C---:B------:R-:W-:Y:S08]  /*5d20*/  HMMA.16816.F32 R136, R8.reuse, R66, R36 ;  /* 0x000000420888723c */ /* 0x040ff00000001824 */
[----:B------:R-:W-:Y:S01]  /*5d30*/  HMMA.16816.F32 R212, R8, R78, R32 ;  /* 0x0000004e08d4723c */ /* 0x000fe20000001820 */
[----:B-1----:R-:W-:-:S07]  /*5d40*/  FFMA.FTZ R4, R130, c[0x0][0x23c], -R2 ;  /* 0x00008f0082047a23 */ /* 0x002fce0000010802 */
[C---:B------:R-:W-:Y:S01]  /*5d50*/  HMMA.16816.F32 R208, R8.reuse, R74, R28 ;  /* 0x0000004a08d0723c */ /* 0x040fe2000000181c */
[----:B------:R1:W-:Y:S07]  /*5d60*/  MUFU.EX2 R134, R4 ;  /* 0x0000000400867308 */ /* 0x0003ee0000000800 */
[----:B------:R-:W-:Y:S01]  /*5d70*/  HMMA.16816.F32 R200, R8, R58, R20 ;  /* 0x0000003a08c8723c */ /* 0x000fe20000001814 */
[----:B-1----:R-:W-:-:S04]  /*5d80*/  FFMA.FTZ R4, R129, c[0x0][0x23c], -R0 ;  /* 0x00008f0081047a23 */ /* 0x002fc80000010800 */
[----:B------:R1:W-:Y:S02]  /*5d90*/  MUFU.EX2 R132, R4 ;  /* 0x0000000400847308 */ /* 0x0003e40000000800 */
[----:B-1----:R-:W-:-:S06]  /*5da0*/  FFMA.FTZ R4, R159, c[0x0][0x23c], -R0 ;  /* 0x00008f009f047a23 */ /* 0x002fcc0000010800 */
[----:B------:R1:W2:Y:S02]  /*5db0*/  MUFU.EX2 R133, R4 ;  /* 0x0000000400857308 */ /* 0x0002a40000000800 */
[----:B-1----:R-:W-:-:S06]  /*5dc0*/  FFMA.FTZ R4, R158, c[0x0][0x23c], -R0 ;  /* 0x00008f009e047a23 */ /* 0x002fcc0000010800 */
[----:B------:R1:W-:Y:S02]  /*5dd0*/  MUFU.EX2 R240, R4 ;  /* 0x0000000400f07308 */ /* 0x0003e40000000800 */
[----:B-1----:R-:W-:-:S06]  /*5de0*/  FFMA.FTZ R4, R155, c[0x0][0x23c], -R0 ;  /* 0x00008f009b047a23 */ /* 0x002fcc0000010800 */
[----:B------:R1:W1:Y:S02]  /*5df0*/  MUFU.EX2 R14, R4 ;  /* 0x00000004000e7308 */ /* 0x0002640000000800 */
[----:B-1----:R-:W-:Y:S02]  /*5e00*/  FFMA.FTZ R4, R153, c[0x0][0x23c], -R0 ;  /* 0x00008f0099047a23 */ /* 0x002fe40000010800 */
[----:B------:R-:W-:Y:S04]  /*5e10*/  HMMA.16816.F32 R152, R8, R70, R16 ;  /* 0x000000460898723c */ /* 0x000fe80000001810 */
[----:B------:R1:W-:Y:S03]  /*5e20*/  MUFU.EX2 R24, R4 ;  /* 0x0000000400187308 */ /* 0x0003e60000000800 */
[----:B----4-:R-:W-:-:S02]  /*5e30*/  F2FP.PACK_AB R8, R13, R142 ;  /* 0x0000008e0d08723e */ /* 0x010fc400000000ff */
[----:B---3--:R-:W-:Y:S02]  /*5e40*/  F2FP.PACK_AB R10, R237, R241 ;  /* 0x000000f1ed0a723e */ /* 0x008fe400000000ff */
[----:B--2---:R-:W-:Y:S02]  /*5e50*/  F2FP.PACK_AB R9, R133, R132 ;  /* 0x000000848509723e */ /* 0x004fe400000000ff */
[----:B------:R-:W-:Y:S01]  /*5e60*/  F2FP.PACK_AB R11, R14, R240 ;  /* 0x000000f00e0b723e */ /* 0x000fe200000000ff */
[----:B-1----:R-:W-:Y:S01]  /*5e70*/  FFMA.FTZ R4, R151, c[0x0][0x23c], -R0 ;  /* 0x00008f0097047a23 */ /* 0x002fe20000010800 */
[----:B------:R-:W-:-:S05]  /*5e80*/  MOV R151, R6 ;  /* 0x0000000600977202 */ /* 0x000fca0000000f00 */
[C---:B------:R-:W-:Y:S01]  /*5e90*/  HMMA.16816.F32 R20, R8.reuse, R44, RZ ;  /* 0x0000002c0814723c */ /* 0x040fe200000018ff */
[----:B------:R-:W-:Y:S01]  /*5ea0*/  F2FP.PACK_AB R6, R134, R166 ;  /* 0x000000a68606723e */ /* 0x000fe200000000ff */
[----:B------:R1:W2:Y:S06]  /*5eb0*/  MUFU.EX2 R129, R4 ;  /* 0x0000000400817308 */ /* 0x0002ac0000000800 */
[C---:B------:R-:W-:Y:S08]  /*5ec0*/  HMMA.16816.F32 R16, R8.reuse, R48, RZ ;  /* 0x000000300810723c */ /* 0x040ff000000018ff */
[----:B------:R-:W-:Y:S01]  /*5ed0*/  HMMA.16816.F32 R32, R8, R92, RZ ;  /* 0x0000005c0820723c */ /* 0x000fe200000018ff */
[----:B-1----:R-:W-:Y:S01]  /*5ee0*/  FFMA.FTZ R4, R149, c[0x0][0x23c], -R0 ;  /* 0x00008f0095047a23 */ /* 0x002fe20000010800 */
[----:B--2---:R-:W-:Y:S01]  /*5ef0*/  F2FP.PACK_AB R5, R129, R24 ;  /* 0x000000188105723e */ /* 0x004fe200000000ff */
[----:B------:R-:W-:-:S02]  /*5f00*/  IMAD.MOV.U32 R149, RZ, RZ, R178 ;  /* 0x000000ffff957224 */ /* 0x000fc400078e00b2 */
[----:B------:R1:W2:Y:S02]  /*5f10*/  MUFU.EX2 R130, R4 ;  /* 0x0000000400827308 */ /* 0x0002a40000000800 */
[----:B------:R-:W-:Y:S01]  /*5f20*/  IMAD.MOV.U32 R93, RZ, RZ, R140 ;  /* 0x000000ffff5d7224 */ /* 0x000fe200078e008c */
[----:B------:R-:W-:Y:S01]  /*5f30*/  HMMA.16816.F32 R36, R8, R88, RZ ;  /* 0x000000580824723c */ /* 0x000fe200000018ff */
[----:B------:R-:W-:-:S06]  /*5f40*/  MOV R92, R141 ;  /* 0x0000008d005c7202 */ /* 0x000fcc0000000f00 */
[----:B------:R-:W-:Y:S01]  /*5f50*/  MOV R88, R156 ;  /* 0x0000009c00587202 */ /* 0x000fe20000000f00 */
[----:B------:R-:W-:Y:S01]  /*5f60*/  HMMA.16816.F32 R40, R8, R84, RZ ;  /* 0x000000540828723c */ /* 0x000fe200000018ff */
[----:B-1----:R-:W-:-:S06]  /*5f70*/  FFMA.FTZ R4, R131, c[0x0][0x23c], -R0 ;  /* 0x00008f0083047a23 */ /* 0x002fcc0000010800 */
[----:B------:R-:W-:Y:S01]  /*5f80*/  MOV R85, R157 ;  /* 0x0000009d00557202 */ /* 0x000fe20000000f00 */
[----:B------:R-:W-:Y:S01]  /*5f90*/  HMMA.16816.F32 R28, R8, R96, RZ ;  /* 0x00000060081c723c */ /* 0x000fe200000018ff */
[----:B--2---:R-:W-:Y:S01]  /*5fa0*/  IMAD.MOV.U32 R89, RZ, RZ, R130 ;  /* 0x000000ffff597224 */ /* 0x004fe200078e0082 */
[----:B------:R1:W2:Y:S01]  /*5fb0*/  MUFU.EX2 R135, R4 ;  /* 0x0000000400877308 */ /* 0x0002a20000000800 */
[----:B------:R-:W-:-:S05]  /*5fc0*/  IMAD.MOV.U32 R84, RZ, RZ, R129 ;  /* 0x000000ffff547224 */ /* 0x000fca00078e0081 */
[----:B------:R-:W-:Y:S01]  /*5fd0*/  HMMA.16816.F32 R44, R8, R46, RZ ;  /* 0x0000002e082c723c */ /* 0x000fe200000018ff */
[----:B-1----:R-:W-:Y:S02]  /*5fe0*/  F2FP.PACK_AB R4, R150, R25 ;  /* 0x000000199604723e */ /* 0x002fe400000000ff */
[----:B--2---:R-:W-:-:S07]  /*5ff0*/  F2FP.PACK_AB R7, R135, R130 ;  /* 0x000000828707723e */ /* 0x004fce00000000ff */
[C---:B------:R-:W-:Y:S07]  /*6000*/  HMMA.16816.F32 R176, R4.reuse, R60, R20 ;  /* 0x0000003c04b0723c */ /* 0x040fee0000001814 */
[----:B------:R-:W-:Y:S01]  /*6010*/  MOV R61, R142 ;  /* 0x0000008e003d7202 */ /* 0x000fe20000000f00 */
[----:B------:R-:W-:Y:S01]  /*6020*/  HMMA.16816.F32 R112, R4, R52, R16 ;  /* 0x000000340470723c */ /* 0x000fe20000001810 */
[----:B------:R-:W-:-:S06]  /*6030*/  IMAD.MOV.U32 R60, RZ, RZ, R143 ;  /* 0x000000ffff3c7224 */ /* 0x000fcc00078e008f */
[----:B------:R-:W-:Y:S01]  /*6040*/  MOV R53, R133 ;  /* 0x0000008500357202 */ /* 0x000fe20000000f00 */
[----:B------:R-:W-:Y:S01]  /*6050*/  HMMA.16816.F32 R20, R8, R104, RZ ;  /* 0x000000680814723c */ /* 0x000fe200000018ff */
[----:B------:R-:W-:-:S06]  /*6060*/  IMAD.MOV.U32 R52, RZ, RZ, R132 ;  /* 0x000000ffff347224 */ /* 0x000fcc00078e0084 */
[----:B------:R-:W-:Y:S01]  /*6070*/  IMAD.MOV.U32 R105, RZ, RZ, R88 ;  /* 0x000000ffff697224 */ /* 0x000fe200078e0058 */
[----:B------:R-:W-:Y:S01]  /*6080*/  HMMA.16816.F32 R16, R8, R108, RZ ;  /* 0x0000006c0810723c */ /* 0x000fe200000018ff */
[----:B------:R-:W-:-:S07]  /*6090*/  IMAD.MOV.U32 R88, RZ, RZ, R14 ;  /* 0x000000ffff587224 */ /* 0x000fce00078e000e */
[----:B------:R-:W-:Y:S08]  /*60a0*/  HMMA.16816.F32 R140, R4, R76, R32 ;  /* 0x0000004c048c723c */ /* 0x000ff00000001820 */
[----:B------:R-:W-:Y:S08]  /*60b0*/  HMMA.16816.F32 R32, R8, R90, RZ ;  /* 0x0000005a0820723c */ /* 0x000ff000000018ff */
[C---:B------:R-:W-:Y:S07]  /*60c0*/  HMMA.16816.F32 R116, R4.reuse, R64, R36 ;  /* 0x000000400474723c */ /* 0x040fee0000001824 */
[----:B------:R-:W-:Y:S01]  /*60d0*/  IMAD.MOV.U32 R65, RZ, RZ, R135 ;  /* 0x000000ffff417224 */ /* 0x000fe200078e0087 */
[----:B------:R-:W-:Y:S01]  /*60e0*/  HMMA.16816.F32 R100, R4, R80, R40 ;  /* 0x000000500464723c */ /* 0x000fe20000001828 */
[----:B------:R-:W-:-:S07]  /*60f0*/  MOV R64, R134 ;  /* 0x0000008600407202 */ /* 0x000fce0000000f00 */
        /* <DEDUP_REMOVED lines=8> */
[----:B------:R-:W-:Y:S07]  /*6180*/  HMMA.16816.F32 R48, R8, R110, RZ ;  /* 0x0000006e0830723c */ /* 0x000fee00000018ff */
[----:B------:R-:W-:Y:S01]  /*6190*/  FFMA.FTZ R8, R190, c[0x0][0x23c], -R2 ;  /* 0x00008f00be087a23 */ /* 0x000fe20000010802 */
[----:B------:R-:W-:Y:S01]  /*61a0*/  HMMA.16816.F32 R32, R4, R66, R32 ;  /* 0x000000420420723c */ /* 0x000fe20000001820 */
[----:B------:R-:W-:-:S02]  /*61b0*/  MOV R190, R89 ;  /* 0x0000005900be7202 */ /* 0x000fc40000000f00 */
[----:B------:R1:W-:Y:S01]  /*61c0*/  MUFU.EX2 R97, R8 ;  /* 0x0000000800617308 */ /* 0x0003e20000000800 */
[----:B------:R-:W-:-:S03]  /*61d0*/  MOV R89, R150 ;  /* 0x0000009600597202 */ /* 0x000fc60000000f00 */
[----:B------:R-:W-:Y:S01]  /*61e0*/  IMAD.MOV.U32 R67, RZ, RZ, R92 ;  /* 0x000000ffff437224 */ /* 0x000fe200078e005c */
[----:B------:R-:W-:Y:S01]  /*61f0*/  MOV R66, R93 ;  /* 0x0000005d00427202 */ /* 0x000fe20000000f00 */
[----:B------:R-:W-:Y:S01]  /*6200*/  IMAD.MOV.U32 R92, RZ, RZ, R148 ;  /* 0x000000ffff5c7224 */ /* 0x000fe200078e0094 */
[----:B------:R-:W-:Y:S01]  /*6210*/  MOV R93, R15 ;  /* 0x0000000f005d7202 */ /* 0x000fe20000000f00 */
[----:B------:R-:W-:Y:S01]  /*6220*/  HMMA.16816.F32 R44, R4, R62, R44 ;  /* 0x0000003e042c723c */ /* 0x000fe2000000182c */
[----:B-1----:R-:W-:-:S07]  /*6230*/  FFMA.FTZ R8, R186, c[0x0][0x23c], -R2 ;  /* 0x00008f00ba087a23 */ /* 0x002fce0000010802 */
[C---:B------:R-:W-:Y:S01]  /*6240*/  HMMA.16816.F32 R40, R4.reuse, R54, R40 ;  /* 0x000000360428723c */ /* 0x040fe20000001828 */
[----:B------:R1:W-:Y:S07]  /*6250*/  MUFU.EX2 R99, R8 ;  /* 0x0000000800637308 */ /* 0x0003ee0000000800 */
[C---:B------:R-:W-:Y:S08]  /*6260*/  HMMA.16816.F32 R36, R4.reuse, R82, R36 ;  /* 0x000000520424723c */ /* 0x040ff00000001824 */
[----:B------:R-:W-:Y:S01]  /*6270*/  HMMA.16816.F32 R76, R4, R78, R28 ;  /* 0x0000004e044c723c */ /* 0x000fe2000000181c */
[----:B------:R-:W-:Y:S01]  /*6280*/  LDSM.16.MT88.4 R28, [R234+0xd000] ;  /* 0x00d00000ea1c783b */ /* 0x000fe20000004200 */
[----:B-1----:R-:W-:Y:S01]  /*6290*/  FFMA.FTZ R8, R170, c[0x0][0x23c], -R2 ;  /* 0x00008f00aa087a23 */ /* 0x002fe20000010802 */
[----:B------:R-:W-:-:S03]  /*62a0*/  MOV R170, R61 ;  /* 0x0000003d00aa7202 */ /* 0x000fc60000000f00 */
[----:B------:R1:W-:Y:S02]  /*62b0*/  MUFU.EX2 R148, R8 ;  /* 0x0000000800947308 */ /* 0x0003e40000000800 */
[C---:B------:R-:W-:Y:S01]  /*62c0*/  HMMA.16816.F32 R72, R4.reuse, R74, R20 ;  /* 0x0000004a0448723c */ /* 0x040fe20000001814 */
[----:B------:R-:W-:Y:S07]  /*62d0*/  LDSM.16.MT88.4 R20, [R236+0xd000] ;  /* 0x00d00000ec14783b */ /* 0x000fee0000004200 */
[----:B------:R-:W-:Y:S01]  /*62e0*/  HMMA.16816.F32 R56, R4, R58, R16 ;  /* 0x0000003a0438723c */ /* 0x000fe20000001810 */
[----:B------:R-:W2:Y:S01]  /*62f0*/  LDSM.16.MT88.4 R16, [R233+0xd000] ;  /* 0x00d00000e910783b */ /* 0x000ea20000004200 */
[----:B-1----:R-:W-:-:S06]  /*6300*/  FFMA.FTZ R8, R162, c[0x0][0x23c], -R2 ;  /* 0x00008f00a2087a23 */ /* 0x002fcc0000010802 */
[----:B------:R-:W-:Y:S01]  /*6310*/  HMMA.16816.F32 R48, R4, R70, R48 ;  /* 0x000000460430723c */ /* 0x000fe20000001830 */
[----:B------:R-:W-:Y:S01]  /*6320*/  MOV R162, R93 ;  /* 0x0000005d00a27202 */ /* 0x000fe20000000f00 */
[----:B------:R1:W3:Y:S05]  /*6330*/  MUFU.EX2 R15, R8 ;  /* 0x00000008000f7308 */ /* 0x0002ea0000000800 */
[----:B------:R-:W-:-:S04]  /*6340*/  FFMA.FTZ R4, R169, c[0x0][0x23c], -R12 ;  /* 0x00008f00a9047a23 */ /* 0x000fc8000001080c */
[----:B------:R4:W2:Y:S01]  /*6350*/  MUFU.EX2 R9, R4 ;  /* 0x0000000400097308 */ /* 0x0008a20000000800 */
[----:B-1----:R-:W-:Y:S01]  /*6360*/  FFMA.FTZ R8, R187, c[0x0][0x23c], -R0 ;  /* 0x00008f00bb087a23 */ /* 0x002fe20000010800 */
[----:B---3--:R-:W-:-:S06]  /*6370*/  F2FP.PACK_AB R10, R15, R148 ;  /* 0x000000940f0a723e */ /* 0x008fcc00000000ff */
[----:B------:R1:W-:Y:S01]  /*6380*/  MUFU.EX2 R96, R8 ;  /* 0x0000000800607308 */ /* 0x0003e20000000800 */
[----:B----4-:R-:W-:Y:S01]  /*6390*/  FFMA.FTZ R4, R161, c[0x0][0x23c], -R12 ;  /* 0x00008f00a1047a23 */ /* 0x010fe2000001080c */
[----:B------:R-:W-:-:S06]  /*63a0*/  MOV R161, R89 ;  /* 0x0000005900a17202 */ /* 0x000fcc0000000f00 */
[----:B------:R3:W-:Y:S01]  /*63b0*/  MUFU.EX2 R186, R4 ;  /* 0x0000000400ba7308 */ /* 0x0007e20000000800 */
[----:B-1----:R-:W-:Y:S01]  /*63c0*/  FFMA.FTZ R8, R185, c[0x0][0x23c], -R0 ;  /* 0x00008f00b9087a23 */ /* 0x002fe20000010800 */
[----:B------:R-:W-:-:S06]  /*63d0*/  MOV R185, R53 ;  /* 0x0000003500b97202 */ /* 0x000fcc0000000f00 */
[----:B------:R1:W4:Y:S01]  /*63e0*/  MUFU.EX2 R98, R8 ;  /* 0x0000000800627308 */ /* 0x0003220000000800 */
[----:B---3--:R-:W-:Y:S01]  /*63f0*/  FFMA.FTZ R4, R191, c[0x0][0x23c], -R3 ;  /* 0x00008f00bf047a23 */ /* 0x008fe20000010803 */
[----:B------:R-:W-:-:S06]  /*6400*/  MOV R191, R92 ;  /* 0x0000005c00bf7202 */ /* 0x000fcc0000000f00 */
[----:B------:R3:W-:Y:S01]  /*6410*/  MUFU.EX2 R80, R4 ;  /* 0x0000000400507308 */ /* 0x0007e20000000800 */
[----:B-1----:R-:W-:Y:S02]  /*6420*/  FFMA.FTZ R8, R164, c[0x0][0x23c], -R0 ;  /* 0x00008f00a4087a23 */ /* 0x002fe40000010800 */
[----:B------:R-:W-:-:S05]  /*6430*/  IMAD.MOV.U32 R164, RZ, RZ, R60 ;  /* 0x000000ffffa47224 */ /* 0x000fca00078e003c */
[----:B------:R1:W-:Y:S01]  /*6440*/  MUFU.EX2 R150, R8 ;  /* 0x0000000800967308 */ /* 0x0003e20000000800 */
[----:B---3--:R-:W-:Y:S02]  /*6450*/  FFMA.FTZ R4, R188, c[0x0][0x23c], -R3 ;  /* 0x00008f00bc047a23 */ /* 0x008fe40000010803 */
[----:B--2---:R-:W-:Y:S01]  /*6460*/  IMAD.MOV.U32 R188, RZ, RZ, R9 ;  /* 0x000000ffffbc7224 */ /* 0x004fe200078e0009 */
[----:B----4-:R-:W-:-:S04]  /*6470*/  F2FP.PACK_AB R9, R98, R96 ;  /* 0x000000606209723e */ /* 0x010fc800000000ff */
[----:B------:R2:W3:Y:S01]  /*6480*/  MUFU.EX2 R82, R4 ;  /* 0x0000000400527308 */ /* 0x0004e20000000800 */
[----:B------:R-:W-:Y:S01]  /*6490*/  F2FP.PACK_AB R6, R186, R188 ;  /* 0x000000bcba06723e */ /* 0x000fe200000000ff */
[----:B-1----:R-:W-:Y:S02]  /*64a0*/  FFMA.FTZ R8, R160, c[0x0][0x23c], -R0 ;  /* 0x00008f00a0087a23 */ /* 0x002fe40000010800 */
[----:B------:R-:W-:-:S04]  /*64b0*/  IMAD.MOV.U32 R160, RZ, RZ, R88 ;  /* 0x000000ffffa07224 */ /* 0x000fc800078e0058 */
[----:B------:R1:W4:Y:S01]  /*64c0*/  MUFU.EX2 R14, R8 ;  /* 0x00000008000e7308 */ /* 0x0003220000000800 */
[----:B--2---:R-:W-:Y:S01]  /*64d0*/  FFMA.FTZ R4, R171, c[0x0][0x23c], -R3 ;  /* 0x00008f00ab047a23 */ /* 0x004fe20000010803 */
[----:B---3--:R-:W-:Y:S01]  /*64e0*/  F2FP.PACK_AB R5, R82, R80 ;  /* 0x000000505205723e */ /* 0x008fe200000000ff */
[----:B------:R-:W-:-:S05]  /*64f0*/  IMAD.MOV.U32 R171, RZ, RZ, R84 ;  /* 0x000000ffffab7224 */ /* 0x000fca00078e0054 */
[----:B------:R2:W-:Y:S01]  /*6500*/  MUFU.EX2 R169, R4 ;  /* 0x0000000400a97308 */ /* 0x0005e20000000800 */
[----:B-1----:R-:W-:Y:S01]  /*6510*/  FFMA.FTZ R8, R189, c[0x0][0x23c], -R12 ;  /* 0x00008f00bd087a23 */ /* 0x002fe2000001080c */
[----:B----4-:R-:W-:Y:S01]  /*6520*/  F2FP.PACK_AB R11, R14, R150 ;  /* 0x000000960e0b723e */ /* 0x010fe200000000ff */
[----:B------:R-:W-:-:S05]  /*6530*/  IMAD.MOV.U32 R189, RZ, RZ, R105 ;  /* 0x000000ffffbd7224 */ /* 0x000fca00078e0069 */
[----:B------:R1:W-:Y:S01]  /*6540*/  MUFU.EX2 R81, R8 ;  /* 0x0000000800517308 */ /* 0x0003e20000000800 */
[----:B--2---:R-:W-:Y:S01]  /*6550*/  FFMA.FTZ R4, R163, c[0x0][0x23c], -R3 ;  /* 0x00008f00a3047a23 */ /* 0x004fe20000010803 */
[----:B------:R-:W-:-:S06]  /*6560*/  MOV R163, R85 ;  /* 0x0000005500a37202 */ /* 0x000fcc0000000f00 */
[----:B------:R-:W2:Y:S01]  /*6570*/  MUFU.EX2 R187, R4 ;  /* 0x0000000400bb7308 */ /* 0x000ea20000000800 */
[----:B-1----:R-:W-:Y:S02]  /*6580*/  FFMA.FTZ R8, R184, c[0x0][0x23c], -R12 ;  /* 0x00008f00b8087a23 */ /* 0x002fe4000001080c */
[----:B------:R-:W-:-:S05]  /*6590*/  IMAD.MOV.U32 R184, RZ, RZ, R52 ;  /* 0x000000ffffb87224 */ /* 0x000fca00078e0034 */
[----:B------:R1:W3:Y:S01]  /*65a0*/  MUFU.EX2 R83, R8 ;  /* 0x0000000800537308 */ /* 0x0002e20000000800 */
[----:B--2---:R-:W-:Y:S02]  /*65b0*/  F2FP.PACK_AB R7, R187, R169 ;  /* 0x000000a9bb07723e */ /* 0x004fe400000000ff */
[----:B-1----:R-:W-:Y:S02]  /*65c0*/  F2FP.PACK_AB R8, R99, R97 ;  /* 0x000000616308723e */ /* 0x002fe400000000ff */
[----:B---3--:R-:W-:-:S05]  /*65d0*/  F2FP.PACK_AB R4, R83, R81 ;  /* 0x000000515304723e */ /* 0x008fca00000000ff */
[-C--:B------:R-:W-:Y:S08]  /*65e0*/  HMMA.16816.F32 R176, R8, R16.reuse, R176 ;  /* 0x0000001008b0723c */ /* 0x080ff000000018b0 */
[C---:B------:R-:W-:Y:S08]  /*65f0*/  HMMA.16816.F32 R172, R4.reuse, R16, R172 ;  /* 0x0000001004ac723c */ /* 0x040ff000000018ac */
[-C--:B------:R-:W-:Y:S08]  /*6600*/  HMMA.16816.F32 R180, R4, R18.reuse, R180 ;  /* 0x0000001204b4723c */ /* 0x080ff000000018b4 */
[C---:B------:R-:W-:Y:S01]  /*6610*/  HMMA.16816.F32 R44, R8.reuse, R18, R44 ;  /* 0x00000012082c723c */ /* 0x040fe2000000182c */
[----:B------:R-:W1:Y:S07]  /*6620*/  LDSM.16.MT88.4 R16, [R235+0xd000] ;  /* 0x00d00000eb10783b */ /* 0x000e6e0000004200 */
[C---:B------:R-:W-:Y:S07]  /*6630*/  HMMA.16816.F32 R68, R8.reuse, R28, R112 ;  /* 0x0000001c0844723c */ /* 0x040fee0000001870 */
[----:B------:R-:W-:Y:S01]  /*6640*/  IMAD.MOV.U32 R112, RZ, RZ, R207 ;  /* 0x000000ffff707224 */ /* 0x000fe200078e00cf */
[----:B------:R-:W-:Y:S01]  /*6650*/  MOV R113, R206 ;  /* 0x000000ce00717202 */ /* 0x000fe20000000f00 */
[----:B------:R-:W-:Y:S01]  /*6660*/  IMAD.MOV.U32 R114, RZ, RZ, R205 ;  /* 0x000000ffff727224 */ /* 0x000fe200078e00cd */
[----:B------:R-:W-:Y:S01]  /*6670*/  MOV R115, R204 ;  /* 0x000000cc00737202 */ /* 0x000fe20000000f00 */
[-C--:B------:R-:W-:Y:S08]  /*6680*/  HMMA.16816.F32 R84, R8, R20.reuse, R100 ;  /* 0x000000140854723c */ /* 0x080ff00000001864 */
[C---:B------:R-:W-:Y:S08]  /*6690*/  HMMA.16816.F32 R88, R4.reuse, R20, R144 ;  /* 0x000000140458723c */ /* 0x040ff00000001890 */
[----:B------:R-:W-:Y:S08]  /*66a0*/  HMMA.16816.F32 R92, R4, R22, R124 ;  /* 0x00000016045c723c */ /* 0x000ff0000000187c */
[C---:B-1----:R-:W-:Y:S01]  /*66b0*/  HMMA.16816.F32 R204, R8.reuse, R18, R32 ;  /* 0x0000001208cc723c */ /* 0x042fe20000001820 */
[----:B------:R-:W1:Y:S07]  /*66c0*/  LDSM.16.MT88.4 R32, [R235+0xf000] ;  /* 0x00f00000eb20783b */ /* 0x000e6e0000004200 */
[C---:B------:R-:W-:Y:S01]  /*66d0*/  HMMA.16816.F32 R36, R8.reuse, R22, R36 ;  /* 0x000000160824723c */ /* 0x040fe20000001824 */
[----:B------:R-:W2:Y:S07]  /*66e0*/  LDSM.16.MT88.4 R20, [R233+0xf000] ;  /* 0x00f00000e914783b */ /* 0x000eae0000004200 */
[-C--:B------:R-:W-:Y:S08]  /*66f0*/  HMMA.16816.F32 R100, R8, R16.reuse, R116 ;  /* 0x000000100864723c */ /* 0x080ff00000001874 */
[C---:B------:R-:W-:Y:S08]  /*6700*/  HMMA.16816.F32 R104, R4.reuse, R16, R196 ;  /* 0x000000100468723c */ /* 0x040ff000000018c4 */
[C---:B------:R-:W-:Y:S01]  /*6710*/  HMMA.16816.F32 R108, R4.reuse, R18, R136 ;  /* 0x00000012046c723c */ /* 0x040fe20000001888 */
[----:B------:R-:W3:Y:S07]  /*6720*/  LDSM.16.MT88.4 R16, [R234+0xf000] ;  /* 0x00f00000ea10783b */ /* 0x000eee0000004200 */
[C---:B------:R-:W-:Y:S07]  /*6730*/  HMMA.16816.F32 R52, R4.reuse, R28, R192 ;  /* 0x0000001c0434723c */ /* 0x040fee00000018c0 */
[----:B------:R-:W-:Y:S01]  /*6740*/  MOV R193, R191 ;  /* 0x000000bf00c17202 */ /* 0x000fe20000000f00 */
[----:B------:R-:W-:Y:S01]  /*6750*/  HMMA.16816.F32 R60, R4, R30, R120 ;  /* 0x0000001e043c723c */ /* 0x000fe20000001878 */
[----:B------:R-:W-:Y:S01]  /*6760*/  IMAD.MOV.U32 R194, RZ, RZ, R169 ;  /* 0x000000ffffc27224 */ /* 0x000fe200078e00a9 */
[----:B------:R-:W-:Y:S01]  /*6770*/  MOV R195, R189 ;  /* 0x000000bd00c37202 */ /* 0x000fe20000000f00 */
[----:B------:R-:W-:-:S02]  /*6780*/  IMAD.MOV.U32 R169, RZ, RZ, R65 ;  /* 0x000000ffffa97224 */ /* 0x000fc400078e0041 */
[----:B------:R-:W-:-:S03]  /*6790*/  IMAD.MOV.U32 R192, RZ, RZ, R188 ;  /* 0x000000ffffc07224 */ /* 0x000fc600078e00bc */
[----:B------:R-:W-:Y:S01]  /*67a0*/  HMMA.16816.F32 R40, R8, R30, R40 ;  /* 0x0000001e0828723c */ /* 0x000fe20000001828 */
[----:B------:R-:W4:Y:S07]  /*67b0*/  LDSM.16.MT88.4 R28, [R236+0xf000] ;  /* 0x00f00000ec1c783b */ /* 0x000f2e0000004200 */
[C---:B-1----:R-:W-:Y:S07]  /*67c0*/  HMMA.16816.F32 R196, R4.reuse, R32, R220 ;  /* 0x0000002004c4723c */ /* 0x042fee00000018dc */
[----:B------:R-:W-:Y:S01]  /*67d0*/  MOV R222, R193 ;  /* 0x000000c100de7202 */ /* 0x000fe20000000f00 */
[----:B--2---:R-:W-:Y:S01]  /*67e0*/  HMMA.16816.F32 R124, R4, R22, R212 ;  /* 0x00000016047c723c */ /* 0x004fe200000018d4 */
[----:B------:R-:W-:-:S06]  /*67f0*/  MOV R223, R195 ;  /* 0x000000c300df7202 */ /* 0x000fcc0000000f00 */
[----:B------:R-:W-:Y:S01]  /*6800*/  IMAD.MOV.U32 R212, RZ, RZ, R222 ;  /* 0x000000ffffd47224 */ /* 0x000fe200078e00de */
[----:B------:R-:W-:Y:S01]  /*6810*/  HMMA.16816.F32 R120, R4, R20, R112 ;  /* 0x000000140478723c */ /* 0x000fe20000001870 */
[----:B------:R-:W-:Y:S01]  /*6820*/  IMAD.MOV.U32 R222, RZ, RZ, R184 ;  /* 0x000000ffffde7224 */ /* 0x000fe200078e00b8 */
[----:B------:R-:W-:Y:S02]  /*6830*/  MOV R213, R223 ;  /* 0x000000df00d57202 */ /* 0x000fe40000000f00 */
[----:B------:R-:W-:-:S03]  /*6840*/  MOV R223, R185 ;  /* 0x000000b900df7202 */ /* 0x000fc60000000f00 */
[----:B------:R-:W-:Y:S01]  /*6850*/  IMAD.MOV.U32 R115, RZ, RZ, R163 ;  /* 0x000000ffff737224 */ /* 0x000fe200078e00a3 */
[----:B------:R-:W-:Y:S01]  /*6860*/  MOV R163, R171 ;  /* 0x000000ab00a37202 */ /* 0x000fe20000000f00 */
[----:B------:R-:W-:Y:S01]  /*6870*/  IMAD.MOV.U32 R112, RZ, RZ, R67 ;  /* 0x000000ffff707224 */ /* 0x000fe200078e0043 */
[----:B------:R-:W-:Y:S01]  /*6880*/  MOV R113, R66 ;  /* 0x0000004200717202 */ /* 0x000fe20000000f00 */
[----:B---3--:R-:W-:Y:S01]  /*6890*/  HMMA.16816.F32 R136, R4, R16, R248 ;  /* 0x000000100488723c */ /* 0x008fe200000018f8 */
[----:B------:R-:W-:Y:S01]  /*68a0*/  MOV R171, R64 ;  /* 0x0000004000ab7202 */ /* 0x000fe20000000f00 */
[----:B------:R-:W-:-:S05]  /*68b0*/  IMAD.MOV.U32 R114, RZ, RZ, R190 ;  /* 0x000000ffff727224 */ /* 0x000fca00078e00be */
[----:B------:R-:W-:Y:S01]  /*68c0*/  MOV R248, R149 ;  /* 0x0000009500f87202 */ /* 0x000fe20000000f00 */
[----:B------:R-:W-:Y:S01]  /*68d0*/  HMMA.16816.F32 R64, R4, R34, R152 ;  /* 0x000000220440723c */ /* 0x000fe20000001898 */
[----:B------:R-:W-:Y:S01]  /*68e0*/  IMAD.MOV.U32 R249, RZ, RZ, R151 ;  /* 0x000000fffff97224 */ /* 0x000fe200078e0097 */
[----:B------:R-:W-:Y:S01]  /*68f0*/  MOV R250, R148 ;  /* 0x0000009400fa7202 */ /* 0x000fe20000000f00 */
[----:B------:R-:W-:-:S03]  /*6900*/  IMAD.MOV.U32 R251, RZ, RZ, R150 ;  /* 0x000000fffffb7224 */ /* 0x000fc600078e0096 */
[----:B------:R-:W-:Y:S01]  /*6910*/  MOV R221, R249 ;  /* 0x000000f900dd7202 */ /* 0x000fe20000000f00 */
[----:B------:R-:W-:Y:S01]  /*6920*/  IMAD.MOV.U32 R249, RZ, RZ, R169 ;  /* 0x000000fffff97224 */ /* 0x000fe200078e00a9 */
[----:B------:R-:W-:Y:S01]  /*6930*/  MOV R155, R222 ;  /* 0x000000de009b7202 */ /* 0x000fe20000000f00 */
[----:B----4-:R-:W-:Y:S01]  /*6940*/  HMMA.16816.F32 R144, R4, R28, R228 ;  /* 0x0000001c0490723c */ /* 0x010fe200000018e4 */
[----:B------:R-:W-:Y:S01]  /*6950*/  MOV R222, R83 ;  /* 0x0000005300de7202 */ /* 0x000fe20000000f00 */
[----:B------:R-:W-:Y:S01]  /*6960*/  IMAD.MOV.U32 R215, RZ, RZ, R249 ;  /* 0x000000ffffd77224 */ /* 0x000fe200078e00f9 */
[----:B------:R-:W-:-:S04]  /*6970*/  MOV R249, R14 ;  /* 0x0000000e00f97202 */ /* 0x000fc80000000f00 */
        /* <DEDUP_REMOVED lines=10> */
[----:B------:R-:W2:Y:S01]  /*6a20*/  LDL.LU R244, [R1+0x98] ;  /* 0x0000980001f47983 */ /* 0x000ea20000300800 */
[----:B------:R-:W-:-:S05]  /*6a30*/  MOV R251, R170 ;  /* 0x000000aa00fb7202 */ /* 0x000fca0000000f00 */
[----:B------:R-:W-:Y:S01]  /*6a40*/  IMAD.MOV.U32 R6, RZ, RZ, R155 ;  /* 0x000000ffff067224 */ /* 0x000fe200078e009b */
[C---:B------:R-:W-:Y:S01]  /*6a50*/  HMMA.16816.F32 R56, R8.reuse, R30, R56 ;  /* 0x0000001e0838723c */ /* 0x040fe20000001838 */
[----:B------:R-:W-:Y:S01]  /*6a60*/  IMAD.MOV.U32 R155, RZ, RZ, R113 ;  /* 0x000000ffff9b7224 */ /* 0x000fe200078e0071 */
[----:B------:R-:W-:Y:S01]  /*6a70*/  MOV R113, R166 ;  /* 0x000000a600717202 */ /* 0x000fe20000000f00 */
[----:B------:R-:W-:Y:S01]  /*6a80*/  FFMA.FTZ R4, R248, c[0x0][0x23c], -R2 ;  /* 0x00008f00f8047a23 */ /* 0x000fe20000010802 */
[----:B------:R-:W2:Y:S01]  /*6a90*/  LDL.LU R166, [R1+0x94] ;  /* 0x0000940001a67983 */ /* 0x000ea20000300800 */
[----:B------:R-:W-:Y:S02]  /*6aa0*/  MOV R248, R171 ;  /* 0x000000ab00f87202 */ /* 0x000fe40000000f00 */
[----:B------:R1:W-:Y:S01]  /*6ab0*/  MUFU.EX2 R208, R4 ;  /* 0x0000000400d07308 */ /* 0x0003e20000000800 */
[C---:B------:R-:W-:Y:S01]  /*6ac0*/  HMMA.16816.F32 R192, R8.reuse, R28, R128 ;  /* 0x0000001c08c0723c */ /* 0x040fe20000001880 */
[----:B------:R-:W-:Y:S01]  /*6ad0*/  MOV R201, R220 ;  /* 0x000000dc00c97202 */ /* 0x000fe20000000f00 */
[----:B------:R-:W-:Y:S01]  /*6ae0*/  IMAD.MOV.U32 R220, RZ, RZ, R99 ;  /* 0x000000ffffdc7224 */ /* 0x000fe200078e0063 */
[----:B------:R-:W-:Y:S01]  /*6af0*/  MOV R200, R223 ;  /* 0x000000df00c87202 */ /* 0x000fe20000000f00 */
[----:B------:R-:W-:Y:S01]  /*6b00*/  IMAD.MOV.U32 R223, RZ, RZ, R82 ;  /* 0x000000ffffdf7224 */ /* 0x000fe200078e0052 */
[----:B------:R-:W-:Y:S01]  /*6b10*/  MOV R214, R248 ;  /* 0x000000f800d67202 */ /* 0x000fe20000000f00 */
[----:B------:R-:W-:Y:S01]  /*6b20*/  LDSM.16.MT88.4 R128, [R233+0xf800] ;  /* 0x00f80000e980783b */ /* 0x000fe20000004200 */
[----:B------:R-:W-:Y:S01]  /*6b30*/  MOV R248, R15 ;  /* 0x0000000f00f87202 */ /* 0x000fe20000000f00 */
[----:B------:R-:W-:Y:S01]  /*6b40*/  HMMA.16816.F32 R116, R8, R20, R140 ;  /* 0x000000140874723c */ /* 0x000fe2000000188c */
[----:B------:R-:W-:Y:S01]  /*6b50*/  MOV R202, R215 ;  /* 0x000000d700ca7202 */ /* 0x000fe20000000f00 */
[----:B------:R-:W-:-:S02]  /*6b60*/  IMAD.MOV.U32 R203, RZ, RZ, R214 ;  /* 0x000000ffffcb7224 */ /* 0x000fc400078e00d6 */
[----:B-1----:R-:W-:Y:S01]  /*6b70*/  FFMA.FTZ R4, R225, c[0x0][0x23c], -R2 ;  /* 0x00008f00e1047a23 */ /* 0x002fe20000010802 */
[----:B------:R-:W-:-:S03]  /*6b80*/  MOV R5, R200 ;  /* 0x000000c800057202 */ /* 0x000fc60000000f00 */
[C---:B------:R-:W-:Y:S01]  /*6b90*/  HMMA.16816.F32 R132, R8.reuse, R16, R132 ;  /* 0x000000100884723c */ /* 0x040fe20000001884 */
[----:B------:R-:W-:Y:S01]  /*6ba0*/  MOV R7, R201 ;  /* 0x000000c900077202 */ /* 0x000fe20000000f00 */
[----:B------:R1:W3:Y:S06]  /*6bb0*/  MUFU.EX2 R209, R4 ;  /* 0x0000000400d17308 */ /* 0x0002ec0000000800 */
[C---:B------:R-:W-:Y:S08]  /*6bc0*/  HMMA.16816.F32 R20, R8.reuse, R22, R76 ;  /* 0x000000160814723c */ /* 0x040ff0000000184c */
[C---:B------:R-:W-:Y:S08]  /*6bd0*/  HMMA.16816.F32 R156, R8.reuse, R32, R156 ;  /* 0x00000020089c723c */ /* 0x040ff0000000189c */
[C---:B------:R-:W-:Y:S01]  /*6be0*/  HMMA.16816.F32 R48, R8.reuse, R34, R48 ;  /* 0x000000220830723c */ /* 0x040fe20000001830 */
[--C-:B-1----:R-:W-:Y:S01]  /*6bf0*/  FFMA.FTZ R4, R219, c[0x0][0x23c], -R2.reuse ;  /* 0x00008f00db047a23 */ /* 0x102fe20000010802 */
[----:B------:R-:W-:Y:S01]  /*6c00*/  MOV R215, R80 ;  /* 0x0000005000d77202 */ /* 0x000fe20000000f00 */
[----:B------:R-:W-:Y:S01]  /*6c10*/  FFMA.FTZ R2, R216, c[0x0][0x23c], -R2 ;  /* 0x00008f00d8027a23 */ /* 0x000fe20000010802 */
[----:B------:R-:W-:Y:S01]  /*6c20*/  MOV R225, R7 ;  /* 0x0000000700e17202 */ /* 0x000fe20000000f00 */
[----:B------:R-:W-:Y:S01]  /*6c30*/  MUFU.EX2 R210, R4 ;  /* 0x0000000400d27308 */ /* 0x000fe20000000800 */
[----:B------:R-:W-:Y:S01]  /*6c40*/  IMAD.MOV.U32 R152, RZ, RZ, R202 ;  /* 0x000000ffff987224 */ /* 0x000fe200078e00ca */
[----:B------:R-:W-:Y:S01]  /*6c50*/  MOV R214, R81 ;  /* 0x0000005100d67202 */ /* 0x000fe20000000f00 */
[----:B------:R-:W-:Y:S01]  /*6c60*/  HMMA.16816.F32 R16, R8, R18, R72 ;  /* 0x000000120810723c */ /* 0x000fe20000001848 */
[----:B------:R-:W-:Y:S01]  /*6c70*/  MOV R35, R243 ;  /* 0x000000f300237202 */ /* 0x000fe20000000f00 */
[----:B------:R-:W-:Y:S01]  /*6c80*/  IMAD.MOV.U32 R34, RZ, RZ, R242 ;  /* 0x000000ffff227224 */ /* 0x000fe200078e00f2 */
[----:B------:R-:W-:Y:S02]  /*6c90*/  LDSM.16.MT88.4 R140, [R234+0xf800] ;  /* 0x00f80000ea8c783b */ /* 0x000fe40000004200 */
[----:B------:R1:W-:Y:S01]  /*6ca0*/  MUFU.EX2 R171, R2 ;  /* 0x0000000200ab7308 */ /* 0x0003e20000000800 */
[----:B------:R-:W-:Y:S01]  /*6cb0*/  MOV R153, R203 ;  /* 0x000000cb00997202 */ /* 0x000fe20000000f00 */
[----:B------:R-:W-:Y:S01]  /*6cc0*/  LDSM.16.MT88.4 R80, [R234+0xd800] ;  /* 0x00d80000ea50783b */ /* 0x000fe20000004200 */
[----:B-1----:R-:W-:-:S05]  /*6cd0*/  FFMA.FTZ R2, R247, c[0x0][0x23c], -R0 ;  /* 0x00008f00f7027a23 */ /* 0x002fca0000010800 */
[----:B------:R1:W-:Y:S02]  /*6ce0*/  MUFU.EX2 R164, R2 ;  /* 0x0000000200a47308 */ /* 0x0003e40000000800 */
[----:B-1----:R-:W-:-:S06]  /*6cf0*/  FFMA.FTZ R2, R227, c[0x0][0x23c], -R0 ;  /* 0x00008f00e3027a23 */ /* 0x002fcc0000010800 */
[----:B------:R1:W4:Y:S02]  /*6d00*/  MUFU.EX2 R169, R2 ;  /* 0x0000000200a97308 */ /* 0x0003240000000800 */
[--C-:B-1----:R-:W-:Y:S02]  /*6d10*/  FFMA.FTZ R2, R224, c[0x0][0x23c], -R0.reuse ;  /* 0x00008f00e0027a23 */ /* 0x102fe40000010800 */
[----:B------:R-:W-:-:S04]  /*6d20*/  FFMA.FTZ R0, R217, c[0x0][0x23c], -R0 ;  /* 0x00008f00d9007a23 */ /* 0x000fc80000010800 */
[----:B------:R-:W-:Y:S08]  /*6d30*/  MUFU.EX2 R170, R2 ;  /* 0x0000000200aa7308 */ /* 0x000ff00000000800 */
[----:B------:R1:W1:Y:S02]  /*6d40*/  MUFU.EX2 R30, R0 ;  /* 0x00000000001e7308 */ /* 0x0002640000000800 */
[----:B-1----:R-:W-:Y:S01]  /*6d50*/  FFMA.FTZ R0, R221, c[0x0][0x23c], -R12 ;  /* 0x00008f00dd007a23 */ /* 0x002fe2000001080c */
[----:B------:R-:W-:Y:S01]  /*6d60*/  MOV R221, R251 ;  /* 0x000000fb00dd7202 */ /* 0x000fe20000000f00 */
[----:B------:R-:W-:Y:S01]  /*6d70*/  FADD.FTZ R2, R6, R5 ;  /* 0x0000000506027221 */ /* 0x000fe20000010000 */
[----:B------:R-:W-:-:S03]  /*6d80*/  MOV R33, R163 ;  /* 0x000000a300217202 */ /* 0x000fc60000000f00 */
[----:B------:R1:W-:Y:S01]  /*6d90*/  MUFU.EX2 R28, R0 ;  /* 0x00000000001c7308 */ /* 0x0003e20000000800 */
[----:B------:R-:W1:Y:S01]  /*6da0*/  LDSM.16.MT88.4 R4, [R235+0xf800] ;  /* 0x00f80000eb04783b */ /* 0x000e620000004200 */
[----:B------:R-:W-:Y:S01]  /*6db0*/  IMAD.MOV.U32 R154, RZ, RZ, R221 ;  /* 0x000000ffff9a7224 */ /* 0x000fe200078e00dd */
[----:B------:R-:W-:Y:S01]  /*6dc0*/  MOV R32, R161 ;  /* 0x000000a100207202 */ /* 0x000fe20000000f00 */
[----:B------:R-:W-:Y:S01]  /*6dd0*/  FADD.FTZ R8, R35, R34 ;  /* 0x0000002223087221 */ /* 0x000fe20000010000 */
[----:B---3--:R-:W-:Y:S02]  /*6de0*/  F2FP.PACK_AB R200, R209, R208 ;  /* 0x000000d0d1c8723e */ /* 0x008fe400000000ff */
[----:B----4-:R-:W-:Y:S02]  /*6df0*/  F2FP.PACK_AB R201, R169, R164 ;  /* 0x000000a4a9c9723e */ /* 0x010fe400000000ff */
[----:B------:R-:W-:Y:S02]  /*6e00*/  F2FP.PACK_AB R202, R171, R210 ;  /* 0x000000d2abca723e */ /* 0x000fe400000000ff */
[----:B------:R-:W-:-:S02]  /*6e10*/  F2FP.PACK_AB R203, R30, R170 ;  /* 0x000000aa1ecb723e */ /* 0x000fc400000000ff */
[----:B------:R-:W-:Y:S02]  /*6e20*/  MOV R217, R113 ;  /* 0x0000007100d97202 */ /* 0x000fe40000000f00 */
[----:B------:R-:W-:Y:S01]  /*6e30*/  MOV R227, R155 ;  /* 0x0000009b00e37202 */ /* 0x000fe20000000f00 */
[----:B-1----:R-:W-:Y:S01]  /*6e40*/  FFMA.FTZ R0, R246, c[0x0][0x23c], -R12 ;  /* 0x00008f00f6007a23 */ /* 0x002fe2000001080c */
[----:B------:R-:W-:Y:S01]  /*6e50*/  MOV R219, R152 ;  /* 0x0000009800db7202 */ /* 0x000fe20000000f00 */
[----:B------:R-:W-:Y:S01]  /*6e60*/  FADD.FTZ R2, R240, R2 ;  /* 0x00000002f0027221 */ /* 0x000fe20000010000 */
[----:B------:R-:W-:Y:S01]  /*6e70*/  MOV R221, R98 ;  /* 0x0000006200dd7202 */ /* 0x000fe20000000f00 */
[----:B------:R1:W3:Y:S01]  /*6e80*/  MUFU.EX2 R29, R0 ;  /* 0x00000000001d7308 */ /* 0x0002e20000000800 */
[----:B------:R-:W-:Y:S01]  /*6e90*/  IMAD.MOV.U32 R216, RZ, RZ, R153 ;  /* 0x000000ffffd87224 */ /* 0x000fe200078e0099 */
[----:B------:R-:W-:Y:S01]  /*6ea0*/  MOV R251, R187 ;  /* 0x000000bb00fb7202 */ /* 0x000fe20000000f00 */
[----:B------:R-:W-:Y:S01]  /*6eb0*/  FADD.FTZ R8, R238, R8 ;  /* 0x00000008ee087221 */ /* 0x000fe20000010000 */
[----:B------:R-:W4:Y:S01]  /*6ec0*/  LDSM.16.MT88.4 R184, [R233+0xd800] ;  /* 0x00d80000e9b8783b */ /* 0x000f220000004200 */
[----:B-1----:R-:W-:-:S04]  /*6ed0*/  FFMA.FTZ R0, R245, c[0x0][0x23c], -R12 ;  /* 0x00008f00f5007a23 */ /* 0x002fc8000001080c */
[----:B------:R1:W-:Y:S02]  /*6ee0*/  MUFU.EX2 R15, R0 ;  /* 0x00000000000f7308 */ /* 0x0003e40000000800 */
[----:B-1----:R-:W-:-:S06]  /*6ef0*/  FFMA.FTZ R0, R218, c[0x0][0x23c], -R12 ;  /* 0x00008f00da007a23 */ /* 0x002fcc000001080c */
[----:B------:R1:W1:Y:S02]  /*6f00*/  MUFU.EX2 R14, R0 ;  /* 0x00000000000e7308 */ /* 0x0002640000000800 */
[----:B-1----:R-:W-:Y:S01]  /*6f10*/  FFMA.FTZ R0, R212, c[0x0][0x23c], -R3 ;  /* 0x00008f00d4007a23 */ /* 0x002fe20000010803 */
[----:B------:R-:W-:Y:S01]  /*6f20*/  MOV R245, R162 ;  /* 0x000000a200f57202 */ /* 0x000fe20000000f00 */
[----:B------:R-:W-:Y:S01]  /*6f30*/  IMAD.MOV.U32 R218, RZ, RZ, R160 ;  /* 0x000000ffffda7224 */ /* 0x000fe200078e00a0 */
[----:B------:R-:W-:Y:S03]  /*6f40*/  HMMA.16816.F32 R156, R200, R4, R156 ;  /* 0x00000004c89c723c */ /* 0x000fe6000000189c */
[----:B------:R1:W-:Y:S01]  /*6f50*/  MUFU.EX2 R10, R0 ;  /* 0x00000000000a7308 */ /* 0x0003e20000000800 */
[----:B------:R-:W-:Y:S01]  /*6f60*/  IMAD.MOV.U32 R246, RZ, RZ, R115 ;  /* 0x000000fffff67224 */ /* 0x000fe200078e0073 */
[----:B------:R-:W-:Y:S01]  /*6f70*/  MOV R212, R97 ;  /* 0x0000006100d47202 */ /* 0x000fe20000000f00 */
[----:B-1----:R-:W-:Y:S01]  /*6f80*/  FFMA.FTZ R0, R213, c[0x0][0x23c], -R3 ;  /* 0x00008f00d5007a23 */ /* 0x002fe20000010803 */
[----:B---3--:R-:W-:Y:S01]  /*6f90*/  F2FP.PACK_AB R160, R29, R28 ;  /* 0x0000001c1da0723e */ /* 0x008fe200000000ff */
[----:B------:R-:W-:-:S03]  /*6fa0*/  IMAD.MOV.U32 R213, RZ, RZ, R96 ;  /* 0x000000ffffd57224 */ /* 0x000fc600078e0060 */
[----:B------:R1:W3:Y:S01]  /*6fb0*/  MUFU.EX2 R12, R0 ;  /* 0x00000000000c7308 */ /* 0x0002e20000000800 */
[----:B------:R-:W-:Y:S01]  /*6fc0*/  F2FP.PACK_AB R162, R14, R15 ;  /* 0x0000000f0ea2723e */ /* 0x000fe200000000ff */
[----:B------:R-:W2:Y:S01]  /*6fd0*/  LDSM.16.MT88.4 R96, [R236+0xd800] ;  /* 0x00d80000ec60783b */ /* 0x000ea20000004200 */
[--C-:B-1----:R-:W-:Y:S02]  /*6fe0*/  FFMA.FTZ R0, R252, c[0x0][0x23c], -R3.reuse ;  /* 0x00008f00fc007a23 */ /* 0x102fe40000010803 */
[----:B------:R-:W-:-:S03]  /*6ff0*/  FFMA.FTZ R3, R226, c[0x0][0x23c], -R3 ;  /* 0x00008f00e2037a23 */ /* 0x000fc60000010803 */
[----:B------:R1:W-:Y:S02]  /*7000*/  MUFU.EX2 R11, R0 ;  /* 0x00000000000b7308 */ /* 0x0003e40000000800 */
[----:B-1----:R-:W-:-:S06]  /*7010*/  FADD.FTZ R0, R154, R13 ;  /* 0x0000000d9a007221 */ /* 0x002fcc0000010000 */
[----:B------:R-:W1:Y:S01]  /*7020*/  MUFU.EX2 R13, R3 ;  /* 0x00000003000d7308 */ /* 0x000e620000000800 */
[----:B---3--:R-:W-:Y:S02]  /*7030*/  F2FP.PACK_AB R161, R12, R10 ;  /* 0x0000000a0ca1723e */ /* 0x008fe400000000ff */
[----:B------:R-:W-:Y:S02]  /*7040*/  MOV R35, R218 ;  /* 0x000000da00237202 */ /* 0x000fe40000000f00 */
[----:B------:R-:W-:Y:S02]  /*7050*/  MOV R154, R112 ;  /* 0x00000070009a7202 */ /* 0x000fe40000000f00 */
[----:B------:R-:W-:Y:S01]  /*7060*/  MOV R112, R114 ;  /* 0x0000007200707202 */ /* 0x000fe20000000f00 */
[----:B------:R-:W-:Y:S01]  /*7070*/  IMAD.MOV.U32 R114, RZ, RZ, R165 ;  /* 0x000000ffff727224 */ /* 0x000fe200078e00a5 */
[----:B------:R-:W-:Y:S01]  /*7080*/  MOV R218, R232 ;  /* 0x000000e800da7202 */ /* 0x000fe20000000f00 */
[----:B--2---:R-:W-:Y:S01]  /*7090*/  FADD.FTZ R9, R244, R166 ;  /* 0x000000a6f4097221 */ /* 0x004fe20000010000 */
[----:B-1----:R-:W-:Y:S01]  /*70a0*/  F2FP.PACK_AB R163, R13, R11 ;  /* 0x0000000b0da3723e */ /* 0x002fe200000000ff */
[----:B------:R-:W-:-:S02]  /*70b0*/  FADD.FTZ R3, R241, R0 ;  /* 0x00000000f1037221 */ /* 0x000fc40000010000 */
[----:B------:R-:W-:Y:S01]  /*70c0*/  FADD.FTZ R2, R35, R2 ;  /* 0x0000000223027221 */ /* 0x000fe20000010000 */
[----:B------:R-:W-:Y:S01]  /*70d0*/  MOV R247, R154 ;  /* 0x0000009a00f77202 */ /* 0x000fe20000000f00 */
[----:B------:R-:W-:Y:S01]  /*70e0*/  FADD.FTZ R0, R239, R9 ;  /* 0x00000009ef007221 */ /* 0x000fe20000010000 */
[----:B------:R-:W-:Y:S01]  /*70f0*/  MOV R31, R114 ;  /* 0x00000072001f7202 */ /* 0x000fe20000000f00 */
[----:B------:R-:W-:Y:S01]  /*7100*/  FADD.FTZ R3, R237, R3 ;  /* 0x00000003ed037221 */ /* 0x000fe20000010000 */
[----:B------:R-:W-:Y:S01]  /*7110*/  HMMA.16816.F32 R196, R160, R4, R196 ;  /* 0x00000004a0c4723c */ /* 0x000fe200000018c4 */
[----:B------:R-:W-:Y:S01]  /*7120*/  FADD.FTZ R0, R27, R0 ;  /* 0x000000001b007221 */ /* 0x000fe20000010000 */
[----:B------:R-:W-:Y:S01]  /*7130*/  LDSM.16.MT88.4 R152, [R236+0xf800] ;  /* 0x00f80000ec98783b */ /* 0x000fe20000004200 */
[----:B------:R-:W-:Y:S02]  /*7140*/  FADD.FTZ R3, R25, R3 ;  /* 0x0000000319037221 */ /* 0x000fe40000010000 */
[----:B------:R-:W-:Y:S01]  /*7150*/  FADD.FTZ R2, R24, R2 ;  /* 0x0000000218027221 */ /* 0x000fe20000010000 */
[----:B------:R1:W5:Y:S01]  /*7160*/  LDL.LU R165, [R1+0x90] ;  /* 0x0000900001a57983 */ /* 0x0003620000300800 */
[----:B------:R-:W-:-:S02]  /*7170*/  FADD.FTZ R4, R26, R8 ;  /* 0x000000081a047221 */ /* 0x000fc40000010000 */
[----:B------:R-:W-:Y:S01]  /*7180*/  FADD.FTZ R0, R218, R0 ;  /* 0x00000000da007221 */ /* 0x000fe20000010000 */
[----:B------:R1:W5:Y:S01]  /*7190*/  LDL.LU R166, [R1+0x8c] ;  /* 0x00008c0001a67983 */ /* 0x0003620000300800 */
[----:B------:R-:W-:Y:S02]  /*71a0*/  FADD.FTZ R4, R245, R4 ;  /* 0x00000004f5047221 */ /* 0x000fe40000010000 */
[----:B------:R-:W-:Y:S01]  /*71b0*/  FADD.FTZ R3, R32, R3 ;  /* 0x0000000320037221 */ /* 0x000fe20000010000 */
[----:B------:R1:W5:Y:S01]  /*71c0*/  LDL.LU R244, [R1+0x88] ;  /* 0x0000880001f47983 */ /* 0x0003620000300800 */
[----:B------:R-:W-:Y:S02]  /*71d0*/  IMAD.MOV.U32 R224, RZ, RZ, R112 ;  /* 0x000000ffffe07224 */ /* 0x000fe400078e0070 */
[----:B------:R-:W-:Y:S01]  /*71e0*/  FADD.FTZ R2, R33, R2 ;  /* 0x0000000221027221 */ /* 0x000fe20000010000 */
[----:B------:R-:W2:Y:S01]  /*71f0*/  LDSM.16.MT88.4 R112, [R235+0xd800] ;  /* 0x00d80000eb70783b */ /* 0x000ea20000004200 */
        /* <DEDUP_REMOVED lines=53> */
[----:B------:R-:W-:Y:S01]  /*7550*/  FADD.FTZ R2, R14, R2 ;  /* 0x000000020e027221 */ /* 0x000fe20000010000 */
[----:B------:R1:W-:Y:S04]  /*7560*/  STL [R1+0x14], R4 ;  /* 0x0000140401007387 */ /* 0x0003e80000100800 */
[----:B------:R1:W-:Y:S04]  /*7570*/  STL [R1+0x18], R3 ;  /* 0x0000180301007387 */ /* 0x0003e80000100800 */
[----:B------:R1:W-:Y:S04]  /*7580*/  STL [R1+0x20], R0 ;  /* 0x0000200001007387 */ /* 0x0003e80000100800 */
[----:B------:R1:W-:Y:S01]  /*7590*/  STL [R1+0x1c], R2 ;  /* 0x00001c0201007387 */ /* 0x0003e20000100800 */
[-C--:B----4-:R-:W-:Y:S08]  /*75a0*/  HMMA.16816.F32 R176, R200, R184.reuse, R176 ;  /* 0x000000b8c8b0723c */ /* 0x090ff000000018b0 */
        /* <DEDUP_REMOVED lines=8> */
[C---:B--2---:R-:W-:Y:S08]  /*7630*/  HMMA.16816.F32 R104, R160.reuse, R112, R104 ;  /* 0x00000070a068723c */ /* 0x044ff00000001868 */
        /* <DEDUP_REMOVED lines=22> */
[----:B------:R-:W3:Y:S04]  /*77a0*/  LDL R249, [R1+0x24] ;  /* 0x0000240001f97983 */ /* 0x000ee80000100800 */
[----:B------:R-:W4:Y:S01]  /*77b0*/  LDL.64 R250, [R1+0x48] ;  /* 0x0000480001fa7983 */ /* 0x000f220000100a00 */
[----:B------:R-:W-:Y:S01]  /*77c0*/  UIADD3 UR6, UR8, -0x2, URZ ;  /* 0xfffffffe08067890 */ /* 0x000fe2000fffe03f */
[----:B------:R-:W-:-:S04]  /*77d0*/  DEPBAR.LE SB0, 0x0 ;  /* 0x000080000000791a */ /* 0x000fc80000000000 */
[----:B------:R-:W-:Y:S01]  /*77e0*/  USHF.R.S32.HI UR12, URZ, 0x1f, UR6 ;  /* 0x0000001f3f0c7899 */ /* 0x000fe20008011406 */
[----:B------:R-:W-:Y:S01]  /*77f0*/  IMAD.U32 R2, RZ, RZ, UR6 ;  /* 0x00000006ff027e24 */ /* 0x000fe2000f8e00ff */
[----:B------:R-:W-:Y:S02]  /*7800*/  UIMAD UR7, UR22, UR6, URZ ;  /* 0x00000006160772a4 */ /* 0x000fe4000f8e023f */
[----:B------:R-:W-:Y:S02]  /*7810*/  UIADD3 UR21, UR8, -0x2, URZ ;  /* 0xfffffffe08157890 */ /* 0x000fe4000fffe03f */
[----:B------:R-:W-:Y:S02]  /*7820*/  UIMAD UR7, UR12, UR5, UR7 ;  /* 0x000000050c0772a4 */ /* 0x000fe4000f8e0207 */
[----:B------:R-:W-:Y:S01]  /*7830*/  UISETP.GE.AND UP0, UPT, UR8, 0x3, UPT ;  /* 0x000000030800788c */ /* 0x000fe2000bf06270 */
[----:B------:R-:W-:Y:S01]  /*7840*/  BAR.SYNC.DEFER_BLOCKING 0x0 ;  /* 0x0000000000007b1d */ /* 0x000fe20000010000 */
[----:B--2---:R-:W-:-:S02]  /*7850*/  ISETP.GE.AND P3, PT, R230, c[0x0][0x220], PT ;  /* 0x00008800e6007a0c */ /* 0x004fc40003f66270 */
        /* <DEDUP_REMOVED lines=33> */
[----:B------:R-:W-:Y:S01]  /*7a70*/  @!P3 LEA R8, P4, R2, c[0x0][0x170], 0x1 ;  /* 0x00005c000208ba11 */ /* 0x000fe200078808ff */
[----:B------:R-:W-:Y:S01]  /*7a80*/  @P2 STS.128 [R244+0xe800], RZ ;  /* 0x00e800fff4002388 */ /* 0x000fe20000000c00 */
[C-C-:B------:R-:W-:Y:S02]  /*7a90*/  @!P3 LEA.HI.X R11, R0.reuse, c[0x0][0x174], R3.reuse, 0x1, P5 ;  /* 0x00005d00000bba11 */ /* 0x140fe400028f0c03 */
[----:B------:R-:W-:Y:S01]  /*7aa0*/  @!P2 LEA.HI.X R7, R0, c[0x0][0x174], R3, 0x1, P1 ;  /* 0x00005d000007aa11 */ /* 0x000fe200008f0c03 */
[----:B------:R-:W-:Y:S01]  /*7ab0*/  @!PT LDS RZ, [RZ] ;  /* 0x00000000fffff984 */ /* 0x000fe20000000800 */
[----:B------:R-:W-:Y:S01]  /*7ac0*/  @!PT LDS RZ, [RZ] ;  /* 0x00000000fffff984 */ /* 0x000fe20000000800 */
[----:B------:R-:W-:Y:S01]  /*7ad0*/  @!PT LDS RZ, [RZ] ;  /* 0x00000000fffff984 */ /* 0x000fe20000000800 */
[----:B------:R3:W-:Y:S01]  /*7ae0*/  @!P2 LDGSTS.E.BYPASS.LTC128B.128 [R244+0xe800], [R12.64+0x80] ;  /* 0x0e8000800cf4afae */ /* 0x0007e2000b901d52 */
[----:B-1----:R-:W-:-:S03]  /*7af0*/  IADD3.X R5, R3, UR9, RZ, P0, !PT ;  /* 0x0000000903057c10 */ /* 0x002fc600087fe4ff */
[----:B------:R-:W-:Y:S01]  /*7b00*/  @P3 STS.128 [R244+0xd000], RZ ;  /* 0x00d000fff4003388 */ /* 0x000fe20000000c00 */
[C---:B------:R-:W-:Y:S02]  /*7b10*/  @!P2 LEA R4, P0, R2.reuse, c[0x0][0x170], 0x1 ;  /* 0x00005c000204aa11 */ /* 0x040fe400078008ff */
[C-C-:B------:R-:W-:Y:S01]  /*7b20*/  @!P3 LEA.HI.X R9, R2.reuse, c[0x0][0x174], R5.reuse, 0x1, P4 ;  /* 0x00005d000209ba11 */ /* 0x140fe200020f0c05 */
[----:B------:R-:W-:Y:S01]  /*7b30*/  @!PT LDS RZ, [RZ] ;  /* 0x00000000fffff984 */ /* 0x000fe20000000800 */
[----:B------:R-:W-:Y:S01]  /*7b40*/  @!PT LDS RZ, [RZ] ;  /* 0x00000000fffff984 */ /* 0x000fe20000000800 */
[----:B------:R-:W-:Y:S01]  /*7b50*/  @!PT LDS RZ, [RZ] ;  /* 0x00000000fffff984 */ /* 0x000fe20000000800 */
[----:B------:R1:W-:Y:S01]  /*7b60*/  @!P3 LDGSTS.E.BYPASS.LTC128B.128 [R244+0xd000], [R10.64] ;  /* 0x0d0000000af4bfae */ /* 0x0003e2000b901d52 */
[----:B------:R-:W-:-:S03]  /*7b70*/  @!P2 LEA.HI.X R5, R2, c[0x0][0x174], R5, 0x1, P0 ;  /* 0x00005d000205aa11 */ /* 0x000fc600000f0c05 */
        /* <DEDUP_REMOVED lines=35> */
[----:B------:R-:W-:Y:S01]  /*7db0*/  IMAD.MOV.U32 R164, RZ, RZ, R52 ;  /* 0x000000ffffa47224 */ /* 0x000fe200078e0034 */
[----:B------:R-:W-:Y:S01]  /*7dc0*/  MOV R2, R54 ;  /* 0x0000003600027202 */ /* 0x000fe20000000f00 */
[----:B------:R-:W-:-:S02]  /*7dd0*/  IMAD.MOV.U32 R3, RZ, RZ, R53 ;  /* 0x000000ffff037224 */ /* 0x000fc400078e0035 */
[----:B------:R-:W-:-:S03]  /*7de0*/  IMAD.MOV.U32 R0, RZ, RZ, R55 ;  /* 0x000000ffff007224 */ /* 0x000fc600078e0037 */
        /* <DEDUP_REMOVED lines=12> */
[----:B------:R-:W-:Y:S02]  /*7eb0*/  IMAD.MOV.U32 R245, RZ, RZ, R52 ;  /* 0x000000fffff57224 */ /* 0x000fe400078e0034 */
[----:B------:R-:W-:Y:S02]  /*7ec0*/  IMAD.MOV.U32 R171, RZ, RZ, R53 ;  /* 0x000000ffffab7224 */ /* 0x000fe400078e0035 */
[----:B------:R-:W-:-:S02]  /*7ed0*/  IMAD.MOV.U32 R170, RZ, RZ, R54 ;  /* 0x000000ffffaa7224 */ /* 0x000fc400078e0036 */
[----:B------:R-:W-:Y:S01]  /*7ee0*/  IMAD.MOV.U32 R169, RZ, RZ, R55 ;  /* 0x000000ffffa97224 */ /* 0x000fe200078e0037 */
[----:B---3--:R-:W-:Y:S08]  /*7ef0*/  HMMA.16816.F32 R56, R12, R32, RZ ;  /* 0x000000200c38723c */ /* 0x008ff000000018ff */
[----:B------:R-:W-:Y:S08]  /*7f00*/  HMMA.16816.F32 R220, R4, R44, R60 ;  /* 0x0000002c04dc723c */ /* 0x000ff0000000183c */
[----:B------:R-:W-:Y:S01]  /*7f10*/  HMMA.16816.F32 R52, R12, R28, RZ ;  /* 0x0000001c0c34723c */ /* 0x000fe200000018ff */
[----:B------:R-:W-:Y:S01]  /*7f20*/  MOV R211, R212 ;  /* 0x000000d400d37202 */ /* 0x000fe20000000f00 */
[----:B------:R-:W-:-:S02]  /*7f30*/  IMAD.MOV.U32 R210, RZ, RZ, R213 ;  /* 0x000000ffffd27224 */ /* 0x000fc400078e00d5 */
[----:B------:R-:W-:Y:S02]  /*7f40*/  IMAD.MOV.U32 R209, RZ, RZ, R214 ;  /* 0x000000ffffd17224 */ /* 0x000fe400078e00d6 */
[----:B------:R-:W-:Y:S02]  /*7f50*/  IMAD.MOV.U32 R208, RZ, RZ, R215 ;  /* 0x000000ffffd07224 */ /* 0x000fe400078e00d7 */
[C---:B------:R-:W-:Y:S08]  /*7f60*/  HMMA.16816.F32 R60, R12.reuse, R36, RZ ;  /* 0x000000240c3c723c */ /* 0x040ff000000018ff */
[C---:B------:R-:W-:Y:S08]  /*7f70*/  HMMA.16816.F32 R4, R12.reuse, R20, RZ ;  /* 0x000000140c04723c */ /* 0x040ff000000018ff */
[C---:B------:R-:W-:Y:S08]  /*7f80*/  HMMA.16816.F32 R36, R12.reuse, R38, RZ ;  /* 0x000000260c24723c */ /* 0x040ff000000018ff */
[----:B------:R-:W-:Y:S08]  /*7f90*/  HMMA.16816.F32 R28, R12, R30, RZ ;  /* 0x0000001e0c1c723c */ /* 0x000ff000000018ff */
[----:B-1----:R-:W-:Y:S07]  /*7fa0*/  HMMA.16816.F32 R212, R8, R48, R56 ;  /* 0x0000003008d4723c */ /* 0x002fee0000001838 */
[----:B------:R-:W-:Y:S01]  /*7fb0*/  MOV R56, R211 ;  /* 0x000000d300387202 */ /* 0x000fe20000000f00 */
[----:B------:R-:W-:Y:S01]  /*7fc0*/  IMAD.MOV.U32 R57, RZ, RZ, R210 ;  /* 0x000000ffff397224 */ /* 0x000fe200078e00d2 */
[----:B------:R-:W-:Y:S01]  /*7fd0*/  HMMA.16816.F32 R64, R12, R34, RZ ;  /* 0x000000220c40723c */ /* 0x000fe200000018ff */
[----:B------:R-:W-:-:S02]  /*7fe0*/  IMAD.MOV.U32 R58, RZ, RZ, R209 ;  /* 0x000000ffff3a7224 */ /* 0x000fc400078e00d1 */
        /* <DEDUP_REMOVED lines=8> */
[----:B------:R-:W-:-:S05]  /*8070*/  IMAD.MOV.U32 R45, RZ, RZ, R3 ;  /* 0x000000ffff2d7224 */ /* 0x000fca00078e0003 */
[C---:B------:R-:W-:Y:S01]  /*8080*/  HMMA.16816.F32 R248, R8.reuse, R40, R4 ;  /* 0x0000002808f8723c */ /* 0x040fe20000001804 */
[----:B------:R-:W-:Y:S07]  /*8090*/  LDSM.16.M88.4 R4, [R243+0x2000] ;  /* 0x00200000f304783b */ /* 0x000fee0000000200 */
        /* <DEDUP_REMOVED lines=9> */
[----:B------:R-:W-:Y:S02]  /*8130*/  IMAD.MOV.U32 R64, RZ, RZ, R245 ;  /* 0x000000ffff407224 */ /* 0x000fe400078e00f5 */
[----:B------:R-:W-:Y:S02]  /*8140*/  IMAD.MOV.U32 R65, RZ, RZ, R171 ;  /* 0x000000ffff417224 */ /* 0x000fe400078e00ab */
[----:B------:R-:W-:-:S02]  /*8150*/  IMAD.MOV.U32 R66, RZ, RZ, R170 ;  /* 0x000000ffff427224 */ /* 0x000fc400078e00aa */
[----:B------:R-:W-:-:S03]  /*8160*/  IMAD.MOV.U32 R67, RZ, RZ, R169 ;  /* 0x000000ffff437224 */ /* 0x000fc600078e00a9 */
        /* <DEDUP_REMOVED lines=8> */
[----:B------:R-:W-:Y:S01]  /*81f0*/  MOV R247, R218 ;  /* 0x000000da00f77202 */ /* 0x000fe20000000f00 */
[----:B------:R-:W-:Y:S01]  /*8200*/  IMAD.MOV.U32 R252, RZ, RZ, R217 ;  /* 0x000000fffffc7224 */ /* 0x000fe200078e00d9 */
[----:B----4-:R-:W-:Y:S01]  /*8210*/  HMMA.16816.F32 R220, R4, R20, R220 ;  /* 0x0000001404dc723c */ /* 0x010fe200000018dc */
[----:B------:R-:W-:-:S07]  /*8220*/  IMAD.MOV.U32 R246, RZ, RZ, R219 ;  /* 0x000000fffff67224 */ /* 0x000fce00078e00db */
[C---:B------:R-:W-:Y:S08]  /*8230*/  HMMA.16816.F32 R216, R4.reuse, R22, R64 ;  /* 0x0000001604d8723c */ /* 0x040ff00000001840 */
[C---:B------:R-:W-:Y:S08]  /*8240*/  HMMA.16816.F32 R52, R4.reuse, R8, R52 ;  /* 0x000000080434723c */ /* 0x040ff00000001834 */
[----:B------:R-:W-:Y:S08]  /*8250*/  HMMA.16816.F32 R44, R4, R10, R44 ;  /* 0x0000000a042c723c */ /* 0x000ff0000000182c */
[----:B------:R-:W-:Y:S01]  /*8260*/  IMAD.MOV.U32 R67, RZ, RZ, R216 ;  /* 0x000000ffff437224 */ /* 0x000fe200078e00d8 */
[----:B------:R-:W-:Y:S01]  /*8270*/  HMMA.16816.F32 R60, R12, R22, R60 ;  /* 0x000000160c3c723c */ /* 0x000fe2000000183c */
[----:B------:R-:W-:-:S02]  /*8280*/  IMAD.MOV.U32 R66, RZ, RZ, R217 ;  /* 0x000000ffff427224 */ /* 0x000fc400078e00d9 */
[----:B------:R-:W-:Y:S02]  /*8290*/  IMAD.MOV.U32 R65, RZ, RZ, R218 ;  /* 0x000000ffff417224 */ /* 0x000fe400078e00da */
[----:B------:R-:W-:-:S03]  /*82a0*/  IMAD.MOV.U32 R64, RZ, RZ, R219 ;  /* 0x000000ffff407224 */ /* 0x000fc600078e00db */
[----:B------:R-:W-:Y:S08]  /*82b0*/  HMMA.16816.F32 R216, R4, R30, R224 ;  /* 0x0000001e04d8723c */ /* 0x000ff000000018e0 */
[C---:B------:R-:W-:Y:S08]  /*82c0*/  HMMA.16816.F32 R224, R12.reuse, R8, R212 ;  /* 0x000000080ce0723c */ /* 0x040ff000000018d4 */
[----:B------:R-:W-:Y:S01]  /*82d0*/  HMMA.16816.F32 R212, R12, R20, R208 ;  /* 0x000000140cd4723c */ /* 0x000fe200000018d0 */
[----:B------:R-:W-:-:S02]  /*82e0*/  IMAD.MOV.U32 R171, RZ, RZ, R60 ;  /* 0x000000ffffab7224 */ /* 0x000fc400078e003c */
[----:B------:R-:W-:Y:S02]  /*82f0*/  IMAD.MOV.U32 R170, RZ, RZ, R61 ;  /* 0x000000ffffaa7224 */ /* 0x000fe400078e003d */
[----:B------:R-:W-:-:S03]  /*8300*/  IMAD.MOV.U32 R169, RZ, RZ, R62 ;  /* 0x000000ffffa97224 */ /* 0x000fc600078e003e */
[----:B------:R-:W-:Y:S01]  /*8310*/  MOV R4, R216 ;  /* 0x000000d800047202 */ /* 0x000fe20000000f00 */
[----:B------:R-:W-:Y:S01]  /*8320*/  HMMA.16816.F32 R20, R12, R28, R248 ;  /* 0x0000001c0c14723c */ /* 0x000fe200000018f8 */
[----:B------:R-:W-:Y:S02]  /*8330*/  IMAD.MOV.U32 R3, RZ, RZ, R217 ;  /* 0x000000ffff037224 */ /* 0x000fe400078e00d9 */
[----:B------:R-:W-:Y:S02]  /*8340*/  IMAD.MOV.U32 R2, RZ, RZ, R218 ;  /* 0x000000ffff027224 */ /* 0x000fe400078e00da */
[----:B------:R-:W-:-:S03]  /*8350*/  IMAD.MOV.U32 R0, RZ, RZ, R219 ;  /* 0x000000ffff007224 */ /* 0x000fc600078e00db */
[C---:B------:R-:W-:Y:S07]  /*8360*/  HMMA.16816.F32 R228, R12.reuse, R18, R204 ;  /* 0x000000120ce4723c */ /* 0x040fee00000018cc */
[----:B------:R-:W-:Y:S01]  /*8370*/  IMAD.MOV.U32 R207, RZ, RZ, R16 ;  /* 0x000000ffffcf7224 */ /* 0x000fe200078e0010 */
[C---:B------:R-:W-:Y:S01]  /*8380*/  HMMA.16816.F32 R216, R12.reuse, R10, R48 ;  /* 0x0000000a0cd8723c */ /* 0x040fe20000001830 */
[----:B------:R-:W-:Y:S04]  /*8390*/  LDSM.16.M88.4 R16, [R237] ;  /* 0x00000000ed10783b */ /* 0x000fe80000000200 */
[----:B------:R-:W-:Y:S02]  /*83a0*/  LDSM.16.M88.4 R8, [R242] ;  /* 0x00000000f208783b */ /* 0x000fe40000000200 */
[----:B------:R-:W-:Y:S01]  /*83b0*/  IMAD.MOV.U32 R48, RZ, RZ, R4 ;  /* 0x000000ffff307224 */ /* 0x000fe200078e0004 */
[----:B------:R-:W-:Y:S01]  /*83c0*/  MOV R49, R3 ;  /* 0x0000000300317202 */ /* 0x000fe20000000f00 */
[----:B------:R-:W1:Y:S01]  /*83d0*/  LDSM.16.M88.4 R4, [R242+0x2000] ;  /* 0x00200000f204783b */ /* 0x000e620000000200 */
[----:B------:R-:W-:Y:S01]  /*83e0*/  IMAD.MOV.U32 R50, RZ, RZ, R2 ;  /* 0x000000ffff327224 */ /* 0x000fe200078e0002 */
[----:B------:R-:W-:Y:S01]  /*83f0*/  HMMA.16816.F32 R208, R12, R30, R40 ;  /* 0x0000001e0cd0723c */ /* 0x000fe20000001828 */
[----:B------:R-:W-:Y:S01]  /*8400*/  IMAD.MOV.U32 R245, RZ, RZ, R20 ;  /* 0x000000fffff57224 */ /* 0x000fe200078e0014 */
[----:B------:R-:W2:Y:S01]  /*8410*/  LDSM.16.M88.4 R12, [R237+0x800] ;  /* 0x00080000ed0c783b */ /* 0x000ea20000000200 */
[----:B------:R-:W-:-:S02]  /*8420*/  IMAD.MOV.U32 R164, RZ, RZ, R21 ;  /* 0x000000ffffa47224 */ /* 0x000fc400078e0015 */
[----:B------:R-:W-:Y:S01]  /*8430*/  IMAD.MOV.U32 R3, RZ, RZ, R22 ;  /* 0x000000ffff037224 */ /* 0x000fe200078e0016 */
[----:B------:R-:W-:Y:S01]  /*8440*/  LDSM.16.M88.4 R28, [R237+0x1800] ;  /* 0x00180000ed1c783b */ /* 0x000fe20000000200 */
[----:B------:R-:W-:Y:S01]  /*8450*/  IMAD.MOV.U32 R2, RZ, RZ, R23 ;  /* 0x000000ffff027224 */ /* 0x000fe200078e0017 */
[----:B------:R-:W-:Y:S01]  /*8460*/  MOV R40, R207 ;  /* 0x000000cf00287202 */ /* 0x000fe20000000f00 */
[----:B------:R-:W-:Y:S01]  /*8470*/  IMAD.MOV.U32 R41, RZ, RZ, R252 ;  /* 0x000000ffff297224 */ /* 0x000fe200078e00fc */
[----:B------:R-:W3:Y:S01]  /*8480*/  LDSM.16.M88.4 R20, [R237+0x1000] ;  /* 0x00100000ed14783b */ /* 0x000ee20000000200 */
[----:B------:R-:W-:Y:S02]  /*8490*/  IMAD.MOV.U32 R42, RZ, RZ, R247 ;  /* 0x000000ffff2a7224 */ /* 0x000fe400078e00f7 */
[----:B------:R-:W-:Y:S02]  /*84a0*/  IMAD.MOV.U32 R43, RZ, RZ, R246 ;  /* 0x000000ffff2b7224 */ /* 0x000fe400078e00f6 */
[----:B------:R-:W-:Y:S01]  /*84b0*/  IMAD.MOV.U32 R51, RZ, RZ, R0 ;  /* 0x000000ffff337224 */ /* 0x000fe200078e0000 */
[----:B------:R-:W-:Y:S01]  /*84c0*/  MOV R0, R63 ;  /* 0x0000003f00007202 */ /* 0x000fe20000000f00 */
[C---:B-1----:R-:W-:Y:S08]  /*84d0*/  HMMA.16816.F32 R56, R4.reuse, R18, R56 ;  /* 0x000000120438723c */ /* 0x042ff00000001838 */
[C---:B------:R-:W-:Y:S07]  /*84e0*/  HMMA.16816.F32 R204, R4.reuse, R16, R36 ;  /* 0x0000001004cc723c */ /* 0x040fee0000001824 */
[----:B------:R-:W-:Y:S01]  /*84f0*/  IMAD.MOV.U32 R36, RZ, RZ, R67 ;  /* 0x000000ffff247224 */ /* 0x000fe200078e0043 */
[----:B------:R-:W-:Y:S01]  /*8500*/  MOV R37, R66 ;  /* 0x0000004200257202 */ /* 0x000fe20000000f00 */
[----:B------:R-:W-:Y:S01]  /*8510*/  IMAD.MOV.U32 R38, RZ, RZ, R65 ;  /* 0x000000ffff267224 */ /* 0x000fe200078e0041 */
[----:B--2---:R-:W-:Y:S01]  /*8520*/  HMMA.16816.F32 R248, R4, R12, R52 ;  /* 0x0000000c04f8723c */ /* 0x004fe20000001834 */
[----:B------:R-:W-:-:S07]  /*8530*/  IMAD.MOV.U32 R39, RZ, RZ, R64 ;  /* 0x000000ffff277224 */ /* 0x000fce00078e0040 */
[C---:B---3--:R-:W-:Y:S08]  /*8540*/  HMMA.16816.F32 R52, R4.reuse, R22, R36 ;  /* 0x000000160434723c */ /* 0x048ff00000001824 */
[----:B------:R-:W-:Y:S08]  /*8550*/  HMMA.16816.F32 R36, R4, R28, R40 ;  /* 0x0000001c0424723c */ /* 0x000ff00000001828 */
[----:B------:R-:W-:Y:S07]  /*8560*/  HMMA.16816.F32 R64, R8, R16, R32 ;  /* 0x000000100840723c */ /* 0x000fee0000001820 */
[----:B------:R-:W-:Y:S01]  /*8570*/  MOV R17, R58 ;  /* 0x0000003a00117202 */ /* 0x000fe20000000f00 */
[----:B------:R-:W-:Y:S01]  /*8580*/  IMAD.MOV.U32 R16, RZ, RZ, R59 ;  /* 0x000000ffff107224 */ /* 0x000fe200078e003b */
[----:B------:R-:W-:Y:S01]  /*8590*/  HMMA.16816.F32 R60, R4, R14, R44 ;  /* 0x0000000e043c723c */ /* 0x000fe2000000182c */
[----:B------:R-:W-:-:S02]  /*85a0*/  IMAD.MOV.U32 R33, RZ, RZ, R56 ;  /* 0x000000ffff217224 */ /* 0x000fc400078e0038 */
[----:B------:R-:W-:-:S05]  /*85b0*/  IMAD.MOV.U32 R32, RZ, RZ, R57 ;  /* 0x000000ffff207224 */ /* 0x000fca00078e0039 */
[----:B------:R-:W-:Y:S07]  /*85c0*/  HMMA.16816.F32 R44, R8, R18, R228 ;  /* 0x00000012082c723c */ /* 0x000fee00000018e4 */
[----:B------:R-:W-:Y:S01]  /*85d0*/  IMAD.MOV.U32 R230, RZ, RZ, R17 ;  /* 0x000000ffffe67224 */ /* 0x000fe200078e0011 */
[----:B------:R-:W-:Y:S01]  /*85e0*/  HMMA.16816.F32 R56, R4, R20, R220 ;  /* 0x000000140438723c */ /* 0x000fe200000018dc */
[----:B------:R-:W-:Y:S01]  /*85f0*/  IMAD.MOV.U32 R231, RZ, RZ, R16 ;  /* 0x000000ffffe77224 */ /* 0x000fe200078e0010 */
[----:B------:R-:W-:Y:S01]  /*8600*/  MOV R228, R33 ;  /* 0x0000002100e47202 */ /* 0x000fe20000000f00 */
[----:B------:R-:W-:Y:S01]  /*8610*/  LDSM.16.M88.4 R16, [R232+0xa000] ;  /* 0x00a00000e810783b */ /* 0x000fe20000000200 */
[----:B------:R-:W-:-:S03]  /*8620*/  IMAD.MOV.U32 R229, RZ, RZ, R32 ;  /* 0x000000ffffe57224 */ /* 0x000fc600078e0020 */
[----:B------:R-:W-:Y:S01]  /*8630*/  IMAD.MOV.U32 R220, RZ, RZ, R171 ;  /* 0x000000ffffdc7224 */ /* 0x000fe200078e00ab */
[----:B------:R-:W-:Y:S01]  /*8640*/  HMMA.16816.F32 R48, R4, R30, R48 ;  /* 0x0000001e0430723c */ /* 0x000fe20000001830 */
[----:B------:R-:W1:Y:S01]  /*8650*/  LDSM.16.M88.4 R4, [R240+0x6000] ;  /* 0x00600000f004783b */ /* 0x000e620000000200 */
[----:B------:R-:W-:Y:S01]  /*8660*/  IMAD.MOV.U32 R221, RZ, RZ, R170 ;  /* 0x000000ffffdd7224 */ /* 0x000fe200078e00aa */
[----:B------:R-:W-:Y:S01]  /*8670*/  MOV R223, R0 ;  /* 0x0000000000df7202 */ /* 0x000fe20000000f00 */
[----:B------:R-:W-:Y:S02]  /*8680*/  IMAD.MOV.U32 R222, RZ, RZ, R169 ;  /* 0x000000ffffde7224 */ /* 0x000fe400078e00a9 */
[----:B------:R-:W-:Y:S02]  /*8690*/  IMAD.MOV.U32 R171, RZ, RZ, R36 ;  /* 0x000000ffffab7224 */ /* 0x000fe400078e0024 */
[----:B------:R-:W-:Y:S01]  /*86a0*/  HMMA.16816.F32 R40, R8, R12, R224 ;  /* 0x0000000c0828723c */ /* 0x000fe200000018e0 */
[----:B------:R-:W-:-:S02]  /*86b0*/  IMAD.MOV.U32 R170, RZ, RZ, R37 ;  /* 0x000000ffffaa7224 */ /* 0x000fc400078e0025 */
[----:B------:R-:W-:Y:S02]  /*86c0*/  IMAD.MOV.U32 R169, RZ, RZ, R38 ;  /* 0x000000ffffa97224 */ /* 0x000fe400078e0026 */
[----:B------:R-:W-:Y:S02]  /*86d0*/  IMAD.MOV.U32 R0, RZ, RZ, R39 ;  /* 0x000000ffff007224 */ /* 0x000fe400078e0027 */
[----:B------:R-:W-:Y:S01]  /*86e0*/  IMAD.MOV.U32 R224, RZ, RZ, R245 ;  /* 0x000000ffffe07224 */ /* 0x000fe200078e00f5 */
[----:B------:R-:W-:Y:S01]  /*86f0*/  MOV R225, R164 ;  /* 0x000000a400e17202 */ /* 0x000fe20000000f00 */
[----:B------:R-:W-:Y:S01]  /*8700*/  IMAD.MOV.U32 R226, RZ, RZ, R3 ;  /* 0x000000ffffe27224 */ /* 0x000fe200078e0003 */
[C---:B------:R-:W-:Y:S01]  /*8710*/  HMMA.16816.F32 R32, R8.reuse, R14, R216 ;  /* 0x0000000e0820723c */ /* 0x040fe200000018d8 */
[----:B------:R-:W-:Y:S01]  /*8720*/  IMAD.MOV.U32 R227, RZ, RZ, R2 ;  /* 0x000000ffffe37224 */ /* 0x000fe200078e0002 */
[----:B------:R-:W2:Y:S06]  /*8730*/  LDSM.16.M88.4 R12, [R240+0x4000] ;  /* 0x00400000f00c783b */ /* 0x000eac0000000200 */
[C---:B------:R-:W-:Y:S08]  /*8740*/  HMMA.16816.F32 R36, R8.reuse, R20, R212 ;  /* 0x000000140824723c */ /* 0x040ff000000018d4 */
[C---:B------:R-:W-:Y:S01]  /*8750*/  HMMA.16816.F32 R220, R8.reuse, R22, R220 ;  /* 0x0000001608dc723c */ /* 0x040fe200000018dc */
[----:B------:R-:W3:Y:S07]  /*8760*/  LDSM.16.M88.4 R20, [R232+0xb000] ;  /* 0x00b00000e814783b */ /* 0x000eee0000000200 */
[C---:B------:R-:W-:Y:S08]  /*8770*/  HMMA.16816.F32 R212, R8.reuse, R28, R224 ;  /* 0x0000001c08d4723c */ /* 0x040ff000000018e0 */
[----:B------:R-:W-:Y:S01]  /*8780*/  HMMA.16816.F32 R216, R8, R30, R208 ;  /* 0x0000001e08d8723c */ /* 0x000fe200000018d0 */
[----:B------:R-:W4:Y:S04]  /*8790*/  LDSM.16.M88.4 R8, [R232+0xa800] ;  /* 0x00a80000e808783b */ /* 0x000f280000000200 */
[----:B------:R-:W4:Y:S02]  /*87a0*/  LDSM.16.M88.4 R28, [R232+0xb800] ;  /* 0x00b80000e81c783b */ /* 0x000f240000000200 */
[----:B------:R-:W-:Y:S01]  /*87b0*/  IMAD.MOV.U32 R208, RZ, RZ, R171 ;  /* 0x000000ffffd07224 */ /* 0x000fe200078e00ab */
[----:B-1----:R-:W-:Y:S01]  /*87c0*/  HMMA.16816.F32 R228, R4, R18, R228 ;  /* 0x0000001204e4723c */ /* 0x002fe200000018e4 */
[----:B------:R-:W-:Y:S01]  /*87d0*/  IMAD.MOV.U32 R209, RZ, RZ, R170 ;  /* 0x000000ffffd17224 */ /* 0x000fe200078e00aa */
[----:B------:R-:W-:Y:S01]  /*87e0*/  MOV R211, R0 ;  /* 0x0000000000d37202 */ /* 0x000fe20000000f00 */
[----:B------:R-:W-:-:S05]  /*87f0*/  IMAD.MOV.U32 R210, RZ, RZ, R169 ;  /* 0x000000ffffd27224 */ /* 0x000fca00078e00a9 */
[----:B------:R-:W-:Y:S01]  /*8800*/  IMAD.MOV.U32 R224, RZ, RZ, R212 ;  /* 0x000000ffffe07224 */ /* 0x000fe200078e00d4 */
[----:B------:R-:W-:Y:S01]  /*8810*/  MOV R3, R214 ;  /* 0x000000d600037202 */ /* 0x000fe20000000f00 */
[----:B------:R-:W-:Y:S02]  /*8820*/  IMAD.MOV.U32 R164, RZ, RZ, R213 ;  /* 0x000000ffffa47224 */ /* 0x000fe400078e00d5 */
[----:B------:R-:W-:Y:S02]  /*8830*/  IMAD.MOV.U32 R2, RZ, RZ, R215 ;  /* 0x000000ffff027224 */ /* 0x000fe400078e00d7 */
[-C--:B------:R-:W-:Y:S08]  /*8840*/  HMMA.16816.F32 R212, R4, R16.reuse, R204 ;  /* 0x0000001004d4723c */ /* 0x080ff000000018cc */
[----:B--2---:R-:W-:Y:S02]  /*8850*/  HMMA.16816.F32 R204, R12, R16, R64 ;  /* 0x000000100ccc723c */ /* 0x004fe40000001840 */
[----:B------:R-:W-:-:S02]  /*8860*/  IMAD.MOV.U32 R245, RZ, RZ, R228 ;  /* 0x000000fffff57224 */ /* 0x000fc400078e00e4 */
[----:B------:R-:W-:Y:S02]  /*8870*/  IMAD.MOV.U32 R171, RZ, RZ, R229 ;  /* 0x000000ffffab7224 */ /* 0x000fe400078e00e5 */
[----:B------:R-:W-:Y:S02]  /*8880*/  IMAD.MOV.U32 R170, RZ, RZ, R230 ;  /* 0x000000ffffaa7224 */ /* 0x000fe400078e00e6 */
[----:B------:R-:W-:Y:S01]  /*8890*/  IMAD.MOV.U32 R169, RZ, RZ, R231 ;  /* 0x000000ffffa97224 */ /* 0x000fe200078e00e7 */
[----:B---3--:R-:W-:Y:S08]  /*88a0*/  HMMA.16816.F32 R36, R12, R20, R36 ;  /* 0x000000140c24723c */ /* 0x008ff00000001824 */
[C---:B----4-:R-:W-:Y:S08]  /*88b0*/  HMMA.16816.F32 R64, R4.reuse, R8, R248 ;  /* 0x000000080440723c */ /* 0x050ff000000018f8 */
[C---:B------:R-:W-:Y:S08]  /*88c0*/  HMMA.16816.F32 R228, R4.reuse, R20, R56 ;  /* 0x0000001404e4723c */ /* 0x040ff00000001838 */
[C---:B------:R-:W-:Y:S08]  /*88d0*/  HMMA.16816.F32 R56, R4.reuse, R28, R208 ;  /* 0x0000001c0438723c */ /* 0x040ff000000018d0 */
[----:B------:R-:W-:Y:S01]  /*88e0*/  MOV R0, R64 ;  /* 0x0000004000007202 */ /* 0x000fe20000000f00 */
        /* <DEDUP_REMOVED lines=8> */
[----:B------:R-:W-:-:S04]  /*8970*/  IMAD.MOV.U32 R63, RZ, RZ, R2 ;  /* 0x000000ffff3f7224 */ /* 0x000fc800078e0002 */
[----:B------:R-:W-:Y:S01]  /*8980*/  IMAD.MOV.U32 R164, RZ, RZ, R56 ;  /* 0x000000ffffa47224 */ /* 0x000fe200078e0038 */
[----:B------:R-:W-:Y:S01]  /*8990*/  MOV R3, R57 ;  /* 0x0000003900037202 */ /* 0x000fe20000000f00 */
[----:B------:R-:W-:Y:S01]  /*89a0*/  IMAD.MOV.U32 R55, RZ, RZ, R0 ;  /* 0x000000ffff377224 */ /* 0x000fe200078e0000 */
[----:B------:R-:W-:Y:S01]  /*89b0*/  HMMA.16816.F32 R64, R4, R30, R48 ;  /* 0x0000001e0440723c */ /* 0x000fe20000001830 */
[----:B------:R-:W-:Y:S01]  /*89c0*/  IMAD.MOV.U32 R2, RZ, RZ, R58 ;  /* 0x000000ffff027224 */ /* 0x000fe200078e003a */
[----:B------:R-:W-:Y:S01]  /*89d0*/  LDSM.16.M88.4 R4, [R241+0x6000] ;  /* 0x00600000f104783b */ /* 0x000fe20000000200 */
[----:B------:R-:W-:-:S05]  /*89e0*/  IMAD.MOV.U32 R0, RZ, RZ, R59 ;  /* 0x000000ffff007224 */ /* 0x000fca00078e003b */
[C---:B------:R-:W-:Y:S01]  /*89f0*/  HMMA.16816.F32 R56, R12.reuse, R18, R44 ;  /* 0x000000120c38723c */ /* 0x040fe2000000182c */
[----:B------:R-:W1:Y:S07]  /*8a00*/  LDSM.16.M88.4 R16, [R239+0x2000] ;  /* 0x00200000ef10783b */ /* 0x000e6e0000000200 */
[C---:B------:R-:W-:Y:S08]  /*8a10*/  HMMA.16816.F32 R40, R12.reuse, R8, R40 ;  /* 0x000000080c28723c */ /* 0x040ff00000001828 */
[C---:B------:R-:W-:Y:S01]  /*8a20*/  HMMA.16816.F32 R32, R12.reuse, R10, R32 ;  /* 0x0000000a0c20723c */ /* 0x040fe20000001820 */
[----:B------:R-:W2:Y:S07]  /*8a30*/  LDSM.16.M88.4 R8, [R241+0x4000] ;  /* 0x00400000f108783b */ /* 0x000eae0000000200 */
[C---:B------:R-:W-:Y:S01]  /*8a40*/  HMMA.16816.F32 R208, R12.reuse, R22, R220 ;  /* 0x000000160cd0723c */ /* 0x040fe200000018dc */
[----:B------:R-:W3:Y:S06]  /*8a50*/  LDSM.16.M88.4 R20, [R239+0x3000] ;  /* 0x00300000ef14783b */ /* 0x000eec0000000200 */
[----:B------:R-:W-:Y:S01]  /*8a60*/  IMAD.MOV.U32 R220, RZ, RZ, R55 ;  /* 0x000000ffffdc7224 */ /* 0x000fe200078e0037 */
[C---:B------:R-:W-:Y:S01]  /*8a70*/  HMMA.16816.F32 R60, R12.reuse, R28, R60 ;  /* 0x0000001c0c3c723c */ /* 0x040fe2000000183c */
[----:B------:R-:W-:Y:S01]  /*8a80*/  IMAD.MOV.U32 R221, RZ, RZ, R252 ;  /* 0x000000ffffdd7224 */ /* 0x000fe200078e00fc */
[----:B------:R-:W-:Y:S01]  /*8a90*/  MOV R222, R247 ;  /* 0x000000f700de7202 */ /* 0x000fe20000000f00 */
[----:B------:R-:W-:Y:S01]  /*8aa0*/  IMAD.MOV.U32 R223, RZ, RZ, R246 ;  /* 0x000000ffffdf7224 */ /* 0x000fe200078e00f6 */
[----:B------:R-:W4:Y:S04]  /*8ab0*/  S2R R247, SR_TID.X ;  /* 0x0000000000f77919 */ /* 0x000f280000002100 */
[----:B------:R-:W-:Y:S01]  /*8ac0*/  HMMA.16816.F32 R52, R12, R30, R216 ;  /* 0x0000001e0c34723c */ /* 0x000fe200000018d8 */
[----:B------:R-:W3:Y:S04]  /*8ad0*/  LDSM.16.M88.4 R12, [R239+0x2800] ;  /* 0x00280000ef0c783b */ /* 0x000ee80000000200 */
[----:B------:R-:W3:Y:S02]  /*8ae0*/  LDSM.16.M88.4 R28, [R239+0x3800] ;  /* 0x00380000ef1c783b */ /* 0x000ee40000000200 */
[----:B------:R-:W-:Y:S01]  /*8af0*/  IMAD.MOV.U32 R216, RZ, RZ, R245 ;  /* 0x000000ffffd87224 */ /* 0x000fe200078e00f5 */
[----:B------:R-:W-:Y:S01]  /*8b00*/  MOV R219, R169 ;  /* 0x000000a900db7202 */ /* 0x000fe20000000f00 */
[----:B------:R-:W-:Y:S01]  /*8b10*/  IMAD.MOV.U32 R217, RZ, RZ, R171 ;  /* 0x000000ffffd97224 */ /* 0x000fe200078e00ab */
[----:B-1----:R-:W-:Y:S01]  /*8b20*/  HMMA.16816.F32 R48, R4, R16, R212 ;  /* 0x000000100430723c */ /* 0x002fe200000018d4 */
[----:B------:R-:W-:-:S07]  /*8b30*/  IMAD.MOV.U32 R218, RZ, RZ, R170 ;  /* 0x000000ffffda7224 */ /* 0x000fce00078e00aa */
[----:B--2---:R-:W-:Y:S01]  /*8b40*/  HMMA.16816.F32 R44, R8, R16, R204 ;  /* 0x00000010082c723c */ /* 0x004fe200000018cc */
[----:B----4-:R-:W-:-:S06]  /*8b50*/  IMAD.SHL.U32 R247, R247, 0x2, RZ ;  /* 0x00000002f7f77824 */ /* 0x010fcc00078e00ff */
[----:B------:R-:W-:Y:S01]  /*8b60*/  IMAD.MOV.U32 R204, RZ, RZ, R164 ;  /* 0x000000ffffcc7224 */ /* 0x000fe200078e00a4 */
[----:B------:R-:W-:Y:S01]  /*8b70*/  HMMA.16816.F32 R212, R4, R18, R216 ;  /* 0x0000001204d4723c */ /* 0x000fe200000018d8 */
[----:B------:R-:W-:Y:S01]  /*8b80*/  IMAD.MOV.U32 R205, RZ, RZ, R3 ;  /* 0x000000ffffcd7224 */ /* 0x000fe200078e0003 */
[----:B------:R-:W-:Y:S01]  /*8b90*/  LOP3.LUT R247, R247, 0x6, RZ, 0xc0, !PT ;  /* 0x00000006f7f77812 */ /* 0x000fe200078ec0ff */
[----:B------:R-:W-:Y:S02]  /*8ba0*/  IMAD.MOV.U32 R206, RZ, RZ, R2 ;  /* 0x000000ffffce7224 */ /* 0x000fe400078e0002 */
[----:B------:R-:W-:-:S03]  /*8bb0*/  IMAD.MOV.U32 R207, RZ, RZ, R0 ;  /* 0x000000ffffcf7224 */ /* 0x000fc600078e0000 */
[----:B---3--:R-:W-:Y:S08]  /*8bc0*/  HMMA.16816.F32 R36, R8, R20, R36 ;  /* 0x000000140824723c */ /* 0x008ff00000001824 */
[C---:B------:R-:W-:Y:S08]  /*8bd0*/  HMMA.16816.F32 R216, R4.reuse, R12, R220 ;  /* 0x0000000c04d8723c */ /* 0x040ff000000018dc */
[C---:B------:R-:W-:Y:S08]  /*8be0*/  HMMA.16816.F32 R204, R4.reuse, R28, R204 ;  /* 0x0000001c04cc723c */ /* 0x040ff000000018cc */
[C---:B------:R-:W-:Y:S08]  /*8bf0*/  HMMA.16816.F32 R220, R4.reuse, R22, R224 ;  /* 0x0000001604dc723c */ /* 0x040ff000000018e0 */
[----:B------:R-:W-:Y:S01]  /*8c00*/  IMAD.MOV.U32 R3, RZ, RZ, R217 ;  /* 0x000000ffff037224 */ /* 0x000fe200078e00d9 */
[----:B------:R-:W-:Y:S01]  /*8c10*/  MOV R16, R216 ;  /* 0x000000d800107202 */ /* 0x000fe20000000f00 */
[----:B------:R-:W-:Y:S01]  /*8c20*/  IMAD.MOV.U32 R2, RZ, RZ, R218 ;  /* 0x000000ffff027224 */ /* 0x000fe200078e00da */
[----:B------:R-:W-:Y:S01]  /*8c30*/  HMMA.16816.F32 R64, R4, R30, R64 ;  /* 0x0000001e0440723c */ /* 0x000fe20000001840 */
[----:B------:R-:W-:Y:S01]  /*8c40*/  IMAD.MOV.U32 R0, RZ, RZ, R219 ;  /* 0x000000ffff007224 */ /* 0x000fe200078e00db */
[----:B------:R-:W-:Y:S01]  /*8c50*/  MOV R225, R3 ;  /* 0x0000000300e17202 */ /* 0x000fe20000000f00 */
[----:B------:R-:W-:-:S02]  /*8c60*/  IMAD.MOV.U32 R226, RZ, RZ, R2 ;  /* 0x000000ffffe27224 */ /* 0x000fc400078e0002 */
[----:B------:R-:W-:Y:S01]  /*8c70*/  IMAD.MOV.U32 R227, RZ, RZ, R0 ;  /* 0x000000ffffe37224 */ /* 0x000fe200078e0000 */
[----:B------:R-:W-:Y:S01]  /*8c80*/  MOV R2, R206 ;  /* 0x000000ce00027202 */ /* 0x000fe20000000f00 */
[----:B------:R-:W-:Y:S01]  /*8c90*/  IMAD.MOV.U32 R164, RZ, RZ, R204 ;  /* 0x000000ffffa47224 */ /* 0x000fe200078e00cc */
[----:B------:R-:W-:Y:S01]  /*8ca0*/  HMMA.16816.F32 R216, R4, R14, R248 ;  /* 0x0000000e04d8723c */ /* 0x000fe200000018f8 */
[----:B------:R-:W-:Y:S02]  /*8cb0*/  IMAD.MOV.U32 R3, RZ, RZ, R205 ;  /* 0x000000ffff037224 */ /* 0x000fe400078e00cd */
[----:B------:R-:W-:Y:S02]  /*8cc0*/  IMAD.MOV.U32 R0, RZ, RZ, R207 ;  /* 0x000000ffff007224 */ /* 0x000fe400078e00cf */
[----:B------:R-:W-:-:S03]  /*8cd0*/  IMAD.MOV.U32 R224, RZ, RZ, R16 ;  /* 0x000000ffffe07224 */ /* 0x000fc600078e0010 */
[----:B------:R-:W-:Y:S01]  /*8ce0*/  HMMA.16816.F32 R204, R8, R18, R56 ;  /* 0x0000001208cc723c */ /* 0x000fe20000001838 */
[----:B------:R-:W-:Y:S07]  /*8cf0*/  LDSM.16.M88.4 R16, [R238+0xa000] ;  /* 0x00a00000ee10783b */ /* 0x000fee0000000200 */
[----:B------:R-:W-:Y:S01]  /*8d00*/  HMMA.16816.F32 R248, R4, R20, R228 ;  /* 0x0000001404f8723c */ /* 0x000fe200000018e4 */
[----:B------:R-:W1:Y:S07]  /*8d10*/  LDSM.16.M88.4 R4, [R243+0x6000] ;  /* 0x00600000f304783b */ /* 0x000e6e0000000200 */
[C---:B------:R-:W-:Y:S08]  /*8d20*/  HMMA.16816.F32 R56, R8.reuse, R12, R40 ;  /* 0x0000000c0838723c */ /* 0x040ff00000001828 */
[C---:B------:R-:W-:Y:S01]  /*8d30*/  HMMA.16816.F32 R40, R8.reuse, R14, R32 ;  /* 0x0000000e0828723c */ /* 0x040fe20000001820 */
[----:B------:R-:W2:Y:S04]  /*8d40*/  LDSM.16.M88.4 R12, [R243+0x4000] ;  /* 0x00400000f30c783b */ /* 0x000ea80000000200 */
[----:B------:R-:W-:Y:S03]  /*8d50*/  LDSM.16.M88.4 R32, [R238+0xb800] ;  /* 0x00b80000ee20783b */ /* 0x000fe60000000200 */
[C---:B------:R-:W-:Y:S08]  /*8d60*/  HMMA.16816.F32 R228, R8.reuse, R28, R60 ;  /* 0x0000001c08e4723c */ /* 0x040ff0000000183c */
[C---:B------:R-:W-:Y:S08]  /*8d70*/  HMMA.16816.F32 R208, R8.reuse, R22, R208 ;  /* 0x0000001608d0723c */ /* 0x040ff000000018d0 */
[----:B------:R-:W-:Y:S01]  /*8d80*/  HMMA.16816.F32 R60, R8, R30, R52 ;  /* 0x0000001e083c723c */ /* 0x000fe20000001834 */
[----:B------:R-:W3:Y:S04]  /*8d90*/  LDSM.16.M88.4 R8, [R238+0xa800] ;  /* 0x00a80000ee08783b */ /* 0x000ee80000000200 */
[----:B------:R-:W4:Y:S03]  /*8da0*/  LDSM.16.M88.4 R28, [R238+0xb000] ;  /* 0x00b00000ee1c783b */ /* 0x000f260000000200 */
[-C--:B-1----:R-:W-:Y:S08]  /*8db0*/  HMMA.16816.F32 R52, R4, R16.reuse, R48 ;  /* 0x000000100434723c */ /* 0x082ff00000001830 */
[----:B------:R-:W-:Y:S01]  /*8dc0*/  IMAD.MOV.U32 R23, RZ, RZ, R208 ;  /* 0x000000ffff177224 */ /* 0x000fe200078e00d0 */
[----:B------:R-:W-:Y:S01]  /*8dd0*/  MOV R20, R211 ;  /* 0x000000d300147202 */ /* 0x000fe20000000f00 */
[----:B------:R-:W-:Y:S01]  /*8de0*/  IMAD.MOV.U32 R22, RZ, RZ, R209 ;  /* 0x000000ffff167224 */ /* 0x000fe200078e00d1 */
[----:B--2---:R-:W-:Y:S01]  /*8df0*/  HMMA.16816.F32 R48, R12, R16, R44 ;  /* 0x000000100c30723c */ /* 0x004fe2000000182c */
[----:B------:R-:W-:-:S02]  /*8e00*/  IMAD.MOV.U32 R21, RZ, RZ, R210 ;  /* 0x000000ffff157224 */ /* 0x000fc400078e00d2 */
[----:B------:R-:W-:Y:S02]  /*8e10*/  IMAD.MOV.U32 R208, RZ, RZ, R164 ;  /* 0x000000ffffd07224 */ /* 0x000fe400078e00a4 */
[----:B------:R-:W-:Y:S02]  /*8e20*/  IMAD.MOV.U32 R209, RZ, RZ, R3 ;  /* 0x000000ffffd17224 */ /* 0x000fe400078e0003 */
[----:B------:R-:W-:Y:S01]  /*8e30*/  IMAD.MOV.U32 R210, RZ, RZ, R2 ;  /* 0x000000ffffd27224 */ /* 0x000fe200078e0002 */
[----:B------:R-:W-:Y:S01]  /*8e40*/  HMMA.16816.F32 R212, R4, R18, R212 ;  /* 0x0000001204d4723c */ /* 0x000fe200000018d4 */
[----:B------:R-:W-:-:S07]  /*8e50*/  IMAD.MOV.U32 R211, RZ, RZ, R0 ;  /* 0x000000ffffd37224 */ /* 0x000fce00078e0000 */
[----:B------:R-:W-:Y:S08]  /*8e60*/  HMMA.16816.F32 R204, R12, R18, R204 ;  /* 0x000000120ccc723c */ /* 0x000ff000000018cc */
[C---:B---3--:R-:W-:Y:S08]  /*8e70*/  HMMA.16816.F32 R44, R4.reuse, R10, R216 ;  /* 0x0000000a042c723c */ /* 0x048ff000000018d8 */
[C---:B------:R-:W-:Y:S08]  /*8e80*/  HMMA.16816.F32 R216, R4.reuse, R32, R208 ;  /* 0x0000002004d8723c */ /* 0x040ff000000018d0 */
[----:B------:R-:W-:Y:S08]  /*8e90*/  HMMA.16816.F32 R208, R4, R34, R64 ;  /* 0x0000002204d0723c */ /* 0x000ff00000001840 */
[----:B------:R-:W-:Y:S01]  /*8ea0*/  HMMA.16816.F32 R64, R12, R8, R56 ;  /* 0x000000080c40723c */ /* 0x000fe20000001838 */
[----:B------:R-:W-:Y:S01]  /*8eb0*/  MOV R16, R44 ;  /* 0x0000002c00107202 */ /* 0x000fe20000000f00 */
[----:B------:R-:W-:-:S02]  /*8ec0*/  IMAD.MOV.U32 R3, RZ, RZ, R45 ;  /* 0x000000ffff037224 */ /* 0x000fc400078e002d */
[----:B------:R-:W-:Y:S02]  /*8ed0*/  IMAD.MOV.U32 R2, RZ, RZ, R46 ;  /* 0x000000ffff027224 */ /* 0x000fe400078e002e */
[----:B------:R-:W-:Y:S02]  /*8ee0*/  IMAD.MOV.U32 R0, RZ, RZ, R47 ;  /* 0x000000ffff007224 */ /* 0x000fe400078e002f */
[----:B------:R-:W-:Y:S07]  /*8ef0*/  HMMA.16816.F32 R56, R12, R10, R40 ;  /* 0x0000000a0c38723c */ /* 0x000fee0000001828 */
[----:B------:R-:W-:Y:S01]  /*8f00*/  IMAD.MOV.U32 R40, RZ, RZ, R23 ;  /* 0x000000ffff287224 */ /* 0x000fe200078e0017 */
[----:B------:R-:W-:Y:S01]  /*8f10*/  HMMA.16816.F32 R224, R4, R8, R224 ;  /* 0x0000000804e0723c */ /* 0x000fe200000018e0 */
[----:B------:R-:W-:Y:S01]  /*8f20*/  MOV R41, R22 ;  /* 0x0000001600297202 */ /* 0x000fe20000000f00 */
[----:B------:R-:W-:Y:S01]  /*8f30*/  IMAD.MOV.U32 R42, RZ, RZ, R21 ;  /* 0x000000ffff2a7224 */ /* 0x000fe200078e0015 */
[----:B------:R-:W-:Y:S01]  /*8f40*/  LDSM.16.M88.4 R8, [R242+0x4000] ;  /* 0x00400000f208783b */ /* 0x000fe20000000200 */
[----:B------:R-:W-:-:S03]  /*8f50*/  IMAD.MOV.U32 R43, RZ, RZ, R20 ;  /* 0x000000ffff2b7224 */ /* 0x000fc600078e0014 */
[----:B------:R-:W-:Y:S01]  /*8f60*/  LDSM.16.M88.4 R20, [R237+0x2000] ;  /* 0x00200000ed14783b */ /* 0x000fe20000000200 */
[C---:B----4-:R-:W-:Y:S08]  /*8f70*/  HMMA.16816.F32 R248, R4.reuse, R28, R248 ;  /* 0x0000001c04f8723c */ /* 0x050ff000000018f8 */
[----:B------:R-:W-:Y:S01]  /*8f80*/  HMMA.16816.F32 R220, R4, R30, R220 ;  /* 0x0000001e04dc723c */ /* 0x000fe200000018dc */
[----:B------:R-:W1:Y:S07]  /*8f90*/  LDSM.16.M88.4 R4, [R242+0x6000] ;  /* 0x00600000f204783b */ /* 0x000e6e0000000200 */
[C---:B------:R-:W-:Y:S08]  /*8fa0*/  HMMA.16816.F32 R44, R12.reuse, R28, R36 ;  /* 0x0000001c0c2c723c */ /* 0x040ff00000001824 */
[C---:B------:R-:W-:Y:S08]  /*8fb0*/  HMMA.16816.F32 R36, R12.reuse, R32, R228 ;  /* 0x000000200c24723c */ /* 0x040ff000000018e4 */
[C---:B------:R-:W-:Y:S01]  /*8fc0*/  HMMA.16816.F32 R40, R12.reuse, R30, R40 ;  /* 0x0000001e0c28723c */ /* 0x040fe20000001828 */
[----:B------:R-:W2:Y:S07]  /*8fd0*/  LDSM.16.M88.4 R28, [R237+0x3800] ;  /* 0x00380000ed1c783b */ /* 0x000eae0000000200 */
[----:B------:R-:W-:Y:S07]  /*8fe0*/  HMMA.16816.F32 R32, R12, R34, R60 ;  /* 0x000000220c20723c */ /* 0x000fee000000183c */
[----:B------:R-:W-:Y:S01]  /*8ff0*/  IMAD.MOV.U32 R60, RZ, RZ, R16 ;  /* 0x000000ffff3c7224 */ /* 0x000fe200078e0010 */
[----:B------:R-:W-:Y:S01]  /*9000*/  MOV R62, R2 ;  /* 0x00000002003e7202 */ /* 0x000fe20000000f00 */
[----:B-1----:R-:W-:Y:S01]  /*9010*/  HMMA.16816.F32 R12, R4, R20, R52 ;  /* 0x00000014040c723c */ /* 0x002fe20000001834 */
[----:B------:R-:W1:Y:S01]  /*9020*/  LDSM.16.M88.4 R16, [R237+0x2800] ;  /* 0x00280000ed10783b */ /* 0x000e620000000200 */
[----:B------:R-:W-:-:S02]  /*9030*/  IMAD.MOV.U32 R63, RZ, RZ, R0 ;  /* 0x000000ffff3f7224 */ /* 0x000fc400078e0000 */
[----:B------:R-:W-:Y:S02]  /*9040*/  IMAD.U32 R0, RZ, RZ, UR21 ;  /* 0x00000015ff007e24 */ /* 0x000fe4000f8e00ff */
[----:B------:R-:W-:Y:S02]  /*9050*/  IMAD.MOV.U32 R61, RZ, RZ, R3 ;  /* 0x000000ffff3d7224 */ /* 0x000fe400078e0003 */
[----:B------:R-:W-:Y:S01]  /*9060*/  IMAD R0, R0, 0x40, R247 ;  /* 0x0000004000007824 */ /* 0x000fe200078e02f7 */
[----:B------:R-:W-:Y:S04]  /*9070*/  HMMA.16816.F32 R228, R8, R20, R48 ;  /* 0x0000001408e4723c */ /* 0x000fe80000001830 */
[C---:B------:R-:W-:Y:S02]  /*9080*/  IADD3 R3, R0.reuse, 0x1, RZ ;  /* 0x0000000100037810 */ /* 0x040fe40007ffe0ff */
[----:B------:R-:W-:-:S02]  /*9090*/  IADD3 R2, R0, 0x8, RZ ;  /* 0x0000000800027810 */ /* 0x000fc40007ffe0ff */
[C---:B------:R-:W-:Y:S01]  /*90a0*/  HMMA.16816.F32 R48, R4.reuse, R22, R212 ;  /* 0x000000160430723c */ /* 0x040fe200000018d4 */
[C---:B------:R-:W-:Y:S02]  /*90b0*/  ISETP.GE.AND P5, PT, R3.reuse, R25, PT ;  /* 0x000000190300720c */ /* 0x040fe40003fa6270 */
[C---:B------:R-:W-:Y:S02]  /*90c0*/  ISETP.GE.AND P6, PT, R3.reuse, R24, PT ;  /* 0x000000180300720c */ /* 0x040fe40003fc6270 */
[C---:B------:R-:W-:Y:S02]  /*90d0*/  ISETP.GE.AND P4, PT, R3.reuse, R27, PT ;  /* 0x0000001b0300720c */ /* 0x040fe40003f86270 */
[----:B------:R-:W-:Y:S01]  /*90e0*/  IMAD.MOV.U32 R169, RZ, RZ, R13 ;  /* 0x000000ffffa97224 */ /* 0x000fe200078e000d */
[----:B------:R-:W-:Y:S01]  /*90f0*/  MOV R245, R14 ;  /* 0x0000000e00f57202 */ /* 0x000fe20000000f00 */
[----:B------:R-:W-:Y:S01]  /*9100*/  IMAD.MOV.U32 R164, RZ, RZ, R15 ;  /* 0x000000ffffa47224 */ /* 0x000fe200078e000f */
[----:B--2---:R-:W-:Y:S01]  /*9110*/  HMMA.16816.F32 R216, R4, R28, R216 ;  /* 0x0000001c04d8723c */ /* 0x004fe200000018d8 */
[----:B------:R-:W-:Y:S01]  /*9120*/  IMAD.MOV.U32 R246, RZ, RZ, R12 ;  /* 0x000000fffff67224 */ /* 0x000fe200078e000c */
[----:B------:R-:W-:Y:S01]  /*9130*/  ISETP.GE.AND P1, PT, R3, R26, PT ;  /* 0x0000001a0300720c */ /* 0x000fe20003f26270 */
[----:B------:R-:W2:Y:S01]  /*9140*/  LDSM.16.M88.4 R12, [R237+0x3000] ;  /* 0x00300000ed0c783b */ /* 0x000ea20000000200 */
[----:B------:R-:W-:Y:S01]  /*9150*/  ISETP.GE.AND P0, PT, R2, R24, PT ;  /* 0x000000180200720c */ /* 0x000fe20003f06270 */
[----:B------:R-:W-:-:S04]  /*9160*/  DEPBAR.LE SB0, 0x0 ;  /* 0x000080000000791a */ /* 0x000fc80000000000 */
[C---:B------:R-:W-:Y:S08]  /*9170*/  HMMA.16816.F32 R208, R4.reuse, R30, R208 ;  /* 0x0000001e04d0723c */ /* 0x040ff000000018d0 */
[C---:B-1----:R-:W-:Y:S08]  /*9180*/  HMMA.16816.F32 R224, R4.reuse, R16, R224 ;  /* 0x0000001004e0723c */ /* 0x042ff000000018e0 */
[----:B------:R-:W-:Y:S08]  /*9190*/  HMMA.16816.F32 R60, R4, R18, R60 ;  /* 0x00000012043c723c */ /* 0x000ff0000000183c */
[C---:B------:R-:W-:Y:S08]  /*91a0*/  HMMA.16816.F32 R20, R8.reuse, R22, R204 ;  /* 0x000000160814723c */ /* 0x040ff000000018cc */
[----:B------:R-:W-:Y:S08]  /*91b0*/  HMMA.16816.F32 R52, R8, R16, R64 ;  /* 0x000000100834723c */ /* 0x000ff00000001840 */
[C---:B--2---:R-:W-:Y:S08]  /*91c0*/  HMMA.16816.F32 R248, R4.reuse, R12, R248 ;  /* 0x0000000c04f8723c */ /* 0x044ff000000018f8 */
[----:B------:R-:W-:Y:S01]  /*91d0*/  HMMA.16816.F32 R220, R4, R14, R220 ;  /* 0x0000000e04dc723c */ /* 0x000fe200000018dc */
[----:B------:R-:W1:Y:S07]  /*91e0*/  I2F R4, R3 ;  /* 0x0000000300047306 */ /* 0x000e6e0000201400 */
[C---:B------:R-:W-:Y:S01]  /*91f0*/  HMMA.16816.F32 R56, R8.reuse, R18, R56 ;  /* 0x000000120838723c */ /* 0x040fe20000001838 */
[----:B------:R-:W2:Y:S07]  /*9200*/  I2F R5, R2 ;  /* 0x0000000200057306 */ /* 0x000eae0000201400 */
[----:B------:R-:W-:Y:S01]  /*9210*/  HMMA.16816.F32 R44, R8, R12, R44 ;  /* 0x0000000c082c723c */ /* 0x000fe2000000182c */
[----:B-1----:R-:W-:Y:S01]  /*9220*/  FFMA.FTZ R6, R4, UR4, R231 ;  /* 0x0000000404067c23 */ /* 0x002fe200080100e7 */
[----:B------:R-:W-:Y:S01]  /*9230*/  IADD3 R3, R0, 0x9, RZ ;  /* 0x0000000900037810 */ /* 0x000fe20007ffe0ff */
[----:B------:R-:W-:-:S05]  /*9240*/  FFMA.FTZ R7, R4, UR4, R229 ;  /* 0x0000000404077c23 */ /* 0x000fca00080100e5 */
[C---:B------:R-:W-:Y:S08]  /*9250*/  HMMA.16816.F32 R40, R8.reuse, R14, R40 ;  /* 0x0000000e0828723c */ /* 0x040ff00000001828 */
[C---:B------:R-:W-:Y:S07]  /*9260*/  HMMA.16816.F32 R36, R8.reuse, R28, R36 ;  /* 0x0000001c0824723c */ /* 0x040fee0000001824 */
[----:B------:R-:W-:Y:S01]  /*9270*/  FSEL R29, R6, -INF , !P5 ;  /* 0xff800000061d7808 */ /* 0x000fe20006800000 */
[----:B------:R-:W-:Y:S01]  /*9280*/  HMMA.16816.F32 R32, R8, R30, R32 ;  /* 0x0000001e0820723c */ /* 0x000fe20000001820 */
[----:B--2---:R-:W-:Y:S01]  /*9290*/  FFMA.FTZ R6, R5, UR4, R48 ;  /* 0x0000000405067c23 */ /* 0x004fe20008010030 */
[----:B------:R-:W-:Y:S01]  /*92a0*/  FSEL R28, R7, -INF , !P6 ;  /* 0xff800000071c7808 */ /* 0x000fe20007000000 */
[----:B------:R-:W-:Y:S01]  /*92b0*/  FFMA.FTZ R7, R5, UR4, R22 ;  /* 0x0000000405077c23 */ /* 0x000fe20008010016 */
[----:B------:R-:W-:Y:S01]  /*92c0*/  BAR.SYNC.DEFER_BLOCKING 0x0 ;  /* 0x0000000000007b1d */ /* 0x000fe20000010000 */
[----:B------:R-:W-:-:S02]  /*92d0*/  ISETP.GE.AND P5, PT, R2, R27, PT ;  /* 0x0000001b0200720c */ /* 0x000fc40003fa6270 */
[----:B------:R-:W-:Y:S01]  /*92e0*/  FFMA.FTZ R8, R4, UR4, R169 ;  /* 0x0000000404087c23 */ /* 0x000fe200080100a9 */
[----:B------:R-:W-:Y:S01]  /*92f0*/  ISETP.GE.AND P6, PT, R2, R25, PT ;  /* 0x000000190200720c */ /* 0x000fe20003fc6270 */
[----:B------:R-:W-:Y:S01]  /*9300*/  FFMA.FTZ R9, R4, UR4, R164 ;  /* 0x0000000404097c23 */ /* 0x000fe200080100a4 */
[----:B------:R-:W-:Y:S01]  /*9310*/  FSEL R22, R6, -INF , !P5 ;  /* 0xff80000006167808 */ /* 0x000fe20006800000 */
[----:B------:R-:W1:Y:S01]  /*9320*/  I2F R4, R3 ;  /* 0x0000000300047306 */ /* 0x000e620000201400 */
[----:B------:R-:W-:Y:S01]  /*9330*/  FSEL R30, R8, -INF , !P4 ;  /* 0xff800000081e7808 */ /* 0x000fe20006000000 */
[C---:B------:R-:W-:Y:S01]  /*9340*/  FFMA.FTZ R8, R5.reuse, UR4, R20 ;  /* 0x0000000405087c23 */ /* 0x040fe20008010014 */
[----:B------:R-:W-:Y:S01]  /*9350*/  ISETP.GE.AND P4, PT, R2, R26, PT ;  /* 0x0000001a0200720c */ /* 0x000fe20003f86270 */
[----:B------:R-:W-:Y:S01]  /*9360*/  FFMA.FTZ R6, R5, UR4, R50 ;  /* 0x0000000405067c23 */ /* 0x000fe20008010032 */
[----:B------:R-:W-:Y:S02]  /*9370*/  IADD3 R2, R0, 0x10, RZ ;  /* 0x0000001000027810 */ /* 0x000fe40007ffe0ff */
[----:B------:R-:W-:-:S02]  /*9380*/  FSEL R20, R7, -INF , !P6 ;  /* 0xff80000007147808 */ /* 0x000fc40007000000 */
[----:B------:R-:W2:Y:S01]  /*9390*/  I2F R5, R2 ;  /* 0x0000000200057306 */ /* 0x000ea20000201400 */
[----:B------:R-:W-:Y:S02]  /*93a0*/  FSEL R31, R9, -INF , !P1 ;  /* 0xff800000091f7808 */ /* 0x000fe40004800000 */
[----:B------:R-:W-:Y:S02]  /*93b0*/  FSEL R18, R8, -INF , !P0 ;  /* 0xff80000008127808 */ /* 0x000fe40004000000 */
[C---:B------:R-:W-:Y:S01]  /*93c0*/  ISETP.GE.AND P0, PT, R3.reuse, R25, PT ;  /* 0x000000190300720c */ /* 0x040fe20003f06270 */
[C---:B-1----:R-:W-:Y:S01]  /*93d0*/  FFMA.FTZ R7, R4.reuse, UR4, R23 ;  /* 0x0000000404077c23 */ /* 0x042fe20008010017 */
[C---:B------:R-:W-:Y:S01]  /*93e0*/  ISETP.GE.AND P1, PT, R3.reuse, R24, PT ;  /* 0x000000180300720c */ /* 0x040fe20003f26270 */
[C---:B------:R-:W-:Y:S01]  /*93f0*/  FFMA.FTZ R8, R4.reuse, UR4, R21 ;  /* 0x0000000404087c23 */ /* 0x040fe20008010015 */
[C---:B------:R-:W-:Y:S01]  /*9400*/  ISETP.GE.AND P6, PT, R3.reuse, R27, PT ;  /* 0x0000001b0300720c */ /* 0x040fe20003fc6270 */
[C---:B------:R-:W-:Y:S01]  /*9410*/  FFMA.FTZ R9, R4.reuse, UR4, R49 ;  /* 0x0000000404097c23 */ /* 0x040fe20008010031 */
[----:B------:R-:W-:Y:S01]  /*9420*/  ISETP.GE.AND P5, PT, R3, R26, PT ;  /* 0x0000001a0300720c */ /* 0x000fe20003fa6270 */
[----:B------:R-:W-:Y:S01]  /*9430*/  FFMA.FTZ R10, R4, UR4, R51 ;  /* 0x00000004040a7c23 */ /* 0x000fe20008010033 */
[----:B------:R-:W-:-:S02]  /*9440*/  IADD3 R3, R0, 0x11, RZ ;  /* 0x0000001100037810 */ /* 0x000fc40007ffe0ff */
[----:B------:R-:W-:Y:S01]  /*9450*/  FSEL R21, R6, -INF , !P4 ;  /* 0xff80000006157808 */ /* 0x000fe20006000000 */
[----:B--2---:R-:W-:Y:S01]  /*9460*/  FFMA.FTZ R6, R5, UR4, R224 ;  /* 0x0000000405067c23 */ /* 0x004fe200080100e0 */
[----:B------:R-:W-:Y:S01]  /*9470*/  FSEL R17, R7, -INF , !P0 ;  /* 0xff80000007117808 */ /* 0x000fe20004000000 */
[----:B------:R-:W1:Y:S01]  /*9480*/  I2F R4, R3 ;  /* 0x0000000300047306 */ /* 0x000e620000201400 */
[----:B------:R-:W-:Y:S01]  /*9490*/  FSEL R16, R8, -INF , !P1 ;  /* 0xff80000008107808 */ /* 0x000fe20004800000 */
[C---:B------:R-:W-:Y:S01]  /*94a0*/  FFMA.FTZ R8, R5.reuse, UR4, R52 ;  /* 0x0000000405087c23 */ /* 0x040fe20008010034 */
[C---:B------:R-:W-:Y:S01]  /*94b0*/  ISETP.GE.AND P0, PT, R2.reuse, R27, PT ;  /* 0x0000001b0200720c */ /* 0x040fe20003f06270 */
[----:B------:R-:W-:Y:S01]  /*94c0*/  FFMA.FTZ R7, R5, UR4, R54 ;  /* 0x0000000405077c23 */ /* 0x000fe20008010036 */
[----:B------:R-:W-:Y:S02]  /*94d0*/  FSEL R19, R9, -INF , !P6 ;  /* 0xff80000009137808 */ /* 0x000fe40007000000 */
[----:B------:R-:W-:-:S02]  /*94e0*/  ISETP.GE.AND P4, PT, R2, R24, PT ;  /* 0x000000180200720c */ /* 0x000fc40003f86270 */
[CC--:B------:R-:W-:Y:S02]  /*94f0*/  ISETP.GE.AND P1, PT, R2.reuse, R25.reuse, PT ;  /* 0x000000190200720c */ /* 0x0c0fe40003f26270 */
[----:B------:R-:W-:Y:S02]  /*9500*/  ISETP.GE.AND P6, PT, R2, R26, PT ;  /* 0x0000001a0200720c */ /* 0x000fe40003fc6270 */
[----:B------:R-:W-:Y:S02]  /*9510*/  IADD3 R2, R0, 0x18, RZ ;  /* 0x0000001800027810 */ /* 0x000fe40007ffe0ff */
[----:B------:R-:W-:Y:S01]  /*9520*/  FSEL R215, R6, -INF , !P0 ;  /* 0xff80000006d77808 */ /* 0x000fe20004000000 */
[----:B------:R-:W-:Y:S01]  /*9530*/  FFMA.FTZ R6, R5, UR4, R226 ;  /* 0x0000000405067c23 */ /* 0x000fe200080100e2 */
[----:B------:R-:W-:Y:S01]  /*9540*/  FSEL R213, R7, -INF , !P1 ;  /* 0xff80000007d57808 */ /* 0x000fe20004800000 */
[----:B------:R-:W2:Y:S01]  /*9550*/  I2F R5, R2 ;  /* 0x0000000200057306 */ /* 0x000ea20000201400 */
[----:B------:R-:W-:Y:S01]  /*9560*/  FSEL R23, R10, -INF , !P5 ;  /* 0xff8000000a177808 */ /* 0x000fe20006800000 */
[----:B-1----:R-:W-:Y:S01]  /*9570*/  FFMA.FTZ R7, R4, UR4, R55 ;  /* 0x0000000404077c23 */ /* 0x002fe20008010037 */
[----:B------:R-:W-:Y:S01]  /*9580*/  FSEL R212, R8, -INF , !P4 ;  /* 0xff80000008d47808 */ /* 0x000fe20006000000 */
[C---:B------:R-:W-:Y:S01]  /*9590*/  FFMA.FTZ R8, R4.reuse, UR4, R53 ;  /* 0x0000000404087c23 */ /* 0x040fe20008010035 */
[C---:B------:R-:W-:Y:S01]  /*95a0*/  ISETP.GE.AND P5, PT, R3.reuse, R24, PT ;  /* 0x000000180300720c */ /* 0x040fe20003fa6270 */
[C---:B------:R-:W-:Y:S01]  /*95b0*/  FFMA.FTZ R9, R4.reuse, UR4, R225 ;  /* 0x0000000404097c23 */ /* 0x040fe200080100e1 */
[C---:B------:R-:W-:Y:S01]  /*95c0*/  ISETP.GE.AND P4, PT, R3.reuse, R25, PT ;  /* 0x000000190300720c */ /* 0x040fe20003f86270 */
[----:B------:R-:W-:Y:S01]  /*95d0*/  FFMA.FTZ R10, R4, UR4, R227 ;  /* 0x00000004040a7c23 */ /* 0x000fe200080100e3 */
[----:B------:R-:W-:-:S02]  /*95e0*/  ISETP.GE.AND P1, PT, R3, R27, PT ;  /* 0x0000001b0300720c */ /* 0x000fc40003f26270 */
[----:B------:R-:W-:Y:S02]  /*95f0*/  ISETP.GE.AND P0, PT, R3, R26, PT ;  /* 0x0000001a0300720c */ /* 0x000fe40003f06270 */
[----:B------:R-:W-:Y:S02]  /*9600*/  IADD3 R3, R0, 0x19, RZ ;  /* 0x0000001900037810 */ /* 0x000fe40007ffe0ff */
[----:B------:R-:W-:Y:S01]  /*9610*/  FSEL R214, R6, -INF , !P6 ;  /* 0xff80000006d67808 */ /* 0x000fe20007000000 */
[----:B--2---:R-:W-:Y:S01]  /*9620*/  FFMA.FTZ R6, R5, UR4, R60 ;  /* 0x0000000405067c23 */ /* 0x004fe2000801003c */
[----:B------:R-:W-:Y:S01]  /*9630*/  FSEL R205, R7, -INF , !P4 ;  /* 0xff80000007cd7808 */ /* 0x000fe20006000000 */
[----:B------:R-:W1:Y:S01]  /*9640*/  I2F R4, R3 ;  /* 0x0000000300047306 */ /* 0x000e620000201400 */
[----:B------:R-:W-:Y:S01]  /*9650*/  FSEL R204, R8, -INF , !P5 ;  /* 0xff80000008cc7808 */ /* 0x000fe20006800000 */
[C---:B------:R-:W-:Y:S01]  /*9660*/  FFMA.FTZ R8, R5.reuse, UR4, R56 ;  /* 0x0000000405087c23 */ /* 0x040fe20008010038 */
[----:B------:R-:W-:Y:S01]  /*9670*/  ISETP.GE.AND P4, PT, R2, R27, PT ;  /* 0x0000001b0200720c */ /* 0x000fe20003f86270 */
[----:B------:R-:W-:Y:S01]  /*9680*/  FFMA.FTZ R7, R5, UR4, R58 ;  /* 0x0000000405077c23 */ /* 0x000fe2000801003a */
[----:B------:R-:W-:-:S02]  /*9690*/  FSEL R206, R9, -INF , !P1 ;  /* 0xff80000009ce7808 */ /* 0x000fc40004800000 */
[C---:B------:R-:W-:Y:S02]  /*96a0*/  ISETP.GE.AND P6, PT, R2.reuse, R24, PT ;  /* 0x000000180200720c */ /* 0x040fe40003fc6270 */
        /* <DEDUP_REMOVED lines=13> */
[----:B------:R-:W-:Y:S01]  /*9780*/  ISETP.GE.AND P0, PT, R3, R24, PT ;  /* 0x000000180300720c */ /* 0x000fe20003f06270 */
[----:B------:R-:W-:Y:S01]  /*9790*/  FFMA.FTZ R10, R4, UR4, R63 ;  /* 0x00000004040a7c23 */ /* 0x000fe2000801003f */
[----:B------:R-:W-:-:S02]  /*97a0*/  FSEL R50, R7, -INF , !P6 ;  /* 0xff80000007327808 */ /* 0x000fc40007000000 */
[----:B------:R-:W-:Y:S02]  /*97b0*/  FSEL R49, R8, -INF , !P0 ;  /* 0xff80000008317808 */ /* 0x000fe40004000000 */
[----:B------:R-:W-:Y:S02]  /*97c0*/  ISETP.GE.AND P0, PT, R2, R25, PT ;  /* 0x000000190200720c */ /* 0x000fe40003f06270 */
[-C--:B------:R-:W-:Y:S01]  /*97d0*/  ISETP.GE.AND P5, PT, R3, R27.reuse, PT ;  /* 0x0000001b0300720c */ /* 0x080fe20003fa6270 */
[----:B--2---:R-:W-:Y:S01]  /*97e0*/  FFMA.FTZ R7, R5, UR4, R46 ;  /* 0x0000000405077c23 */ /* 0x004fe2000801002e */
[----:B------:R-:W-:Y:S01]  /*97f0*/  ISETP.GE.AND P4, PT, R3, R26, PT ;  /* 0x0000001a0300720c */ /* 0x000fe20003f86270 */
[C---:B------:R-:W-:Y:S01]  /*9800*/  FFMA.FTZ R8, R5.reuse, UR4, R44 ;  /* 0x0000000405087c23 */ /* 0x040fe2000801002c */
[----:B------:R-:W-:Y:S02]  /*9810*/  IADD3 R3, R0, 0x21, RZ ;  /* 0x0000002100037810 */ /* 0x000fe40007ffe0ff */
[----:B------:R-:W-:Y:S01]  /*9820*/  FSEL R170, R6, -INF , !P1 ;  /* 0xff80000006aa7808 */ /* 0x000fe20004800000 */
[----:B------:R-:W-:Y:S01]  /*9830*/  FFMA.FTZ R6, R5, UR4, R248 ;  /* 0x0000000405067c23 */ /* 0x000fe200080100f8 */
[----:B------:R-:W-:Y:S01]  /*9840*/  FSEL R7, R7, -INF , !P0 ;  /* 0xff80000007077808 */ /* 0x000fe20004000000 */
[----:B------:R-:W1:Y:S01]  /*9850*/  I2F R4, R3 ;  /* 0x0000000300047306 */ /* 0x000e620000201400 */
[----:B------:R-:W-:-:S02]  /*9860*/  ISETP.GE.AND P6, PT, R2, R27, PT ;  /* 0x0000001b0200720c */ /* 0x000fc40003fc6270 */
[----:B------:R-:W-:Y:S01]  /*9870*/  FSEL R51, R9, -INF , !P5 ;  /* 0xff80000009337808 */ /* 0x000fe20006800000 */
[----:B------:R2:W-:Y:S01]  /*9880*/  STL [R1], R7 ;  /* 0x0000000701007387 */ /* 0x0005e20000100800 */
[C---:B------:R-:W-:Y:S02]  /*9890*/  ISETP.GE.AND P1, PT, R2.reuse, R24, PT ;  /* 0x000000180200720c */ /* 0x040fe40003f26270 */
[----:B------:R-:W-:Y:S02]  /*98a0*/  ISETP.GE.AND P5, PT, R2, R26, PT ;  /* 0x0000001a0200720c */ /* 0x000fe40003fa6270 */
[----:B------:R-:W-:Y:S02]  /*98b0*/  IADD3 R2, R0, 0x28, RZ ;  /* 0x0000002800027810 */ /* 0x000fe40007ffe0ff */
[----:B------:R-:W-:Y:S02]  /*98c0*/  FSEL R64, R8, -INF , !P1 ;  /* 0xff80000008407808 */ /* 0x000fe40004800000 */
[----:B------:R-:W-:-:S02]  /*98d0*/  FSEL R44, R10, -INF , !P4 ;  /* 0xff8000000a2c7808 */ /* 0x000fc40006000000 */
[C---:B------:R-:W-:Y:S01]  /*98e0*/  ISETP.GE.AND P4, PT, R3.reuse, R24, PT ;  /* 0x000000180300720c */ /* 0x040fe20003f86270 */
[C---:B-1----:R-:W-:Y:S01]  /*98f0*/  FFMA.FTZ R8, R4.reuse, UR4, R45 ;  /* 0x0000000404087c23 */ /* 0x042fe2000801002d */
[C---:B------:R-:W-:Y:S01]  /*9900*/  ISETP.GE.AND P1, PT, R3.reuse, R25, PT ;  /* 0x000000190300720c */ /* 0x040fe20003f26270 */
[C---:B------:R-:W-:Y:S01]  /*9910*/  FFMA.FTZ R9, R4.reuse, UR4, R249 ;  /* 0x0000000404097c23 */ /* 0x040fe200080100f9 */
[----:B------:R-:W-:Y:S01]  /*9920*/  ISETP.GE.AND P0, PT, R3, R27, PT ;  /* 0x0000001b0300720c */ /* 0x000fe20003f06270 */
[----:B------:R-:W-:Y:S01]  /*9930*/  FFMA.FTZ R10, R4, UR4, R251 ;  /* 0x00000004040a7c23 */ /* 0x000fe200080100fb */
[----:B------:R-:W-:Y:S02]  /*9940*/  FSEL R227, R8, -INF , !P4 ;  /* 0xff80000008e37808 */ /* 0x000fe40006000000 */
[----:B------:R-:W-:Y:S02]  /*9950*/  FSEL R231, R9, -INF , !P0 ;  /* 0xff80000009e77808 */ /* 0x000fe40004000000 */
[----:B------:R-:W-:-:S02]  /*9960*/  ISETP.GE.AND P4, PT, R2, R25, PT ;  /* 0x000000190200720c */ /* 0x000fc40003f86270 */
[-C--:B------:R-:W-:Y:S02]  /*9970*/  ISETP.GE.AND P0, PT, R2, R26.reuse, PT ;  /* 0x0000001a0200720c */ /* 0x080fe40003f06270 */
[----:B--2---:R-:W-:Y:S01]  /*9980*/  FSEL R7, R6, -INF , !P6 ;  /* 0xff80000006077808 */ /* 0x004fe20007000000 */
[----:B------:R-:W-:Y:S01]  /*9990*/  FFMA.FTZ R6, R5, UR4, R250 ;  /* 0x0000000405067c23 */ /* 0x000fe200080100fa */
[----:B------:R-:W-:Y:S01]  /*99a0*/  ISETP.GE.AND P6, PT, R3, R26, PT ;  /* 0x0000001a0300720c */ /* 0x000fe20003fc6270 */
[----:B------:R-:W1:Y:S01]  /*99b0*/  I2F R5, R2 ;  /* 0x0000000200057306 */ /* 0x000e620000201400 */
[----:B------:R-:W-:Y:S01]  /*99c0*/  IADD3 R3, R0, 0x29, RZ ;  /* 0x0000002900037810 */ /* 0x000fe20007ffe0ff */
[----:B------:R2:W-:Y:S01]  /*99d0*/  STL [R1+0x4], R7 ;  /* 0x0000040701007387 */ /* 0x0005e20000100800 */
[----:B------:R-:W-:Y:S02]  /*99e0*/  FSEL R250, R6, -INF , !P5 ;  /* 0xff80000006fa7808 */ /* 0x000fe40006800000 */
[----:B------:R-:W-:-:S02]  /*99f0*/  ISETP.GE.AND P5, PT, R2, R24, PT ;  /* 0x000000180200720c */ /* 0x000fc40003fa6270 */
[----:B------:R-:W-:Y:S02]  /*9a00*/  FSEL R251, R10, -INF , !P6 ;  /* 0xff8000000afb7808 */ /* 0x000fe40007000000 */
[----:B------:R-:W-:Y:S01]  /*9a10*/  ISETP.GE.AND P6, PT, R3, R24, PT ;  /* 0x000000180300720c */ /* 0x000fe20003fc6270 */
[C---:B-1----:R-:W-:Y:S02]  /*9a20*/  FFMA.FTZ R6, R5.reuse, UR4, R220 ;  /* 0x0000000405067c23 */ /* 0x042fe400080100dc */
[----:B------:R-:W-:-:S05]  /*9a30*/  FFMA.FTZ R8, R5, UR4, R40 ;  /* 0x0000000405087c23 */ /* 0x000fca0008010028 */
[----:B------:R-:W-:Y:S02]  /*9a40*/  FSEL R224, R8, -INF , !P5 ;  /* 0xff80000008e07808 */ /* 0x000fe40006800000 */
[----:B------:R-:W-:Y:S01]  /*9a50*/  ISETP.GE.AND P5, PT, R3, R25, PT ;  /* 0x000000190300720c */ /* 0x000fe20003fa6270 */
[----:B--2---:R-:W-:Y:S02]  /*9a60*/  FFMA.FTZ R7, R4, UR4, R47 ;  /* 0x0000000404077c23 */ /* 0x004fe4000801002f */
[----:B------:R-:W1:Y:S03]  /*9a70*/  I2F R4, R3 ;  /* 0x0000000300047306 */ /* 0x000e660000201400 */
[----:B------:R-:W-:Y:S01]  /*9a80*/  FSEL R229, R7, -INF , !P1 ;  /* 0xff80000007e57808 */ /* 0x000fe20004800000 */
[C---:B------:R-:W-:Y:S01]  /*9a90*/  FFMA.FTZ R7, R5.reuse, UR4, R42 ;  /* 0x0000000405077c23 */ /* 0x040fe2000801002a */
[----:B------:R-:W-:Y:S01]  /*9aa0*/  ISETP.GE.AND P1, PT, R2, R27, PT ;  /* 0x0000001b0200720c */ /* 0x000fe20003f26270 */
[----:B------:R-:W-:Y:S01]  /*9ab0*/  FFMA.FTZ R5, R5, UR4, R222 ;  /* 0x0000000405057c23 */ /* 0x000fe200080100de */
[----:B------:R-:W-:-:S02]  /*9ac0*/  IADD3 R2, R0, 0x30, RZ ;  /* 0x0000003000027810 */ /* 0x000fc40007ffe0ff */
[----:B------:R-:W-:Y:S02]  /*9ad0*/  FSEL R226, R6, -INF , !P1 ;  /* 0xff80000006e27808 */ /* 0x000fe40004800000 */
[----:B------:R-:W2:Y:S01]  /*9ae0*/  I2F R6, R2 ;  /* 0x0000000200067306 */ /* 0x000ea20000201400 */
[----:B------:R-:W-:Y:S02]  /*9af0*/  FSEL R225, R7, -INF , !P4 ;  /* 0xff80000007e17808 */ /* 0x000fe40006000000 */
[C---:B------:R-:W-:Y:S02]  /*9b00*/  ISETP.GE.AND P4, PT, R3.reuse, R27, PT ;  /* 0x0000001b0300720c */ /* 0x040fe40003f86270 */
[----:B------:R-:W-:Y:S01]  /*9b10*/  ISETP.GE.AND P1, PT, R3, R26, PT ;  /* 0x0000001a0300720c */ /* 0x000fe20003f26270 */
[----:B-1----:R-:W-:Y:S01]  /*9b20*/  FFMA.FTZ R8, R4, UR4, R41 ;  /* 0x0000000404087c23 */ /* 0x002fe20008010029 */
[----:B------:R-:W-:Y:S01]  /*9b30*/  IADD3 R3, R0, 0x31, RZ ;  /* 0x0000003100037810 */ /* 0x000fe20007ffe0ff */
[C---:B------:R-:W-:Y:S01]  /*9b40*/  FFMA.FTZ R7, R4.reuse, UR4, R43 ;  /* 0x0000000404077c23 */ /* 0x040fe2000801002b */
[----:B------:R-:W-:Y:S01]  /*9b50*/  FSEL R248, R5, -INF , !P0 ;  /* 0xff80000005f87808 */ /* 0x000fe20004000000 */
[----:B------:R-:W-:Y:S01]  /*9b60*/  FFMA.FTZ R9, R4, UR4, R221 ;  /* 0x0000000404097c23 */ /* 0x000fe200080100dd */
[----:B------:R-:W-:Y:S01]  /*9b70*/  FSEL R45, R8, -INF , !P6 ;  /* 0xff800000082d7808 */ /* 0x000fe20007000000 */
[----:B------:R-:W-:Y:S01]  /*9b80*/  FFMA.FTZ R10, R4, UR4, R223 ;  /* 0x00000004040a7c23 */ /* 0x000fe200080100df */
[----:B------:R-:W-:Y:S01]  /*9b90*/  FSEL R47, R7, -INF , !P5 ;  /* 0xff800000072f7808 */ /* 0x000fe20006800000 */
[----:B------:R-:W1:Y:S01]  /*9ba0*/  I2F R4, R3 ;  /* 0x0000000300047306 */ /* 0x000e620000201400 */
[----:B------:R-:W-:Y:S01]  /*9bb0*/  FSEL R221, R9, -INF , !P4 ;  /* 0xff80000009dd7808 */ /* 0x000fe20006000000 */
[----:B--2---:R-:W-:Y:S01]  /*9bc0*/  FFMA.FTZ R5, R6, UR4, R38 ;  /* 0x0000000406057c23 */ /* 0x004fe20008010026 */
[----:B------:R-:W-:Y:S01]  /*9bd0*/  ISETP.GE.AND P0, PT, R2, R24, PT ;  /* 0x000000180200720c */ /* 0x000fe20003f06270 */
[----:B------:R-:W-:Y:S01]  /*9be0*/  FFMA.FTZ R7, R6, UR4, R36 ;  /* 0x0000000406077c23 */ /* 0x000fe20008010024 */
[----:B------:R-:W-:Y:S01]  /*9bf0*/  ISETP.GE.AND P6, PT, R2, R25, PT ;  /* 0x000000190200720c */ /* 0x000fe20003fc6270 */
[----:B------:R-:W-:Y:S01]  /*9c00*/  FFMA.FTZ R8, R6, UR4, R216 ;  /* 0x0000000406087c23 */ /* 0x000fe200080100d8 */
[----:B------:R-:W-:Y:S01]  /*9c10*/  ISETP.GE.AND P5, PT, R2, R27, PT ;  /* 0x0000001b0200720c */ /* 0x000fe20003fa6270 */
[----:B------:R-:W-:Y:S01]  /*9c20*/  FFMA.FTZ R6, R6, UR4, R218 ;  /* 0x0000000406067c23 */ /* 0x000fe200080100da */
[----:B------:R-:W-:-:S02]  /*9c30*/  ISETP.GE.AND P4, PT, R2, R26, PT ;  /* 0x0000001a0200720c */ /* 0x000fc40003f86270 */
[----:B------:R-:W-:Y:S02]  /*9c40*/  IADD3 R2, R0, 0x38, RZ ;  /* 0x0000003800027810 */ /* 0x000fe40007ffe0ff */
[----:B------:R-:W-:Y:S02]  /*9c50*/  FSEL R222, R5, -INF , !P6 ;  /* 0xff80000005de7808 */ /* 0x000fe40007000000 */
[----:B------:R-:W2:Y:S01]  /*9c60*/  I2F R5, R2 ;  /* 0x0000000200057306 */ /* 0x000ea20000201400 */
[----:B------:R-:W-:Y:S01]  /*9c70*/  FSEL R220, R7, -INF , !P0 ;  /* 0xff80000007dc7808 */ /* 0x000fe20004000000 */
[----:B-1----:R-:W-:Y:S01]  /*9c80*/  FFMA.FTZ R9, R4, UR4, R37 ;  /* 0x0000000404097c23 */ /* 0x002fe20008010025 */
[----:B------:R-:W-:Y:S01]  /*9c90*/  FSEL R249, R8, -INF , !P5 ;  /* 0xff80000008f97808 */ /* 0x000fe20006800000 */
[----:B------:R-:W-:Y:S01]  /*9ca0*/  FFMA.FTZ R8, R4, UR4, R39 ;  /* 0x0000000404087c23 */ /* 0x000fe20008010027 */
[----:B------:R-:W-:Y:S01]  /*9cb0*/  FSEL R223, R10, -INF , !P1 ;  /* 0xff8000000adf7808 */ /* 0x000fe20004800000 */
[C---:B------:R-:W-:Y:S01]  /*9cc0*/  FFMA.FTZ R7, R4.reuse, UR4, R217 ;  /* 0x0000000404077c23 */ /* 0x040fe200080100d9 */
[C---:B------:R-:W-:Y:S01]  /*9cd0*/  ISETP.GE.AND P1, PT, R3.reuse, R24, PT ;  /* 0x000000180300720c */ /* 0x040fe20003f26270 */
[----:B------:R-:W-:Y:S01]  /*9ce0*/  FFMA.FTZ R10, R4, UR4, R219 ;  /* 0x00000004040a7c23 */ /* 0x000fe200080100db */
[----:B------:R-:W-:-:S02]  /*9cf0*/  ISETP.GE.AND P0, PT, R3, R25, PT ;  /* 0x000000190300720c */ /* 0x000fc40003f06270 */
[C---:B------:R-:W-:Y:S02]  /*9d00*/  ISETP.GE.AND P6, PT, R3.reuse, R27, PT ;  /* 0x0000001b0300720c */ /* 0x040fe40003fc6270 */
[----:B------:R-:W-:Y:S02]  /*9d10*/  ISETP.GE.AND P5, PT, R3, R26, PT ;  /* 0x0000001a0300720c */ /* 0x000fe40003fa6270 */
[----:B------:R-:W1:Y:S01]  /*9d20*/  I2F R3, R0 ;  /* 0x0000000000037306 */ /* 0x000e620000201400 */
[----:B------:R-:W-:Y:S01]  /*9d30*/  FSEL R38, R6, -INF , !P4 ;  /* 0xff80000006267808 */ /* 0x000fe20006000000 */
[----:B--2---:R-:W-:Y:S01]  /*9d40*/  FFMA.FTZ R6, R5, UR4, R32 ;  /* 0x0000000405067c23 */ /* 0x004fe20008010020 */
[----:B------:R-:W-:Y:S01]  /*9d50*/  FSEL R216, R9, -INF , !P1 ;  /* 0xff80000009d87808 */ /* 0x000fe20004800000 */
[----:B------:R-:W-:Y:S01]  /*9d60*/  FFMA.FTZ R4, R5, UR4, R34 ;  /* 0x0000000405047c23 */ /* 0x000fe20008010022 */
[----:B------:R-:W-:Y:S02]  /*9d70*/  FSEL R217, R8, -INF , !P0 ;  /* 0xff80000008d97808 */ /* 0x000fe40004000000 */
[----:B------:R-:W-:-:S02]  /*9d80*/  FSEL R219, R7, -INF , !P6 ;  /* 0xff80000007db7808 */ /* 0x000fc40007000000 */
[C---:B------:R-:W-:Y:S02]  /*9d90*/  ISETP.GE.AND P4, PT, R2.reuse, R24, PT ;  /* 0x000000180200720c */ /* 0x040fe40003f86270 */
[C---:B------:R-:W-:Y:S02]  /*9da0*/  ISETP.GE.AND P1, PT, R2.reuse, R25, PT ;  /* 0x000000190200720c */ /* 0x040fe40003f26270 */
[C---:B------:R-:W-:Y:S02]  /*9db0*/  ISETP.GE.AND P0, PT, R2.reuse, R27, PT ;  /* 0x0000001b0200720c */ /* 0x040fe40003f06270 */
[----:B------:R-:W-:Y:S01]  /*9dc0*/  ISETP.GE.AND P6, PT, R2, R26, PT ;  /* 0x0000001a0200720c */ /* 0x000fe20003fc6270 */
[----:B------:R-:W-:Y:S01]  /*9dd0*/  FFMA.FTZ R2, R5, UR4, R208 ;  /* 0x0000000405027c23 */ /* 0x000fe200080100d0 */
[----:B------:R-:W-:Y:S01]  /*9de0*/  FSEL R37, R10, -INF , !P5 ;  /* 0xff8000000a257808 */ /* 0x000fe20006800000 */
[----:B-1----:R-:W-:Y:S01]  /*9df0*/  FFMA.FTZ R8, R3, UR4, R245 ;  /* 0x0000000403087c23 */ /* 0x002fe200080100f5 */
[----:B------:R-:W-:Y:S01]  /*9e00*/  FSEL R34, R6, -INF , !P4 ;  /* 0xff80000006227808 */ /* 0x000fe20006000000 */
[----:B------:R-:W-:Y:S01]  /*9e10*/  FFMA.FTZ R5, R5, UR4, R210 ;  /* 0x0000000405057c23 */ /* 0x000fe200080100d2 */
[----:B------:R-:W-:Y:S01]  /*9e20*/  FSEL R46, R4, -INF , !P1 ;  /* 0xff800000042e7808 */ /* 0x000fe20004800000 */
[C---:B------:R-:W-:Y:S01]  /*9e30*/  FFMA.FTZ R7, R3.reuse, UR4, R228 ;  /* 0x0000000403077c23 */ /* 0x040fe200080100e4 */
[----:B------:R-:W-:Y:S01]  /*9e40*/  FSEL R218, R2, -INF , !P0 ;  /* 0xff80000002da7808 */ /* 0x000fe20004000000 */
[C---:B------:R-:W-:Y:S01]  /*9e50*/  FFMA.FTZ R6, R3.reuse, UR4, R230 ;  /* 0x0000000403067c23 */ /* 0x040fe200080100e6 */
[C---:B------:R-:W-:Y:S01]  /*9e60*/  ISETP.GE.AND P5, PT, R0.reuse, R24, PT ;  /* 0x000000180000720c */ /* 0x040fe20003fa6270 */
[----:B------:R-:W-:Y:S01]  /*9e70*/  FFMA.FTZ R4, R3, UR4, R246 ;  /* 0x0000000403047c23 */ /* 0x000fe200080100f6 */
[----:B------:R-:W-:-:S02]  /*9e80*/  ISETP.GE.AND P4, PT, R0, R25, PT ;  /* 0x000000190000720c */ /* 0x000fc40003f86270 */
[C---:B------:R-:W-:Y:S02]  /*9e90*/  ISETP.GE.AND P1, PT, R0.reuse, R27, PT ;  /* 0x0000001b0000720c */ /* 0x040fe40003f26270 */
[C---:B------:R-:W-:Y:S02]  /*9ea0*/  ISETP.GE.AND P0, PT, R0.reuse, R26, PT ;  /* 0x0000001a0000720c */ /* 0x040fe40003f06270 */
[----:B------:R-:W-:Y:S02]  /*9eb0*/  IADD3 R0, R0, 0x39, RZ ;  /* 0x0000003900007810 */ /* 0x000fe40007ffe0ff */
[----:B------:R-:W-:Y:S02]  /*9ec0*/  FSEL R15, R8, -INF , !P0 ;  /* 0xff800000080f7808 */ /* 0x000fe40004000000 */
[----:B------:R-:W1:Y:S01]  /*9ed0*/  I2F R2, R0 ;  /* 0x0000000000027306 */ /* 0x000e620000201400 */
[----:B------:R-:W-:Y:S02]  /*9ee0*/  PLOP3.LUT P0, PT, PT, PT, UP0, 0x80, 0x0 ;  /* 0x000000000000781c */ /* 0x000fe40003f0f008 */
[----:B------:R-:W-:-:S02]  /*9ef0*/  FSEL R210, R5, -INF , !P6 ;  /* 0xff80000005d27808 */ /* 0x000fc40007000000 */
[----:B------:R-:W-:Y:S02]  /*9f00*/  FSEL R12, R7, -INF , !P5 ;  /* 0xff800000070c7808 */ /* 0x000fe40006800000 */
[----:B------:R-:W-:Y:S02]  /*9f10*/  FSEL R13, R6, -INF , !P4 ;  /* 0xff800000060d7808 */ /* 0x000fe40006000000 */
[----:B------:R-:W-:Y:S02]  /*9f20*/  FSEL R14, R4, -INF , !P1 ;  /* 0xff800000040e7808 */ /* 0x000fe40004800000 */
[C---:B------:R-:W-:Y:S02]  /*9f30*/  ISETP.GE.AND P6, PT, R0.reuse, R24, PT ;  /* 0x000000180000720c */ /* 0x040fe40003fc6270 */
[C---:B------:R-:W-:Y:S02]  /*9f40*/  ISETP.GE.AND P5, PT, R0.reuse, R25, PT ;  /* 0x000000190000720c */ /* 0x040fe40003fa6270 */
[----:B------:R-:W-:Y:S01]  /*9f50*/  ISETP.GE.AND P4, PT, R0, R27, PT ;  /* 0x0000001b0000720c */ /* 0x000fe20003f86270 */
[----:B-1----:R-:W-:Y:S01]  /*9f60*/  FFMA.FTZ R4, R2, UR4, R33 ;  /* 0x0000000402047c23 */ /* 0x002fe20008010021 */
[----:B------:R-:W-:Y:S01]  /*9f70*/  ISETP.GE.AND P1, PT, R0, R26, PT ;  /* 0x0000001a0000720c */ /* 0x000fe20003f26270 */
[----:B------:R-:W-:-:S02]  /*9f80*/  FFMA.FTZ R3, R2, UR4, R35 ;  /* 0x0000000402037c23 */ /* 0x000fc40008010023 */
[----:B------:R-:W-:Y:S01]  /*9f90*/  FFMA.FTZ R0, R2, UR4, R209 ;  /* 0x0000000402007c23 */ /* 0x000fe200080100d1 */
[----:B------:R-:W-:Y:S01]  /*9fa0*/  FSEL R33, R4, -INF , !P6 ;  /* 0xff80000004217808 */ /* 0x000fe20007000000 */
[----:B------:R-:W-:Y:S01]  /*9fb0*/  FFMA.FTZ R2, R2, UR4, R211 ;  /* 0x0000000402027c23 */ /* 0x000fe200080100d3 */
[----:B------:R-:W-:Y:S02]  /*9fc0*/  FSEL R35, R3, -INF , !P5 ;  /* 0xff80000003237808 */ /* 0x000fe40006800000 */
        /* <DEDUP_REMOVED lines=55> */
[----:B----4-:R-:W-:-:S03]  /*a340*/  IADD3.X R10, R3, UR27, RZ, P5, !PT ;  /* 0x0000001b030a7c10 */ /* 0x010fc6000affe4ff */
        /* <DEDUP_REMOVED lines=25> */
.L_x_331:
[----:B------:R-:W-:Y:S05]  /*a4e0*/  BSYNC B0 ;  /* 0x0000000000007941 */ /* 0x000fea0003800000 */
.L_x_330:
[----:B------:R-:W0:Y:S02]  /*a4f0*/  LDGDEPBAR ;  /* 0x00000000000079af */ /* 0x000e240000000000 */
.L_x_329:
[----:B------:R-:W2:Y:S01]  /*a500*/  LDL.LU R228, [R1] ;  /* 0x0000000001e47983 */ /* 0x000ea20000300800 */
[----:B------:R-:W-:-:S03]  /*a510*/  MOV R36, R64 ;  /* 0x0000004000247202 */ /* 0x000fc60000000f00 */
[----:B------:R3:W-:Y:S04]  /*a520*/  STL [R1+0x64], R27 ;  /* 0x0000641b01007387 */ /* 0x0007e80000100800 */
[----:B---3--:R-:W3:Y:S01]  /*a530*/  LDL.LU R27, [R1+0x4] ;  /* 0x00000400011b7983 */ /* 0x008ee20000300800 */
        /* <DEDUP_REMOVED lines=22> */
[----:B------:R-:W-:Y:S02]  /*a6a0*/  FMNMX.FTZ R0, R30, R0, !PT ;  /* 0x000000001e007209 */ /* 0x000fe40007810000 */
[----:B------:R-:W-:-:S02]  /*a6b0*/  FMNMX.FTZ R3, R50, R2, !PT ;  /* 0x0000000232037209 */ /* 0x000fc40007810000 */
[----:B------:R-:W-:Y:S02]  /*a6c0*/  FMNMX.FTZ R4, R34, R4, !PT ;  /* 0x0000000422047209 */ /* 0x000fe40007810000 */
[----:B------:R-:W-:Y:S02]  /*a6d0*/  FMNMX.FTZ R2, R22, R0, !PT ;  /* 0x0000000016027209 */ /* 0x000fe40007810000 */
[----:B------:R-:W-:Y:S02]  /*a6e0*/  FMNMX.FTZ R0, R33, R4, !PT ;  /* 0x0000000421007209 */ /* 0x000fe40007810000 */
[----:B------:R-:W-:-:S03]  /*a6f0*/  FMNMX.FTZ R2, R19, R2, !PT ;  /* 0x0000000213027209 */ /* 0x000fc60007810000 */
[----:B------:R-:W1:Y:S02]  /*a700*/  SHFL.BFLY PT, R6, R0, 0x2, 0x1f ;  /* 0x0c401f0000067f89 */ /* 0x000e6400000e0000 */
[----:B-1----:R-:W-:-:S05]  /*a710*/  FMNMX.FTZ R0, R0, R6, !PT ;  /* 0x0000000600007209 */ /* 0x002fca0007810000 */
[----:B------:R-:W1:Y:S02]  /*a720*/  SHFL.BFLY PT, R6, R0, 0x1, 0x1f ;  /* 0x0c201f0000067f89 */ /* 0x000e6400000e0000 */
[----:B-1----:R-:W-:-:S04]  /*a730*/  FMNMX.FTZ R252, R0, R6, !PT ;  /* 0x0000000600fc7209 */ /* 0x002fc80007810000 */
[----:B------:R-:W-:Y:S01]  /*a740*/  FSETP.NEU.FTZ.AND P6, PT, R252, -INF , PT ;  /* 0xff800000fc00780b */ /* 0x000fe20003fdd000 */
[----:B------:R-:W-:Y:S01]  /*a750*/  STL [R1+0x60], R26 ;  /* 0x0000601a01007387 */ /* 0x000fe20000100800 */
[----:B--2---:R-:W-:-:S04]  /*a760*/  FMNMX.FTZ R3, R228, R3, !PT ;  /* 0x00000003e4037209 */ /* 0x004fc80007810000 */
        /* <DEDUP_REMOVED lines=13> */
[----:B---3--:R-:W-:Y:S02]  /*a840*/  FMNMX.FTZ R2, R27, R3, !PT ;  /* 0x000000031b027209 */ /* 0x008fe40007810000 */
[----:B------:R-:W-:Y:S02]  /*a850*/  FMNMX.FTZ R3, R46, R5, !PT ;  /* 0x000000052e037209 */ /* 0x000fe40007810000 */
[----:B------:R-:W-:Y:S02]  /*a860*/  FMNMX.FTZ R4, R214, R4, !PT ;  /* 0x00000004d6047209 */ /* 0x000fe40007810000 */
[----:B------:R-:W-:Y:S02]  /*a870*/  FMNMX.FTZ R5, R231, R2, !PT ;  /* 0x00000002e7057209 */ /* 0x000fe40007810000 */
[----:B------:R-:W-:-:S02]  /*a880*/  FMNMX.FTZ R2, R35, R3, !PT ;  /* 0x0000000323027209 */ /* 0x000fc40007810000 */
[----:B------:R-:W-:-:S04]  /*a890*/  FMNMX.FTZ R3, R207, R4, !PT ;  /* 0x00000004cf037209 */ /* 0x000fc80007810000 */
        /* <DEDUP_REMOVED lines=13> */
[----:B------:R-:W-:-:S03]  /*a970*/  FMNMX.FTZ R3, R38, R3, !PT ;  /* 0x0000000326037209 */ /* 0x000fc60007810000 */
[----:B------:R-:W2:Y:S01]  /*a980*/  SHFL.BFLY PT, R8, R4, 0x2, 0x1f ;  /* 0x0c401f0004087f89 */ /* 0x000ea200000e0000 */
[----:B------:R-:W-:-:S04]  /*a990*/  FMNMX.FTZ R0, R37, R3, !PT ;  /* 0x0000000325007209 */ /* 0x000fc80007810000 */
[----:B------:R-:W-:Y:S02]  /*a9a0*/  FMNMX.FTZ R0, R210, R0, !PT ;  /* 0x00000000d2007209 */ /* 0x000fe40007810000 */
[----:B-1----:R-:W-:Y:S02]  /*a9b0*/  FMNMX.FTZ R2, R2, R5, !PT ;  /* 0x0000000502027209 */ /* 0x002fe40007810000 */
[----:B------:R-:W-:-:S03]  /*a9c0*/  FMNMX.FTZ R0, R209, R0, !PT ;  /* 0x00000000d1007209 */ /* 0x000fc60007810000 */
[----:B------:R-:W1:Y:S04]  /*a9d0*/  SHFL.BFLY PT, R7, R2, 0x1, 0x1f ;  /* 0x0c201f0002077f89 */ /* 0x000e6800000e0000 */
[----:B------:R-:W3:Y:S01]  /*a9e0*/  SHFL.BFLY PT, R6, R0, 0x2, 0x1f ;  /* 0x0c401f0000067f89 */ /* 0x000ee200000e0000 */
[----:B------:R-:W-:-:S05]  /*a9f0*/  FMUL.FTZ R3, R252, c[0x0][0x23c] ;  /* 0x00008f00fc037a20 */ /* 0x000fca0000410000 */
[----:B------:R-:W-:Y:S02]  /*aa00*/  FSEL R3, R3, RZ, P6 ;  /* 0x000000ff03037208 */ /* 0x000fe40003000000 */
[----:B--2---:R-:W-:-:S03]  /*aa10*/  FMNMX.FTZ R4, R4, R8, !PT ;  /* 0x0000000804047209 */ /* 0x004fc60007810000 */
[--C-:B------:R-:W-:Y:S02]  /*aa20*/  FFMA.FTZ R5, R12, c[0x0][0x23c], -R3.reuse ;  /* 0x00008f000c057a23 */ /* 0x100fe40000010803 */
[----:B------:R-:W2:Y:S02]  /*aa30*/  SHFL.BFLY PT, R8, R4, 0x1, 0x1f ;  /* 0x0c201f0004087f89 */ /* 0x000ea400000e0000 */
[----:B------:R4:W-:Y:S01]  /*aa40*/  MUFU.EX2 R211, R5 ;  /* 0x0000000500d37308 */ /* 0x0009e20000000800 */
[----:B-1----:R-:W-:Y:S02]  /*aa50*/  FMNMX.FTZ R247, R2, R7, !PT ;  /* 0x0000000702f77209 */ /* 0x002fe40007810000 */
[----:B---3--:R-:W-:Y:S01]  /*aa60*/  FMNMX.FTZ R0, R0, R6, !PT ;  /* 0x0000000600007209 */ /* 0x008fe20007810000 */
[--C-:B----4-:R-:W-:Y:S01]  /*aa70*/  FFMA.FTZ R5, R28, c[0x0][0x23c], -R3.reuse ;  /* 0x00008f001c057a23 */ /* 0x110fe20000010803 */
[----:B------:R-:W-:Y:S01]  /*aa80*/  FSETP.NEU.FTZ.AND P5, PT, R247, -INF , PT ;  /* 0xff800000f700780b */ /* 0x000fe20003fbd000 */
[----:B------:R-:W-:-:S02]  /*aa90*/  FFMA.FTZ R2, R18, c[0x0][0x23c], -R3 ;  /* 0x00008f0012027a23 */ /* 0x000fc40000010803 */
[----:B------:R1:W-:Y:S01]  /*aaa0*/  MUFU.EX2 R41, R5 ;  /* 0x0000000500297308 */ /* 0x0003e20000000800 */
[----:B------:R-:W-:-:S05]  /*aab0*/  FMUL.FTZ R28, R247, c[0x0][0x23c] ;  /* 0x00008f00f71c7a20 */ /* 0x000fca0000410000 */
[----:B------:R-:W-:Y:S02]  /*aac0*/  FSEL R28, R28, RZ, P5 ;  /* 0x000000ff1c1c7208 */ /* 0x000fe40002800000 */
[----:B------:R3:W4:Y:S01]  /*aad0*/  MUFU.EX2 R32, R2 ;  /* 0x0000000200207308 */ /* 0x0007220000000800 */
[----:B-1----:R-:W1:Y:S01]  /*aae0*/  SHFL.BFLY PT, R5, R0, 0x1, 0x1f ;  /* 0x0c201f0000057f89 */ /* 0x002e6200000e0000 */
[----:B--2---:R-:W-:Y:S01]  /*aaf0*/  FMNMX.FTZ R246, R4, R8, !PT ;  /* 0x0000000804f67209 */ /* 0x004fe20007810000 */
[----:B---3--:R-:W-:-:S05]  /*ab00*/  FFMA.FTZ R2, R16, c[0x0][0x23c], -R3 ;  /* 0x00008f0010027a23 */ /* 0x008fca0000010803 */
[----:B------:R2:W-:Y:S01]  /*ab10*/  MUFU.EX2 R39, R2 ;  /* 0x0000000200277308 */ /* 0x0005e20000000800 */
[----:B------:R-:W-:Y:S01]  /*ab20*/  FSETP.NEU.FTZ.AND P4, PT, R246, -INF , PT ;  /* 0xff800000f600780b */ /* 0x000fe20003f9d000 */
[----:B--2---:R-:W-:-:S06]  /*ab30*/  FFMA.FTZ R2, R13, c[0x0][0x23c], -R28 ;  /* 0x00008f000d027a23 */ /* 0x004fcc000001081c */
[----:B------:R2:W-:Y:S01]  /*ab40*/  MUFU.EX2 R26, R2 ;  /* 0x00000002001a7308 */ /* 0x0005e20000000800 */
[----:B-1----:R-:W-:Y:S01]  /*ab50*/  FMNMX.FTZ R245, R0, R5, !PT ;  /* 0x0000000500f57209 */ /* 0x002fe20007810000 */
[----:B--2---:R-:W-:Y:S02]  /*ab60*/  FFMA.FTZ R2, R29, c[0x0][0x23c], -R28 ;  /* 0x00008f001d027a23 */ /* 0x004fe4000001081c */
[----:B------:R-:W-:-:S05]  /*ab70*/  FMUL.FTZ R29, R246, c[0x0][0x23c] ;  /* 0x00008f00f61d7a20 */ /* 0x000fca0000410000 */
[----:B------:R-:W-:Y:S02]  /*ab80*/  FSEL R29, R29, RZ, P4 ;  /* 0x000000ff1d1d7208 */ /* 0x000fe40002000000 */
[----:B------:R-:W-:-:S03]  /*ab90*/  FSETP.NEU.FTZ.AND P1, PT, R245, -INF , PT ;  /* 0xff800000f500780b */ /* 0x000fc60003f3d000 */
[--C-:B------:R-:W-:Y:S01]  /*aba0*/  FFMA.FTZ R0, R22, c[0x0][0x23c], -R29.reuse ;  /* 0x00008f0016007a23 */ /* 0x100fe2000001081d */
[----:B----4-:R-:W-:Y:S01]  /*abb0*/  MOV R22, R32 ;  /* 0x0000002000167202 */ /* 0x010fe20000000f00 */
[----:B------:R-:W-:Y:S02]  /*abc0*/  FMUL.FTZ R32, R245, c[0x0][0x23c] ;  /* 0x00008f00f5207a20 */ /* 0x000fe40000410000 */
[----:B------:R1:W-:Y:S03]  /*abd0*/  MUFU.EX2 R40, R0 ;  /* 0x0000000000287308 */ /* 0x0003e60000000800 */
[----:B------:R-:W-:Y:S01]  /*abe0*/  FSEL R32, R32, RZ, P1 ;  /* 0x000000ff20207208 */ /* 0x000fe20000800000 */
[----:B------:R-:W-:Y:S04]  /*abf0*/  STL [R1+0x5c], R25 ;  /* 0x00005c1901007387 */ /* 0x000fe80000100800 */
[----:B------:R2:W-:Y:S01]  /*ac00*/  STL [R1+0x58], R24 ;  /* 0x0000581801007387 */ /* 0x0005e20000100800 */
[----:B-1----:R-:W-:-:S04]  /*ac10*/  FFMA.FTZ R0, R19, c[0x0][0x23c], -R29 ;  /* 0x00008f0013007a23 */ /* 0x002fc8000001081d */
[----:B------:R1:W-:Y:S08]  /*ac20*/  MUFU.EX2 R5, R0 ;  /* 0x0000000000057308 */ /* 0x0003f00000000800 */
[----:B------:R3:W-:Y:S01]  /*ac30*/  MUFU.EX2 R230, R2 ;  /* 0x0000000200e67308 */ /* 0x0007e20000000800 */
[----:B-1----:R-:W-:-:S07]  /*ac40*/  FFMA.FTZ R0, R15, c[0x0][0x23c], -R32 ;  /* 0x00008f000f007a23 */ /* 0x002fce0000010820 */
[----:B--2---:R1:W-:Y:S01]  /*ac50*/  MUFU.EX2 R24, R0 ;  /* 0x0000000000187308 */ /* 0x0043e20000000800 */
[----:B---3--:R-:W-:-:S07]  /*ac60*/  FFMA.FTZ R2, R20, c[0x0][0x23c], -R28 ;  /* 0x00008f0014027a23 */ /* 0x008fce000001081c */
[----:B------:R2:W-:Y:S01]  /*ac70*/  MUFU.EX2 R9, R2 ;  /* 0x0000000200097308 */ /* 0x0005e20000000800 */
[----:B-1----:R-:W-:-:S07]  /*ac80*/  FFMA.FTZ R0, R31, c[0x0][0x23c], -R32 ;  /* 0x00008f001f007a23 */ /* 0x002fce0000010820 */
[----:B------:R1:W-:Y:S01]  /*ac90*/  MUFU.EX2 R6, R0 ;  /* 0x0000000000067308 */ /* 0x0003e20000000800 */
[----:B--2---:R-:W-:Y:S02]  /*aca0*/  FFMA.FTZ R2, R17, c[0x0][0x23c], -R28 ;  /* 0x00008f0011027a23 */ /* 0x004fe4000001081c */
[----:B------:R-:W-:Y:S05]  /*acb0*/  LDSM.16.MT88.4 R16, [R234+0xc000] ;  /* 0x00c00000ea10783b */ /* 0x000fea0000004200 */
[----:B------:R2:W-:Y:S01]  /*acc0*/  MUFU.EX2 R10, R2 ;  /* 0x00000002000a7308 */ /* 0x0005e20000000800 */
[----:B-1----:R-:W-:-:S07]  /*acd0*/  FFMA.FTZ R0, R21, c[0x0][0x23c], -R32 ;  /* 0x00008f0015007a23 */ /* 0x002fce0000010820 */
[----:B------:R1:W-:Y:S01]  /*ace0*/  MUFU.EX2 R20, R0 ;  /* 0x0000000000147308 */ /* 0x0003e20000000800 */
[----:B--2---:R-:W-:Y:S02]  /*acf0*/  FFMA.FTZ R2, R14, c[0x0][0x23c], -R29 ;  /* 0x00008f000e027a23 */ /* 0x004fe4000001081d */
[----:B------:R-:W2:Y:S05]  /*ad00*/  LDSM.16.MT88.4 R12, [R233+0xc000] ;  /* 0x00c00000e90c783b */ /* 0x000eaa0000004200 */
[----:B------:R3:W-:Y:S01]  /*ad10*/  MUFU.EX2 R25, R2 ;  /* 0x0000000200197308 */ /* 0x0007e20000000800 */
[----:B-1----:R-:W-:-:S05]  /*ad20*/  FSEL R0, R247, RZ, P5 ;  /* 0x000000fff7007208 */ /* 0x002fca0002800000 */
[----:B------:R-:W-:Y:S01]  /*ad30*/  FADD.FTZ R4, R167, -R0 ;  /* 0x80000000a7047221 */ /* 0x000fe20000010000 */
[----:B------:R-:W-:Y:S01]  /*ad40*/  FSEL R0, R246, RZ, P4 ;  /* 0x000000fff6007208 */ /* 0x000fe20002000000 */
[----:B---3--:R-:W-:Y:S02]  /*ad50*/  FFMA.FTZ R2, R30, c[0x0][0x23c], -R29 ;  /* 0x00008f001e027a23 */ /* 0x008fe4000001081d */
[----:B------:R-:W-:Y:S02]  /*ad60*/  FMUL.FTZ R30, R4, c[0x0][0x23c] ;  /* 0x00008f00041e7a20 */ /* 0x000fe40000410000 */
[----:B------:R-:W-:Y:S01]  /*ad70*/  FADD.FTZ R4, R166, -R0 ;  /* 0x80000000a6047221 */ /* 0x000fe20000010000 */
[----:B------:R-:W-:Y:S01]  /*ad80*/  FSEL R0, R245, RZ, P1 ;  /* 0x000000fff5007208 */ /* 0x000fe20000800000 */
[----:B------:R1:W3:Y:S04]  /*ad90*/  MUFU.EX2 R11, R2 ;  /* 0x00000002000b7308 */ /* 0x0002e80000000800 */
[----:B------:R-:W-:-:S04]  /*ada0*/  FADD.FTZ R0, R165, -R0 ;  /* 0x80000000a5007221 */ /* 0x000fc80000010000 */
[----:B------:R-:W-:Y:S01]  /*adb0*/  FMUL.FTZ R0, R0, c[0x0][0x23c] ;  /* 0x00008f0000007a20 */ /* 0x000fe20000410000 */
[----:B-1----:R-:W-:-:S05]  /*adc0*/  FSEL R2, R252, RZ, P6 ;  /* 0x000000fffc027208 */ /* 0x002fca0003000000 */
[----:B------:R-:W-:Y:S01]  /*add0*/  FADD.FTZ R2, R168, -R2 ;  /* 0x80000002a8027221 */ /* 0x000fe20000010000 */
[----:B------:R1:W-:Y:S01]  /*ade0*/  MUFU.EX2 R48, R0 ;  /* 0x0000000000307308 */ /* 0x0003e20000000800 */
[----:B------:R-:W-:Y:S02]  /*adf0*/  FMUL.FTZ R4, R4, c[0x0][0x23c] ;  /* 0x00008f0004047a20 */ /* 0x000fe40000410000 */
[----:B------:R-:W-:-:S05]  /*ae00*/  FMUL.FTZ R2, R2, c[0x0][0x23c] ;  /* 0x00008f0002027a20 */ /* 0x000fca0000410000 */
[----:B------:R-:W-:Y:S01]  /*ae10*/  MUFU.EX2 R30, R30 ;  /* 0x0000001e001e7308 */ /* 0x000fe20000000800 */
[----:B-1----:R-:W-:-:S07]  /*ae20*/  FFMA.FTZ R0, R23, c[0x0][0x23c], -R32 ;  /* 0x00008f0017007a23 */ /* 0x002fce0000010820 */
[----:B------:R-:W1:Y:S08]  /*ae30*/  MUFU.EX2 R2, R2 ;  /* 0x0000000200027308 */ /* 0x000e700000000800 */
[----:B------:R-:W4:Y:S08]  /*ae40*/  MUFU.EX2 R31, R4 ;  /* 0x00000004001f7308 */ /* 0x000f300000000800 */
[----:B------:R2:W2:Y:S01]  /*ae50*/  MUFU.EX2 R167, R0 ;  /* 0x0000000000a77308 */ /* 0x0004a20000000800 */
[----:B------:R-:W-:-:S02]  /*ae60*/  MOV R168, R41 ;  /* 0x0000002900a87202 */ /* 0x000fc40000000f00 */
[----:B---3--:R-:W-:Y:S02]  /*ae70*/  MOV R21, R11 ;  /* 0x0000000b00157202 */ /* 0x008fe40000000f00 */
[----:B------:R-:W-:Y:S02]  /*ae80*/  MOV R166, R6 ;  /* 0x0000000600a67202 */ /* 0x000fe40000000f00 */
[----:B------:R-:W-:Y:S02]  /*ae90*/  MOV R165, R5 ;  /* 0x0000000500a57202 */ /* 0x000fe40000000f00 */
[----:B------:R-:W-:Y:S01]  /*aea0*/  MOV R23, R10 ;  /* 0x0000000a00177202 */ /* 0x000fe20000000f00 */
[-C--:B-1----:R-:W-:Y:S01]  /*aeb0*/  FMUL.FTZ R176, R176, R2.reuse ;  /* 0x00000002b0b07220 */ /* 0x082fe20000410000 */
[----:B------:R-:W-:Y:S01]  /*aec0*/  F2FP.PACK_AB R8, R168, R211 ;  /* 0x000000d3a808723e */ /* 0x000fe200000000ff */
[----:B------:R-:W-:Y:S01]  /*aed0*/  FMUL.FTZ R177, R177, R2 ;  /* 0x00000002b1b17220 */ /* 0x000fe20000410000 */
[----:B--2---:R-:W-:Y:S01]  /*aee0*/  MOV R0, R9 ;  /* 0x0000000900007202 */ /* 0x004fe20000000f00 */
        /* <DEDUP_REMOVED lines=20> */
[----:B------:R-:W-:Y:S01]  /*b030*/  FMUL.FTZ R187, R187, R30 ;  /* 0x0000001ebbbb7220 */ /* 0x000fe20000410000 */
[-C--:B------:R-:W-:Y:S08]  /*b040*/  HMMA.16816.F32 R176, R8, R12.reuse, R176 ;  /* 0x0000000c08b0723c */ /* 0x080ff000000018b0 */
        /* <DEDUP_REMOVED lines=9> */
[----:B------:R-:W2:Y:S01]  /*b0e0*/  LDL.LU R85, [R1+0x14] ;  /* 0x0000140001557983 */ /* 0x000ea20000300800 */
        /* <DEDUP_REMOVED lines=16> */
[----:B------:R-:W-:Y:S01]  /*b1f0*/  MOV R187, R40 ;  /* 0x0000002800bb7202 */ /* 0x000fe20000000f00 */
[----:B------:R-:W-:Y:S08]  /*b200*/  HMMA.16816.F32 R64, R4, R18, R76 ;  /* 0x000000120440723c */ /* 0x000ff0000000184c */
[-C--:B------:R-:W-:Y:S08]  /*b210*/  HMMA.16816.F32 R40, R8, R16.reuse, R68 ;  /* 0x000000100828723c */ /* 0x080ff00000001844 */
[----:B------:R-:W-:Y:S08]  /*b220*/  HMMA.16816.F32 R68, R4, R16, R72 ;  /* 0x000000100444723c */ /* 0x000ff00000001848 */
        /* <DEDUP_REMOVED lines=31> */
[----:B-1----:R-:W-:Y:S01]  /*b420*/  HMMA.16816.F32 R100, R8, R16, R100 ;  /* 0x000000100864723c */ /* 0x002fe20000001864 */
[----:B------:R-:W-:Y:S02]  /*b430*/  MOV R184, R167 ;  /* 0x000000a700b87202 */ /* 0x000fe40000000f00 */
[----:B------:R-:W-:Y:S02]  /*b440*/  MOV R78, R39 ;  /* 0x00000027004e7202 */ /* 0x000fe40000000f00 */
[----:B------:R-:W-:-:S02]  /*b450*/  MOV R167, R37 ;  /* 0x0000002500a77202 */ /* 0x000fc40000000f00 */
[----:B------:R-:W-:Y:S01]  /*b460*/  MOV R165, R38 ;  /* 0x0000002600a57202 */ /* 0x000fe20000000f00 */
[----:B------:R-:W-:Y:S01]  /*b470*/  HMMA.16816.F32 R104, R4, R16, R104 ;  /* 0x000000100468723c */ /* 0x000fe20000001868 */
[----:B------:R-:W-:-:S07]  /*b480*/  MOV R79, R36 ;  /* 0x00000024004f7202 */ /* 0x000fce0000000f00 */
[-C--:B------:R-:W-:Y:S08]  /*b490*/  HMMA.16816.F32 R108, R4, R18.reuse, R108 ;  /* 0x00000012046c723c */ /* 0x080ff0000000186c */
[----:B------:R-:W-:Y:S01]  /*b4a0*/  HMMA.16816.F32 R112, R8, R18, R112 ;  /* 0x000000120870723c */ /* 0x000fe20000001870 */
[----:B------:R-:W1:Y:S07]  /*b4b0*/  LDSM.16.MT88.4 R16, [R234+0xe000] ;  /* 0x00e00000ea10783b */ /* 0x000e6e0000004200 */
[C---:B------:R-:W-:Y:S08]  /*b4c0*/  HMMA.16816.F32 R36, R4.reuse, R12, R88 ;  /* 0x0000000c0424723c */ /* 0x040ff00000001858 */
[-C--:B------:R-:W-:Y:S08]  /*b4d0*/  HMMA.16816.F32 R92, R4, R14.reuse, R92 ;  /* 0x0000000e045c723c */ /* 0x080ff0000000185c */
[----:B------:R-:W-:Y:S01]  /*b4e0*/  HMMA.16816.F32 R72, R8, R14, R96 ;  /* 0x0000000e0848723c */ /* 0x000fe20000001860 */
[----:B------:R-:W3:Y:S01]  /*b4f0*/  LDSM.16.MT88.4 R12, [R233+0xe000] ;  /* 0x00e00000e90c783b */ /* 0x000ee20000004200 */
[----:B------:R-:W-:-:S02]  /*b500*/  MOV R87, R187 ;  /* 0x000000bb00577202 */ /* 0x000fc40000000f00 */
[----:B------:R-:W-:Y:S01]  /*b510*/  MOV R187, R0 ;  /* 0x0000000000bb7202 */ /* 0x000fe20000000f00 */
[----:B------:R-:W-:Y:S02]  /*b520*/  FFMA.FTZ R0, R212, c[0x0][0x23c], -R3 ;  /* 0x00008f00d4007a23 */ /* 0x000fe40000010803 */
[-C--:B------:R-:W-:Y:S02]  /*b530*/  FMUL.FTZ R132, R132, R2.reuse ;  /* 0x0000000284847220 */ /* 0x080fe40000410000 */
[----:B------:R4:W-:Y:S01]  /*b540*/  MUFU.EX2 R96, R0 ;  /* 0x0000000000607308 */ /* 0x0009e20000000800 */
[----:B------:R-:W-:Y:S02]  /*b550*/  FMUL.FTZ R133, R133, R2 ;  /* 0x0000000285857220 */ /* 0x000fe40000410000 */
[-C--:B------:R-:W-:Y:S02]  /*b560*/  FMUL.FTZ R134, R134, R30.reuse ;  /* 0x0000001e86867220 */ /* 0x080fe40000410000 */
[----:B------:R-:W-:-:S02]  /*b570*/  FMUL.FTZ R135, R135, R30 ;  /* 0x0000001e87877220 */ /* 0x000fc40000410000 */
[-C--:B------:R-:W-:Y:S02]  /*b580*/  FMUL.FTZ R116, R116, R2.reuse ;  /* 0x0000000274747220 */ /* 0x080fe40000410000 */
[----:B------:R-:W-:Y:S02]  /*b590*/  FMUL.FTZ R117, R117, R2 ;  /* 0x0000000275757220 */ /* 0x000fe40000410000 */
[-C--:B------:R-:W-:Y:S02]  /*b5a0*/  FMUL.FTZ R118, R118, R30.reuse ;  /* 0x0000001e76767220 */ /* 0x080fe40000410000 */
[----:B------:R-:W-:Y:S02]  /*b5b0*/  FMUL.FTZ R119, R119, R30 ;  /* 0x0000001e77777220 */ /* 0x000fe40000410000 */
[----:B----4-:R-:W-:Y:S02]  /*b5c0*/  FFMA.FTZ R0, R204, c[0x0][0x23c], -R3 ;  /* 0x00008f00cc007a23 */ /* 0x010fe40000010803 */
[----:B------:R-:W-:-:S02]  /*b5d0*/  FMUL.FTZ R120, R120, R31 ;  /* 0x0000001f78787220 */ /* 0x000fc40000410000 */
[-C--:B------:R-:W-:Y:S01]  /*b5e0*/  FMUL.FTZ R121, R121, R31.reuse ;  /* 0x0000001f79797220 */ /* 0x080fe20000410000 */
[----:B------:R4:W1:Y:S01]  /*b5f0*/  MUFU.EX2 R84, R0 ;  /* 0x0000000000547308 */ /* 0x0008620000000800 */
        /* <DEDUP_REMOVED lines=10> */
[----:B----4-:R-:W-:Y:S01]  /*b6a0*/  FFMA.FTZ R0, R164, c[0x0][0x23c], -R3 ;  /* 0x00008f00a4007a23 */ /* 0x010fe20000010803 */
[----:B-1----:R-:W-:Y:S03]  /*b6b0*/  HMMA.16816.F32 R80, R8, R16, R132 ;  /* 0x000000100850723c */ /* 0x002fe60000001884 */
[----:B------:R1:W-:Y:S01]  /*b6c0*/  MUFU.EX2 R134, R0 ;  /* 0x0000000000867308 */ /* 0x0003e20000000800 */
[----:B------:R-:W-:-:S02]  /*b6d0*/  MOV R186, R23 ;  /* 0x0000001700ba7202 */ /* 0x000fc40000000f00 */
[----:B------:R-:W-:Y:S02]  /*b6e0*/  MOV R86, R21 ;  /* 0x0000001500567202 */ /* 0x000fe40000000f00 */
[-C--:B---3--:R-:W-:Y:S01]  /*b6f0*/  HMMA.16816.F32 R116, R8, R12.reuse, R116 ;  /* 0x0000000c0874723c */ /* 0x088fe20000001874 */
[----:B------:R-:W-:Y:S02]  /*b700*/  MOV R76, R22 ;  /* 0x00000016004c7202 */ /* 0x000fe40000000f00 */
[----:B------:R-:W-:Y:S02]  /*b710*/  MOV R77, R20 ;  /* 0x00000014004d7202 */ /* 0x000fe40000000f00 */
[----:B------:R-:W-:Y:S03]  /*b720*/  LDSM.16.MT88.4 R20, [R235+0xe000] ;  /* 0x00e00000eb14783b */ /* 0x000fe60000004200 */
        /* <DEDUP_REMOVED lines=12> */
[----:B------:R-:W-:Y:S02]  /*b7f0*/  FMUL.FTZ R144, R144, R31 ;  /* 0x0000001f90907220 */ /* 0x000fe40000410000 */
[----:B-1----:R-:W-:-:S05]  /*b800*/  FFMA.FTZ R0, R50, c[0x0][0x23c], -R28 ;  /* 0x00008f0032007a23 */ /* 0x002fca000001081c */
[----:B------:R1:W-:Y:S01]  /*b810*/  MUFU.EX2 R91, R0 ;  /* 0x00000000005b7308 */ /* 0x0003e20000000800 */
[-C--:B------:R-:W-:Y:S02]  /*b820*/  FMUL.FTZ R145, R145, R31.reuse ;  /* 0x0000001f91917220 */ /* 0x080fe40000410000 */
        /* <DEDUP_REMOVED lines=8> */
[-C--:B------:R-:W-:Y:S02]  /*b8b0*/  FMUL.FTZ R192, R192, R2.reuse ;  /* 0x00000002c0c07220 */ /* 0x080fe40000410000 */
[----:B------:R-:W-:Y:S02]  /*b8c0*/  FMUL.FTZ R193, R193, R2 ;  /* 0x00000002c1c17220 */ /* 0x000fe40000410000 */
[----:B------:R-:W-:-:S02]  /*b8d0*/  FMUL.FTZ R194, R194, R30 ;  /* 0x0000001ec2c27220 */ /* 0x000fc40000410000 */
[----:B-1----:R-:W-:Y:S02]  /*b8e0*/  FFMA.FTZ R0, R206, c[0x0][0x23c], -R29 ;  /* 0x00008f00ce007a23 */ /* 0x002fe4000001081d */
[----:B------:R-:W-:Y:S02]  /*b8f0*/  FMUL.FTZ R195, R195, R30 ;  /* 0x0000001ec3c37220 */ /* 0x000fe40000410000 */
[-C--:B------:R-:W-:Y:S01]  /*b900*/  FMUL.FTZ R152, R152, R2.reuse ;  /* 0x0000000298987220 */ /* 0x080fe20000410000 */
[----:B------:R1:W-:Y:S01]  /*b910*/  MUFU.EX2 R133, R0 ;  /* 0x0000000000857308 */ /* 0x0003e20000000800 */
[----:B------:R-:W-:Y:S02]  /*b920*/  FMUL.FTZ R153, R153, R2 ;  /* 0x0000000299997220 */ /* 0x000fe40000410000 */
[-C--:B------:R-:W-:Y:S02]  /*b930*/  FMUL.FTZ R154, R154, R30.reuse ;  /* 0x0000001e9a9a7220 */ /* 0x080fe40000410000 */
[----:B------:R-:W-:-:S02]  /*b940*/  FMUL.FTZ R155, R155, R30 ;  /* 0x0000001e9b9b7220 */ /* 0x000fc40000410000 */
[-C--:B------:R-:W-:Y:S02]  /*b950*/  FMUL.FTZ R136, R136, R31.reuse ;  /* 0x0000001f88887220 */ /* 0x080fe40000410000 */
[-C--:B------:R-:W-:Y:S02]  /*b960*/  FMUL.FTZ R137, R137, R31.reuse ;  /* 0x0000001f89897220 */ /* 0x080fe40000410000 */
[-C--:B------:R-:W-:Y:S02]  /*b970*/  FMUL.FTZ R138, R138, R48.reuse ;  /* 0x000000308a8a7220 */ /* 0x080fe40000410000 */
[----:B------:R-:W-:Y:S02]  /*b980*/  FMUL.FTZ R139, R139, R48 ;  /* 0x000000308b8b7220 */ /* 0x000fe40000410000 */
[----:B------:R-:W-:Y:S02]  /*b990*/  FMUL.FTZ R188, R188, R31 ;  /* 0x0000001fbcbc7220 */ /* 0x000fe40000410000 */
[----:B-1----:R-:W-:-:S02]  /*b9a0*/  FFMA.FTZ R0, R171, c[0x0][0x23c], -R29 ;  /* 0x00008f00ab007a23 */ /* 0x002fc4000001081d */
[-C--:B------:R-:W-:Y:S02]  /*b9b0*/  FMUL.FTZ R189, R189, R31.reuse ;  /* 0x0000001fbdbd7220 */ /* 0x080fe40000410000 */
        /* <DEDUP_REMOVED lines=11> */
[C---:B---3--:R-:W-:Y:S08]  /*ba70*/  HMMA.16816.F32 R144, R4.reuse, R12, R144 ;  /* 0x0000000c0490723c */ /* 0x048ff00000001890 */
[----:B------:R-:W-:Y:S01]  /*ba80*/  HMMA.16816.F32 R148, R4, R14, R148 ;  /* 0x0000000e0494723c */ /* 0x000fe20000001894 */
[----:B-1----:R-:W-:-:S07]  /*ba90*/  FFMA.FTZ R0, R214, c[0x0][0x23c], -R32 ;  /* 0x00008f00d6007a23 */ /* 0x002fce0000010820 */
[C---:B------:R-:W-:Y:S08]  /*baa0*/  HMMA.16816.F32 R192, R8.reuse, R12, R192 ;  /* 0x0000000c08c0723c */ /* 0x040ff000000018c0 */
[----:B------:R-:W-:Y:S01]  /*bab0*/  HMMA.16816.F32 R152, R8, R14, R152 ;  /* 0x0000000e0898723c */ /* 0x000fe20000001898 */
[----:B------:R-:W1:Y:S07]  /*bac0*/  LDSM.16.MT88.4 R12, [R233+0xc800] ;  /* 0x00c80000e90c783b */ /* 0x000e6e0000004200 */
[C---:B------:R-:W-:Y:S08]  /*bad0*/  HMMA.16816.F32 R136, R4.reuse, R16, R136 ;  /* 0x000000100488723c */ /* 0x040ff00000001888 */
[C---:B------:R-:W-:Y:S08]  /*bae0*/  HMMA.16816.F32 R188, R4.reuse, R18, R188 ;  /* 0x0000001204bc723c */ /* 0x040ff000000018bc */
[C---:B------:R-:W-:Y:S08]  /*baf0*/  HMMA.16816.F32 R196, R4.reuse, R20, R196 ;  /* 0x0000001404c4723c */ /* 0x040ff000000018c4 */
[----:B------:R-:W-:Y:S01]  /*bb00*/  HMMA.16816.F32 R160, R4, R22, R160 ;  /* 0x0000001604a0723c */ /* 0x000fe200000018a0 */
[----:B------:R3:W4:Y:S01]  /*bb10*/  MUFU.EX2 R4, R0 ;  /* 0x0000000000047308 */ /* 0x0007220000000800 */
[----:B------:R-:W-:-:S02]  /*bb20*/  FMUL.FTZ R140, R140, R2 ;  /* 0x000000028c8c7220 */ /* 0x000fc40000410000 */
[-C--:B------:R-:W-:Y:S02]  /*bb30*/  FMUL.FTZ R141, R141, R2.reuse ;  /* 0x000000028d8d7220 */ /* 0x080fe40000410000 */
[-C--:B------:R-:W-:Y:S02]  /*bb40*/  FMUL.FTZ R156, R156, R2.reuse ;  /* 0x000000029c9c7220 */ /* 0x080fe40000410000 */
[----:B------:R-:W-:Y:S02]  /*bb50*/  FMUL.FTZ R157, R157, R2 ;  /* 0x000000029d9d7220 */ /* 0x000fe40000410000 */
[----:B---3--:R-:W-:-:S04]  /*bb60*/  FFMA.FTZ R0, R207, c[0x0][0x23c], -R32 ;  /* 0x00008f00cf007a23 */ /* 0x008fc80000010820 */
[----:B------:R3:W1:Y:S01]  /*bb70*/  MUFU.EX2 R132, R0 ;  /* 0x0000000000847308 */ /* 0x0006620000000800 */
[-C--:B------:R-:W-:Y:S02]  /*bb80*/  FMUL.FTZ R200, R200, R2.reuse ;  /* 0x00000002c8c87220 */ /* 0x080fe40000410000 */
[-C--:B------:R-:W-:Y:S02]  /*bb90*/  FMUL.FTZ R201, R201, R2.reuse ;  /* 0x00000002c9c97220 */ /* 0x080fe40000410000 */
[----:B--2---:R-:W-:Y:S02]  /*bba0*/  FFMA.FTZ R49, R85, R2, R211 ;  /* 0x0000000255317223 */ /* 0x004fe400000100d3 */
[----:B------:R-:W-:Y:S01]  /*bbb0*/  FFMA.FTZ R2, R51, c[0x0][0x23c], -R29 ;  /* 0x00008f0033027a23 */ /* 0x000fe2000001081d */
[----:B------:R-:W-:Y:S01]  /*bbc0*/  MOV R164, R84 ;  /* 0x0000005400a47202 */ /* 0x000fe20000000f00 */
        /* <DEDUP_REMOVED lines=11> */
[----:B----4-:R-:W-:Y:S01]  /*bc80*/  MOV R207, R4 ;  /* 0x0000000400cf7202 */ /* 0x010fe20000000f00 */
[----:B------:R-:W-:Y:S01]  /*bc90*/  HMMA.16816.F32 R140, R8, R18, R140 ;  /* 0x00000012088c723c */ /* 0x000fe2000000188c */
[----:B------:R-:W-:Y:S01]  /*bca0*/  F2FP.PACK_AB R4, R133, R97 ;  /* 0x000000618504723e */ /* 0x000fe200000000ff */
[----:B------:R-:W4:Y:S01]  /*bcb0*/  LDSM.16.MT88.4 R16, [R234+0xc800] ;  /* 0x00c80000ea10783b */ /* 0x000f220000004200 */
[----:B-1----:R-:W-:-:S02]  /*bcc0*/  F2FP.PACK_AB R5, R132, R207 ;  /* 0x000000cf8405723e */ /* 0x002fc400000000ff */
[----:B---3--:R-:W-:Y:S02]  /*bcd0*/  F2FP.PACK_AB R6, R85, R89 ;  /* 0x000000595506723e */ /* 0x008fe400000000ff */
[----:B--2---:R-:W-:Y:S01]  /*bce0*/  F2FP.PACK_AB R7, R84, R88 ;  /* 0x000000585407723e */ /* 0x004fe200000000ff */
[C---:B------:R-:W-:Y:S08]  /*bcf0*/  HMMA.16816.F32 R156, R8.reuse, R20, R156 ;  /* 0x00000014089c723c */ /* 0x040ff0000000189c */
[----:B------:R-:W-:Y:S01]  /*bd00*/  HMMA.16816.F32 R200, R8, R22, R200 ;  /* 0x0000001608c8723c */ /* 0x000fe200000018c8 */
[----:B------:R-:W-:Y:S01]  /*bd10*/  MOV R99, R86 ;  /* 0x0000005600637202 */ /* 0x000fe20000000f00 */
[----:B------:R-:W-:Y:S05]  /*bd20*/  LDSM.16.MT88.4 R20, [R234+0xe800] ;  /* 0x00e80000ea14783b */ /* 0x000fea0000004200 */
        /* <DEDUP_REMOVED lines=8> */
[----:B------:R-:W1:Y:S01]  /*bdb0*/  LDSM.16.MT88.4 R12, [R236+0xc800] ;  /* 0x00c80000ec0c783b */ /* 0x000e620000004200 */
[----:B------:R-:W-:-:S02]  /*bdc0*/  MOV R213, R87 ;  /* 0x0000005700d57202 */ /* 0x000fc40000000f00 */
[----:B------:R-:W-:Y:S02]  /*bdd0*/  MOV R87, R76 ;  /* 0x0000004c00577202 */ /* 0x000fe40000000f00 */
[----:B------:R-:W-:Y:S02]  /*bde0*/  MOV R212, R77 ;  /* 0x0000004d00d47202 */ /* 0x000fe40000000f00 */
[----:B------:R-:W-:Y:S01]  /*bdf0*/  MOV R86, R78 ;  /* 0x0000004e00567202 */ /* 0x000fe20000000f00 */
[----:B----4-:R-:W-:Y:S01]  /*be00*/  HMMA.16816.F32 R68, R4, R16, R68 ;  /* 0x000000100444723c */ /* 0x010fe20000001844 */
[----:B------:R-:W-:-:S07]  /*be10*/  MOV R205, R79 ;  /* 0x0000004f00cd7202 */ /* 0x000fce0000000f00 */
[----:B------:R-:W-:Y:S08]  /*be20*/  HMMA.16816.F32 R76, R8, R16, R40 ;  /* 0x00000010084c723c */ /* 0x000ff00000001828 */
        /* <DEDUP_REMOVED lines=17> */
[----:B------:R-:W1:Y:S01]  /*bf40*/  LDSM.16.MT88.4 R12, [R235+0xe800] ;  /* 0x00e80000eb0c783b */ /* 0x000e620000004200 */
[----:B------:R-:W-:-:S04]  /*bf50*/  FFMA.FTZ R0, R205, c[0x0][0x23c], -R3 ;  /* 0x00008f00cd007a23 */ /* 0x000fc80000010803 */
[----:B------:R3:W4:Y:S02]  /*bf60*/  MUFU.EX2 R2, R0 ;  /* 0x0000000000027308 */ /* 0x0007240000000800 */
[C---:B------:R-:W-:Y:S08]  /*bf70*/  HMMA.16816.F32 R136, R4.reuse, R20, R136 ;  /* 0x000000140488723c */ /* 0x040ff00000001888 */
[----:B------:R-:W-:Y:S01]  /*bf80*/  HMMA.16816.F32 R188, R4, R22, R188 ;  /* 0x0000001604bc723c */ /* 0x000fe200000018bc */
[----:B---3--:R-:W-:-:S07]  /*bf90*/  FFMA.FTZ R0, R227, c[0x0][0x23c], -R3 ;  /* 0x00008f00e3007a23 */ /* 0x008fce0000010803 */
[C---:B--2---:R-:W-:Y:S08]  /*bfa0*/  HMMA.16816.F32 R144, R4.reuse, R16, R144 ;  /* 0x000000100490723c */ /* 0x044ff00000001890 */
[C---:B------:R-:W-:Y:S08]  /*bfb0*/  HMMA.16816.F32 R148, R4.reuse, R18, R148 ;  /* 0x000000120494723c */ /* 0x040ff00000001894 */
[C---:B-1----:R-:W-:Y:S08]  /*bfc0*/  HMMA.16816.F32 R196, R4.reuse, R12, R196 ;  /* 0x0000000c04c4723c */ /* 0x042ff000000018c4 */
[----:B------:R-:W-:Y:S01]  /*bfd0*/  HMMA.16816.F32 R160, R4, R14, R160 ;  /* 0x0000000e04a0723c */ /* 0x000fe200000018a0 */
[----:B------:R1:W-:Y:S01]  /*bfe0*/  MUFU.EX2 R4, R0 ;  /* 0x0000000000047308 */ /* 0x0003e20000000800 */
[----:B------:R-:W-:-:S02]  /*bff0*/  MOV R169, R213 ;  /* 0x000000d500a97202 */ /* 0x000fc40000000f00 */
[----:B------:R-:W3:Y:S01]  /*c000*/  LDL.LU R213, [R1+0x18] ;  /* 0x0000180001d57983 */ /* 0x000ee20000300800 */
[----:B-1----:R-:W-:-:S04]  /*c010*/  FFMA.FTZ R0, R224, c[0x0][0x23c], -R3 ;  /* 0x00008f00e0007a23 */ /* 0x002fc80000010803 */
[----:B------:R1:W-:Y:S02]  /*c020*/  MUFU.EX2 R5, R0 ;  /* 0x0000000000057308 */ /* 0x0003e40000000800 */
[----:B-1----:R-:W-:-:S06]  /*c030*/  FFMA.FTZ R0, R45, c[0x0][0x23c], -R3 ;  /* 0x00008f002d007a23 */ /* 0x002fcc0000010803 */
[----:B------:R1:W3:Y:S02]  /*c040*/  MUFU.EX2 R6, R0 ;  /* 0x0000000000067308 */ /* 0x0002e40000000800 */
[----:B-1----:R-:W-:-:S06]  /*c050*/  FFMA.FTZ R0, R228, c[0x0][0x23c], -R28 ;  /* 0x00008f00e4007a23 */ /* 0x002fcc000001081c */
[----:B------:R1:W-:Y:S01]  /*c060*/  MUFU.EX2 R227, R0 ;  /* 0x0000000000e37308 */ /* 0x0003e20000000800 */
[----:B------:R-:W-:Y:S01]  /*c070*/  MOV R205, R230 ;  /* 0x000000e600cd7202 */ /* 0x000fe20000000f00 */
[----:B-1----:R-:W-:-:S06]  /*c080*/  FFMA.FTZ R0, R229, c[0x0][0x23c], -R28 ;  /* 0x00008f00e5007a23 */ /* 0x002fcc000001081c */
[----:B------:R1:W1:Y:S02]  /*c090*/  MUFU.EX2 R228, R0 ;  /* 0x0000000000e47308 */ /* 0x0002640000000800 */
[----:B-1----:R-:W-:-:S06]  /*c0a0*/  FFMA.FTZ R0, R225, c[0x0][0x23c], -R28 ;  /* 0x00008f00e1007a23 */ /* 0x002fcc000001081c */
[----:B------:R1:W-:Y:S02]  /*c0b0*/  MUFU.EX2 R229, R0 ;  /* 0x0000000000e57308 */ /* 0x0003e40000000800 */
[----:B-1----:R-:W-:-:S06]  /*c0c0*/  FFMA.FTZ R0, R47, c[0x0][0x23c], -R28 ;  /* 0x00008f002f007a23 */ /* 0x002fcc000001081c */
[----:B------:R1:W1:Y:S02]  /*c0d0*/  MUFU.EX2 R230, R0 ;  /* 0x0000000000e67308 */ /* 0x0002640000000800 */
[--C-:B-1----:R-:W-:Y:S02]  /*c0e0*/  FFMA.FTZ R0, R27, c[0x0][0x23c], -R29.reuse ;  /* 0x00008f001b007a23 */ /* 0x102fe4000001081d */
[----:B------:R1:W5:Y:S04]  /*c0f0*/  LDL.LU R27, [R1+0x64] ;  /* 0x00006400011b7983 */ /* 0x0003680000300800 */
[----:B------:R-:W2:Y:S01]  /*c100*/  LDL.LU R50, [R1+0x1c] ;  /* 0x00001c0001327983 */ /* 0x000ea20000300800 */
[----:B------:R4:W-:Y:S01]  /*c110*/  MUFU.EX2 R215, R0 ;  /* 0x0000000000d77308 */ /* 0x0009e20000000800 */
[C---:B------:R-:W-:Y:S08]  /*c120*/  HMMA.16816.F32 R192, R8.reuse, R16, R192 ;  /* 0x0000001008c0723c */ /* 0x040ff000000018c0 */
[----:B------:R-:W-:Y:S01]  /*c130*/  HMMA.16816.F32 R152, R8, R18, R152 ;  /* 0x000000120898723c */ /* 0x000fe20000001898 */
[----:B------:R-:W-:Y:S01]  /*c140*/  LDSM.16.MT88.4 R16, [R234+0xd000] ;  /* 0x00d00000ea10783b */ /* 0x000fe20000004200 */
[----:B----4-:R-:W-:-:S04]  /*c150*/  FFMA.FTZ R0, R231, c[0x0][0x23c], -R29 ;  /* 0x00008f00e7007a23 */ /* 0x010fc8000001081d */
[----:B------:R4:W1:Y:S02]  /*c160*/  MUFU.EX2 R224, R0 ;  /* 0x0000000000e07308 */ /* 0x0008640000000800 */
[C---:B------:R-:W-:Y:S08]  /*c170*/  HMMA.16816.F32 R80, R8.reuse, R20, R80 ;  /* 0x000000140850723c */ /* 0x040ff00000001850 */
[----:B------:R-:W-:Y:S01]  /*c180*/  HMMA.16816.F32 R140, R8, R22, R140 ;  /* 0x00000016088c723c */ /* 0x000fe2000000188c */
[----:B------:R-:W1:Y:S01]  /*c190*/  LDSM.16.MT88.4 R20, [R233+0xd000] ;  /* 0x00d00000e914783b */ /* 0x000e620000004200 */
[----:B----4-:R-:W-:-:S06]  /*c1a0*/  FFMA.FTZ R0, R226, c[0x0][0x23c], -R29 ;  /* 0x00008f00e2007a23 */ /* 0x010fcc000001081d */
[C---:B------:R-:W-:Y:S01]  /*c1b0*/  HMMA.16816.F32 R156, R8.reuse, R12, R156 ;  /* 0x0000000c089c723c */ /* 0x040fe2000000189c */
[----:B------:R4:W-:Y:S07]  /*c1c0*/  MUFU.EX2 R225, R0 ;  /* 0x0000000000e17308 */ /* 0x0009ee0000000800 */
[----:B------:R-:W-:Y:S01]  /*c1d0*/  HMMA.16816.F32 R200, R8, R14, R200 ;  /* 0x0000000e08c8723c */ /* 0x000fe200000018c8 */
[----:B------:R-:W1:Y:S01]  /*c1e0*/  LDSM.16.MT88.4 R12, [R236+0xd000] ;  /* 0x00d00000ec0c783b */ /* 0x000e620000004200 */
[----:B----4-:R-:W-:-:S04]  /*c1f0*/  FFMA.FTZ R0, R221, c[0x0][0x23c], -R29 ;  /* 0x00008f00dd007a23 */ /* 0x010fc8000001081d */
[----:B------:R4:W1:Y:S01]  /*c200*/  MUFU.EX2 R221, R0 ;  /* 0x0000000000dd7308 */ /* 0x0008620000000800 */
[----:B------:R-:W-:Y:S01]  /*c210*/  FFMA.FTZ R45, R220, c[0x0][0x23c], -R3 ;  /* 0x00008f00dc2d7a23 */ /* 0x000fe20000010803 */
[----:B------:R-:W-:Y:S01]  /*c220*/  MOV R220, R2 ;  /* 0x0000000200dc7202 */ /* 0x000fe20000000f00 */
[--C-:B------:R-:W-:Y:S02]  /*c230*/  FFMA.FTZ R2, R223, c[0x0][0x23c], -R32.reuse ;  /* 0x00008f00df027a23 */ /* 0x100fe40000010820 */
[----:B----4-:R-:W-:-:S04]  /*c240*/  FFMA.FTZ R0, R250, c[0x0][0x23c], -R32 ;  /* 0x00008f00fa007a23 */ /* 0x010fc80000010820 */
[----:B------:R4:W-:Y:S01]  /*c250*/  MUFU.EX2 R214, R0 ;  /* 0x0000000000d67308 */ /* 0x0009e20000000800 */
[----:B------:R-:W-:Y:S01]  /*c260*/  MOV R206, R212 ;  /* 0x000000d400ce7202 */ /* 0x000fe20000000f00 */
[----:B----4-:R-:W-:-:S06]  /*c270*/  FFMA.FTZ R0, R251, c[0x0][0x23c], -R32 ;  /* 0x00008f00fb007a23 */ /* 0x010fcc0000010820 */
[----:B------:R4:W-:Y:S01]  /*c280*/  MUFU.EX2 R212, R2 ;  /* 0x0000000200d47308 */ /* 0x0009e20000000800 */
[----:B---3--:R-:W-:Y:S02]  /*c290*/  MOV R231, R6 ;  /* 0x0000000600e77202 */ /* 0x008fe40000000f00 */
[----:B------:R-:W-:Y:S02]  /*c2a0*/  MOV R226, R5 ;  /* 0x0000000500e27202 */ /* 0x000fe40000000f00 */
[----:B------:R-:W-:Y:S02]  /*c2b0*/  MOV R250, R4 ;  /* 0x0000000400fa7202 */ /* 0x000fe40000000f00 */
[----:B------:R-:W-:Y:S02]  /*c2c0*/  F2FP.PACK_AB R9, R228, R227 ;  /* 0x000000e3e409723e */ /* 0x000fe400000000ff */
[----:B------:R-:W-:Y:S02]  /*c2d0*/  F2FP.PACK_AB R8, R250, R220 ;  /* 0x000000dcfa08723e */ /* 0x000fe400000000ff */
[----:B------:R-:W-:-:S02]  /*c2e0*/  F2FP.PACK_AB R10, R231, R226 ;  /* 0x000000e2e70a723e */ /* 0x000fc400000000ff */
[----:B------:R-:W-:Y:S01]  /*c2f0*/  F2FP.PACK_AB R11, R230, R229 ;  /* 0x000000e5e60b723e */ /* 0x000fe200000000ff */
[--C-:B------:R-:W-:Y:S01]  /*c300*/  FFMA.FTZ R43, R34, c[0x0][0x23c], -R3.reuse ;  /* 0x00008f00222b7a23 */ /* 0x100fe20000010803 */
[----:B-1----:R-:W-:Y:S01]  /*c310*/  F2FP.PACK_AB R4, R224, R215 ;  /* 0x000000d7e004723e */ /* 0x002fe200000000ff */
[--C-:B------:R-:W-:Y:S01]  /*c320*/  FFMA.FTZ R34, R46, c[0x0][0x23c], -R28.reuse ;  /* 0x00008f002e227a23 */ /* 0x100fe2000001081c */
[----:B------:R-:W-:Y:S02]  /*c330*/  F2FP.PACK_AB R6, R221, R225 ;  /* 0x000000e1dd06723e */ /* 0x000fe400000000ff */
[----:B------:R-:W-:Y:S01]  /*c340*/  MOV R51, R86 ;  /* 0x0000005600337202 */ /* 0x000fe20000000f00 */
[--C-:B------:R-:W-:Y:S01]  /*c350*/  FFMA.FTZ R44, R216, c[0x0][0x23c], -R3.reuse ;  /* 0x00008f00d82c7a23 */ /* 0x100fe20000010803 */
[----:B------:R-:W-:Y:S01]  /*c360*/  MOV R86, R168 ;  /* 0x000000a800567202 */ /* 0x000fe20000000f00 */
[----:B------:R-:W-:Y:S02]  /*c370*/  FFMA.FTZ R42, R33, c[0x0][0x23c], -R3 ;  /* 0x00008f00212a7a23 */ /* 0x000fe40000010803 */
[--C-:B----4-:R-:W-:Y:S01]  /*c380*/  FFMA.FTZ R2, R219, c[0x0][0x23c], -R29.reuse ;  /* 0x00008f00db027a23 */ /* 0x110fe2000001081d */
[----:B------:R-:W-:Y:S01]  /*c390*/  MOV R219, R134 ;  /* 0x0000008600db7202 */ /* 0x000fe20000000f00 */
[--C-:B------:R-:W-:Y:S01]  /*c3a0*/  FFMA.FTZ R3, R249, c[0x0][0x23c], -R29.reuse ;  /* 0x00008f00f9037a23 */ /* 0x100fe2000001081d */
[----:B------:R-:W-:Y:S01]  /*c3b0*/  MOV R249, R135 ;  /* 0x0000008700f97202 */ /* 0x000fe20000000f00 */
[--C-:B------:R-:W-:Y:S01]  /*c3c0*/  FFMA.FTZ R41, R222, c[0x0][0x23c], -R28.reuse ;  /* 0x00008f00de297a23 */ /* 0x100fe2000001081c */
[----:B------:R-:W-:Y:S01]  /*c3d0*/  MOV R134, R167 ;  /* 0x000000a700867202 */ /* 0x000fe20000000f00 */
[--C-:B------:R-:W-:Y:S01]  /*c3e0*/  FFMA.FTZ R40, R217, c[0x0][0x23c], -R28.reuse ;  /* 0x00008f00d9287a23 */ /* 0x100fe2000001081c */
[----:B------:R-:W-:Y:S01]  /*c3f0*/  MOV R223, R89 ;  /* 0x0000005900df7202 */ /* 0x000fe20000000f00 */
[----:B------:R-:W-:Y:S01]  /*c400*/  FFMA.FTZ R33, R35, c[0x0][0x23c], -R28 ;  /* 0x00008f0023217a23 */ /* 0x000fe2000001081c */
[----:B------:R-:W-:Y:S01]  /*c410*/  MOV R217, R90 ;  /* 0x0000005a00d97202 */ /* 0x000fe20000000f00 */
[----:B------:R-:W-:Y:S01]  /*c420*/  FFMA.FTZ R35, R208, c[0x0][0x23c], -R29 ;  /* 0x00008f00d0237a23 */ /* 0x000fe2000001081d */
[----:B------:R-:W-:Y:S01]  /*c430*/  MOV R222, R91 ;  /* 0x0000005b00de7202 */ /* 0x000fe20000000f00 */
[----:B------:R-:W-:-:S02]  /*c440*/  FFMA.FTZ R47, R213, R30, R26 ;  /* 0x0000001ed52f7223 */ /* 0x000fc4000001001a */
[----:B------:R1:W3:Y:S01]  /*c450*/  MUFU.EX2 R213, R0 ;  /* 0x0000000000d57308 */ /* 0x0002e20000000800 */
[----:B------:R-:W-:Y:S01]  /*c460*/  MOV R251, R85 ;  /* 0x0000005500fb7202 */ /* 0x000fe20000000f00 */
[----:B------:R-:W-:Y:S01]  /*c470*/  HMMA.16816.F32 R176, R8, R20, R176 ;  /* 0x0000001408b0723c */ /* 0x000fe200000018b0 */
[----:B------:R-:W-:Y:S01]  /*c480*/  MOV R216, R84 ;  /* 0x0000005400d87202 */ /* 0x000fe20000000f00 */
[----:B------:R4:W5:Y:S01]  /*c490*/  LDL.LU R26, [R1+0x60] ;  /* 0x00006000011a7983 */ /* 0x0009620000300800 */
[----:B-1----:R-:W-:-:S04]  /*c4a0*/  FFMA.FTZ R0, R248, c[0x0][0x23c], -R32 ;  /* 0x00008f00f8007a23 */ /* 0x002fc80000010820 */
[----:B------:R-:W1:Y:S01]  /*c4b0*/  MUFU.EX2 R211, R0 ;  /* 0x0000000000d37308 */ /* 0x000e620000000800 */
[----:B---3--:R-:W-:Y:S01]  /*c4c0*/  F2FP.PACK_AB R5, R213, R214 ;  /* 0x000000d6d505723e */ /* 0x008fe200000000ff */
[----:B------:R-:W-:Y:S01]  /*c4d0*/  HMMA.16816.F32 R52, R8, R22, R52 ;  /* 0x000000160834723c */ /* 0x000fe20000001834 */
[----:B------:R-:W-:Y:S02]  /*c4e0*/  MOV R248, R88 ;  /* 0x0000005800f87202 */ /* 0x000fe40000000f00 */
[----:B------:R-:W-:Y:S02]  /*c4f0*/  MOV R135, R86 ;  /* 0x0000005600877202 */ /* 0x000fe40000000f00 */
[----:B-1----:R-:W-:Y:S01]  /*c500*/  F2FP.PACK_AB R7, R212, R211 ;  /* 0x000000d3d407723e */ /* 0x002fe200000000ff */
[----:B------:R-:W-:Y:S01]  /*c510*/  FFMA.FTZ R0, R218, c[0x0][0x23c], -R29 ;  /* 0x00008f00da007a23 */ /* 0x000fe2000001081d */
[----:B------:R-:W-:Y:S02]  /*c520*/  MOV R218, R132 ;  /* 0x0000008400da7202 */ /* 0x000fe40000000f00 */
[----:B------:R-:W-:-:S03]  /*c530*/  MOV R132, R165 ;  /* 0x000000a500847202 */ /* 0x000fc60000000f00 */
[C---:B------:R-:W-:Y:S08]  /*c540*/  HMMA.16816.F32 R172, R4.reuse, R20, R172 ;  /* 0x0000001404ac723c */ /* 0x040ff000000018ac */
[C---:B------:R-:W-:Y:S01]  /*c550*/  HMMA.16816.F32 R180, R4.reuse, R22, R180 ;  /* 0x0000001604b4723c */ /* 0x040fe200000018b4 */
[----:B------:R-:W-:Y:S07]  /*c560*/  LDSM.16.MT88.4 R20, [R233+0xf000] ;  /* 0x00f00000e914783b */ /* 0x000fee0000004200 */
[C---:B------:R-:W-:Y:S08]  /*c570*/  HMMA.16816.F32 R68, R4.reuse, R16, R68 ;  /* 0x000000100444723c */ /* 0x040ff00000001844 */
[C---:B------:R-:W-:Y:S08]  /*c580*/  HMMA.16816.F32 R64, R4.reuse, R18, R64 ;  /* 0x000000120440723c */ /* 0x040ff00000001840 */
[C---:B------:R-:W-:Y:S01]  /*c590*/  HMMA.16816.F32 R88, R4.reuse, R12, R36 ;  /* 0x0000000c0458723c */ /* 0x040fe20000001824 */
[----:B------:R-:W-:Y:S07]  /*c5a0*/  LDSM.16.MT88.4 R36, [R235+0xf000] ;  /* 0x00f00000eb24783b */ /* 0x000fee0000004200 */
[----:B------:R-:W-:Y:S01]  /*c5b0*/  HMMA.16816.F32 R92, R4, R14, R92 ;  /* 0x0000000e045c723c */ /* 0x000fe2000000185c */
[----:B--2---:R-:W-:Y:S01]  /*c5c0*/  FFMA.FTZ R46, R50, R31, R25 ;  /* 0x0000001f322e7223 */ /* 0x004fe20000010019 */
[----:B------:R-:W-:Y:S01]  /*c5d0*/  MOV R50, R169 ;  /* 0x000000a900327202 */ /* 0x000fe20000000f00 */
[----:B------:R-:W1:Y:S05]  /*c5e0*/  LDSM.16.MT88.4 R28, [R235+0xd000] ;  /* 0x00d00000eb1c783b */ /* 0x000e6a0000004200 */
[----:B------:R-:W-:Y:S01]  /*c5f0*/  HMMA.16816.F32 R168, R8, R16, R76 ;  /* 0x0000001008a8723c */ /* 0x000fe2000000184c */
[----:B------:R4:W5:Y:S06]  /*c600*/  LDL.LU R25, [R1+0x5c] ;  /* 0x00005c0001197983 */ /* 0x00096c0000300800 */
[----:B------:R-:W-:-:S02]  /*c610*/  MOV R76, R133 ;  /* 0x00000085004c7202 */ /* 0x000fc40000000f00 */
[----:B------:R-:W-:Y:S02]  /*c620*/  MOV R78, R164 ;  /* 0x000000a4004e7202 */ /* 0x000fe40000000f00 */
[----:B------:R-:W-:Y:S02]  /*c630*/  MOV R77, R204 ;  /* 0x000000cc004d7202 */ /* 0x000fe40000000f00 */
[----:B------:R-:W-:Y:S02]  /*c640*/  MOV R133, R166 ;  /* 0x000000a600857202 */ /* 0x000fe40000000f00 */
[----:B------:R-:W-:Y:S01]  /*c650*/  MOV R204, R87 ;  /* 0x0000005700cc7202 */ /* 0x000fe20000000f00 */
[C---:B------:R-:W-:Y:S01]  /*c660*/  HMMA.16816.F32 R164, R8.reuse, R18, R60 ;  /* 0x0000001208a4723c */ /* 0x040fe2000000183c */
[----:B------:R-:W2:Y:S07]  /*c670*/  LDSM.16.MT88.4 R16, [R234+0xf000] ;  /* 0x00f00000ea10783b */ /* 0x000eae0000004200 */
[C---:B------:R-:W-:Y:S08]  /*c680*/  HMMA.16816.F32 R84, R8.reuse, R12, R56 ;  /* 0x0000000c0854723c */ /* 0x040ff00000001838 */
[----:B------:R-:W-:Y:S01]  /*c690*/  HMMA.16816.F32 R60, R8, R14, R72 ;  /* 0x0000000e083c723c */ /* 0x000fe20000001848 */
[----:B------:R-:W3:Y:S07]  /*c6a0*/  LDSM.16.MT88.4 R12, [R236+0xf000] ;  /* 0x00f00000ec0c783b */ /* 0x000eee0000004200 */
[C---:B-1----:R-:W-:Y:S08]  /*c6b0*/  HMMA.16816.F32 R104, R4.reuse, R28, R104 ;  /* 0x0000001c0468723c */ /* 0x042ff00000001868 */
[C---:B------:R-:W-:Y:S08]  /*c6c0*/  HMMA.16816.F32 R108, R4.reuse, R30, R108 ;  /* 0x0000001e046c723c */ /* 0x040ff0000000186c */
[C---:B------:R-:W-:Y:S08]  /*c6d0*/  HMMA.16816.F32 R120, R4.reuse, R20, R120 ;  /* 0x000000140478723c */ /* 0x040ff00000001878 */
[C---:B------:R-:W-:Y:S08]  /*c6e0*/  HMMA.16816.F32 R124, R4.reuse, R22, R124 ;  /* 0x00000016047c723c */ /* 0x040ff0000000187c */
[C---:B--2---:R-:W-:Y:S08]  /*c6f0*/  HMMA.16816.F32 R136, R4.reuse, R16, R136 ;  /* 0x000000100488723c */ /* 0x044ff00000001888 */
[C---:B------:R-:W-:Y:S08]  /*c700*/  HMMA.16816.F32 R188, R4.reuse, R18, R188 ;  /* 0x0000001204bc723c */ /* 0x040ff000000018bc */
[C---:B---3--:R-:W-:Y:S08]  /*c710*/  HMMA.16816.F32 R144, R4.reuse, R12, R144 ;  /* 0x0000000c0490723c */ /* 0x048ff00000001890 */
[C---:B------:R-:W-:Y:S08]  /*c720*/  HMMA.16816.F32 R148, R4.reuse, R14, R148 ;  /* 0x0000000e0494723c */ /* 0x040ff00000001894 */
[C---:B------:R-:W-:Y:S08]  /*c730*/  HMMA.16816.F32 R196, R4.reuse, R36, R196 ;  /* 0x0000002404c4723c */ /* 0x040ff000000018c4 */
[----:B------:R-:W-:Y:S01]  /*c740*/  HMMA.16816.F32 R56, R4, R38, R160 ;  /* 0x000000260438723c */ /* 0x000fe200000018a0 */
[----:B------:R-:W2:Y:S06]  /*c750*/  LDL.LU R6, [R1+0x20] ;  /* 0x0000200001067983 */ /* 0x000eac0000300800 */
[----:B------:R-:W-:Y:S01]  /*c760*/  MOV R7, R132 ;  /* 0x0000008400077202 */ /* 0x000fe20000000f00 */
[----:B------:R-:W-:Y:S01]  /*c770*/  HMMA.16816.F32 R100, R8, R28, R100 ;  /* 0x0000001c0864723c */ /* 0x000fe20000001864 */
[----:B------:R-:W-:-:S02]  /*c780*/  MOV R162, R134 ;  /* 0x0000008600a27202 */ /* 0x000fc40000000f00 */
[----:B------:R-:W-:Y:S01]  /*c790*/  MOV R163, R135 ;  /* 0x0000008700a37202 */ /* 0x000fe20000000f00 */
[----:B------:R-:W-:Y:S01]  /*c7a0*/  MUFU.EX2 R208, R42 ;  /* 0x0000002a00d07308 */ /* 0x000fe20000000800 */
[----:B------:R-:W-:-:S03]  /*c7b0*/  MOV R74, R206 ;  /* 0x000000ce004a7202 */ /* 0x000fc60000000f00 */
[----:B------:R-:W-:Y:S01]  /*c7c0*/  HMMA.16816.F32 R28, R8, R30, R112 ;  /* 0x0000001e081c723c */ /* 0x000fe20000001870 */
[----:B------:R-:W-:-:S03]  /*c7d0*/  MOV R72, R205 ;  /* 0x000000cd00487202 */ /* 0x000fc60000000f00 */
[----:B------:R-:W-:Y:S03]  /*c7e0*/  MUFU.EX2 R206, R44 ;  /* 0x0000002c00ce7308 */ /* 0x000fe60000000800 */
[----:B------:R-:W-:Y:S02]  /*c7f0*/  MOV R115, R7 ;  /* 0x0000000700737202 */ /* 0x000fe40000000f00 */
[----:B------:R-:W-:Y:S02]  /*c800*/  MOV R4, R162 ;  /* 0x000000a200047202 */ /* 0x000fe40000000f00 */
[----:B------:R-:W-:Y:S01]  /*c810*/  MOV R5, R163 ;  /* 0x000000a300057202 */ /* 0x000fe20000000f00 */
[----:B------:R-:W-:Y:S01]  /*c820*/  MUFU.EX2 R44, R2 ;  /* 0x00000002002c7308 */ /* 0x000fe20000000800 */
[----:B------:R-:W-:Y:S02]  /*c830*/  MOV R75, R51 ;  /* 0x00000033004b7202 */ /* 0x000fe40000000f00 */
[----:B------:R-:W-:-:S02]  /*c840*/  MOV R7, R99 ;  /* 0x0000006300077202 */ /* 0x000fc40000000f00 */
[----:B------:R-:W-:-:S03]  /*c850*/  MOV R79, R207 ;  /* 0x000000cf004f7202 */ /* 0x000fc60000000f00 */
[----:B------:R1:W-:Y:S01]  /*c860*/  MUFU.EX2 R42, R0 ;  /* 0x00000000002a7308 */ /* 0x0003e20000000800 */
[----:B------:R-:W-:Y:S02]  /*c870*/  MOV R73, R50 ;  /* 0x0000003200497202 */ /* 0x000fe40000000f00 */
[----:B------:R-:W-:-:S05]  /*c880*/  MOV R162, R187 ;  /* 0x000000bb00a27202 */ /* 0x000fca0000000f00 */
[----:B------:R-:W-:Y:S01]  /*c890*/  MUFU.EX2 R51, R41 ;  /* 0x0000002900337308 */ /* 0x000fe20000000800 */
[----:B------:R-:W-:Y:S01]  /*c8a0*/  MOV R163, R73 ;  /* 0x0000004900a37202 */ /* 0x000fe20000000f00 */
[----:B-1----:R-:W-:-:S06]  /*c8b0*/  FFMA.FTZ R0, R115, c[0x0][0x23c], -R32 ;  /* 0x00008f0073007a23 */ /* 0x002fcc0000010820 */
[----:B------:R-:W-:Y:S01]  /*c8c0*/  MUFU.EX2 R207, R43 ;  /* 0x0000002b00cf7308 */ /* 0x000fe20000000800 */
[----:B------:R-:W-:Y:S01]  /*c8d0*/  MOV R161, R204 ;  /* 0x000000cc00a17202 */ /* 0x000fe20000000f00 */
[C---:B------:R-:W-:Y:S06]  /*c8e0*/  HMMA.16816.F32 R156, R8.reuse, R36, R156 ;  /* 0x00000024089c723c */ /* 0x040fec000000189c */
[----:B------:R-:W-:Y:S08]  /*c8f0*/  MUFU.EX2 R41, R35 ;  /* 0x0000002300297308 */ /* 0x000ff00000000800 */
[----:B------:R-:W-:Y:S08]  /*c900*/  MUFU.EX2 R50, R34 ;  /* 0x0000002200327308 */ /* 0x000ff00000000800 */
[----:B------:R-:W-:Y:S01]  /*c910*/  MUFU.EX2 R205, R45 ;  /* 0x0000002d00cd7308 */ /* 0x000fe20000000800 */
[----:B------:R-:W-:Y:S01]  /*c920*/  MOV R160, R133 ;  /* 0x0000008500a07202 */ /* 0x000fe20000000f00 */
[----:B------:R-:W-:Y:S01]  /*c930*/  HMMA.16816.F32 R116, R8, R20, R116 ;  /* 0x000000140874723c */ /* 0x000fe20000001874 */
[----:B------:R-:W-:Y:S01]  /*c940*/  MOV R73, R75 ;  /* 0x0000004b00497202 */ /* 0x000fe20000000f00 */
[----:B------:R-:W-:Y:S04]  /*c950*/  LDSM.16.MT88.4 R112, [R235+0xd800] ;  /* 0x00d80000eb70783b */ /* 0x000fe80000004200 */
[----:B------:R1:W-:Y:S08]  /*c960*/  MUFU.EX2 R43, R3 ;  /* 0x00000003002b7308 */ /* 0x0003f00000000800 */
[----:B------:R3:W-:Y:S01]  /*c970*/  MUFU.EX2 R35, R0 ;  /* 0x0000000000237308 */ /* 0x0007e20000000800 */
[----:B-1----:R-:W-:-:S02]  /*c980*/  FADD.FTZ R3, R5, R49 ;  /* 0x0000003105037221 */ /* 0x002fc40000010000 */
[----:B------:R-:W-:-:S05]  /*c990*/  FADD.FTZ R5, R7, R46 ;  /* 0x0000002e07057221 */ /* 0x000fca0000010000 */
[----:B------:R1:W-:Y:S01]  /*c9a0*/  MUFU.EX2 R204, R33 ;  /* 0x0000002100cc7308 */ /* 0x0003e20000000800 */
[----:B---3--:R-:W-:Y:S02]  /*c9b0*/  FFMA.FTZ R0, R4, c[0x0][0x23c], -R32 ;  /* 0x00008f0004007a23 */ /* 0x008fe40000010820 */
[----:B-1----:R-:W-:-:S05]  /*c9c0*/  FADD.FTZ R33, R163, R5 ;  /* 0x00000005a3217221 */ /* 0x002fca0000010000 */
[----:B------:R1:W3:Y:S08]  /*c9d0*/  MUFU.EX2 R36, R0 ;  /* 0x0000000000247308 */ /* 0x0002f00000000800 */
[----:B------:R-:W-:Y:S01]  /*c9e0*/  MUFU.EX2 R45, R40 ;  /* 0x00000028002d7308 */ /* 0x000fe20000000800 */
[----:B-1----:R-:W-:-:S07]  /*c9f0*/  FFMA.FTZ R0, R210, c[0x0][0x23c], -R32 ;  /* 0x00008f00d2007a23 */ /* 0x002fce0000010820 */
[----:B------:R1:W-:Y:S01]  /*ca00*/  MUFU.EX2 R40, R0 ;  /* 0x0000000000287308 */ /* 0x0003e20000000800 */
[----:B------:R-:W-:Y:S01]  /*ca10*/  MOV R75, R77 ;  /* 0x0000004d004b7202 */ /* 0x000fe20000000f00 */
[----:B-1----:R-:W-:-:S06]  /*ca20*/  FFMA.FTZ R0, R209, c[0x0][0x23c], -R32 ;  /* 0x00008f00d1007a23 */ /* 0x002fcc0000010820 */
[----:B------:R1:W1:Y:S01]  /*ca30*/  MUFU.EX2 R37, R0 ;  /* 0x0000000000257308 */ /* 0x0002620000000800 */
[----:B------:R-:W-:Y:S01]  /*ca40*/  MOV R77, R79 ;  /* 0x0000004f004d7202 */ /* 0x000fe20000000f00 */
[----:B------:R-:W-:Y:S01]  /*ca50*/  HMMA.16816.F32 R132, R8, R16, R80 ;  /* 0x000000100884723c */ /* 0x000fe20000001850 */
[----:B------:R-:W-:Y:S01]  /*ca60*/  MOV R79, R98 ;  /* 0x00000062004f7202 */ /* 0x000fe20000000f00 */
[----:B------:R-:W-:Y:S01]  /*ca70*/  LDSM.16.MT88.4 R80, [R234+0xd800] ;  /* 0x00d80000ea50783b */ /* 0x000fe20000004200 */
[----:B------:R-:W-:Y:S02]  /*ca80*/  MOV R99, R186 ;  /* 0x000000ba00637202 */ /* 0x000fe40000000f00 */
[----:B------:R-:W-:-:S03]  /*ca90*/  MOV R98, R185 ;  /* 0x000000b900627202 */ /* 0x000fc60000000f00 */
[----:B------:R-:W-:Y:S01]  /*caa0*/  HMMA.16816.F32 R192, R8, R12, R192 ;  /* 0x0000000c08c0723c */ /* 0x000fe200000018c0 */
[----:B-1----:R-:W-:-:S07]  /*cab0*/  FADD.FTZ R0, R161, R3 ;  /* 0x00000003a1007221 */ /* 0x002fce0000010000 */
[C---:B------:R-:W-:Y:S01]  /*cac0*/  HMMA.16816.F32 R20, R8.reuse, R22, R128 ;  /* 0x000000160814723c */ /* 0x040fe20000001880 */
[----:B---3--:R-:W-:Y:S01]  /*cad0*/  F2FP.PACK_AB R161, R36, R35 ;  /* 0x0000002324a1723e */ /* 0x008fe200000000ff */
[----:B------:R-:W-:Y:S01]  /*cae0*/  FADD.FTZ R3, R73, R0 ;  /* 0x0000000049037221 */ /* 0x000fe20000010000 */
[----:B------:R-:W-:Y:S01]  /*caf0*/  F2FP.PACK_AB R163, R37, R40 ;  /* 0x0000002825a3723e */ /* 0x000fe200000000ff */
[----:B------:R-:W-:Y:S04]  /*cb00*/  LDSM.16.MT88.4 R128, [R233+0xf800] ;  /* 0x00f80000e980783b */ /* 0x000fe80000004200 */
[C---:B------:R-:W-:Y:S01]  /*cb10*/  HMMA.16816.F32 R16, R8.reuse, R18, R140 ;  /* 0x000000120810723c */ /* 0x040fe2000000188c */
[----:B------:R-:W-:Y:S01]  /*cb20*/  MOV R0, R98 ;  /* 0x0000006200007202 */ /* 0x000fe20000000f00 */
[----:B------:R-:W-:Y:S06]  /*cb30*/  LDSM.16.MT88.4 R140, [R234+0xf800] ;  /* 0x00f80000ea8c783b */ /* 0x000fec0000004200 */
[C---:B------:R-:W-:Y:S01]  /*cb40*/  HMMA.16816.F32 R12, R8.reuse, R14, R152 ;  /* 0x0000000e080c723c */ /* 0x040fe20000001898 */
[----:B------:R-:W-:Y:S01]  /*cb50*/  MOV R46, R79 ;  /* 0x0000004f002e7202 */ /* 0x000fe20000000f00 */
[----:B------:R-:W-:Y:S01]  /*cb60*/  FADD.FTZ R0, R0, R33 ;  /* 0x0000002100007221 */ /* 0x000fe20000010000 */
[----:B------:R-:W-:Y:S01]  /*cb70*/  MOV R49, R77 ;  /* 0x0000004d00317202 */ /* 0x000fe20000000f00 */
[----:B------:R-:W-:Y:S04]  /*cb80*/  LDSM.16.MT88.4 R152, [R236+0xf800] ;  /* 0x00f80000ec98783b */ /* 0x000fe80000004200 */
[----:B------:R-:W-:Y:S07]  /*cb90*/  HMMA.16816.F32 R8, R8, R38, R200 ;  /* 0x000000260808723c */ /* 0x000fee00000018c8 */
[----:B------:R-:W-:-:S02]  /*cba0*/  F2FP.PACK_AB R200, R206, R205 ;  /* 0x000000cdcec8723e */ /* 0x000fc400000000ff */
[----:B------:R-:W-:Y:S02]  /*cbb0*/  F2FP.PACK_AB R201, R45, R51 ;  /* 0x000000332dc9723e */ /* 0x000fe400000000ff */
[----:B------:R-:W-:Y:S02]  /*cbc0*/  F2FP.PACK_AB R202, R208, R207 ;  /* 0x000000cfd0ca723e */ /* 0x000fe400000000ff */
[----:B------:R-:W-:Y:S02]  /*cbd0*/  F2FP.PACK_AB R203, R204, R50 ;  /* 0x00000032cccb723e */ /* 0x000fe400000000ff */
[----:B------:R-:W-:Y:S02]  /*cbe0*/  MOV R39, R96 ;  /* 0x0000006000277202 */ /* 0x000fe40000000f00 */
[----:B------:R-:W-:-:S03]  /*cbf0*/  MOV R210, R75 ;  /* 0x0000004b00d27202 */ /* 0x000fc60000000f00 */
[----:B------:R-:W-:Y:S02]  /*cc00*/  FADD.FTZ R3, R39, R3 ;  /* 0x0000000327037221 */ /* 0x000fe40000010000 */
[----:B--2---:R-:W-:Y:S01]  /*cc10*/  FFMA.FTZ R2, R6, R48, R24 ;  /* 0x0000003006027223 */ /* 0x004fe20000010018 */
[----:B------:R-:W-:Y:S01]  /*cc20*/  MOV R6, R72 ;  /* 0x0000004800067202 */ /* 0x000fe20000000f00 */
[----:B------:R4:W5:Y:S04]  /*cc30*/  LDL.LU R24, [R1+0x58] ;  /* 0x0000580001187983 */ /* 0x0009680000300800 */
[----:B------:R-:W-:-:S04]  /*cc40*/  FADD.FTZ R4, R6, R47 ;  /* 0x0000002f06047221 */ /* 0x000fc80000010000 */
[----:B------:R-:W-:Y:S02]  /*cc50*/  FADD.FTZ R34, R162, R4 ;  /* 0x00000004a2227221 */ /* 0x000fe40000010000 */
[----:B------:R-:W1:Y:S01]  /*cc60*/  LDSM.16.MT88.4 R4, [R235+0xf800] ;  /* 0x00f80000eb04783b */ /* 0x000e620000004200 */
[----:B------:R-:W-:Y:S01]  /*cc70*/  MOV R72, R74 ;  /* 0x0000004a00487202 */ /* 0x000fe20000000f00 */
[----:B------:R-:W-:Y:S01]  /*cc80*/  FADD.FTZ R2, R160, R2 ;  /* 0x00000002a0027221 */ /* 0x000fe20000010000 */
[----:B------:R-:W-:Y:S02]  /*cc90*/  MOV R74, R76 ;  /* 0x0000004c004a7202 */ /* 0x000fe40000000f00 */
[----:B------:R-:W-:Y:S02]  /*cca0*/  MOV R76, R78 ;  /* 0x0000004e004c7202 */ /* 0x000fe40000000f00 */
[----:B------:R-:W-:Y:S01]  /*ccb0*/  MOV R78, R97 ;  /* 0x00000061004e7202 */ /* 0x000fe20000000f00 */
[----:B------:R-:W-:Y:S01]  /*ccc0*/  FADD.FTZ R32, R72, R2 ;  /* 0x0000000248207221 */ /* 0x000fe20000010000 */
[----:B------:R-:W-:-:S02]  /*ccd0*/  MOV R97, R184 ;  /* 0x000000b800617202 */ /* 0x000fc40000000f00 */
[----:B------:R-:W-:Y:S01]  /*cce0*/  F2FP.PACK_AB R160, R44, R43 ;  /* 0x0000002b2ca0723e */ /* 0x000fe200000000ff */
[----:B------:R-:W2:Y:S01]  /*ccf0*/  LDSM.16.MT88.4 R184, [R233+0xd800] ;  /* 0x00d80000e9b8783b */ /* 0x000ea20000004200 */
[----:B------:R-:W-:Y:S02]  /*cd00*/  F2FP.PACK_AB R162, R41, R42 ;  /* 0x0000002a29a2723e */ /* 0x000fe400000000ff */
[----:B------:R-:W-:Y:S02]  /*cd10*/  MOV R2, R99 ;  /* 0x0000006300027202 */ /* 0x000fe40000000f00 */
[----:B------:R-:W-:Y:S02]  /*cd20*/  MOV R38, R97 ;  /* 0x0000006100267202 */ /* 0x000fe40000000f00 */
[----:B------:R-:W-:Y:S01]  /*cd30*/  MOV R47, R78 ;  /* 0x0000004e002f7202 */ /* 0x000fe20000000f00 */
[----:B------:R-:W-:Y:S01]  /*cd40*/  FADD.FTZ R2, R2, R34 ;  /* 0x0000002202027221 */ /* 0x000fe20000010000 */
[----:B------:R-:W-:Y:S01]  /*cd50*/  MOV R209, R76 ;  /* 0x0000004c00d17202 */ /* 0x000fe20000000f00 */
[----:B------:R-:W3:Y:S01]  /*cd60*/  LDSM.16.MT88.4 R96, [R236+0xd800] ;  /* 0x00d80000ec60783b */ /* 0x000ee20000004200 */
[----:B------:R-:W-:Y:S01]  /*cd70*/  MOV R48, R74 ;  /* 0x0000004a00307202 */ /* 0x000fe20000000f00 */
[----:B------:R-:W-:-:S02]  /*cd80*/  FADD.FTZ R2, R46, R2 ;  /* 0x000000022e027221 */ /* 0x000fc40000010000 */
[----:B------:R-:W-:Y:S02]  /*cd90*/  FADD.FTZ R0, R47, R0 ;  /* 0x000000002f007221 */ /* 0x000fe40000010000 */
[----:B------:R-:W-:Y:S02]  /*cda0*/  FADD.FTZ R3, R209, R3 ;  /* 0x00000003d1037221 */ /* 0x000fe40000010000 */
[----:B------:R-:W-:Y:S02]  /*cdb0*/  FADD.FTZ R2, R210, R2 ;  /* 0x00000002d2027221 */ /* 0x000fe40000010000 */
[----:B------:R-:W-:Y:S01]  /*cdc0*/  FADD.FTZ R0, R48, R0 ;  /* 0x0000000030007221 */ /* 0x000fe20000010000 */
[-C--:B-1----:R-:W-:Y:S08]  /*cdd0*/  HMMA.16816.F32 R196, R160, R4.reuse, R196 ;  /* 0x00000004a0c4723c */ /* 0x082ff000000018c4 */
        /* <DEDUP_REMOVED lines=48> */
[----:B------:R-:W-:Y:S08]  /*d0e0*/  HMMA.16816.F32 R72, R160, R80, R68 ;  /* 0x00000050a048723c */ /* 0x000ff00000001844 */
[-C--:B--2---:R-:W-:Y:S08]  /*d0f0*/  HMMA.16816.F32 R176, R200, R184.reuse, R176 ;  /* 0x000000b8c8b0723c */ /* 0x084ff000000018b0 */
        /* <DEDUP_REMOVED lines=38> */
[----:B------:R-:W-:Y:S06]  /*d360*/  BAR.SYNC.DEFER_BLOCKING 0x0 ;  /* 0x0000000000007b1d */ /* 0x000fec0000010000 */
[----:B------:R-:W-:Y:S02]  /*d370*/  ULDC.64 UR6, c[0x0][0x1a0] ;  /* 0x0000680000067ab9 */ /* 0x000fe40000000a00 */
[----:B------:R-:W-:Y:S02]  /*d380*/  UIMAD UR15, UR15, UR6, URZ ;  /* 0x000000060f0f72a4 */ /* 0x000fe4000f8e023f */
[----:B------:R-:W-:-:S02]  /*d390*/  UIMAD.WIDE.U32 UR20, UR12, UR6, URZ ;  /* 0x000000060c1472a5 */ /* 0x000fc4000f8e003f */
[----:B------:R-:W-:-:S04]  /*d3a0*/  UIMAD UR7, UR12, UR7, UR15 ;  /* 0x000000070c0772a4 */ /* 0x000fc8000f8e020f */
[----:B------:R-:W-:Y:S01]  /*d3b0*/  UIADD3 UR7, UR21, UR7, URZ ;  /* 0x0000000715077290 */ /* 0x000fe2000fffe03f */
[----:B------:R-:W-:-:S05]  /*d3c0*/  IMAD.U32 R4, RZ, RZ, UR20 ;  /* 0x00000014ff047e24 */ /* 0x000fca000f8e00ff */
[----:B------:R-:W-:Y:S01]  /*d3d0*/  IMAD.U32 R0, RZ, RZ, UR7 ;  /* 0x00000007ff007e24 */ /* 0x000fe2000f8e00ff */
[----:B------:R-:W-:Y:S01]  /*d3e0*/  @P3 STS.128 [R244+0xc000], RZ ;  /* 0x00c000fff4003388 */ /* 0x000fe20000000c00 */
[----:B------:R-:W-:Y:S01]  /*d3f0*/  IMAD.U32 R5, RZ, RZ, UR21 ;  /* 0x00000015ff057e24 */ /* 0x000fe2000f8e00ff */
        /* <DEDUP_REMOVED lines=13> */
[----:B------:R-:W-:Y:S02]  /*d4d0*/  IADD3.X R4, R4, UR9, RZ, P6, !PT ;  /* 0x0000000904047c10 */ /* 0x000fe4000b7fe4ff */
[C---:B------:R-:W-:Y:S02]  /*d4e0*/  IADD3 R0, P4, R2.reuse, UR14, RZ ;  /* 0x0000000e02007c10 */ /* 0x040fe4000ff9e0ff */
[C-C-:B------:R-:W-:Y:S02]  /*d4f0*/  @!P3 LEA.HI.X R17, R2.reuse, c[0x0][0x174], R4.reuse, 0x1, P5 ;  /* 0x00005d000211ba11 */ /* 0x140fe400028f0c04 */
[----:B------:R-:W-:-:S02]  /*d500*/  @!P2 LEA.HI.X R13, R2, c[0x0][0x174], R4, 0x1, P0 ;  /* 0x00005d00020daa11 */ /* 0x000fc400000f0c04 */
[----:B------:R-:W-:Y:S02]  /*d510*/  IADD3 R3, P1, R0, UR14, RZ ;  /* 0x0000000e00037c10 */ /* 0x000fe4000ff3e0ff */
[----:B------:R-:W-:Y:S02]  /*d520*/  IADD3.X R2, R4, UR9, RZ, P4, !PT ;  /* 0x0000000904027c10 */ /* 0x000fe4000a7fe4ff */
[----:B------:R-:W-:Y:S01]  /*d530*/  @!P3 LEA R10, P5, R0, c[0x0][0x170], 0x1 ;  /* 0x00005c00000aba11 */ /* 0x000fe200078a08ff */
[----:B------:R-:W-:Y:S01]  /*d540*/  @P2 STS.128 [R244+0xe000], RZ ;  /* 0x00e000fff4002388 */ /* 0x000fe20000000c00 */
[----:B------:R-:W-:Y:S02]  /*d550*/  @!P3 LEA R8, P4, R3, c[0x0][0x170], 0x1 ;  /* 0x00005c000308ba11 */ /* 0x000fe400078808ff */
[----:B------:R-:W-:Y:S01]  /*d560*/  IADD3.X R5, R2, UR9, RZ, P1, !PT ;  /* 0x0000000902057c10 */ /* 0x000fe20008ffe4ff */
[----:B------:R-:W-:Y:S01]  /*d570*/  @!PT LDS RZ, [RZ] ;  /* 0x00000000fffff984 */ /* 0x000fe20000000800 */
[----:B------:R-:W-:Y:S01]  /*d580*/  @!PT LDS RZ, [RZ] ;  /* 0x00000000fffff984 */ /* 0x000fe20000000800 */
[----:B------:R-:W-:Y:S01]  /*d590*/  @!PT LDS RZ, [RZ] ;  /* 0x00000000fffff984 */ /* 0x000fe20000000800 */
[----:B------:R2:W-:Y:S01]  /*d5a0*/  @!P2 LDGSTS.E.BYPASS.LTC128B.128 [R244+0xe000], [R14.64+0x80] ;  /* 0x0e0000800ef4afae */ /* 0x0005e2000b901d52 */
[----:B------:R-:W-:-:S03]  /*d5b0*/  @!P3 LEA.HI.X R11, R0, c[0x0][0x174], R2, 0x1, P5 ;  /* 0x00005d00000bba11 */ /* 0x000fc600028f0c02 */
[----:B------:R-:W-:Y:S01]  /*d5c0*/  @P3 STS.128 [R244+0xc800], RZ ;  /* 0x00c800fff4003388 */ /* 0x000fe20000000c00 */
[----:B-1----:R-:W-:-:S03]  /*d5d0*/  @!P2 LEA R6, P0, R0, c[0x0][0x170], 0x1 ;  /* 0x00005c000006aa11 */ /* 0x002fc600078008ff */
[----:B------:R-:W-:Y:S01]  /*d5e0*/  @!PT LDS RZ, [RZ] ;  /* 0x00000000fffff984 */ /* 0x000fe20000000800 */
[----:B------:R-:W-:Y:S01]  /*d5f0*/  @!PT LDS RZ, [RZ] ;  /* 0x00000000fffff984 */ /* 0x000fe20000000800 */
[----:B------:R-:W-:Y:S01]  /*d600*/  @!PT LDS RZ, [RZ] ;  /* 0x00000000fffff984 */ /* 0x000fe20000000800 */
[----:B------:R1:W-:Y:S01]  /*d610*/  @!P3 LDGSTS.E.BYPASS.LTC128B.128 [R244+0xc800], [R16.64] ;  /* 0x0c80000010f4bfae */ /* 0x0003e2000b901d52 */
[C---:B------:R-:W-:Y:S02]  /*d620*/  @!P2 LEA R4, P1, R3.reuse, c[0x0][0x170], 0x1 ;  /* 0x00005c000304aa11 */ /* 0x040fe400078208ff */
[----:B------:R-:W-:Y:S01]  /*d630*/  @!P2 LEA.HI.X R7, R0, c[0x0][0x174], R2, 0x1, P0 ;  /* 0x00005d000007aa11 */ /* 0x000fe200000f0c02 */
[----:B------:R-:W-:Y:S01]  /*d640*/  @P2 STS.128 [R244+0xe800], RZ ;  /* 0x00e800fff4002388 */ /* 0x000fe20000000c00 */
[----:B------:R-:W-:-:S03]  /*d650*/  @!P3 LEA.HI.X R9, R3, c[0x0][0x174], R5, 0x1, P4 ;  /* 0x00005d000309ba11 */ /* 0x000fc600020f0c05 */
[----:B------:R-:W-:Y:S01]  /*d660*/  @!PT LDS RZ, [RZ] ;  /* 0x00000000fffff984 */ /* 0x000fe20000000800 */
[----:B------:R-:W-:Y:S01]  /*d670*/  @!PT LDS RZ, [RZ] ;  /* 0x00000000fffff984 */ /* 0x000fe20000000800 */
[----:B------:R-:W-:Y:S01]  /*d680*/  @!PT LDS RZ, [RZ] ;  /* 0x00000000fffff984 */ /* 0x000fe20000000800 */
[----:B------:R2:W-:Y:S01]  /*d690*/  @!P2 LDGSTS.E.BYPASS.LTC128B.128 [R244+0xe800], [R12.64+0x80] ;  /* 0x0e8000800cf4afae */ /* 0x0005e2000b901d52 */
[----:B------:R-:W-:-:S03]  /*d6a0*/  @!P2 LEA.HI.X R5, R3, c[0x0][0x174], R5, 0x1, P1 ;  /* 0x00005d000305aa11 */ /* 0x000fc600008f0c05 */
        /* <DEDUP_REMOVED lines=24> */
[----:B---3--:R-:W3:Y:S04]  /*d830*/  LDSM.16.M88.4 R8, [R240+0x2000] ;  /* 0x00200000f008783b */ /* 0x008ee80000000200 */
[----:B-1----:R-:W-:Y:S04]  /*d840*/  LDSM.16.M88.4 R16, [R239] ;  /* 0x00000000ef10783b */ /* 0x002fe80000000200 */
[----:B----4-:R-:W1:Y:S04]  /*d850*/  LDSM.16.M88.4 R4, [R241+0x2000] ;  /* 0x00200000f104783b */ /* 0x010e680000000200 */
[----:B------:R-:W4:Y:S04]  /*d860*/  LDSM.16.M88.4 R40, [R239+0x1800] ;  /* 0x00180000ef28783b */ /* 0x000f280000000200 */
[----:B------:R-:W1:Y:S04]  /*d870*/  LDSM.16.M88.4 R48, [R239+0x800] ;  /* 0x00080000ef30783b */ /* 0x000e680000000200 */
[----:B------:R-:W1:Y:S04]  /*d880*/  LDSM.16.M88.4 R44, [R239+0x1000] ;  /* 0x00100000ef2c783b */ /* 0x000e680000000200 */
[----:B--2---:R-:W2:Y:S01]  /*d890*/  LDSM.16.M88.4 R12, [R240] ;  /* 0x00000000f00c783b */ /* 0x004ea20000000200 */
[----:B------:R-:W-:-:S03]  /*d8a0*/  UIADD3 UR21, UR8, -0x3, URZ ;  /* 0xfffffffd08157890 */ /* 0x000fc6000fffe03f */
[----:B------:R-:W0:Y:S01]  /*d8b0*/  LDGDEPBAR ;  /* 0x00000000000079af */ /* 0x000e220000000000 */
[C---:B---3--:R-:W-:Y:S08]  /*d8c0*/  HMMA.16816.F32 R168, R8.reuse, R38, RZ ;  /* 0x0000002608a8723c */ /* 0x048ff000000018ff */
[C---:B------:R-:W-:Y:S08]  /*d8d0*/  HMMA.16816.F32 R204, R8.reuse, R36, RZ ;  /* 0x0000002408cc723c */ /* 0x040ff000000018ff */
[C---:B------:R-:W-:Y:S08]  /*d8e0*/  HMMA.16816.F32 R164, R8.reuse, R32, RZ ;  /* 0x0000002008a4723c */ /* 0x040ff000000018ff */
[C---:B------:R-:W-:Y:S08]  /*d8f0*/  HMMA.16816.F32 R60, R8.reuse, R28, RZ ;  /* 0x0000001c083c723c */ /* 0x040ff000000018ff */
[C---:B------:R-:W-:Y:S08]  /*d900*/  HMMA.16816.F32 R52, R8.reuse, R20, RZ ;  /* 0x000000140834723c */ /* 0x040ff000000018ff */
[C---:B------:R-:W-:Y:S08]  /*d910*/  HMMA.16816.F32 R64, R8.reuse, R34, RZ ;  /* 0x000000220840723c */ /* 0x040ff000000018ff */
[C---:B------:R-:W-:Y:S08]  /*d920*/  HMMA.16816.F32 R56, R8.reuse, R30, RZ ;  /* 0x0000001e0838723c */ /* 0x040ff000000018ff */
[----:B------:R-:W-:Y:S08]  /*d930*/  HMMA.16816.F32 R8, R8, R22, RZ ;  /* 0x000000160808723c */ /* 0x000ff000000018ff */
[C---:B-1----:R-:W-:Y:S11]  /*d940*/  HMMA.16816.F32 R220, R4.reuse, R18, R168 ;  /* 0x0000001204dc723c */ /* 0x042ff600000018a8 */
[----:B------:R-:W-:Y:S05]  /*d950*/  @!UPT UIADD3 URZ, URZ, URZ, URZ ;  /* 0x0000003f3f3ff290 */ /* 0x000fea000fffe03f */
[C---:B----4-:R-:W-:Y:S01]  /*d960*/  HMMA.16816.F32 R228, R4.reuse, R42, R8 ;  /* 0x0000002a04e4723c */ /* 0x050fe20000001808 */
[----:B------:R-:W1:Y:S07]  /*d970*/  LDSM.16.M88.4 R8, [R241] ;  /* 0x00000000f108783b */ /* 0x000e6e0000000200 */
[----:B------:R-:W-:Y:S01]  /*d980*/  HMMA.16816.F32 R224, R4, R48, R164 ;  /* 0x0000003004e0723c */ /* 0x000fe200000018a4 */
[----:B------:R-:W-:Y:S02]  /*d990*/  IMAD.MOV.U32 R3, RZ, RZ, R221 ;  /* 0x000000ffff037224 */ /* 0x000fe400078e00dd */
[----:B------:R-:W-:-:S02]  /*d9a0*/  IMAD.MOV.U32 R2, RZ, RZ, R222 ;  /* 0x000000ffff027224 */ /* 0x000fc400078e00de */
[----:B------:R-:W-:Y:S02]  /*d9b0*/  IMAD.MOV.U32 R0, RZ, RZ, R223 ;  /* 0x000000ffff007224 */ /* 0x000fe400078e00df */
[----:B------:R-:W-:Y:S01]  /*d9c0*/  IMAD.MOV.U32 R164, RZ, RZ, R220 ;  /* 0x000000ffffa47224 */ /* 0x000fe200078e00dc */
[C---:B------:R-:W-:Y:S08]  /*d9d0*/  HMMA.16816.F32 R216, R4.reuse, R44, R60 ;  /* 0x0000002c04d8723c */ /* 0x040ff0000000183c */
[C---:B------:R-:W-:Y:S08]  /*d9e0*/  HMMA.16816.F32 R212, R4.reuse, R40, R52 ;  /* 0x0000002804d4723c */ /* 0x040ff00000001834 */
[C---:B------:R-:W-:Y:S08]  /*d9f0*/  HMMA.16816.F32 R208, R4.reuse, R16, R204 ;  /* 0x0000001004d0723c */ /* 0x040ff000000018cc */
[C---:B------:R-:W-:Y:S08]  /*da00*/  HMMA.16816.F32 R220, R4.reuse, R50, R64 ;  /* 0x0000003204dc723c */ /* 0x040ff00000001840 */
[----:B------:R-:W-:Y:S08]  /*da10*/  HMMA.16816.F32 R248, R4, R46, R56 ;  /* 0x0000002e04f8723c */ /* 0x000ff00000001838 */
[C---:B--2---:R-:W-:Y:S08]  /*da20*/  HMMA.16816.F32 R60, R12.reuse, R36, RZ ;  /* 0x000000240c3c723c */ /* 0x044ff000000018ff */
[C---:B------:R-:W-:Y:S08]  /*da30*/  HMMA.16816.F32 R52, R12.reuse, R28, RZ ;  /* 0x0000001c0c34723c */ /* 0x040ff000000018ff */
[C---:B------:R-:W-:Y:S08]  /*da40*/  HMMA.16816.F32 R4, R12.reuse, R20, RZ ;  /* 0x000000140c04723c */ /* 0x040ff000000018ff */
[C---:B------:R-:W-:Y:S08]  /*da50*/  HMMA.16816.F32 R28, R12.reuse, R30, RZ ;  /* 0x0000001e0c1c723c */ /* 0x040ff000000018ff */
[C---:B------:R-:W-:Y:S08]  /*da60*/  HMMA.16816.F32 R56, R12.reuse, R32, RZ ;  /* 0x000000200c38723c */ /* 0x040ff000000018ff */
[C---:B------:R-:W-:Y:S08]  /*da70*/  HMMA.16816.F32 R64, R12.reuse, R34, RZ ;  /* 0x000000220c40723c */ /* 0x040ff000000018ff */
[----:B------:R-:W-:Y:S08]  /*da80*/  HMMA.16816.F32 R36, R12, R38, RZ ;  /* 0x000000260c24723c */ /* 0x000ff000000018ff */
[C---:B-1----:R-:W-:Y:S08]  /*da90*/  HMMA.16816.F32 R32, R8.reuse, R16, R60 ;  /* 0x000000100820723c */ /* 0x042ff0000000183c */
[C---:B------:R-:W-:Y:S01]  /*daa0*/  HMMA.16816.F32 R204, R8.reuse, R40, R4 ;  /* 0x0000002808cc723c */ /* 0x040fe20000001804 */
[----:B------:R-:W-:Y:S07]  /*dab0*/  LDSM.16.M88.4 R4, [R243+0x2000] ;  /* 0x00200000f304783b */ /* 0x000fee0000000200 */
[----:B------:R-:W-:Y:S01]  /*dac0*/  HMMA.16816.F32 R60, R8, R46, R28 ;  /* 0x0000002e083c723c */ /* 0x000fe2000000181c */
[----:B------:R-:W1:Y:S07]  /*dad0*/  LDSM.16.M88.4 R28, [R238+0x9800] ;  /* 0x00980000ee1c783b */ /* 0x000e6e0000000200 */
[----:B------:R-:W-:Y:S01]  /*dae0*/  HMMA.16816.F32 R20, R12, R22, RZ ;  /* 0x000000160c14723c */ /* 0x000fe200000018ff */
[----:B------:R-:W-:Y:S07]  /*daf0*/  LDSM.16.M88.4 R12, [R243] ;  /* 0x00000000f30c783b */ /* 0x000fee0000000200 */
[C---:B------:R-:W-:Y:S07]  /*db00*/  HMMA.16816.F32 R168, R8.reuse, R48, R56 ;  /* 0x0000003008a8723c */ /* 0x040fee0000001838 */
[----:B------:R-:W-:Y:S01]  /*db10*/  IMAD.MOV.U32 R56, RZ, RZ, R164 ;  /* 0x000000ffff387224 */ /* 0x000fe200078e00a4 */
[C---:B------:R-:W-:Y:S01]  /*db20*/  HMMA.16816.F32 R36, R8.reuse, R18, R36 ;  /* 0x000000120824723c */ /* 0x040fe20000001824 */
[----:B------:R-:W2:Y:S07]  /*db30*/  LDSM.16.M88.4 R16, [R238+0x8000] ;  /* 0x00800000ee10783b */ /* 0x000eae0000000200 */
[C---:B------:R-:W-:Y:S08]  /*db40*/  HMMA.16816.F32 R164, R8.reuse, R44, R52 ;  /* 0x0000002c08a4723c */ /* 0x040ff00000001834 */
[C---:B------:R-:W-:Y:S08]  /*db50*/  HMMA.16816.F32 R48, R8.reuse, R50, R64 ;  /* 0x000000320830723c */ /* 0x040ff00000001840 */
[----:B------:R-:W-:Y:S01]  /*db60*/  HMMA.16816.F32 R44, R8, R42, R20 ;  /* 0x0000002a082c723c */ /* 0x000fe20000001814 */
[----:B------:R-:W3:Y:S04]  /*db70*/  LDSM.16.M88.4 R8, [R238+0x8800] ;  /* 0x00880000ee08783b */ /* 0x000ee80000000200 */
[----:B------:R-:W4:Y:S03]  /*db80*/  LDSM.16.M88.4 R20, [R238+0x9000] ;  /* 0x00900000ee14783b */ /* 0x000f260000000200 */
[----:B-1----:R-:W-:Y:S01]  /*db90*/  HMMA.16816.F32 R212, R4, R28, R212 ;  /* 0x0000001c04d4723c */ /* 0x002fe200000018d4 */
[----:B------:R-:W-:-:S02]  /*dba0*/  IMAD.MOV.U32 R57, RZ, RZ, R3 ;  /* 0x000000ffff397224 */ /* 0x000fc400078e0003 */
[----:B------:R-:W-:Y:S02]  /*dbb0*/  IMAD.MOV.U32 R58, RZ, RZ, R2 ;  /* 0x000000ffff3a7224 */ /* 0x000fe400078e0002 */
[----:B------:R-:W-:-:S03]  /*dbc0*/  IMAD.MOV.U32 R59, RZ, RZ, R0 ;  /* 0x000000ffff3b7224 */ /* 0x000fc600078e0000 */
[-C--:B--2---:R-:W-:Y:S08]  /*dbd0*/  HMMA.16816.F32 R40, R4, R16.reuse, R208 ;  /* 0x000000100428723c */ /* 0x084ff000000018d0 */
[----:B------:R-:W-:Y:S08]  /*dbe0*/  HMMA.16816.F32 R32, R12, R16, R32 ;  /* 0x000000100c20723c */ /* 0x000ff00000001820 */
[----:B------:R-:W-:Y:S01]  /*dbf0*/  IMAD.MOV.U32 R16, RZ, RZ, R212 ;  /* 0x000000ffff107224 */ /* 0x000fe200078e00d4 */
[----:B------:R-:W-:Y:S01]  /*dc00*/  HMMA.16816.F32 R56, R4, R18, R56 ;  /* 0x000000120438723c */ /* 0x000fe20000001838 */
[----:B------:R-:W-:-:S07]  /*dc10*/  IMAD.MOV.U32 R3, RZ, RZ, R213 ;  /* 0x000000ffff037224 */ /* 0x000fce00078e00d5 */
[----:B---3--:R-:W-:Y:S01]  /*dc20*/  HMMA.16816.F32 R52, R4, R8, R224 ;  /* 0x000000080434723c */ /* 0x008fe200000018e0 */
[----:B------:R-:W-:Y:S02]  /*dc30*/  IMAD.MOV.U32 R2, RZ, RZ, R214 ;  /* 0x000000ffff027224 */ /* 0x000fe400078e00d6 */
[----:B------:R-:W-:-:S05]  /*dc40*/  IMAD.MOV.U32 R0, RZ, RZ, R215 ;  /* 0x000000ffff007224 */ /* 0x000fca00078e00d7 */
[C---:B------:R-:W-:Y:S08]  /*dc50*/  HMMA.16816.F32 R224, R12.reuse, R18, R36 ;  /* 0x000000120ce0723c */ /* 0x040ff00000001824 */
[C---:B----4-:R-:W-:Y:S08]  /*dc60*/  HMMA.16816.F32 R60, R12.reuse, R22, R60 ;  /* 0x000000160c3c723c */ /* 0x050ff0000000183c */
[----:B------:R-:W-:Y:S07]  /*dc70*/  HMMA.16816.F32 R36, R12, R10, R48 ;  /* 0x0000000a0c24723c */ /* 0x000fee0000001830 */
[----:B------:R-:W-:Y:S01]  /*dc80*/  IMAD.MOV.U32 R48, RZ, RZ, R16 ;  /* 0x000000ffff307224 */ /* 0x000fe200078e0010 */
[C---:B------:R-:W-:Y:S01]  /*dc90*/  HMMA.16816.F32 R216, R4.reuse, R20, R216 ;  /* 0x0000001404d8723c */ /* 0x040fe200000018d8 */
[----:B------:R-:W-:Y:S07]  /*dca0*/  LDSM.16.M88.4 R16, [R237] ;  /* 0x00000000ed10783b */ /* 0x000fee0000000200 */
[C---:B------:R-:W-:Y:S08]  /*dcb0*/  HMMA.16816.F32 R64, R4.reuse, R10, R220 ;  /* 0x0000000a0440723c */ /* 0x040ff000000018dc */
[C---:B------:R-:W-:Y:S08]  /*dcc0*/  HMMA.16816.F32 R248, R4.reuse, R22, R248 ;  /* 0x0000001604f8723c */ /* 0x040ff000000018f8 */
[----:B------:R-:W-:Y:S01]  /*dcd0*/  HMMA.16816.F32 R228, R4, R30, R228 ;  /* 0x0000001e04e4723c */ /* 0x000fe200000018e4 */
[----:B------:R-:W1:Y:S07]  /*dce0*/  LDSM.16.M88.4 R4, [R242+0x2000] ;  /* 0x00200000f204783b */ /* 0x000e6e0000000200 */
[C---:B------:R-:W-:Y:S08]  /*dcf0*/  HMMA.16816.F32 R212, R12.reuse, R28, R204 ;  /* 0x0000001c0cd4723c */ /* 0x040ff000000018cc */
[C---:B------:R-:W-:Y:S01]  /*dd00*/  HMMA.16816.F32 R204, R12.reuse, R30, R44 ;  /* 0x0000001e0ccc723c */ /* 0x040fe2000000182c */
[----:B------:R-:W2:Y:S07]  /*dd10*/  LDSM.16.M88.4 R28, [R237+0x1800] ;  /* 0x00180000ed1c783b */ /* 0x000eae0000000200 */
[C---:B------:R-:W-:Y:S07]  /*dd20*/  HMMA.16816.F32 R208, R12.reuse, R20, R164 ;  /* 0x000000140cd0723c */ /* 0x040fee00000018a4 */
[----:B------:R-:W-:Y:S01]  /*dd30*/  IMAD.MOV.U32 R20, RZ, RZ, R60 ;  /* 0x000000ffff147224 */ /* 0x000fe200078e003c */
[----:B------:R-:W-:Y:S01]  /*dd40*/  HMMA.16816.F32 R220, R12, R8, R168 ;  /* 0x000000080cdc723c */ /* 0x000fe200000018a8 */
[----:B------:R-:W3:Y:S02]  /*dd50*/  LDSM.16.M88.4 R8, [R242] ;  /* 0x00000000f208783b */ /* 0x000ee40000000200 */
[----:B------:R-:W-:-:S02]  /*dd60*/  IMAD.MOV.U32 R44, RZ, RZ, R20 ;  /* 0x000000ffff2c7224 */ /* 0x000fc400078e0014 */
[----:B------:R-:W4:Y:S04]  /*dd70*/  LDSM.16.M88.4 R20, [R237+0x1000] ;  /* 0x00100000ed14783b */ /* 0x000f280000000200 */
[----:B------:R-:W4:Y:S01]  /*dd80*/  LDSM.16.M88.4 R12, [R237+0x800] ;  /* 0x00080000ed0c783b */ /* 0x000f220000000200 */
[----:B------:R-:W-:Y:S02]  /*dd90*/  IMAD.MOV.U32 R49, RZ, RZ, R3 ;  /* 0x000000ffff317224 */ /* 0x000fe400078e0003 */
[----:B------:R-:W-:Y:S02]  /*dda0*/  IMAD.MOV.U32 R50, RZ, RZ, R2 ;  /* 0x000000ffff327224 */ /* 0x000fe400078e0002 */
[----:B------:R-:W-:Y:S01]  /*ddb0*/  IMAD.MOV.U32 R51, RZ, RZ, R0 ;  /* 0x000000ffff337224 */ /* 0x000fe200078e0000 */
[C---:B-1----:R-:W-:Y:S08]  /*ddc0*/  HMMA.16816.F32 R56, R4.reuse, R18, R56 ;  /* 0x000000120438723c */ /* 0x042ff00000001838 */
[C---:B------:R-:W-:Y:S08]  /*ddd0*/  HMMA.16816.F32 R168, R4.reuse, R16, R40 ;  /* 0x0000001004a8723c */ /* 0x040ff00000001828 */
[----:B--2---:R-:W-:Y:S01]  /*dde0*/  HMMA.16816.F32 R40, R4, R28, R48 ;  /* 0x0000001c0428723c */ /* 0x004fe20000001830 */
[----:B------:R-:W-:-:S02]  /*ddf0*/  IMAD.MOV.U32 R3, RZ, RZ, R61 ;  /* 0x000000ffff037224 */ /* 0x000fc400078e003d */
[----:B------:R-:W-:Y:S02]  /*de00*/  IMAD.MOV.U32 R2, RZ, RZ, R62 ;  /* 0x000000ffff027224 */ /* 0x000fe400078e003e */
[----:B------:R-:W-:Y:S02]  /*de10*/  IMAD.MOV.U32 R0, RZ, RZ, R63 ;  /* 0x000000ffff007224 */ /* 0x000fe400078e003f */
[----:B------:R-:W-:Y:S02]  /*de20*/  IMAD.MOV.U32 R45, RZ, RZ, R3 ;  /* 0x000000ffff2d7224 */ /* 0x000fe400078e0003 */
[----:B------:R-:W-:Y:S01]  /*de30*/  IMAD.MOV.U32 R46, RZ, RZ, R2 ;  /* 0x000000ffff2e7224 */ /* 0x000fe200078e0002 */
[----:B---3--:R-:W-:Y:S01]  /*de40*/  HMMA.16816.F32 R32, R8, R16, R32 ;  /* 0x000000100820723c */ /* 0x008fe20000001820 */
[----:B------:R-:W-:Y:S02]  /*de50*/  IMAD.MOV.U32 R47, RZ, RZ, R0 ;  /* 0x000000ffff2f7224 */ /* 0x000fe400078e0000 */
        /* <DEDUP_REMOVED lines=16> */
[----:B------:R-:W-:Y:S01]  /*df60*/  HMMA.16816.F32 R164, R4, R12, R52 ;  /* 0x0000000c04a4723c */ /* 0x000fe20000001834 */
[----:B------:R-:W-:Y:S02]  /*df70*/  IMAD.MOV.U32 R229, RZ, RZ, R45 ;  /* 0x000000ffffe57224 */ /* 0x000fe400078e002d */
[----:B------:R-:W-:Y:S02]  /*df80*/  IMAD.MOV.U32 R230, RZ, RZ, R46 ;  /* 0x000000ffffe67224 */ /* 0x000fe400078e002e */
[----:B------:R-:W-:-:S03]  /*df90*/  IMAD.MOV.U32 R231, RZ, RZ, R47 ;  /* 0x000000ffffe77224 */ /* 0x000fc600078e002f */
[----:B------:R-:W-:Y:S01]  /*dfa0*/  HMMA.16816.F32 R64, R4, R14, R64 ;  /* 0x0000000e0440723c */ /* 0x000fe20000001840 */
[----:B------:R-:W-:Y:S07]  /*dfb0*/  LDSM.16.M88.4 R4, [R240+0x6000] ;  /* 0x00600000f004783b */ /* 0x000fee0000000200 */
[C---:B------:R-:W-:Y:S01]  /*dfc0*/  HMMA.16816.F32 R44, R8.reuse, R18, R224 ;  /* 0x00000012082c723c */ /* 0x040fe200000018e0 */
[----:B------:R-:W-:Y:S07]  /*dfd0*/  LDSM.16.M88.4 R16, [R232+0xa000] ;  /* 0x00a00000e810783b */ /* 0x000fee0000000200 */
[C---:B------:R-:W-:Y:S08]  /*dfe0*/  HMMA.16816.F32 R40, R8.reuse, R12, R220 ;  /* 0x0000000c0828723c */ /* 0x040ff000000018dc */
[C---:B------:R-:W-:Y:S01]  /*dff0*/  HMMA.16816.F32 R36, R8.reuse, R14, R36 ;  /* 0x0000000e0824723c */ /* 0x040fe20000001824 */
[----:B------:R-:W1:Y:S07]  /*e000*/  LDSM.16.M88.4 R12, [R240+0x4000] ;  /* 0x00400000f00c783b */ /* 0x000e6e0000000200 */
[C---:B------:R-:W-:Y:S08]  /*e010*/  HMMA.16816.F32 R224, R8.reuse, R28, R212 ;  /* 0x0000001c08e0723c */ /* 0x040ff000000018d4 */
[C---:B------:R-:W-:Y:S01]  /*e020*/  HMMA.16816.F32 R212, R8.reuse, R30, R204 ;  /* 0x0000001e08d4723c */ /* 0x040fe200000018cc */
[----:B------:R-:W2:Y:S07]  /*e030*/  LDSM.16.M88.4 R28, [R232+0xb800] ;  /* 0x00b80000e81c783b */ /* 0x000eae0000000200 */
[C---:B------:R-:W-:Y:S08]  /*e040*/  HMMA.16816.F32 R52, R8.reuse, R20, R208 ;  /* 0x000000140834723c */ /* 0x040ff000000018d0 */
[----:B------:R-:W-:Y:S01]  /*e050*/  HMMA.16816.F32 R228, R8, R22, R228 ;  /* 0x0000001608e4723c */ /* 0x000fe200000018e4 */
[----:B------:R-:W3:Y:S04]  /*e060*/  LDSM.16.M88.4 R8, [R232+0xa800] ;  /* 0x00a80000e808783b */ /* 0x000ee80000000200 */
[----:B------:R-:W4:Y:S03]  /*e070*/  LDSM.16.M88.4 R20, [R232+0xb000] ;  /* 0x00b00000e814783b */ /* 0x000f260000000200 */
[-C--:B-1----:R-:W-:Y:S07]  /*e080*/  HMMA.16816.F32 R204, R12, R16.reuse, R32 ;  /* 0x000000100ccc723c */ /* 0x082fee0000001820 */
[----:B------:R-:W-:Y:S01]  /*e090*/  IMAD.MOV.U32 R32, RZ, RZ, R248 ;  /* 0x000000ffff207224 */ /* 0x000fe200078e00f8 */
[----:B------:R-:W-:Y:S01]  /*e0a0*/  HMMA.16816.F32 R208, R4, R16, R168 ;  /* 0x0000001004d0723c */ /* 0x000fe200000018a8 */
[----:B------:R-:W-:-:S02]  /*e0b0*/  IMAD.MOV.U32 R33, RZ, RZ, R3 ;  /* 0x000000ffff217224 */ /* 0x000fc400078e0003 */
[----:B------:R-:W-:Y:S02]  /*e0c0*/  IMAD.MOV.U32 R34, RZ, RZ, R2 ;  /* 0x000000ffff227224 */ /* 0x000fe400078e0002 */
[----:B------:R-:W-:-:S03]  /*e0d0*/  IMAD.MOV.U32 R35, RZ, RZ, R0 ;  /* 0x000000ffff237224 */ /* 0x000fc600078e0000 */
[C---:B------:R-:W-:Y:S08]  /*e0e0*/  HMMA.16816.F32 R168, R4.reuse, R18, R216 ;  /* 0x0000001204a8723c */ /* 0x040ff000000018d8 */
[C---:B--2---:R-:W-:Y:S08]  /*e0f0*/  HMMA.16816.F32 R32, R4.reuse, R28, R32 ;  /* 0x0000001c0420723c */ /* 0x044ff00000001820 */
[----:B---3--:R-:W-:Y:S08]  /*e100*/  HMMA.16816.F32 R248, R4, R8, R164 ;  /* 0x0000000804f8723c */ /* 0x008ff000000018a4 */
[----:B------:R-:W-:-:S04]  /*e110*/  IMAD.MOV.U32 R16, RZ, RZ, R168 ;  /* 0x000000ffff107224 */ /* 0x000fc800078e00a8 */
        /* <DEDUP_REMOVED lines=9> */
[----:B------:R-:W-:-:S03]  /*e1b0*/  IMAD.MOV.U32 R164, RZ, RZ, R35 ;  /* 0x000000ffffa47224 */ /* 0x000fc600078e0023 */
[----:B----4-:R-:W-:Y:S01]  /*e1c0*/  HMMA.16816.F32 R168, R4, R22, R56 ;  /* 0x0000001604a8723c */ /* 0x010fe20000001838 */
[----:B------:R-:W-:-:S07]  /*e1d0*/  IMAD.MOV.U32 R51, RZ, RZ, R16 ;  /* 0x000000ffff337224 */ /* 0x000fce00078e0010 */
[C---:B------:R-:W-:Y:S01]  /*e1e0*/  HMMA.16816.F32 R56, R12.reuse, R18, R44 ;  /* 0x000000120c38723c */ /* 0x040fe2000000182c */
[----:B------:R-:W-:Y:S07]  /*e1f0*/  LDSM.16.M88.4 R16, [R239+0x2000] ;  /* 0x00200000ef10783b */ /* 0x000fee0000000200 */
[C---:B------:R-:W-:Y:S08]  /*e200*/  HMMA.16816.F32 R32, R12.reuse, R10, R36 ;  /* 0x0000000a0c20723c */ /* 0x040ff00000001824 */
[C---:B------:R-:W-:Y:S01]  /*e210*/  HMMA.16816.F32 R44, R12.reuse, R8, R40 ;  /* 0x000000080c2c723c */ /* 0x040fe20000001828 */
[----:B------:R-:W1:Y:S07]  /*e220*/  LDSM.16.M88.4 R8, [R241+0x4000] ;  /* 0x00400000f108783b */ /* 0x000e6e0000000200 */
[-C--:B------:R-:W-:Y:S08]  /*e230*/  HMMA.16816.F32 R36, R12, R20.reuse, R52 ;  /* 0x000000140c24723c */ /* 0x080ff00000001834 */
[----:B------:R-:W-:Y:S01]  /*e240*/  HMMA.16816.F32 R216, R4, R20, R60 ;  /* 0x0000001404d8723c */ /* 0x000fe2000000183c */
[----:B------:R-:W-:Y:S07]  /*e250*/  LDSM.16.M88.4 R4, [R241+0x6000] ;  /* 0x00600000f104783b */ /* 0x000fee0000000200 */
[C---:B------:R-:W-:Y:S08]  /*e260*/  HMMA.16816.F32 R52, R12.reuse, R28, R224 ;  /* 0x0000001c0c34723c */ /* 0x040ff000000018e0 */
[C---:B------:R-:W-:Y:S01]  /*e270*/  HMMA.16816.F32 R40, R12.reuse, R30, R212 ;  /* 0x0000001e0c28723c */ /* 0x040fe200000018d4 */
[----:B------:R-:W2:Y:S07]  /*e280*/  LDSM.16.M88.4 R28, [R239+0x3800] ;  /* 0x00380000ef1c783b */ /* 0x000eae0000000200 */
[----:B------:R-:W-:Y:S01]  /*e290*/  HMMA.16816.F32 R60, R12, R22, R228 ;  /* 0x000000160c3c723c */ /* 0x000fe200000018e4 */
[----:B------:R-:W3:Y:S04]  /*e2a0*/  LDSM.16.M88.4 R20, [R239+0x3000] ;  /* 0x00300000ef14783b */ /* 0x000ee80000000200 */
[----:B------:R-:W4:Y:S02]  /*e2b0*/  LDSM.16.M88.4 R12, [R239+0x2800] ;  /* 0x00280000ef0c783b */ /* 0x000f240000000200 */
[----:B------:R-:W-:-:S02]  /*e2c0*/  IMAD.MOV.U32 R228, RZ, RZ, R51 ;  /* 0x000000ffffe47224 */ /* 0x000fc400078e0033 */
[----:B------:R-:W-:Y:S02]  /*e2d0*/  IMAD.MOV.U32 R229, RZ, RZ, R166 ;  /* 0x000000ffffe57224 */ /* 0x000fe400078e00a6 */
[----:B------:R-:W-:Y:S02]  /*e2e0*/  IMAD.MOV.U32 R230, RZ, RZ, R165 ;  /* 0x000000ffffe67224 */ /* 0x000fe400078e00a5 */
[----:B------:R-:W-:Y:S02]  /*e2f0*/  IMAD.MOV.U32 R231, RZ, RZ, R164 ;  /* 0x000000ffffe77224 */ /* 0x000fe400078e00a4 */
[----:B------:R-:W-:Y:S02]  /*e300*/  IMAD.MOV.U32 R224, RZ, RZ, R167 ;  /* 0x000000ffffe07224 */ /* 0x000fe400078e00a7 */
[----:B-1----:R-:W-:Y:S08]  /*e310*/  HMMA.16816.F32 R164, R8, R16, R204 ;  /* 0x0000001008a4723c */ /* 0x002ff000000018cc */
[----:B--2---:R-:W-:Y:S01]  /*e320*/  HMMA.16816.F32 R204, R4, R28, R228 ;  /* 0x0000001c04cc723c */ /* 0x004fe200000018e4 */
[----:B------:R-:W-:-:S02]  /*e330*/  IMAD.MOV.U32 R225, RZ, RZ, R3 ;  /* 0x000000ffffe17224 */ /* 0x000fc400078e0003 */
[----:B------:R-:W-:Y:S02]  /*e340*/  IMAD.MOV.U32 R226, RZ, RZ, R2 ;  /* 0x000000ffffe27224 */ /* 0x000fe400078e0002 */
[----:B------:R-:W-:-:S03]  /*e350*/  IMAD.MOV.U32 R227, RZ, RZ, R0 ;  /* 0x000000ffffe37224 */ /* 0x000fc600078e0000 */
[C---:B------:R-:W-:Y:S08]  /*e360*/  HMMA.16816.F32 R48, R4.reuse, R16, R208 ;  /* 0x000000100430723c */ /* 0x040ff000000018d0 */
[C---:B---3--:R-:W-:Y:S08]  /*e370*/  HMMA.16816.F32 R208, R4.reuse, R22, R168 ;  /* 0x0000001604d0723c */ /* 0x048ff000000018a8 */
[----:B------:R-:W-:Y:S01]  /*e380*/  IMAD.MOV.U32 R228, RZ, RZ, R204 ;  /* 0x000000ffffe47224 */ /* 0x000fe200078e00cc */
[----:B------:R-:W-:Y:S01]  /*e390*/  HMMA.16816.F32 R224, R4, R18, R224 ;  /* 0x0000001204e0723c */ /* 0x000fe200000018e0 */
[----:B------:R-:W-:-:S02]  /*e3a0*/  IMAD.MOV.U32 R3, RZ, RZ, R205 ;  /* 0x000000ffff037224 */ /* 0x000fc400078e00cd */
[----:B------:R-:W-:Y:S02]  /*e3b0*/  IMAD.MOV.U32 R2, RZ, RZ, R206 ;  /* 0x000000ffff027224 */ /* 0x000fe400078e00ce */
[----:B------:R-:W-:-:S03]  /*e3c0*/  IMAD.MOV.U32 R0, RZ, RZ, R207 ;  /* 0x000000ffff007224 */ /* 0x000fc600078e00cf */
[C---:B----4-:R-:W-:Y:S08]  /*e3d0*/  HMMA.16816.F32 R212, R4.reuse, R12, R248 ;  /* 0x0000000c04d4723c */ /* 0x050ff000000018f8 */
[C---:B------:R-:W-:Y:S08]  /*e3e0*/  HMMA.16816.F32 R220, R4.reuse, R14, R220 ;  /* 0x0000000e04dc723c */ /* 0x040ff000000018dc */
[C---:B------:R-:W-:Y:S08]  /*e3f0*/  HMMA.16816.F32 R216, R4.reuse, R20, R216 ;  /* 0x0000001404d8723c */ /* 0x040ff000000018d8 */
[----:B------:R-:W-:Y:S01]  /*e400*/  HMMA.16816.F32 R204, R4, R30, R64 ;  /* 0x0000001e04cc723c */ /* 0x000fe20000001840 */
[----:B------:R-:W-:Y:S07]  /*e410*/  LDSM.16.M88.4 R4, [R243+0x6000] ;  /* 0x00600000f304783b */ /* 0x000fee0000000200 */
[C---:B------:R-:W-:Y:S01]  /*e420*/  HMMA.16816.F32 R168, R8.reuse, R18, R56 ;  /* 0x0000001208a8723c */ /* 0x040fe20000001838 */
[----:B------:R-:W1:Y:S07]  /*e430*/  LDSM.16.M88.4 R16, [R238+0xa000] ;  /* 0x00a00000ee10783b */ /* 0x000e6e0000000200 */
[C---:B------:R-:W-:Y:S08]  /*e440*/  HMMA.16816.F32 R64, R8.reuse, R12, R44 ;  /* 0x0000000c0840723c */ /* 0x040ff0000000182c */
[C---:B------:R-:W-:Y:S01]  /*e450*/  HMMA.16816.F32 R56, R8.reuse, R14, R32 ;  /* 0x0000000e0838723c */ /* 0x040fe20000001820 */
[----:B------:R-:W2:Y:S04]  /*e460*/  LDSM.16.M88.4 R12, [R243+0x4000] ;  /* 0x00400000f30c783b */ /* 0x000ea80000000200 */
[----:B------:R-:W-:Y:S03]  /*e470*/  LDSM.16.M88.4 R32, [R238+0xb800] ;  /* 0x00b80000ee20783b */ /* 0x000fe60000000200 */
[C---:B------:R-:W-:Y:S08]  /*e480*/  HMMA.16816.F32 R52, R8.reuse, R28, R52 ;  /* 0x0000001c0834723c */ /* 0x040ff00000001834 */
[C---:B------:R-:W-:Y:S01]  /*e490*/  HMMA.16816.F32 R40, R8.reuse, R30, R40 ;  /* 0x0000001e0828723c */ /* 0x040fe20000001828 */
[----:B------:R-:W3:Y:S07]  /*e4a0*/  LDSM.16.M88.4 R28, [R238+0xb000] ;  /* 0x00b00000ee1c783b */ /* 0x000eee0000000200 */
[C---:B------:R-:W-:Y:S08]  /*e4b0*/  HMMA.16816.F32 R36, R8.reuse, R20, R36 ;  /* 0x000000140824723c */ /* 0x040ff00000001824 */
[----:B------:R-:W-:Y:S01]  /*e4c0*/  HMMA.16816.F32 R60, R8, R22, R60 ;  /* 0x00000016083c723c */ /* 0x000fe2000000183c */
[----:B------:R-:W4:Y:S07]  /*e4d0*/  LDSM.16.M88.4 R8, [R238+0xa800] ;  /* 0x00a80000ee08783b */ /* 0x000f2e0000000200 */
[----:B-1----:R-:W-:Y:S01]  /*e4e0*/  HMMA.16816.F32 R224, R4, R18, R224 ;  /* 0x0000001204e0723c */ /* 0x002fe200000018e0 */
[----:B------:R-:W-:-:S02]  /*e4f0*/  IMAD.MOV.U32 R20, RZ, RZ, R228 ;  /* 0x000000ffff147224 */ /* 0x000fc400078e00e4 */
[----:B------:R-:W-:Y:S02]  /*e500*/  IMAD.MOV.U32 R21, RZ, RZ, R3 ;  /* 0x000000ffff157224 */ /* 0x000fe400078e0003 */
[----:B------:R-:W-:Y:S02]  /*e510*/  IMAD.MOV.U32 R22, RZ, RZ, R2 ;  /* 0x000000ffff167224 */ /* 0x000fe400078e0002 */
[----:B------:R-:W-:Y:S01]  /*e520*/  IMAD.MOV.U32 R23, RZ, RZ, R0 ;  /* 0x000000ffff177224 */ /* 0x000fe200078e0000 */
[-C--:B------:R-:W-:Y:S08]  /*e530*/  HMMA.16816.F32 R48, R4, R16.reuse, R48 ;  /* 0x000000100430723c */ /* 0x080ff00000001830 */
[----:B--2---:R-:W-:Y:S08]  /*e540*/  HMMA.16816.F32 R44, R12, R16, R164 ;  /* 0x000000100c2c723c */ /* 0x004ff000000018a4 */
[----:B------:R-:W-:-:S02]  /*e550*/  IMAD.MOV.U32 R16, RZ, RZ, R224 ;  /* 0x000000ffff107224 */ /* 0x000fc400078e00e0 */
[----:B------:R-:W-:Y:S02]  /*e560*/  IMAD.MOV.U32 R3, RZ, RZ, R225 ;  /* 0x000000ffff037224 */ /* 0x000fe400078e00e1 */
[----:B------:R-:W-:Y:S02]  /*e570*/  IMAD.MOV.U32 R2, RZ, RZ, R226 ;  /* 0x000000ffff027224 */ /* 0x000fe400078e00e2 */
[----:B------:R-:W-:Y:S02]  /*e580*/  IMAD.MOV.U32 R0, RZ, RZ, R227 ;  /* 0x000000ffff007224 */ /* 0x000fe400078e00e3 */
[C---:B---3--:R-:W-:Y:S08]  /*e590*/  HMMA.16816.F32 R224, R4.reuse, R28, R216 ;  /* 0x0000001c04e0723c */ /* 0x048ff000000018d8 */
[C---:B------:R-:W-:Y:S08]  /*e5a0*/  HMMA.16816.F32 R216, R4.reuse, R30, R208 ;  /* 0x0000001e04d8723c */ /* 0x040ff000000018d0 */
[C---:B------:R-:W-:Y:S08]  /*e5b0*/  HMMA.16816.F32 R208, R4.reuse, R34, R204 ;  /* 0x0000002204d0723c */ /* 0x040ff000000018cc */
[----:B----4-:R-:W-:Y:S08]  /*e5c0*/  HMMA.16816.F32 R248, R4, R8, R212 ;  /* 0x0000000804f8723c */ /* 0x010ff000000018d4 */
[----:B------:R-:W-:Y:S08]  /*e5d0*/  HMMA.16816.F32 R204, R12, R18, R168 ;  /* 0x000000120ccc723c */ /* 0x000ff000000018a8 */
[C---:B------:R-:W-:Y:S08]  /*e5e0*/  HMMA.16816.F32 R228, R4.reuse, R10, R220 ;  /* 0x0000000a04e4723c */ /* 0x040ff000000018dc */
[----:B------:R-:W-:Y:S01]  /*e5f0*/  HMMA.16816.F32 R212, R4, R32, R20 ;  /* 0x0000002004d4723c */ /* 0x000fe20000001814 */
[----:B------:R-:W-:Y:S01]  /*e600*/  LDSM.16.M88.4 R4, [R242+0x6000] ;  /* 0x00600000f204783b */ /* 0x000fe20000000200 */
[----:B------:R-:W-:-:S03]  /*e610*/  IMAD.MOV.U32 R220, RZ, RZ, R16 ;  /* 0x000000ffffdc7224 */ /* 0x000fc600078e0010 */
[----:B------:R-:W1:Y:S03]  /*e620*/  LDSM.16.M88.4 R20, [R237+0x2000] ;  /* 0x00200000ed14783b */ /* 0x000e660000000200 */
[C---:B------:R-:W-:Y:S01]  /*e630*/  HMMA.16816.F32 R168, R12.reuse, R8, R64 ;  /* 0x000000080ca8723c */ /* 0x040fe20000001840 */
[----:B------:R-:W-:Y:S07]  /*e640*/  LDSM.16.M88.4 R16, [R237+0x2800] ;  /* 0x00280000ed10783b */ /* 0x000fee0000000200 */
[----:B------:R-:W-:Y:S01]  /*e650*/  HMMA.16816.F32 R164, R12, R10, R56 ;  /* 0x0000000a0ca4723c */ /* 0x000fe20000001838 */
[----:B------:R-:W2:Y:S01]  /*e660*/  LDSM.16.M88.4 R8, [R242+0x4000] ;  /* 0x00400000f208783b */ /* 0x000ea20000000200 */
[----:B------:R-:W-:-:S06]  /*e670*/  IMAD.MOV.U32 R222, RZ, RZ, R2 ;  /* 0x000000ffffde7224 */ /* 0x000fcc00078e0002 */
[C---:B------:R-:W-:Y:S01]  /*e680*/  HMMA.16816.F32 R56, R12.reuse, R32, R52 ;  /* 0x000000200c38723c */ /* 0x040fe20000001834 */
[----:B------:R-:W3:Y:S07]  /*e690*/  S2R R2, SR_TID.X ;  /* 0x0000000000027919 */ /* 0x000eee0000002100 */
[C---:B------:R-:W-:Y:S08]  /*e6a0*/  HMMA.16816.F32 R64, R12.reuse, R28, R36 ;  /* 0x0000001c0c40723c */ /* 0x040ff00000001824 */
[C---:B------:R-:W-:Y:S01]  /*e6b0*/  HMMA.16816.F32 R60, R12.reuse, R30, R60 ;  /* 0x0000001e0c3c723c */ /* 0x040fe2000000183c */
[----:B------:R-:W-:Y:S07]  /*e6c0*/  LDSM.16.M88.4 R28, [R237+0x3800] ;  /* 0x00380000ed1c783b */ /* 0x000fee0000000200 */
[----:B------:R-:W-:Y:S01]  /*e6d0*/  HMMA.16816.F32 R32, R12, R34, R40 ;  /* 0x000000220c20723c */ /* 0x000fe20000001828 */
[----:B------:R-:W4:Y:S01]  /*e6e0*/  LDSM.16.M88.4 R12, [R237+0x3000] ;  /* 0x00300000ed0c783b */ /* 0x000f220000000200 */
[----:B---3--:R-:W-:Y:S01]  /*e6f0*/  IMAD.SHL.U32 R2, R2, 0x2, RZ ;  /* 0x0000000202027824 */ /* 0x008fe200078e00ff */
[----:B------:R-:W-:Y:S01]  /*e700*/  UISETP.GE.AND UP0, UPT, UR8, 0x4, UPT ;  /* 0x000000040800788c */ /* 0x000fe2000bf06270 */
[----:B------:R-:W-:Y:S01]  /*e710*/  IMAD.MOV.U32 R221, RZ, RZ, R3 ;  /* 0x000000ffffdd7224 */ /* 0x000fe200078e0003 */
[----:B------:R-:W-:-:S04]  /*e720*/  DEPBAR.LE SB0, 0x0 ;  /* 0x000080000000791a */ /* 0x000fc80000000000 */
[----:B------:R-:W-:Y:S01]  /*e730*/  IMAD.MOV.U32 R223, RZ, RZ, R0 ;  /* 0x000000ffffdf7224 */ /* 0x000fe200078e0000 */
[----:B------:R-:W-:Y:S01]  /*e740*/  LOP3.LUT R2, R2, 0x6, RZ, 0xc0, !PT ;  /* 0x0000000602027812 */ /* 0x000fe200078ec0ff */
[----:B------:R-:W-:Y:S01]  /*e750*/  IMAD.U32 R0, RZ, RZ, UR21 ;  /* 0x00000015ff007e24 */ /* 0x000fe2000f8e00ff */
[----:B-1----:R-:W-:Y:S03]  /*e760*/  HMMA.16816.F32 R48, R4, R20, R48 ;  /* 0x000000140430723c */ /* 0x002fe60000001830 */
[----:B------:R-:W-:-:S05]  /*e770*/  IMAD R0, R0, 0x40, R2 ;  /* 0x0000004000007824 */ /* 0x000fca00078e0202 */
[----:B--2---:R-:W-:Y:S08]  /*e780*/  HMMA.16816.F32 R36, R8, R20, R44 ;  /* 0x000000140824723c */ /* 0x004ff0000000182c */
[C---:B------:R-:W-:Y:S08]  /*e790*/  HMMA.16816.F32 R40, R4.reuse, R22, R220 ;  /* 0x000000160428723c */ /* 0x040ff000000018dc */
[C---:B------:R-:W-:Y:S08]  /*e7a0*/  HMMA.16816.F32 R220, R4.reuse, R16, R248 ;  /* 0x0000001004dc723c */ /* 0x040ff000000018f8 */
[C---:B----4-:R-:W-:Y:S08]  /*e7b0*/  HMMA.16816.F32 R248, R4.reuse, R12, R224 ;  /* 0x0000000c04f8723c */ /* 0x050ff000000018e0 */
[----:B------:R-:W-:Y:S08]  /*e7c0*/  HMMA.16816.F32 R224, R4, R14, R216 ;  /* 0x0000000e04e0723c */ /* 0x000ff000000018d8 */
[----:B------:R-:W-:Y:S08]  /*e7d0*/  HMMA.16816.F32 R20, R8, R22, R204 ;  /* 0x000000160814723c */ /* 0x000ff000000018cc */
[C---:B------:R-:W-:Y:S08]  /*e7e0*/  HMMA.16816.F32 R216, R4.reuse, R28, R212 ;  /* 0x0000001c04d8723c */ /* 0x040ff000000018d4 */
[C---:B------:R-:W-:Y:S08]  /*e7f0*/  HMMA.16816.F32 R228, R4.reuse, R18, R228 ;  /* 0x0000001204e4723c */ /* 0x040ff000000018e4 */
[----:B------:R-:W-:Y:S01]  /*e800*/  HMMA.16816.F32 R212, R4, R30, R208 ;  /* 0x0000001e04d4723c */ /* 0x000fe200000018d0 */
[----:B------:R-:W-:Y:S07]  /*e810*/  I2F R5, R0 ;  /* 0x0000000000057306 */ /* 0x000fee0000201400 */
[C---:B------:R-:W-:Y:S07]  /*e820*/  HMMA.16816.F32 R204, R8.reuse, R14, R60 ;  /* 0x0000000e08cc723c */ /* 0x040fee000000183c */
[C---:B------:R-:W-:Y:S01]  /*e830*/  IADD3 R15, R0.reuse, 0x1, RZ ;  /* 0x00000001000f7810 */ /* 0x040fe20007ffe0ff */
[----:B------:R-:W-:Y:S01]  /*e840*/  HMMA.16816.F32 R208, R8, R12, R64 ;  /* 0x0000000c08d0723c */ /* 0x000fe20000001840 */
[----:B------:R-:W-:-:S02]  /*e850*/  IADD3 R14, R0, 0x8, RZ ;  /* 0x00000008000e7810 */ /* 0x000fc40007ffe0ff */
[----:B------:R-:W1:Y:S04]  /*e860*/  I2F R2, R15 ;  /* 0x0000000f00027306 */ /* 0x000e680000201400 */
[----:B------:R-:W-:-:S04]  /*e870*/  IADD3 R13, R0, 0x9, RZ ;  /* 0x00000009000d7810 */ /* 0x000fc80007ffe0ff */
[----:B------:R-:W2:Y:S01]  /*e880*/  I2F R4, R13 ;  /* 0x0000000d00047306 */ /* 0x000ea20000201400 */
[----:B------:R-:W-:Y:S01]  /*e890*/  HMMA.16816.F32 R44, R8, R16, R168 ;  /* 0x00000010082c723c */ /* 0x000fe200000018a8 */
[----:B------:R-:W-:-:S06]  /*e8a0*/  IADD3 R12, R0, 0x10, RZ ;  /* 0x00000010000c7810 */ /* 0x000fcc0007ffe0ff */
[----:B------:R-:W3:Y:S01]  /*e8b0*/  I2F R3, R14 ;  /* 0x0000000e00037306 */ /* 0x000ee20000201400 */
[----:B------:R-:W-:Y:S01]  /*e8c0*/  HMMA.16816.F32 R52, R8, R18, R164 ;  /* 0x000000120834723c */ /* 0x000fe200000018a4 */
[----:B-1----:R-:W-:-:S06]  /*e8d0*/  FFMA.FTZ R17, R2, UR4, R37 ;  /* 0x0000000402117c23 */ /* 0x002fcc0008010025 */
[C---:B------:R-:W-:Y:S01]  /*e8e0*/  FFMA.FTZ R165, R5.reuse, UR4, R48 ;  /* 0x0000000405a57c23 */ /* 0x040fe20008010030 */
[----:B------:R-:W-:Y:S01]  /*e8f0*/  HMMA.16816.F32 R168, R8, R28, R56 ;  /* 0x0000001c08a8723c */ /* 0x000fe20000001838 */
[C---:B------:R-:W-:Y:S02]  /*e900*/  FFMA.FTZ R18, R5.reuse, UR4, R36 ;  /* 0x0000000405127c23 */ /* 0x040fe40008010024 */
[----:B------:R-:W-:-:S04]  /*e910*/  FFMA.FTZ R164, R5, UR4, R50 ;  /* 0x0000000405a47c23 */ /* 0x000fc80008010032 */
[----:B------:R-:W-:Y:S01]  /*e920*/  FFMA.FTZ R56, R5, UR4, R38 ;  /* 0x0000000405387c23 */ /* 0x000fe20008010026 */
[----:B------:R-:W-:Y:S01]  /*e930*/  HMMA.16816.F32 R64, R8, R30, R32 ;  /* 0x0000001e0840723c */ /* 0x000fe20000001820 */
[----:B------:R-:W1:Y:S01]  /*e940*/  I2F R5, R12 ;  /* 0x0000000c00057306 */ /* 0x000e620000201400 */
[C---:B--2---:R-:W-:Y:S02]  /*e950*/  FFMA.FTZ R37, R4.reuse, UR4, R23 ;  /* 0x0000000404257c23 */ /* 0x044fe40008010017 */
[----:B------:R-:W-:-:S03]  /*e960*/  FFMA.FTZ R59, R4, UR4, R41 ;  /* 0x00000004043b7c23 */ /* 0x000fc60008010029 */
[----:B------:R-:W-:Y:S01]  /*e970*/  IADD3 R11, R0, 0x11, RZ ;  /* 0x00000011000b7810 */ /* 0x000fe20007ffe0ff */
[----:B------:R-:W-:Y:S01]  /*e980*/  FFMA.FTZ R32, R4, UR4, R21 ;  /* 0x0000000404207c23 */ /* 0x000fe20008010015 */
[----:B------:R-:W-:Y:S01]  /*e990*/  IADD3 R10, R0, 0x18, RZ ;  /* 0x00000018000a7810 */ /* 0x000fe20007ffe0ff */
[----:B------:R-:W-:Y:S01]  /*e9a0*/  FFMA.FTZ R58, R4, UR4, R43 ;  /* 0x00000004043a7c23 */ /* 0x000fe2000801002b */
[----:B------:R-:W-:Y:S01]  /*e9b0*/  IADD3 R9, R0, 0x19, RZ ;  /* 0x0000001900097810 */ /* 0x000fe20007ffe0ff */
[----:B------:R-:W2:Y:S01]  /*e9c0*/  I2F R4, R11 ;  /* 0x0000000b00047306 */ /* 0x000ea20000201400 */
[C---:B---3--:R-:W-:Y:S02]  /*e9d0*/  FFMA.FTZ R62, R3.reuse, UR4, R40 ;  /* 0x00000004033e7c23 */ /* 0x048fe40008010028 */
[C---:B------:R-:W-:Y:S02]  /*e9e0*/  FFMA.FTZ R16, R3.reuse, UR4, R20 ;  /* 0x0000000403107c23 */ /* 0x040fe40008010014 */
[----:B------:R-:W-:-:S02]  /*e9f0*/  FFMA.FTZ R38, R3, UR4, R22 ;  /* 0x0000000403267c23 */ /* 0x000fc40008010016 */
[----:B------:R-:W-:Y:S02]  /*ea00*/  FFMA.FTZ R60, R3, UR4, R42 ;  /* 0x00000004033c7c23 */ /* 0x000fe4000801002a */
[C---:B------:R-:W-:Y:S01]  /*ea10*/  FFMA.FTZ R48, R2.reuse, UR4, R39 ;  /* 0x0000000402307c23 */ /* 0x040fe20008010027 */
[----:B------:R-:W3:Y:S01]  /*ea20*/  I2F R3, R10 ;  /* 0x0000000a00037306 */ /* 0x000ee20000201400 */
[C---:B------:R-:W-:Y:S02]  /*ea30*/  FFMA.FTZ R63, R2.reuse, UR4, R49 ;  /* 0x00000004023f7c23 */ /* 0x040fe40008010031 */
[----:B------:R-:W-:Y:S01]  /*ea40*/  FFMA.FTZ R61, R2, UR4, R51 ;  /* 0x00000004023d7c23 */ /* 0x000fe20008010033 */
[C---:B------:R-:W-:Y:S02]  /*ea50*/  IADD3 R8, R0.reuse, 0x20, RZ ;  /* 0x0000002000087810 */ /* 0x040fe40007ffe0ff */
[C---:B------:R-:W-:Y:S02]  /*ea60*/  IADD3 R7, R0.reuse, 0x21, RZ ;  /* 0x0000002100077810 */ /* 0x040fe40007ffe0ff */
[----:B------:R-:W4:Y:S01]  /*ea70*/  I2F R2, R9 ;  /* 0x0000000900027306 */ /* 0x000f220000201400 */
[----:B-----5:R-:W-:-:S02]  /*ea80*/  ISETP.GE.AND P5, PT, R0, R24, PT ;  /* 0x000000180000720c */ /* 0x020fc40003fa6270 */
[-C--:B------:R-:W-:Y:S01]  /*ea90*/  ISETP.GE.AND P6, PT, R15, R24.reuse, PT ;  /* 0x000000180f00720c */ /* 0x080fe20003fc6270 */
[C---:B-1----:R-:W-:Y:S01]  /*eaa0*/  FFMA.FTZ R31, R5.reuse, UR4, R44 ;  /* 0x00000004051f7c23 */ /* 0x042fe2000801002c */
[----:B------:R-:W-:Y:S01]  /*eab0*/  IADD3 R6, R0, 0x28, RZ ;  /* 0x0000002800067810 */ /* 0x000fe20007ffe0ff */
[C---:B------:R-:W-:Y:S01]  /*eac0*/  FFMA.FTZ R36, R5.reuse, UR4, R46 ;  /* 0x0000000405247c23 */ /* 0x040fe2000801002e */
[----:B------:R-:W-:Y:S01]  /*ead0*/  FSEL R41, R18, -INF , !P5 ;  /* 0xff80000012297808 */ /* 0x000fe20006800000 */
[----:B------:R-:W1:Y:S01]  /*eae0*/  I2F R23, R8 ;  /* 0x0000000800177306 */ /* 0x000e620000201400 */
[C---:B------:R-:W-:Y:S01]  /*eaf0*/  FFMA.FTZ R57, R5.reuse, UR4, R220 ;  /* 0x0000000405397c23 */ /* 0x040fe200080100dc */
[----:B------:R-:W-:Y:S01]  /*eb00*/  ISETP.GE.AND P5, PT, R14, R24, PT ;  /* 0x000000180e00720c */ /* 0x000fe20003fa6270 */
[----:B------:R-:W-:Y:S01]  /*eb10*/  FFMA.FTZ R51, R5, UR4, R222 ;  /* 0x0000000405337c23 */ /* 0x000fe200080100de */
[----:B------:R-:W-:Y:S02]  /*eb20*/  IADD3 R5, R0, 0x29, RZ ;  /* 0x0000002900057810 */ /* 0x000fe40007ffe0ff */
[----:B------:R-:W-:-:S02]  /*eb30*/  FSEL R44, R17, -INF , !P6 ;  /* 0xff800000112c7808 */ /* 0x000fc40007000000 */
[----:B------:R-:W1:Y:S01]  /*eb40*/  I2F R22, R7 ;  /* 0x0000000700167306 */ /* 0x000e620000201400 */
[-C--:B------:R-:W-:Y:S01]  /*eb50*/  ISETP.GE.AND P6, PT, R13, R24.reuse, PT ;  /* 0x000000180d00720c */ /* 0x080fe20003fc6270 */
[----:B--2---:R-:W-:Y:S01]  /*eb60*/  FFMA.FTZ R30, R4, UR4, R45 ;  /* 0x00000004041e7c23 */ /* 0x004fe2000801002d */
[----:B------:R-:W-:Y:S01]  /*eb70*/  FSEL R46, R16, -INF , !P5 ;  /* 0xff800000102e7808 */ /* 0x000fe20006800000 */
[----:B------:R-:W-:Y:S01]  /*eb80*/  FFMA.FTZ R34, R4, UR4, R47 ;  /* 0x0000000404227c23 */ /* 0x000fe2000801002f */
[----:B------:R-:W-:Y:S01]  /*eb90*/  ISETP.GE.AND P5, PT, R12, R24, PT ;  /* 0x000000180c00720c */ /* 0x000fe20003fa6270 */
[C---:B------:R-:W-:Y:S02]  /*eba0*/  FFMA.FTZ R50, R4.reuse, UR4, R221 ;  /* 0x0000000404327c23 */ /* 0x040fe400080100dd */
[----:B------:R-:W2:Y:S01]  /*ebb0*/  I2F R21, R6 ;  /* 0x0000000600157306 */ /* 0x000ea20000201400 */
[----:B------:R-:W-:Y:S01]  /*ebc0*/  FFMA.FTZ R47, R4, UR4, R223 ;  /* 0x00000004042f7c23 */ /* 0x000fe200080100df */
[----:B------:R-:W-:-:S02]  /*ebd0*/  FSEL R45, R32, -INF , !P6 ;  /* 0xff800000202d7808 */ /* 0x000fc40007000000 */
[----:B------:R-:W-:Y:S02]  /*ebe0*/  IADD3 R4, R0, 0x30, RZ ;  /* 0x0000003000047810 */ /* 0x000fe40007ffe0ff */
[-C--:B------:R-:W-:Y:S02]  /*ebf0*/  ISETP.GE.AND P6, PT, R11, R24.reuse, PT ;  /* 0x000000180b00720c */ /* 0x080fe40003fc6270 */
[----:B------:R-:W2:Y:S01]  /*ec00*/  I2F R20, R5 ;  /* 0x0000000500147306 */ /* 0x000ea20000201400 */
[----:B---3--:R-:W-:Y:S01]  /*ec10*/  FFMA.FTZ R39, R3, UR4, R230 ;  /* 0x0000000403277c23 */ /* 0x008fe200080100e6 */
[----:B------:R-:W-:Y:S01]  /*ec20*/  FSEL R230, R31, -INF , !P5 ;  /* 0xff8000001fe67808 */ /* 0x000fe20006800000 */
[----:B------:R-:W-:Y:S01]  /*ec30*/  FFMA.FTZ R29, R3, UR4, R52 ;  /* 0x00000004031d7c23 */ /* 0x000fe20008010034 */
[-C--:B------:R-:W-:Y:S01]  /*ec40*/  ISETP.GE.AND P5, PT, R10, R24.reuse, PT ;  /* 0x000000180a00720c */ /* 0x080fe20003fa6270 */
[----:B----4-:R-:W-:Y:S01]  /*ec50*/  FFMA.FTZ R40, R2, UR4, R229 ;  /* 0x0000000402287c23 */ /* 0x010fe200080100e5 */
[----:B------:R-:W-:Y:S01]  /*ec60*/  FSEL R229, R30, -INF , !P6 ;  /* 0xff8000001ee57808 */ /* 0x000fe20007000000 */
[C---:B------:R-:W-:Y:S01]  /*ec70*/  FFMA.FTZ R28, R2.reuse, UR4, R53 ;  /* 0x00000004021c7c23 */ /* 0x040fe20008010035 */
[----:B------:R-:W3:Y:S01]  /*ec80*/  I2F R19, R4 ;  /* 0x0000000400137306 */ /* 0x000ee20000201400 */
[C---:B------:R-:W-:Y:S01]  /*ec90*/  FFMA.FTZ R33, R2.reuse, UR4, R55 ;  /* 0x0000000402217c23 */ /* 0x040fe20008010037 */
[-C--:B------:R-:W-:Y:S01]  /*eca0*/  ISETP.GE.AND P6, PT, R9, R24.reuse, PT ;  /* 0x000000180900720c */ /* 0x080fe20003fc6270 */
[----:B------:R-:W-:Y:S01]  /*ecb0*/  FFMA.FTZ R42, R2, UR4, R231 ;  /* 0x00000004022a7c23 */ /* 0x000fe200080100e7 */
[----:B------:R-:W-:Y:S01]  /*ecc0*/  IADD3 R2, R0, 0x38, RZ ;  /* 0x0000003800027810 */ /* 0x000fe20007ffe0ff */
[----:B------:R-:W-:Y:S01]  /*ecd0*/  FFMA.FTZ R49, R3, UR4, R228 ;  /* 0x0000000403317c23 */ /* 0x000fe200080100e4 */
[----:B------:R-:W-:Y:S01]  /*ece0*/  FSEL R228, R29, -INF , !P5 ;  /* 0xff8000001de47808 */ /* 0x000fe20006800000 */
[----:B-1----:R-:W-:Y:S01]  /*ecf0*/  FFMA.FTZ R16, R23, UR4, R208 ;  /* 0x0000000417107c23 */ /* 0x002fe200080100d0 */
[-C--:B------:R-:W-:Y:S01]  /*ed00*/  ISETP.GE.AND P5, PT, R8, R24.reuse, PT ;  /* 0x000000180800720c */ /* 0x080fe20003fa6270 */
[----:B------:R-:W1:Y:S01]  /*ed10*/  I2F R17, R2 ;  /* 0x0000000200117306 */ /* 0x000e620000201400 */
[----:B------:R-:W-:Y:S01]  /*ed20*/  FSEL R223, R28, -INF , !P6 ;  /* 0xff8000001cdf7808 */ /* 0x000fe20007000000 */
[----:B------:R-:W-:Y:S01]  /*ed30*/  FFMA.FTZ R29, R22, UR4, R209 ;  /* 0x00000004161d7c23 */ /* 0x000fe200080100d1 */
[-C--:B------:R-:W-:Y:S01]  /*ed40*/  ISETP.GE.AND P6, PT, R7, R24.reuse, PT ;  /* 0x000000180700720c */ /* 0x080fe20003fc6270 */
[----:B--2---:R-:W-:Y:S01]  /*ed50*/  FFMA.FTZ R28, R21, UR4, R204 ;  /* 0x00000004151c7c23 */ /* 0x004fe200080100cc */
[----:B------:R-:W-:Y:S01]  /*ed60*/  FSEL R167, R16, -INF , !P5 ;  /* 0xff80000010a77808 */ /* 0x000fe20006800000 */
[----:B------:R-:W-:Y:S01]  /*ed70*/  FFMA.FTZ R16, R20, UR4, R205 ;  /* 0x0000000414107c23 */ /* 0x000fe200080100cd */
[----:B------:R-:W-:Y:S01]  /*ed80*/  BAR.SYNC.DEFER_BLOCKING 0x0 ;  /* 0x0000000000007b1d */ /* 0x000fe20000010000 */
[----:B------:R-:W-:-:S02]  /*ed90*/  ISETP.GE.AND P5, PT, R6, R24, PT ;  /* 0x000000180600720c */ /* 0x000fc40003fa6270 */
[----:B------:R-:W-:Y:S02]  /*eda0*/  FSEL R208, R29, -INF , !P6 ;  /* 0xff8000001dd07808 */ /* 0x000fe40007000000 */
[-C--:B------:R-:W-:Y:S02]  /*edb0*/  ISETP.GE.AND P6, PT, R5, R24.reuse, PT ;  /* 0x000000180500720c */ /* 0x080fe40003fc6270 */
[----:B------:R-:W-:Y:S01]  /*edc0*/  FSEL R28, R28, -INF , !P5 ;  /* 0xff8000001c1c7808 */ /* 0x000fe20006800000 */
[----:B---3--:R-:W-:Y:S01]  /*edd0*/  FFMA.FTZ R29, R19, UR4, R168 ;  /* 0x00000004131d7c23 */ /* 0x008fe200080100a8 */
[----:B------:R-:W-:Y:S02]  /*ede0*/  FSEL R16, R16, -INF , !P6 ;  /* 0xff80000010107808 */ /* 0x000fe40007000000 */
[----:B------:R-:W-:Y:S01]  /*edf0*/  ISETP.GE.AND P5, PT, R4, R24, PT ;  /* 0x000000180400720c */ /* 0x000fe20003fa6270 */
[----:B------:R-:W-:Y:S01]  /*ee00*/  STL [R1+0x10], R28 ;  /* 0x0000101c01007387 */ /* 0x000fe20000100800 */
[----:B------:R-:W-:-:S02]  /*ee10*/  FFMA.FTZ R35, R3, UR4, R54 ;  /* 0x0000000403237c23 */ /* 0x000fc40008010036 */
[----:B------:R-:W-:Y:S01]  /*ee20*/  FSEL R168, R29, -INF , !P5 ;  /* 0xff8000001da87808 */ /* 0x000fe20006800000 */
[----:B------:R1:W-:Y:S01]  /*ee30*/  STL [R1+0xc], R16 ;  /* 0x00000c1001007387 */ /* 0x0003e20000100800 */
[----:B------:R-:W-:Y:S02]  /*ee40*/  ISETP.GE.AND P5, PT, R2, R24, PT ;  /* 0x000000180200720c */ /* 0x000fe40003fa6270 */
[----:B------:R-:W-:-:S04]  /*ee50*/  IADD3 R3, R0, 0x31, RZ ;  /* 0x0000003100037810 */ /* 0x000fc80007ffe0ff */
[----:B------:R-:W2:Y:S01]  /*ee60*/  I2F R18, R3 ;  /* 0x0000000300127306 */ /* 0x000ea20000201400 */
[----:B------:R-:W-:Y:S01]  /*ee70*/  ISETP.GE.AND P0, PT, R0, R25, PT ;  /* 0x000000190000720c */ /* 0x000fe20003f06270 */
[----:B-1----:R-:W-:-:S05]  /*ee80*/  FFMA.FTZ R16, R17, UR4, R64 ;  /* 0x0000000411107c23 */ /* 0x002fca0008010040 */
[----:B------:R-:W-:Y:S02]  /*ee90*/  FSEL R205, R16, -INF , !P5 ;  /* 0xff80000010cd7808 */ /* 0x000fe40006800000 */
[----:B------:R-:W-:-:S04]  /*eea0*/  ISETP.GE.AND P5, PT, R15, R25, PT ;  /* 0x000000190f00720c */ /* 0x000fc80003fa6270 */
[----:B------:R-:W-:Y:S02]  /*eeb0*/  FSEL R43, R48, -INF , !P5 ;  /* 0xff800000302b7808 */ /* 0x000fe40006800000 */
[-C--:B------:R-:W-:Y:S02]  /*eec0*/  ISETP.GE.AND P5, PT, R13, R25.reuse, PT ;  /* 0x000000190d00720c */ /* 0x080fe40003fa6270 */
[----:B------:R-:W-:Y:S02]  /*eed0*/  FSEL R31, R56, -INF , !P0 ;  /* 0xff800000381f7808 */ /* 0x000fe40004000000 */
[-C--:B------:R-:W-:Y:S02]  /*eee0*/  ISETP.GE.AND P0, PT, R14, R25.reuse, PT ;  /* 0x000000190e00720c */ /* 0x080fe40003f06270 */
[----:B------:R-:W-:Y:S02]  /*eef0*/  FSEL R37, R37, -INF , !P5 ;  /* 0xff80000025257808 */ /* 0x000fe40006800000 */
[----:B------:R-:W-:-:S02]  /*ef00*/  ISETP.GE.AND P5, PT, R11, R25, PT ;  /* 0x000000190b00720c */ /* 0x000fc40003fa6270 */
[----:B------:R-:W-:Y:S02]  /*ef10*/  FSEL R38, R38, -INF , !P0 ;  /* 0xff80000026267808 */ /* 0x000fe40004000000 */
[-C--:B------:R-:W-:Y:S02]  /*ef20*/  ISETP.GE.AND P0, PT, R12, R25.reuse, PT ;  /* 0x000000190c00720c */ /* 0x080fe40003f06270 */
[----:B------:R-:W-:Y:S01]  /*ef30*/  FSEL R221, R34, -INF , !P5 ;  /* 0xff80000022dd7808 */ /* 0x000fe20006800000 */
[----:B--2---:R-:W-:Y:S01]  /*ef40*/  FFMA.FTZ R28, R18, UR4, R169 ;  /* 0x00000004121c7c23 */ /* 0x004fe200080100a9 */
[----:B------:R-:W-:Y:S02]  /*ef50*/  ISETP.GE.AND P5, PT, R9, R25, PT ;  /* 0x000000190900720c */ /* 0x000fe40003fa6270 */
[C---:B------:R-:W-:Y:S02]  /*ef60*/  ISETP.GE.AND P4, PT, R0.reuse, R27, PT ;  /* 0x0000001b0000720c */ /* 0x040fe40003f86270 */
[----:B------:R-:W-:-:S02]  /*ef70*/  ISETP.GE.AND P1, PT, R0, R26, PT ;  /* 0x0000001a0000720c */ /* 0x000fc40003f26270 */
[----:B------:R-:W-:Y:S01]  /*ef80*/  ISETP.GE.AND P6, PT, R3, R24, PT ;  /* 0x000000180300720c */ /* 0x000fe20003fc6270 */
[----:B------:R-:W-:Y:S01]  /*ef90*/  FFMA.FTZ R16, R22, UR4, R211 ;  /* 0x0000000416107c23 */ /* 0x000fe200080100d3 */
[----:B------:R-:W-:Y:S02]  /*efa0*/  IADD3 R0, R0, 0x39, RZ ;  /* 0x0000003900007810 */ /* 0x000fe40007ffe0ff */
[----:B------:R-:W-:Y:S02]  /*efb0*/  FSEL R222, R36, -INF , !P0 ;  /* 0xff80000024de7808 */ /* 0x000fe40004000000 */
[-C--:B------:R-:W-:Y:S02]  /*efc0*/  ISETP.GE.AND P0, PT, R10, R25.reuse, PT ;  /* 0x000000190a00720c */ /* 0x080fe40003f06270 */
[----:B------:R-:W-:Y:S02]  /*efd0*/  FSEL R169, R33, -INF , !P5 ;  /* 0xff80000021a97808 */ /* 0x000fe40006800000 */
[----:B------:R-:W-:-:S02]  /*efe0*/  ISETP.GE.AND P5, PT, R7, R25, PT ;  /* 0x000000190700720c */ /* 0x000fc40003fa6270 */
[----:B------:R-:W-:Y:S02]  /*eff0*/  FSEL R209, R28, -INF , !P6 ;  /* 0xff8000001cd17808 */ /* 0x000fe40007000000 */
[----:B------:R-:W-:Y:S01]  /*f000*/  ISETP.GE.AND P6, PT, R0, R24, PT ;  /* 0x000000180000720c */ /* 0x000fe20003fc6270 */
[----:B------:R-:W-:Y:S01]  /*f010*/  FFMA.FTZ R24, R23, UR4, R210 ;  /* 0x0000000417187c23 */ /* 0x000fe200080100d2 */
[----:B------:R-:W-:Y:S02]  /*f020*/  FSEL R220, R35, -INF , !P0 ;  /* 0xff80000023dc7808 */ /* 0x000fe40004000000 */
[-C--:B------:R-:W-:Y:S02]  /*f030*/  ISETP.GE.AND P0, PT, R8, R25.reuse, PT ;  /* 0x000000190800720c */ /* 0x080fe40003f06270 */
[----:B------:R-:W-:Y:S02]  /*f040*/  FSEL R52, R16, -INF , !P5 ;  /* 0xff80000010347808 */ /* 0x000fe40006800000 */
[----:B------:R-:W1:Y:S01]  /*f050*/  I2F R16, R0 ;  /* 0x0000000000107306 */ /* 0x000e620000201400 */
[----:B------:R-:W-:Y:S01]  /*f060*/  FFMA.FTZ R29, R20, UR4, R207 ;  /* 0x00000004141d7c23 */ /* 0x000fe200080100cf */
[----:B------:R-:W-:Y:S01]  /*f070*/  FSEL R53, R24, -INF , !P0 ;  /* 0xff80000018357808 */ /* 0x000fe20004000000 */
[----:B------:R-:W-:Y:S01]  /*f080*/  FFMA.FTZ R30, R21, UR4, R206 ;  /* 0x00000004151e7c23 */ /* 0x000fe200080100ce */
[----:B------:R-:W-:-:S02]  /*f090*/  ISETP.GE.AND P5, PT, R5, R25, PT ;  /* 0x000000190500720c */ /* 0x000fc40003fa6270 */
[-C--:B------:R-:W-:Y:S01]  /*f0a0*/  ISETP.GE.AND P0, PT, R6, R25.reuse, PT ;  /* 0x000000190600720c */ /* 0x080fe20003f06270 */
[----:B------:R-:W-:Y:S01]  /*f0b0*/  FFMA.FTZ R24, R18, UR4, R171 ;  /* 0x0000000412187c23 */ /* 0x000fe200080100ab */
[----:B------:R-:W-:Y:S01]  /*f0c0*/  FSEL R166, R29, -INF , !P5 ;  /* 0xff8000001da67808 */ /* 0x000fe20006800000 */
[----:B------:R-:W-:Y:S01]  /*f0d0*/  FFMA.FTZ R28, R19, UR4, R170 ;  /* 0x00000004131c7c23 */ /* 0x000fe200080100aa */
[----:B------:R-:W-:Y:S02]  /*f0e0*/  FSEL R35, R30, -INF , !P0 ;  /* 0xff8000001e237808 */ /* 0x000fe40004000000 */
[-C--:B------:R-:W-:Y:S02]  /*f0f0*/  ISETP.GE.AND P5, PT, R3, R25.reuse, PT ;  /* 0x000000190300720c */ /* 0x080fe40003fa6270 */
[----:B------:R-:W-:Y:S02]  /*f100*/  ISETP.GE.AND P0, PT, R4, R25, PT ;  /* 0x000000190400720c */ /* 0x000fe40003f06270 */
[----:B------:R-:W-:-:S02]  /*f110*/  FSEL R24, R24, -INF , !P5 ;  /* 0xff80000018187808 */ /* 0x000fc40006800000 */
[----:B------:R-:W-:Y:S02]  /*f120*/  FSEL R204, R28, -INF , !P0 ;  /* 0xff8000001ccc7808 */ /* 0x000fe40004000000 */
[-C--:B------:R-:W-:Y:S02]  /*f130*/  ISETP.GE.AND P0, PT, R2, R25.reuse, PT ;  /* 0x000000190200720c */ /* 0x080fe40003f06270 */
[----:B------:R-:W-:Y:S01]  /*f140*/  ISETP.GE.AND P5, PT, R0, R25, PT ;  /* 0x000000190000720c */ /* 0x000fe20003fa6270 */
[----:B------:R-:W-:Y:S01]  /*f150*/  FFMA.FTZ R25, R17, UR4, R66 ;  /* 0x0000000411197c23 */ /* 0x000fe20008010042 */
[----:B------:R2:W-:Y:S01]  /*f160*/  STL [R1+0x8], R24 ;  /* 0x0000081801007387 */ /* 0x0005e20000100800 */
[----:B-1----:R-:W-:-:S03]  /*f170*/  FFMA.FTZ R28, R16, UR4, R65 ;  /* 0x00000004101c7c23 */ /* 0x002fc60008010041 */
[----:B------:R-:W-:Y:S02]  /*f180*/  FSEL R55, R25, -INF , !P0 ;  /* 0xff80000019377808 */ /* 0x000fe40004000000 */
[C---:B------:R-:W-:Y:S02]  /*f190*/  ISETP.GE.AND P0, PT, R15.reuse, R27, PT ;  /* 0x0000001b0f00720c */ /* 0x040fe40003f06270 */
[----:B------:R-:W-:Y:S02]  /*f1a0*/  FSEL R206, R28, -INF , !P6 ;  /* 0xff8000001cce7808 */ /* 0x000fe40007000000 */
[-C--:B------:R-:W-:Y:S02]  /*f1b0*/  ISETP.GE.AND P6, PT, R15, R26.reuse, PT ;  /* 0x0000001a0f00720c */ /* 0x080fe40003fc6270 */
[----:B------:R-:W-:Y:S02]  /*f1c0*/  FSEL R15, R165, -INF , !P4 ;  /* 0xff800000a50f7808 */ /* 0x000fe40006000000 */
[----:B------:R-:W-:Y:S01]  /*f1d0*/  ISETP.GE.AND P4, PT, R14, R26, PT ;  /* 0x0000001a0e00720c */ /* 0x000fe20003f86270 */
[----:B--2---:R-:W-:-:S05]  /*f1e0*/  FFMA.FTZ R24, R16, UR4, R67 ;  /* 0x0000000410187c23 */ /* 0x004fca0008010043 */
[----:B------:R-:W-:Y:S02]  /*f1f0*/  FSEL R54, R24, -INF , !P5 ;  /* 0xff80000018367808 */ /* 0x000fe40006800000 */
[-C--:B------:R-:W-:Y:S02]  /*f200*/  ISETP.GE.AND P5, PT, R14, R27.reuse, PT ;  /* 0x0000001b0e00720c */ /* 0x080fe40003fa6270 */
[----:B------:R-:W-:Y:S02]  /*f210*/  FSEL R14, R164, -INF , !P1 ;  /* 0xff800000a40e7808 */ /* 0x000fe40004800000 */
[----:B------:R-:W-:Y:S02]  /*f220*/  FSEL R24, R63, -INF , !P0 ;  /* 0xff8000003f187808 */ /* 0x000fe40004000000 */
[C---:B------:R-:W-:Y:S02]  /*f230*/  ISETP.GE.AND P1, PT, R13.reuse, R27, PT ;  /* 0x0000001b0d00720c */ /* 0x040fe40003f26270 */
[----:B------:R-:W-:-:S02]  /*f240*/  ISETP.GE.AND P0, PT, R13, R26, PT ;  /* 0x0000001a0d00720c */ /* 0x000fc40003f06270 */
[----:B------:R-:W-:Y:S02]  /*f250*/  FSEL R25, R62, -INF , !P5 ;  /* 0xff8000003e197808 */ /* 0x000fe40006800000 */
[-C--:B------:R-:W-:Y:S02]  /*f260*/  ISETP.GE.AND P5, PT, R12, R26.reuse, PT ;  /* 0x0000001a0c00720c */ /* 0x080fe40003fa6270 */
[----:B------:R-:W-:Y:S02]  /*f270*/  FSEL R30, R59, -INF , !P1 ;  /* 0xff8000003b1e7808 */ /* 0x000fe40004800000 */
[----:B------:R-:W-:Y:S02]  /*f280*/  FSEL R34, R58, -INF , !P0 ;  /* 0xff8000003a227808 */ /* 0x000fe40004000000 */
[----:B------:R-:W-:Y:S02]  /*f290*/  FSEL R32, R61, -INF , !P6 ;  /* 0xff8000003d207808 */ /* 0x000fe40007000000 */
[----:B------:R-:W-:-:S02]  /*f2a0*/  ISETP.GE.AND P1, PT, R11, R26, PT ;  /* 0x0000001a0b00720c */ /* 0x000fc40003f26270 */
[-C--:B------:R-:W-:Y:S02]  /*f2b0*/  ISETP.GE.AND P0, PT, R10, R27.reuse, PT ;  /* 0x0000001b0a00720c */ /* 0x080fe40003f06270 */
[-C--:B------:R-:W-:Y:S02]  /*f2c0*/  ISETP.GE.AND P6, PT, R12, R27.reuse, PT ;  /* 0x0000001b0c00720c */ /* 0x080fe40003fc6270 */
[----:B------:R-:W-:Y:S02]  /*f2d0*/  FSEL R33, R60, -INF , !P4 ;  /* 0xff8000003c217808 */ /* 0x000fe40006000000 */
[----:B------:R-:W-:Y:S02]  /*f2e0*/  ISETP.GE.AND P4, PT, R11, R27, PT ;  /* 0x0000001b0b00720c */ /* 0x000fe40003f86270 */
[----:B------:R-:W-:Y:S02]  /*f2f0*/  FSEL R64, R51, -INF , !P5 ;  /* 0xff80000033407808 */ /* 0x000fe40006800000 */
[----:B------:R-:W-:-:S02]  /*f300*/  FSEL R51, R47, -INF , !P1 ;  /* 0xff8000002f337808 */ /* 0x000fc40004800000 */
[----:B------:R-:W-:Y:S02]  /*f310*/  FSEL R36, R49, -INF , !P0 ;  /* 0xff80000031247808 */ /* 0x000fe40004000000 */
[----:B------:R-:W-:Y:S02]  /*f320*/  FSEL R48, R57, -INF , !P6 ;  /* 0xff80000039307808 */ /* 0x000fe40007000000 */
[C---:B------:R-:W-:Y:S02]  /*f330*/  ISETP.GE.AND P1, PT, R8.reuse, R27, PT ;  /* 0x0000001b0800720c */ /* 0x040fe40003f26270 */
[-C--:B------:R-:W-:Y:S01]  /*f340*/  ISETP.GE.AND P0, PT, R8, R26.reuse, PT ;  /* 0x0000001a0800720c */ /* 0x080fe20003f06270 */
[----:B------:R-:W-:Y:S01]  /*f350*/  FFMA.FTZ R8, R23, UR4, R248 ;  /* 0x0000000417087c23 */ /* 0x000fe200080100f8 */
[----:B------:R-:W-:Y:S02]  /*f360*/  ISETP.GE.AND P6, PT, R10, R26, PT ;  /* 0x0000001a0a00720c */ /* 0x000fe40003fc6270 */
[----:B------:R-:W-:-:S02]  /*f370*/  FSEL R50, R50, -INF , !P4 ;  /* 0xff80000032327808 */ /* 0x000fc40006000000 */
[-C--:B------:R-:W-:Y:S02]  /*f380*/  ISETP.GE.AND P4, PT, R9, R26.reuse, PT ;  /* 0x0000001a0900720c */ /* 0x080fe40003f86270 */
[----:B------:R-:W-:Y:S02]  /*f390*/  FSEL R47, R39, -INF , !P6 ;  /* 0xff800000272f7808 */ /* 0x000fe40007000000 */
[----:B------:R-:W-:Y:S02]  /*f3a0*/  FSEL R39, R42, -INF , !P4 ;  /* 0xff8000002a277808 */ /* 0x000fe40006000000 */
[----:B------:R-:W-:Y:S02]  /*f3b0*/  FSEL R248, R8, -INF , !P1 ;  /* 0xff80000008f87808 */ /* 0x000fe40004800000 */
[CC--:B------:R-:W-:Y:S02]  /*f3c0*/  ISETP.GE.AND P4, PT, R6.reuse, R27.reuse, PT ;  /* 0x0000001b0600720c */ /* 0x0c0fe40003f86270 */
[----:B------:R-:W-:Y:S01]  /*f3d0*/  ISETP.GE.AND P1, PT, R6, R26, PT ;  /* 0x0000001a0600720c */ /* 0x000fe20003f26270 */
[----:B------:R-:W-:Y:S01]  /*f3e0*/  FFMA.FTZ R6, R22, UR4, R249 ;  /* 0x0000000416067c23 */ /* 0x000fe200080100f9 */
[----:B------:R-:W-:-:S02]  /*f3f0*/  ISETP.GE.AND P5, PT, R9, R27, PT ;  /* 0x0000001b0900720c */ /* 0x000fc40003fa6270 */
[CC--:B------:R-:W-:Y:S02]  /*f400*/  ISETP.GE.AND P6, PT, R7.reuse, R27.reuse, PT ;  /* 0x0000001b0700720c */ /* 0x0c0fe40003fc6270 */
[----:B------:R-:W-:Y:S02]  /*f410*/  FSEL R40, R40, -INF , !P5 ;  /* 0xff80000028287808 */ /* 0x000fe40006800000 */
[-C--:B------:R-:W-:Y:S01]  /*f420*/  ISETP.GE.AND P5, PT, R7, R26.reuse, PT ;  /* 0x0000001a0700720c */ /* 0x080fe20003fa6270 */
[----:B------:R-:W-:Y:S01]  /*f430*/  FFMA.FTZ R7, R23, UR4, R250 ;  /* 0x0000000417077c23 */ /* 0x000fe200080100fa */
[----:B------:R-:W-:Y:S01]  /*f440*/  FSEL R231, R6, -INF , !P6 ;  /* 0xff80000006e77808 */ /* 0x000fe20007000000 */
[----:B------:R-:W-:Y:S01]  /*f450*/  FFMA.FTZ R6, R21, UR4, R224 ;  /* 0x0000000415067c23 */ /* 0x000fe200080100e0 */
[----:B------:R-:W-:Y:S02]  /*f460*/  ISETP.GE.AND P6, PT, R5, R26, PT ;  /* 0x0000001a0500720c */ /* 0x000fe40003fc6270 */
[----:B------:R-:W-:Y:S01]  /*f470*/  FSEL R249, R7, -INF , !P0 ;  /* 0xff80000007f97808 */ /* 0x000fe20004000000 */
[----:B------:R-:W-:Y:S01]  /*f480*/  FFMA.FTZ R7, R21, UR4, R226 ;  /* 0x0000000415077c23 */ /* 0x000fe200080100e2 */
[----:B------:R-:W-:Y:S01]  /*f490*/  FSEL R164, R6, -INF , !P4 ;  /* 0xff80000006a47808 */ /* 0x000fe20006000000 */
[----:B------:R-:W-:Y:S01]  /*f4a0*/  FFMA.FTZ R6, R20, UR4, R225 ;  /* 0x0000000414067c23 */ /* 0x000fe200080100e1 */
[----:B------:R-:W-:Y:S01]  /*f4b0*/  ISETP.GE.AND P0, PT, R5, R27, PT ;  /* 0x0000001b0500720c */ /* 0x000fe20003f06270 */
[----:B------:R-:W-:Y:S01]  /*f4c0*/  FFMA.FTZ R5, R22, UR4, R251 ;  /* 0x0000000416057c23 */ /* 0x000fe200080100fb */
[----:B------:R-:W-:-:S02]  /*f4d0*/  FSEL R224, R7, -INF , !P1 ;  /* 0xff80000007e07808 */ /* 0x000fc40004800000 */
[----:B------:R-:W-:Y:S02]  /*f4e0*/  FSEL R42, R6, -INF , !P0 ;  /* 0xff800000062a7808 */ /* 0x000fe40004000000 */
[CC--:B------:R-:W-:Y:S02]  /*f4f0*/  ISETP.GE.AND P1, PT, R3.reuse, R27.reuse, PT ;  /* 0x0000001b0300720c */ /* 0x0c0fe40003f26270 */
[-C--:B------:R-:W-:Y:S01]  /*f500*/  ISETP.GE.AND P0, PT, R3, R26.reuse, PT ;  /* 0x0000001a0300720c */ /* 0x080fe20003f06270 */
[----:B------:R-:W-:Y:S01]  /*f510*/  FFMA.FTZ R3, R19, UR4, R218 ;  /* 0x0000000413037c23 */ /* 0x000fe200080100da */
[----:B------:R-:W-:Y:S02]  /*f520*/  FSEL R226, R5, -INF , !P5 ;  /* 0xff80000005e27808 */ /* 0x000fe40006800000 */
[C---:B------:R-:W-:Y:S02]  /*f530*/  ISETP.GE.AND P5, PT, R4.reuse, R27, PT ;  /* 0x0000001b0400720c */ /* 0x040fe40003fa6270 */
[----:B------:R-:W-:Y:S01]  /*f540*/  ISETP.GE.AND P4, PT, R4, R26, PT ;  /* 0x0000001a0400720c */ /* 0x000fe20003f86270 */
[----:B------:R-:W-:-:S02]  /*f550*/  FFMA.FTZ R4, R20, UR4, R227 ;  /* 0x0000000414047c23 */ /* 0x000fc400080100e3 */
[----:B------:R-:W-:Y:S01]  /*f560*/  FFMA.FTZ R5, R19, UR4, R216 ;  /* 0x0000000413057c23 */ /* 0x000fe200080100d8 */
[----:B------:R-:W-:Y:S01]  /*f570*/  FSEL R218, R3, -INF , !P4 ;  /* 0xff80000003da7808 */ /* 0x000fe20006000000 */
[----:B------:R-:W-:Y:S01]  /*f580*/  FFMA.FTZ R3, R18, UR4, R219 ;  /* 0x0000000412037c23 */ /* 0x000fe200080100db */
[----:B------:R-:W-:Y:S02]  /*f590*/  FSEL R216, R4, -INF , !P6 ;  /* 0xff80000004d87808 */ /* 0x000fe40007000000 */
[C---:B------:R-:W-:Y:S02]  /*f5a0*/  ISETP.GE.AND P6, PT, R2.reuse, R27, PT ;  /* 0x0000001b0200720c */ /* 0x040fe40003fc6270 */
[----:B------:R-:W-:Y:S01]  /*f5b0*/  ISETP.GE.AND P4, PT, R2, R26, PT ;  /* 0x0000001a0200720c */ /* 0x000fe20003f86270 */
[C---:B------:R-:W-:Y:S02]  /*f5c0*/  FFMA.FTZ R2, R17.reuse, UR4, R212 ;  /* 0x0000000411027c23 */ /* 0x040fe400080100d4 */
[----:B------:R-:W-:Y:S01]  /*f5d0*/  FFMA.FTZ R17, R17, UR4, R214 ;  /* 0x0000000411117c23 */ /* 0x000fe200080100d6 */
[----:B------:R-:W-:-:S02]  /*f5e0*/  FSEL R214, R3, -INF , !P0 ;  /* 0xff80000003d67808 */ /* 0x000fc40004000000 */
[----:B------:R-:W-:Y:S01]  /*f5f0*/  PLOP3.LUT P0, PT, PT, PT, UP0, 0x80, 0x0 ;  /* 0x000000000000781c */ /* 0x000fe20003f0f008 */
[----:B------:R-:W-:Y:S01]  /*f600*/  FFMA.FTZ R4, R18, UR4, R217 ;  /* 0x0000000412047c23 */ /* 0x000fe200080100d9 */
[----:B------:R-:W-:Y:S02]  /*f610*/  FSEL R225, R5, -INF , !P5 ;  /* 0xff80000005e17808 */ /* 0x000fe40006800000 */
[----:B------:R-:W-:Y:S02]  /*f620*/  ISETP.GE.AND P5, PT, R0, R27, PT ;  /* 0x0000001b0000720c */ /* 0x000fe40003fa6270 */
[----:B------:R-:W-:Y:S02]  /*f630*/  FSEL R217, R4, -INF , !P1 ;  /* 0xff80000004d97808 */ /* 0x000fe40004800000 */
[----:B------:R-:W-:Y:S01]  /*f640*/  ISETP.GE.AND P1, PT, R0, R26, PT ;  /* 0x0000001a0000720c */ /* 0x000fe20003f26270 */
[C---:B------:R-:W-:Y:S02]  /*f650*/  FFMA.FTZ R0, R16.reuse, UR4, R213 ;  /* 0x0000000410007c23 */ /* 0x040fe400080100d5 */
[----:B------:R-:W-:Y:S01]  /*f660*/  FFMA.FTZ R16, R16, UR4, R215 ;  /* 0x0000000410107c23 */ /* 0x000fe200080100d7 */
[----:B------:R-:W-:-:S02]  /*f670*/  FSEL R171, R2, -INF , !P6 ;  /* 0xff80000002ab7808 */ /* 0x000fc40007000000 */
        /* <DEDUP_REMOVED lines=82> */
.L_x_334:
[----:B------:R-:W-:Y:S05]  /*fba0*/  BSYNC B0 ;  /* 0x0000000000007941 */ /* 0x000fea0003800000 */
.L_x_333:
[----:B------:R-:W0:Y:S02]  /*fbb0*/  LDGDEPBAR ;  /* 0x00000000000079af */ /* 0x000e240000000000 */
.L_x_332:
[----:B------:R-:W3:Y:S01]  /*fbc0*/  LDL.LU R56, [R1+0x10] ;  /* 0x0000100001387983 */ /* 0x000ee20000300800 */
[----:B------:R-:W-:Y:S02]  /*fbd0*/  MOV R49, R167 ;  /* 0x000000a700317202 */ /* 0x000fe40000000f00 */
[----:B------:R-:W-:Y:S01]  /*fbe0*/  MOV R20, R168 ;  /* 0x000000a800147202 */ /* 0x000fe20000000f00 */
[----:B------:R-:W4:Y:S01]  /*fbf0*/  LDL.LU R251, [R1+0xc] ;  /* 0x00000c0001fb7983 */ /* 0x000f220000300800 */
[----:B------:R-:W-:-:S03]  /*fc00*/  MOV R65, R166 ;  /* 0x000000a600417202 */ /* 0x000fc60000000f00 */
[----:B--2---:R-:W2:Y:S01]  /*fc10*/  LDL.LU R219, [R1+0x8] ;  /* 0x0000080001db7983 */ /* 0x004ea20000300800 */
[----:B------:R-:W-:-:S03]  /*fc20*/  FMNMX.FTZ R0, R252, R41, !PT ;  /* 0x00000029fc007209 */ /* 0x000fc60007810000 */
[----:B------:R-:W-:Y:S01]  /*fc30*/  LDSM.16.MT88.4 R16, [R233+0xc000] ;  /* 0x00c00000e910783b */ /* 0x000fe20000004200 */
        /* <DEDUP_REMOVED lines=20> */
[----:B------:R-:W-:Y:S01]  /*fd80*/  FMNMX.FTZ R0, R30, R0, !PT ;  /* 0x000000001e007209 */ /* 0x000fe20007810000 */
[----:B------:R-:W-:Y:S04]  /*fd90*/  STL [R1+0x60], R238 ;  /* 0x000060ee01007387 */ /* 0x000fe80000100800 */
[----:B------:R-:W-:Y:S04]  /*fda0*/  STL [R1+0x5c], R237 ;  /* 0x00005ced01007387 */ /* 0x000fe80000100800 */
[----:B------:R-:W-:Y:S01]  /*fdb0*/  STL [R1+0x58], R232 ;  /* 0x000058e801007387 */ /* 0x000fe20000100800 */
[----:B---3--:R-:W-:-:S04]  /*fdc0*/  FMNMX.FTZ R3, R56, R3, !PT ;  /* 0x0000000338037209 */ /* 0x008fc80007810000 */
[----:B----4-:R-:W-:-:S04]  /*fdd0*/  FMNMX.FTZ R3, R251, R3, !PT ;  /* 0x00000003fb037209 */ /* 0x010fc80007810000 */
        /* <DEDUP_REMOVED lines=19> */
[----:B--2---:R-:W-:-:S02]  /*ff10*/  FMNMX.FTZ R4, R219, R4, !PT ;  /* 0x00000004db047209 */ /* 0x004fc40007810000 */
        /* <DEDUP_REMOVED lines=8> */
[----:B------:R-:W2:Y:S01]  /*ffa0*/  SHFL.BFLY PT, R3, R0, 0x2, 0x1f ;  /* 0x0c401f0000037f89 */ /* 0x000ea200000e0000 */
[----:B------:R-:W-:Y:S02]  /*ffb0*/  FMNMX.FTZ R2, R39, R2, !PT ;  /* 0x0000000227027209 */ /* 0x000fe40007810000 */
[----:B------:R-:W-:Y:S02]  /*ffc0*/  FMNMX.FTZ R166, R225, R166, !PT ;  /* 0x000000a6e1a67209 */ /* 0x000fe40007810000 */
[----:B-1----:R-:W-:Y:S02]  /*ffd0*/  FMNMX.FTZ R168, R168, R5, !PT ;  /* 0x00000005a8a87209 */ /* 0x002fe40007810000 */
[----:B------:R-:W-:-:S02]  /*ffe0*/  FMNMX.FTZ R2, R249, R2, !PT ;  /* 0x00000002f9027209 */ /* 0x000fc40007810000 */
[----:B------:R-:W-:Y:S01]  /*fff0*/  FMNMX.FTZ R166, R217, R166, !PT ;  /* 0x000000a6d9a67209 */ /* 0x000fe20007810000 */
[----:B------:R-:W1:Y:S01]  /*10000*/  SHFL.BFLY PT, R4, R168, 0x1, 0x1f ;  /* 0x0c201f00a8047f89 */ /* 0x000e6200000e0000 */
[----:B------:R-:W-:Y:S02]  /*10010*/  FMNMX.FTZ R2, R226, R2, !PT ;  /* 0x00000002e2027209 */ /* 0x000fe40007810000 */
[----:B------:R-:W-:Y:S02]  /*10020*/  FMNMX.FTZ R166, R171, R166, !PT ;  /* 0x000000a6aba67209 */ /* 0x000fe40007810000 */
[----:B------:R-:W-:Y:S02]  /*10030*/  FMNMX.FTZ R2, R224, R2, !PT ;  /* 0x00000002e0027209 */ /* 0x000fe40007810000 */
[----:B------:R-:W-:Y:S02]  /*10040*/  FMNMX.FTZ R166, R170, R166, !PT ;  /* 0x000000a6aaa67209 */ /* 0x000fe40007810000 */
[----:B------:R-:W-:-:S03]  /*10050*/  FMNMX.FTZ R2, R216, R2, !PT ;  /* 0x00000002d8027209 */ /* 0x000fc60007810000 */
[----:B------:R-:W3:Y:S01]  /*10060*/  SHFL.BFLY PT, R5, R166, 0x2, 0x1f ;  /* 0x0c401f00a6057f89 */ /* 0x000ee200000e0000 */
[----:B------:R-:W-:Y:S02]  /*10070*/  FMNMX.FTZ R2, R218, R2, !PT ;  /* 0x00000002da027209 */ /* 0x000fe40007810000 */
[----:B--2---:R-:W-:Y:S02]  /*10080*/  FMNMX.FTZ R0, R0, R3, !PT ;  /* 0x0000000300007209 */ /* 0x004fe40007810000 */
[----:B------:R-:W-:-:S03]  /*10090*/  FMNMX.FTZ R3, R214, R2, !PT ;  /* 0x00000002d6037209 */ /* 0x000fc60007810000 */
[----:B------:R-:W2:Y:S01]  /*100a0*/  SHFL.BFLY PT, R167, R0, 0x1, 0x1f ;  /* 0x0c201f0000a77f89 */ /* 0x000ea200000e0000 */
[----:B------:R-:W-:Y:S02]  /*100b0*/  FMNMX.FTZ R3, R212, R3, !PT ;  /* 0x00000003d4037209 */ /* 0x000fe40007810000 */
[----:B-1----:R-:W-:Y:S02]  /*100c0*/  FMNMX.FTZ R168, R168, R4, !PT ;  /* 0x00000004a8a87209 */ /* 0x002fe40007810000 */
[----:B------:R-:W-:Y:S02]  /*100d0*/  FMNMX.FTZ R165, R213, R3, !PT ;  /* 0x00000003d5a57209 */ /* 0x000fe40007810000 */
[C---:B------:R-:W-:Y:S01]  /*100e0*/  FSETP.NEU.FTZ.AND P4, PT, R168.reuse, -INF , PT ;  /* 0xff800000a800780b */ /* 0x040fe20003f9d000 */
[----:B------:R-:W-:Y:S02]  /*100f0*/  FMUL.FTZ R2, R168, c[0x0][0x23c] ;  /* 0x00008f00a8027a20 */ /* 0x000fe40000410000 */
[----:B------:R-:W1:Y:S03]  /*10100*/  SHFL.BFLY PT, R4, R165, 0x2, 0x1f ;  /* 0x0c401f00a5047f89 */ /* 0x000e6600000e0000 */
[----:B------:R-:W-:-:S02]  /*10110*/  FSEL R2, R2, RZ, P4 ;  /* 0x000000ff02027208 */ /* 0x000fc40002000000 */
[----:B---3--:R-:W-:-:S03]  /*10120*/  FMNMX.FTZ R166, R166, R5, !PT ;  /* 0x00000005a6a67209 */ /* 0x008fc60007810000 */
[--C-:B------:R-:W-:Y:S02]  /*10130*/  FFMA.FTZ R3, R41, c[0x0][0x23c], -R2.reuse ;  /* 0x00008f0029037a23 */ /* 0x100fe40000010802 */
[----:B------:R-:W3:Y:S02]  /*10140*/  SHFL.BFLY PT, R5, R166, 0x1, 0x1f ;  /* 0x0c201f00a6057f89 */ /* 0x000ee400000e0000 */
[----:B------:R4:W-:Y:S01]  /*10150*/  MUFU.EX2 R215, R3 ;  /* 0x0000000300d77308 */ /* 0x0009e20000000800 */
[----:B--2---:R-:W-:Y:S01]  /*10160*/  FMNMX.FTZ R167, R0, R167, !PT ;  /* 0x000000a700a77209 */ /* 0x004fe20007810000 */
[----:B------:R-:W-:-:S03]  /*10170*/  FFMA.FTZ R0, R46, c[0x0][0x23c], -R2 ;  /* 0x00008f002e007a23 */ /* 0x000fc60000010802 */
[----:B------:R-:W-:Y:S01]  /*10180*/  FSETP.NEU.FTZ.AND P3, PT, R167, -INF , PT ;  /* 0xff800000a700780b */ /* 0x000fe20003f7d000 */
[----:B----4-:R-:W-:-:S04]  /*10190*/  FFMA.FTZ R3, R44, c[0x0][0x23c], -R2 ;  /* 0x00008f002c037a23 */ /* 0x010fc80000010802 */
[----:B------:R2:W-:Y:S01]  /*101a0*/  MUFU.EX2 R26, R3 ;  /* 0x00000003001a7308 */ /* 0x0005e20000000800 */
[----:B-1----:R-:W-:-:S07]  /*101b0*/  FMNMX.FTZ R165, R165, R4, !PT ;  /* 0x00000004a5a57209 */ /* 0x002fce0007810000 */
[----:B------:R1:W4:Y:S01]  /*101c0*/  MUFU.EX2 R6, R0 ;  /* 0x0000000000067308 */ /* 0x0003220000000800 */
[----:B--2---:R-:W-:-:S05]  /*101d0*/  FMUL.FTZ R3, R167, c[0x0][0x23c] ;  /* 0x00008f00a7037a20 */ /* 0x004fca0000410000 */
[----:B------:R-:W-:Y:S01]  /*101e0*/  FSEL R3, R3, RZ, P3 ;  /* 0x000000ff03037208 */ /* 0x000fe20001800000 */
[----:B-1----:R-:W-:Y:S01]  /*101f0*/  FFMA.FTZ R0, R45, c[0x0][0x23c], -R2 ;  /* 0x00008f002d007a23 */ /* 0x002fe20000010802 */
[----:B------:R-:W1:Y:S03]  /*10200*/  SHFL.BFLY PT, R4, R165, 0x1, 0x1f ;  /* 0x0c201f00a5047f89 */ /* 0x000e6600000e0000 */
[----:B------:R2:W-:Y:S01]  /*10210*/  MUFU.EX2 R21, R0 ;  /* 0x0000000000157308 */ /* 0x0005e20000000800 */
[----:B---3--:R-:W-:-:S04]  /*10220*/  FMNMX.FTZ R166, R166, R5, !PT ;  /* 0x00000005a6a67209 */ /* 0x008fc80007810000 */
[C---:B------:R-:W-:Y:S01]  /*10230*/  FSETP.NEU.FTZ.AND P2, PT, R166.reuse, -INF , PT ;  /* 0xff800000a600780b */ /* 0x040fe20003f5d000 */
[----:B------:R-:W-:Y:S02]  /*10240*/  FMUL.FTZ R28, R166, c[0x0][0x23c] ;  /* 0x00008f00a61c7a20 */ /* 0x000fe40000410000 */
[----:B--2---:R-:W-:-:S04]  /*10250*/  FFMA.FTZ R0, R31, c[0x0][0x23c], -R3 ;  /* 0x00008f001f007a23 */ /* 0x004fc80000010803 */
[----:B------:R2:W-:Y:S01]  /*10260*/  MUFU.EX2 R238, R0 ;  /* 0x0000000000ee7308 */ /* 0x0005e20000000800 */
[----:B------:R-:W-:Y:S01]  /*10270*/  FSEL R28, R28, RZ, P2 ;  /* 0x000000ff1c1c7208 */ /* 0x000fe20001000000 */
[----:B--2---:R-:W-:-:S06]  /*10280*/  FFMA.FTZ R0, R43, c[0x0][0x23c], -R3 ;  /* 0x00008f002b007a23 */ /* 0x004fcc0000010803 */
[----:B------:R2:W-:Y:S01]  /*10290*/  MUFU.EX2 R22, R0 ;  /* 0x0000000000167308 */ /* 0x0005e20000000800 */
[----:B-1----:R-:W-:Y:S01]  /*102a0*/  FMNMX.FTZ R165, R165, R4, !PT ;  /* 0x00000004a5a57209 */ /* 0x002fe20007810000 */
[----:B--2---:R-:W-:-:S06]  /*102b0*/  FFMA.FTZ R0, R38, c[0x0][0x23c], -R3 ;  /* 0x00008f0026007a23 */ /* 0x004fcc0000010803 */
        /* <DEDUP_REMOVED lines=8> */
[----:B-1----:R-:W-:-:S06]  /*10340*/  FFMA.FTZ R0, R24, c[0x0][0x23c], -R28 ;  /* 0x00008f0018007a23 */ /* 0x002fcc000001081c */
[----:B------:R1:W-:Y:S02]  /*10350*/  MUFU.EX2 R250, R0 ;  /* 0x0000000000fa7308 */ /* 0x0003e40000000800 */
[----:B-1----:R-:W-:-:S06]  /*10360*/  FFMA.FTZ R0, R25, c[0x0][0x23c], -R28 ;  /* 0x00008f0019007a23 */ /* 0x002fcc000001081c */
[----:B------:R1:W-:Y:S01]  /*10370*/  MUFU.EX2 R67, R0 ;  /* 0x0000000000437308 */ /* 0x0003e20000000800 */
[----:B------:R-:W-:Y:S01]  /*10380*/  FSEL R4, R168, RZ, P4 ;  /* 0x000000ffa8047208 */ /* 0x000fe20002000000 */
[----:B-1----:R-:W-:-:S06]  /*10390*/  FFMA.FTZ R0, R30, c[0x0][0x23c], -R28 ;  /* 0x00008f001e007a23 */ /* 0x002fcc000001081c */
[----:B------:R1:W-:Y:S01]  /*103a0*/  MUFU.EX2 R23, R0 ;  /* 0x0000000000177308 */ /* 0x0003e20000000800 */
[----:B------:R-:W-:Y:S02]  /*103b0*/  FADD.FTZ R4, R252, -R4 ;  /* 0x80000004fc047221 */ /* 0x000fe40000010000 */
[--C-:B-1----:R-:W-:Y:S02]  /*103c0*/  FFMA.FTZ R0, R14, c[0x0][0x23c], -R29.reuse ;  /* 0x00008f000e007a23 */ /* 0x102fe4000001081d */
[----:B------:R-:W-:Y:S01]  /*103d0*/  FMUL.FTZ R30, R4, c[0x0][0x23c] ;  /* 0x00008f00041e7a20 */ /* 0x000fe20000410000 */
[----:B------:R-:W1:Y:S02]  /*103e0*/  LDSM.16.MT88.4 R12, [R234+0xc000] ;  /* 0x00c00000ea0c783b */ /* 0x000e640000004200 */
[----:B------:R2:W-:Y:S02]  /*103f0*/  MUFU.EX2 R232, R0 ;  /* 0x0000000000e87308 */ /* 0x0005e40000000800 */
[----:B--2---:R-:W-:-:S06]  /*10400*/  FFMA.FTZ R0, R32, c[0x0][0x23c], -R29 ;  /* 0x00008f0020007a23 */ /* 0x004fcc000001081d */
[----:B------:R2:W-:Y:S02]  /*10410*/  MUFU.EX2 R27, R0 ;  /* 0x00000000001b7308 */ /* 0x0005e40000000800 */
[----:B--2---:R-:W-:-:S06]  /*10420*/  FFMA.FTZ R0, R33, c[0x0][0x23c], -R29 ;  /* 0x00008f0021007a23 */ /* 0x004fcc000001081d */
[----:B------:R2:W-:Y:S02]  /*10430*/  MUFU.EX2 R252, R0 ;  /* 0x0000000000fc7308 */ /* 0x0005e40000000800 */
[----:B--2---:R-:W-:-:S05]  /*10440*/  FSEL R0, R167, RZ, P3 ;  /* 0x000000ffa7007208 */ /* 0x004fca0001800000 */
[----:B------:R-:W-:Y:S01]  /*10450*/  FADD.FTZ R4, R247, -R0 ;  /* 0x80000000f7047221 */ /* 0x000fe20000010000 */
[----:B------:R-:W-:-:S05]  /*10460*/  FSEL R0, R166, RZ, P2 ;  /* 0x000000ffa6007208 */ /* 0x000fca0001000000 */
[----:B------:R-:W-:Y:S01]  /*10470*/  FADD.FTZ R5, R246, -R0 ;  /* 0x80000000f6057221 */ /* 0x000fe20000010000 */
[----:B------:R-:W-:-:S05]  /*10480*/  FSEL R0, R165, RZ, P1 ;  /* 0x000000ffa5007208 */ /* 0x000fca0000800000 */
[----:B------:R-:W-:-:S04]  /*10490*/  FADD.FTZ R0, R245, -R0 ;  /* 0x80000000f5007221 */ /* 0x000fc80000010000 */
[----:B------:R-:W-:Y:S02]  /*104a0*/  FMUL.FTZ R0, R0, c[0x0][0x23c] ;  /* 0x00008f0000007a20 */ /* 0x000fe40000410000 */
[----:B------:R-:W-:Y:S02]  /*104b0*/  FMUL.FTZ R4, R4, c[0x0][0x23c] ;  /* 0x00008f0004047a20 */ /* 0x000fe40000410000 */
[----:B------:R2:W-:Y:S01]  /*104c0*/  MUFU.EX2 R46, R0 ;  /* 0x00000000002e7308 */ /* 0x0005e20000000800 */
[----:B------:R-:W-:-:S07]  /*104d0*/  FMUL.FTZ R5, R5, c[0x0][0x23c] ;  /* 0x00008f0005057a20 */ /* 0x000fce0000410000 */
[----:B------:R-:W3:Y:S01]  /*104e0*/  MUFU.EX2 R30, R30 ;  /* 0x0000001e001e7308 */ /* 0x000ee20000000800 */
[----:B--2---:R-:W-:-:S07]  /*104f0*/  FFMA.FTZ R0, R34, c[0x0][0x23c], -R29 ;  /* 0x00008f0022007a23 */ /* 0x004fce000001081d */
[----:B------:R-:W2:Y:S08]  /*10500*/  MUFU.EX2 R44, R4 ;  /* 0x00000004002c7308 */ /* 0x000eb00000000800 */
[----:B------:R1:W-:Y:S08]  /*10510*/  MUFU.EX2 R45, R5 ;  /* 0x00000005002d7308 */ /* 0x0003f00000000800 */
[----:B------:R-:W1:Y:S01]  /*10520*/  MUFU.EX2 R24, R0 ;  /* 0x0000000000187308 */ /* 0x000e620000000800 */
[----:B----4-:R-:W-:Y:S01]  /*10530*/  MOV R245, R6 ;  /* 0x0000000600f57202 */ /* 0x010fe20000000f00 */
[-C--:B---3--:R-:W-:Y:S01]  /*10540*/  FMUL.FTZ R184, R184, R30.reuse ;  /* 0x0000001eb8b87220 */ /* 0x088fe20000410000 */
[----:B------:R-:W-:Y:S01]  /*10550*/  F2FP.PACK_AB R8, R26, R215 ;  /* 0x000000d71a08723e */ /* 0x000fe200000000ff */
[----:B------:R-:W-:Y:S01]  /*10560*/  FMUL.FTZ R185, R185, R30 ;  /* 0x0000001eb9b97220 */ /* 0x000fe20000410000 */
[----:B------:R-:W-:Y:S01]  /*10570*/  F2FP.PACK_AB R9, R22, R238 ;  /* 0x000000ee1609723e */ /* 0x000fe200000000ff */
[-C--:B--2---:R-:W-:Y:S01]  /*10580*/  FMUL.FTZ R186, R186, R44.reuse ;  /* 0x0000002cbaba7220 */ /* 0x084fe20000410000 */
[----:B------:R-:W-:Y:S01]  /*10590*/  F2FP.PACK_AB R10, R21, R245 ;  /* 0x000000f5150a723e */ /* 0x000fe200000000ff */
[----:B------:R-:W-:Y:S01]  /*105a0*/  FMUL.FTZ R187, R187, R44 ;  /* 0x0000002cbbbb7220 */ /* 0x000fe20000410000 */
[----:B------:R-:W-:Y:S01]  /*105b0*/  F2FP.PACK_AB R11, R227, R66 ;  /* 0x00000042e30b723e */ /* 0x000fe200000000ff */
[-C--:B------:R-:W-:Y:S01]  /*105c0*/  FMUL.FTZ R176, R176, R30.reuse ;  /* 0x0000001eb0b07220 */ /* 0x080fe20000410000 */
[----:B------:R-:W-:Y:S01]  /*105d0*/  F2FP.PACK_AB R4, R250, R237 ;  /* 0x000000edfa04723e */ /* 0x000fe200000000ff */
[----:B------:R-:W-:Y:S01]  /*105e0*/  FMUL.FTZ R177, R177, R30 ;  /* 0x0000001eb1b17220 */ /* 0x000fe20000410000 */
[----:B-1----:R-:W-:Y:S01]  /*105f0*/  F2FP.PACK_AB R5, R27, R232 ;  /* 0x000000e81b05723e */ /* 0x002fe200000000ff */
[-C--:B------:R-:W-:Y:S01]  /*10600*/  FMUL.FTZ R178, R178, R44.reuse ;  /* 0x0000002cb2b27220 */ /* 0x080fe20000410000 */
[----:B------:R-:W-:Y:S01]  /*10610*/  F2FP.PACK_AB R6, R23, R67 ;  /* 0x000000431706723e */ /* 0x000fe200000000ff */
[----:B------:R-:W-:Y:S01]  /*10620*/  FMUL.FTZ R179, R179, R44 ;  /* 0x0000002cb3b37220 */ /* 0x000fe20000410000 */
[----:B------:R-:W-:Y:S01]  /*10630*/  F2FP.PACK_AB R7, R24, R252 ;  /* 0x000000fc1807723e */ /* 0x000fe200000000ff */
[----:B------:R-:W-:-:S02]  /*10640*/  FMUL.FTZ R172, R172, R45 ;  /* 0x0000002dacac7220 */ /* 0x000fc40000410000 */
        /* <DEDUP_REMOVED lines=24> */
[----:B------:R-:W-:Y:S01]  /*107d0*/  MOV R247, R208 ;  /* 0x000000d000f77202 */ /* 0x000fe20000000f00 */
[----:B------:R-:W-:Y:S01]  /*107e0*/  HMMA.16816.F32 R176, R8, R16, R176 ;  /* 0x0000001008b0723c */ /* 0x000fe200000018b0 */
[----:B------:R-:W-:-:S02]  /*107f0*/  MOV R37, R206 ;  /* 0x000000ce00257202 */ /* 0x000fc40000000f00 */
[----:B------:R-:W-:Y:S02]  /*10800*/  MOV R246, R205 ;  /* 0x000000cd00f67202 */ /* 0x000fe40000000f00 */
[----:B------:R-:W-:-:S03]  /*10810*/  MOV R38, R204 ;  /* 0x000000cc00267202 */ /* 0x000fc60000000f00 */
[----:B------:R-:W-:Y:S08]  /*10820*/  HMMA.16816.F32 R208, R8, R18, R184 ;  /* 0x0000001208d0723c */ /* 0x000ff000000018b8 */
[C---:B------:R-:W-:Y:S08]  /*10830*/  HMMA.16816.F32 R172, R4.reuse, R16, R172 ;  /* 0x0000001004ac723c */ /* 0x040ff000000018ac */
[C---:B------:R-:W-:Y:S01]  /*10840*/  HMMA.16816.F32 R180, R4.reuse, R18, R180 ;  /* 0x0000001204b4723c */ /* 0x040fe200000018b4 */
[----:B------:R-:W1:Y:S07]  /*10850*/  LDSM.16.MT88.4 R16, [R236+0xc000] ;  /* 0x00c00000ec10783b */ /* 0x000e6e0000004200 */
[-C--:B------:R-:W-:Y:S07]  /*10860*/  HMMA.16816.F32 R184, R4, R12.reuse, R72 ;  /* 0x0000000c04b8723c */ /* 0x080fee0000001848 */
[----:B------:R-:W-:Y:S01]  /*10870*/  MOV R73, R56 ;  /* 0x0000003800497202 */ /* 0x000fe20000000f00 */
[----:B------:R-:W-:Y:S08]  /*10880*/  HMMA.16816.F32 R204, R8, R12, R68 ;  /* 0x0000000c08cc723c */ /* 0x000ff00000001844 */
[-C--:B------:R-:W-:Y:S08]  /*10890*/  HMMA.16816.F32 R60, R4, R14.reuse, R76 ;  /* 0x0000000e043c723c */ /* 0x080ff0000000184c */
[----:B------:R-:W-:Y:S01]  /*108a0*/  HMMA.16816.F32 R56, R8, R14, R80 ;  /* 0x0000000e0838723c */ /* 0x000fe20000001850 */
[----:B------:R-:W2:Y:S01]  /*108b0*/  LDSM.16.MT88.4 R12, [R235+0xc000] ;  /* 0x00c00000eb0c783b */ /* 0x000ea20000004200 */
        /* <DEDUP_REMOVED lines=32> */
[----:B------:R-:W-:Y:S02]  /*10ac0*/  MOV R43, R55 ;  /* 0x00000037002b7202 */ /* 0x000fe40000000f00 */
[----:B------:R-:W-:Y:S02]  /*10ad0*/  MOV R31, R54 ;  /* 0x00000036001f7202 */ /* 0x000fe40000000f00 */
[----:B------:R-:W-:Y:S02]  /*10ae0*/  MOV R83, R53 ;  /* 0x0000003500537202 */ /* 0x000fe40000000f00 */
[----:B------:R-:W-:Y:S02]  /*10af0*/  MOV R82, R52 ;  /* 0x0000003400527202 */ /* 0x000fe40000000f00 */
[----:B-1----:R-:W-:Y:S01]  /*10b00*/  HMMA.16816.F32 R52, R8, R16, R84 ;  /* 0x000000100834723c */ /* 0x002fe20000001854 */
[----:B------:R-:W-:-:S02]  /*10b10*/  MOV R72, R27 ;  /* 0x0000001b00487202 */ /* 0x000fc40000000f00 */
[----:B------:R-:W-:Y:S02]  /*10b20*/  MOV R79, R26 ;  /* 0x0000001a004f7202 */ /* 0x000fe40000000f00 */
[----:B------:R-:W-:Y:S02]  /*10b30*/  MOV R78, R24 ;  /* 0x00000018004e7202 */ /* 0x000fe40000000f00 */
[----:B------:R-:W-:Y:S01]  /*10b40*/  MOV R87, R35 ;  /* 0x0000002300577202 */ /* 0x000fe20000000f00 */
[----:B------:R-:W-:Y:S01]  /*10b50*/  HMMA.16816.F32 R92, R4, R18, R92 ;  /* 0x00000012045c723c */ /* 0x000fe2000000185c */
[----:B------:R-:W-:Y:S01]  /*10b60*/  MOV R77, R23 ;  /* 0x00000017004d7202 */ /* 0x000fe20000000f00 */
[----:B------:R-:W-:Y:S01]  /*10b70*/  LDSM.16.MT88.4 R24, [R235+0xe000] ;  /* 0x00e00000eb18783b */ /* 0x000fe20000004200 */
[----:B------:R-:W-:Y:S02]  /*10b80*/  MOV R76, R22 ;  /* 0x00000016004c7202 */ /* 0x000fe40000000f00 */
[----:B------:R-:W-:-:S02]  /*10b90*/  MOV R74, R21 ;  /* 0x00000015004a7202 */ /* 0x000fc40000000f00 */
[----:B------:R-:W-:Y:S01]  /*10ba0*/  MOV R75, R20 ;  /* 0x00000014004b7202 */ /* 0x000fe20000000f00 */
[----:B------:R-:W-:Y:S01]  /*10bb0*/  HMMA.16816.F32 R32, R4, R16, R88 ;  /* 0x000000100420723c */ /* 0x000fe20000001858 */
[----:B------:R-:W1:Y:S07]  /*10bc0*/  LDSM.16.MT88.4 R20, [R233+0xe000] ;  /* 0x00e00000e914783b */ /* 0x000e6e0000004200 */
[C---:B------:R-:W-:Y:S01]  /*10bd0*/  HMMA.16816.F32 R68, R8.reuse, R18, R96 ;  /* 0x000000120844723c */ /* 0x040fe20000001860 */
[----:B------:R-:W-:Y:S07]  /*10be0*/  LDSM.16.MT88.4 R16, [R236+0xe000] ;  /* 0x00e00000ec10783b */ /* 0x000fee0000004200 */
[-C--:B--2---:R-:W-:Y:S08]  /*10bf0*/  HMMA.16816.F32 R100, R8, R12.reuse, R100 ;  /* 0x0000000c0864723c */ /* 0x084ff00000001864 */
[C---:B------:R-:W-:Y:S08]  /*10c00*/  HMMA.16816.F32 R104, R4.reuse, R12, R104 ;  /* 0x0000000c0468723c */ /* 0x040ff00000001868 */
[-C--:B------:R-:W-:Y:S08]  /*10c10*/  HMMA.16816.F32 R108, R4, R14.reuse, R108 ;  /* 0x0000000e046c723c */ /* 0x080ff0000000186c */
[----:B------:R-:W-:Y:S01]  /*10c20*/  HMMA.16816.F32 R112, R8, R14, R112 ;  /* 0x0000000e0870723c */ /* 0x000fe20000001870 */
[----:B------:R-:W2:Y:S01]  /*10c30*/  LDSM.16.MT88.4 R12, [R234+0xe000] ;  /* 0x00e00000ea0c783b */ /* 0x000ea20000004200 */
[----:B------:R-:W-:-:S04]  /*10c40*/  FFMA.FTZ R0, R230, c[0x0][0x23c], -R2 ;  /* 0x00008f00e6007a23 */ /* 0x000fc80000010802 */
        /* <DEDUP_REMOVED lines=10> */
[-C--:B------:R-:W-:Y:S02]  /*10cf0*/  FMUL.FTZ R123, R123, R46.reuse ;  /* 0x0000002e7b7b7220 */ /* 0x080fe40000410000 */
[-C--:B------:R-:W-:Y:S02]  /*10d00*/  FMUL.FTZ R124, R124, R45.reuse ;  /* 0x0000002d7c7c7220 */ /* 0x080fe40000410000 */
[-C--:B------:R-:W-:Y:S02]  /*10d10*/  FMUL.FTZ R125, R125, R45.reuse ;  /* 0x0000002d7d7d7220 */ /* 0x080fe40000410000 */
[----:B------:R-:W-:Y:S02]  /*10d20*/  FMUL.FTZ R136, R136, R45 ;  /* 0x0000002d88887220 */ /* 0x000fe40000410000 */
[----:B------:R-:W-:Y:S02]  /*10d30*/  FMUL.FTZ R126, R126, R46 ;  /* 0x0000002e7e7e7220 */ /* 0x000fe40000410000 */
[----:B---3--:R-:W-:-:S02]  /*10d40*/  FFMA.FTZ R0, R222, c[0x0][0x23c], -R3 ;  /* 0x00008f00de007a23 */ /* 0x008fc40000010803 */
        /* <DEDUP_REMOVED lines=10> */
[----:B---3--:R-:W-:Y:S02]  /*10df0*/  FFMA.FTZ R0, R221, c[0x0][0x23c], -R3 ;  /* 0x00008f00dd007a23 */ /* 0x008fe40000010803 */
        /* <DEDUP_REMOVED lines=14> */
[----:B------:R-:W-:Y:S01]  /*10ee0*/  FMUL.FTZ R163, R163, R46 ;  /* 0x0000002ea3a37220 */ /* 0x000fe20000410000 */
[----:B------:R3:W-:Y:S01]  /*10ef0*/  MUFU.EX2 R97, R0 ;  /* 0x0000000000617308 */ /* 0x0007e20000000800 */
[----:B-1----:R-:W-:Y:S01]  /*10f00*/  HMMA.16816.F32 R120, R4, R20, R120 ;  /* 0x000000140478723c */ /* 0x002fe20000001878 */
[-C--:B------:R-:W-:Y:S02]  /*10f10*/  FMUL.FTZ R116, R116, R30.reuse ;  /* 0x0000001e74747220 */ /* 0x080fe40000410000 */
[----:B------:R-:W-:Y:S02]  /*10f20*/  FMUL.FTZ R117, R117, R30 ;  /* 0x0000001e75757220 */ /* 0x000fe40000410000 */
[----:B------:R-:W-:-:S03]  /*10f30*/  FMUL.FTZ R118, R118, R44 ;  /* 0x0000002c76767220 */ /* 0x000fc60000410000 */
[----:B------:R-:W-:Y:S01]  /*10f40*/  HMMA.16816.F32 R124, R4, R22, R124 ;  /* 0x00000016047c723c */ /* 0x000fe2000000187c */
[----:B------:R-:W-:Y:S02]  /*10f50*/  FMUL.FTZ R119, R119, R44 ;  /* 0x0000002c77777220 */ /* 0x000fe40000410000 */
[----:B---3--:R-:W-:-:S05]  /*10f60*/  FFMA.FTZ R0, R220, c[0x0][0x23c], -R3 ;  /* 0x00008f00dc007a23 */ /* 0x008fca0000010803 */
[----:B--2---:R-:W-:Y:S01]  /*10f70*/  HMMA.16816.F32 R136, R4, R12, R136 ;  /* 0x0000000c0488723c */ /* 0x004fe20000001888 */
[-C--:B------:R-:W-:Y:S02]  /*10f80*/  FMUL.FTZ R128, R128, R30.reuse ;  /* 0x0000001e80807220 */ /* 0x080fe40000410000 */
[----:B------:R-:W-:Y:S02]  /*10f90*/  FMUL.FTZ R129, R129, R30 ;  /* 0x0000001e81817220 */ /* 0x000fe40000410000 */
[----:B------:R-:W-:-:S03]  /*10fa0*/  FMUL.FTZ R130, R130, R44 ;  /* 0x0000002c82827220 */ /* 0x000fc60000410000 */
[----:B------:R-:W-:Y:S01]  /*10fb0*/  HMMA.16816.F32 R188, R4, R14, R188 ;  /* 0x0000000e04bc723c */ /* 0x000fe200000018bc */
[----:B------:R-:W-:-:S07]  /*10fc0*/  FMUL.FTZ R131, R131, R44 ;  /* 0x0000002c83837220 */ /* 0x000fce0000410000 */
[C---:B------:R-:W-:Y:S08]  /*10fd0*/  HMMA.16816.F32 R144, R4.reuse, R16, R144 ;  /* 0x000000100490723c */ /* 0x040ff00000001890 */
[C---:B------:R-:W-:Y:S08]  /*10fe0*/  HMMA.16816.F32 R148, R4.reuse, R18, R148 ;  /* 0x000000120494723c */ /* 0x040ff00000001894 */
[C---:B------:R-:W-:Y:S08]  /*10ff0*/  HMMA.16816.F32 R196, R4.reuse, R24, R196 ;  /* 0x0000001804c4723c */ /* 0x040ff000000018c4 */
[----:B------:R-:W-:Y:S01]  /*11000*/  HMMA.16816.F32 R160, R4, R26, R160 ;  /* 0x0000001a04a0723c */ /* 0x000fe200000018a0 */
[----:B------:R1:W2:Y:S07]  /*11010*/  MUFU.EX2 R4, R0 ;  /* 0x0000000000047308 */ /* 0x0002ae0000000800 */
[----:B------:R-:W-:Y:S01]  /*11020*/  HMMA.16816.F32 R116, R8, R20, R116 ;  /* 0x000000140874723c */ /* 0x000fe20000001874 */
[----:B-1----:R-:W-:-:S04]  /*11030*/  FFMA.FTZ R0, R169, c[0x0][0x23c], -R3 ;  /* 0x00008f00a9007a23 */ /* 0x002fc80000010803 */
[----:B------:R1:W-:Y:S03]  /*11040*/  MUFU.EX2 R90, R0 ;  /* 0x00000000005a7308 */ /* 0x0003e60000000800 */
[----:B------:R-:W-:Y:S01]  /*11050*/  HMMA.16816.F32 R128, R8, R22, R128 ;  /* 0x000000160880723c */ /* 0x000fe20000001880 */
[----:B------:R-:W3:Y:S01]  /*11060*/  LDSM.16.MT88.4 R20, [R233+0xc800] ;  /* 0x00c80000e914783b */ /* 0x000ee20000004200 */
[----:B--2---:R-:W-:Y:S01]  /*11070*/  MOV R169, R4 ;  /* 0x0000000400a97202 */ /* 0x004fe20000000f00 */
[----:B-1----:R-:W-:-:S04]  /*11080*/  FFMA.FTZ R0, R48, c[0x0][0x23c], -R28 ;  /* 0x00008f0030007a23 */ /* 0x002fc8000001081c */
[----:B------:R1:W-:Y:S02]  /*11090*/  MUFU.EX2 R99, R0 ;  /* 0x0000000000637308 */ /* 0x0003e40000000800 */
[----:B-1----:R-:W-:-:S06]  /*110a0*/  FFMA.FTZ R0, R50, c[0x0][0x23c], -R28 ;  /* 0x00008f0032007a23 */ /* 0x002fcc000001081c */
[----:B------:R1:W-:Y:S01]  /*110b0*/  MUFU.EX2 R96, R0 ;  /* 0x0000000000607308 */ /* 0x0003e20000000800 */
[----:B------:R-:W-:Y:S02]  /*110c0*/  MOV R228, R83 ;  /* 0x0000005300e47202 */ /* 0x000fe40000000f00 */
[----:B------:R-:W-:Y:S01]  /*110d0*/  MOV R83, R77 ;  /* 0x0000004d00537202 */ /* 0x000fe20000000f00 */
[----:B-1----:R-:W-:-:S04]  /*110e0*/  FFMA.FTZ R0, R36, c[0x0][0x23c], -R28 ;  /* 0x00008f0024007a23 */ /* 0x002fc8000001081c */
[----:B------:R1:W2:Y:S01]  /*110f0*/  MUFU.EX2 R4, R0 ;  /* 0x0000000000047308 */ /* 0x0002a20000000800 */
[----:B------:R-:W-:Y:S01]  /*11100*/  MOV R77, R252 ;  /* 0x000000fc004d7202 */ /* 0x000fe20000000f00 */
[----:B------:R-:W-:Y:S02]  /*11110*/  FMUL.FTZ R132, R132, R30 ;  /* 0x0000001e84847220 */ /* 0x000fe40000410000 */
[----:B-1----:R-:W-:-:S04]  /*11120*/  FFMA.FTZ R0, R40, c[0x0][0x23c], -R28 ;  /* 0x00008f0028007a23 */ /* 0x002fc8000001081c */
[----:B------:R1:W4:Y:S01]  /*11130*/  MUFU.EX2 R91, R0 ;  /* 0x00000000005b7308 */ /* 0x0003220000000800 */
[----:B------:R-:W-:Y:S02]  /*11140*/  FMUL.FTZ R133, R133, R30 ;  /* 0x0000001e85857220 */ /* 0x000fe40000410000 */
        /* <DEDUP_REMOVED lines=14> */
[----:B------:R1:W1:Y:S01]  /*11230*/  MUFU.EX2 R222, R0 ;  /* 0x0000000000de7308 */ /* 0x0002620000000800 */
        /* <DEDUP_REMOVED lines=11> */
[----:B-1----:R-:W-:Y:S01]  /*112f0*/  FFMA.FTZ R0, R47, c[0x0][0x23c], -R29 ;  /* 0x00008f002f007a23 */ /* 0x002fe2000001081d */
[----:B------:R-:W-:Y:S01]  /*11300*/  MOV R221, R84 ;  /* 0x0000005400dd7202 */ /* 0x000fe20000000f00 */
[----:B------:R-:W-:Y:S01]  /*11310*/  HMMA.16816.F32 R132, R8, R12, R132 ;  /* 0x0000000c0884723c */ /* 0x000fe20000001884 */
[----:B------:R-:W-:Y:S01]  /*11320*/  MOV R47, R49 ;  /* 0x00000031002f7202 */ /* 0x000fe20000000f00 */
[----:B------:R1:W-:Y:S01]  /*11330*/  MUFU.EX2 R88, R0 ;  /* 0x0000000000587308 */ /* 0x0003e20000000800 */
[----:B------:R-:W-:-:S05]  /*11340*/  MOV R36, R65 ;  /* 0x0000004100247202 */ /* 0x000fca0000000f00 */
[C---:B------:R-:W-:Y:S01]  /*11350*/  HMMA.16816.F32 R140, R8.reuse, R14, R140 ;  /* 0x0000000e088c723c */ /* 0x040fe2000000188c */
[----:B--2---:R-:W-:Y:S01]  /*11360*/  MOV R40, R4 ;  /* 0x0000000400287202 */ /* 0x004fe20000000f00 */
[----:B------:R-:W2:Y:S06]  /*11370*/  LDSM.16.MT88.4 R12, [R234+0xc800] ;  /* 0x00c80000ea0c783b */ /* 0x000eac0000004200 */
[----:B------:R-:W-:Y:S01]  /*11380*/  HMMA.16816.F32 R192, R8, R16, R192 ;  /* 0x0000001008c0723c */ /* 0x000fe200000018c0 */
[----:B-1----:R-:W-:-:S07]  /*11390*/  FFMA.FTZ R0, R39, c[0x0][0x23c], -R29 ;  /* 0x00008f0027007a23 */ /* 0x002fce000001081d */
[C---:B------:R-:W-:Y:S01]  /*113a0*/  HMMA.16816.F32 R152, R8.reuse, R18, R152 ;  /* 0x000000120898723c */ /* 0x040fe20000001898 */
[----:B------:R1:W1:Y:S07]  /*113b0*/  MUFU.EX2 R85, R0 ;  /* 0x0000000000557308 */ /* 0x00026e0000000800 */
[C---:B------:R-:W-:Y:S08]  /*113c0*/  HMMA.16816.F32 R156, R8.reuse, R24, R156 ;  /* 0x00000018089c723c */ /* 0x040ff0000000189c */
[----:B------:R-:W-:Y:S01]  /*113d0*/  HMMA.16816.F32 R200, R8, R26, R200 ;  /* 0x0000001a08c8723c */ /* 0x000fe200000018c8 */
[----:B-1----:R-:W-:Y:S01]  /*113e0*/  FFMA.FTZ R0, R47, c[0x0][0x23c], -R2 ;  /* 0x00008f002f007a23 */ /* 0x002fe20000010802 */
[----:B------:R-:W-:Y:S01]  /*113f0*/  MOV R47, R36 ;  /* 0x00000024002f7202 */ /* 0x000fe20000000f00 */
[----:B------:R-:W-:Y:S04]  /*11400*/  LDSM.16.MT88.4 R16, [R236+0xc800] ;  /* 0x00c80000ec10783b */ /* 0x000fe80000004200 */
[----:B------:R-:W-:Y:S01]  /*11410*/  F2FP.PACK_AB R8, R98, R81 ;  /* 0x000000516208723e */ /* 0x000fe200000000ff */
[----:B------:R-:W-:Y:S01]  /*11420*/  LDSM.16.MT88.4 R24, [R233+0xe800] ;  /* 0x00e80000e918783b */ /* 0x000fe20000004200 */
[----:B------:R-:W-:-:S02]  /*11430*/  F2FP.PACK_AB R9, R97, R80 ;  /* 0x000000506109723e */ /* 0x000fc400000000ff */
[----:B------:R-:W-:Y:S02]  /*11440*/  F2FP.PACK_AB R10, R89, R221 ;  /* 0x000000dd590a723e */ /* 0x000fe400000000ff */
[----:B------:R-:W-:Y:S02]  /*11450*/  F2FP.PACK_AB R11, R90, R169 ;  /* 0x000000a95a0b723e */ /* 0x000fe400000000ff */
[----:B------:R-:W-:Y:S02]  /*11460*/  MOV R36, R246 ;  /* 0x000000f600247202 */ /* 0x000fe40000000f00 */
[----:B----4-:R-:W-:-:S03]  /*11470*/  F2FP.PACK_AB R6, R91, R40 ;  /* 0x000000285b06723e */ /* 0x010fc600000000ff */
[----:B---3--:R-:W-:Y:S07]  /*11480*/  HMMA.16816.F32 R48, R8, R22, R208 ;  /* 0x000000160830723c */ /* 0x008fee00000018d0 */
[----:B------:R-:W-:Y:S02]  /*11490*/  MOV R211, R40 ;  /* 0x0000002800d37202 */ /* 0x000fe40000000f00 */
[----:B------:R-:W-:Y:S02]  /*114a0*/  MOV R40, R36 ;  /* 0x0000002400287202 */ /* 0x000fe40000000f00 */
[----:B------:R-:W-:-:S02]  /*114b0*/  MOV R36, R43 ;  /* 0x0000002b00247202 */ /* 0x000fc40000000f00 */
[----:B------:R-:W3:Y:S01]  /*114c0*/  LDL.LU R43, [R1+0x14] ;  /* 0x00001400012b7983 */ /* 0x000ee20000300800 */
[----:B------:R-:W-:Y:S02]  /*114d0*/  F2FP.PACK_AB R4, R96, R99 ;  /* 0x000000636004723e */ /* 0x000fe400000000ff */
[----:B------:R-:W-:Y:S02]  /*114e0*/  F2FP.PACK_AB R5, R222, R252 ;  /* 0x000000fcde05723e */ /* 0x000fe400000000ff */
[----:B------:R-:W-:Y:S02]  /*114f0*/  F2FP.PACK_AB R7, R85, R88 ;  /* 0x000000585507723e */ /* 0x000fe400000000ff */
[----:B------:R-:W-:Y:S02]  /*11500*/  MOV R229, R82 ;  /* 0x0000005200e57202 */ /* 0x000fe40000000f00 */
[----:B------:R-:W-:Y:S02]  /*11510*/  MOV R230, R87 ;  /* 0x0000005700e67202 */ /* 0x000fe40000000f00 */
[----:B------:R-:W-:-:S02]  /*11520*/  MOV R86, R76 ;  /* 0x0000004c00567202 */ /* 0x000fc40000000f00 */
[----:B------:R-:W-:Y:S02]  /*11530*/  MOV R82, R78 ;  /* 0x0000004e00527202 */ /* 0x000fe40000000f00 */
[----:B------:R-:W-:Y:S01]  /*11540*/  MOV R84, R79 ;  /* 0x0000004f00547202 */ /* 0x000fe20000000f00 */
[-C--:B--2---:R-:W-:Y:S01]  /*11550*/  HMMA.16816.F32 R60, R4, R14.reuse, R60 ;  /* 0x0000000e043c723c */ /* 0x084fe2000000183c */
[----:B------:R-:W-:Y:S02]  /*11560*/  MOV R87, R72 ;  /* 0x0000004800577202 */ /* 0x000fe40000000f00 */
[----:B------:R-:W-:Y:S02]  /*11570*/  MOV R223, R73 ;  /* 0x0000004900df7202 */ /* 0x000fe40000000f00 */
[----:B------:R-:W-:Y:S02]  /*11580*/  MOV R76, R74 ;  /* 0x0000004a004c7202 */ /* 0x000fe40000000f00 */
[----:B------:R-:W-:Y:S01]  /*11590*/  MOV R220, R75 ;  /* 0x0000004b00dc7202 */ /* 0x000fe20000000f00 */
[----:B------:R-:W-:Y:S01]  /*115a0*/  HMMA.16816.F32 R56, R8, R14, R56 ;  /* 0x0000000e0838723c */ /* 0x000fe20000001838 */
[----:B------:R-:W-:-:S02]  /*115b0*/  MOV R78, R67 ;  /* 0x00000043004e7202 */ /* 0x000fc40000000f00 */
[----:B------:R-:W-:-:S05]  /*115c0*/  MOV R79, R66 ;  /* 0x00000042004f7202 */ /* 0x000fca0000000f00 */
[-C--:B------:R-:W-:Y:S08]  /*115d0*/  HMMA.16816.F32 R72, R8, R12.reuse, R204 ;  /* 0x0000000c0848723c */ /* 0x080ff000000018cc */
[----:B------:R-:W-:Y:S01]  /*115e0*/  HMMA.16816.F32 R64, R4, R12, R184 ;  /* 0x0000000c0440723c */ /* 0x000fe200000018b8 */
[----:B------:R-:W1:Y:S01]  /*115f0*/  LDSM.16.MT88.4 R12, [R235+0xc800] ;  /* 0x00c80000eb0c783b */ /* 0x000e620000004200 */
[----:B------:R2:W-:Y:S02]  /*11600*/  MUFU.EX2 R246, R0 ;  /* 0x0000000000f67308 */ /* 0x0005e40000000800 */
[----:B--2---:R-:W-:-:S06]  /*11610*/  FFMA.FTZ R0, R247, c[0x0][0x23c], -R2 ;  /* 0x00008f00f7007a23 */ /* 0x004fcc0000010802 */
[----:B------:R2:W-:Y:S02]  /*11620*/  MUFU.EX2 R247, R0 ;  /* 0x0000000000f77308 */ /* 0x0005e40000000800 */
[--C-:B--2---:R-:W-:Y:S01]  /*11630*/  FFMA.FTZ R0, R223, c[0x0][0x23c], -R2.reuse ;  /* 0x00008f00df007a23 */ /* 0x104fe20000010802 */
[----:B------:R-:W-:Y:S02]  /*11640*/  MOV R223, R84 ;  /* 0x0000005400df7202 */ /* 0x000fe40000000f00 */
[----:B------:R-:W-:Y:S02]  /*11650*/  MOV R84, R86 ;  /* 0x0000005600547202 */ /* 0x000fe40000000f00 */
[----:B------:R-:W-:Y:S01]  /*11660*/  MOV R86, R250 ;  /* 0x000000fa00567202 */ /* 0x000fe20000000f00 */
[-C--:B-1----:R-:W-:Y:S01]  /*11670*/  HMMA.16816.F32 R100, R8, R12.reuse, R100 ;  /* 0x0000000c0864723c */ /* 0x082fe20000001864 */
[----:B------:R1:W-:Y:S07]  /*11680*/  MUFU.EX2 R250, R0 ;  /* 0x0000000000fa7308 */ /* 0x0003ee0000000800 */
[C---:B------:R-:W-:Y:S08]  /*11690*/  HMMA.16816.F32 R104, R4.reuse, R12, R104 ;  /* 0x0000000c0468723c */ /* 0x040ff00000001868 */
[----:B------:R-:W-:Y:S01]  /*116a0*/  HMMA.16816.F32 R108, R4, R14, R108 ;  /* 0x0000000e046c723c */ /* 0x000fe2000000186c */
[----:B-1----:R-:W-:-:S07]  /*116b0*/  FFMA.FTZ R0, R251, c[0x0][0x23c], -R2 ;  /* 0x00008f00fb007a23 */ /* 0x002fce0000010802 */
[----:B------:R-:W-:Y:S01]  /*116c0*/  HMMA.16816.F32 R112, R8, R14, R112 ;  /* 0x0000000e0870723c */ /* 0x000fe20000001870 */
[----:B------:R-:W1:Y:S01]  /*116d0*/  LDSM.16.MT88.4 R12, [R235+0xe800] ;  /* 0x00e80000eb0c783b */ /* 0x000e620000004200 */
[----:B------:R2:W-:Y:S02]  /*116e0*/  MUFU.EX2 R251, R0 ;  /* 0x0000000000fb7308 */ /* 0x0005e40000000800 */
[----:B--2---:R-:W-:-:S06]  /*116f0*/  FFMA.FTZ R0, R228, c[0x0][0x23c], -R3 ;  /* 0x00008f00e4007a23 */ /* 0x004fcc0000010803 */
[----:B------:R2:W-:Y:S01]  /*11700*/  MUFU.EX2 R228, R0 ;  /* 0x0000000000e47308 */ /* 0x0005e20000000800 */
[----:B------:R-:W-:Y:S02]  /*11710*/  MOV R207, R86 ;  /* 0x0000005600cf7202 */ /* 0x000fe40000000f00 */
[----:B------:R-:W-:Y:S01]  /*11720*/  MOV R86, R245 ;  /* 0x000000f500567202 */ /* 0x000fe20000000f00 */
[----:B--2---:R-:W-:-:S04]  /*11730*/  FFMA.FTZ R0, R229, c[0x0][0x23c], -R3 ;  /* 0x00008f00e5007a23 */ /* 0x004fc80000010803 */
[----:B------:R2:W-:Y:S01]  /*11740*/  MUFU.EX2 R229, R0 ;  /* 0x0000000000e57308 */ /* 0x0005e20000000800 */
[----:B------:R-:W-:Y:S01]  /*11750*/  MOV R209, R221 ;  /* 0x000000dd00d17202 */ /* 0x000fe20000000f00 */
[----:B--2---:R-:W-:-:S06]  /*11760*/  FFMA.FTZ R0, R230, c[0x0][0x23c], -R3 ;  /* 0x00008f00e6007a23 */ /* 0x004fcc0000010803 */
[----:B------:R2:W-:Y:S01]  /*11770*/  MUFU.EX2 R230, R0 ;  /* 0x0000000000e67308 */ /* 0x0005e20000000800 */
[----:B------:R-:W-:Y:S01]  /*11780*/  HMMA.16816.F32 R176, R8, R20, R176 ;  /* 0x0000001408b0723c */ /* 0x000fe200000018b0 */
[----:B------:R-:W-:Y:S01]  /*11790*/  MOV R208, R222 ;  /* 0x000000de00d07202 */ /* 0x000fe20000000f00 */
[----:B--2---:R-:W-:-:S05]  /*117a0*/  FFMA.FTZ R0, R47, c[0x0][0x23c], -R3 ;  /* 0x00008f002f007a23 */ /* 0x004fca0000010803 */
[----:B------:R2:W-:Y:S01]  /*117b0*/  MUFU.EX2 R245, R0 ;  /* 0x0000000000f57308 */ /* 0x0005e20000000800 */
[----:B------:R-:W-:Y:S01]  /*117c0*/  HMMA.16816.F32 R172, R4, R20, R172 ;  /* 0x0000001404ac723c */ /* 0x000fe200000018ac */
[----:B------:R-:W-:Y:S01]  /*117d0*/  MOV R210, R169 ;  /* 0x000000a900d27202 */ /* 0x000fe20000000f00 */
[----:B--2---:R-:W-:-:S05]  /*117e0*/  FFMA.FTZ R0, R248, c[0x0][0x23c], -R28 ;  /* 0x00008f00f8007a23 */ /* 0x004fca000001081c */
[----:B------:R2:W-:Y:S01]  /*117f0*/  MUFU.EX2 R221, R0 ;  /* 0x0000000000dd7308 */ /* 0x0005e20000000800 */
[----:B------:R-:W-:Y:S01]  /*11800*/  HMMA.16816.F32 R180, R4, R22, R180 ;  /* 0x0000001604b4723c */ /* 0x000fe200000018b4 */
[----:B------:R-:W4:Y:S01]  /*11810*/  LDSM.16.MT88.4 R20, [R234+0xe800] ;  /* 0x00e80000ea14783b */ /* 0x000f220000004200 */
[----:B------:R-:W-:-:S06]  /*11820*/  MOV R169, R223 ;  /* 0x000000df00a97202 */ /* 0x000fcc0000000f00 */
[----:B------:R-:W-:Y:S01]  /*11830*/  HMMA.16816.F32 R52, R8, R16, R52 ;  /* 0x000000100834723c */ /* 0x000fe20000001834 */
[----:B--2---:R-:W-:-:S07]  /*11840*/  FFMA.FTZ R0, R231, c[0x0][0x23c], -R28 ;  /* 0x00008f00e7007a23 */ /* 0x004fce000001081c */
[C---:B------:R-:W-:Y:S01]  /*11850*/  HMMA.16816.F32 R32, R4.reuse, R16, R32 ;  /* 0x000000100420723c */ /* 0x040fe20000001820 */
[----:B------:R2:W1:Y:S07]  /*11860*/  MUFU.EX2 R222, R0 ;  /* 0x0000000000de7308 */ /* 0x00046e0000000800 */
[-C--:B------:R-:W-:Y:S08]  /*11870*/  HMMA.16816.F32 R92, R4, R18.reuse, R92 ;  /* 0x00000012045c723c */ /* 0x080ff0000000185c */
[----:B------:R-:W-:Y:S01]  /*11880*/  HMMA.16816.F32 R68, R8, R18, R68 ;  /* 0x000000120844723c */ /* 0x000fe20000001844 */
[----:B------:R-:W3:Y:S01]  /*11890*/  LDSM.16.MT88.4 R16, [R236+0xe800] ;  /* 0x00e80000ec10783b */ /* 0x000ee20000004200 */
[----:B--2---:R-:W-:Y:S01]  /*118a0*/  FFMA.FTZ R0, R164, c[0x0][0x23c], -R28 ;  /* 0x00008f00a4007a23 */ /* 0x004fe2000001081c */
[----:B------:R-:W-:-:S03]  /*118b0*/  MOV R47, R84 ;  /* 0x00000054002f7202 */ /* 0x000fc60000000f00 */
[----:B------:R2:W-:Y:S02]  /*118c0*/  MUFU.EX2 R223, R0 ;  /* 0x0000000000df7308 */ /* 0x0005e40000000800 */
[----:B-1----:R-:W-:Y:S01]  /*118d0*/  HMMA.16816.F32 R196, R4, R12, R196 ;  /* 0x0000000c04c4723c */ /* 0x002fe200000018c4 */
[----:B------:R-:W-:-:S07]  /*118e0*/  MOV R84, R227 ;  /* 0x000000e300547202 */ /* 0x000fce0000000f00 */
[----:B------:R-:W-:Y:S01]  /*118f0*/  HMMA.16816.F32 R160, R4, R14, R160 ;  /* 0x0000000e04a0723c */ /* 0x000fe200000018a0 */
[----:B--2---:R-:W-:-:S07]  /*11900*/  FFMA.FTZ R0, R42, c[0x0][0x23c], -R28 ;  /* 0x00008f002a007a23 */ /* 0x004fce000001081c */
[C---:B------:R-:W-:Y:S01]  /*11910*/  HMMA.16816.F32 R156, R8.reuse, R12, R156 ;  /* 0x0000000c089c723c */ /* 0x040fe2000000189c */
[----:B------:R1:W-:Y:S07]  /*11920*/  MUFU.EX2 R227, R0 ;  /* 0x0000000000e37308 */ /* 0x0003ee0000000800 */
[----:B------:R-:W-:Y:S01]  /*11930*/  HMMA.16816.F32 R200, R8, R14, R200 ;  /* 0x0000000e08c8723c */ /* 0x000fe200000018c8 */
[----:B------:R-:W2:Y:S01]  /*11940*/  LDSM.16.MT88.4 R12, [R236+0xd000] ;  /* 0x00d00000ec0c783b */ /* 0x000ea20000004200 */
[----:B------:R-:W-:-:S02]  /*11950*/  FFMA.FTZ R42, R220, c[0x0][0x23c], -R2 ;  /* 0x00008f00dc2a7a23 */ /* 0x000fc40000010802 */
[----:B------:R-:W-:Y:S02]  /*11960*/  FFMA.FTZ R39, R37, c[0x0][0x23c], -R2 ;  /* 0x00008f0025277a23 */ /* 0x000fe40000010802 */
[----:B-1----:R-:W-:-:S04]  /*11970*/  FFMA.FTZ R0, R249, c[0x0][0x23c], -R29 ;  /* 0x00008f00f9007a23 */ /* 0x002fc8000001081d */
[----:B------:R1:W-:Y:S01]  /*11980*/  MUFU.EX2 R220, R0 ;  /* 0x0000000000dc7308 */ /* 0x0003e20000000800 */
[----:B------:R-:W-:Y:S02]  /*11990*/  FFMA.FTZ R37, R219, c[0x0][0x23c], -R3 ;  /* 0x00008f00db257a23 */ /* 0x000fe40000010803 */
[--C-:B------:R-:W-:Y:S02]  /*119a0*/  FFMA.FTZ R41, R41, c[0x0][0x23c], -R2.reuse ;  /* 0x00008f0029297a23 */ /* 0x100fe40000010802 */
[----:B------:R-:W-:Y:S02]  /*119b0*/  FFMA.FTZ R40, R40, c[0x0][0x23c], -R2 ;  /* 0x00008f0028287a23 */ /* 0x000fe40000010802 */
[--C-:B------:R-:W-:Y:S02]  /*119c0*/  FFMA.FTZ R2, R216, c[0x0][0x23c], -R29.reuse ;  /* 0x00008f00d8027a23 */ /* 0x100fe4000001081d */
[----:B-1----:R-:W-:-:S04]  /*119d0*/  FFMA.FTZ R0, R226, c[0x0][0x23c], -R29 ;  /* 0x00008f00e2007a23 */ /* 0x002fc8000001081d */
[----:B------:R1:W1:Y:S01]  /*119e0*/  MUFU.EX2 R219, R0 ;  /* 0x0000000000db7308 */ /* 0x0002620000000800 */
[----:B---3--:R-:W-:-:S07]  /*119f0*/  FFMA.FTZ R43, R43, R30, R215 ;  /* 0x0000001e2b2b7223 */ /* 0x008fce00000100d7 */
[----:B------:R-:W-:Y:S01]  /*11a00*/  MUFU.EX2 R216, R2 ;  /* 0x0000000200d87308 */ /* 0x000fe20000000800 */
[----:B-1----:R-:W-:-:S07]  /*11a10*/  FFMA.FTZ R0, R224, c[0x0][0x23c], -R29 ;  /* 0x00008f00e0007a23 */ /* 0x002fce000001081d */
[----:B------:R-:W1:Y:S01]  /*11a20*/  MUFU.EX2 R215, R0 ;  /* 0x0000000000d77308 */ /* 0x000e620000000800 */
[----:B------:R-:W-:Y:S01]  /*11a30*/  HMMA.16816.F32 R120, R4, R24, R120 ;  /* 0x000000180478723c */ /* 0x000fe20000001878 */
[----:B------:R-:W-:-:S07]  /*11a40*/  MOV R224, R88 ;  /* 0x0000005800e07202 */ /* 0x000fce0000000f00 */
[----:B------:R-:W-:Y:S01]  /*11a50*/  HMMA.16816.F32 R124, R4, R26, R124 ;  /* 0x0000001a047c723c */ /* 0x000fe2000000187c */
[----:B------:R-:W-:-:S07]  /*11a60*/  MOV R226, R89 ;  /* 0x0000005900e27202 */ /* 0x000fce0000000f00 */
[----:B----4-:R-:W-:Y:S01]  /*11a70*/  HMMA.16816.F32 R136, R4, R20, R136 ;  /* 0x000000140488723c */ /* 0x010fe20000001888 */
[----:B------:R-:W-:-:S07]  /*11a80*/  MOV R249, R90 ;  /* 0x0000005a00f97202 */ /* 0x000fce0000000f00 */
[----:B------:R-:W-:Y:S01]  /*11a90*/  HMMA.16816.F32 R188, R4, R22, R188 ;  /* 0x0000001604bc723c */ /* 0x000fe200000018bc */
[----:B------:R-:W-:-:S07]  /*11aa0*/  MOV R231, R91 ;  /* 0x0000005b00e77202 */ /* 0x000fce0000000f00 */
[C---:B------:R-:W-:Y:S08]  /*11ab0*/  HMMA.16816.F32 R144, R4.reuse, R16, R144 ;  /* 0x000000100490723c */ /* 0x040ff00000001890 */
[----:B------:R-:W-:Y:S07]  /*11ac0*/  HMMA.16816.F32 R148, R4, R18, R148 ;  /* 0x000000120494723c */ /* 0x000fee0000001894 */
[----:B------:R-:W-:-:S02]  /*11ad0*/  F2FP.PACK_AB R4, R222, R221 ;  /* 0x000000ddde04723e */ /* 0x000fc400000000ff */
[----:B------:R-:W-:Y:S02]  /*11ae0*/  F2FP.PACK_AB R5, R219, R220 ;  /* 0x000000dcdb05723e */ /* 0x000fe400000000ff */
[----:B------:R-:W-:Y:S02]  /*11af0*/  F2FP.PACK_AB R6, R227, R223 ;  /* 0x000000dfe306723e */ /* 0x000fe400000000ff */
[----:B-1----:R-:W-:Y:S01]  /*11b00*/  F2FP.PACK_AB R7, R216, R215 ;  /* 0x000000d7d807723e */ /* 0x002fe200000000ff */
[C---:B------:R-:W-:Y:S08]  /*11b10*/  HMMA.16816.F32 R192, R8.reuse, R16, R192 ;  /* 0x0000001008c0723c */ /* 0x040ff000000018c0 */
[----:B------:R-:W-:Y:S01]  /*11b20*/  HMMA.16816.F32 R152, R8, R18, R152 ;  /* 0x000000120898723c */ /* 0x000fe20000001898 */
[----:B------:R-:W1:Y:S07]  /*11b30*/  LDSM.16.MT88.4 R16, [R234+0xd000] ;  /* 0x00d00000ea10783b */ /* 0x000e6e0000004200 */
[----:B--2---:R-:W-:Y:S01]  /*11b40*/  HMMA.16816.F32 R88, R4, R12, R32 ;  /* 0x0000000c0458723c */ /* 0x004fe20000001820 */
[----:B------:R-:W2:Y:S01]  /*11b50*/  LDSM.16.MT88.4 R32, [R235+0xf000] ;  /* 0x00f00000eb20783b */ /* 0x000ea20000004200 */
[----:B------:R-:W-:-:S06]  /*11b60*/  MOV R187, R207 ;  /* 0x000000cf00bb7202 */ /* 0x000fcc0000000f00 */
[----:B------:R-:W-:Y:S01]  /*11b70*/  HMMA.16816.F32 R116, R8, R24, R116 ;  /* 0x000000180874723c */ /* 0x000fe20000001874 */
[----:B------:R-:W-:Y:S02]  /*11b80*/  MOV R204, R208 ;  /* 0x000000d000cc7202 */ /* 0x000fe40000000f00 */
[----:B------:R-:W-:-:S05]  /*11b90*/  MOV R205, R209 ;  /* 0x000000d100cd7202 */ /* 0x000fca0000000f00 */
[----:B------:R-:W-:Y:S01]  /*11ba0*/  HMMA.16816.F32 R128, R8, R26, R128 ;  /* 0x0000001a0880723c */ /* 0x000fe20000001880 */
[----:B------:R-:W-:-:S07]  /*11bb0*/  MOV R206, R210 ;  /* 0x000000d200ce7202 */ /* 0x000fce0000000f00 */
[----:B------:R-:W-:Y:S01]  /*11bc0*/  HMMA.16816.F32 R132, R8, R20, R132 ;  /* 0x000000140884723c */ /* 0x000fe20000001884 */
[----:B------:R-:W-:-:S07]  /*11bd0*/  MOV R207, R211 ;  /* 0x000000d300cf7202 */ /* 0x000fce0000000f00 */
[----:B------:R-:W-:Y:S01]  /*11be0*/  HMMA.16816.F32 R140, R8, R22, R140 ;  /* 0x00000016088c723c */ /* 0x000fe2000000188c */
[--C-:B------:R-:W-:Y:S02]  /*11bf0*/  FFMA.FTZ R38, R38, c[0x0][0x23c], -R3.reuse ;  /* 0x00008f0026267a23 */ /* 0x100fe40000010803 */
[--C-:B------:R-:W-:Y:S02]  /*11c00*/  FFMA.FTZ R36, R36, c[0x0][0x23c], -R3.reuse ;  /* 0x00008f0024247a23 */ /* 0x100fe40000010803 */
[----:B------:R-:W-:Y:S01]  /*11c10*/  FFMA.FTZ R31, R31, c[0x0][0x23c], -R3 ;  /* 0x00008f001f1f7a23 */ /* 0x000fe20000010803 */
[----:B------:R-:W-:Y:S01]  /*11c20*/  MOV R248, R85 ;  /* 0x0000005500f87202 */ /* 0x000fe20000000f00 */
[--C-:B------:R-:W-:Y:S01]  /*11c30*/  FFMA.FTZ R30, R225, c[0x0][0x23c], -R28.reuse ;  /* 0x00008f00e11e7a23 */ /* 0x100fe2000001081c */
[----:B------:R-:W-:Y:S01]  /*11c40*/  F2FP.PACK_AB R8, R247, R246 ;  /* 0x000000f6f708723e */ /* 0x000fe200000000ff */
[--C-:B------:R-:W-:Y:S01]  /*11c50*/  FFMA.FTZ R2, R171, c[0x0][0x23c], -R28.reuse ;  /* 0x00008f00ab027a23 */ /* 0x100fe2000001081c */
[----:B------:R-:W-:Y:S01]  /*11c60*/  F2FP.PACK_AB R9, R229, R228 ;  /* 0x000000e4e509723e */ /* 0x000fe200000000ff */
[--C-:B------:R-:W-:Y:S01]  /*11c70*/  FFMA.FTZ R0, R170, c[0x0][0x23c], -R28.reuse ;  /* 0x00008f00aa007a23 */ /* 0x100fe2000001081c */
[----:B------:R-:W-:Y:S01]  /*11c80*/  F2FP.PACK_AB R10, R251, R250 ;  /* 0x000000fafb0a723e */ /* 0x000fe200000000ff */
[----:B-1----:R-:W-:Y:S01]  /*11c90*/  HMMA.16816.F32 R64, R4, R16, R64 ;  /* 0x000000100440723c */ /* 0x002fe20000001840 */
[----:B------:R-:W-:Y:S01]  /*11ca0*/  F2FP.PACK_AB R11, R245, R230 ;  /* 0x000000e6f50b723e */ /* 0x000fe200000000ff */
[----:B------:R-:W-:Y:S01]  /*11cb0*/  FFMA.FTZ R3, R217, c[0x0][0x23c], -R28 ;  /* 0x00008f00d9037a23 */ /* 0x000fe2000001081c */
[----:B------:R-:W-:Y:S01]  /*11cc0*/  MOV R217, R206 ;  /* 0x000000ce00d97202 */ /* 0x000fe20000000f00 */
[----:B------:R-:W1:Y:S01]  /*11cd0*/  LDSM.16.MT88.4 R20, [R233+0xd000] ;  /* 0x00d00000e914783b */ /* 0x000e620000004200 */
[----:B------:R-:W-:-:S03]  /*11ce0*/  MOV R225, R207 ;  /* 0x000000cf00e17202 */ /* 0x000fc60000000f00 */
[C---:B------:R-:W-:Y:S01]  /*11cf0*/  HMMA.16816.F32 R208, R8.reuse, R16, R72 ;  /* 0x0000001008d0723c */ /* 0x040fe20000001848 */
[----:B------:R-:W-:Y:S01]  /*11d00*/  MOV R28, R87 ;  /* 0x00000057001c7202 */ /* 0x000fe20000000f00 */
[----:B------:R-:W3:Y:S05]  /*11d10*/  LDSM.16.MT88.4 R24, [R235+0xd000] ;  /* 0x00d00000eb18783b */ /* 0x000eea0000004200 */
[----:B------:R-:W-:Y:S02]  /*11d20*/  MOV R74, R204 ;  /* 0x000000cc004a7202 */ /* 0x000fe40000000f00 */
[----:B------:R-:W-:Y:S02]  /*11d30*/  MOV R73, R205 ;  /* 0x000000cd00497202 */ /* 0x000fe40000000f00 */
[----:B------:R-:W-:Y:S01]  /*11d40*/  MOV R75, R84 ;  /* 0x00000054004b7202 */ /* 0x000fe20000000f00 */
[----:B------:R-:W-:Y:S01]  /*11d50*/  HMMA.16816.F32 R204, R8, R18, R56 ;  /* 0x0000001208cc723c */ /* 0x000fe20000001838 */
[----:B------:R-:W-:-:S07]  /*11d60*/  MOV R72, R86 ;  /* 0x0000005600487202 */ /* 0x000fce0000000f00 */
[C---:B------:R-:W-:Y:S08]  /*11d70*/  HMMA.16816.F32 R84, R8.reuse, R12, R52 ;  /* 0x0000000c0854723c */ /* 0x040ff00000001834 */
[----:B------:R-:W-:Y:S01]  /*11d80*/  HMMA.16816.F32 R56, R8, R14, R68 ;  /* 0x0000000e0838723c */ /* 0x000fe20000001844 */
[----:B------:R-:W4:Y:S07]  /*11d90*/  LDL.LU R68, [R1+0x20] ;  /* 0x0000200001447983 */ /* 0x000f2e0000300800 */
[----:B--2---:R-:W-:Y:S01]  /*11da0*/  HMMA.16816.F32 R52, R4, R34, R160 ;  /* 0x000000220434723c */ /* 0x004fe200000018a0 */
[----:B------:R-:W2:Y:S04]  /*11db0*/  LDL.LU R162, [R1+0x18] ;  /* 0x0000180001a27983 */ /* 0x000ea80000300800 */
[----:B------:R-:W4:Y:S03]  /*11dc0*/  LDL.LU R163, [R1+0x1c] ;  /* 0x00001c0001a37983 */ /* 0x000f260000300800 */
[-C--:B-1----:R-:W-:Y:S08]  /*11dd0*/  HMMA.16816.F32 R176, R8, R20.reuse, R176 ;  /* 0x0000001408b0723c */ /* 0x082ff000000018b0 */
[C---:B------:R-:W-:Y:S08]  /*11de0*/  HMMA.16816.F32 R172, R4.reuse, R20, R172 ;  /* 0x0000001404ac723c */ /* 0x040ff000000018ac */
[-C--:B------:R-:W-:Y:S08]  /*11df0*/  HMMA.16816.F32 R180, R4, R22.reuse, R180 ;  /* 0x0000001604b4723c */ /* 0x080ff000000018b4 */
[----:B------:R-:W-:Y:S01]  /*11e00*/  HMMA.16816.F32 R48, R8, R22, R48 ;  /* 0x000000160830723c */ /* 0x000fe20000001830 */
[----:B------:R-:W1:Y:S07]  /*11e10*/  LDSM.16.MT88.4 R20, [R233+0xf000] ;  /* 0x00f00000e914783b */ /* 0x000e6e0000004200 */
[C---:B------:R-:W-:Y:S01]  /*11e20*/  HMMA.16816.F32 R60, R4.reuse, R18, R60 ;  /* 0x00000012043c723c */ /* 0x040fe2000000183c */
[----:B------:R-:W1:Y:S07]  /*11e30*/  LDSM.16.MT88.4 R16, [R234+0xf000] ;  /* 0x00f00000ea10783b */ /* 0x000e6e0000004200 */
[----:B------:R-:W-:Y:S01]  /*11e40*/  HMMA.16816.F32 R92, R4, R14, R92 ;  /* 0x0000000e045c723c */ /* 0x000fe2000000185c */
[----:B------:R-:W1:Y:S01]  /*11e50*/  LDSM.16.MT88.4 R12, [R236+0xf000] ;  /* 0x00f00000ec0c783b */ /* 0x000e620000004200 */
[----:B------:R-:W-:-:S02]  /*11e60*/  MOV R69, R169 ;  /* 0x000000a900457202 */ /* 0x000fc40000000f00 */
[----:B------:R-:W-:Y:S01]  /*11e70*/  MUFU.EX2 R169, R42 ;  /* 0x0000002a00a97308 */ /* 0x000fe20000000800 */
[----:B------:R-:W-:-:S07]  /*11e80*/  MOV R70, R47 ;  /* 0x0000002f00467202 */ /* 0x000fce0000000f00 */
[----:B------:R-:W-:Y:S08]  /*11e90*/  MUFU.EX2 R42, R37 ;  /* 0x00000025002a7308 */ /* 0x000ff00000000800 */
[----:B------:R3:W-:Y:S08]  /*11ea0*/  MUFU.EX2 R37, R0 ;  /* 0x0000000000257308 */ /* 0x0007f00000000800 */
[----:B------:R-:W-:Y:S01]  /*11eb0*/  MUFU.EX2 R47, R36 ;  /* 0x00000024002f7308 */ /* 0x000fe20000000800 */
[----:B---3--:R-:W-:-:S07]  /*11ec0*/  FFMA.FTZ R0, R218, c[0x0][0x23c], -R29 ;  /* 0x00008f00da007a23 */ /* 0x008fce000001081d */
[----:B------:R-:W-:Y:S08]  /*11ed0*/  MUFU.EX2 R36, R30 ;  /* 0x0000001e00247308 */ /* 0x000ff00000000800 */
[----:B------:R3:W-:Y:S01]  /*11ee0*/  MUFU.EX2 R30, R0 ;  /* 0x00000000001e7308 */ /* 0x0007e20000000800 */
[----:B------:R-:W-:Y:S07]  /*11ef0*/  HMMA.16816.F32 R196, R4, R32, R196 ;  /* 0x0000002004c4723c */ /* 0x000fee00000018c4 */
[----:B------:R-:W-:Y:S01]  /*11f00*/  MUFU.EX2 R171, R41 ;  /* 0x0000002900ab7308 */ /* 0x000fe20000000800 */
[----:B---3--:R-:W-:-:S07]  /*11f10*/  FFMA.FTZ R0, R214, c[0x0][0x23c], -R29 ;  /* 0x00008f00d6007a23 */ /* 0x008fce000001081d */
[----:B------:R-:W-:Y:S01]  /*11f20*/  MUFU.EX2 R41, R31 ;  /* 0x0000001f00297308 */ /* 0x000fe20000000800 */
[----:B------:R-:W-:Y:S01]  /*11f30*/  HMMA.16816.F32 R156, R8, R32, R156 ;  /* 0x00000020089c723c */ /* 0x000fe2000000189c */
[----:B------:R-:W-:Y:S02]  /*11f40*/  MOV R71, R187 ;  /* 0x000000bb00477202 */ /* 0x000fe40000000f00 */
[----:B------:R-:W3:Y:S04]  /*11f50*/  LDSM.16.MT88.4 R184, [R233+0xd800] ;  /* 0x00d80000e9b8783b */ /* 0x000ee80000004200 */
[----:B------:R1:W-:Y:S01]  /*11f60*/  MUFU.EX2 R31, R0 ;  /* 0x00000000001f7308 */ /* 0x0003e20000000800 */
[C---:B------:R-:W-:Y:S07]  /*11f70*/  HMMA.16816.F32 R104, R4.reuse, R24, R104 ;  /* 0x000000180468723c */ /* 0x040fee0000001868 */
[----:B------:R-:W-:Y:S01]  /*11f80*/  MUFU.EX2 R164, R40 ;  /* 0x0000002800a47308 */ /* 0x000fe20000000800 */
[----:B------:R-:W-:Y:S01]  /*11f90*/  HMMA.16816.F32 R108, R4, R26, R108 ;  /* 0x0000001a046c723c */ /* 0x000fe2000000186c */
[----:B-1----:R-:W-:-:S06]  /*11fa0*/  FFMA.FTZ R0, R212, c[0x0][0x23c], -R29 ;  /* 0x00008f00d4007a23 */ /* 0x002fcc000001081d */
[----:B------:R-:W-:Y:S01]  /*11fb0*/  MUFU.EX2 R40, R38 ;  /* 0x0000002600287308 */ /* 0x000fe20000000800 */
[C---:B------:R-:W-:Y:S07]  /*11fc0*/  HMMA.16816.F32 R120, R4.reuse, R20, R120 ;  /* 0x000000140478723c */ /* 0x040fee0000001878 */
[----:B------:R-:W-:Y:S01]  /*11fd0*/  MUFU.EX2 R33, R0 ;  /* 0x0000000000217308 */ /* 0x000fe20000000800 */
[C---:B------:R-:W-:Y:S07]  /*11fe0*/  HMMA.16816.F32 R124, R4.reuse, R22, R124 ;  /* 0x00000016047c723c */ /* 0x040fee000000187c */
[----:B------:R-:W1:Y:S01]  /*11ff0*/  MUFU.EX2 R38, R3 ;  /* 0x0000000300267308 */ /* 0x000e620000000800 */
[C---:B------:R-:W-:Y:S07]  /*12000*/  HMMA.16816.F32 R136, R4.reuse, R16, R136 ;  /* 0x000000100488723c */ /* 0x040fee0000001888 */
[----:B------:R-:W1:Y:S01]  /*12010*/  MUFU.EX2 R170, R39 ;  /* 0x0000002700aa7308 */ /* 0x000e620000000800 */
[C---:B------:R-:W-:Y:S08]  /*12020*/  HMMA.16816.F32 R188, R4.reuse, R18, R188 ;  /* 0x0000001204bc723c */ /* 0x040ff000000018bc */
[C---:B------:R-:W-:Y:S01]  /*12030*/  HMMA.16816.F32 R144, R4.reuse, R12, R144 ;  /* 0x0000000c0490723c */ /* 0x040fe20000001890 */
[----:B------:R1:W1:Y:S07]  /*12040*/  MUFU.EX2 R39, R2 ;  /* 0x0000000200277308 */ /* 0x00026e0000000800 */
[----:B------:R-:W-:Y:S07]  /*12050*/  HMMA.16816.F32 R148, R4, R14, R148 ;  /* 0x0000000e0494723c */ /* 0x000fee0000001894 */
[----:B------:R-:W-:-:S02]  /*12060*/  FADD.FTZ R4, R69, R43 ;  /* 0x0000002b45047221 */ /* 0x000fc40000010000 */
[----:B-1----:R-:W-:-:S04]  /*12070*/  FFMA.FTZ R2, R213, c[0x0][0x23c], -R29 ;  /* 0x00008f00d5027a23 */ /* 0x002fc8000001081d */
[----:B------:R1:W1:Y:S01]  /*12080*/  MUFU.EX2 R32, R2 ;  /* 0x0000000200207308 */ /* 0x0002620000000800 */
[----:B------:R-:W-:Y:S01]  /*12090*/  HMMA.16816.F32 R100, R8, R24, R100 ;  /* 0x000000180864723c */ /* 0x000fe20000001864 */
[----:B------:R-:W-:Y:S02]  /*120a0*/  F2FP.PACK_AB R160, R38, R36 ;  /* 0x0000002426a0723e */ /* 0x000fe400000000ff */
[----:B------:R-:W-:-:S05]  /*120b0*/  F2FP.PACK_AB R161, R31, R30 ;  /* 0x0000001e1fa1723e */ /* 0x000fca00000000ff */
[C---:B------:R-:W-:Y:S08]  /*120c0*/  HMMA.16816.F32 R116, R8.reuse, R20, R116 ;  /* 0x000000140874723c */ /* 0x040ff00000001874 */
[C---:B------:R-:W-:Y:S08]  /*120d0*/  HMMA.16816.F32 R132, R8.reuse, R16, R132 ;  /* 0x000000100884723c */ /* 0x040ff00000001884 */
[C---:B------:R-:W-:Y:S08]  /*120e0*/  HMMA.16816.F32 R192, R8.reuse, R12, R192 ;  /* 0x0000000c08c0723c */ /* 0x040ff000000018c0 */
[C---:B------:R-:W-:Y:S01]  /*120f0*/  HMMA.16816.F32 R24, R8.reuse, R26, R112 ;  /* 0x0000001a0818723c */ /* 0x040fe20000001870 */
[----:B------:R-:W-:Y:S01]  /*12100*/  MOV R43, R81 ;  /* 0x00000051002b7202 */ /* 0x000fe20000000f00 */
[----:B------:R-:W-:Y:S06]  /*12110*/  LDSM.16.MT88.4 R112, [R235+0xd800] ;  /* 0x00d80000eb70783b */ /* 0x000fec0000004200 */
        /* <DEDUP_REMOVED lines=9> */
[----:B------:R-:W-:Y:S07]  /*121b0*/  HMMA.16816.F32 R8, R8, R34, R200 ;  /* 0x000000220808723c */ /* 0x000fee00000018c8 */
[----:B------:R-:W-:-:S02]  /*121c0*/  F2FP.PACK_AB R200, R171, R169 ;  /* 0x000000a9abc8723e */ /* 0x000fc400000000ff */
[----:B------:R-:W-:Y:S02]  /*121d0*/  F2FP.PACK_AB R201, R42, R40 ;  /* 0x000000282ac9723e */ /* 0x000fe400000000ff */
[----:B------:R-:W-:Y:S02]  /*121e0*/  F2FP.PACK_AB R202, R170, R164 ;  /* 0x000000a4aaca723e */ /* 0x000fe400000000ff */
[----:B------:R-:W-:Y:S01]  /*121f0*/  F2FP.PACK_AB R203, R41, R47 ;  /* 0x0000002f29cb723e */ /* 0x000fe200000000ff */
[----:B--2---:R-:W-:Y:S02]  /*12200*/  FFMA.FTZ R0, R162, R44, R238 ;  /* 0x0000002ca2007223 */ /* 0x004fe400000100ee */
[----:B----4-:R-:W-:Y:S01]  /*12210*/  FFMA.FTZ R3, R163, R45, R237 ;  /* 0x0000002da3037223 */ /* 0x010fe200000100ed */
[----:B------:R-:W-:Y:S01]  /*12220*/  F2FP.PACK_AB R162, R37, R39 ;  /* 0x0000002725a2723e */ /* 0x000fe200000000ff */
[----:B------:R-:W-:Y:S02]  /*12230*/  FADD.FTZ R29, R70, R0 ;  /* 0x00000000461d7221 */ /* 0x000fe40000010000 */
[----:B-1----:R-:W-:Y:S01]  /*12240*/  FFMA.FTZ R2, R68, R46, R232 ;  /* 0x0000002e44027223 */ /* 0x002fe200000100e8 */
[-C--:B---3--:R-:W-:Y:S01]  /*12250*/  HMMA.16816.F32 R176, R200, R184.reuse, R176 ;  /* 0x000000b8c8b0723c */ /* 0x088fe200000018b0 */
[----:B------:R-:W-:Y:S01]  /*12260*/  FADD.FTZ R0, R71, R3 ;  /* 0x0000000347007221 */ /* 0x000fe20000010000 */
[----:B------:R-:W-:Y:S01]  /*12270*/  MOV R34, R83 ;  /* 0x0000005300227202 */ /* 0x000fe20000000f00 */
[----:B------:R-:W-:Y:S01]  /*12280*/  FADD.FTZ R3, R72, R4 ;  /* 0x0000000448037221 */ /* 0x000fe20000010000 */
[----:B------:R-:W-:Y:S01]  /*12290*/  MOV R35, R82 ;  /* 0x0000005200237202 */ /* 0x000fe20000000f00 */
[----:B------:R-:W1:Y:S01]  /*122a0*/  LDSM.16.MT88.4 R4, [R235+0xf800] ;  /* 0x00f80000eb04783b */ /* 0x000e620000004200 */
[----:B------:R-:W-:Y:S01]  /*122b0*/  F2FP.PACK_AB R163, R32, R33 ;  /* 0x0000002120a3723e */ /* 0x000fe200000000ff */
[----:B------:R-:W-:Y:S01]  /*122c0*/  FADD.FTZ R28, R28, R2 ;  /* 0x000000021c1c7221 */ /* 0x000fe20000010000 */
[----:B------:R-:W-:Y:S01]  /*122d0*/  MOV R2, R79 ;  /* 0x0000004f00027202 */ /* 0x000fe20000000f00 */
[----:B------:R2:W5:Y:S04]  /*122e0*/  LDL.LU R238, [R1+0x60] ;  /* 0x0000600001ee7983 */ /* 0x0005680000300800 */
[----:B------:R-:W-:Y:S01]  /*122f0*/  HMMA.16816.F32 R172, R160, R184, R172 ;  /* 0x000000b8a0ac723c */ /* 0x000fe200000018ac */
[----:B------:R-:W-:Y:S01]  /*12300*/  FADD.FTZ R2, R2, R29 ;  /* 0x0000001d02027221 */ /* 0x000fe20000010000 */
[----:B------:R-:W-:Y:S01]  /*12310*/  MOV R46, R80 ;  /* 0x00000050002e7202 */ /* 0x000fe20000000f00 */
[----:B------:R2:W5:Y:S01]  /*12320*/  LDL.LU R237, [R1+0x5c] ;  /* 0x00005c0001ed7983 */ /* 0x0005620000300800 */
[----:B------:R-:W-:-:S02]  /*12330*/  MOV R45, R99 ;  /* 0x00000063002d7202 */ /* 0x000fc40000000f00 */
[----:B------:R-:W-:Y:S01]  /*12340*/  MOV R44, R98 ;  /* 0x00000062002c7202 */ /* 0x000fe20000000f00 */
[----:B------:R-:W3:Y:S01]  /*12350*/  LDSM.16.MT88.4 R80, [R234+0xd800] ;  /* 0x00d80000ea50783b */ /* 0x000ee20000004200 */
[-C--:B------:R-:W-:Y:S01]  /*12360*/  HMMA.16816.F32 R180, R160, R186.reuse, R180 ;  /* 0x000000baa0b4723c */ /* 0x080fe200000018b4 */
[----:B------:R-:W-:Y:S02]  /*12370*/  MOV R218, R73 ;  /* 0x0000004900da7202 */ /* 0x000fe40000000f00 */
[----:B------:R-:W4:Y:S04]  /*12380*/  LDSM.16.MT88.4 R96, [R236+0xd800] ;  /* 0x00d80000ec60783b */ /* 0x000f280000004200 */
[----:B------:R2:W5:Y:S01]  /*12390*/  LDL.LU R232, [R1+0x58] ;  /* 0x0000580001e87983 */ /* 0x0005620000300800 */
[----:B------:R-:W-:Y:S07]  /*123a0*/  HMMA.16816.F32 R184, R200, R186, R48 ;  /* 0x000000bac8b8723c */ /* 0x000fee0000001830 */
[----:B------:R-:W-:-:S02]  /*123b0*/  MOV R48, R78 ;  /* 0x0000004e00307202 */ /* 0x000fc40000000f00 */
[----:B------:R-:W-:Y:S02]  /*123c0*/  MOV R49, R77 ;  /* 0x0000004d00317202 */ /* 0x000fe40000000f00 */
[----:B------:R-:W-:Y:S02]  /*123d0*/  MOV R50, R76 ;  /* 0x0000004c00327202 */ /* 0x000fe40000000f00 */
[----:B------:R-:W-:Y:S01]  /*123e0*/  MOV R51, R75 ;  /* 0x0000004b00337202 */ /* 0x000fe20000000f00 */
[----:B------:R-:W-:Y:S01]  /*123f0*/  FADD.FTZ R0, R48, R0 ;  /* 0x0000000030007221 */ /* 0x000fe20000010000 */
[----:B-1----:R-:W-:Y:S01]  /*12400*/  HMMA.16816.F32 R196, R160, R4, R196 ;  /* 0x00000004a0c4723c */ /* 0x002fe200000018c4 */
[----:B------:R-:W-:Y:S02]  /*12410*/  FADD.FTZ R3, R50, R3 ;  /* 0x0000000332037221 */ /* 0x000fe40000010000 */
        /* <DEDUP_REMOVED lines=53> */
[----:B------:R2:W-:Y:S04]  /*12770*/  STL [R1+0x14], R4 ;  /* 0x0000140401007387 */ /* 0x0005e80000100800 */
[----:B------:R2:W-:Y:S04]  /*12780*/  STL [R1+0x18], R3 ;  /* 0x0000180301007387 */ /* 0x0005e80000100800 */
[----:B------:R2:W-:Y:S04]  /*12790*/  STL [R1+0x1c], R2 ;  /* 0x00001c0201007387 */ /* 0x0005e80000100800 */
[----:B------:R2:W-:Y:S01]  /*127a0*/  STL [R1+0x20], R0 ;  /* 0x0000200001007387 */ /* 0x0005e20000100800 */
[----:B---3--:R-:W-:Y:S01]  /*127b0*/  HMMA.16816.F32 R72, R160, R80, R64 ;  /* 0x00000050a048723c */ /* 0x008fe20000001840 */
[----:B------:R-:W-:-:S07]  /*127c0*/  @UP0 UIADD3 UR8, UR8, -0x4, URZ ;  /* 0xfffffffc08080890 */ /* 0x000fce000fffe03f */
        /* <DEDUP_REMOVED lines=25> */
[----:B------:R-:W-:Y:S11]  /*12960*/  @P0 BRA `(.L_x_335) ;  /* 0x0000001000000947 */ /* 0x000ff60003800000 */
.L_x_328:
[----:B-12-4-:R-:W-:-:S12]  /*12970*/  UIADD3 UR8, UR21, -0x1, URZ ;  /* 0xffffffff15087890 */ /* 0x016fd8000fffe03f */
.L_x_335:
[----:B--2---:R-:W-:-:S13]  /*12980*/  ISETP.LE.AND P0, PT, RZ, UR8, PT ;  /* 0x00000008ff007c0c */ /* 0x004fda000bf03270 */
[----:B------:R-:W-:Y:S05]  /*12990*/  @!P0 BRA `(.L_x_336) ;  /* 0x0000460000008947 */ /* 0x000fea0003800000 */
[----:B------:R-:W2:Y:S01]  /*129a0*/  LDL.LU.64 R4, [R1+0x48] ;  /* 0x0000480001047983 */ /* 0x000ea20000300a00 */
[----:B------:R-:W-:Y:S01]  /*129b0*/  IMAD.MOV.U32 R169, RZ, RZ, R167 ;  /* 0x000000ffffa97224 */ /* 0x000fe200078e00a7 */
[----:B------:R-:W-:Y:S01]  /*129c0*/  MOV R164, R168 ;  /* 0x000000a800a47202 */ /* 0x000fe20000000f00 */
[----:B-----5:R-:W-:Y:S01]  /*129d0*/  IMAD.MOV.U32 R170, RZ, RZ, R165 ;  /* 0x000000ffffaa7224 */ /* 0x020fe200078e00a5 */
[----:B------:R-:W2:Y:S01]  /*129e0*/  LDL.LU.64 R2, [R1+0x50] ;  /* 0x0000500001027983 */ /* 0x000ea20000300a00 */
[----:B------:R-:W-:-:S03]  /*129f0*/  MOV R171, R166 ;  /* 0x000000a600ab7202 */ /* 0x000fc60000000f00 */
[----:B------:R-:W3:Y:S04]  /*12a00*/  LDL.64 R6, [R1+0x30] ;  /* 0x0000300001067983 */ /* 0x000ee80000100a00 */
[----:B------:R-:W4:Y:S01]  /*12a10*/  LDL R0, [R1+0x24] ;  /* 0x0000240001007983 */ /* 0x000f220000100800 */
[----:B--2---:R-:W-:-:S05]  /*12a20*/  IMAD.MOV.U32 R3, RZ, RZ, R5 ;  /* 0x000000ffff037224 */ /* 0x004fca00078e0005 */
[----:B------:R1:W-:Y:S01]  /*12a30*/  STL.64 [R1+0x28], R2 ;  /* 0x0000280201007387 */ /* 0x0003e20000100a00 */
[----:B---3--:R-:W-:Y:S02]  /*12a40*/  ISETP.GE.AND P3, PT, R6, c[0x0][0x220], PT ;  /* 0x0000880006007a0c */ /* 0x008fe40003f66270 */
[----:B----4-:R-:W-:Y:S01]  /*12a50*/  ISETP.GE.AND P2, PT, R0, c[0x0][0x220], PT ;  /* 0x0000880000007a0c */ /* 0x010fe20003f46270 */
[----:B------:R-:W-:Y:S05]  /*12a60*/  BRA `(.L_x_337) ;  /* 0x000004e000007947 */ /* 0x000fea0003800000 */
.L_x_339:
        /* <DEDUP_REMOVED lines=78> */
.L_x_337:
        /* <DEDUP_REMOVED lines=252> */
.L_x_338:
[----:B------:R-:W2:Y:S01]  /*13f10*/  S2R R2, SR_TID.X ;  /* 0x0000000000027919 */ /* 0x000ea20000002100 */
[----:B------:R-:W-:Y:S01]  /*13f20*/  MOV R0, UR8 ;  /* 0x0000000800007c02 */ /* 0x000fe20008000f00 */
[----:B------:R-:W-:Y:S01]  /*13f30*/  UIADD3 UR8, UR8, -0x1, URZ ;  /* 0xffffffff08087890 */ /* 0x000fe2000fffe03f */
[----:B--2---:R-:W-:Y:S04]  /*13f40*/  SHF.L.U32 R2, R2, 0x1, RZ ;  /* 0x0000000102027819 */ /* 0x004fe800000006ff */
[----:B------:R-:W-:Y:S04]  /*13f50*/  LOP3.LUT R2, R2, 0x6, RZ, 0xc0, !PT ;  /* 0x0000000602027812 */ /* 0x000fe800078ec0ff */
[----:B------:R-:W-:Y:S04]  /*13f60*/  LEA R0, R0, R2, 0x6 ;  /* 0x0000000200007211 */ /* 0x000fe800078e30ff */
[C---:B------:R-:W-:Y:S01]  /*13f70*/  IADD3 R165, R0.reuse, 0x1, RZ ;  /* 0x0000000100a57810 */ /* 0x040fe20007ffe0ff */
[----:B------:R-:W2:Y:S01]  /*13f80*/  I2F R2, R0 ;  /* 0x0000000000027306 */ /* 0x000ea20000201400 */
[C---:B------:R-:W-:Y:S02]  /*13f90*/  IADD3 R168, R0.reuse, 0x9, RZ ;  /* 0x0000000900a87810 */ /* 0x040fe40007ffe0ff */
[C---:B------:R-:W-:Y:S02]  /*13fa0*/  IADD3 R3, R0.reuse, 0x8, RZ ;  /* 0x0000000800037810 */ /* 0x040fe40007ffe0ff */
[C---:B-1----:R-:W-:Y:S02]  /*13fb0*/  IADD3 R167, R0.reuse, 0x10, RZ ;  /* 0x0000001000a77810 */ /* 0x042fe40007ffe0ff */
[C---:B------:R-:W-:Y:S02]  /*13fc0*/  IADD3 R205, R0.reuse, 0x11, RZ ;  /* 0x0000001100cd7810 */ /* 0x040fe40007ffe0ff */
[C---:B------:R-:W-:Y:S01]  /*13fd0*/  IADD3 R204, R0.reuse, 0x18, RZ ;  /* 0x0000001800cc7810 */ /* 0x040fe20007ffe0ff */
[----:B------:R-:W1:Y:S01]  /*13fe0*/  I2F R165, R165 ;  /* 0x000000a500a57306 */ /* 0x000e620000201400 */
[C---:B------:R-:W-:Y:S02]  /*13ff0*/  IADD3 R207, R0.reuse, 0x19, RZ ;  /* 0x0000001900cf7810 */ /* 0x040fe40007ffe0ff */
[C---:B------:R-:W-:Y:S02]  /*14000*/  IADD3 R166, R0.reuse, 0x29, RZ ;  /* 0x0000002900a67810 */ /* 0x040fe40007ffe0ff */
[C---:B------:R-:W-:Y:S02]  /*14010*/  IADD3 R206, R0.reuse, 0x20, RZ ;  /* 0x0000002000ce7810 */ /* 0x040fe40007ffe0ff */
[C---:B------:R-:W-:Y:S02]  /*14020*/  IADD3 R209, R0.reuse, 0x21, RZ ;  /* 0x0000002100d17810 */ /* 0x040fe40007ffe0ff */
[----:B------:R-:W-:Y:S01]  /*14030*/  IADD3 R208, R0, 0x28, RZ ;  /* 0x0000002800d07810 */ /* 0x000fe20007ffe0ff */
[----:B------:R-:W3:Y:S01]  /*14040*/  I2F R168, R168 ;  /* 0x000000a800a87306 */ /* 0x000ee20000201400 */
[C---:B--2---:R-:W-:Y:S02]  /*14050*/  FFMA.FTZ R4, R2.reuse, UR4, R4 ;  /* 0x0000000402047c23 */ /* 0x044fe40008010004 */
[C---:B------:R-:W-:Y:S02]  /*14060*/  FFMA.FTZ R10, R2.reuse, UR4, R10 ;  /* 0x00000004020a7c23 */ /* 0x040fe4000801000a */
[C---:B------:R-:W-:Y:S05]  /*14070*/  FFMA.FTZ R8, R2.reuse, UR4, R8 ;  /* 0x0000000402087c23 */ /* 0x040fea0008010008 */
[----:B------:R-:W2:Y:S01]  /*14080*/  I2F R3, R3 ;  /* 0x0000000300037306 */ /* 0x000ea20000201400 */
[----:B------:R-:W-:Y:S01]  /*14090*/  FFMA.FTZ R6, R2, UR4, R6 ;  /* 0x0000000402067c23 */ /* 0x000fe20008010006 */
[C---:B------:R-:W-:Y:S01]  /*140a0*/  IADD3 R2, R0.reuse, 0x30, RZ ;  /* 0x0000003000027810 */ /* 0x040fe20007ffe0ff */
[C---:B-1----:R-:W-:Y:S02]  /*140b0*/  FFMA.FTZ R5, R165.reuse, UR4, R5 ;  /* 0x00000004a5057c23 */ /* 0x042fe40008010005 */
[C---:B------:R-:W-:Y:S02]  /*140c0*/  FFMA.FTZ R7, R165.reuse, UR4, R7 ;  /* 0x00000004a5077c23 */ /* 0x040fe40008010007 */
[C---:B------:R-:W-:Y:S03]  /*140d0*/  FFMA.FTZ R11, R165.reuse, UR4, R11 ;  /* 0x00000004a50b7c23 */ /* 0x040fe6000801000b */
[----:B------:R-:W1:Y:S01]  /*140e0*/  I2F R167, R167 ;  /* 0x000000a700a77306 */ /* 0x000e620000201400 */
[----:B------:R-:W-:Y:S01]  /*140f0*/  FFMA.FTZ R9, R165, UR4, R9 ;  /* 0x00000004a5097c23 */ /* 0x000fe20008010009 */
[----:B------:R-:W-:Y:S01]  /*14100*/  IADD3 R165, R0, 0x31, RZ ;  /* 0x0000003100a57810 */ /* 0x000fe20007ffe0ff */
[C---:B---3--:R-:W-:Y:S02]  /*14110*/  FFMA.FTZ R17, R168.reuse, UR4, R17 ;  /* 0x00000004a8117c23 */ /* 0x048fe40008010011 */
[C---:B------:R-:W-:Y:S02]  /*14120*/  FFMA.FTZ R19, R168.reuse, UR4, R19 ;  /* 0x00000004a8137c23 */ /* 0x040fe40008010013 */
[C---:B------:R-:W-:Y:S03]  /*14130*/  FFMA.FTZ R15, R168.reuse, UR4, R15 ;  /* 0x00000004a80f7c23 */ /* 0x040fe6000801000f */
[----:B------:R-:W3:Y:S01]  /*14140*/  I2F R205, R205 ;  /* 0x000000cd00cd7306 */ /* 0x000ee20000201400 */
[----:B------:R-:W-:Y:S01]  /*14150*/  FFMA.FTZ R13, R168, UR4, R13 ;  /* 0x00000004a80d7c23 */ /* 0x000fe2000801000d */
[----:B------:R-:W-:Y:S01]  /*14160*/  FMNMX.FTZ R168, R4, R164, !PT ;  /* 0x000000a404a87209 */ /* 0x000fe20007810000 */
[----:B--2---:R-:W-:Y:S03]  /*14170*/  FFMA.FTZ R16, R3, UR4, R16 ;  /* 0x0000000403107c23 */ /* 0x004fe60008010010 */
[----:B------:R-:W-:Y:S01]  /*14180*/  FMNMX.FTZ R168, R5, R168, !PT ;  /* 0x000000a805a87209 */ /* 0x000fe20007810000 */
[C---:B------:R-:W-:Y:S02]  /*14190*/  FFMA.FTZ R18, R3.reuse, UR4, R18 ;  /* 0x0000000403127c23 */ /* 0x040fe40008010012 */
[C---:B------:R-:W-:Y:S01]  /*141a0*/  FFMA.FTZ R14, R3.reuse, UR4, R14 ;  /* 0x00000004030e7c23 */ /* 0x040fe2000801000e */
[----:B------:R-:W2:Y:S01]  /*141b0*/  I2F R204, R204 ;  /* 0x000000cc00cc7306 */ /* 0x000ea20000201400 */
[----:B------:R-:W-:Y:S01]  /*141c0*/  FMNMX.FTZ R168, R16, R168, !PT ;  /* 0x000000a810a87209 */ /* 0x000fe20007810000 */
[----:B------:R-:W-:Y:S01]  /*141d0*/  FFMA.FTZ R12, R3, UR4, R12 ;  /* 0x00000004030c7c23 */ /* 0x000fe2000801000c */
[C---:B------:R-:W-:Y:S01]  /*141e0*/  IADD3 R3, R0.reuse, 0x38, RZ ;  /* 0x0000003800037810 */ /* 0x040fe20007ffe0ff */
[----:B-1----:R-:W-:Y:S01]  /*141f0*/  FFMA.FTZ R20, R167, UR4, R20 ;  /* 0x00000004a7147c23 */ /* 0x002fe20008010014 */
[----:B------:R-:W-:Y:S01]  /*14200*/  FMNMX.FTZ R168, R17, R168, !PT ;  /* 0x000000a811a87209 */ /* 0x000fe20007810000 */
[C---:B------:R-:W-:Y:S01]  /*14210*/  FFMA.FTZ R22, R167.reuse, UR4, R22 ;  /* 0x00000004a7167c23 */ /* 0x040fe20008010016 */
[----:B------:R-:W-:Y:S01]  /*14220*/  IADD3 R0, R0, 0x39, RZ ;  /* 0x0000003900007810 */ /* 0x000fe20007ffe0ff */
[C---:B------:R-:W-:Y:S01]  /*14230*/  FFMA.FTZ R26, R167.reuse, UR4, R26 ;  /* 0x00000004a71a7c23 */ /* 0x040fe2000801001a */
[----:B------:R-:W-:Y:S01]  /*14240*/  FMNMX.FTZ R168, R20, R168, !PT ;  /* 0x000000a814a87209 */ /* 0x000fe20007810000 */
[----:B------:R-:W1:Y:S01]  /*14250*/  I2F R207, R207 ;  /* 0x000000cf00cf7306 */ /* 0x000e620000201400 */
[----:B------:R-:W-:Y:S01]  /*14260*/  FFMA.FTZ R24, R167, UR4, R24 ;  /* 0x00000004a7187c23 */ /* 0x000fe20008010018 */
[----:B------:R-:W-:Y:S01]  /*14270*/  FMNMX.FTZ R167, R6, R169, !PT ;  /* 0x000000a906a77209 */ /* 0x000fe20007810000 */
[----:B---3--:R-:W-:Y:S03]  /*14280*/  FFMA.FTZ R21, R205, UR4, R21 ;  /* 0x00000004cd157c23 */ /* 0x008fe60008010015 */
[----:B------:R-:W-:Y:S01]  /*14290*/  FMNMX.FTZ R167, R7, R167, !PT ;  /* 0x000000a707a77209 */ /* 0x000fe20007810000 */
[----:B------:R-:W-:Y:S01]  /*142a0*/  FFMA.FTZ R23, R205, UR4, R23 ;  /* 0x00000004cd177c23 */ /* 0x000fe20008010017 */
[----:B------:R-:W-:Y:S02]  /*142b0*/  FMNMX.FTZ R168, R21, R168, !PT ;  /* 0x000000a815a87209 */ /* 0x000fe40007810000 */
[----:B------:R-:W3:Y:S01]  /*142c0*/  I2F R166, R166 ;  /* 0x000000a600a67306 */ /* 0x000ee20000201400 */
[----:B------:R-:W-:Y:S01]  /*142d0*/  FMNMX.FTZ R167, R18, R167, !PT ;  /* 0x000000a712a77209 */ /* 0x000fe20007810000 */
[----:B------:R-:W-:Y:S02]  /*142e0*/  FFMA.FTZ R25, R205, UR4, R25 ;  /* 0x00000004cd197c23 */ /* 0x000fe40008010019 */
[C---:B--2---:R-:W-:Y:S01]  /*142f0*/  FFMA.FTZ R32, R204.reuse, UR4, R32 ;  /* 0x00000004cc207c23 */ /* 0x044fe20008010020 */
[----:B------:R-:W-:Y:S01]  /*14300*/  FMNMX.FTZ R167, R19, R167, !PT ;  /* 0x000000a713a77209 */ /* 0x000fe20007810000 */
[C---:B------:R-:W-:Y:S02]  /*14310*/  FFMA.FTZ R34, R204.reuse, UR4, R34 ;  /* 0x00000004cc227c23 */ /* 0x040fe40008010022 */
[----:B------:R-:W-:Y:S01]  /*14320*/  FFMA.FTZ R28, R204, UR4, R28 ;  /* 0x00000004cc1c7c23 */ /* 0x000fe2000801001c */
[----:B------:R-:W-:Y:S01]  /*14330*/  FMNMX.FTZ R168, R32, R168, !PT ;  /* 0x000000a820a87209 */ /* 0x000fe20007810000 */
[----:B------:R-:W2:Y:S01]  /*14340*/  I2F R206, R206 ;  /* 0x000000ce00ce7306 */ /* 0x000ea20000201400 */
[----:B------:R-:W-:Y:S01]  /*14350*/  FMNMX.FTZ R167, R22, R167, !PT ;  /* 0x000000a716a77209 */ /* 0x000fe20007810000 */
[----:B------:R-:W-:Y:S02]  /*14360*/  FFMA.FTZ R27, R205, UR4, R27 ;  /* 0x00000004cd1b7c23 */ /* 0x000fe4000801001b */
[----:B-1----:R-:W-:Y:S01]  /*14370*/  FFMA.FTZ R33, R207, UR4, R33 ;  /* 0x00000004cf217c23 */ /* 0x002fe20008010021 */
[----:B------:R-:W-:Y:S01]  /*14380*/  FMNMX.FTZ R167, R23, R167, !PT ;  /* 0x000000a717a77209 */ /* 0x000fe20007810000 */
[C---:B------:R-:W-:Y:S02]  /*14390*/  FFMA.FTZ R35, R207.reuse, UR4, R35 ;  /* 0x00000004cf237c23 */ /* 0x040fe40008010023 */
[----:B------:R-:W-:Y:S01]  /*143a0*/  FFMA.FTZ R29, R207, UR4, R29 ;  /* 0x00000004cf1d7c23 */ /* 0x000fe2000801001d */
[----:B------:R-:W-:Y:S01]  /*143b0*/  FMNMX.FTZ R168, R33, R168, !PT ;  /* 0x000000a821a87209 */ /* 0x000fe20007810000 */
[----:B------:R-:W1:Y:S01]  /*143c0*/  I2F R209, R209 ;  /* 0x000000d100d17306 */ /* 0x000e620000201400 */
[----:B------:R-:W-:Y:S01]  /*143d0*/  FMNMX.FTZ R167, R34, R167, !PT ;  /* 0x000000a722a77209 */ /* 0x000fe20007810000 */
[----:B------:R-:W-:Y:S02]  /*143e0*/  FFMA.FTZ R30, R204, UR4, R30 ;  /* 0x00000004cc1e7c23 */ /* 0x000fe4000801001e */
[C---:B---3--:R-:W-:Y:S01]  /*143f0*/  FFMA.FTZ R49, R166.reuse, UR4, R49 ;  /* 0x00000004a6317c23 */ /* 0x048fe20008010031 */
[----:B------:R-:W-:Y:S01]  /*14400*/  FMNMX.FTZ R167, R35, R167, !PT ;  /* 0x000000a723a77209 */ /* 0x000fe20007810000 */
[C---:B------:R-:W-:Y:S02]  /*14410*/  FFMA.FTZ R51, R166.reuse, UR4, R51 ;  /* 0x00000004a6337c23 */ /* 0x040fe40008010033 */
[C---:B------:R-:W-:Y:S02]  /*14420*/  FFMA.FTZ R47, R166.reuse, UR4, R47 ;  /* 0x00000004a62f7c23 */ /* 0x040fe4000801002f */
[----:B------:R-:W3:Y:S01]  /*14430*/  I2F R2, R2 ;  /* 0x0000000200027306 */ /* 0x000ee20000201400 */
[----:B------:R-:W-:Y:S01]  /*14440*/  FFMA.FTZ R45, R166, UR4, R45 ;  /* 0x00000004a62d7c23 */ /* 0x000fe2000801002d */
[----:B------:R-:W-:Y:S01]  /*14450*/  FMNMX.FTZ R166, R8, R171, !PT ;  /* 0x000000ab08a67209 */ /* 0x000fe20007810000 */
[----:B------:R-:W-:Y:S02]  /*14460*/  FFMA.FTZ R31, R207, UR4, R31 ;  /* 0x00000004cf1f7c23 */ /* 0x000fe4000801001f */
[C---:B--2---:R-:W-:Y:S01]  /*14470*/  FFMA.FTZ R36, R206.reuse, UR4, R36 ;  /* 0x00000004ce247c23 */ /* 0x044fe20008010024 */
[----:B------:R-:W-:Y:S01]  /*14480*/  FMNMX.FTZ R166, R9, R166, !PT ;  /* 0x000000a609a67209 */ /* 0x000fe20007810000 */
[C---:B------:R-:W-:Y:S02]  /*14490*/  FFMA.FTZ R38, R206.reuse, UR4, R38 ;  /* 0x00000004ce267c23 */ /* 0x040fe40008010026 */
[----:B------:R-:W-:Y:S01]  /*144a0*/  FFMA.FTZ R40, R206, UR4, R40 ;  /* 0x00000004ce287c23 */ /* 0x000fe20008010028 */
[----:B------:R-:W2:Y:S01]  /*144b0*/  I2F R208, R208 ;  /* 0x000000d000d07306 */ /* 0x000ea20000201400 */
[----:B------:R-:W-:Y:S01]  /*144c0*/  FMNMX.FTZ R166, R12, R166, !PT ;  /* 0x000000a60ca67209 */ /* 0x000fe20007810000 */
[----:B------:R-:W-:Y:S01]  /*144d0*/  FFMA.FTZ R42, R206, UR4, R42 ;  /* 0x00000004ce2a7c23 */ /* 0x000fe2000801002a */
[----:B------:R-:W-:Y:S01]  /*144e0*/  FMNMX.FTZ R168, R36, R168, !PT ;  /* 0x000000a824a87209 */ /* 0x000fe20007810000 */
[----:B-1----:R-:W-:Y:S01]  /*144f0*/  FFMA.FTZ R37, R209, UR4, R37 ;  /* 0x00000004d1257c23 */ /* 0x002fe20008010025 */
[----:B------:R-:W-:Y:S01]  /*14500*/  FMNMX.FTZ R166, R13, R166, !PT ;  /* 0x000000a60da67209 */ /* 0x000fe20007810000 */
[C---:B------:R-:W-:Y:S01]  /*14510*/  FFMA.FTZ R39, R209.reuse, UR4, R39 ;  /* 0x00000004d1277c23 */ /* 0x040fe20008010027 */
[----:B------:R-:W-:Y:S01]  /*14520*/  FMNMX.FTZ R167, R38, R167, !PT ;  /* 0x000000a726a77209 */ /* 0x000fe20007810000 */
[----:B------:R-:W-:Y:S01]  /*14530*/  FFMA.FTZ R41, R209, UR4, R41 ;  /* 0x00000004d1297c23 */ /* 0x000fe20008010029 */
[----:B------:R-:W-:Y:S01]  /*14540*/  FMNMX.FTZ R168, R37, R168, !PT ;  /* 0x000000a825a87209 */ /* 0x000fe20007810000 */
[----:B------:R-:W1:Y:S01]  /*14550*/  I2F R165, R165 ;  /* 0x000000a500a57306 */ /* 0x000e620000201400 */
[----:B------:R-:W-:Y:S01]  /*14560*/  FMNMX.FTZ R166, R24, R166, !PT ;  /* 0x000000a618a67209 */ /* 0x000fe20007810000 */
[----:B------:R-:W-:Y:S01]  /*14570*/  FFMA.FTZ R43, R209, UR4, R43 ;  /* 0x00000004d12b7c23 */ /* 0x000fe2000801002b */
[----:B------:R-:W-:Y:S01]  /*14580*/  FMNMX.FTZ R167, R39, R167, !PT ;  /* 0x000000a727a77209 */ /* 0x000fe20007810000 */
[C---:B---3--:R-:W-:Y:S01]  /*14590*/  FFMA.FTZ R52, R2.reuse, UR4, R52 ;  /* 0x0000000402347c23 */ /* 0x048fe20008010034 */
[----:B------:R-:W-:Y:S01]  /*145a0*/  FMNMX.FTZ R166, R25, R166, !PT ;  /* 0x000000a619a67209 */ /* 0x000fe20007810000 */
[C---:B------:R-:W-:Y:S02]  /*145b0*/  FFMA.FTZ R54, R2.reuse, UR4, R54 ;  /* 0x0000000402367c23 */ /* 0x040fe40008010036 */
[----:B------:R-:W-:Y:S01]  /*145c0*/  FFMA.FTZ R56, R2, UR4, R56 ;  /* 0x0000000402387c23 */ /* 0x000fe20008010038 */
[----:B------:R-:W-:Y:S01]  /*145d0*/  FMNMX.FTZ R166, R28, R166, !PT ;  /* 0x000000a61ca67209 */ /* 0x000fe20007810000 */
[----:B------:R-:W3:Y:S01]  /*145e0*/  I2F R3, R3 ;  /* 0x0000000300037306 */ /* 0x000ee20000201400 */
[----:B------:R-:W-:Y:S01]  /*145f0*/  FFMA.FTZ R58, R2, UR4, R58 ;  /* 0x00000004023a7c23 */ /* 0x000fe2000801003a */
[----:B------:R-:W-:Y:S01]  /*14600*/  FMNMX.FTZ R2, R10, R170, !PT ;  /* 0x000000aa0a027209 */ /* 0x000fe20007810000 */
[C---:B--2---:R-:W-:Y:S01]  /*14610*/  FFMA.FTZ R48, R208.reuse, UR4, R48 ;  /* 0x00000004d0307c23 */ /* 0x044fe20008010030 */
[----:B------:R-:W-:Y:S01]  /*14620*/  FMNMX.FTZ R166, R29, R166, !PT ;  /* 0x000000a61da67209 */ /* 0x000fe20007810000 */
[C---:B------:R-:W-:Y:S01]  /*14630*/  FFMA.FTZ R50, R208.reuse, UR4, R50 ;  /* 0x00000004d0327c23 */ /* 0x040fe20008010032 */
[----:B------:R-:W-:Y:S01]  /*14640*/  FMNMX.FTZ R2, R11, R2, !PT ;  /* 0x000000020b027209 */ /* 0x000fe20007810000 */
[----:B------:R-:W-:Y:S01]  /*14650*/  FFMA.FTZ R44, R208, UR4, R44 ;  /* 0x00000004d02c7c23 */ /* 0x000fe2000801002c */
[----:B------:R-:W-:Y:S02]  /*14660*/  FMNMX.FTZ R168, R48, R168, !PT ;  /* 0x000000a830a87209 */ /* 0x000fe40007810000 */
        /* <DEDUP_REMOVED lines=8> */
[C---:B------:R-:W-:Y:S01]  /*146f0*/  FFMA.FTZ R59, R165.reuse, UR4, R59 ;  /* 0x00000004a53b7c23 */ /* 0x040fe2000801003b */
[----:B------:R-:W-:Y:S01]  /*14700*/  FMNMX.FTZ R2, R26, R2, !PT ;  /* 0x000000021a027209 */ /* 0x000fe20007810000 */
[----:B------:R-:W-:Y:S01]  /*14710*/  FFMA.FTZ R57, R165, UR4, R57 ;  /* 0x00000004a5397c23 */ /* 0x000fe20008010039 */
[----:B------:R-:W-:Y:S01]  /*14720*/  FMNMX.FTZ R167, R50, R167, !PT ;  /* 0x000000a732a77209 */ /* 0x000fe20007810000 */
[----:B------:R-:W-:Y:S01]  /*14730*/  LDSM.16.MT88.4 R208, [R234+0xc000] ;  /* 0x00c00000ead0783b */ /* 0x000fe20000004200 */
[----:B------:R-:W-:Y:S01]  /*14740*/  FMNMX.FTZ R168, R53, R168, !PT ;  /* 0x000000a835a87209 */ /* 0x000fe20007810000 */
[----:B---3--:R-:W-:Y:S01]  /*14750*/  FFMA.FTZ R64, R3, UR4, R64 ;  /* 0x0000000403407c23 */ /* 0x008fe20008010040 */
[----:B------:R-:W-:Y:S01]  /*14760*/  FMNMX.FTZ R2, R27, R2, !PT ;  /* 0x000000021b027209 */ /* 0x000fe20007810000 */
[----:B------:R-:W-:Y:S01]  /*14770*/  FFMA.FTZ R66, R3, UR4, R66 ;  /* 0x0000000403427c23 */ /* 0x000fe20008010042 */
[----:B------:R-:W-:Y:S01]  /*14780*/  FMNMX.FTZ R167, R51, R167, !PT ;  /* 0x000000a733a77209 */ /* 0x000fe20007810000 */
[C---:B------:R-:W-:Y:S01]  /*14790*/  FFMA.FTZ R62, R3.reuse, UR4, R62 ;  /* 0x00000004033e7c23 */ /* 0x040fe2000801003e */
[----:B------:R-:W-:Y:S01]  /*147a0*/  FMNMX.FTZ R204, R40, R166, !PT ;  /* 0x000000a628cc7209 */ /* 0x000fe20007810000 */
[----:B------:R-:W-:Y:S01]  /*147b0*/  FFMA.FTZ R60, R3, UR4, R60 ;  /* 0x00000004033c7c23 */ /* 0x000fe2000801003c */
[----:B------:R-:W-:Y:S02]  /*147c0*/  FMNMX.FTZ R168, R64, R168, !PT ;  /* 0x000000a840a87209 */ /* 0x000fe40007810000 */
[----:B------:R-:W-:Y:S01]  /*147d0*/  FMNMX.FTZ R2, R30, R2, !PT ;  /* 0x000000021e027209 */ /* 0x000fe20007810000 */
[----:B--2---:R-:W-:Y:S01]  /*147e0*/  FFMA.FTZ R65, R0, UR4, R65 ;  /* 0x0000000400417c23 */ /* 0x004fe20008010041 */
[----:B------:R-:W-:Y:S01]  /*147f0*/  FMNMX.FTZ R166, R54, R167, !PT ;  /* 0x000000a736a67209 */ /* 0x000fe20007810000 */
[C---:B------:R-:W-:Y:S01]  /*14800*/  FFMA.FTZ R67, R0.reuse, UR4, R67 ;  /* 0x0000000400437c23 */ /* 0x040fe20008010043 */
[----:B------:R-:W-:Y:S01]  /*14810*/  FMNMX.FTZ R204, R41, R204, !PT ;  /* 0x000000cc29cc7209 */ /* 0x000fe20007810000 */
[C---:B------:R-:W-:Y:S01]  /*14820*/  FFMA.FTZ R63, R0.reuse, UR4, R63 ;  /* 0x00000004003f7c23 */ /* 0x040fe2000801003f */
[----:B------:R-:W-:Y:S01]  /*14830*/  FMNMX.FTZ R168, R65, R168, !PT ;  /* 0x000000a841a87209 */ /* 0x000fe20007810000 */
[----:B------:R-:W-:Y:S01]  /*14840*/  FFMA.FTZ R61, R0, UR4, R61 ;  /* 0x00000004003d7c23 */ /* 0x000fe2000801003d */
[----:B------:R-:W-:Y:S02]  /*14850*/  FMNMX.FTZ R2, R31, R2, !PT ;  /* 0x000000021f027209 */ /* 0x000fe40007810000 */
[----:B------:R-:W-:Y:S02]  /*14860*/  FMNMX.FTZ R167, R55, R166, !PT ;  /* 0x000000a637a77209 */ /* 0x000fe40007810000 */
[----:B------:R-:W-:Y:S02]  /*14870*/  FMNMX.FTZ R166, R44, R204, !PT ;  /* 0x000000cc2ca67209 */ /* 0x000fe40007810000 */
[----:B------:R-:W1:Y:S01]  /*14880*/  SHFL.BFLY PT, R204, R168, 0x2, 0x1f ;  /* 0x0c401f00a8cc7f89 */ /* 0x000e6200000e0000 */
        /* <DEDUP_REMOVED lines=18> */
[----:B--2---:R-:W-:Y:S05]  /*149b0*/  FMNMX.FTZ R167, R167, R205, !PT ;  /* 0x000000cda7a77209 */ /* 0x004fea0007810000 */
[----:B------:R-:W2:Y:S08]  /*149c0*/  SHFL.BFLY PT, R0, R2, 0x2, 0x1f ;  /* 0x0c401f0002007f89 */ /* 0x000eb000000e0000 */
[----:B------:R-:W3:Y:S01]  /*149d0*/  SHFL.BFLY PT, R205, R167, 0x1, 0x1f ;  /* 0x0c201f00a7cd7f89 */ /* 0x000ee200000e0000 */
[----:B-1----:R-:W-:Y:S07]  /*149e0*/  FMNMX.FTZ R168, R168, R204, !PT ;  /* 0x000000cca8a87209 */ /* 0x002fee0007810000 */
[----:B------:R-:W1:Y:S01]  /*149f0*/  SHFL.BFLY PT, R166, R165, 0x2, 0x1f ;  /* 0x0c401f00a5a67f89 */ /* 0x000e6200000e0000 */
[----:B------:R-:W-:Y:S02]  /*14a00*/  FSETP.NEU.FTZ.AND P0, PT, R168, -INF , PT ;  /* 0xff800000a800780b */ /* 0x000fe40003f1d000 */
[----:B--2---:R-:W-:Y:S01]  /*14a10*/  FMNMX.FTZ R2, R2, R0, !PT ;  /* 0x0000000002027209 */ /* 0x004fe20007810000 */
[----:B------:R-:W-:Y:S04]  /*14a20*/  FADD.FTZ R0, -R168, R164 ;  /* 0x000000a4a8007221 */ /* 0x000fe80000010100 */
[----:B------:R-:W-:Y:S01]  /*14a30*/  FMUL.FTZ R0, R0, c[0x0][0x23c] ;  /* 0x00008f0000007a20 */ /* 0x000fe20000410000 */
[----:B------:R-:W2:Y:S01]  /*14a40*/  SHFL.BFLY PT, R3, R2, 0x1, 0x1f ;  /* 0x0c201f0002037f89 */ /* 0x000ea200000e0000 */
[----:B---3--:R-:W-:Y:S02]  /*14a50*/  FMNMX.FTZ R167, R167, R205, !PT ;  /* 0x000000cda7a77209 */ /* 0x008fe40007810000 */
[----:B------:R3:W4:Y:S01]  /*14a60*/  MUFU.EX2 R164, R0 ;  /* 0x0000000000a47308 */ /* 0x0007220000000800 */
[----:B-1----:R-:W-:Y:S05]  /*14a70*/  FMNMX.FTZ R166, R165, R166, !PT ;  /* 0x000000a6a5a67209 */ /* 0x002fea0007810000 */
[----:B------:R-:W1:Y:S01]  /*14a80*/  SHFL.BFLY PT, R204, R166, 0x1, 0x1f ;  /* 0x0c201f00a6cc7f89 */ /* 0x000e6200000e0000 */
[----:B--2---:R-:W-:Y:S01]  /*14a90*/  FMNMX.FTZ R165, R2, R3, !PT ;  /* 0x0000000302a57209 */ /* 0x004fe20007810000 */
[----:B---3--:R-:W-:Y:S02]  /*14aa0*/  FADD.FTZ R0, -R167, R169 ;  /* 0x000000a9a7007221 */ /* 0x008fe40000010100 */
[----:B------:R-:W-:Y:S02]  /*14ab0*/  FMUL.FTZ R169, R168, c[0x0][0x23c] ;  /* 0x00008f00a8a97a20 */ /* 0x000fe40000410000 */
[----:B------:R-:W-:Y:S02]  /*14ac0*/  FMUL.FTZ R0, R0, c[0x0][0x23c] ;  /* 0x00008f0000007a20 */ /* 0x000fe40000410000 */
[C---:B----4-:R-:W-:Y:S01]  /*14ad0*/  FMUL.FTZ R68, R164.reuse, R68 ;  /* 0x00000044a4447220 */ /* 0x050fe20000410000 */
[----:B------:R-:W-:Y:S01]  /*14ae0*/  FSEL R169, R169, RZ, P0 ;  /* 0x000000ffa9a97208 */ /* 0x000fe20000000000 */
[----:B------:R2:W3:Y:S01]  /*14af0*/  MUFU.EX2 R3, R0 ;  /* 0x0000000000037308 */ /* 0x0004e20000000800 */
[----:B------:R-:W-:Y:S01]  /*14b00*/  FSETP.NEU.FTZ.AND P0, PT, R167, -INF , PT ;  /* 0xff800000a700780b */ /* 0x000fe20003f1d000 */
[----:B------:R-:W-:Y:S02]  /*14b10*/  FMUL.FTZ R69, R164, R69 ;  /* 0x00000045a4457220 */ /* 0x000fe40000410000 */
[--C-:B------:R-:W-:Y:S01]  /*14b20*/  FFMA.FTZ R16, R16, c[0x0][0x23c], -R169.reuse ;  /* 0x00008f0010107a23 */ /* 0x100fe200000108a9 */
[----:B-1----:R-:W-:Y:S01]  /*14b30*/  FMNMX.FTZ R166, R166, R204, !PT ;  /* 0x000000cca6a67209 */ /* 0x002fe20007810000 */
[--C-:B------:R-:W-:Y:S01]  /*14b40*/  FFMA.FTZ R17, R17, c[0x0][0x23c], -R169.reuse ;  /* 0x00008f0011117a23 */ /* 0x100fe200000108a9 */
[----:B------:R-:W1:Y:S01]  /*14b50*/  LDSM.16.MT88.4 R204, [R233+0xc000] ;  /* 0x00c00000e9cc783b */ /* 0x000e620000004200 */
[--C-:B------:R-:W-:Y:S02]  /*14b60*/  FFMA.FTZ R4, R4, c[0x0][0x23c], -R169.reuse ;  /* 0x00008f0004047a23 */ /* 0x100fe400000108a9 */
[----:B------:R-:W-:Y:S01]  /*14b70*/  FMUL.FTZ R212, R166, c[0x0][0x23c] ;  /* 0x00008f00a6d47a20 */ /* 0x000fe20000410000 */
[----:B------:R4:W-:Y:S01]  /*14b80*/  MUFU.EX2 R228, R16 ;  /* 0x0000001000e47308 */ /* 0x0009e20000000800 */
[----:B------:R-:W-:Y:S02]  /*14b90*/  FFMA.FTZ R5, R5, c[0x0][0x23c], -R169 ;  /* 0x00008f0005057a23 */ /* 0x000fe400000108a9 */
[C---:B------:R-:W-:Y:S02]  /*14ba0*/  FMUL.FTZ R80, R164.reuse, R80 ;  /* 0x00000050a4507220 */ /* 0x040fe40000410000 */
[C---:B------:R-:W-:Y:S02]  /*14bb0*/  FMUL.FTZ R81, R164.reuse, R81 ;  /* 0x00000051a4517220 */ /* 0x040fe40000410000 */
[C---:B------:R-:W-:Y:S02]  /*14bc0*/  FMUL.FTZ R84, R164.reuse, R84 ;  /* 0x00000054a4547220 */ /* 0x040fe40000410000 */
[C---:B------:R-:W-:Y:S01]  /*14bd0*/  FMUL.FTZ R85, R164.reuse, R85 ;  /* 0x00000055a4557220 */ /* 0x040fe20000410000 */
[----:B------:R5:W-:Y:S01]  /*14be0*/  MUFU.EX2 R217, R4 ;  /* 0x0000000400d97308 */ /* 0x000be20000000800 */
        /* <DEDUP_REMOVED lines=9> */
[--C-:B------:R-:W-:Y:S02]  /*14c80*/  FFMA.FTZ R18, R18, c[0x0][0x23c], -R170.reuse ;  /* 0x00008f0012127a23 */ /* 0x100fe400000108aa */
[--C-:B------:R-:W-:Y:S02]  /*14c90*/  FFMA.FTZ R19, R19, c[0x0][0x23c], -R170.reuse ;  /* 0x00008f0013137a23 */ /* 0x100fe400000108aa */
[--C-:B------:R-:W-:Y:S02]  /*14ca0*/  FFMA.FTZ R6, R6, c[0x0][0x23c], -R170.reuse ;  /* 0x00008f0006067a23 */ /* 0x100fe400000108aa */
[----:B------:R-:W-:Y:S01]  /*14cb0*/  FFMA.FTZ R7, R7, c[0x0][0x23c], -R170 ;  /* 0x00008f0007077a23 */ /* 0x000fe200000108aa */
[----:B------:R-:W1:Y:S01]  /*14cc0*/  MUFU.EX2 R216, R5 ;  /* 0x0000000500d87308 */ /* 0x000e620000000800 */
[C---:B----4-:R-:W-:Y:S02]  /*14cd0*/  FMUL.FTZ R16, R164.reuse, R184 ;  /* 0x000000b8a4107220 */ /* 0x050fe40000410000 */
[----:B-----5:R-:W-:Y:S02]  /*14ce0*/  FMUL.FTZ R4, R164, R176 ;  /* 0x000000b0a4047220 */ /* 0x020fe40000410000 */
[C---:B------:R-:W-:Y:S02]  /*14cf0*/  FMUL.FTZ R82, R3.reuse, R82 ;  /* 0x0000005203527220 */ /* 0x040fe40000410000 */
[C---:B------:R-:W-:Y:S02]  /*14d00*/  FMUL.FTZ R83, R3.reuse, R83 ;  /* 0x0000005303537220 */ /* 0x040fe40000410000 */
[C---:B------:R-:W-:Y:S01]  /*14d10*/  FMUL.FTZ R86, R3.reuse, R86 ;  /* 0x0000005603567220 */ /* 0x040fe20000410000 */
[----:B------:R4:W5:Y:S01]  /*14d20*/  MUFU.EX2 R223, R17 ;  /* 0x0000001100df7308 */ /* 0x0009620000000800 */
[----:B------:R-:W-:Y:S02]  /*14d30*/  FMUL.FTZ R87, R3, R87 ;  /* 0x0000005703577220 */ /* 0x000fe40000410000 */
[----:B--2---:R-:W-:Y:S02]  /*14d40*/  FADD.FTZ R0, -R166, R171 ;  /* 0x000000aba6007221 */ /* 0x004fe40000010100 */
[----:B------:R-:W-:Y:S02]  /*14d50*/  FMUL.FTZ R171, R165, c[0x0][0x23c] ;  /* 0x00008f00a5ab7a20 */ /* 0x000fe40000410000 */
[----:B------:R-:W-:Y:S02]  /*14d60*/  FMUL.FTZ R0, R0, c[0x0][0x23c] ;  /* 0x00008f0000007a20 */ /* 0x000fe40000410000 */
[----:B---3--:R-:W-:Y:S01]  /*14d70*/  FMUL.FTZ R74, R2, R74 ;  /* 0x0000004a024a7220 */ /* 0x008fe20000410000 */
[----:B------:R-:W-:Y:S01]  /*14d80*/  FSEL R171, R171, RZ, P0 ;  /* 0x000000ffabab7208 */ /* 0x000fe20000000000 */
[----:B------:R2:W-:Y:S01]  /*14d90*/  MUFU.EX2 R222, R6 ;  /* 0x0000000600de7308 */ /* 0x0005e20000000800 */
[----:B------:R-:W-:Y:S01]  /*14da0*/  FSETP.NEU.FTZ.AND P0, PT, R166, -INF , PT ;  /* 0xff800000a600780b */ /* 0x000fe20003f1d000 */
[----:B------:R-:W-:Y:S01]  /*14db0*/  FMUL.FTZ R75, R2, R75 ;  /* 0x0000004b024b7220 */ /* 0x000fe20000410000 */
[----:B-1----:R-:W-:Y:S01]  /*14dc0*/  F2FP.PACK_AB R176, R216, R217 ;  /* 0x000000d9d8b0723e */ /* 0x002fe200000000ff */
[--C-:B------:R-:W-:Y:S01]  /*14dd0*/  FFMA.FTZ R10, R10, c[0x0][0x23c], -R171.reuse ;  /* 0x00008f000a0a7a23 */ /* 0x100fe200000108ab */
[----:B------:R-:W-:Y:S01]  /*14de0*/  FSEL R212, R212, RZ, P0 ;  /* 0x000000ffd4d47208 */ /* 0x000fe20000000000 */
[--C-:B------:R-:W-:Y:S02]  /*14df0*/  FFMA.FTZ R11, R11, c[0x0][0x23c], -R171.reuse ;  /* 0x00008f000b0b7a23 */ /* 0x100fe400000108ab */
[--C-:B------:R-:W-:Y:S02]  /*14e00*/  FFMA.FTZ R14, R14, c[0x0][0x23c], -R171.reuse ;  /* 0x00008f000e0e7a23 */ /* 0x100fe400000108ab */
[----:B------:R1:W-:Y:S01]  /*14e10*/  MUFU.EX2 R226, R18 ;  /* 0x0000001200e27308 */ /* 0x0003e20000000800 */
[----:B------:R-:W-:Y:S02]  /*14e20*/  FFMA.FTZ R15, R15, c[0x0][0x23c], -R171 ;  /* 0x00008f000f0f7a23 */ /* 0x000fe400000108ab */
[--C-:B------:R-:W-:Y:S02]  /*14e30*/  FFMA.FTZ R8, R8, c[0x0][0x23c], -R212.reuse ;  /* 0x00008f0008087a23 */ /* 0x100fe400000108d4 */
[--C-:B------:R-:W-:Y:S02]  /*14e40*/  FFMA.FTZ R9, R9, c[0x0][0x23c], -R212.reuse ;  /* 0x00008f0009097a23 */ /* 0x100fe400000108d4 */
[--C-:B------:R-:W-:Y:S02]  /*14e50*/  FFMA.FTZ R12, R12, c[0x0][0x23c], -R212.reuse ;  /* 0x00008f000c0c7a23 */ /* 0x100fe400000108d4 */
[----:B------:R-:W-:Y:S01]  /*14e60*/  FFMA.FTZ R13, R13, c[0x0][0x23c], -R212 ;  /* 0x00008f000d0d7a23 */ /* 0x000fe200000108d4 */
[----:B------:R3:W-:Y:S01]  /*14e70*/  MUFU.EX2 R213, R19 ;  /* 0x0000001300d57308 */ /* 0x0007e20000000800 */
[C---:B------:R-:W-:Y:S02]  /*14e80*/  FMUL.FTZ R5, R164.reuse, R177 ;  /* 0x000000b1a4057220 */ /* 0x040fe40000410000 */
[----:B----4-:R-:W-:Y:S02]  /*14e90*/  FMUL.FTZ R17, R164, R185 ;  /* 0x000000b9a4117220 */ /* 0x010fe40000410000 */
[----:B--2---:R-:W-:Y:S01]  /*14ea0*/  FMUL.FTZ R6, R3, R178 ;  /* 0x000000b203067220 */ /* 0x004fe20000410000 */
[----:B-----5:R-:W-:Y:S01]  /*14eb0*/  F2FP.PACK_AB R178, R223, R228 ;  /* 0x000000e4dfb2723e */ /* 0x020fe200000000ff */
[C---:B------:R-:W-:Y:S02]  /*14ec0*/  FMUL.FTZ R78, R2.reuse, R78 ;  /* 0x0000004e024e7220 */ /* 0x040fe40000410000 */
[C---:B------:R-:W-:Y:S01]  /*14ed0*/  FMUL.FTZ R79, R2.reuse, R79 ;  /* 0x0000004f024f7220 */ /* 0x040fe20000410000 */
[----:B------:R-:W2:Y:S01]  /*14ee0*/  MUFU.EX2 R215, R7 ;  /* 0x0000000700d77308 */ /* 0x000ea20000000800 */
[C---:B------:R-:W-:Y:S02]  /*14ef0*/  FMUL.FTZ R90, R2.reuse, R90 ;  /* 0x0000005a025a7220 */ /* 0x040fe40000410000 */
[C---:B------:R-:W-:Y:S02]  /*14f00*/  FMUL.FTZ R91, R2.reuse, R91 ;  /* 0x0000005b025b7220 */ /* 0x040fe40000410000 */
[C---:B-1----:R-:W-:Y:S02]  /*14f10*/  FMUL.FTZ R18, R3.reuse, R186 ;  /* 0x000000ba03127220 */ /* 0x042fe40000410000 */
[C---:B------:R-:W-:Y:S02]  /*14f20*/  FMUL.FTZ R94, R2.reuse, R94 ;  /* 0x0000005e025e7220 */ /* 0x040fe40000410000 */
[----:B------:R-:W-:Y:S01]  /*14f30*/  FMUL.FTZ R95, R2, R95 ;  /* 0x0000005f025f7220 */ /* 0x000fe20000410000 */
[----:B------:R-:W1:Y:S01]  /*14f40*/  MUFU.EX2 R0, R0 ;  /* 0x0000000000007308 */ /* 0x000e620000000800 */
[C---:B------:R-:W-:Y:S02]  /*14f50*/  FMUL.FTZ R97, R164.reuse, R97 ;  /* 0x00000061a4617220 */ /* 0x040fe40000410000 */
[C---:B------:R-:W-:Y:S02]  /*14f60*/  FMUL.FTZ R98, R3.reuse, R98 ;  /* 0x0000006203627220 */ /* 0x040fe40000410000 */
[C---:B---3--:R-:W-:Y:S02]  /*14f70*/  FMUL.FTZ R19, R3.reuse, R187 ;  /* 0x000000bb03137220 */ /* 0x048fe40000410000 */
[----:B------:R-:W-:Y:S01]  /*14f80*/  LDSM.16.MT88.4 R184, [R235+0xc000] ;  /* 0x00c00000ebb8783b */ /* 0x000fe20000004200 */
[----:B------:R-:W-:Y:S02]  /*14f90*/  FMUL.FTZ R99, R3, R99 ;  /* 0x0000006303637220 */ /* 0x000fe40000410000 */
[----:B------:R3:W-:Y:S01]  /*14fa0*/  MUFU.EX2 R219, R10 ;  /* 0x0000000a00db7308 */ /* 0x0007e20000000800 */
[C---:B------:R-:W-:Y:S02]  /*14fb0*/  FMUL.FTZ R100, R164.reuse, R100 ;  /* 0x00000064a4647220 */ /* 0x040fe40000410000 */
[----:B------:R-:W-:Y:S01]  /*14fc0*/  FMUL.FTZ R101, R164, R101 ;  /* 0x00000065a4657220 */ /* 0x000fe20000410000 */
[----:B--2---:R-:W-:Y:S01]  /*14fd0*/  F2FP.PACK_AB R177, R215, R222 ;  /* 0x000000ded7b1723e */ /* 0x004fe200000000ff */
[----:B------:R-:W-:Y:S01]  /*14fe0*/  FMUL.FTZ R7, R3, R179 ;  /* 0x000000b303077220 */ /* 0x000fe20000410000 */
[----:B------:R-:W-:Y:S01]  /*14ff0*/  F2FP.PACK_AB R179, R213, R226 ;  /* 0x000000e2d5b3723e */ /* 0x000fe200000000ff */
[--C-:B------:R-:W-:Y:S02]  /*15000*/  FFMA.FTZ R36, R36, c[0x0][0x23c], -R169.reuse ;  /* 0x00008f0024247a23 */ /* 0x100fe400000108a9 */
[--C-:B------:R-:W-:Y:S01]  /*15010*/  FFMA.FTZ R37, R37, c[0x0][0x23c], -R169.reuse ;  /* 0x00008f0025257a23 */ /* 0x100fe200000108a9 */
[----:B------:R2:W-:Y:S01]  /*15020*/  MUFU.EX2 R227, R14 ;  /* 0x0000000e00e37308 */ /* 0x0005e20000000800 */
[--C-:B------:R-:W-:Y:S02]  /*15030*/  FFMA.FTZ R38, R38, c[0x0][0x23c], -R170.reuse ;  /* 0x00008f0026267a23 */ /* 0x100fe400000108aa */
[-C--:B------:R-:W-:Y:S05]  /*15040*/  HMMA.16816.F32 R4, R176, R204.reuse, R4 ;  /* 0x000000ccb004723c */ /* 0x080fea0000001804 */
[C---:B-1----:R-:W-:Y:S02]  /*15050*/  FMUL.FTZ R72, R0.reuse, R72 ;  /* 0x0000004800487220 */ /* 0x042fe40000410000 */
[----:B------:R1:W-:Y:S01]  /*15060*/  MUFU.EX2 R224, R15 ;  /* 0x0000000f00e07308 */ /* 0x0003e20000000800 */
[----:B------:R-:W-:Y:S04]  /*15070*/  FMUL.FTZ R73, R0, R73 ;  /* 0x0000004900497220 */ /* 0x000fe80000410000 */
[----:B---3--:R-:W-:Y:S02]  /*15080*/  FMUL.FTZ R10, R2, R174 ;  /* 0x000000ae020a7220 */ /* 0x008fe40000410000 */
[C---:B------:R-:W-:Y:S02]  /*15090*/  FMUL.FTZ R76, R0.reuse, R76 ;  /* 0x0000004c004c7220 */ /* 0x040fe40000410000 */
[C---:B------:R-:W-:Y:S01]  /*150a0*/  FMUL.FTZ R77, R0.reuse, R77 ;  /* 0x0000004d004d7220 */ /* 0x040fe20000410000 */
[----:B------:R3:W-:Y:S01]  /*150b0*/  MUFU.EX2 R220, R8 ;  /* 0x0000000800dc7308 */ /* 0x0007e20000000800 */
[C---:B------:R-:W-:Y:S02]  /*150c0*/  FMUL.FTZ R88, R0.reuse, R88 ;  /* 0x0000005800587220 */ /* 0x040fe40000410000 */
[----:B------:R-:W-:Y:S02]  /*150d0*/  FMUL.FTZ R89, R0, R89 ;  /* 0x0000005900597220 */ /* 0x000fe40000410000 */
[----:B--2---:R-:W-:Y:S02]  /*150e0*/  FMUL.FTZ R14, R2, R182 ;  /* 0x000000b6020e7220 */ /* 0x004fe40000410000 */
[C---:B------:R-:W-:Y:S02]  /*150f0*/  FMUL.FTZ R92, R0.reuse, R92 ;  /* 0x0000005c005c7220 */ /* 0x040fe40000410000 */
[----:B------:R-:W-:Y:S01]  /*15100*/  FMUL.FTZ R93, R0, R93 ;  /* 0x0000005d005d7220 */ /* 0x000fe20000410000 */
[----:B------:R-:W2:Y:S01]  /*15110*/  MUFU.EX2 R214, R9 ;  /* 0x0000000900d67308 */ /* 0x000ea20000000800 */
[C---:B------:R-:W-:Y:S02]  /*15120*/  FMUL.FTZ R102, R3.reuse, R102 ;  /* 0x0000006603667220 */ /* 0x040fe40000410000 */
[C---:B------:R-:W-:Y:S02]  /*15130*/  FMUL.FTZ R103, R3.reuse, R103 ;  /* 0x0000006703677220 */ /* 0x040fe40000410000 */
[C---:B-1----:R-:W-:Y:S02]  /*15140*/  FMUL.FTZ R15, R2.reuse, R183 ;  /* 0x000000b7020f7220 */ /* 0x042fe40000410000 */
[C---:B------:R-:W-:Y:S02]  /*15150*/  FMUL.FTZ R106, R2.reuse, R106 ;  /* 0x0000006a026a7220 */ /* 0x040fe40000410000 */
[----:B------:R-:W-:Y:S01]  /*15160*/  FMUL.FTZ R107, R2, R107 ;  /* 0x0000006b026b7220 */ /* 0x000fe20000410000 */
[----:B------:R1:W-:Y:S01]  /*15170*/  MUFU.EX2 R221, R12 ;  /* 0x0000000c00dd7308 */ /* 0x0003e20000000800 */
[C---:B------:R-:W-:Y:S02]  /*15180*/  FMUL.FTZ R104, R0.reuse, R104 ;  /* 0x0000006800687220 */ /* 0x040fe40000410000 */
[C---:B------:R-:W-:Y:S02]  /*15190*/  FMUL.FTZ R105, R0.reuse, R105 ;  /* 0x0000006900697220 */ /* 0x040fe40000410000 */
[----:B---3--:R-:W-:Y:S02]  /*151a0*/  FMUL.FTZ R8, R0, R172 ;  /* 0x000000ac00087220 */ /* 0x008fe40000410000 */
[C---:B------:R-:W-:Y:S02]  /*151b0*/  FMUL.FTZ R110, R2.reuse, R110 ;  /* 0x0000006e026e7220 */ /* 0x040fe40000410000 */
[----:B------:R-:W-:Y:S01]  /*151c0*/  FMUL.FTZ R111, R2, R111 ;  /* 0x0000006f026f7220 */ /* 0x000fe20000410000 */
[----:B------:R-:W3:Y:S01]  /*151d0*/  MUFU.EX2 R225, R13 ;  /* 0x0000000d00e17308 */ /* 0x000ee20000000800 */
[C---:B------:R-:W-:Y:S02]  /*151e0*/  FMUL.FTZ R108, R0.reuse, R108 ;  /* 0x0000006c006c7220 */ /* 0x040fe40000410000 */
[----:B------:R-:W-:Y:S01]  /*151f0*/  FMUL.FTZ R109, R0, R109 ;  /* 0x0000006d006d7220 */ /* 0x000fe20000410000 */
[----:B--2---:R-:W-:Y:S01]  /*15200*/  F2FP.PACK_AB R172, R214, R220 ;  /* 0x000000dcd6ac723e */ /* 0x004fe200000000ff */
[----:B------:R-:W-:Y:S02]  /*15210*/  FMUL.FTZ R9, R0, R173 ;  /* 0x000000ad00097220 */ /* 0x000fe40000410000 */
[C---:B------:R-:W-:Y:S02]  /*15220*/  FMUL.FTZ R112, R164.reuse, R112 ;  /* 0x00000070a4707220 */ /* 0x040fe40000410000 */
[----:B------:R-:W-:Y:S01]  /*15230*/  FMUL.FTZ R113, R164, R113 ;  /* 0x00000071a4717220 */ /* 0x000fe20000410000 */
[----:B------:R2:W4:Y:S01]  /*15240*/  MUFU.EX2 R218, R11 ;  /* 0x0000000b00da7308 */ /* 0x0005220000000800 */
[C---:B------:R-:W-:Y:S02]  /*15250*/  FMUL.FTZ R114, R3.reuse, R114 ;  /* 0x0000007203727220 */ /* 0x040fe40000410000 */
[----:B------:R-:W-:Y:S02]  /*15260*/  FMUL.FTZ R115, R3, R115 ;  /* 0x0000007303737220 */ /* 0x000fe40000410000 */
[----:B-1----:R-:W-:Y:S02]  /*15270*/  FMUL.FTZ R12, R0, R180 ;  /* 0x000000b4000c7220 */ /* 0x002fe40000410000 */
[--C-:B------:R-:W-:Y:S02]  /*15280*/  FFMA.FTZ R39, R39, c[0x0][0x23c], -R170.reuse ;  /* 0x00008f0027277a23 */ /* 0x100fe400000108aa */
[--C-:B------:R-:W-:Y:S02]  /*15290*/  FFMA.FTZ R48, R48, c[0x0][0x23c], -R169.reuse ;  /* 0x00008f0030307a23 */ /* 0x100fe400000108a9 */
[----:B------:R-:W-:Y:S02]  /*152a0*/  FFMA.FTZ R49, R49, c[0x0][0x23c], -R169 ;  /* 0x00008f0031317a23 */ /* 0x000fe400000108a9 */
[--C-:B------:R-:W-:Y:S01]  /*152b0*/  FFMA.FTZ R50, R50, c[0x0][0x23c], -R170.reuse ;  /* 0x00008f0032327a23 */ /* 0x100fe200000108aa */
[----:B---3--:R-:W-:Y:S01]  /*152c0*/  F2FP.PACK_AB R174, R225, R221 ;  /* 0x000000dde1ae723e */ /* 0x008fe200000000ff */
[----:B------:R-:W-:Y:S02]  /*152d0*/  FMUL.FTZ R13, R0, R181 ;  /* 0x000000b5000d7220 */ /* 0x000fe40000410000 */
[----:B------:R-:W1:Y:S01]  /*152e0*/  LDSM.16.MT88.4 R180, [R236+0xc000] ;  /* 0x00c00000ecb4783b */ /* 0x000e620000004200 */
[----:B------:R-:W-:Y:S02]  /*152f0*/  FFMA.FTZ R51, R51, c[0x0][0x23c], -R170 ;  /* 0x00008f0033337a23 */ /* 0x000fe400000108aa */
[--C-:B------:R-:W-:Y:S02]  /*15300*/  FFMA.FTZ R46, R46, c[0x0][0x23c], -R171.reuse ;  /* 0x00008f002e2e7a23 */ /* 0x100fe400000108ab */
[----:B------:R-:W-:Y:S02]  /*15310*/  FFMA.FTZ R47, R47, c[0x0][0x23c], -R171 ;  /* 0x00008f002f2f7a23 */ /* 0x000fe400000108ab */
[----:B--2---:R-:W-:Y:S01]  /*15320*/  FMUL.FTZ R11, R2, R175 ;  /* 0x000000af020b7220 */ /* 0x004fe20000410000 */
[----:B----4-:R-:W-:Y:S01]  /*15330*/  F2FP.PACK_AB R173, R218, R219 ;  /* 0x000000dbdaad723e */ /* 0x010fe200000000ff */
[--C-:B------:R-:W-:Y:S01]  /*15340*/  FFMA.FTZ R44, R44, c[0x0][0x23c], -R212.reuse ;  /* 0x00008f002c2c7a23 */ /* 0x100fe200000108d4 */
[----:B------:R-:W-:Y:S01]  /*15350*/  F2FP.PACK_AB R175, R224, R227 ;  /* 0x000000e3e0af723e */ /* 0x000fe200000000ff */
[----:B------:R-:W-:Y:S02]  /*15360*/  FFMA.FTZ R45, R45, c[0x0][0x23c], -R212 ;  /* 0x00008f002d2d7a23 */ /* 0x000fe400000108d4 */
[--C-:B------:R-:W-:Y:S02]  /*15370*/  FFMA.FTZ R54, R54, c[0x0][0x23c], -R170.reuse ;  /* 0x00008f0036367a23 */ /* 0x100fe400000108aa */
[----:B------:R-:W-:Y:S02]  /*15380*/  FFMA.FTZ R55, R55, c[0x0][0x23c], -R170 ;  /* 0x00008f0037377a23 */ /* 0x000fe400000108aa */
[C---:B------:R-:W-:Y:S04]  /*15390*/  HMMA.16816.F32 R8, R172.reuse, R204, R8 ;  /* 0x000000ccac08723c */ /* 0x040fe80000001808 */
[--C-:B------:R-:W-:Y:S02]  /*153a0*/  FFMA.FTZ R52, R52, c[0x0][0x23c], -R169.reuse ;  /* 0x00008f0034347a23 */ /* 0x100fe400000108a9 */
[----:B------:R-:W-:Y:S01]  /*153b0*/  FFMA.FTZ R53, R53, c[0x0][0x23c], -R169 ;  /* 0x00008f0035357a23 */ /* 0x000fe200000108a9 */
[----:B------:R-:W-:Y:S01]  /*153c0*/  MOV R205, R228 ;  /* 0x000000e400cd7202 */ /* 0x000fe20000000f00 */
[-C--:B------:R-:W-:Y:S04]  /*153d0*/  HMMA.16816.F32 R12, R172, R206.reuse, R12 ;  /* 0x000000ceac0c723c */ /* 0x080fe8000000180c */
[--C-:B------:R-:W-:Y:S02]  /*153e0*/  FFMA.FTZ R59, R59, c[0x0][0x23c], -R171.reuse ;  /* 0x00008f003b3b7a23 */ /* 0x100fe400000108ab */
[----:B------:R-:W-:Y:S02]  /*153f0*/  FFMA.FTZ R62, R62, c[0x0][0x23c], -R171 ;  /* 0x00008f003e3e7a23 */ /* 0x000fe400000108ab */
[C---:B------:R-:W-:Y:S04]  /*15400*/  HMMA.16816.F32 R16, R176.reuse, R206, R16 ;  /* 0x000000ceb010723c */ /* 0x040fe80000001810 */
[--C-:B------:R-:W-:Y:S02]  /*15410*/  FFMA.FTZ R56, R56, c[0x0][0x23c], -R212.reuse ;  /* 0x00008f0038387a23 */ /* 0x100fe400000108d4 */
[--C-:B------:R-:W-:Y:S01]  /*15420*/  FFMA.FTZ R57, R57, c[0x0][0x23c], -R212.reuse ;  /* 0x00008f0039397a23 */ /* 0x100fe200000108d4 */
[----:B------:R-:W-:Y:S01]  /*15430*/  MOV R206, R213 ;  /* 0x000000d500ce7202 */ /* 0x000fe20000000f00 */
[-C--:B------:R-:W-:Y:S04]  /*15440*/  HMMA.16816.F32 R68, R176, R208.reuse, R68 ;  /* 0x000000d0b044723c */ /* 0x080fe80000001844 */
[----:B------:R-:W-:Y:S01]  /*15450*/  FFMA.FTZ R60, R60, c[0x0][0x23c], -R212 ;  /* 0x00008f003c3c7a23 */ /* 0x000fe200000108d4 */
[----:B------:R-:W-:Y:S01]  /*15460*/  MOV R207, R227 ;  /* 0x000000e300cf7202 */ /* 0x000fe20000000f00 */
[C---:B------:R-:W-:Y:S02]  /*15470*/  FMUL.FTZ R116, R164.reuse, R116 ;  /* 0x00000074a4747220 */ /* 0x040fe40000410000 */
[C---:B------:R-:W-:Y:S04]  /*15480*/  HMMA.16816.F32 R72, R172.reuse, R208, R72 ;  /* 0x000000d0ac48723c */ /* 0x040fe80000001848 */
[----:B------:R-:W-:Y:S02]  /*15490*/  FMUL.FTZ R117, R164, R117 ;  /* 0x00000075a4757220 */ /* 0x000fe40000410000 */
        /* <DEDUP_REMOVED lines=11> */
[-C--:B-1----:R-:W-:Y:S01]  /*15550*/  HMMA.16816.F32 R84, R176, R180.reuse, R84 ;  /* 0x000000b4b054723c */ /* 0x082fe20000001854 */
[----:B------:R-:W-:Y:S03]  /*15560*/  MUFU.EX2 R226, R36 ;  /* 0x0000002400e27308 */ /* 0x000fe60000000800 */
[----:B------:R-:W-:Y:S01]  /*15570*/  FMUL.FTZ R121, R0, R121 ;  /* 0x0000007900797220 */ /* 0x000fe20000410000 */
[----:B------:R-:W-:Y:S01]  /*15580*/  MOV R210, R225 ;  /* 0x000000e100d27202 */ /* 0x000fe20000000f00 */
[C---:B------:R-:W-:Y:S02]  /*15590*/  FMUL.FTZ R126, R2.reuse, R126 ;  /* 0x0000007e027e7220 */ /* 0x040fe40000410000 */
[C---:B------:R-:W-:Y:S03]  /*155a0*/  HMMA.16816.F32 R88, R172.reuse, R180, R88 ;  /* 0x000000b4ac58723c */ /* 0x040fe60000001858 */
[----:B------:R-:W-:Y:S01]  /*155b0*/  MUFU.EX2 R225, R48 ;  /* 0x0000003000e17308 */ /* 0x000fe20000000800 */
[----:B------:R-:W-:Y:S02]  /*155c0*/  FMUL.FTZ R127, R2, R127 ;  /* 0x0000007f027f7220 */ /* 0x000fe40000410000 */
[C---:B------:R-:W-:Y:S02]  /*155d0*/  FMUL.FTZ R124, R0.reuse, R124 ;  /* 0x0000007c007c7220 */ /* 0x040fe40000410000 */
[-C--:B------:R-:W-:Y:S04]  /*155e0*/  HMMA.16816.F32 R92, R172, R182.reuse, R92 ;  /* 0x000000b6ac5c723c */ /* 0x080fe8000000185c */
[----:B------:R-:W-:Y:S02]  /*155f0*/  FMUL.FTZ R125, R0, R125 ;  /* 0x0000007d007d7220 */ /* 0x000fe40000410000 */
[--C-:B------:R-:W-:Y:S02]  /*15600*/  FFMA.FTZ R20, R20, c[0x0][0x23c], -R169.reuse ;  /* 0x00008f0014147a23 */ /* 0x100fe400000108a9 */
[C---:B------:R-:W-:Y:S01]  /*15610*/  HMMA.16816.F32 R96, R176.reuse, R182, R96 ;  /* 0x000000b6b060723c */ /* 0x040fe20000001860 */
[----:B------:R-:W1:Y:S01]  /*15620*/  LDSM.16.MT88.4 R180, [R233+0xe000] ;  /* 0x00e00000e9b4783b */ /* 0x000e620000004200 */
[----:B------:R2:W-:Y:S02]  /*15630*/  MUFU.EX2 R209, R20 ;  /* 0x0000001400d17308 */ /* 0x0005e40000000800 */
[--C-:B------:R-:W-:Y:S02]  /*15640*/  FFMA.FTZ R21, R21, c[0x0][0x23c], -R169.reuse ;  /* 0x00008f0015157a23 */ /* 0x100fe400000108a9 */
[--C-:B------:R-:W-:Y:S02]  /*15650*/  FFMA.FTZ R22, R22, c[0x0][0x23c], -R170.reuse ;  /* 0x00008f0016167a23 */ /* 0x100fe400000108aa */
[-C--:B------:R-:W-:Y:S04]  /*15660*/  HMMA.16816.F32 R100, R176, R184.reuse, R100 ;  /* 0x000000b8b064723c */ /* 0x080fe80000001864 */
[--C-:B------:R-:W-:Y:S01]  /*15670*/  FFMA.FTZ R23, R23, c[0x0][0x23c], -R170.reuse ;  /* 0x00008f0017177a23 */ /* 0x100fe200000108aa */
[----:B------:R3:W-:Y:S01]  /*15680*/  MUFU.EX2 R213, R21 ;  /* 0x0000001500d57308 */ /* 0x0007e20000000800 */
[C---:B------:R-:W-:Y:S02]  /*15690*/  FMUL.FTZ R128, R164.reuse, R128 ;  /* 0x00000080a4807220 */ /* 0x040fe40000410000 */
[C---:B------:R-:W-:Y:S04]  /*156a0*/  HMMA.16816.F32 R104, R172.reuse, R184, R104 ;  /* 0x000000b8ac68723c */ /* 0x040fe80000001868 */
[----:B------:R-:W-:Y:S02]  /*156b0*/  FMUL.FTZ R129, R164, R129 ;  /* 0x00000081a4817220 */ /* 0x000fe40000410000 */
[C---:B------:R-:W-:Y:S01]  /*156c0*/  FMUL.FTZ R130, R3.reuse, R130 ;  /* 0x0000008203827220 */ /* 0x040fe20000410000 */
[----:B------:R4:W-:Y:S01]  /*156d0*/  MUFU.EX2 R251, R22 ;  /* 0x0000001600fb7308 */ /* 0x0009e20000000800 */
[-C--:B------:R-:W-:Y:S04]  /*156e0*/  HMMA.16816.F32 R108, R172, R186.reuse, R108 ;  /* 0x000000baac6c723c */ /* 0x080fe8000000186c */
[----:B--2---:R-:W-:Y:S02]  /*156f0*/  FMUL.FTZ R20, R0, R188 ;  /* 0x000000bc00147220 */ /* 0x004fe40000410000 */
[C---:B------:R-:W-:Y:S02]  /*15700*/  FMUL.FTZ R131, R3.reuse, R131 ;  /* 0x0000008303837220 */ /* 0x040fe40000410000 */
[C---:B------:R-:W-:Y:S01]  /*15710*/  HMMA.16816.F32 R112, R176.reuse, R186, R112 ;  /* 0x000000bab070723c */ /* 0x040fe20000001870 */
[----:B------:R-:W2:Y:S01]  /*15720*/  LDSM.16.MT88.4 R184, [R234+0xe000] ;  /* 0x00e00000eab8783b */ /* 0x000ea20000004200 */
[----:B------:R5:W-:Y:S02]  /*15730*/  MUFU.EX2 R250, R23 ;  /* 0x0000001700fa7308 */ /* 0x000be40000000800 */
[----:B------:R-:W-:Y:S02]  /*15740*/  FMUL.FTZ R132, R164, R132 ;  /* 0x00000084a4847220 */ /* 0x000fe40000410000 */
[----:B---3--:R-:W-:Y:S02]  /*15750*/  FMUL.FTZ R21, R0, R189 ;  /* 0x000000bd00157220 */ /* 0x008fe40000410000 */
[----:B------:R-:W-:Y:S01]  /*15760*/  FMUL.FTZ R133, R164, R133 ;  /* 0x00000085a4857220 */ /* 0x000fe20000410000 */
[-C--:B-1----:R-:W-:Y:S03]  /*15770*/  HMMA.16816.F32 R116, R176, R180.reuse, R116 ;  /* 0x000000b4b074723c */ /* 0x082fe60000001874 */
[C---:B------:R-:W-:Y:S02]  /*15780*/  FMUL.FTZ R134, R3.reuse, R134 ;  /* 0x0000008603867220 */ /* 0x040fe40000410000 */
[----:B------:R-:W-:Y:S02]  /*15790*/  FMUL.FTZ R135, R3, R135 ;  /* 0x0000008703877220 */ /* 0x000fe40000410000 */
[C---:B----4-:R-:W-:Y:S01]  /*157a0*/  FMUL.FTZ R22, R2.reuse, R190 ;  /* 0x000000be02167220 */ /* 0x050fe20000410000 */
[C---:B------:R-:W-:Y:S04]  /*157b0*/  HMMA.16816.F32 R120, R172.reuse, R180, R120 ;  /* 0x000000b4ac78723c */ /* 0x040fe80000001878 */
[C---:B------:R-:W-:Y:S02]  /*157c0*/  FMUL.FTZ R138, R2.reuse, R138 ;  /* 0x0000008a028a7220 */ /* 0x040fe40000410000 */
[C---:B------:R-:W-:Y:S02]  /*157d0*/  FMUL.FTZ R139, R2.reuse, R139 ;  /* 0x0000008b028b7220 */ /* 0x040fe40000410000 */
[-C--:B------:R-:W-:Y:S04]  /*157e0*/  HMMA.16816.F32 R124, R172, R182.reuse, R124 ;  /* 0x000000b6ac7c723c */ /* 0x080fe8000000187c */
[----:B-----5:R-:W-:Y:S02]  /*157f0*/  FMUL.FTZ R23, R2, R191 ;  /* 0x000000bf02177220 */ /* 0x020fe40000410000 */
[----:B------:R-:W-:Y:S01]  /*15800*/  LDSM.16.MT88.4 R188, [R236+0xc800] ;  /* 0x00c80000ecbc783b */ /* 0x000fe20000004200 */
[----:B------:R-:W-:Y:S01]  /*15810*/  FMUL.FTZ R136, R0, R136 ;  /* 0x0000008800887220 */ /* 0x000fe20000410000 */
[C---:B------:R-:W-:Y:S04]  /*15820*/  HMMA.16816.F32 R128, R176.reuse, R182, R128 ;  /* 0x000000b6b080723c */ /* 0x040fe80000001880 */
[--C-:B------:R-:W-:Y:S02]  /*15830*/  FFMA.FTZ R32, R32, c[0x0][0x23c], -R169.reuse ;  /* 0x00008f0020207a23 */ /* 0x100fe400000108a9 */
[----:B------:R-:W1:Y:S01]  /*15840*/  LDSM.16.MT88.4 R180, [R236+0xe000] ;  /* 0x00e00000ecb4783b */ /* 0x000e620000004200 */
[----:B------:R-:W-:Y:S01]  /*15850*/  FFMA.FTZ R33, R33, c[0x0][0x23c], -R169 ;  /* 0x00008f0021217a23 */ /* 0x000fe200000108a9 */
[-C--:B--2---:R-:W-:Y:S01]  /*15860*/  HMMA.16816.F32 R132, R176, R184.reuse, R132 ;  /* 0x000000b8b084723c */ /* 0x084fe20000001884 */
[----:B------:R2:W-:Y:S03]  /*15870*/  MUFU.EX2 R204, R32 ;  /* 0x0000002000cc7308 */ /* 0x0005e60000000800 */
[--C-:B------:R-:W-:Y:S02]  /*15880*/  FFMA.FTZ R34, R34, c[0x0][0x23c], -R170.reuse ;  /* 0x00008f0022227a23 */ /* 0x100fe400000108aa */
[----:B------:R-:W-:Y:S02]  /*15890*/  FFMA.FTZ R35, R35, c[0x0][0x23c], -R170 ;  /* 0x00008f0023237a23 */ /* 0x000fe400000108aa */
[----:B------:R-:W-:Y:S03]  /*158a0*/  FMUL.FTZ R137, R0, R137 ;  /* 0x0000008900897220 */ /* 0x000fe60000410000 */
[----:B------:R3:W4:Y:S01]  /*158b0*/  MUFU.EX2 R252, R33 ;  /* 0x0000002100fc7308 */ /* 0x0007220000000800 */
[C---:B------:R-:W-:Y:S02]  /*158c0*/  FMUL.FTZ R140, R164.reuse, R140 ;  /* 0x0000008ca48c7220 */ /* 0x040fe40000410000 */
[C---:B------:R-:W-:Y:S01]  /*158d0*/  FMUL.FTZ R141, R164.reuse, R141 ;  /* 0x0000008da48d7220 */ /* 0x040fe20000410000 */
[C---:B------:R-:W-:Y:S04]  /*158e0*/  HMMA.16816.F32 R136, R172.reuse, R184, R136 ;  /* 0x000000b8ac88723c */ /* 0x040fe80000001888 */
[C---:B------:R-:W-:Y:S02]  /*158f0*/  FMUL.FTZ R142, R3.reuse, R142 ;  /* 0x0000008e038e7220 */ /* 0x040fe40000410000 */
[----:B------:R5:W-:Y:S01]  /*15900*/  MUFU.EX2 R249, R34 ;  /* 0x0000002200f97308 */ /* 0x000be20000000800 */
[C---:B------:R-:W-:Y:S01]  /*15910*/  FMUL.FTZ R143, R3.reuse, R143 ;  /* 0x0000008f038f7220 */ /* 0x040fe20000410000 */
[-C--:B------:R-:W-:Y:S04]  /*15920*/  HMMA.16816.F32 R20, R172, R186.reuse, R20 ;  /* 0x000000baac14723c */ /* 0x080fe80000001814 */
[----:B--2---:R-:W-:Y:S01]  /*15930*/  FMUL.FTZ R32, R164, R192 ;  /* 0x000000c0a4207220 */ /* 0x004fe20000410000 */
[----:B------:R-:W-:Y:S01]  /*15940*/  MOV R192, R221 ;  /* 0x000000dd00c07202 */ /* 0x000fe20000000f00 */
[--C-:B------:R-:W-:Y:S02]  /*15950*/  FFMA.FTZ R30, R30, c[0x0][0x23c], -R171.reuse ;  /* 0x00008f001e1e7a23 */ /* 0x100fe400000108ab */
[C---:B------:R-:W-:Y:S01]  /*15960*/  HMMA.16816.F32 R140, R176.reuse, R186, R140 ;  /* 0x000000bab08c723c */ /* 0x040fe2000000188c */
[----:B------:R2:W1:Y:S01]  /*15970*/  MUFU.EX2 R248, R35 ;  /* 0x0000002300f87308 */ /* 0x0004620000000800 */
[----:B------:R-:W4:Y:S02]  /*15980*/  LDSM.16.MT88.4 R184, [R235+0xe000] ;  /* 0x00e00000ebb8783b */ /* 0x000f240000004200 */
[----:B---3--:R-:W-:Y:S01]  /*15990*/  FMUL.FTZ R33, R164, R193 ;  /* 0x000000c1a4217220 */ /* 0x008fe20000410000 */
[----:B------:R-:W-:Y:S01]  /*159a0*/  MOV R193, R224 ;  /* 0x000000e000c17202 */ /* 0x000fe20000000f00 */
[C---:B------:R-:W-:Y:S02]  /*159b0*/  FMUL.FTZ R146, R2.reuse, R146 ;  /* 0x0000009202927220 */ /* 0x040fe40000410000 */
[----:B------:R-:W-:Y:S03]  /*159c0*/  FMUL.FTZ R147, R2, R147 ;  /* 0x0000009302937220 */ /* 0x000fe60000410000 */
[----:B------:R3:W-:Y:S01]  /*159d0*/  MUFU.EX2 R245, R30 ;  /* 0x0000001e00f57308 */ /* 0x0007e20000000800 */
[C---:B------:R-:W-:Y:S02]  /*159e0*/  FMUL.FTZ R144, R0.reuse, R144 ;  /* 0x0000009000907220 */ /* 0x040fe40000410000 */
[----:B-----5:R-:W-:Y:S01]  /*159f0*/  FMUL.FTZ R34, R3, R194 ;  /* 0x000000c203227220 */ /* 0x020fe20000410000 */
[----:B------:R-:W-:Y:S01]  /*15a00*/  MOV R194, R223 ;  /* 0x000000df00c27202 */ /* 0x000fe20000000f00 */
[----:B------:R-:W-:Y:S02]  /*15a10*/  FMUL.FTZ R145, R0, R145 ;  /* 0x0000009100917220 */ /* 0x000fe40000410000 */
[--C-:B------:R-:W-:Y:S02]  /*15a20*/  FFMA.FTZ R26, R26, c[0x0][0x23c], -R171.reuse ;  /* 0x00008f001a1a7a23 */ /* 0x100fe400000108ab */
[--C-:B------:R-:W-:Y:S01]  /*15a30*/  FFMA.FTZ R27, R27, c[0x0][0x23c], -R171.reuse ;  /* 0x00008f001b1b7a23 */ /* 0x100fe200000108ab */
[----:B------:R-:W-:Y:S01]  /*15a40*/  MUFU.EX2 R224, R37 ;  /* 0x0000002500e07308 */ /* 0x000fe20000000800 */
[--C-:B------:R-:W-:Y:S02]  /*15a50*/  FFMA.FTZ R24, R24, c[0x0][0x23c], -R212.reuse ;  /* 0x00008f0018187a23 */ /* 0x100fe400000108d4 */
[C---:B------:R-:W-:Y:S02]  /*15a60*/  FMUL.FTZ R150, R2.reuse, R150 ;  /* 0x0000009602967220 */ /* 0x040fe40000410000 */
[C---:B--2---:R-:W-:Y:S01]  /*15a70*/  FMUL.FTZ R35, R3.reuse, R195 ;  /* 0x000000c303237220 */ /* 0x044fe20000410000 */
[----:B------:R-:W-:Y:S01]  /*15a80*/  MOV R195, R222 ;  /* 0x000000de00c37202 */ /* 0x000fe20000000f00 */
[----:B------:R-:W-:Y:S02]  /*15a90*/  FMUL.FTZ R151, R2, R151 ;  /* 0x0000009702977220 */ /* 0x000fe40000410000 */
[C---:B------:R-:W-:Y:S01]  /*15aa0*/  FMUL.FTZ R148, R0.reuse, R148 ;  /* 0x0000009400947220 */ /* 0x040fe20000410000 */
[----:B------:R2:W-:Y:S01]  /*15ab0*/  MUFU.EX2 R221, R38 ;  /* 0x0000002600dd7308 */ /* 0x0005e20000000800 */
[----:B------:R-:W-:Y:S01]  /*15ac0*/  FMUL.FTZ R149, R0, R149 ;  /* 0x0000009500957220 */ /* 0x000fe20000410000 */
[-C--:B-1----:R-:W-:Y:S03]  /*15ad0*/  HMMA.16816.F32 R32, R176, R180.reuse, R32 ;  /* 0x000000b4b020723c */ /* 0x082fe60000001820 */
[C---:B------:R-:W-:Y:S02]  /*15ae0*/  FMUL.FTZ R152, R164.reuse, R152 ;  /* 0x00000098a4987220 */ /* 0x040fe40000410000 */
[----:B------:R-:W-:Y:S02]  /*15af0*/  FMUL.FTZ R153, R164, R153 ;  /* 0x00000099a4997220 */ /* 0x000fe40000410000 */
[C---:B------:R-:W-:Y:S01]  /*15b00*/  FMUL.FTZ R154, R3.reuse, R154 ;  /* 0x0000009a039a7220 */ /* 0x040fe20000410000 */
[C---:B------:R-:W-:Y:S01]  /*15b10*/  HMMA.16816.F32 R144, R172.reuse, R180, R144 ;  /* 0x000000b4ac90723c */ /* 0x040fe20000001890 */
[----:B------:R1:W-:Y:S03]  /*15b20*/  MUFU.EX2 R247, R26 ;  /* 0x0000001a00f77308 */ /* 0x0003e60000000800 */
[----:B------:R-:W-:Y:S02]  /*15b30*/  FMUL.FTZ R155, R3, R155 ;  /* 0x0000009b039b7220 */ /* 0x000fe40000410000 */
[--C-:B------:R-:W-:Y:S02]  /*15b40*/  FFMA.FTZ R31, R31, c[0x0][0x23c], -R171.reuse ;  /* 0x00008f001f1f7a23 */ /* 0x100fe400000108ab */
[-C--:B------:R-:W-:Y:S03]  /*15b50*/  HMMA.16816.F32 R148, R172, R182.reuse, R148 ;  /* 0x000000b6ac94723c */ /* 0x080fe60000001894 */
[----:B------:R5:W4:Y:S01]  /*15b60*/  MUFU.EX2 R246, R27 ;  /* 0x0000001b00f67308 */ /* 0x000b220000000800 */
[--C-:B---3--:R-:W-:Y:S02]  /*15b70*/  FFMA.FTZ R30, R25, c[0x0][0x23c], -R212.reuse ;  /* 0x00008f00191e7a23 */ /* 0x108fe400000108d4 */
[--C-:B------:R-:W-:Y:S01]  /*15b80*/  FFMA.FTZ R28, R28, c[0x0][0x23c], -R212.reuse ;  /* 0x00008f001c1c7a23 */ /* 0x100fe200000108d4 */
[----:B--2---:R-:W-:Y:S01]  /*15b90*/  LDSM.16.MT88.4 R36, [R236+0xe800] ;  /* 0x00e80000ec24783b */ /* 0x004fe20000004200 */
[C---:B------:R-:W-:Y:S04]  /*15ba0*/  HMMA.16816.F32 R152, R176.reuse, R182, R152 ;  /* 0x000000b6b098723c */ /* 0x040fe80000001898 */
[--C-:B------:R-:W-:Y:S01]  /*15bb0*/  FFMA.FTZ R29, R29, c[0x0][0x23c], -R212.reuse ;  /* 0x00008f001d1d7a23 */ /* 0x100fe200000108d4 */
[----:B------:R2:W-:Y:S01]  /*15bc0*/  MUFU.EX2 R230, R24 ;  /* 0x0000001800e67308 */ /* 0x0005e20000000800 */
[C---:B------:R-:W-:Y:S01]  /*15bd0*/  FMUL.FTZ R156, R164.reuse, R156 ;  /* 0x0000009ca49c7220 */ /* 0x040fe20000410000 */
[----:B------:R-:W3:Y:S01]  /*15be0*/  LDSM.16.MT88.4 R180, [R233+0xc800] ;  /* 0x00c80000e9b4783b */ /* 0x000ee20000004200 */
[----:B------:R-:W-:Y:S04]  /*15bf0*/  FMUL.FTZ R157, R164, R157 ;  /* 0x0000009da49d7220 */ /* 0x000fe80000410000 */
[C---:B------:R-:W-:Y:S02]  /*15c00*/  FMUL.FTZ R158, R3.reuse, R158 ;  /* 0x0000009e039e7220 */ /* 0x040fe40000410000 */
[C---:B------:R-:W-:Y:S01]  /*15c10*/  FMUL.FTZ R159, R3.reuse, R159 ;  /* 0x0000009f039f7220 */ /* 0x040fe20000410000 */
[----:B------:R3:W3:Y:S01]  /*15c20*/  MUFU.EX2 R229, R30 ;  /* 0x0000001e00e57308 */ /* 0x0006e20000000800 */
[----:B-1----:R-:W-:Y:S02]  /*15c30*/  FMUL.FTZ R26, R2, R198 ;  /* 0x000000c6021a7220 */ /* 0x002fe40000410000 */
[----:B------:R-:W-:Y:S01]  /*15c40*/  FMUL.FTZ R25, R0, R197 ;  /* 0x000000c500197220 */ /* 0x000fe20000410000 */
[----:B------:R-:W-:Y:S01]  /*15c50*/  MOV R197, R216 ;  /* 0x000000d800c57202 */ /* 0x000fe20000000f00 */
[C---:B-----5:R-:W-:Y:S01]  /*15c60*/  FMUL.FTZ R27, R2.reuse, R199 ;  /* 0x000000c7021b7220 */ /* 0x060fe20000410000 */
[-C--:B----4-:R-:W-:Y:S03]  /*15c70*/  HMMA.16816.F32 R156, R176, R184.reuse, R156 ;  /* 0x000000b8b09c723c */ /* 0x090fe6000000189c */
[C---:B------:R-:W-:Y:S01]  /*15c80*/  FMUL.FTZ R162, R2.reuse, R162 ;  /* 0x000000a202a27220 */ /* 0x040fe20000410000 */
[----:B------:R1:W4:Y:S01]  /*15c90*/  MUFU.EX2 R231, R31 ;  /* 0x0000001f00e77308 */ /* 0x0003220000000800 */
[----:B------:R-:W-:Y:S02]  /*15ca0*/  FMUL.FTZ R163, R2, R163 ;  /* 0x000000a302a37220 */ /* 0x000fe40000410000 */
[C---:B------:R-:W-:Y:S02]  /*15cb0*/  FMUL.FTZ R160, R0.reuse, R160 ;  /* 0x000000a000a07220 */ /* 0x040fe40000410000 */
[C---:B--2---:R-:W-:Y:S03]  /*15cc0*/  FMUL.FTZ R24, R0.reuse, R196 ;  /* 0x000000c400187220 */ /* 0x044fe60000410000 */
[----:B------:R-:W-:Y:S01]  /*15cd0*/  FMUL.FTZ R161, R0, R161 ;  /* 0x000000a100a17220 */ /* 0x000fe20000410000 */
[----:B------:R-:W-:Y:S01]  /*15ce0*/  MOV R196, R218 ;  /* 0x000000da00c47202 */ /* 0x000fe20000000f00 */
[----:B------:R2:W-:Y:S01]  /*15cf0*/  MUFU.EX2 R228, R28 ;  /* 0x0000001c00e47308 */ /* 0x0005e20000000800 */
[--C-:B------:R-:W-:Y:S01]  /*15d00*/  FFMA.FTZ R42, R42, c[0x0][0x23c], -R171.reuse ;  /* 0x00008f002a2a7a23 */ /* 0x100fe200000108ab */
[C---:B------:R-:W-:Y:S04]  /*15d10*/  HMMA.16816.F32 R24, R172.reuse, R184, R24 ;  /* 0x000000b8ac18723c */ /* 0x040fe80000001818 */
[----:B---3--:R-:W-:Y:S01]  /*15d20*/  FMUL.FTZ R30, R3, R202 ;  /* 0x000000ca031e7220 */ /* 0x008fe20000410000 */
[----:B------:R-:W-:Y:S01]  /*15d30*/  MOV R202, R220 ;  /* 0x000000dc00ca7202 */ /* 0x000fe20000000f00 */
[--C-:B------:R-:W-:Y:S02]  /*15d40*/  FFMA.FTZ R43, R43, c[0x0][0x23c], -R171.reuse ;  /* 0x00008f002b2b7a23 */ /* 0x100fe400000108ab */
[-C--:B------:R-:W-:Y:S01]  /*15d50*/  HMMA.16816.F32 R160, R172, R186.reuse, R160 ;  /* 0x000000baaca0723c */ /* 0x080fe200000018a0 */
[----:B------:R3:W5:Y:S03]  /*15d60*/  MUFU.EX2 R227, R29 ;  /* 0x0000001d00e37308 */ /* 0x0007660000000800 */
[----:B-1----:R-:W-:Y:S01]  /*15d70*/  FMUL.FTZ R31, R3, R203 ;  /* 0x000000cb031f7220 */ /* 0x002fe20000410000 */
[----:B------:R-:W-:Y:S01]  /*15d80*/  MOV R203, R214 ;  /* 0x000000d600cb7202 */ /* 0x000fe20000000f00 */
[--C-:B------:R-:W-:Y:S01]  /*15d90*/  FFMA.FTZ R40, R40, c[0x0][0x23c], -R212.reuse ;  /* 0x00008f0028287a23 */ /* 0x100fe200000108d4 */
[----:B------:R-:W-:Y:S01]  /*15da0*/  F2FP.PACK_AB R174, R252, R204 ;  /* 0x000000ccfcae723e */ /* 0x000fe200000000ff */
[--C-:B------:R-:W-:Y:S01]  /*15db0*/  FFMA.FTZ R41, R41, c[0x0][0x23c], -R212.reuse ;  /* 0x00008f0029297a23 */ /* 0x100fe200000108d4 */
[----:B------:R-:W-:Y:S02]  /*15dc0*/  F2FP.PACK_AB R173, R250, R251 ;  /* 0x000000fbfaad723e */ /* 0x000fe400000000ff */
[----:B------:R-:W-:Y:S01]  /*15dd0*/  MUFU.EX2 R223, R49 ;  /* 0x0000003100df7308 */ /* 0x000fe20000000800 */
[----:B------:R-:W-:Y:S01]  /*15de0*/  F2FP.PACK_AB R175, R248, R249 ;  /* 0x000000f9f8af723e */ /* 0x000fe200000000ff */
[----:B------:R-:W-:Y:S02]  /*15df0*/  FFMA.FTZ R212, R61, c[0x0][0x23c], -R212 ;  /* 0x00008f003dd47a23 */ /* 0x000fe400000108d4 */
[----:B--2---:R-:W-:Y:S01]  /*15e00*/  FMUL.FTZ R28, R164, R200 ;  /* 0x000000c8a41c7220 */ /* 0x004fe20000410000 */
[----:B------:R-:W-:Y:S01]  /*15e10*/  MOV R200, R209 ;  /* 0x000000d100c87202 */ /* 0x000fe20000000f00 */
[--C-:B------:R-:W-:Y:S01]  /*15e20*/  FFMA.FTZ R66, R66, c[0x0][0x23c], -R170.reuse ;  /* 0x00008f0042427a23 */ /* 0x100fe200000108aa */
[----:B------:R-:W-:Y:S01]  /*15e30*/  MOV R209, R207 ;  /* 0x000000cf00d17202 */ /* 0x000fe20000000f00 */
[----:B------:R-:W-:Y:S01]  /*15e40*/  FFMA.FTZ R170, R67, c[0x0][0x23c], -R170 ;  /* 0x00008f0043aa7a23 */ /* 0x000fe200000108aa */
[----:B------:R-:W-:Y:S01]  /*15e50*/  F2FP.PACK_AB R172, R213, R200 ;  /* 0x000000c8d5ac723e */ /* 0x000fe200000000ff */
[----:B------:R-:W-:Y:S01]  /*15e60*/  MUFU.EX2 R220, R50 ;  /* 0x0000003200dc7308 */ /* 0x000fe20000000800 */
[----:B------:R-:W-:Y:S01]  /*15e70*/  MOV R207, R217 ;  /* 0x000000d900cf7202 */ /* 0x000fe20000000f00 */
[--C-:B------:R-:W-:Y:S02]  /*15e80*/  FFMA.FTZ R58, R58, c[0x0][0x23c], -R171.reuse ;  /* 0x00008f003a3a7a23 */ /* 0x100fe400000108ab */
[----:B---3--:R-:W-:Y:S01]  /*15e90*/  FMUL.FTZ R29, R164, R201 ;  /* 0x000000c9a41d7220 */ /* 0x008fe20000410000 */
[----:B------:R-:W-:Y:S01]  /*15ea0*/  MOV R201, R215 ;  /* 0x000000d700c97202 */ /* 0x000fe20000000f00 */
[----:B------:R-:W-:Y:S02]  /*15eb0*/  FFMA.FTZ R171, R63, c[0x0][0x23c], -R171 ;  /* 0x00008f003fab7a23 */ /* 0x000fe400000108ab */
[--C-:B------:R-:W-:Y:S02]  /*15ec0*/  FFMA.FTZ R64, R64, c[0x0][0x23c], -R169.reuse ;  /* 0x00008f0040407a23 */ /* 0x100fe400000108a9 */
[----:B------:R1:W-:Y:S01]  /*15ed0*/  MUFU.EX2 R222, R51 ;  /* 0x0000003300de7308 */ /* 0x0003e20000000800 */
[----:B------:R-:W-:Y:S01]  /*15ee0*/  HMMA.16816.F32 R28, R176, R186, R28 ;  /* 0x000000bab01c723c */ /* 0x000fe2000000181c */
[----:B------:R-:W2:Y:S03]  /*15ef0*/  LDSM.16.MT88.4 R184, [R234+0xc800] ;  /* 0x00c80000eab8783b */ /* 0x000ea60000004200 */
[----:B------:R-:W-:Y:S03]  /*15f00*/  FFMA.FTZ R169, R65, c[0x0][0x23c], -R169 ;  /* 0x00008f0041a97a23 */ /* 0x000fe600000108a9 */
[----:B------:R-:W-:Y:S01]  /*15f10*/  F2FP.PACK_AB R177, R246, R247 ;  /* 0x000000f7f6b1723e */ /* 0x000fe200000000ff */
[-C--:B------:R-:W-:Y:S01]  /*15f20*/  HMMA.16816.F32 R4, R172, R180.reuse, R4 ;  /* 0x000000b4ac04723c */ /* 0x080fe20000001804 */
[----:B------:R-:W-:Y:S04]  /*15f30*/  MUFU.EX2 R217, R46 ;  /* 0x0000002e00d97308 */ /* 0x000fe80000000800 */
[----:B------:R-:W-:Y:S02]  /*15f40*/  F2FP.PACK_AB R176, R229, R230 ;  /* 0x000000e6e5b0723e */ /* 0x000fe400000000ff */
[----:B----4-:R-:W-:Y:S02]  /*15f50*/  F2FP.PACK_AB R179, R231, R245 ;  /* 0x000000f5e7b3723e */ /* 0x010fe400000000ff */
[----:B-----5:R-:W-:Y:S02]  /*15f60*/  F2FP.PACK_AB R178, R227, R228 ;  /* 0x000000e4e3b2723e */ /* 0x020fe400000000ff */
[----:B------:R-:W3:Y:S01]  /*15f70*/  MUFU.EX2 R216, R47 ;  /* 0x0000002f00d87308 */ /* 0x000ee20000000800 */
[----:B-1----:R-:W-:Y:S04]  /*15f80*/  LDSM.16.MT88.4 R48, [R235+0xe800] ;  /* 0x00e80000eb30783b */ /* 0x002fe80000004200 */
[C---:B------:R-:W-:Y:S05]  /*15f90*/  HMMA.16816.F32 R8, R176.reuse, R180, R8 ;  /* 0x000000b4b008723c */ /* 0x040fea0000001808 */
[----:B------:R-:W-:Y:S03]  /*15fa0*/  MUFU.EX2 R214, R44 ;  /* 0x0000002c00d67308 */ /* 0x000fe60000000800 */
[-C--:B------:R-:W-:Y:S07]  /*15fb0*/  HMMA.16816.F32 R12, R176, R182.reuse, R12 ;  /* 0x000000b6b00c723c */ /* 0x080fee000000180c */
[----:B------:R-:W-:Y:S01]  /*15fc0*/  MUFU.EX2 R67, R62 ;  /* 0x0000003e00437308 */ /* 0x000fe20000000800 */
[C---:B------:R-:W-:Y:S01]  /*15fd0*/  HMMA.16816.F32 R16, R172.reuse, R182, R16 ;  /* 0x000000b6ac10723c */ /* 0x040fe20000001810 */
[----:B------:R-:W1:Y:S07]  /*15fe0*/  LDSM.16.MT88.4 R180, [R235+0xc800] ;  /* 0x00c80000ebb4783b */ /* 0x000e6e0000004200 */
[-C--:B--2---:R-:W-:Y:S01]  /*15ff0*/  HMMA.16816.F32 R68, R172, R184.reuse, R68 ;  /* 0x000000b8ac44723c */ /* 0x084fe20000001844 */
[----:B------:R-:W-:Y:S07]  /*16000*/  MUFU.EX2 R65, R56 ;  /* 0x0000003800417308 */ /* 0x000fee0000000800 */
[C---:B------:R-:W-:Y:S03]  /*16010*/  HMMA.16816.F32 R72, R176.reuse, R184, R72 ;  /* 0x000000b8b048723c */ /* 0x040fe60000001848 */
[----:B------:R-:W-:Y:S05]  /*16020*/  MUFU.EX2 R218, R42 ;  /* 0x0000002a00da7308 */ /* 0x000fea0000000800 */
[-C--:B------:R-:W-:Y:S05]  /*16030*/  HMMA.16816.F32 R76, R176, R186.reuse, R76 ;  /* 0x000000bab04c723c */ /* 0x080fea000000184c */
[----:B------:R3:W2:Y:S03]  /*16040*/  MUFU.EX2 R199, R43 ;  /* 0x0000002b00c77308 */ /* 0x0006a60000000800 */
[C---:B------:R-:W-:Y:S01]  /*16050*/  HMMA.16816.F32 R80, R172.reuse, R186, R80 ;  /* 0x000000baac50723c */ /* 0x040fe20000001850 */
[----:B------:R-:W4:Y:S06]  /*16060*/  LDSM.16.MT88.4 R184, [R233+0xe800] ;  /* 0x00e80000e9b8783b */ /* 0x000f2c0000004200 */
[----:B------:R-:W-:Y:S01]  /*16070*/  MUFU.EX2 R198, R40 ;  /* 0x0000002800c67308 */ /* 0x000fe20000000800 */
[-C--:B------:R-:W-:Y:S08]  /*16080*/  HMMA.16816.F32 R84, R172, R188.reuse, R84 ;  /* 0x000000bcac54723c */ /* 0x080ff00000001854 */
[C---:B------:R-:W-:Y:S01]  /*16090*/  HMMA.16816.F32 R88, R176.reuse, R188, R88 ;  /* 0x000000bcb058723c */ /* 0x040fe20000001858 */
[----:B------:R2:W5:Y:S03]  /*160a0*/  MUFU.EX2 R215, R41 ;  /* 0x0000002900d77308 */ /* 0x0005660000000800 */
[----:B---3--:R-:W-:Y:S04]  /*160b0*/  F2FP.PACK_AB R43, R216, R217 ;  /* 0x000000d9d82b723e */ /* 0x008fe800000000ff */
[-C--:B------:R-:W-:Y:S03]  /*160c0*/  HMMA.16816.F32 R92, R176, R190.reuse, R92 ;  /* 0x000000beb05c723c */ /* 0x080fe6000000185c */
[----:B------:R-:W-:Y:S05]  /*160d0*/  MUFU.EX2 R171, R171 ;  /* 0x000000ab00ab7308 */ /* 0x000fea0000000800 */
[C---:B------:R-:W-:Y:S01]  /*160e0*/  HMMA.16816.F32 R96, R172.reuse, R190, R96 ;  /* 0x000000beac60723c */ /* 0x040fe20000001860 */
[----:B------:R-:W3:Y:S04]  /*160f0*/  LDSM.16.MT88.4 R188, [R234+0xe800] ;  /* 0x00e80000eabc783b */ /* 0x000ee80000004200 */
[----:B------:R-:W-:Y:S03]  /*16100*/  MUFU.EX2 R212, R212 ;  /* 0x000000d400d47308 */ /* 0x000fe60000000800 */
[-C--:B-1----:R-:W-:Y:S04]  /*16110*/  HMMA.16816.F32 R100, R172, R180.reuse, R100 ;  /* 0x000000b4ac64723c */ /* 0x082fe80000001864 */
[----:B--2---:R-:W-:Y:S02]  /*16120*/  F2FP.PACK_AB R41, R199, R218 ;  /* 0x000000dac729723e */ /* 0x004fe400000000ff */
[----:B-----5:R-:W-:Y:S02]  /*16130*/  F2FP.PACK_AB R40, R215, R198 ;  /* 0x000000c6d728723e */ /* 0x020fe400000000ff */
[C---:B------:R-:W-:Y:S08]  /*16140*/  HMMA.16816.F32 R104, R176.reuse, R180, R104 ;  /* 0x000000b4b068723c */ /* 0x040ff00000001868 */
[-C--:B------:R-:W-:Y:S08]  /*16150*/  HMMA.16816.F32 R108, R176, R182.reuse, R108 ;  /* 0x000000b6b06c723c */ /* 0x080ff0000000186c */
[C---:B------:R-:W-:Y:S01]  /*16160*/  HMMA.16816.F32 R112, R172.reuse, R182, R112 ;  /* 0x000000b6ac70723c */ /* 0x040fe20000001870 */
[----:B------:R-:W1:Y:S07]  /*16170*/  LDSM.16.MT88.4 R180, [R233+0xd000] ;  /* 0x00d00000e9b4783b */ /* 0x000e6e0000004200 */
[-C--:B----4-:R-:W-:Y:S08]  /*16180*/  HMMA.16816.F32 R116, R172, R184.reuse, R116 ;  /* 0x000000b8ac74723c */ /* 0x090ff00000001874 */
[C---:B------:R-:W-:Y:S07]  /*16190*/  HMMA.16816.F32 R120, R176.reuse, R184, R120 ;  /* 0x000000b8b078723c */ /* 0x040fee0000001878 */
[----:B------:R-:W-:Y:S01]  /*161a0*/  MOV R185, R213 ;  /* 0x000000d500b97202 */ /* 0x000fe20000000f00 */
[-C--:B------:R-:W-:Y:S01]  /*161b0*/  HMMA.16816.F32 R124, R176, R186.reuse, R124 ;  /* 0x000000bab07c723c */ /* 0x080fe2000000187c */
[----:B------:R2:W4:Y:S07]  /*161c0*/  MUFU.EX2 R213, R45 ;  /* 0x0000002d00d57308 */ /* 0x00052e0000000800 */
[C---:B------:R-:W-:Y:S08]  /*161d0*/  HMMA.16816.F32 R128, R172.reuse, R186, R128 ;  /* 0x000000baac80723c */ /* 0x040ff00000001880 */
[-C--:B---3--:R-:W-:Y:S08]  /*161e0*/  HMMA.16816.F32 R132, R172, R188.reuse, R132 ;  /* 0x000000bcac84723c */ /* 0x088ff00000001884 */
[C---:B------:R-:W-:Y:S01]  /*161f0*/  HMMA.16816.F32 R136, R176.reuse, R188, R136 ;  /* 0x000000bcb088723c */ /* 0x040fe20000001888 */
[----:B--2---:R-:W2:Y:S03]  /*16200*/  LDSM.16.MT88.4 R44, [R234+0xd000] ;  /* 0x00d00000ea2c783b */ /* 0x004ea60000004200 */
[----:B----4-:R-:W-:Y:S03]  /*16210*/  F2FP.PACK_AB R42, R213, R214 ;  /* 0x000000d6d52a723e */ /* 0x010fe600000000ff */
[----:B------:R-:W-:Y:S01]  /*16220*/  MOV R189, R210 ;  /* 0x000000d200bd7202 */ /* 0x000fe20000000f00 */
[-C--:B------:R-:W-:Y:S01]  /*16230*/  HMMA.16816.F32 R20, R176, R190.reuse, R20 ;  /* 0x000000beb014723c */ /* 0x080fe20000001814 */
[----:B------:R-:W-:Y:S03]  /*16240*/  MUFU.EX2 R210, R52 ;  /* 0x0000003400d27308 */ /* 0x000fe60000000800 */
[----:B------:R-:W-:Y:S04]  /*16250*/  MOV R188, R211 ;  /* 0x000000d300bc7202 */ /* 0x000fe80000000f00 */
[C---:B------:R-:W-:Y:S03]  /*16260*/  HMMA.16816.F32 R140, R172.reuse, R190, R140 ;  /* 0x000000beac8c723c */ /* 0x040fe6000000188c */
[----:B------:R-:W-:Y:S04]  /*16270*/  MUFU.EX2 R211, R53 ;  /* 0x0000003500d37308 */ /* 0x000fe80000000800 */
[----:B------:R-:W-:Y:S01]  /*16280*/  MOV R191, R208 ;  /* 0x000000d000bf7202 */ /* 0x000fe20000000f00 */
[-C--:B------:R-:W-:Y:S04]  /*16290*/  HMMA.16816.F32 R32, R172, R36.reuse, R32 ;  /* 0x00000024ac20723c */ /* 0x080fe80000001820 */
[----:B------:R-:W-:Y:S01]  /*162a0*/  MOV R190, R209 ;  /* 0x000000d100be7202 */ /* 0x000fe20000000f00 */
[----:B------:R-:W-:Y:S03]  /*162b0*/  MUFU.EX2 R208, R169 ;  /* 0x000000a900d07308 */ /* 0x000fe60000000800 */
[C---:B------:R-:W-:Y:S07]  /*162c0*/  HMMA.16816.F32 R144, R176.reuse, R36, R144 ;  /* 0x00000024b090723c */ /* 0x040fee0000001890 */
[----:B------:R-:W-:Y:S01]  /*162d0*/  MUFU.EX2 R169, R59 ;  /* 0x0000003b00a97308 */ /* 0x000fe20000000800 */
[-C--:B------:R-:W-:Y:S04]  /*162e0*/  HMMA.16816.F32 R148, R176, R38.reuse, R148 ;  /* 0x00000026b094723c */ /* 0x080fe80000001894 */
[----:B------:R-:W-:Y:S02]  /*162f0*/  F2FP.PACK_AB R36, R224, R226 ;  /* 0x000000e2e024723e */ /* 0x000fe400000000ff */
[----:B------:R-:W-:Y:S02]  /*16300*/  F2FP.PACK_AB R37, R219, R221 ;  /* 0x000000dddb25723e */ /* 0x000fe400000000ff */
[C---:B------:R-:W-:Y:S01]  /*16310*/  HMMA.16816.F32 R152, R172.reuse, R38, R152 ;  /* 0x00000026ac98723c */ /* 0x040fe20000001898 */
[----:B------:R-:W-:Y:S06]  /*16320*/  MUFU.EX2 R209, R64 ;  /* 0x0000004000d17308 */ /* 0x000fec0000000800 */
[----:B------:R-:W-:Y:S01]  /*16330*/  F2FP.PACK_AB R38, R223, R225 ;  /* 0x000000e1df26723e */ /* 0x000fe200000000ff */
[-C--:B------:R-:W-:Y:S03]  /*16340*/  HMMA.16816.F32 R156, R172, R48.reuse, R156 ;  /* 0x00000030ac9c723c */ /* 0x080fe6000000189c */
[----:B------:R3:W-:Y:S01]  /*16350*/  MUFU.EX2 R64, R60 ;  /* 0x0000003c00407308 */ /* 0x0007e20000000800 */
[----:B------:R-:W-:Y:S04]  /*16360*/  F2FP.PACK_AB R39, R222, R220 ;  /* 0x000000dcde27723e */ /* 0x000fe800000000ff */
[C---:B------:R-:W-:Y:S08]  /*16370*/  HMMA.16816.F32 R24, R176.reuse, R48, R24 ;  /* 0x00000030b018723c */ /* 0x040ff00000001818 */
[-C--:B------:R-:W-:Y:S01]  /*16380*/  HMMA.16816.F32 R160, R176, R50.reuse, R160 ;  /* 0x00000032b0a0723c */ /* 0x080fe200000018a0 */
[----:B------:R-:W4:Y:S04]  /*16390*/  LDL.LU R177, [R1+0x18] ;  /* 0x0000180001b17983 */ /* 0x000f280000300800 */
[----:B------:R-:W5:Y:S02]  /*163a0*/  LDL.LU R176, [R1+0x1c] ;  /* 0x00001c0001b07983 */ /* 0x000f640000300800 */
[----:B------:R-:W-:Y:S01]  /*163b0*/  MOV R179, R185 ;  /* 0x000000b900b37202 */ /* 0x000fe20000000f00 */
[----:B------:R-:W-:Y:S01]  /*163c0*/  HMMA.16816.F32 R28, R172, R50, R28 ;  /* 0x00000032ac1c723c */ /* 0x000fe2000000181c */
[----:B------:R-:W2:Y:S03]  /*163d0*/  LDSM.16.MT88.4 R48, [R236+0xd000] ;  /* 0x00d00000ec30783b */ /* 0x000ea60000004200 */
[----:B------:R-:W-:Y:S02]  /*163e0*/  MOV R185, R205 ;  /* 0x000000cd00b97202 */ /* 0x000fe40000000f00 */
[----:B------:R-:W-:Y:S01]  /*163f0*/  MOV R178, R203 ;  /* 0x000000cb00b27202 */ /* 0x000fe20000000f00 */
[----:B------:R-:W-:Y:S01]  /*16400*/  MUFU.EX2 R205, R66 ;  /* 0x0000004200cd7308 */ /* 0x000fe20000000800 */
[-C--:B-1----:R-:W-:Y:S01]  /*16410*/  HMMA.16816.F32 R4, R36, R180.reuse, R4 ;  /* 0x000000b42404723c */ /* 0x082fe20000001804 */
[----:B------:R-:W1:Y:S04]  /*16420*/  LDSM.16.MT88.4 R172, [R235+0xd000] ;  /* 0x00d00000ebac783b */ /* 0x000e680000004200 */
[----:B------:R-:W-:Y:S02]  /*16430*/  MOV R203, R195 ;  /* 0x000000c300cb7202 */ /* 0x000fe40000000f00 */
[----:B------:R-:W-:Y:S01]  /*16440*/  MOV R195, R193 ;  /* 0x000000c100c37202 */ /* 0x000fe20000000f00 */
[C---:B------:R-:W-:Y:S01]  /*16450*/  HMMA.16816.F32 R8, R40.reuse, R180, R8 ;  /* 0x000000b42808723c */ /* 0x040fe20000001808 */
[----:B------:R-:W5:Y:S01]  /*16460*/  LDL.LU R180, [R1+0x14] ;  /* 0x0000140001b47983 */ /* 0x000f620000300800 */
[----:B------:R-:W-:Y:S02]  /*16470*/  MUFU.EX2 R66, R57 ;  /* 0x0000003900427308 */ /* 0x000fe40000000800 */
[----:B------:R-:W-:Y:S01]  /*16480*/  MOV R193, R206 ;  /* 0x000000ce00c17202 */ /* 0x000fe20000000f00 */
[----:B---3--:R-:W-:Y:S02]  /*16490*/  LDSM.16.MT88.4 R60, [R236+0xf800] ;  /* 0x00f80000ec3c783b */ /* 0x008fe40000004200 */
[----:B------:R-:W-:Y:S01]  /*164a0*/  MOV R181, R204 ;  /* 0x000000cc00b57202 */ /* 0x000fe20000000f00 */
[-C--:B------:R-:W-:Y:S04]  /*164b0*/  HMMA.16816.F32 R12, R40, R182.reuse, R12 ;  /* 0x000000b6280c723c */ /* 0x080fe8000000180c */
[----:B------:R-:W-:Y:S04]  /*164c0*/  MUFU.EX2 R206, R54 ;  /* 0x0000003600ce7308 */ /* 0x000fe80000000800 */
[C---:B------:R-:W-:Y:S01]  /*164d0*/  HMMA.16816.F32 R16, R36.reuse, R182, R16 ;  /* 0x000000b62410723c */ /* 0x040fe20000001810 */
[----:B------:R-:W3:Y:S05]  /*164e0*/  LDL.LU R182, [R1+0x20] ;  /* 0x0000200001b67983 */ /* 0x000eea0000300800 */
[----:B------:R-:W-:Y:S01]  /*164f0*/  MUFU.EX2 R204, R170 ;  /* 0x000000aa00cc7308 */ /* 0x000fe20000000800 */
[----:B------:R-:W-:Y:S01]  /*16500*/  MOV R183, R207 ;  /* 0x000000cf00b77202 */ /* 0x000fe20000000f00 */
[-C--:B--2---:R-:W-:Y:S08]  /*16510*/  HMMA.16816.F32 R68, R36, R44.reuse, R68 ;  /* 0x0000002c2444723c */ /* 0x084ff00000001844 */
[C---:B------:R-:W-:Y:S01]  /*16520*/  HMMA.16816.F32 R72, R40.reuse, R44, R72 ;  /* 0x0000002c2848723c */ /* 0x040fe20000001848 */
[----:B------:R2:W-:Y:S07]  /*16530*/  MUFU.EX2 R207, R55 ;  /* 0x0000003700cf7308 */ /* 0x0005ee0000000800 */
[-C--:B------:R-:W-:Y:S03]  /*16540*/  HMMA.16816.F32 R76, R40, R46.reuse, R76 ;  /* 0x0000002e284c723c */ /* 0x080fe6000000184c */
[----:B------:R1:W1:Y:S05]  /*16550*/  MUFU.EX2 R170, R58 ;  /* 0x0000003a00aa7308 */ /* 0x00026a0000000800 */
[C---:B------:R-:W-:Y:S01]  /*16560*/  HMMA.16816.F32 R80, R36.reuse, R46, R80 ;  /* 0x0000002e2450723c */ /* 0x040fe20000001850 */
[----:B------:R-:W1:Y:S07]  /*16570*/  LDSM.16.MT88.4 R44, [R233+0xf000] ;  /* 0x00f00000e92c783b */ /* 0x000e6e0000004200 */
[-C--:B------:R-:W-:Y:S01]  /*16580*/  HMMA.16816.F32 R84, R36, R48.reuse, R84 ;  /* 0x000000302454723c */ /* 0x080fe20000001854 */
[----:B--2---:R-:W-:Y:S07]  /*16590*/  LDSM.16.MT88.4 R52, [R236+0xd800] ;  /* 0x00d80000ec34783b */ /* 0x004fee0000004200 */
[C---:B------:R-:W-:Y:S04]  /*165a0*/  HMMA.16816.F32 R88, R40.reuse, R48, R88 ;  /* 0x000000302858723c */ /* 0x040fe80000001858 */
[----:B-1----:R-:W-:Y:S02]  /*165b0*/  MOV R58, R185 ;  /* 0x000000b9003a7202 */ /* 0x002fe40000000f00 */
[----:B------:R-:W-:Y:S02]  /*165c0*/  LDSM.16.MT88.4 R184, [R233+0xd800] ;  /* 0x00d80000e9b8783b */ /* 0x000fe40000004200 */
        /* <DEDUP_REMOVED lines=21> */
[C---:B------:R-:W-:Y:S08]  /*16720*/  HMMA.16816.F32 R152, R36.reuse, R174, R152 ;  /* 0x000000ae2498723c */ /* 0x040ff00000001898 */
[-C--:B------:R-:W-:Y:S08]  /*16730*/  HMMA.16816.F32 R156, R36, R44.reuse, R156 ;  /* 0x0000002c249c723c */ /* 0x080ff0000000189c */
[C---:B------:R-:W-:Y:S08]  /*16740*/  HMMA.16816.F32 R24, R40.reuse, R44, R24 ;  /* 0x0000002c2818723c */ /* 0x040ff00000001818 */
[-C--:B------:R-:W-:Y:S01]  /*16750*/  HMMA.16816.F32 R160, R40, R46.reuse, R160 ;  /* 0x0000002e28a0723c */ /* 0x080fe200000018a0 */
[----:B------:R-:W-:Y:S07]  /*16760*/  LDSM.16.MT88.4 R40, [R233+0xf800] ;  /* 0x00f80000e928783b */ /* 0x000fee0000004200 */
[----:B------:R-:W-:Y:S01]  /*16770*/  HMMA.16816.F32 R28, R36, R46, R28 ;  /* 0x0000002e241c723c */ /* 0x000fe2000000181c */
[----:B------:R-:W-:Y:S06]  /*16780*/  LDSM.16.MT88.4 R44, [R234+0xf800] ;  /* 0x00f80000ea2c783b */ /* 0x000fec0000004200 */
[----:B------:R-:W-:Y:S02]  /*16790*/  F2FP.PACK_AB R37, R169, R170 ;  /* 0x000000aaa925723e */ /* 0x000fe400000000ff */
[----:B------:R-:W-:Y:S03]  /*167a0*/  F2FP.PACK_AB R39, R171, R67 ;  /* 0x00000043ab27723e */ /* 0x000fe600000000ff */
[----:B------:R-:W-:Y:S02]  /*167b0*/  F2FP.PACK_AB R36, R66, R65 ;  /* 0x000000414224723e */ /* 0x000fe400000000ff */
[----:B------:R-:W-:Y:S01]  /*167c0*/  F2FP.PACK_AB R38, R212, R64 ;  /* 0x00000040d426723e */ /* 0x000fe200000000ff */
[----:B----4-:R-:W-:Y:S01]  /*167d0*/  FFMA.FTZ R3, R3, R177, R203 ;  /* 0x000000b103037223 */ /* 0x010fe200000100cb */
[----:B------:R-:W-:Y:S01]  /*167e0*/  F2FP.PACK_AB R203, R204, R205 ;  /* 0x000000cdcccb723e */ /* 0x000fe200000000ff */
[----:B-----5:R-:W-:Y:S01]  /*167f0*/  FFMA.FTZ R0, R0, R176, R202 ;  /* 0x000000b000007223 */ /* 0x020fe200000100ca */
[----:B------:R-:W-:Y:S01]  /*16800*/  F2FP.PACK_AB R202, R208, R209 ;  /* 0x000000d1d0ca723e */ /* 0x000fe200000000ff */
[----:B------:R-:W-:Y:S04]  /*16810*/  FFMA.FTZ R164, R164, R180, R183 ;  /* 0x000000b4a4a47223 */ /* 0x000fe800000100b7 */
[----:B------:R-:W-:Y:S02]  /*16820*/  FADD.FTZ R197, R197, R164 ;  /* 0x000000a4c5c57221 */ /* 0x000fe40000010000 */
[----:B------:R-:W-:Y:S01]  /*16830*/  FADD.FTZ R164, R201, R3 ;  /* 0x00000003c9a47221 */ /* 0x000fe20000010000 */
[----:B------:R-:W-:Y:S02]  /*16840*/  F2FP.PACK_AB R201, R207, R206 ;  /* 0x000000cecfc9723e */ /* 0x000fe400000000ff */
[----:B------:R-:W-:Y:S02]  /*16850*/  MOV R3, R200 ;  /* 0x000000c800037202 */ /* 0x000fe40000000f00 */
[----:B------:R-:W-:Y:S01]  /*16860*/  F2FP.PACK_AB R200, R211, R210 ;  /* 0x000000d2d3c8723e */ /* 0x000fe200000000ff */
[----:B---3--:R-:W-:Y:S02]  /*16870*/  FFMA.FTZ R2, R2, R182, R58 ;  /* 0x000000b602027223 */ /* 0x008fe4000001003a */
[----:B------:R-:W2:Y:S02]  /*16880*/  LDSM.16.MT88.4 R56, [R235+0xd800] ;  /* 0x00d80000eb38783b */ /* 0x000ea40000004200 */
[----:B------:R-:W-:Y:S02]  /*16890*/  FADD.FTZ R196, R196, R2 ;  /* 0x00000002c4c47221 */ /* 0x000fe40000010000 */
[----:B------:R-:W-:Y:S01]  /*168a0*/  FADD.FTZ R2, R178, R0 ;  /* 0x00000000b2027221 */ /* 0x000fe20000010000 */
[----:B------:R-:W-:Y:S02]  /*168b0*/  MOV R0, R179 ;  /* 0x000000b300007202 */ /* 0x000fe40000000f00 */
[-C--:B------:R-:W-:Y:S07]  /*168c0*/  HMMA.16816.F32 R176, R200, R184.reuse, R4 ;  /* 0x000000b8c8b0723c */ /* 0x080fee0000001804 */
[----:B------:R-:W-:Y:S01]  /*168d0*/  MOV R7, R181 ;  /* 0x000000b500077202 */ /* 0x000fe20000000f00 */
[C---:B------:R-:W-:Y:S07]  /*168e0*/  HMMA.16816.F32 R172, R36.reuse, R184, R8 ;  /* 0x000000b824ac723c */ /* 0x040fee0000001808 */
[----:B------:R-:W-:Y:S01]  /*168f0*/  MOV R10, R0 ;  /* 0x00000000000a7202 */ /* 0x000fe20000000f00 */
[-C--:B------:R-:W-:Y:S04]  /*16900*/  HMMA.16816.F32 R180, R36, R186.reuse, R12 ;  /* 0x000000ba24b4723c */ /* 0x080fe8000000180c */
[----:B------:R-:W-:Y:S02]  /*16910*/  MOV R0, R190 ;  /* 0x000000be00007202 */ /* 0x000fe40000000f00 */
[----:B------:R-:W-:Y:S02]  /*16920*/  MOV R11, R3 ;  /* 0x00000003000b7202 */ /* 0x000fe40000000f00 */
[C---:B------:R-:W-:Y:S04]  /*16930*/  HMMA.16816.F32 R184, R200.reuse, R186, R16 ;  /* 0x000000bac8b8723c */ /* 0x040fe80000001810 */
[----:B------:R-:W-:Y:S01]  /*16940*/  MOV R15, R7 ;  /* 0x00000007000f7202 */ /* 0x000fe20000000f00 */
[----:B------:R-:W-:Y:S01]  /*16950*/  FADD.FTZ R0, R0, R196 ;  /* 0x000000c400007221 */ /* 0x000fe20000010000 */
[----:B------:R-:W3:Y:S01]  /*16960*/  LDSM.16.MT88.4 R4, [R235+0xf800] ;  /* 0x00f80000eb04783b */ /* 0x000ee20000004200 */
[----:B------:R-:W-:Y:S01]  /*16970*/  MOV R3, R191 ;  /* 0x000000bf00037202 */ /* 0x000fe20000000f00 */
[-C--:B-1----:R-:W-:Y:S04]  /*16980*/  HMMA.16816.F32 R68, R200, R48.reuse, R68 ;  /* 0x00000030c844723c */ /* 0x082fe80000001844 */
[----:B------:R-:W-:Y:S01]  /*16990*/  FADD.FTZ R3, R3, R197 ;  /* 0x000000c503037221 */ /* 0x000fe20000010000 */
[----:B------:R-:W-:Y:S02]  /*169a0*/  MOV R9, R189 ;  /* 0x000000bd00097202 */ /* 0x000fe40000000f00 */
[----:B------:R-:W-:Y:S01]  /*169b0*/  MOV R12, R195 ;  /* 0x000000c3000c7202 */ /* 0x000fe20000000f00 */
[C---:B------:R-:W-:Y:S04]  /*169c0*/  HMMA.16816.F32 R72, R36.reuse, R48, R72 ;  /* 0x000000302448723c */ /* 0x040fe80000001848 */
[----:B------:R-:W-:Y:S01]  /*169d0*/  MOV R13, R194 ;  /* 0x000000c2000d7202 */ /* 0x000fe20000000f00 */
[----:B------:R-:W-:Y:S01]  /*169e0*/  FADD.FTZ R0, R12, R0 ;  /* 0x000000000c007221 */ /* 0x000fe20000010000 */
[----:B------:R-:W-:Y:S02]  /*169f0*/  MOV R14, R193 ;  /* 0x000000c1000e7202 */ /* 0x000fe40000000f00 */
[-C--:B------:R-:W-:Y:S04]  /*16a00*/  HMMA.16816.F32 R76, R36, R50.reuse, R76 ;  /* 0x00000032244c723c */ /* 0x080fe8000000184c */
        /* <DEDUP_REMOVED lines=60> */
[-C--:B------:R-:W-:Y:S08]  /*16dd0*/  HMMA.16816.F32 R148, R36, R62.reuse, R148 ;  /* 0x0000003e2494723c */ /* 0x080ff00000001894 */
[C---:B------:R-:W-:Y:S08]  /*16de0*/  HMMA.16816.F32 R152, R200.reuse, R62, R152 ;  /* 0x0000003ec898723c */ /* 0x040ff00000001898 */
[-C--:B---3--:R-:W-:Y:S08]  /*16df0*/  HMMA.16816.F32 R156, R200, R4.reuse, R156 ;  /* 0x00000004c89c723c */ /* 0x088ff0000000189c */
[C---:B------:R-:W-:Y:S07]  /*16e00*/  HMMA.16816.F32 R196, R36.reuse, R4, R24 ;  /* 0x0000000424c4723c */ /* 0x040fee0000001818 */
[----:B------:R-:W-:Y:S01]  /*16e10*/  FADD.FTZ R4, R220, R9 ;  /* 0x00000009dc047221 */ /* 0x000fe20000010000 */
[-C--:B------:R-:W-:Y:S04]  /*16e20*/  HMMA.16816.F32 R160, R36, R6.reuse, R160 ;  /* 0x0000000624a0723c */ /* 0x080fe800000018a0 */
[----:B------:R-:W-:Y:S02]  /*16e30*/  FADD.FTZ R3, R222, R4 ;  /* 0x00000004de037221 */ /* 0x000fe40000010000 */
[----:B------:R-:W-:Y:S01]  /*16e40*/  FADD.FTZ R5, R169, R0 ;  /* 0x00000000a9057221 */ /* 0x000fe20000010000 */
[----:B------:R-:W-:Y:S01]  /*16e50*/  MOV R169, R167 ;  /* 0x000000a700a97202 */ /* 0x000fe20000000f00 */
[----:B------:R-:W-:Y:S01]  /*16e60*/  FADD.FTZ R4, R206, R3 ;  /* 0x00000003ce047221 */ /* 0x000fe20000010000 */
[----:B------:R-:W-:Y:S04]  /*16e70*/  HMMA.16816.F32 R200, R200, R6, R28 ;  /* 0x00000006c8c8723c */ /* 0x000fe8000000181c */
[----:B------:R-:W-:Y:S02]  /*16e80*/  FADD.FTZ R3, R65, R2 ;  /* 0x0000000241037221 */ /* 0x000fe40000010000 */
[----:B------:R-:W-:Y:S02]  /*16e90*/  FADD.FTZ R2, R211, R8 ;  /* 0x00000008d3027221 */ /* 0x000fe40000010000 */
[----:B------:R-:W-:Y:S04]  /*16ea0*/  FADD.FTZ R5, R67, R5 ;  /* 0x0000000543057221 */ /* 0x000fe80000010000 */
[----:B------:R-:W-:Y:S02]  /*16eb0*/  FADD.FTZ R0, R207, R4 ;  /* 0x00000004cf007221 */ /* 0x000fe40000010000 */
[----:B------:R-:W-:Y:S01]  /*16ec0*/  FADD.FTZ R5, R171, R5 ;  /* 0x00000005ab057221 */ /* 0x000fe20000010000 */
[----:B------:R-:W-:Y:S01]  /*16ed0*/  MOV R171, R166 ;  /* 0x000000a600ab7202 */ /* 0x000fe20000000f00 */
        /* <DEDUP_REMOVED lines=12> */
.L_x_336:
[----:B------:R-:W2:Y:S01]  /*16fa0*/  LDL.LU R2, [R1+0x14] ;  /* 0x0000140001027983 */ /* 0x000ea20000300800 */
        /* <DEDUP_REMOVED lines=71> */
[----:B---3--:R-:W-:Y:S01]  /*17420*/  FMUL.FTZ R22, R0, R85 ;  /* 0x0000005500167220 */ /* 0x008fe20000410000 */
[----:B------:R-:W-:Y:S01]  /*17430*/  MOV R2, 0x3f800000 ;  /* 0x3f80000000027802 */ /* 0x000fe20000000f00 */
[----:B------:R-:W1:Y:S01]  /*17440*/  S2R R85, SR_TID.X ;  /* 0x0000000000557919 */ /* 0x000e620000002100 */
[----:B------:R-:W-:Y:S01]  /*17450*/  FSETP.NE.FTZ.AND P0, PT, R170, RZ, PT ;  /* 0x000000ffaa00720b */ /* 0x000fe20003f15000 */
[C---:B------:R-:W-:Y:S02]  /*17460*/  FMUL.FTZ R176, R0.reuse, R176 ;  /* 0x000000b000b07220 */ /* 0x040fe40000410000 */
[C---:B------:R-:W-:Y:S02]  /*17470*/  FMUL.FTZ R6, R0.reuse, R177 ;  /* 0x000000b100067220 */ /* 0x040fe40000410000 */
[C---:B------:R-:W-:Y:S02]  /*17480*/  FMUL.FTZ R184, R0.reuse, R184 ;  /* 0x000000b800b87220 */ /* 0x040fe40000410000 */
[----:B------:R-:W-:Y:S01]  /*17490*/  FMUL.FTZ R4, R0, R185 ;  /* 0x000000b900047220 */ /* 0x000fe20000410000 */
[----:B------:R-:W-:Y:S01]  /*174a0*/  F2FP.PACK_AB R6, R6, R176 ;  /* 0x000000b00606723e */ /* 0x000fe200000000ff */
[----:B------:R-:W2:Y:S01]  /*174b0*/  @P3 MUFU.RCP R2, R171 ;  /* 0x000000ab00023308 */ /* 0x000ea20000001000 */
        /* <DEDUP_REMOVED lines=43> */
[C---:B------:R-:W-:Y:S01]  /*17770*/  FMUL.FTZ R178, R3.reuse, R178 ;  /* 0x000000b203b27220 */ /* 0x040fe20000410000 */
[----:B------:R-:W-:Y:S01]  /*17780*/  F2FP.PACK_AB R32, R32, R156 ;  /* 0x0000009c2020723e */ /* 0x000fe200000000ff */
[----:B------:R-:W-:Y:S01]  /*17790*/  FMUL.FTZ R5, R3, R179 ;  /* 0x000000b303057220 */ /* 0x000fe20000410000 */
[-C--:B-----5:R-:W-:Y:S01]  /*177a0*/  LEA.HI R26, R87, R85.reuse, RZ, 0x2 ;  /* 0x00000055571a7211 */ /* 0x0a0fe200078f10ff */
[----:B------:R-:W1:Y:S01]  /*177b0*/  @P0 MUFU.RCP R0, R170 ;  /* 0x000000aa00000308 */ /* 0x000e620000001000 */
        /* <DEDUP_REMOVED lines=8> */
[C---:B------:R-:W-:Y:S01]  /*17840*/  FMUL.FTZ R82, R3.reuse, R82 ;  /* 0x0000005203527220 */ /* 0x040fe20000410000 */
[----:B------:R-:W-:Y:S01]  /*17850*/  F2FP.PACK_AB R28, R28, R200 ;  /* 0x000000c81c1c723e */ /* 0x000fe200000000ff */
[----:B------:R-:W-:Y:S01]  /*17860*/  FMUL.FTZ R14, R3, R83 ;  /* 0x00000053030e7220 */ /* 0x000fe20000410000 */
[----:B------:R-:W-:Y:S01]  /*17870*/  F2FP.PACK_AB R11, R11, R70 ;  /* 0x000000460b0b723e */ /* 0x000fe200000000ff */
[----:B------:R-:W-:-:S02]  /*17880*/  FMUL.FTZ R86, R3, R86 ;  /* 0x0000005603567220 */ /* 0x000fc40000410000 */
[C---:B------:R-:W-:Y:S01]  /*17890*/  FMUL.FTZ R98, R3.reuse, R98 ;  /* 0x0000006203627220 */ /* 0x040fe20000410000 */
[----:B------:R-:W-:Y:S01]  /*178a0*/  F2FP.PACK_AB R14, R14, R82 ;  /* 0x000000520e0e723e */ /* 0x000fe200000000ff */
        /* <DEDUP_REMOVED lines=83> */
[C---:B------:R-:W-:Y:S01]  /*17de0*/  FMUL.FTZ R8, R0.reuse, R174 ;  /* 0x000000ae00087220 */ /* 0x040fe20000410000 */
[----:B------:R-:W-:Y:S01]  /*17df0*/  LEA.HI R3, R3, R2, RZ, 0x3 ;  /* 0x0000000203037211 */ /* 0x000fe200078f18ff */
[----:B------:R-:W-:-:S02]  /*17e00*/  FMUL.FTZ R183, R0, R183 ;  /* 0x000000b700b77220 */ /* 0x000fc40000410000 */
[C---:B------:R-:W-:Y:S01]  /*17e10*/  FMUL.FTZ R13, R0.reuse, R182 ;  /* 0x000000b6000d7220 */ /* 0x040fe20000410000 */
[----:B------:R-:W-:Y:S01]  /*17e20*/  LOP3.LUT R3, R3, 0xfffffff8, RZ, 0xc0, !PT ;  /* 0xfffffff803037812 */ /* 0x000fe200078ec0ff */
[C---:B------:R-:W-:Y:S01]  /*17e30*/  FMUL.FTZ R75, R0.reuse, R75 ;  /* 0x0000004b004b7220 */ /* 0x040fe20000410000 */
[----:B------:R-:W-:Y:S01]  /*17e40*/  F2FP.PACK_AB R8, R175, R8 ;  /* 0x00000008af08723e */ /* 0x000fe200000000ff */
[----:B------:R-:W-:Y:S01]  /*17e50*/  FMUL.FTZ R17, R0, R74 ;  /* 0x0000004a00117220 */ /* 0x000fe20000410000 */
[----:B------:R-:W-:Y:S01]  /*17e60*/  IADD3 R3, R2, -R3, RZ ;  /* 0x8000000302037210 */ /* 0x000fe20007ffe0ff */
[C---:B------:R-:W-:Y:S01]  /*17e70*/  FMUL.FTZ R79, R0.reuse, R79 ;  /* 0x0000004f004f7220 */ /* 0x040fe20000410000 */
[----:B------:R-:W-:Y:S01]  /*17e80*/  F2FP.PACK_AB R13, R183, R13 ;  /* 0x0000000db70d723e */ /* 0x000fe200000000ff */
[C---:B------:R-:W-:Y:S01]  /*17e90*/  FMUL.FTZ R23, R0.reuse, R78 ;  /* 0x0000004e00177220 */ /* 0x040fe20000410000 */
        /* <DEDUP_REMOVED lines=38> */
[----:B------:R-:W-:Y:S02]  /*18100*/  F2FP.PACK_AB R29, R199, R29 ;  /* 0x0000001dc71d723e */ /* 0x000fe400000000ff */
        /* <DEDUP_REMOVED lines=19> */
[----:B------:R4:W-:Y:S04]  /*18240*/  STS [R0+0x2000], R9 ;  /* 0x0020000900007388 */ /* 0x0009e80000000800 */
[----:B------:R4:W-:Y:S01]  /*18250*/  STS [R0+0x2400], R8 ;  /* 0x0024000800007388 */ /* 0x0009e20000000800 */
[----:B-1----:R-:W-:-:S03]  /*18260*/  MOV R5, 0x40 ;  /* 0x0000004000057802 */ /* 0x002fc60000000f00 */
[----:B------:R-:W-:Y:S01]  /*18270*/  STS [R2+0x2000], R10 ;  /* 0x0020000a02007388 */ /* 0x000fe20000000800 */
[----:B------:R-:W-:-:S03]  /*18280*/  SEL R5, R5, 0xffffffc0, !P2 ;  /* 0xffffffc005057807 */ /* 0x000fc60005000000 */
[----:B------:R1:W-:Y:S01]  /*18290*/  STS [R2+0x2400], R13 ;  /* 0x0024000d02007388 */ /* 0x0003e20000000800 */
[C---:B--2---:R-:W-:Y:S02]  /*182a0*/  IADD3 R4, R0.reuse, R3, RZ ;  /* 0x0000000300047210 */ /* 0x044fe40007ffe0ff */
[-C--:B------:R-:W-:Y:S02]  /*182b0*/  IADD3 R3, R3, R2.reuse, RZ ;  /* 0x0000000203037210 */ /* 0x080fe40007ffe0ff */
[-C--:B---3--:R-:W-:Y:S01]  /*182c0*/  IADD3 R7, R0, R5.reuse, RZ ;  /* 0x0000000500077210 */ /* 0x088fe20007ffe0ff */
[----:B------:R2:W-:Y:S01]  /*182d0*/  STS [R4], R12 ;  /* 0x0000000c04007388 */ /* 0x0005e20000000800 */
[----:B------:R-:W-:Y:S02]  /*182e0*/  IADD3 R6, R4, R5, RZ ;  /* 0x0000000504067210 */ /* 0x000fe40007ffe0ff */
[----:B----4-:R-:W-:Y:S01]  /*182f0*/  MOV R9, 0x7f800000 ;  /* 0x7f80000000097802 */ /* 0x010fe20000000f00 */
[----:B------:R-:W-:Y:S01]  /*18300*/  STS [R4+0x400], R11 ;  /* 0x0004000b04007388 */ /* 0x000fe20000000800 */
[----:B------:R-:W-:-:S03]  /*18310*/  IADD3 R8, R5, R2, RZ ;  /* 0x0000000205087210 */ /* 0x000fc60007ffe0ff */
[----:B------:R-:W-:Y:S01]  /*18320*/  STS [R3], R15 ;  /* 0x0000000f03007388 */ /* 0x000fe20000000800 */
[----:B------:R-:W-:-:S03]  /*18330*/  IADD3 R5, R3, R5, RZ ;  /* 0x0000000503057210 */ /* 0x000fc60007ffe0ff */
[----:B------:R3:W-:Y:S04]  /*18340*/  STS [R3+0x400], R14 ;  /* 0x0004000e03007388 */ /* 0x0007e80000000800 */
[----:B------:R-:W-:Y:S01]  /*18350*/  STS [R4+0x2000], R16 ;  /* 0x0020001004007388 */ /* 0x000fe20000000800 */
[----:B-1----:R-:W-:-:S03]  /*18360*/  MOV R13, 0x7f800000 ;  /* 0x7f800000000d7802 */ /* 0x002fc60000000f00 */
[----:B------:R-:W-:Y:S04]  /*18370*/  STS [R4+0x2400], R17 ;  /* 0x0024001104007388 */ /* 0x000fe80000000800 */
[----:B------:R-:W-:Y:S01]  /*18380*/  STS [R3+0x2000], R24 ;  /* 0x0020001803007388 */ /* 0x000fe20000000800 */
[----:B--2---:R-:W-:-:S03]  /*18390*/  MOV R12, 0x7f800000 ;  /* 0x7f800000000c7802 */ /* 0x004fc60000000f00 */
[----:B------:R-:W-:Y:S04]  /*183a0*/  STS [R3+0x2400], R23 ;  /* 0x0024001703007388 */ /* 0x000fe80000000800 */
[----:B------:R-:W-:Y:S04]  /*183b0*/  STS [R7], R22 ;  /* 0x0000001607007388 */ /* 0x000fe80000000800 */
[----:B------:R-:W-:Y:S01]  /*183c0*/  STS [R7+0x400], R21 ;  /* 0x0004001507007388 */ /* 0x000fe20000000800 */
[----:B---3--:R-:W-:-:S03]  /*183d0*/  MOV R14, 0x7f800000 ;  /* 0x7f800000000e7802 */ /* 0x008fc60000000f00 */
        /* <DEDUP_REMOVED lines=35> */
[----:B------:R3:W-:Y:S04]  /*18610*/  STS [R7+0x4000], R40 ;  /* 0x0040002807007388 */ /* 0x0007e80000000800 */
[----:B------:R3:W-:Y:S01]  /*18620*/  STS [R7+0x4400], R39 ;  /* 0x0044002707007388 */ /* 0x0007e20000000800 */
[----:B--2---:R-:W-:-:S03]  /*18630*/  @P3 FMUL.FTZ R2, R2, 0.69314718246459960938 ;  /* 0x3f31721802023820 */ /* 0x004fc60000410000 */
[----:B------:R2:W-:Y:S01]  /*18640*/  STS [R8+0x4000], R36 ;  /* 0x0040002408007388 */ /* 0x0005e20000000800 */
[----:B------:R-:W-:-:S03]  /*18650*/  @P3 FFMA.FTZ R9, R166, c[0x0][0x238], R2 ;  /* 0x00008e00a6093a23 */ /* 0x000fc60000010002 */
[----:B------:R2:W-:Y:S01]  /*18660*/  STS [R8+0x4400], R35 ;  /* 0x0044002308007388 */ /* 0x0005e20000000800 */
[----:B-1----:R-:W1:Y:S01]  /*18670*/  @P5 MUFU.LG2 R4, R169 ;  /* 0x000000a900045308 */ /* 0x002e620000000c00 */
[----:B----4-:R-:W-:Y:S02]  /*18680*/  @P0 FMUL.FTZ R0, R0, 0.69314718246459960938 ;  /* 0x3f31721800000820 */ /* 0x010fe40000410000 */
[----:B------:R2:W-:Y:S02]  /*18690*/  STS [R7+0x6000], R38 ;  /* 0x0060002607007388 */ /* 0x0005e40000000800 */
[----:B------:R-:W-:Y:S02]  /*186a0*/  @P0 FFMA.FTZ R12, R165, c[0x0][0x238], R0 ;  /* 0x00008e00a50c0a23 */ /* 0x000fe40000010000 */
[----:B------:R2:W-:Y:S01]  /*186b0*/  STS [R7+0x6400], R37 ;  /* 0x0064002507007388 */ /* 0x0005e20000000800 */
[----:B---3--:R-:W3:Y:S03]  /*186c0*/  @P4 MUFU.LG2 R3, R164 ;  /* 0x000000a400034308 */ /* 0x008ee60000000c00 */
[----:B------:R2:W-:Y:S04]  /*186d0*/  STS [R8+0x6000], R34 ;  /* 0x0060002208007388 */ /* 0x0005e80000000800 */
[----:B------:R2:W-:Y:S01]  /*186e0*/  STS [R8+0x6400], R33 ;  /* 0x0064002108007388 */ /* 0x0005e20000000800 */
[----:B-1----:R-:W-:-:S03]  /*186f0*/  @P5 FMUL.FTZ R4, R4, 0.69314718246459960938 ;  /* 0x3f31721804045820 */ /* 0x002fc60000410000 */
[----:B------:R2:W-:Y:S01]  /*18700*/  STS [R6+0x4000], R32 ;  /* 0x0040002006007388 */ /* 0x0005e20000000800 */
[----:B------:R-:W-:-:S03]  /*18710*/  @P5 FFMA.FTZ R13, R168, c[0x0][0x238], R4 ;  /* 0x00008e00a80d5a23 */ /* 0x000fc60000010004 */
[----:B------:R2:W-:Y:S01]  /*18720*/  STS [R6+0x4400], R31 ;  /* 0x0044001f06007388 */ /* 0x0005e20000000800 */
[----:B---3--:R-:W-:-:S03]  /*18730*/  @P4 FMUL.FTZ R3, R3, 0.69314718246459960938 ;  /* 0x3f31721803034820 */ /* 0x008fc60000410000 */
[----:B------:R2:W-:Y:S01]  /*18740*/  STS [R5+0x4000], R28 ;  /* 0x0040001c05007388 */ /* 0x0005e20000000800 */
[----:B------:R-:W-:-:S03]  /*18750*/  @P4 FFMA.FTZ R14, R167, c[0x0][0x238], R3 ;  /* 0x00008e00a70e4a23 */ /* 0x000fc60000010003 */
[----:B------:R2:W-:Y:S04]  /*18760*/  STS [R5+0x4400], R27 ;  /* 0x0044001b05007388 */ /* 0x0005e80000000800 */
[----:B------:R2:W-:Y:S04]  /*18770*/  STS [R6+0x6000], R30 ;  /* 0x0060001e06007388 */ /* 0x0005e80000000800 */
[----:B------:R2:W-:Y:S04]  /*18780*/  STS [R6+0x6400], R29 ;  /* 0x0064001d06007388 */ /* 0x0005e80000000800 */
[----:B------:R2:W-:Y:S04]  /*18790*/  STS [R5+0x6000], R26 ;  /* 0x0060001a05007388 */ /* 0x0005e80000000800 */
[----:B------:R2:W-:Y:S04]  /*187a0*/  STS [R5+0x6400], R68 ;  /* 0x0064004405007388 */ /* 0x0005e80000000800 */
[----:B------:R-:W-:Y:S06]  /*187b0*/  BAR.SYNC.DEFER_BLOCKING 0x0 ;  /* 0x0000000000007b1d */ /* 0x000fec0000010000 */
[----:B------:R2:W1:Y:S04]  /*187c0*/  LDS.128 R20, [R244] ;  /* 0x00000000f4147984 */ /* 0x0004680000000c00 */
        /* <DEDUP_REMOVED lines=16> */
[----:B---34-:R-:W3:Y:S01]  /*188d0*/  S2R R3, SR_TID.X ;  /* 0x0000000000037919 */ /* 0x018ee20000002100 */
[----:B------:R-:W-:-:S04]  /*188e0*/  SHF.R.S32.HI R2, RZ, 0x1f, R41 ;  /* 0x0000001fff027819 */ /* 0x000fc80000011429 */
[----:B------:R-:W-:-:S04]  /*188f0*/  LEA.HI R2, R2, R41, RZ, 0x2 ;  /* 0x0000002902027211 */ /* 0x000fc800078f10ff */
[----:B------:R-:W-:-:S05]  /*18900*/  LOP3.LUT R2, R2, 0xffffffc, RZ, 0xc0, !PT ;  /* 0x0ffffffc02027812 */ /* 0x000fca00078ec0ff */
[----:B------:R-:W-:Y:S01]  /*18910*/  IMAD.IADD R2, R41, 0x1, -R2 ;  /* 0x0000000129027824 */ /* 0x000fe200078e0a02 */
[----:B---3--:R-:W-:-:S04]  /*18920*/  SHF.R.S32.HI R0, RZ, 0x1f, R3 ;  /* 0x0000001fff007819 */ /* 0x008fc80000011403 */
[----:B------:R-:W-:-:S04]  /*18930*/  LEA.HI R0, R0, R3, RZ, 0x5 ;  /* 0x0000000300007211 */ /* 0x000fc800078f28ff */
[----:B------:R-:W-:-:S05]  /*18940*/  LOP3.LUT R0, R0, 0xffffffe0, RZ, 0xc0, !PT ;  /* 0xffffffe000007812 */ /* 0x000fca00078ec0ff */
[----:B------:R-:W-:-:S05]  /*18950*/  IMAD.IADD R0, R3, 0x1, -R0 ;  /* 0x0000000103007824 */ /* 0x000fca00078e0a00 */
[----:B------:R-:W-:-:S04]  /*18960*/  SHF.R.S32.HI R3, RZ, 0x1f, R0 ;  /* 0x0000001fff037819 */ /* 0x000fc80000011400 */
[----:B------:R-:W-:-:S04]  /*18970*/  LEA.HI R0, R3, R0, RZ, 0x2 ;  /* 0x0000000003007211 */ /* 0x000fc800078f10ff */
[----:B------:R-:W-:-:S05]  /*18980*/  SHF.R.S32.HI R0, RZ, 0x2, R0 ;  /* 0x00000002ff007819 */ /* 0x000fca0000011400 */
[----:B------:R-:W-:-:S05]  /*18990*/  IMAD R0, R2, 0x10, R0 ;  /* 0x0000001002007824 */ /* 0x000fca00078e0200 */
[C---:B------:R-:W-:Y:S02]  /*189a0*/  ISETP.GE.AND P6, PT, R0.reuse, UR17, PT ;  /* 0x0000001100007c0c */ /* 0x040fe4000bfc6270 */
[C---:B------:R-:W-:Y:S02]  /*189b0*/  IADD3 R2, R0.reuse, 0x8, RZ ;  /* 0x0000000800027810 */ /* 0x040fe40007ffe0ff */
[----:B--2---:R-:W-:Y:S02]  /*189c0*/  IADD3 R5, R0, 0x40, RZ ;  /* 0x0000004000057810 */ /* 0x004fe40007ffe0ff */
        /* <DEDUP_REMOVED lines=28> */
.L_x_341:
[----:B---34-:R-:W-:Y:S05]  /*18b90*/  BSYNC B0 ;  /* 0x0000000000007941 */ /* 0x018fea0003800000 */
.L_x_340:
[----:B------:R-:W3:Y:S04]  /*18ba0*/  LDL.64 R42, [R1+0x30] ;  /* 0x00003000012a7983 */ /* 0x000ee80000100a00 */
[----:B------:R4:W5:Y:S01]  /*18bb0*/  LDL R40, [R1+0x24] ;  /* 0x0000240001287983 */ /* 0x0009620000100800 */
[----:B--2---:R-:W-:Y:S01]  /*18bc0*/  LEA.HI R14, R87, R85, RZ, 0x3 ;  /* 0x00000055570e7211 */ /* 0x004fe200078f18ff */
[----:B------:R-:W-:Y:S01]  /*18bd0*/  UIMAD UR9, UR9, -0x80, UR13 ;  /* 0xffffff80090978a4 */ /* 0x000fe2000f8e020d */
[----:B------:R-:W-:Y:S01]  /*18be0*/  BSSY B0, `(.L_x_342) ;  /* 0x0000020000007945 */ /* 0x000fe20003800000 */
[----:B------:R-:W2:Y:S01]  /*18bf0*/  S2R R0, SR_TID.X ;  /* 0x0000000000007919 */ /* 0x000ea20000002100 */
[----:B------:R-:W-:Y:S01]  /*18c00*/  SHF.R.S32.HI R5, RZ, 0x3, R14 ;  /* 0x00000003ff057819 */ /* 0x000fe2000001140e */
[----:B------:R-:W-:-:S02]  /*18c10*/  USHF.R.S32.HI UR6, URZ, 0x1f, UR12 ;  /* 0x0000001f3f067899 */ /* 0x000fc4000801140c */
[----:B------:R-:W1:Y:S01]  /*18c20*/  S2R R10, SR_CTAID.Z ;  /* 0x00000000000a7919 */ /* 0x000e620000002700 */
[----:B------:R-:W-:Y:S02]  /*18c30*/  ULDC.64 UR4, c[0x0][0x1f0] ;  /* 0x00007c0000047ab9 */ /* 0x000fe40000000a00 */
[----:B------:R-:W-:-:S04]  /*18c40*/  UIMAD UR4, UR6, UR4, URZ ;  /* 0x00000004060472a4 */ /* 0x000fc8000f8e023f */
[----:B------:R-:W-:Y:S01]  /*18c50*/  UIMAD UR4, UR12, UR5, UR4 ;  /* 0x000000050c0472a4 */ /* 0x000fe2000f8e0204 */
[----:B--2---:R-:W-:-:S04]  /*18c60*/  SHF.R.S32.HI R4, RZ, 0x1f, R0 ;  /* 0x0000001fff047819 */ /* 0x004fc80000011400 */
[----:B------:R-:W-:-:S04]  /*18c70*/  LEA.HI R4, R4, R0, RZ, 0x3 ;  /* 0x0000000004047211 */ /* 0x000fc800078f18ff */
[----:B------:R-:W-:-:S04]  /*18c80*/  SHF.R.S32.HI R12, RZ, 0x3, R4 ;  /* 0x00000003ff0c7819 */ /* 0x000fc80000011404 */
[----:B------:R-:W-:Y:S02]  /*18c90*/  SHF.R.S32.HI R13, RZ, 0x1f, R12 ;  /* 0x0000001fff0d7819 */ /* 0x000fe4000001140c */
[----:B---3--:R-:W-:Y:S02]  /*18ca0*/  SHF.R.S32.HI R0, RZ, 0x1f, R42 ;  /* 0x0000001fff007819 */ /* 0x008fe4000001142a */
[----:B------:R-:W-:-:S04]  /*18cb0*/  IADD3 R2, P0, R42, UR20, RZ ;  /* 0x000000142a027c10 */ /* 0x000fc8000ff1e0ff */
[----:B------:R-:W-:Y:S01]  /*18cc0*/  IADD3.X R3, R0, UR7, RZ, P0, !PT ;  /* 0x0000000700037c10 */ /* 0x000fe200087fe4ff */
[----:B------:R-:W-:Y:S01]  /*18cd0*/  IMAD.U32 R0, RZ, RZ, UR11 ;  /* 0x0000000bff007e24 */ /* 0x000fe2000f8e00ff */
[----:B------:R-:W-:-:S03]  /*18ce0*/  ISETP.GE.AND P0, PT, R5, UR9, PT ;  /* 0x0000000905007c0c */ /* 0x000fc6000bf06270 */
[----:B-1----:R-:W-:-:S04]  /*18cf0*/  IMAD.WIDE.U32 R10, R10, c[0x0][0x1f0], R2 ;  /* 0x00007c000a0a7a25 */ /* 0x002fc800078e0002 */
[----:B------:R-:W-:Y:S01]  /*18d00*/  IMAD.WIDE R6, R0, 0x80, R12 ;  /* 0x0000008000067825 */ /* 0x000fe200078e020c */
[----:B------:R-:W-:-:S05]  /*18d10*/  IADD3 R9, R11, UR4, RZ ;  /* 0x000000040b097c10 */ /* 0x000fca000fffe0ff */
[----:B------:R-:W-:Y:S05]  /*18d20*/  @P0 BRA `(.L_x_343) ;  /* 0x000000b000000947 */ /* 0x000fea0003800000 */
[----:B----4-:R-:W-:Y:S01]  /*18d30*/  IMAD R0, R7, c[0x0][0x1e8], RZ ;  /* 0x00007a0007007a24 */ /* 0x010fe200078e02ff */
        /* <DEDUP_REMOVED lines=10> */
.L_x_343:
[----:B----4-:R-:W-:Y:S05]  /*18de0*/  BSYNC B0 ;  /* 0x0000000000007941 */ /* 0x010fea0003800000 */
.L_x_342:
        /* <DEDUP_REMOVED lines=18> */
.L_x_345:
[----:B------:R-:W-:Y:S05]  /*18f10*/  BSYNC B0 ;  /* 0x0000000000007941 */ /* 0x000fea0003800000 */
.L_x_344:
        /* <DEDUP_REMOVED lines=18> */
.L_x_347:
[----:B------:R-:W-:Y:S05]  /*19040*/  BSYNC B0 ;  /* 0x0000000000007941 */ /* 0x000fea0003800000 */
.L_x_346:
        /* <DEDUP_REMOVED lines=18> */
.L_x_349:
[----:B------:R-:W-:Y:S05]  /*19170*/  BSYNC B0 ;  /* 0x0000000000007941 */ /* 0x000fea0003800000 */
.L_x_348:
        /* <DEDUP_REMOVED lines=18> */
.L_x_351:
[----:B------:R-:W-:Y:S05]  /*192a0*/  BSYNC B0 ;  /* 0x0000000000007941 */ /* 0x000fea0003800000 */
.L_x_350:
        /* <DEDUP_REMOVED lines=18> */
.L_x_353:
[----:B------:R-:W-:Y:S05]  /*193d0*/  BSYNC B0 ;  /* 0x0000000000007941 */ /* 0x000fea0003800000 */
.L_x_352:
        /* <DEDUP_REMOVED lines=18> */
.L_x_355:
[----:B------:R-:W-:Y:S05]  /*19500*/  BSYNC B0 ;  /* 0x0000000000007941 */ /* 0x000fea0003800000 */
.L_x_354:
        /* <DEDUP_REMOVED lines=19> */
.L_x_290:
        /* <DEDUP_REMOVED lines=74> */
.L_x_357:
[----:B------:R-:W-:Y:S05]  /*19ae0*/  BSYNC B0 ;  /* 0x0000000000007941 */ /* 0x000fea0003800000 */
.L_x_356:
        /* <DEDUP_REMOVED lines=18> */
.L_x_359:
[----:B------:R-:W-:Y:S05]  /*19c10*/  BSYNC B0 ;  /* 0x0000000000007941 */ /* 0x000fea0003800000 */
.L_x_358:
        /* <DEDUP_REMOVED lines=18> */
.L_x_361:
[----:B------:R-:W-:Y:S05]  /*19d40*/  BSYNC B0 ;  /* 0x0000000000007941 */ /* 0x000fea0003800000 */
.L_x_360:
        /* <DEDUP_REMOVED lines=18> */
.L_x_363:
[----:B------:R-:W-:Y:S05]  /*19e70*/  BSYNC B0 ;  /* 0x0000000000007941 */ /* 0x000fea0003800000 */
.L_x_362:
        /* <DEDUP_REMOVED lines=18> */
.L_x_365:
[----:B------:R-:W-:Y:S05]  /*19fa0*/  BSYNC B0 ;  /* 0x0000000000007941 */ /* 0x000fea0003800000 */
.L_x_364:
        /* <DEDUP_REMOVED lines=18> */
.L_x_367:
[----:B------:R-:W-:Y:S05]  /*1a0d0*/  BSYNC B0 ;  /* 0x0000000000007941 */ /* 0x000fea0003800000 */
.L_x_366:
        /* <DEDUP_REMOVED lines=18> */
.L_x_369:
[----:B------:R-:W-:Y:S05]  /*1a200*/  BSYNC B0 ;  /* 0x0000000000007941 */ /* 0x000fea0003800000 */
.L_x_368:
        /* <DEDUP_REMOVED lines=18> */
.L_x_371:
[----:B------:R-:W-:Y:S05]  /*1a330*/  BSYNC B0 ;  /* 0x0000000000007941 */ /* 0x000fea0003800000 */
.L_x_370:
        /* <DEDUP_REMOVED lines=67> */
.L_x_372:
        /* <DEDUP_REMOVED lines=9> */
.L_x_1398:


//--------------------- .text._ZN5flash16flash_fwd_kernelI23Flash_fwd_kernel_traitsILi128ELi128ELi64ELi4ELb0ELb0EN7cutlass6half_tE19Flash_kernel_traitsILi128ELi128ELi64ELi4ES3_EELb0ELb1ELb0ELb1ELb0ELb0ELb1ELb0EEEvNS_16Flash_fwd_paramsE --------------------------
	.section	.text._ZN5flash16flash_fwd_kernelI23Flash_fwd_kernel_traitsILi128ELi128ELi64ELi4ELb0ELb0EN7cutlass6half_tE19Flash_kernel_traitsILi128ELi128ELi64ELi4ES3_EELb0ELb1ELb0ELb1ELb0ELb0ELb1ELb0EEEvNS_16Flash_fwd_paramsE,"ax",@progbits
	.sectioninfo	@"SHI_REGISTERS=255"
	.align	128
        .global         _ZN5flash16flash_fwd_kernelI23Flash_fwd_kernel_traitsILi128ELi128ELi64ELi4ELb0ELb0EN7cutlass6half_tE19Flash_kernel_traitsILi128ELi128ELi64ELi4ES3_EELb0ELb1ELb0ELb1ELb0ELb0ELb1ELb0EEEvNS_16Flash_fwd_paramsE
        .type           _ZN5flash16flash_fwd_kernelI23Flash_fwd_kernel_traitsILi128ELi128ELi64ELi4ELb0ELb0EN7cutlass6half_tE19Flash_kernel_traitsILi128ELi128ELi64ELi4ES3_EELb0ELb1ELb0ELb1ELb0ELb0ELb1ELb0EEEvNS_16Flash_fwd_paramsE,@function
        .size           _ZN5flash16flash_fwd_kernelI23Flash_fwd_kernel_traitsILi128ELi128ELi64ELi4ELb0ELb0EN7cutlass6half_tE19Flash_kernel_traitsILi128ELi128ELi64ELi4ES3_EELb0ELb1ELb0ELb1ELb0ELb0ELb1ELb0EEEvNS_16Flash_fwd_paramsE,(.L_x_1399 - _ZN5flash16flash_fwd_kernelI23Flash_fwd_kernel_traitsILi128ELi128ELi64ELi4ELb0ELb0EN7cutlass6half_tE19Flash_kernel_traitsILi128ELi128ELi64ELi4ES3_EELb0ELb1ELb0ELb1ELb0ELb0ELb1ELb0EEEvNS_16Flash_fwd_paramsE)
        .other          _ZN5flash16flash_fwd_kernelI23Flash_fwd_kernel_traitsILi128ELi128ELi64ELi4ELb0ELb0EN7cutlass6half_tE19Flash_kernel_traitsILi128ELi128ELi64ELi4ES3_EELb0ELb1ELb0ELb1ELb0ELb0ELb1ELb0EEEvNS_16Flash_fwd_paramsE,@"STO_CUDA_ENTRY STV_DEFAULT"
_ZN5flash16flash_fwd_kernelI23Flash_fwd_kernel_traitsILi128ELi128ELi64ELi4ELb0ELb0EN7cutlass6half_tE19Flash_kernel_traitsILi128ELi128ELi64ELi4ES3_EELb0ELb1ELb0ELb1ELb0ELb0ELb1ELb0EEEvNS_16Flash_fwd_paramsE:
.text._ZN5flash16flash_fwd_kernelI23Flash_fwd_kernel_traitsILi128ELi128ELi64ELi4ELb0ELb0EN7cutlass6half_tE19Flash_kernel_traitsILi128ELi128ELi64ELi4ES3_EELb0ELb1ELb0ELb1ELb0ELb0ELb1ELb0EEEvNS_16Flash_fwd_paramsE:
        /* <DEDUP_REMOVED lines=56> */
.L_x_373:
[----:B-1----:R-:W-:Y:S02]  /*0380*/  ULDC UR6, c[0x0][0x218] ;  /* 0x0000860000067ab9 */ /* 0x002fe40000000800 */
.L_x_374:
        /* <DEDUP_REMOVED lines=69> */
.L_x_376:
        /* <DEDUP_REMOVED lines=44> */
.L_x_377:
        /* <DEDUP_REMOVED lines=95> */
.L_x_379:
[----:B------:R-:W-:Y:S05]  /*1090*/  BSYNC B0 ;  /* 0x0000000000007941 */ /* 0x000fea0003800000 */
.L_x_378:
        /* <DEDUP_REMOVED lines=29> */
.L_x_381:
[----:B------:R-:W-:Y:S05]  /*1270*/  BSYNC B0 ;  /* 0x0000000000007941 */ /* 0x000fea0003800000 */
.L_x_380:
        /* <DEDUP_REMOVED lines=29> */
.L_x_383:
[----:B------:R-:W-:Y:S05]  /*1450*/  BSYNC B0 ;  /* 0x0000000000007941 */ /* 0x000fea0003800000 */
.L_x_382:
        /* <DEDUP_REMOVED lines=29> */
.L_x_385:
[----:B------:R-:W-:Y:S05]  /*1630*/  BSYNC B0 ;  /* 0x0000000000007941 */ /* 0x000fea0003800000 */
.L_x_384:
        /* <DEDUP_REMOVED lines=29> */
.L_x_387:
[----:B------:R-:W-:Y:S05]  /*1810*/  BSYNC B0 ;  /* 0x0000000000007941 */ /* 0x000fea0003800000 */
.L_x_386:
        /* <DEDUP_REMOVED lines=29> */
.L_x_389:
[----:B------:R-:W-:Y:S05]  /*19f0*/  BSYNC B0 ;  /* 0x0000000000007941 */ /* 0x000fea0003800000 */
.L_x_388:
        /* <DEDUP_REMOVED lines=29> */
.L_x_391:
[----:B------:R-:W-:Y:S05]  /*1bd0*/  BSYNC B0 ;  /* 0x0000000000007941 */ /* 0x000fea0003800000 */
.L_x_390:
        /* <DEDUP_REMOVED lines=32> */
.L_x_393:
[----:B------:R-:W-:Y:S05]  /*1de0*/  BSYNC B0 ;  /* 0x0000000000007941 */ /* 0x000fea0003800000 */
.L_x_392:
        /* <DEDUP_REMOVED lines=32> */
.L_x_395:
[----:B------:R-:W-:Y:S05]  /*1ff0*/  BSYNC B0 ;  /* 0x0000000000007941 */ /* 0x000fea0003800000 */
.L_x_394:
        /* <DEDUP_REMOVED lines=25> */
.L_x_397:
[----:B------:R-:W-:Y:S05]  /*2190*/  BSYNC B0 ;  /* 0x0000000000007941 */ /* 0x000fea0003800000 */
.L_x_396:
        /* <DEDUP_REMOVED lines=24> */
.L_x_399:
[----:B------:R-:W-:Y:S05]  /*2320*/  BSYNC B0 ;  /* 0x0000000000007941 */ /* 0x000fea0003800000 */
.L_x_398:
        /* <DEDUP_REMOVED lines=26> */
.L_x_401:
[----:B------:R-:W-:Y:S05]  /*24d0*/  BSYNC B0 ;  /* 0x0000000000007941 */ /* 0x000fea0003800000 */
.L_x_400:
        /* <DEDUP_REMOVED lines=93> */
.L_x_403:
[----:B--2---:R-:W-:Y:S05]  /*2ab0*/  BSYNC B0 ;  /* 0x0000000000007941 */ /* 0x004fea0003800000 */
.L_x_402:
        /* <DEDUP_REMOVED lines=27> */
.L_x_405:
[----:B------:R-:W-:Y:S05]  /*2c70*/  BSYNC B0 ;  /* 0x0000000000007941 */ /* 0x000fea0003800000 */
.L_x_404:
        /* <DEDUP_REMOVED lines=26> */
.L_x_407:
[----:B------:R-:W-:Y:S05]  /*2e20*/  BSYNC B0 ;  /* 0x0000000000007941 */ /* 0x000fea0003800000 */
.L_x_406:
        /* <DEDUP_REMOVED lines=31> */
.L_x_409:
[----:B------:R-:W-:Y:S05]  /*3020*/  BSYNC B0 ;  /* 0x0000000000007941 */ /* 0x000fea0003800000 */
.L_x_408:
        /* <DEDUP_REMOVED lines=20> */
[----:B------:R-:W4:Y:S01]  /*3170*/  LDSM.16.M88.4 R16, [R244] ;  /* 0x00000000f410783b */ /* 0x000f220000000200 */
[----:B------:R-:W-:Y:S03]  /*3180*/  I2F R170, R2 ;  /* 0x0000000200aa7306 */ /* 0x000fe60000201400 */
[----:B------:R-:W-:Y:S04]  /*3190*/  LDSM.16.M88.4 R24, [R6+0x9800] ;  /* 0x009800000618783b */ /* 0x000fe80000000200 */
[----:B------:R-:W-:Y:S04]  /*31a0*/  LDSM.16.M88.4 R28, [R6+0x9000] ;  /* 0x00900000061c783b */ /* 0x000fe80000000200 */
[----:B------:R-:W-:Y:S04]  /*31b0*/  LDSM.16.M88.4 R36, [R6+0x8000] ;  /* 0x008000000624783b */ /* 0x000fe80000000200 */
[----:B------:R-:W-:Y:S04]  /*31c0*/  LDSM.16.M88.4 R32, [R6+0x8800] ;  /* 0x008800000620783b */ /* 0x000fe80000000200 */
[----:B------:R-:W-:Y:S01]  /*31d0*/  LDSM.16.M88.4 R84, [R242+0x8000] ;  /* 0x00800000f254783b */ /* 0x000fe20000000200 */
[C---:B-1----:R-:W-:Y:S03]  /*31e0*/  HMMA.16816.F32 R104, R8.reuse, R12, RZ ;  /* 0x0000000c0868723c */ /* 0x042fe600000018ff */
[----:B------:R-:W-:Y:S05]  /*31f0*/  LDSM.16.M88.4 R68, [R242+0x8800] ;  /* 0x00880000f244783b */ /* 0x000fea0000000200 */
[C---:B------:R-:W-:Y:S08]  /*3200*/  HMMA.16816.F32 R100, R8.reuse, R14, RZ ;  /* 0x0000000e0864723c */ /* 0x040ff000000018ff */
        /* <DEDUP_REMOVED lines=11> */
[C---:B------:R-:W-:Y:S08]  /*32c0*/  HMMA.16816.F32 R48, R16.reuse, R42, RZ ;  /* 0x0000002a1030723c */ /* 0x040ff000000018ff */
[C---:B------:R-:W-:Y:S08]  /*32d0*/  HMMA.16816.F32 R60, R16.reuse, R20, RZ ;  /* 0x00000014103c723c */ /* 0x040ff000000018ff */
[C---:B------:R-:W-:Y:S01]  /*32e0*/  HMMA.16816.F32 R56, R16.reuse, R22, RZ ;  /* 0x000000161038723c */ /* 0x040fe200000018ff */
[----:B------:R-:W3:Y:S07]  /*32f0*/  LDSM.16.M88.4 R20, [R247+0x2000] ;  /* 0x00200000f714783b */ /* 0x000eee0000000200 */
[C---:B------:R-:W-:Y:S08]  /*3300*/  HMMA.16816.F32 R40, R16.reuse, R44, RZ ;  /* 0x0000002c1028723c */ /* 0x040ff000000018ff */
[----:B------:R-:W-:Y:S01]  /*3310*/  HMMA.16816.F32 R16, R16, R46, RZ ;  /* 0x0000002e1010723c */ /* 0x000fe200000018ff */
[----:B------:R-:W-:Y:S07]  /*3320*/  LDSM.16.M88.4 R44, [R241+0x800] ;  /* 0x00080000f12c783b */ /* 0x000fee0000000200 */
[C---:B-1----:R-:W-:Y:S08]  /*3330*/  HMMA.16816.F32 R136, R8.reuse, R24, R72 ;  /* 0x000000180888723c */ /* 0x042ff00000001848 */
[C---:B------:R-:W-:Y:S08]  /*3340*/  HMMA.16816.F32 R116, R8.reuse, R26, R64 ;  /* 0x0000001a0874723c */ /* 0x040ff00000001840 */
[C---:B------:R-:W-:Y:S08]  /*3350*/  HMMA.16816.F32 R140, R8.reuse, R28, R80 ;  /* 0x0000001c088c723c */ /* 0x040ff00000001850 */
[----:B------:R-:W-:Y:S08]  /*3360*/  HMMA.16816.F32 R132, R8, R30, R76 ;  /* 0x0000001e0884723c */ /* 0x000ff0000000184c */
[C---:B--2---:R-:W-:Y:S08]  /*3370*/  HMMA.16816.F32 R124, R12.reuse, R28, R52 ;  /* 0x0000001c0c7c723c */ /* 0x044ff00000001834 */
[C---:B------:R-:W-:Y:S01]  /*3380*/  HMMA.16816.F32 R128, R12.reuse, R24, R40 ;  /* 0x000000180c80723c */ /* 0x040fe20000001828 */
[----:B------:R-:W-:Y:S07]  /*3390*/  LDSM.16.M88.4 R40, [R241+0x1000] ;  /* 0x00100000f128783b */ /* 0x000fee0000000200 */
[C---:B------:R-:W-:Y:S01]  /*33a0*/  HMMA.16816.F32 R72, R12.reuse, R30, R48 ;  /* 0x0000001e0c48723c */ /* 0x040fe20000001830 */
[----:B------:R-:W1:Y:S04]  /*33b0*/  LDSM.16.M88.4 R28, [R242+0x9000] ;  /* 0x00900000f21c783b */ /* 0x000e680000000200 */
[----:B------:R-:W-:Y:S03]  /*33c0*/  LDSM.16.M88.4 R48, [R241] ;  /* 0x00000000f130783b */ /* 0x000fe60000000200 */
[----:B------:R-:W-:Y:S01]  /*33d0*/  HMMA.16816.F32 R64, R12, R26, R16 ;  /* 0x0000001a0c40723c */ /* 0x000fe20000001810 */
[----:B------:R-:W2:Y:S04]  /*33e0*/  LDSM.16.M88.4 R24, [R242+0x9800] ;  /* 0x00980000f218783b */ /* 0x000ea80000000200 */
[----:B------:R-:W4:Y:S03]  /*33f0*/  LDSM.16.M88.4 R16, [R247] ;  /* 0x00000000f710783b */ /* 0x000f260000000200 */
[C---:B------:R-:W-:Y:S08]  /*3400*/  HMMA.16816.F32 R104, R8.reuse, R36, R104 ;  /* 0x000000240868723c */ /* 0x040ff00000001868 */
[C---:B------:R-:W-:Y:S08]  /*3410*/  HMMA.16816.F32 R92, R8.reuse, R32, R92 ;  /* 0x00000020085c723c */ /* 0x040ff0000000185c */
[C---:B------:R-:W-:Y:S08]  /*3420*/  HMMA.16816.F32 R100, R8.reuse, R38, R100 ;  /* 0x000000260864723c */ /* 0x040ff00000001864 */
[----:B------:R-:W-:Y:S01]  /*3430*/  HMMA.16816.F32 R88, R8, R34, R88 ;  /* 0x000000220858723c */ /* 0x000fe20000001858 */
[----:B------:R-:W5:Y:S07]  /*3440*/  LDSM.16.M88.4 R8, [R246+0x2000] ;  /* 0x00200000f608783b */ /* 0x000f6e0000000200 */
[C---:B------:R-:W-:Y:S08]  /*3450*/  HMMA.16816.F32 R112, R12.reuse, R36, R108 ;  /* 0x000000240c70723c */ /* 0x040ff0000000186c */
[C---:B------:R-:W-:Y:S08]  /*3460*/  HMMA.16816.F32 R80, R12.reuse, R38, R96 ;  /* 0x000000260c50723c */ /* 0x040ff00000001860 */
[C---:B------:R-:W-:Y:S08]  /*3470*/  HMMA.16816.F32 R76, R12.reuse, R34, R56 ;  /* 0x000000220c4c723c */ /* 0x040ff00000001838 */
[----:B------:R-:W-:Y:S01]  /*3480*/  HMMA.16816.F32 R120, R12, R32, R60 ;  /* 0x000000200c78723c */ /* 0x000fe2000000183c */
[----:B------:R-:W2:Y:S04]  /*3490*/  LDSM.16.M88.4 R60, [R241+0x1800] ;  /* 0x00180000f13c783b */ /* 0x000ea80000000200 */
[----:B------:R-:W2:Y:S03]  /*34a0*/  LDSM.16.M88.4 R12, [R246] ;  /* 0x00000000f60c783b */ /* 0x000ea60000000200 */
[C---:B---3--:R-:W-:Y:S08]  /*34b0*/  HMMA.16816.F32 R56, R20.reuse, R84, R104 ;  /* 0x000000541438723c */ /* 0x048ff00000001868 */
[C---:B------:R-:W-:Y:S08]  /*34c0*/  HMMA.16816.F32 R36, R20.reuse, R68, R92 ;  /* 0x000000441424723c */ /* 0x040ff0000000185c */
[C---:B------:R-:W-:Y:S08]  /*34d0*/  HMMA.16816.F32 R32, R20.reuse, R70, R88 ;  /* 0x000000461420723c */ /* 0x040ff00000001858 */
[C---:B------:R-:W-:Y:S08]  /*34e0*/  HMMA.16816.F32 R52, R20.reuse, R86, R100 ;  /* 0x000000561434723c */ /* 0x040ff00000001864 */
[C---:B-1----:R-:W-:Y:S07]  /*34f0*/  HMMA.16816.F32 R100, R20.reuse, R28, R140 ;  /* 0x0000001c1464723c */ /* 0x042fee000000188c */
[C---:B------:R-:W-:Y:S01]  /*3500*/  IADD3 R141, R2.reuse, 0x39, RZ ;  /* 0x00000039028d7810 */ /* 0x040fe20007ffe0ff */
[C---:B--2---:R-:W-:Y:S03]  /*3510*/  HMMA.16816.F32 R104, R20.reuse, R24, R136 ;  /* 0x000000181468723c */ /* 0x044fe60000001888 */
[----:B------:R-:W-:Y:S05]  /*3520*/  I2F R169, R141 ;  /* 0x0000008d00a97306 */ /* 0x000fea0000201400 */
[C---:B------:R-:W-:Y:S08]  /*3530*/  HMMA.16816.F32 R108, R20.reuse, R30, R132 ;  /* 0x0000001e146c723c */ /* 0x040ff00000001884 */
[----:B------:R-:W-:Y:S08]  /*3540*/  HMMA.16816.F32 R96, R20, R26, R116 ;  /* 0x0000001a1460723c */ /* 0x000ff00000001874 */
[C---:B----4-:R-:W-:Y:S08]  /*3550*/  HMMA.16816.F32 R92, R16.reuse, R84, R112 ;  /* 0x00000054105c723c */ /* 0x050ff00000001870 */
[C---:B------:R-:W-:Y:S08]  /*3560*/  HMMA.16816.F32 R84, R16.reuse, R86, R80 ;  /* 0x000000561054723c */ /* 0x040ff00000001850 */
[C---:B------:R-:W-:Y:S08]  /*3570*/  HMMA.16816.F32 R80, R16.reuse, R70, R76 ;  /* 0x000000461050723c */ /* 0x040ff0000000184c */
[C---:B------:R-:W-:Y:S08]  /*3580*/  HMMA.16816.F32 R76, R16.reuse, R28, R124 ;  /* 0x0000001c104c723c */ /* 0x040ff0000000187c */
[C---:B------:R-:W-:Y:S07]  /*3590*/  HMMA.16816.F32 R88, R16.reuse, R68, R120 ;  /* 0x000000441058723c */ /* 0x040fee0000001878 */
[C---:B------:R-:W-:Y:S01]  /*35a0*/  IADD3 R120, R2.reuse, 0x10, RZ ;  /* 0x0000001002787810 */ /* 0x040fe20007ffe0ff */
[----:B------:R-:W-:Y:S01]  /*35b0*/  HMMA.16816.F32 R28, R16, R30, R72 ;  /* 0x0000001e101c723c */ /* 0x000fe20000001848 */
[----:B------:R-:W-:-:S07]  /*35c0*/  IADD3 R122, R2, 0x11, RZ ;  /* 0x00000011027a7810 */ /* 0x000fce0007ffe0ff */
[C---:B------:R-:W-:Y:S01]  /*35d0*/  HMMA.16816.F32 R20, R16.reuse, R24, R128 ;  /* 0x000000181014723c */ /* 0x040fe20000001880 */
[----:B------:R-:W-:Y:S06]  /*35e0*/  I2F R129, R120 ;  /* 0x0000007800817306 */ /* 0x000fec0000201400 */
[C---:B------:R-:W-:Y:S01]  /*35f0*/  IADD3 R128, R2.reuse, 0x18, RZ ;  /* 0x0000001802807810 */ /* 0x040fe20007ffe0ff */
[----:B------:R-:W-:Y:S01]  /*3600*/  HMMA.16816.F32 R64, R16, R26, R64 ;  /* 0x0000001a1040723c */ /* 0x000fe20000001840 */
[----:B------:R-:W-:Y:S01]  /*3610*/  LDSM.16.M88.4 R24, [R245+0x6000] ;  /* 0x00600000f518783b */ /* 0x000fe20000000200 */
[----:B------:R-:W-:Y:S06]  /*3620*/  I2F R130, R122 ;  /* 0x0000007a00827306 */ /* 0x000fec0000201400 */
[C---:B-----5:R-:W-:Y:S01]  /*3630*/  HMMA.16816.F32 R16, R8.reuse, R48, R56 ;  /* 0x000000300810723c */ /* 0x060fe20000001838 */
[----:B------:R-:W-:Y:S01]  /*3640*/  LDSM.16.M88.4 R56, [R236+0xa000] ;  /* 0x00a00000ec38783b */ /* 0x000fe20000000200 */
[----:B------:R-:W-:Y:S06]  /*3650*/  I2F R131, R128 ;  /* 0x0000008000837306 */ /* 0x000fec0000201400 */
[C---:B------:R-:W-:Y:S01]  /*3660*/  HMMA.16816.F32 R112, R8.reuse, R44, R36 ;  /* 0x0000002c0870723c */ /* 0x040fe20000001824 */
[----:B------:R-:W1:Y:S07]  /*3670*/  LDSM.16.M88.4 R36, [R244+0x4000] ;  /* 0x00400000f424783b */ /* 0x000e6e0000000200 */
[C---:B------:R-:W-:Y:S01]  /*3680*/  HMMA.16816.F32 R116, R8.reuse, R46, R32 ;  /* 0x0000002e0874723c */ /* 0x040fe20000001820 */
[----:B------:R-:W2:Y:S07]  /*3690*/  LDSM.16.M88.4 R32, [R244+0x6000] ;  /* 0x00600000f420783b */ /* 0x000eae0000000200 */
[C---:B------:R-:W-:Y:S01]  /*36a0*/  HMMA.16816.F32 R72, R8.reuse, R50, R52 ;  /* 0x000000320848723c */ /* 0x040fe20000001834 */
[----:B------:R-:W-:Y:S07]  /*36b0*/  LDSM.16.M88.4 R52, [R6+0xa000] ;  /* 0x00a000000634783b */ /* 0x000fee0000000200 */
[C---:B------:R-:W-:Y:S08]  /*36c0*/  HMMA.16816.F32 R124, R8.reuse, R40, R100 ;  /* 0x00000028087c723c */ /* 0x040ff00000001864 */
[C---:B------:R-:W-:Y:S07]  /*36d0*/  HMMA.16816.F32 R148, R8.reuse, R42, R108 ;  /* 0x0000002a0894723c */ /* 0x040fee000000186c */
[C---:B------:R-:W-:Y:S01]  /*36e0*/  IADD3 R108, R2.reuse, 0x1, RZ ;  /* 0x00000001026c7810 */ /* 0x040fe20007ffe0ff */
[----:B------:R-:W-:Y:S01]  /*36f0*/  HMMA.16816.F32 R152, R8, R60, R104 ;  /* 0x0000003c0898723c */ /* 0x000fe20000001868 */
[----:B------:R-:W-:-:S02]  /*3700*/  IADD3 R109, R2, 0x8, RZ ;  /* 0x00000008026d7810 */ /* 0x000fc40007ffe0ff */
[----:B------:R-:W-:Y:S01]  /*3710*/  I2F R111, R108 ;  /* 0x0000006c006f7306 */ /* 0x000fe20000201400 */
[----:B------:R-:W-:-:S04]  /*3720*/  IADD3 R110, R2, 0x9, RZ ;  /* 0x00000009026e7810 */ /* 0x000fc80007ffe0ff */
[----:B------:R-:W-:Y:S03]  /*3730*/  HMMA.16816.F32 R156, R8, R62, R96 ;  /* 0x0000003e089c723c */ /* 0x000fe60000001860 */
[----:B------:R-:W-:Y:S05]  /*3740*/  I2F R121, R109 ;  /* 0x0000006d00797306 */ /* 0x000fea0000201400 */
[C---:B------:R-:W-:Y:S03]  /*3750*/  HMMA.16816.F32 R8, R12.reuse, R48, R92 ;  /* 0x000000300c08723c */ /* 0x040fe6000000185c */
[----:B------:R-:W-:Y:S05]  /*3760*/  I2F R123, R110 ;  /* 0x0000006e007b7306 */ /* 0x000fea0000201400 */
[C---:B------:R-:W-:Y:S01]  /*3770*/  HMMA.16816.F32 R132, R12.reuse, R42, R28 ;  /* 0x0000002a0c84723c */ /* 0x040fe2000000181c */
[----:B------:R-:W3:Y:S07]  /*3780*/  LDSM.16.M88.4 R28, [R245+0x4000] ;  /* 0x00400000f51c783b */ /* 0x000eee0000000200 */
[C---:B------:R-:W-:Y:S08]  /*3790*/  HMMA.16816.F32 R68, R12.reuse, R50, R84 ;  /* 0x000000320c44723c */ /* 0x040ff00000001854 */
[C---:B------:R-:W-:Y:S08]  /*37a0*/  HMMA.16816.F32 R84, R12.reuse, R44, R88 ;  /* 0x0000002c0c54723c */ /* 0x040ff00000001858 */
[C---:B------:R-:W-:Y:S01]  /*37b0*/  HMMA.16816.F32 R80, R12.reuse, R46, R80 ;  /* 0x0000002e0c50723c */ /* 0x040fe20000001850 */
[----:B------:R-:W-:Y:S07]  /*37c0*/  LDSM.16.M88.4 R44, [R242+0xa000] ;  /* 0x00a00000f22c783b */ /* 0x000fee0000000200 */
[C---:B------:R-:W-:Y:S01]  /*37d0*/  HMMA.16816.F32 R100, R12.reuse, R40, R76 ;  /* 0x000000280c64723c */ /* 0x040fe2000000184c */
[----:B------:R-:W-:Y:S07]  /*37e0*/  LDSM.16.M88.4 R40, [R236+0xa800] ;  /* 0x00a80000ec28783b */ /* 0x000fee0000000200 */
[C---:B------:R-:W-:Y:S01]  /*37f0*/  HMMA.16816.F32 R164, R12.reuse, R60, R20 ;  /* 0x0000003c0ca4723c */ /* 0x040fe20000001814 */
[----:B------:R-:W4:Y:S07]  /*3800*/  LDSM.16.M88.4 R20, [R247+0x4000] ;  /* 0x00400000f714783b */ /* 0x000f2e0000000200 */
[----:B------:R-:W-:Y:S08]  /*3810*/  HMMA.16816.F32 R160, R12, R62, R64 ;  /* 0x0000003e0ca0723c */ /* 0x000ff00000001840 */
[-C--:B-1----:R-:W-:Y:S08]  /*3820*/  HMMA.16816.F32 R12, R36, R56.reuse, R8 ;  /* 0x00000038240c723c */ /* 0x082ff00000001808 */
[C---:B--2---:R-:W-:Y:S01]  /*3830*/  HMMA.16816.F32 R8, R32.reuse, R56, R16 ;  /* 0x000000382008723c */ /* 0x044fe20000001810 */
[----:B------:R-:W1:Y:S07]  /*3840*/  LDSM.16.M88.4 R16, [R247+0x6000] ;  /* 0x00600000f710783b */ /* 0x000e6e0000000200 */
[----:B------:R-:W-:Y:S08]  /*3850*/  HMMA.16816.F32 R72, R32, R58, R72 ;  /* 0x0000003a2048723c */ /* 0x000ff00000001848 */
[----:B---3--:R-:W-:Y:S01]  /*3860*/  HMMA.16816.F32 R60, R28, R52, R12 ;  /* 0x000000341c3c723c */ /* 0x008fe2000000180c */
[----:B------:R-:W-:Y:S07]  /*3870*/  LDSM.16.M88.4 R12, [R246+0x4000] ;  /* 0x00400000f60c783b */ /* 0x000fee0000000200 */
[----:B------:R-:W-:Y:S01]  /*3880*/  HMMA.16816.F32 R68, R36, R58, R68 ;  /* 0x0000003a2444723c */ /* 0x000fe20000001844 */
[----:B------:R-:W2:Y:S07]  /*3890*/  LDSM.16.M88.4 R56, [R241+0x2000] ;  /* 0x00200000f138783b */ /* 0x000eae0000000200 */
[----:B------:R-:W-:Y:S01]  /*38a0*/  HMMA.16816.F32 R48, R24, R52, R8 ;  /* 0x000000341830723c */ /* 0x000fe20000001808 */
[----:B------:R-:W3:Y:S07]  /*38b0*/  LDSM.16.M88.4 R8, [R246+0x6000] ;  /* 0x00600000f608783b */ /* 0x000eee0000000200 */
[----:B----4-:R-:W-:Y:S08]  /*38c0*/  HMMA.16816.F32 R60, R20, R44, R60 ;  /* 0x0000002c143c723c */ /* 0x010ff0000000183c */
[----:B------:R-:W-:Y:S08]  /*38d0*/  HMMA.16816.F32 R68, R28, R54, R68 ;  /* 0x000000361c44723c */ /* 0x000ff00000001844 */
[----:B-1----:R-:W-:Y:S01]  /*38e0*/  HMMA.16816.F32 R64, R16, R44, R48 ;  /* 0x0000002c1040723c */ /* 0x002fe20000001830 */
[----:B------:R-:W1:Y:S07]  /*38f0*/  LDSM.16.M88.4 R48, [R6+0xa800] ;  /* 0x00a800000630783b */ /* 0x000e6e0000000200 */
[----:B------:R-:W-:Y:S01]  /*3900*/  HMMA.16816.F32 R72, R24, R54, R72 ;  /* 0x000000361848723c */ /* 0x000fe20000001848 */
[----:B------:R-:W-:Y:S07]  /*3910*/  LDSM.16.M88.4 R52, [R242+0xa800] ;  /* 0x00a80000f234783b */ /* 0x000fee0000000200 */
[----:B------:R-:W-:Y:S08]  /*3920*/  HMMA.16816.F32 R84, R36, R40, R84 ;  /* 0x000000282454723c */ /* 0x000ff00000001854 */
[----:B--2---:R-:W-:Y:S01]  /*3930*/  HMMA.16816.F32 R76, R12, R56, R60 ;  /* 0x000000380c4c723c */ /* 0x004fe2000000183c */
[----:B------:R-:W2:Y:S07]  /*3940*/  LDSM.16.M88.4 R60, [R236+0xb000] ;  /* 0x00b00000ec3c783b */ /* 0x000eae0000000200 */
[C---:B------:R-:W-:Y:S07]  /*3950*/  HMMA.16816.F32 R88, R32.reuse, R40, R112 ;  /* 0x000000282058723c */ /* 0x040fee0000001870 */
[C---:B------:R-:W-:Y:S01]  /*3960*/  IADD3 R112, R2.reuse, 0x19, RZ ;  /* 0x0000001902707810 */ /* 0x040fe20007ffe0ff */
[----:B------:R-:W-:Y:S01]  /*3970*/  HMMA.16816.F32 R96, R32, R42, R116 ;  /* 0x0000002a2060723c */ /* 0x000fe20000001874 */
[----:B------:R-:W-:-:S02]  /*3980*/  IADD3 R113, R2, 0x20, RZ ;  /* 0x0000002002717810 */ /* 0x000fc40007ffe0ff */
[C---:B------:R-:W-:Y:S01]  /*3990*/  IADD3 R114, R2.reuse, 0x21, RZ ;  /* 0x0000002102727810 */ /* 0x040fe20007ffe0ff */
[----:B------:R-:W-:Y:S01]  /*39a0*/  I2F R137, R112 ;  /* 0x0000007000897306 */ /* 0x000fe20000201400 */
[C---:B------:R-:W-:Y:S02]  /*39b0*/  IADD3 R115, R2.reuse, 0x28, RZ ;  /* 0x0000002802737810 */ /* 0x040fe40007ffe0ff */
[----:B------:R-:W-:Y:S01]  /*39c0*/  IADD3 R116, R2, 0x29, RZ ;  /* 0x0000002902747810 */ /* 0x000fe20007ffe0ff */
[----:B------:R-:W-:Y:S01]  /*39d0*/  HMMA.16816.F32 R92, R36, R42, R80 ;  /* 0x0000002a245c723c */ /* 0x000fe20000001850 */
[----:B------:R-:W-:Y:S01]  /*39e0*/  FMUL.FTZ R3, R76, c[0x0][0x2ec] ;  /* 0x0000bb004c037a20 */ /* 0x000fe20000410000 */
[C---:B------:R-:W-:Y:S02]  /*39f0*/  IADD3 R117, R2.reuse, 0x30, RZ ;  /* 0x0000003002757810 */ /* 0x040fe40007ffe0ff */
[C---:B------:R-:W-:Y:S01]  /*3a00*/  IADD3 R118, R2.reuse, 0x31, RZ ;  /* 0x0000003102767810 */ /* 0x040fe20007ffe0ff */
[----:B------:R4:W-:Y:S01]  /*3a10*/  MUFU.TANH R187, R3 ;  /* 0x0000000300bb7308 */ /* 0x0009e20000002400 */
[----:B------:R-:W-:-:S02]  /*3a20*/  IADD3 R119, R2, 0x38, RZ ;  /* 0x0000003802777810 */ /* 0x000fc40007ffe0ff */
[----:B------:R-:W-:Y:S05]  /*3a30*/  HMMA.16816.F32 R40, R20, R46, R68 ;  /* 0x0000002e1428723c */ /* 0x000fea0000001844 */
[----:B------:R-:W-:Y:S03]  /*3a40*/  I2F R140, R113 ;  /* 0x00000071008c7306 */ /* 0x000fe60000201400 */
[----:B---3--:R-:W-:Y:S01]  /*3a50*/  HMMA.16816.F32 R80, R8, R56, R64 ;  /* 0x000000380850723c */ /* 0x008fe20000001840 */
[----:B----4-:R-:W-:-:S04]  /*3a60*/  FMUL.FTZ R3, R77, c[0x0][0x2ec] ;  /* 0x0000bb004d037a20 */ /* 0x010fc80000410000 */
[----:B------:R-:W-:Y:S03]  /*3a70*/  I2F R142, R114 ;  /* 0x00000072008e7306 */ /* 0x000fe60000201400 */
[----:B------:R-:W-:Y:S05]  /*3a80*/  HMMA.16816.F32 R44, R16, R46, R72 ;  /* 0x0000002e102c723c */ /* 0x000fea0000001848 */
[----:B------:R3:W-:Y:S03]  /*3a90*/  MUFU.TANH R180, R3 ;  /* 0x0000000300b47308 */ /* 0x0007e60000002400 */
[----:B-1----:R-:W-:Y:S05]  /*3aa0*/  HMMA.16816.F32 R68, R28, R48, R84 ;  /* 0x000000301c44723c */ /* 0x002fea0000001854 */
[----:B------:R-:W-:Y:S03]  /*3ab0*/  I2F R143, R115 ;  /* 0x00000073008f7306 */ /* 0x000fe60000201400 */
[----:B------:R-:W-:Y:S01]  /*3ac0*/  HMMA.16816.F32 R64, R12, R58, R40 ;  /* 0x0000003a0c40723c */ /* 0x000fe20000001828 */
[----:B------:R-:W1:Y:S01]  /*3ad0*/  LDSM.16.M88.4 R40, [R241+0x2800] ;  /* 0x00280000f128783b */ /* 0x000e620000000200 */
[----:B---3--:R-:W-:-:S03]  /*3ae0*/  FMUL.FTZ R3, R78, c[0x0][0x2ec] ;  /* 0x0000bb004e037a20 */ /* 0x008fc60000410000 */
[----:B------:R-:W-:Y:S03]  /*3af0*/  I2F R145, R116 ;  /* 0x0000007400917306 */ /* 0x000fe60000201400 */
[----:B------:R-:W-:Y:S05]  /*3b00*/  HMMA.16816.F32 R84, R24, R48, R88 ;  /* 0x000000301854723c */ /* 0x000fea0000001858 */
[----:B------:R3:W-:Y:S03]  /*3b10*/  MUFU.TANH R186, R3 ;  /* 0x0000000300ba7308 */ /* 0x0007e60000002400 */
[-C--:B--2---:R-:W-:Y:S05]  /*3b20*/  HMMA.16816.F32 R88, R36, R60.reuse, R100 ;  /* 0x0000003c2458723c */ /* 0x084fea0000001864 */
[----:B------:R-:W-:Y:S03]  /*3b30*/  I2F R146, R117 ;  /* 0x0000007500927306 */ /* 0x000fe60000201400 */
[----:B------:R-:W-:Y:S01]  /*3b40*/  HMMA.16816.F32 R104, R32, R60, R124 ;  /* 0x0000003c2068723c */ /* 0x000fe2000000187c */
[----:B---3--:R-:W-:-:S07]  /*3b50*/  FMUL.FTZ R3, R79, c[0x0][0x2ec] ;  /* 0x0000bb004f037a20 */ /* 0x008fce0000410000 */
[----:B------:R-:W-:Y:S01]  /*3b60*/  HMMA.16816.F32 R72, R16, R52, R84 ;  /* 0x000000341048723c */ /* 0x000fe20000001854 */
[----:B------:R-:W-:Y:S07]  /*3b70*/  I2F R147, R118 ;  /* 0x0000007600937306 */ /* 0x000fee0000201400 */
[----:B------:R-:W-:Y:S01]  /*3b80*/  HMMA.16816.F32 R76, R8, R58, R44 ;  /* 0x0000003a084c723c */ /* 0x000fe2000000182c */
[----:B------:R2:W-:Y:S01]  /*3b90*/  MUFU.TANH R179, R3 ;  /* 0x0000000300b37308 */ /* 0x0005e20000002400 */
[----:B------:R-:W3:Y:S06]  /*3ba0*/  LDSM.16.M88.4 R56, [R236+0xb800] ;  /* 0x00b80000ec38783b */ /* 0x000eec0000000200 */
[----:B------:R-:W-:Y:S01]  /*3bb0*/  HMMA.16816.F32 R44, R20, R52, R68 ;  /* 0x00000034142c723c */ /* 0x000fe20000001844 */
[----:B------:R-:W-:Y:S07]  /*3bc0*/  I2F R168, R119 ;  /* 0x0000007700a87306 */ /* 0x000fee0000201400 */
[----:B-1----:R-:W-:Y:S01]  /*3bd0*/  HMMA.16816.F32 R84, R8, R40, R72 ;  /* 0x000000280854723c */ /* 0x002fe20000001848 */
[----:B--2---:R-:W-:-:S04]  /*3be0*/  FMUL.FTZ R3, R80, c[0x0][0x2ec] ;  /* 0x0000bb0050037a20 */ /* 0x004fc80000410000 */
[----:B------:R1:W-:Y:S11]  /*3bf0*/  MUFU.TANH R185, R3 ;  /* 0x0000000300b97308 */ /* 0x0003f60000002400 */
[----:B------:R-:W-:Y:S01]  /*3c00*/  HMMA.16816.F32 R68, R12, R40, R44 ;  /* 0x000000280c44723c */ /* 0x000fe2000000182c */
[----:B------:R-:W2:Y:S01]  /*3c10*/  LDSM.16.M88.4 R44, [R6+0xb000] ;  /* 0x00b00000062c783b */ /* 0x000ea20000000200 */
[----:B-1----:R-:W-:-:S04]  /*3c20*/  FMUL.FTZ R3, R81, c[0x0][0x2ec] ;  /* 0x0000bb0051037a20 */ /* 0x002fc80000410000 */
[----:B------:R1:W4:Y:S02]  /*3c30*/  MUFU.TANH R178, R3 ;  /* 0x0000000300b27308 */ /* 0x0003240000002400 */
[----:B---3--:R-:W-:Y:S01]  /*3c40*/  HMMA.16816.F32 R100, R32, R56, R152 ;  /* 0x000000382064723c */ /* 0x008fe20000001898 */
[----:B-1----:R-:W-:-:S05]  /*3c50*/  FMUL.FTZ R3, R82, c[0x0][0x2ec] ;  /* 0x0000bb0052037a20 */ /* 0x002fca0000410000 */
[----:B------:R1:W-:Y:S02]  /*3c60*/  MUFU.TANH R184, R3 ;  /* 0x0000000300b87308 */ /* 0x0003e40000002400 */
[----:B-1----:R-:W-:Y:S02]  /*3c70*/  FMUL.FTZ R3, R83, c[0x0][0x2ec] ;  /* 0x0000bb0053037a20 */ /* 0x002fe40000410000 */
[-C--:B------:R-:W-:Y:S04]  /*3c80*/  HMMA.16816.F32 R80, R24, R50.reuse, R96 ;  /* 0x000000321850723c */ /* 0x080fe80000001860 */
[----:B------:R1:W-:Y:S04]  /*3c90*/  MUFU.TANH R172, R3 ;  /* 0x0000000300ac7308 */ /* 0x0003e80000002400 */
[----:B------:R-:W-:Y:S08]  /*3ca0*/  HMMA.16816.F32 R48, R28, R50, R92 ;  /* 0x000000321c30723c */ /* 0x000ff0000000185c */
[----:B------:R-:W-:Y:S01]  /*3cb0*/  HMMA.16816.F32 R92, R32, R62, R148 ;  /* 0x0000003e205c723c */ /* 0x000fe20000001894 */
[----:B-1----:R-:W-:-:S04]  /*3cc0*/  FMUL.FTZ R3, R64, c[0x0][0x2ec] ;  /* 0x0000bb0040037a20 */ /* 0x002fc80000410000 */
[----:B------:R1:W-:Y:S03]  /*3cd0*/  MUFU.TANH R175, R3 ;  /* 0x0000000300af7308 */ /* 0x0003e60000002400 */
[----:B------:R-:W-:Y:S01]  /*3ce0*/  HMMA.16816.F32 R96, R32, R58, R156 ;  /* 0x0000003a2060723c */ /* 0x000fe2000000189c */
[----:B------:R-:W3:Y:S07]  /*3cf0*/  LDSM.16.M88.4 R32, [R242+0xb000] ;  /* 0x00b00000f220783b */ /* 0x000eee0000000200 */
[----:B------:R-:W-:Y:S01]  /*3d00*/  HMMA.16816.F32 R48, R20, R54, R48 ;  /* 0x000000361430723c */ /* 0x000fe20000001830 */
[----:B-1----:R-:W-:-:S07]  /*3d10*/  FMUL.FTZ R3, R65, c[0x0][0x2ec] ;  /* 0x0000bb0041037a20 */ /* 0x002fce0000410000 */
[----:B------:R-:W-:Y:S01]  /*3d20*/  HMMA.16816.F32 R72, R16, R54, R80 ;  /* 0x000000361048723c */ /* 0x000fe20000001850 */
[----:B------:R1:W-:Y:S07]  /*3d30*/  MUFU.TANH R177, R3 ;  /* 0x0000000300b17308 */ /* 0x0003ee0000002400 */
[----:B--2---:R-:W-:Y:S08]  /*3d40*/  HMMA.16816.F32 R52, R24, R44, R104 ;  /* 0x0000002c1834723c */ /* 0x004ff00000001868 */
[----:B------:R-:W-:Y:S01]  /*3d50*/  HMMA.16816.F32 R80, R36, R58, R160 ;  /* 0x0000003a2450723c */ /* 0x000fe200000018a0 */
[----:B-1----:R-:W-:-:S04]  /*3d60*/  FMUL.FTZ R3, R66, c[0x0][0x2ec] ;  /* 0x0000bb0042037a20 */ /* 0x002fc80000410000 */
[----:B------:R1:W-:Y:S03]  /*3d70*/  MUFU.TANH R174, R3 ;  /* 0x0000000300ae7308 */ /* 0x0003e60000002400 */
[----:B------:R-:W-:Y:S01]  /*3d80*/  HMMA.16816.F32 R72, R8, R42, R72 ;  /* 0x0000002a0848723c */ /* 0x000fe20000001848 */
[----:B-1----:R-:W-:-:S07]  /*3d90*/  FMUL.FTZ R3, R67, c[0x0][0x2ec] ;  /* 0x0000bb0043037a20 */ /* 0x002fce0000410000 */
[----:B------:R-:W-:Y:S01]  /*3da0*/  HMMA.16816.F32 R64, R28, R44, R88 ;  /* 0x0000002c1c40723c */ /* 0x000fe20000001858 */
[----:B------:R1:W-:Y:S02]  /*3db0*/  MUFU.TANH R176, R3 ;  /* 0x0000000300b07308 */ /* 0x0003e40000002400 */
[----:B-1----:R-:W-:-:S06]  /*3dc0*/  FMUL.FTZ R3, R76, c[0x0][0x2ec] ;  /* 0x0000bb004c037a20 */ /* 0x002fcc0000410000 */
[----:B------:R1:W2:Y:S02]  /*3dd0*/  MUFU.TANH R171, R3 ;  /* 0x0000000300ab7308 */ /* 0x0002a40000002400 */
[----:B-1----:R-:W-:-:S06]  /*3de0*/  FMUL.FTZ R3, R77, c[0x0][0x2ec] ;  /* 0x0000bb004d037a20 */ /* 0x002fcc0000410000 */
[----:B------:R1:W-:Y:S02]  /*3df0*/  MUFU.TANH R173, R3 ;  /* 0x0000000300ad7308 */ /* 0x0003e40000002400 */
[----:B-1----:R-:W-:-:S06]  /*3e00*/  FMUL.FTZ R3, R78, c[0x0][0x2ec] ;  /* 0x0000bb004e037a20 */ /* 0x002fcc0000410000 */
[----:B------:R1:W-:Y:S02]  /*3e10*/  MUFU.TANH R127, R3 ;  /* 0x00000003007f7308 */ /* 0x0003e40000002400 */
[----:B-1----:R-:W-:Y:S02]  /*3e20*/  FMUL.FTZ R3, R79, c[0x0][0x2ec] ;  /* 0x0000bb004f037a20 */ /* 0x002fe40000410000 */
[----:B------:R-:W-:Y:S04]  /*3e30*/  HMMA.16816.F32 R76, R36, R62, R132 ;  /* 0x0000003e244c723c */ /* 0x000fe80000001884 */
[----:B------:R1:W5:Y:S04]  /*3e40*/  MUFU.TANH R148, R3 ;  /* 0x0000000300947308 */ /* 0x0003680000002400 */
[----:B---3--:R-:W-:Y:S08]  /*3e50*/  HMMA.16816.F32 R60, R20, R32, R64 ;  /* 0x00000020143c723c */ /* 0x008ff00000001840 */
[----:B------:R-:W-:Y:S01]  /*3e60*/  HMMA.16816.F32 R64, R36, R56, R164 ;  /* 0x000000382440723c */ /* 0x000fe200000018a4 */
[----:B-1----:R-:W-:-:S04]  /*3e70*/  FMUL.FTZ R3, R68, c[0x0][0x2ec] ;  /* 0x0000bb0044037a20 */ /* 0x002fc80000410000 */
[----:B------:R1:W-:Y:S03]  /*3e80*/  MUFU.TANH R136, R3 ;  /* 0x0000000300887308 */ /* 0x0003e60000002400 */
[----:B------:R-:W-:Y:S01]  /*3e90*/  HMMA.16816.F32 R36, R16, R32, R52 ;  /* 0x000000201024723c */ /* 0x000fe20000001834 */
[----:B-1----:R-:W-:-:S04]  /*3ea0*/  FMUL.FTZ R3, R69, c[0x0][0x2ec] ;  /* 0x0000bb0045037a20 */ /* 0x002fc80000410000 */
[----:B------:R1:W-:Y:S02]  /*3eb0*/  MUFU.TANH R149, R3 ;  /* 0x0000000300957308 */ /* 0x0003e40000002400 */
[----:B-1----:R-:W-:-:S06]  /*3ec0*/  FMUL.FTZ R3, R70, c[0x0][0x2ec] ;  /* 0x0000bb0046037a20 */ /* 0x002fcc0000410000 */
[----:B------:R1:W3:Y:S02]  /*3ed0*/  MUFU.TANH R138, R3 ;  /* 0x00000003008a7308 */ /* 0x0002e40000002400 */
[----:B-1----:R-:W-:Y:S02]  /*3ee0*/  FMUL.FTZ R3, R71, c[0x0][0x2ec] ;  /* 0x0000bb0047037a20 */ /* 0x002fe40000410000 */
[----:B------:R-:W-:Y:S01]  /*3ef0*/  HMMA.16816.F32 R68, R12, R42, R48 ;  /* 0x0000002a0c44723c */ /* 0x000fe20000001830 */
[----:B------:R-:W1:Y:S03]  /*3f00*/  LDSM.16.M88.4 R48, [R241+0x3000] ;  /* 0x00300000f130783b */ /* 0x000e660000000200 */
[----:B------:R2:W-:Y:S01]  /*3f10*/  MUFU.TANH R139, R3 ;  /* 0x00000003008b7308 */ /* 0x0005e20000002400 */
[----:B------:R3:W4:Y:S01]  /*3f20*/  LDSM.16.M88.4 R40, [R6+0xb800] ;  /* 0x00b800000628783b */ /* 0x0007220000000200 */
[----:B--2---:R-:W-:-:S06]  /*3f30*/  FMUL.FTZ R3, R84, c[0x0][0x2ec] ;  /* 0x0000bb0054037a20 */ /* 0x004fcc0000410000 */
[----:B------:R2:W-:Y:S01]  /*3f40*/  MUFU.TANH R125, R3 ;  /* 0x00000003007d7308 */ /* 0x0005e20000002400 */
[----:B---3--:R-:W-:Y:S01]  /*3f50*/  IADD3 R6, R144, 0x48, RZ ;  /* 0x0000004890067810 */ /* 0x008fe20007ffe0ff */
[----:B--2---:R-:W-:Y:S01]  /*3f60*/  FMUL.FTZ R3, R85, c[0x0][0x2ec] ;  /* 0x0000bb0055037a20 */ /* 0x004fe20000410000 */
[----:B-1----:R-:W-:Y:S05]  /*3f70*/  HMMA.16816.F32 R52, R12, R48, R60 ;  /* 0x000000300c34723c */ /* 0x002fea000000183c */
[----:B------:R1:W-:Y:S03]  /*3f80*/  MUFU.TANH R126, R3 ;  /* 0x00000003007e7308 */ /* 0x0003e60000002400 */
[-C--:B------:R-:W-:Y:S08]  /*3f90*/  HMMA.16816.F32 R60, R24, R46.reuse, R92 ;  /* 0x0000002e183c723c */ /* 0x080ff0000000185c */
[----:B------:R-:W-:Y:S01]  /*3fa0*/  HMMA.16816.F32 R44, R28, R46, R76 ;  /* 0x0000002e1c2c723c */ /* 0x000fe2000000184c */
[----:B-1----:R-:W-:-:S04]  /*3fb0*/  FMUL.FTZ R3, R86, c[0x0][0x2ec] ;  /* 0x0000bb0056037a20 */ /* 0x002fc80000410000 */
[----:B------:R1:W2:Y:S03]  /*3fc0*/  MUFU.TANH R105, R3 ;  /* 0x0000000300697308 */ /* 0x0002a60000002400 */
[----:B----4-:R-:W-:Y:S08]  /*3fd0*/  HMMA.16816.F32 R96, R24, R42, R96 ;  /* 0x0000002a1860723c */ /* 0x010ff00000001860 */
[----:B------:R-:W-:Y:S01]  /*3fe0*/  HMMA.16816.F32 R56, R8, R48, R36 ;  /* 0x000000300838723c */ /* 0x000fe20000001824 */
[----:B-1----:R-:W-:-:S07]  /*3ff0*/  FMUL.FTZ R3, R87, c[0x0][0x2ec] ;  /* 0x0000bb0057037a20 */ /* 0x002fce0000410000 */
[-C--:B------:R-:W-:Y:S01]  /*4000*/  HMMA.16816.F32 R44, R20, R34.reuse, R44 ;  /* 0x00000022142c723c */ /* 0x080fe2000000182c */
[----:B------:R1:W-:Y:S07]  /*4010*/  MUFU.TANH R106, R3 ;  /* 0x00000003006a7308 */ /* 0x0003ee0000002400 */
[----:B------:R-:W-:Y:S01]  /*4020*/  HMMA.16816.F32 R36, R16, R34, R60 ;  /* 0x000000221024723c */ /* 0x000fe2000000183c */
[----:B------:R-:W3:Y:S07]  /*4030*/  LDSM.16.M88.4 R32, [R242+0xb800] ;  /* 0x00b80000f220783b */ /* 0x000eee0000000200 */
[----:B------:R-:W-:Y:S01]  /*4040*/  HMMA.16816.F32 R64, R28, R40, R64 ;  /* 0x000000281c40723c */ /* 0x000fe20000001840 */
[----:B-1----:R-:W-:-:S04]  /*4050*/  FMUL.FTZ R3, R68, c[0x0][0x2ec] ;  /* 0x0000bb0044037a20 */ /* 0x002fc80000410000 */
[----:B------:R1:W4:Y:S03]  /*4060*/  MUFU.TANH R107, R3 ;  /* 0x00000003006b7308 */ /* 0x0003260000002400 */
[-C--:B------:R-:W-:Y:S08]  /*4070*/  HMMA.16816.F32 R44, R12, R50.reuse, R44 ;  /* 0x000000320c2c723c */ /* 0x080ff0000000182c */
[----:B------:R-:W-:Y:S01]  /*4080*/  HMMA.16816.F32 R48, R8, R50, R36 ;  /* 0x000000320830723c */ /* 0x000fe20000001824 */
[----:B-1----:R-:W-:-:S04]  /*4090*/  FMUL.FTZ R3, R69, c[0x0][0x2ec] ;  /* 0x0000bb0045037a20 */ /* 0x002fc80000410000 */
[----:B------:R1:W-:Y:S03]  /*40a0*/  MUFU.TANH R124, R3 ;  /* 0x00000003007c7308 */ /* 0x0003e60000002400 */
[----:B---3--:R-:W-:Y:S01]  /*40b0*/  HMMA.16816.F32 R36, R20, R32, R64 ;  /* 0x000000201424723c */ /* 0x008fe20000001840 */
[----:B-1----:R-:W-:-:S04]  /*40c0*/  FMUL.FTZ R3, R70, c[0x0][0x2ec] ;  /* 0x0000bb0046037a20 */ /* 0x002fc80000410000 */
[----:B------:R1:W3:Y:S02]  /*40d0*/  MUFU.TANH R90, R3 ;  /* 0x00000003005a7308 */ /* 0x0002e40000002400 */
[----:B-1----:R-:W-:Y:S02]  /*40e0*/  FMUL.FTZ R3, R71, c[0x0][0x2ec] ;  /* 0x0000bb0047037a20 */ /* 0x002fe40000410000 */
[----:B------:R-:W-:Y:S04]  /*40f0*/  HMMA.16816.F32 R68, R24, R40, R100 ;  /* 0x000000281844723c */ /* 0x000fe80000001864 */
[----:B------:R1:W-:Y:S03]  /*4100*/  MUFU.TANH R104, R3 ;  /* 0x0000000300687308 */ /* 0x0003e60000002400 */
[----:B------:R-:W-:Y:S01]  /*4110*/  FMUL.FTZ R26, R53, c[0x0][0x2ec] ;  /* 0x0000bb00351a7a20 */ /* 0x000fe20000410000 */
[----:B------:R-:W-:Y:S01]  /*4120*/  IMNMX R24, R144, UR12, PT ;  /* 0x0000000c90187c17 */ /* 0x000fe2000b800200 */
[----:B------:R-:W-:Y:S01]  /*4130*/  HMMA.16816.F32 R40, R28, R42, R80 ;  /* 0x0000002a1c28723c */ /* 0x000fe20000001850 */
[----:B------:R-:W-:-:S02]  /*4140*/  IMNMX R27, R6, UR12, PT ;  /* 0x0000000c061b7c17 */ /* 0x000fc4000b800200 */
[----:B------:R2:W-:Y:S01]  /*4150*/  MUFU.TANH R87, R26 ;  /* 0x0000001a00577308 */ /* 0x0005e20000002400 */
[CC--:B------:R-:W-:Y:S01]  /*4160*/  ISETP.GE.AND P1, PT, R2.reuse, R24.reuse, PT ;  /* 0x000000180200720c */ /* 0x0c0fe20003f26270 */
[----:B------:R-:W3:Y:S01]  /*4170*/  LDSM.16.M88.4 R28, [R241+0x3800] ;  /* 0x00380000f11c783b */ /* 0x000ee20000000200 */
[----:B------:R-:W-:Y:S01]  /*4180*/  ISETP.GE.AND P2, PT, R2, R27, PT ;  /* 0x0000001b0200720c */ /* 0x000fe20003f46270 */
[----:B------:R-:W-:Y:S01]  /*4190*/  FMUL.FTZ R6, R56, c[0x0][0x2ec] ;  /* 0x0000bb0038067a20 */ /* 0x000fe20000410000 */
[----:B------:R-:W-:Y:S01]  /*41a0*/  ISETP.GE.AND P5, PT, R108, R24, PT ;  /* 0x000000186c00720c */ /* 0x000fe20003fa6270 */
[----:B------:R-:W-:-:S04]  /*41b0*/  DEPBAR.LE SB0, 0x0 ;  /* 0x000080000000791a */ /* 0x000fc80000000000 */
[----:B-1----:R-:W-:Y:S01]  /*41c0*/  FMUL.FTZ R3, R72, c[0x0][0x2ec] ;  /* 0x0000bb0048037a20 */ /* 0x002fe20000410000 */
[----:B------:R1:W-:Y:S01]  /*41d0*/  MUFU.TANH R77, R6 ;  /* 0x00000006004d7308 */ /* 0x0003e20000002400 */
[----:B--2---:R-:W-:Y:S01]  /*41e0*/  IMNMX R26, R5, UR12, PT ;  /* 0x0000000c051a7c17 */ /* 0x004fe2000b800200 */
[----:B------:R-:W-:-:S06]  /*41f0*/  FFMA.FTZ R5, R111, UR4, R178 ;  /* 0x000000046f057c23 */ /* 0x000fcc00080100b2 */
[----:B------:R2:W-:Y:S01]  /*4200*/  MUFU.TANH R89, R3 ;  /* 0x0000000300597308 */ /* 0x0005e20000002400 */
[----:B------:R-:W-:Y:S01]  /*4210*/  BAR.SYNC.DEFER_BLOCKING 0x0 ;  /* 0x0000000000007b1d */ /* 0x000fe20000010000 */
[-C--:B------:R-:W-:Y:S01]  /*4220*/  ISETP.GE.AND P4, PT, R2, R26.reuse, PT ;  /* 0x0000001a0200720c */ /* 0x080fe20003f86270 */
[----:B------:R-:W-:Y:S01]  /*4230*/  HMMA.16816.F32 R40, R20, R34, R40 ;  /* 0x000000221428723c */ /* 0x000fe20000001828 */
[----:B------:R-:W-:-:S04]  /*4240*/  ISETP.GE.AND P6, PT, R108, R26, PT ;  /* 0x0000001a6c00720c */ /* 0x000fc80003fc6270 */
[----:B------:R-:W-:Y:S01]  /*4250*/  FSEL R60, R5, -INF , !P6 ;  /* 0xff800000053c7808 */ /* 0x000fe20007000000 */
[----:B------:R-:W-:Y:S02]  /*4260*/  FFMA.FTZ R5, R121, UR4, R171 ;  /* 0x0000000479057c23 */ /* 0x000fe400080100ab */
[----:B-1----:R-:W-:-:S04]  /*4270*/  FMUL.FTZ R6, R57, c[0x0][0x2ec] ;  /* 0x0000bb0039067a20 */ /* 0x002fc80000410000 */
[----:B------:R1:W-:Y:S01]  /*4280*/  MUFU.TANH R78, R6 ;  /* 0x00000006004e7308 */ /* 0x0003e20000002400 */
[----:B--2---:R-:W-:-:S07]  /*4290*/  FMUL.FTZ R3, R73, c[0x0][0x2ec] ;  /* 0x0000bb0049037a20 */ /* 0x004fce0000410000 */
[----:B------:R2:W-:Y:S01]  /*42a0*/  MUFU.TANH R91, R3 ;  /* 0x00000003005b7308 */ /* 0x0005e20000002400 */
[----:B---3--:R-:W-:Y:S01]  /*42b0*/  HMMA.16816.F32 R36, R12, R28, R36 ;  /* 0x0000001c0c24723c */ /* 0x008fe20000001824 */
[----:B-1----:R-:W-:-:S07]  /*42c0*/  FMUL.FTZ R6, R59, c[0x0][0x2ec] ;  /* 0x0000bb003b067a20 */ /* 0x002fce0000410000 */
[----:B------:R-:W-:Y:S01]  /*42d0*/  HMMA.16816.F32 R12, R12, R30, R40 ;  /* 0x0000001e0c0c723c */ /* 0x000fe20000001828 */
[----:B------:R1:W-:Y:S01]  /*42e0*/  MUFU.TANH R76, R6 ;  /* 0x00000006004c7308 */ /* 0x0003e20000002400 */
[----:B--2---:R-:W-:-:S07]  /*42f0*/  FMUL.FTZ R3, R74, c[0x0][0x2ec] ;  /* 0x0000bb004a037a20 */ /* 0x004fce0000410000 */
[----:B------:R2:W3:Y:S07]  /*4300*/  MUFU.TANH R85, R3 ;  /* 0x0000000300557308 */ /* 0x0004ee0000002400 */
[----:B------:R-:W-:Y:S02]  /*4310*/  FMUL.FTZ R39, R39, c[0x0][0x2ec] ;  /* 0x0000bb0027277a20 */ /* 0x000fe40000410000 */
[----:B-1----:R-:W-:-:S04]  /*4320*/  FMUL.FTZ R6, R45, c[0x0][0x2ec] ;  /* 0x0000bb002d067a20 */ /* 0x002fc80000410000 */
[----:B------:R-:W-:Y:S01]  /*4330*/  MUFU.TANH R39, R39 ;  /* 0x0000002700277308 */ /* 0x000fe20000002400 */
[----:B--2---:R-:W-:-:S07]  /*4340*/  FMUL.FTZ R3, R75, c[0x0][0x2ec] ;  /* 0x0000bb004b037a20 */ /* 0x004fce0000410000 */
[----:B------:R1:W-:Y:S08]  /*4350*/  MUFU.TANH R75, R6 ;  /* 0x00000006004b7308 */ /* 0x0003f00000002400 */
[----:B------:R2:W-:Y:S01]  /*4360*/  MUFU.TANH R88, R3 ;  /* 0x0000000300587308 */ /* 0x0005e20000002400 */
[----:B-1----:R-:W-:Y:S02]  /*4370*/  FMUL.FTZ R6, R47, c[0x0][0x2ec] ;  /* 0x0000bb002f067a20 */ /* 0x002fe40000410000 */
[----:B--2---:R-:W-:-:S05]  /*4380*/  FMUL.FTZ R3, R52, c[0x0][0x2ec] ;  /* 0x0000bb0034037a20 */ /* 0x004fca0000410000 */
[----:B------:R1:W2:Y:S02]  /*4390*/  MUFU.TANH R86, R3 ;  /* 0x0000000300567308 */ /* 0x0002a40000002400 */
[----:B-1----:R-:W-:-:S04]  /*43a0*/  IADD3 R3, R144, 0x8, RZ ;  /* 0x0000000890037810 */ /* 0x002fc80007ffe0ff */
[----:B------:R-:W-:Y:S01]  /*43b0*/  IMNMX R25, R3, UR12, PT ;  /* 0x0000000c03197c17 */ /* 0x000fe2000b800200 */
[----:B------:R-:W-:-:S03]  /*43c0*/  FMUL.FTZ R3, R54, c[0x0][0x2ec] ;  /* 0x0000bb0036037a20 */ /* 0x000fc60000410000 */
[-C--:B------:R-:W-:Y:S01]  /*43d0*/  ISETP.GE.AND P0, PT, R2, R25.reuse, PT ;  /* 0x000000190200720c */ /* 0x080fe20003f06270 */
[----:B------:R-:W-:Y:S01]  /*43e0*/  FFMA.FTZ R2, R111, UR4, R180 ;  /* 0x000000046f027c23 */ /* 0x000fe200080100b4 */
[-C--:B------:R-:W-:Y:S01]  /*43f0*/  ISETP.GE.AND P3, PT, R108, R25.reuse, PT ;  /* 0x000000196c00720c */ /* 0x080fe20003f66270 */
[----:B------:R1:W-:Y:S01]  /*4400*/  MUFU.TANH R79, R3 ;  /* 0x00000003004f7308 */ /* 0x0003e20000002400 */
[----:B------:R-:W-:Y:S02]  /*4410*/  ISETP.GE.AND P6, PT, R109, R25, PT ;  /* 0x000000196d00720c */ /* 0x000fe40003fc6270 */
[----:B------:R-:W-:Y:S01]  /*4420*/  FSEL R161, R2, -INF , !P5 ;  /* 0xff80000002a17808 */ /* 0x000fe20006800000 */
[----:B------:R-:W-:Y:S01]  /*4430*/  FFMA.FTZ R2, R111, UR4, R179 ;  /* 0x000000046f027c23 */ /* 0x000fe200080100b3 */
[----:B------:R-:W-:-:S04]  /*4440*/  ISETP.GE.AND P5, PT, R108, R27, PT ;  /* 0x0000001b6c00720c */ /* 0x000fc80003fa6270 */
[----:B------:R-:W-:Y:S01]  /*4450*/  FSEL R163, R2, -INF , !P3 ;  /* 0xff80000002a37808 */ /* 0x000fe20005800000 */
[----:B------:R-:W-:Y:S01]  /*4460*/  FFMA.FTZ R2, R121, UR4, R175 ;  /* 0x0000000479027c23 */ /* 0x000fe200080100af */
[----:B------:R-:W-:-:S04]  /*4470*/  ISETP.GE.AND P3, PT, R109, R24, PT ;  /* 0x000000186d00720c */ /* 0x000fc80003f66270 */
[----:B------:R-:W-:Y:S01]  /*4480*/  FSEL R160, R2, -INF , !P3 ;  /* 0xff80000002a07808 */ /* 0x000fe20005800000 */
[----:B-1----:R-:W-:Y:S01]  /*4490*/  FMUL.FTZ R3, R55, c[0x0][0x2ec] ;  /* 0x0000bb0037037a20 */ /* 0x002fe20000410000 */
[----:B------:R-:W-:Y:S01]  /*44a0*/  ISETP.GE.AND P3, PT, R109, R27, PT ;  /* 0x0000001b6d00720c */ /* 0x000fe20003f66270 */
[----:B------:R-:W-:Y:S01]  /*44b0*/  FFMA.FTZ R2, R121, UR4, R174 ;  /* 0x0000000479027c23 */ /* 0x000fe200080100ae */
[----:B------:R-:W-:Y:S01]  /*44c0*/  HMMA.16816.F32 R52, R16, R32, R68 ;  /* 0x000000201034723c */ /* 0x000fe20000001844 */
[----:B------:R1:W-:Y:S03]  /*44d0*/  MUFU.TANH R84, R3 ;  /* 0x0000000300547308 */ /* 0x0003e60000002400 */
[----:B------:R-:W-:Y:S01]  /*44e0*/  FSEL R162, R2, -INF , !P6 ;  /* 0xff80000002a27808 */ /* 0x000fe20007000000 */
[----:B------:R-:W-:Y:S01]  /*44f0*/  FFMA.FTZ R2, R123, UR4, R177 ;  /* 0x000000047b027c23 */ /* 0x000fe200080100b1 */
[----:B------:R-:W-:-:S02]  /*4500*/  ISETP.GE.AND P6, PT, R110, R24, PT ;  /* 0x000000186e00720c */ /* 0x000fc40003fc6270 */
[----:B------:R-:W-:Y:S01]  /*4510*/  HMMA.16816.F32 R16, R16, R34, R96 ;  /* 0x000000221010723c */ /* 0x000fe20000001860 */
[----:B------:R2:W-:Y:S01]  /*4520*/  MUFU.TANH R68, R6 ;  /* 0x0000000600447308 */ /* 0x0005e20000002400 */
[----:B------:R-:W-:Y:S01]  /*4530*/  FSEL R157, R2, -INF , !P6 ;  /* 0xff800000029d7808 */ /* 0x000fe20007000000 */
[----:B------:R-:W-:Y:S01]  /*4540*/  FMUL.FTZ R2, R44, c[0x0][0x2ec] ;  /* 0x0000bb002c027a20 */ /* 0x000fe20000410000 */
[----:B------:R-:W-:Y:S01]  /*4550*/  ISETP.GE.AND P6, PT, R110, R27, PT ;  /* 0x0000001b6e00720c */ /* 0x000fe20003fc6270 */
[----:B-1----:R-:W-:-:S04]  /*4560*/  FFMA.FTZ R3, R111, UR4, R172 ;  /* 0x000000046f037c23 */ /* 0x002fc800080100ac */
[----:B------:R1:W-:Y:S01]  /*4570*/  MUFU.TANH R74, R2 ;  /* 0x00000002004a7308 */ /* 0x0003e20000002400 */
[----:B------:R-:W-:Y:S01]  /*4580*/  FSEL R61, R3, -INF , !P5 ;  /* 0xff800000033d7808 */ /* 0x000fe20006800000 */
[----:B------:R-:W-:Y:S01]  /*4590*/  FMUL.FTZ R3, R58, c[0x0][0x2ec] ;  /* 0x0000bb003a037a20 */ /* 0x000fe20000410000 */
[----:B------:R-:W-:-:S04]  /*45a0*/  ISETP.GE.AND P5, PT, R109, R26, PT ;  /* 0x0000001a6d00720c */ /* 0x000fc80003fa6270 */
[----:B------:R-:W-:Y:S01]  /*45b0*/  HMMA.16816.F32 R20, R8, R28, R52 ;  /* 0x0000001c0814723c */ /* 0x000fe20000001834 */
[----:B--2---:R-:W-:Y:S01]  /*45c0*/  FMUL.FTZ R6, R49, c[0x0][0x2ec] ;  /* 0x0000bb0031067a20 */ /* 0x004fe20000410000 */
[----:B------:R2:W2:Y:S01]  /*45d0*/  MUFU.TANH R73, R3 ;  /* 0x0000000300497308 */ /* 0x0004a20000002400 */
[----:B------:R-:W-:Y:S01]  /*45e0*/  FSEL R57, R5, -INF , !P5 ;  /* 0xff80000005397808 */ /* 0x000fe20006800000 */
[----:B-----5:R-:W-:Y:S01]  /*45f0*/  FFMA.FTZ R5, R123, UR4, R148 ;  /* 0x000000047b057c23 */ /* 0x020fe20008010094 */
[----:B------:R-:W-:-:S03]  /*4600*/  ISETP.GE.AND P5, PT, R110, R25, PT ;  /* 0x000000196e00720c */ /* 0x000fc60003fa6270 */
[----:B------:R-:W-:Y:S01]  /*4610*/  HMMA.16816.F32 R8, R8, R30, R16 ;  /* 0x0000001e0808723c */ /* 0x000fe20000001810 */
[----:B-1----:R-:W-:Y:S01]  /*4620*/  FFMA.FTZ R2, R123, UR4, R173 ;  /* 0x000000047b027c23 */ /* 0x002fe200080100ad */
[----:B------:R-:W-:Y:S01]  /*4630*/  FSEL R56, R5, -INF , !P6 ;  /* 0xff80000005387808 */ /* 0x000fe20007000000 */
[----:B------:R-:W-:Y:S01]  /*4640*/  FFMA.FTZ R5, R129, UR4, R138 ;  /* 0x0000000481057c23 */ /* 0x000fe2000801008a */
[----:B------:R-:W-:Y:S01]  /*4650*/  ISETP.GE.AND P6, PT, R120, R26, PT ;  /* 0x0000001a7800720c */ /* 0x000fe20003fc6270 */
[----:B--2---:R-:W-:-:S05]  /*4660*/  FFMA.FTZ R3, R121, UR4, R127 ;  /* 0x0000000479037c23 */ /* 0x004fca000801007f */
[----:B------:R-:W-:Y:S01]  /*4670*/  FSEL R58, R3, -INF , !P3 ;  /* 0xff800000033a7808 */ /* 0x000fe20005800000 */
[----:B------:R-:W-:Y:S01]  /*4680*/  FFMA.FTZ R3, R123, UR4, R176 ;  /* 0x000000047b037c23 */ /* 0x000fe200080100b0 */
[----:B------:R-:W-:-:S04]  /*4690*/  ISETP.GE.AND P3, PT, R110, R26, PT ;  /* 0x0000001a6e00720c */ /* 0x000fc80003f66270 */
[----:B------:R-:W-:Y:S02]  /*46a0*/  FMUL.FTZ R20, R20, c[0x0][0x2ec] ;  /* 0x0000bb0014147a20 */ /* 0x000fe40000410000 */
[----:B------:R-:W-:Y:S01]  /*46b0*/  FMUL.FTZ R22, R22, c[0x0][0x2ec] ;  /* 0x0000bb0016167a20 */ /* 0x000fe20000410000 */
[----:B------:R-:W-:Y:S01]  /*46c0*/  FSEL R44, R2, -INF , !P3 ;  /* 0xff800000022c7808 */ /* 0x000fe20005800000 */
[----:B------:R-:W-:Y:S01]  /*46d0*/  FFMA.FTZ R2, R129, UR4, R136 ;  /* 0x0000000481027c23 */ /* 0x000fe20008010088 */
[----:B------:R-:W-:Y:S01]  /*46e0*/  FSEL R159, R3, -INF , !P5 ;  /* 0xff800000039f7808 */ /* 0x000fe20006800000 */
[----:B------:R-:W-:Y:S01]  /*46f0*/  FMUL.FTZ R3, R46, c[0x0][0x2ec] ;  /* 0x0000bb002e037a20 */ /* 0x000fe20000410000 */
[C---:B------:R-:W-:Y:S01]  /*4700*/  ISETP.GE.AND P3, PT, R120.reuse, R25, PT ;  /* 0x000000197800720c */ /* 0x040fe20003f66270 */
[----:B------:R1:W-:Y:S01]  /*4710*/  MUFU.TANH R46, R6 ;  /* 0x00000006002e7308 */ /* 0x0003e20000002400 */
[-C--:B------:R-:W-:Y:S01]  /*4720*/  ISETP.GE.AND P5, PT, R120, R24.reuse, PT ;  /* 0x000000187800720c */ /* 0x080fe20003fa6270 */
[----:B------:R-:W-:Y:S01]  /*4730*/  FMUL.FTZ R21, R21, c[0x0][0x2ec] ;  /* 0x0000bb0015157a20 */ /* 0x000fe20000410000 */
[----:B------:R-:W-:Y:S01]  /*4740*/  FSEL R156, R5, -INF , !P3 ;  /* 0xff800000059c7808 */ /* 0x000fe20005800000 */
[----:B------:R-:W-:Y:S01]  /*4750*/  FFMA.FTZ R5, R130, UR4, R149 ;  /* 0x0000000482057c23 */ /* 0x000fe20008010095 */
[----:B------:R-:W-:Y:S01]  /*4760*/  FSEL R136, R2, -INF , !P5 ;  /* 0xff80000002887808 */ /* 0x000fe20006800000 */
[----:B------:R-:W-:Y:S01]  /*4770*/  FFMA.FTZ R2, R129, UR4, R105 ;  /* 0x0000000481027c23 */ /* 0x000fe20008010069 */
[----:B------:R-:W-:Y:S01]  /*4780*/  ISETP.GE.AND P3, PT, R122, R24, PT ;  /* 0x000000187a00720c */ /* 0x000fe20003f66270 */
[----:B------:R2:W-:Y:S01]  /*4790*/  MUFU.TANH R67, R3 ;  /* 0x0000000300437308 */ /* 0x0005e20000002400 */
[-C--:B------:R-:W-:Y:S01]  /*47a0*/  ISETP.GE.AND P5, PT, R120, R27.reuse, PT ;  /* 0x0000001b7800720c */ /* 0x080fe20003fa6270 */
[----:B------:R-:W-:Y:S01]  /*47b0*/  FMUL.FTZ R10, R10, c[0x0][0x2ec] ;  /* 0x0000bb000a0a7a20 */ /* 0x000fe20000410000 */
[----:B------:R-:W-:Y:S01]  /*47c0*/  FSEL R138, R5, -INF , !P3 ;  /* 0xff800000058a7808 */ /* 0x000fe20005800000 */
[----:B------:R-:W-:Y:S01]  /*47d0*/  FFMA.FTZ R5, R130, UR4, R126 ;  /* 0x0000000482057c23 */ /* 0x000fe2000801007e */
[----:B------:R-:W-:Y:S01]  /*47e0*/  FSEL R72, R2, -INF , !P5 ;  /* 0xff80000002487808 */ /* 0x000fe20006800000 */
[----:B------:R-:W-:Y:S01]  /*47f0*/  FFMA.FTZ R2, R130, UR4, R139 ;  /* 0x0000000482027c23 */ /* 0x000fe2000801008b */
[C---:B------:R-:W-:Y:S01]  /*4800*/  ISETP.GE.AND P5, PT, R122.reuse, R26, PT ;  /* 0x0000001a7a00720c */ /* 0x040fe20003fa6270 */
[----:B-1----:R-:W-:Y:S01]  /*4810*/  FMUL.FTZ R6, R51, c[0x0][0x2ec] ;  /* 0x0000bb0033067a20 */ /* 0x002fe20000410000 */
[----:B------:R-:W-:Y:S01]  /*4820*/  ISETP.GE.AND P3, PT, R122, R27, PT ;  /* 0x0000001b7a00720c */ /* 0x000fe20003f66270 */
[----:B------:R-:W-:Y:S01]  /*4830*/  MUFU.TANH R20, R20 ;  /* 0x0000001400147308 */ /* 0x000fe20000002400 */
[----:B------:R-:W-:Y:S01]  /*4840*/  FSEL R62, R5, -INF , !P5 ;  /* 0xff800000053e7808 */ /* 0x000fe20006800000 */
[----:B------:R-:W-:Y:S01]  /*4850*/  FMUL.FTZ R5, R50, c[0x0][0x2ec] ;  /* 0x0000bb0032057a20 */ /* 0x000fe20000410000 */
[----:B------:R-:W-:Y:S01]  /*4860*/  ISETP.GE.AND P5, PT, R128, R25, PT ;  /* 0x000000198000720c */ /* 0x000fe20003fa6270 */
[----:B------:R-:W-:-:S02]  /*4870*/  FMUL.FTZ R8, R8, c[0x0][0x2ec] ;  /* 0x0000bb0008087a20 */ /* 0x000fc40000410000 */
[----:B--2---:R-:W-:Y:S02]  /*4880*/  FFMA.FTZ R3, R129, UR4, R125 ;  /* 0x0000000481037c23 */ /* 0x004fe4000801007d */
[----:B------:R1:W-:Y:S01]  /*4890*/  MUFU.TANH R45, R5 ;  /* 0x00000005002d7308 */ /* 0x0003e20000002400 */
[----:B------:R-:W-:Y:S02]  /*48a0*/  FMUL.FTZ R11, R11, c[0x0][0x2ec] ;  /* 0x0000bb000b0b7a20 */ /* 0x000fe40000410000 */
[----:B------:R-:W-:Y:S01]  /*48b0*/  FSEL R63, R3, -INF , !P6 ;  /* 0xff800000033f7808 */ /* 0x000fe20007000000 */
[----:B------:R-:W-:Y:S01]  /*48c0*/  FMUL.FTZ R3, R48, c[0x0][0x2ec] ;  /* 0x0000bb0030037a20 */ /* 0x000fe20000410000 */
[----:B------:R-:W-:Y:S01]  /*48d0*/  ISETP.GE.AND P6, PT, R122, R25, PT ;  /* 0x000000197a00720c */ /* 0x000fe20003fc6270 */
[----:B------:R-:W-:Y:S02]  /*48e0*/  FMUL.FTZ R9, R9, c[0x0][0x2ec] ;  /* 0x0000bb0009097a20 */ /* 0x000fe40000410000 */
[----:B------:R2:W5:Y:S01]  /*48f0*/  MUFU.TANH R47, R3 ;  /* 0x00000003002f7308 */ /* 0x0005620000002400 */
[----:B------:R-:W-:Y:S01]  /*4900*/  FSEL R139, R2, -INF , !P6 ;  /* 0xff800000028b7808 */ /* 0x000fe20007000000 */
[----:B----4-:R-:W-:Y:S01]  /*4910*/  FFMA.FTZ R2, R131, UR4, R107 ;  /* 0x0000000483027c23 */ /* 0x010fe2000801006b */
[----:B------:R-:W-:-:S04]  /*4920*/  ISETP.GE.AND P6, PT, R128, R24, PT ;  /* 0x000000188000720c */ /* 0x000fc80003fc6270 */
[----:B------:R-:W-:Y:S01]  /*4930*/  FSEL R132, R2, -INF , !P6 ;  /* 0xff80000002847808 */ /* 0x000fe20007000000 */
[C---:B-1----:R-:W-:Y:S01]  /*4940*/  FFMA.FTZ R5, R131.reuse, UR4, R90 ;  /* 0x0000000483057c23 */ /* 0x042fe2000801005a */
[----:B------:R-:W-:Y:S01]  /*4950*/  ISETP.GE.AND P6, PT, R128, R27, PT ;  /* 0x0000001b8000720c */ /* 0x000fe20003fc6270 */
[----:B---3--:R-:W-:Y:S01]  /*4960*/  FFMA.FTZ R2, R131, UR4, R85 ;  /* 0x0000000483027c23 */ /* 0x008fe20008010055 */
[----:B------:R1:W3:Y:S02]  /*4970*/  MUFU.TANH R33, R6 ;  /* 0x0000000600217308 */ /* 0x0002e40000002400 */
[----:B------:R-:W-:Y:S01]  /*4980*/  FSEL R133, R5, -INF , !P5 ;  /* 0xff80000005857808 */ /* 0x000fe20006800000 */
[C---:B------:R-:W-:Y:S01]  /*4990*/  FFMA.FTZ R5, R137.reuse, UR4, R124 ;  /* 0x0000000489057c23 */ /* 0x040fe2000801007c */
[----:B------:R-:W-:Y:S01]  /*49a0*/  ISETP.GE.AND P5, PT, R112, R24, PT ;  /* 0x000000187000720c */ /* 0x000fe20003fa6270 */
[----:B--2---:R-:W-:Y:S01]  /*49b0*/  FFMA.FTZ R3, R130, UR4, R106 ;  /* 0x0000000482037c23 */ /* 0x004fe2000801006a */
[----:B------:R-:W-:Y:S01]  /*49c0*/  FSEL R64, R2, -INF , !P6 ;  /* 0xff80000002407808 */ /* 0x000fe20007000000 */
[----:B------:R-:W-:Y:S01]  /*49d0*/  FFMA.FTZ R2, R137, UR4, R104 ;  /* 0x0000000489027c23 */ /* 0x000fe20008010068 */
[----:B------:R-:W-:Y:S01]  /*49e0*/  FSEL R122, R5, -INF , !P5 ;  /* 0xff800000057a7808 */ /* 0x000fe20006800000 */
[----:B------:R-:W-:Y:S01]  /*49f0*/  FFMA.FTZ R5, R137, UR4, R91 ;  /* 0x0000000489057c23 */ /* 0x000fe2000801005b */
[----:B------:R-:W-:Y:S01]  /*4a00*/  FSEL R66, R3, -INF , !P3 ;  /* 0xff80000003427808 */ /* 0x000fe20005800000 */
[----:B------:R-:W-:Y:S01]  /*4a10*/  FFMA.FTZ R3, R131, UR4, R89 ;  /* 0x0000000483037c23 */ /* 0x000fe20008010059 */
[-C--:B------:R-:W-:Y:S01]  /*4a20*/  ISETP.GE.AND P3, PT, R128, R26.reuse, PT ;  /* 0x0000001a8000720c */ /* 0x080fe20003f66270 */
[----:B------:R-:W-:Y:S01]  /*4a30*/  MUFU.TANH R22, R22 ;  /* 0x0000001600167308 */ /* 0x000fe20000002400 */
[----:B------:R-:W-:-:S02]  /*4a40*/  ISETP.GE.AND P6, PT, R112, R26, PT ;  /* 0x0000001a7000720c */ /* 0x000fc40003fc6270 */
[----:B------:R-:W-:Y:S01]  /*4a50*/  FSEL R59, R3, -INF , !P3 ;  /* 0xff800000033b7808 */ /* 0x000fe20005800000 */
[----:B------:R-:W-:Y:S01]  /*4a60*/  FMUL.FTZ R3, R36, c[0x0][0x2ec] ;  /* 0x0000bb0024037a20 */ /* 0x000fe20000410000 */
[----:B------:R-:W-:Y:S01]  /*4a70*/  FSEL R36, R5, -INF , !P6 ;  /* 0xff80000005247808 */ /* 0x000fe20007000000 */
[----:B------:R-:W-:Y:S01]  /*4a80*/  FMUL.FTZ R5, R38, c[0x0][0x2ec] ;  /* 0x0000bb0026057a20 */ /* 0x000fe20000410000 */
[CC--:B------:R-:W-:Y:S01]  /*4a90*/  ISETP.GE.AND P3, PT, R112.reuse, R25.reuse, PT ;  /* 0x000000197000720c */ /* 0x0c0fe20003f66270 */
[----:B------:R2:W-:Y:S01]  /*4aa0*/  MUFU.TANH R32, R3 ;  /* 0x0000000300207308 */ /* 0x0005e20000002400 */
[----:B------:R-:W-:Y:S01]  /*4ab0*/  ISETP.GE.AND P6, PT, R113, R25, PT ;  /* 0x000000197100720c */ /* 0x000fe20003fc6270 */
[----:B-1----:R-:W-:Y:S01]  /*4ac0*/  FMUL.FTZ R6, R37, c[0x0][0x2ec] ;  /* 0x0000bb0025067a20 */ /* 0x002fe20000410000 */
[-C--:B------:R-:W-:Y:S02]  /*4ad0*/  ISETP.GE.AND P5, PT, R112, R27.reuse, PT ;  /* 0x0000001b7000720c */ /* 0x080fe40003fa6270 */
[----:B------:R-:W-:Y:S01]  /*4ae0*/  FSEL R123, R2, -INF , !P3 ;  /* 0xff800000027b7808 */ /* 0x000fe20005800000 */
[----:B------:R-:W-:Y:S01]  /*4af0*/  FFMA.FTZ R2, R140, UR4, R86 ;  /* 0x000000048c027c23 */ /* 0x000fe20008010056 */
[C---:B------:R-:W-:Y:S01]  /*4b00*/  ISETP.GE.AND P3, PT, R113.reuse, R24, PT ;  /* 0x000000187100720c */ /* 0x040fe20003f66270 */
[----:B------:R1:W4:Y:S03]  /*4b10*/  MUFU.TANH R28, R5 ;  /* 0x00000005001c7308 */ /* 0x0003260000002400 */
[----:B------:R-:W-:Y:S01]  /*4b20*/  FSEL R198, R2, -INF , !P3 ;  /* 0xff80000002c67808 */ /* 0x000fe20005800000 */
[----:B------:R-:W-:Y:S01]  /*4b30*/  FFMA.FTZ R2, R140, UR4, R73 ;  /* 0x000000048c027c23 */ /* 0x000fe20008010049 */
[----:B------:R-:W-:Y:S01]  /*4b40*/  ISETP.GE.AND P3, PT, R113, R27, PT ;  /* 0x0000001b7100720c */ /* 0x000fe20003f66270 */
[----:B--2---:R-:W-:-:S03]  /*4b50*/  FFMA.FTZ R3, R137, UR4, R88 ;  /* 0x0000000489037c23 */ /* 0x004fc60008010058 */
[----:B------:R-:W-:Y:S01]  /*4b60*/  FSEL R197, R2, -INF , !P3 ;  /* 0xff80000002c57808 */ /* 0x000fe20005800000 */
[----:B------:R-:W-:Y:S01]  /*4b70*/  FFMA.FTZ R2, R142, UR4, R76 ;  /* 0x000000048e027c23 */ /* 0x000fe2000801004c */
[-C--:B------:R-:W-:Y:S01]  /*4b80*/  ISETP.GE.AND P3, PT, R114, R26.reuse, PT ;  /* 0x0000001a7200720c */ /* 0x080fe20003f66270 */
[----:B------:R2:W-:Y:S01]  /*4b90*/  MUFU.TANH R29, R6 ;  /* 0x00000006001d7308 */ /* 0x0005e20000002400 */
[----:B------:R-:W-:Y:S01]  /*4ba0*/  FSEL R65, R3, -INF , !P5 ;  /* 0xff80000003417808 */ /* 0x000fe20006800000 */
[C---:B------:R-:W-:Y:S01]  /*4bb0*/  FFMA.FTZ R3, R140.reuse, UR4, R77 ;  /* 0x000000048c037c23 */ /* 0x040fe2000801004d */
[----:B------:R-:W-:Y:S01]  /*4bc0*/  ISETP.GE.AND P5, PT, R113, R26, PT ;  /* 0x0000001a7100720c */ /* 0x000fe20003fa6270 */
[----:B-1----:R-:W-:-:S03]  /*4bd0*/  FFMA.FTZ R5, R140, UR4, R79 ;  /* 0x000000048c057c23 */ /* 0x002fc6000801004f */
[----:B------:R-:W-:Y:S01]  /*4be0*/  FSEL R196, R3, -INF , !P5 ;  /* 0xff80000003c47808 */ /* 0x000fe20006800000 */
[C---:B------:R-:W-:Y:S01]  /*4bf0*/  FFMA.FTZ R3, R142.reuse, UR4, R78 ;  /* 0x000000048e037c23 */ /* 0x040fe2000801004e */
[----:B------:R-:W-:Y:S01]  /*4c00*/  FSEL R195, R5, -INF , !P6 ;  /* 0xff80000005c37808 */ /* 0x000fe20007000000 */
[----:B------:R-:W-:Y:S01]  /*4c10*/  FFMA.FTZ R5, R142, UR4, R87 ;  /* 0x000000048e057c23 */ /* 0x000fe20008010057 */
[CC--:B------:R-:W-:Y:S01]  /*4c20*/  ISETP.GE.AND P6, PT, R114.reuse, R24.reuse, PT ;  /* 0x000000187200720c */ /* 0x0c0fe20003fc6270 */
[----:B------:R-:W1:Y:S01]  /*4c30*/  MUFU.TANH R21, R21 ;  /* 0x0000001500157308 */ /* 0x000e620000002400 */
[----:B------:R-:W-:Y:S02]  /*4c40*/  ISETP.GE.AND P5, PT, R114, R25, PT ;  /* 0x000000197200720c */ /* 0x000fe40003fa6270 */
[----:B------:R-:W-:Y:S01]  /*4c50*/  FSEL R194, R5, -INF , !P6 ;  /* 0xff80000005c27808 */ /* 0x000fe20007000000 */
[----:B------:R-:W-:Y:S01]  /*4c60*/  FFMA.FTZ R5, R142, UR4, R84 ;  /* 0x000000048e057c23 */ /* 0x000fe20008010054 */
[-C--:B------:R-:W-:Y:S01]  /*4c70*/  ISETP.GE.AND P6, PT, R114, R27.reuse, PT ;  /* 0x0000001b7200720c */ /* 0x080fe20003fc6270 */
[----:B--2---:R-:W-:Y:S01]  /*4c80*/  FMUL.FTZ R6, R23, c[0x0][0x2ec] ;  /* 0x0000bb0017067a20 */ /* 0x004fe20000410000 */
[----:B------:R-:W-:Y:S01]  /*4c90*/  FSEL R192, R3, -INF , !P3 ;  /* 0xff80000003c07808 */ /* 0x000fe20005800000 */
[----:B-----5:R-:W-:Y:S01]  /*4ca0*/  FFMA.FTZ R3, R143, UR4, R47 ;  /* 0x000000048f037c23 */ /* 0x020fe2000801002f */
[----:B------:R-:W-:Y:S01]  /*4cb0*/  FSEL R183, R5, -INF , !P5 ;  /* 0xff80000005b77808 */ /* 0x000fe20006800000 */
[----:B------:R-:W-:Y:S01]  /*4cc0*/  FFMA.FTZ R5, R143, UR4, R74 ;  /* 0x000000048f057c23 */ /* 0x000fe2000801004a */
[----:B------:R-:W-:Y:S01]  /*4cd0*/  ISETP.GE.AND P5, PT, R115, R24, PT ;  /* 0x000000187300720c */ /* 0x000fe20003fa6270 */
[----:B------:R2:W5:Y:S01]  /*4ce0*/  MUFU.TANH R17, R6 ;  /* 0x0000000600117308 */ /* 0x0005620000002400 */
[----:B------:R-:W-:Y:S01]  /*4cf0*/  FSEL R193, R2, -INF , !P6 ;  /* 0xff80000002c17808 */ /* 0x000fe20007000000 */
[----:B------:R-:W-:Y:S01]  /*4d00*/  FFMA.FTZ R2, R143, UR4, R45 ;  /* 0x000000048f027c23 */ /* 0x000fe2000801002d */
[----:B------:R-:W-:Y:S01]  /*4d10*/  FSEL R182, R5, -INF , !P5 ;  /* 0xff80000005b67808 */ /* 0x000fe20006800000 */
[----:B------:R-:W-:Y:S01]  /*4d20*/  FFMA.FTZ R5, R143, UR4, R67 ;  /* 0x000000048f057c23 */ /* 0x000fe20008010043 */
[----:B------:R-:W-:-:S02]  /*4d30*/  ISETP.GE.AND P5, PT, R115, R27, PT ;  /* 0x0000001b7300720c */ /* 0x000fc40003fa6270 */
[CC--:B------:R-:W-:Y:S01]  /*4d40*/  ISETP.GE.AND P3, PT, R115.reuse, R25.reuse, PT ;  /* 0x000000197300720c */ /* 0x0c0fe20003f66270 */
[----:B------:R-:W-:Y:S01]  /*4d50*/  MUFU.TANH R10, R10 ;  /* 0x0000000a000a7308 */ /* 0x000fe20000002400 */
[----:B------:R-:W-:Y:S01]  /*4d60*/  FSEL R181, R2, -INF , !P5 ;  /* 0xff80000002b57808 */ /* 0x000fe20006800000 */
[----:B------:R-:W-:Y:S01]  /*4d70*/  FMUL.FTZ R2, R12, c[0x0][0x2ec] ;  /* 0x0000bb000c027a20 */ /* 0x000fe20000410000 */
[-C--:B------:R-:W-:Y:S02]  /*4d80*/  ISETP.GE.AND P6, PT, R115, R26.reuse, PT ;  /* 0x0000001a7300720c */ /* 0x080fe40003fc6270 */
[----:B------:R-:W-:Y:S01]  /*4d90*/  FSEL R167, R5, -INF , !P3 ;  /* 0xff80000005a77808 */ /* 0x000fe20005800000 */
[----:B------:R-:W-:Y:S01]  /*4da0*/  FFMA.FTZ R5, R145, UR4, R75 ;  /* 0x0000000491057c23 */ /* 0x000fe2000801004b */
[----:B------:R-:W-:Y:S01]  /*4db0*/  FSEL R180, R3, -INF , !P6 ;  /* 0xff80000003b47808 */ /* 0x000fe20007000000 */
[----:B------:R1:W1:Y:S01]  /*4dc0*/  MUFU.TANH R16, R2 ;  /* 0x0000000200107308 */ /* 0x0002620000002400 */
[C---:B------:R-:W-:Y:S01]  /*4dd0*/  ISETP.GE.AND P5, PT, R116.reuse, R26, PT ;  /* 0x0000001a7400720c */ /* 0x040fe20003fa6270 */
[----:B------:R-:W-:Y:S01]  /*4de0*/  FFMA.FTZ R3, R145, UR4, R68 ;  /* 0x0000000491037c23 */ /* 0x000fe20008010044 */
[C---:B------:R-:W-:Y:S01]  /*4df0*/  ISETP.GE.AND P3, PT, R116.reuse, R24, PT ;  /* 0x000000187400720c */ /* 0x040fe20003f66270 */
[----:B--2---:R-:W-:Y:S01]  /*4e00*/  FMUL.FTZ R6, R13, c[0x0][0x2ec] ;  /* 0x0000bb000d067a20 */ /* 0x004fe20000410000 */
[----:B------:R-:W-:-:S02]  /*4e10*/  ISETP.GE.AND P6, PT, R116, R25, PT ;  /* 0x000000197400720c */ /* 0x000fc40003fc6270 */
[----:B------:R-:W-:Y:S01]  /*4e20*/  FSEL R164, R5, -INF , !P3 ;  /* 0xff80000005a47808 */ /* 0x000fe20005800000 */
[----:B---3--:R-:W-:Y:S01]  /*4e30*/  FFMA.FTZ R5, R145, UR4, R33 ;  /* 0x0000000491057c23 */ /* 0x008fe20008010021 */
[----:B------:R-:W-:Y:S01]  /*4e40*/  FSEL R158, R3, -INF , !P6 ;  /* 0xff800000039e7808 */ /* 0x000fe20007000000 */
[----:B------:R-:W-:Y:S01]  /*4e50*/  FMUL.FTZ R3, R14, c[0x0][0x2ec] ;  /* 0x0000bb000e037a20 */ /* 0x000fe20000410000 */
[----:B------:R-:W-:Y:S01]  /*4e60*/  ISETP.GE.AND P6, PT, R117, R24, PT ;  /* 0x000000187500720c */ /* 0x000fe20003fc6270 */
[----:B------:R-:W-:Y:S01]  /*4e70*/  MUFU.TANH R8, R8 ;  /* 0x0000000800087308 */ /* 0x000fe20000002400 */
[----:B------:R-:W-:Y:S01]  /*4e80*/  ISETP.GE.AND P3, PT, R116, R27, PT ;  /* 0x0000001b7400720c */ /* 0x000fe20003f66270 */
[----:B-1----:R-:W-:-:S03]  /*4e90*/  FFMA.FTZ R2, R145, UR4, R46 ;  /* 0x0000000491027c23 */ /* 0x002fc6000801002e */
[----:B------:R-:W-:Y:S01]  /*4ea0*/  FSEL R166, R5, -INF , !P3 ;  /* 0xff80000005a67808 */ /* 0x000fe20005800000 */
[----:B----4-:R-:W-:Y:S01]  /*4eb0*/  FFMA.FTZ R5, R146, UR4, R28 ;  /* 0x0000000492057c23 */ /* 0x010fe2000801001c */
[C---:B------:R-:W-:Y:S01]  /*4ec0*/  ISETP.GE.AND P3, PT, R117.reuse, R26, PT ;  /* 0x0000001a7500720c */ /* 0x040fe20003f66270 */
[----:B------:R1:W2:Y:S01]  /*4ed0*/  MUFU.TANH R12, R3 ;  /* 0x00000003000c7308 */ /* 0x0002a20000002400 */
[----:B------:R-:W-:Y:S01]  /*4ee0*/  FSEL R165, R2, -INF , !P5 ;  /* 0xff80000002a57808 */ /* 0x000fe20006800000 */
[----:B------:R-:W-:Y:S01]  /*4ef0*/  FFMA.FTZ R2, R146, UR4, R32 ;  /* 0x0000000492027c23 */ /* 0x000fe20008010020 */
[----:B------:R-:W-:-:S04]  /*4f00*/  ISETP.GE.AND P5, PT, R117, R25, PT ;  /* 0x000000197500720c */ /* 0x000fc80003fa6270 */
[----:B------:R-:W-:Y:S01]  /*4f10*/  FSEL R174, R2, -INF , !P6 ;  /* 0xff80000002ae7808 */ /* 0x000fe20007000000 */
[----:B------:R-:W-:Y:S01]  /*4f20*/  FFMA.FTZ R2, R146, UR4, R20 ;  /* 0x0000000492027c23 */ /* 0x000fe20008010014 */
[----:B------:R-:W-:Y:S01]  /*4f30*/  FSEL R177, R5, -INF , !P5 ;  /* 0xff80000005b17808 */ /* 0x000fe20006800000 */
[C---:B------:R-:W-:Y:S01]  /*4f40*/  FFMA.FTZ R5, R147.reuse, UR4, R21 ;  /* 0x0000000493057c23 */ /* 0x040fe20008010015 */
[----:B------:R-:W-:Y:S01]  /*4f50*/  ISETP.GE.AND P5, PT, R118, R24, PT ;  /* 0x000000187600720c */ /* 0x000fe20003fa6270 */
[----:B------:R3:W4:Y:S01]  /*4f60*/  MUFU.TANH R18, R6 ;  /* 0x0000000600127308 */ /* 0x0007220000002400 */
[----:B------:R-:W-:Y:S01]  /*4f70*/  FSEL R200, R2, -INF , !P3 ;  /* 0xff80000002c87808 */ /* 0x000fe20005800000 */
[----:B------:R-:W-:Y:S01]  /*4f80*/  FFMA.FTZ R2, R147, UR4, R29 ;  /* 0x0000000493027c23 */ /* 0x000fe2000801001d */
[----:B------:R-:W-:Y:S01]  /*4f90*/  ISETP.GE.AND P6, PT, R117, R27, PT ;  /* 0x0000001b7500720c */ /* 0x000fe20003fc6270 */
[----:B-1----:R-:W-:Y:S01]  /*4fa0*/  FFMA.FTZ R3, R146, UR4, R22 ;  /* 0x0000000492037c23 */ /* 0x002fe20008010016 */
[----:B------:R-:W-:-:S02]  /*4fb0*/  ISETP.GE.AND P3, PT, R118, R25, PT ;  /* 0x000000197600720c */ /* 0x000fc40003f66270 */
[----:B------:R-:W-:Y:S01]  /*4fc0*/  FSEL R175, R2, -INF , !P5 ;  /* 0xff80000002af7808 */ /* 0x000fe20006800000 */
[----:B------:R-:W-:Y:S01]  /*4fd0*/  FFMA.FTZ R2, R147, UR4, R39 ;  /* 0x0000000493027c23 */ /* 0x000fe20008010027 */
[----:B------:R-:W-:Y:S01]  /*4fe0*/  FSEL R201, R3, -INF , !P6 ;  /* 0xff80000003c97808 */ /* 0x000fe20007000000 */
[----:B------:R-:W-:Y:S01]  /*4ff0*/  MUFU.TANH R11, R11 ;  /* 0x0000000b000b7308 */ /* 0x000fe20000002400 */
[----:B------:R-:W-:Y:S01]  /*5000*/  ISETP.GE.AND P6, PT, R118, R26, PT ;  /* 0x0000001a7600720c */ /* 0x000fe20003fc6270 */
[----:B-----5:R-:W-:Y:S01]  /*5010*/  FFMA.FTZ R3, R147, UR4, R17 ;  /* 0x0000000493037c23 */ /* 0x020fe20008010011 */
[----:B------:R-:W-:Y:S01]  /*5020*/  FSEL R252, R2, -INF , !P3 ;  /* 0xff80000002fc7808 */ /* 0x000fe20005800000 */
[C---:B------:R-:W-:Y:S01]  /*5030*/  FFMA.FTZ R2, R168.reuse, UR4, R16 ;  /* 0x00000004a8027c23 */ /* 0x040fe20008010010 */
[----:B------:R-:W-:Y:S01]  /*5040*/  FSEL R179, R5, -INF , !P6 ;  /* 0xff80000005b37808 */ /* 0x000fe20007000000 */
[----:B---3--:R-:W-:Y:S01]  /*5050*/  FMUL.FTZ R6, R15, c[0x0][0x2ec] ;  /* 0x0000bb000f067a20 */ /* 0x008fe20000410000 */
[C---:B------:R-:W-:Y:S01]  /*5060*/  ISETP.GE.AND P3, PT, R119.reuse, R24, PT ;  /* 0x000000187700720c */ /* 0x040fe20003f66270 */
[----:B--2---:R-:W-:Y:S01]  /*5070*/  FFMA.FTZ R5, R168, UR4, R12 ;  /* 0x00000004a8057c23 */ /* 0x004fe2000801000c */
[-C--:B------:R-:W-:Y:S01]  /*5080*/  ISETP.GE.AND P5, PT, R118, R27.reuse, PT ;  /* 0x0000001b7600720c */ /* 0x080fe20003fa6270 */
[----:B------:R1:W2:Y:S01]  /*5090*/  MUFU.TANH R12, R9 ;  /* 0x00000009000c7308 */ /* 0x0002a20000002400 */
[----:B------:R-:W-:Y:S01]  /*50a0*/  FSEL R249, R2, -INF , !P3 ;  /* 0xff80000002f97808 */ /* 0x000fe20005800000 */
[C---:B------:R-:W-:Y:S01]  /*50b0*/  FFMA.FTZ R2, R168.reuse, UR4, R10 ;  /* 0x00000004a8027c23 */ /* 0x040fe2000801000a */
[----:B------:R-:W-:Y:S01]  /*50c0*/  ISETP.GE.AND P3, PT, R119, R27, PT ;  /* 0x0000001b7700720c */ /* 0x000fe20003f66270 */
[----:B----4-:R-:W-:Y:S01]  /*50d0*/  FFMA.FTZ R10, R169, UR4, R18 ;  /* 0x00000004a90a7c23 */ /* 0x010fe20008010012 */
[----:B------:R-:W-:Y:S01]  /*50e0*/  FSEL R178, R3, -INF , !P5 ;  /* 0xff80000003b27808 */ /* 0x000fe20006800000 */
[----:B------:R-:W-:Y:S01]  /*50f0*/  FFMA.FTZ R3, R168, UR4, R8 ;  /* 0x00000004a8037c23 */ /* 0x000fe20008010008 */
[----:B------:R-:W-:Y:S01]  /*5100*/  FSEL R202, R2, -INF , !P3 ;  /* 0xff80000002ca7808 */ /* 0x000fe20005800000 */
[----:B------:R3:W4:Y:S01]  /*5110*/  MUFU.TANH R13, R6 ;  /* 0x00000006000d7308 */ /* 0x0007220000002400 */
[----:B------:R-:W-:Y:S01]  /*5120*/  FFMA.FTZ R2, R170, UR4, R187 ;  /* 0x00000004aa027c23 */ /* 0x000fe200080100bb */
[----:B------:R-:W-:-:S02]  /*5130*/  ISETP.GE.AND P6, PT, R119, R25, PT ;  /* 0x000000197700720c */ /* 0x000fc40003fc6270 */
[----:B------:R-:W-:Y:S02]  /*5140*/  ISETP.GE.AND P5, PT, R119, R26, PT ;  /* 0x0000001a7700720c */ /* 0x000fe40003fa6270 */
[----:B------:R-:W-:Y:S01]  /*5150*/  FSEL R235, R5, -INF , !P6 ;  /* 0xff80000005eb7808 */ /* 0x000fe20007000000 */
[C---:B-1----:R-:W-:Y:S01]  /*5160*/  FFMA.FTZ R9, R170.reuse, UR4, R186 ;  /* 0x00000004aa097c23 */ /* 0x042fe200080100ba */
[----:B------:R-:W-:Y:S01]  /*5170*/  FSEL R250, R3, -INF , !P5 ;  /* 0xff80000003fa7808 */ /* 0x000fe20006800000 */
[----:B------:R-:W-:Y:S01]  /*5180*/  FFMA.FTZ R3, R170, UR4, R184 ;  /* 0x00000004aa037c23 */ /* 0x000fe200080100b8 */
[----:B------:R-:W-:Y:S01]  /*5190*/  FSEL R120, R2, -INF , !P1 ;  /* 0xff80000002787808 */ /* 0x000fe20004800000 */
[----:B--2---:R-:W-:Y:S01]  /*51a0*/  FFMA.FTZ R5, R169, UR4, R12 ;  /* 0x00000004a9057c23 */ /* 0x004fe2000801000c */
[----:B------:R-:W-:Y:S01]  /*51b0*/  FSEL R121, R9, -INF , !P0 ;  /* 0xff80000009797808 */ /* 0x000fe20004000000 */
[----:B------:R-:W-:Y:S01]  /*51c0*/  FFMA.FTZ R2, R169, UR4, R11 ;  /* 0x00000004a9027c23 */ /* 0x000fe2000801000b */
[----:B------:R-:W-:Y:S01]  /*51d0*/  PLOP3.LUT P0, PT, PT, PT, UP0, 0x80, 0x0 ;  /* 0x000000000000781c */ /* 0x000fe20003f0f008 */
[----:B---3--:R-:W-:Y:S01]  /*51e0*/  FFMA.FTZ R6, R170, UR4, R185 ;  /* 0x00000004aa067c23 */ /* 0x008fe200080100b9 */
[----:B------:R-:W-:Y:S01]  /*51f0*/  ISETP.GE.AND P6, PT, R141, R24, PT ;  /* 0x000000188d00720c */ /* 0x000fe20003fc6270 */
[----:B----4-:R-:W-:Y:S01]  /*5200*/  FFMA.FTZ R8, R169, UR4, R13 ;  /* 0x00000004a9087c23 */ /* 0x010fe2000801000d */
[----:B------:R-:W-:-:S02]  /*5210*/  ISETP.GE.AND P5, PT, R141, R25, PT ;  /* 0x000000198d00720c */ /* 0x000fc40003fa6270 */
[C---:B------:R-:W-:Y:S02]  /*5220*/  ISETP.GE.AND P3, PT, R141.reuse, R26, PT ;  /* 0x0000001a8d00720c */ /* 0x040fe40003f66270 */
[----:B------:R-:W-:Y:S02]  /*5230*/  ISETP.GE.AND P1, PT, R141, R27, PT ;  /* 0x0000001b8d00720c */ /* 0x000fe40003f26270 */
[----:B------:R-:W-:Y:S02]  /*5240*/  FSEL R18, R6, -INF , !P4 ;  /* 0xff80000006127808 */ /* 0x000fe40006000000 */
[----:B------:R-:W-:Y:S02]  /*5250*/  FSEL R19, R3, -INF , !P2 ;  /* 0xff80000003137808 */ /* 0x000fe40005000000 */
[----:B------:R-:W-:Y:S02]  /*5260*/  FSEL R232, R10, -INF , !P6 ;  /* 0xff8000000ae87808 */ /* 0x000fe40007000000 */
[----:B------:R-:W-:-:S02]  /*5270*/  FSEL R233, R8, -INF , !P5 ;  /* 0xff80000008e97808 */ /* 0x000fc40006800000 */
[----:B------:R-:W-:Y:S02]  /*5280*/  FSEL R234, R5, -INF , !P3 ;  /* 0xff80000005ea7808 */ /* 0x000fe40005800000 */
[----:B------:R-:W-:Y:S01]  /*5290*/  FSEL R251, R2, -INF , !P1 ;  /* 0xff80000002fb7808 */ /* 0x000fe20004800000 */
[----:B------:R-:W-:Y:S05]  /*52a0*/  @!P0 BRA `(.L_x_410) ;  /* 0x000004a000008947 */ /* 0x000fea0003800000 */
[----:B------:R-:W-:Y:S01]  /*52b0*/  UIADD3 UR7, UR8, -0x2, URZ ;  /* 0xfffffffe08077890 */ /* 0x000fe2000fffe03f */
[----:B------:R-:W-:Y:S01]  /*52c0*/  ISETP.GE.AND P3, PT, R204, c[0x0][0x220], PT ;  /* 0x00008800cc007a0c */ /* 0x000fe20003f66270 */
[----:B------:R-:W-:Y:S01]  /*52d0*/  BSSY B0, `(.L_x_411) ;  /* 0x0000046000007945 */ /* 0x000fe20003800000 */
[----:B------:R-:W-:Y:S01]  /*52e0*/  ISETP.GE.AND P2, PT, R189, c[0x0][0x220], PT ;  /* 0x00008800bd007a0c */ /* 0x000fe20003f46270 */
[----:B------:R-:W-:Y:S02]  /*52f0*/  USHF.R.S32.HI UR6, URZ, 0x1f, UR7 ;  /* 0x0000001f3f067899 */ /* 0x000fe40008011407 */
        /* <DEDUP_REMOVED lines=67> */
.L_x_412:
[----:B------:R-:W-:Y:S05]  /*5730*/  BSYNC B0 ;  /* 0x0000000000007941 */ /* 0x000fea0003800000 */
.L_x_411:
[----:B------:R-:W0:Y:S02]  /*5740*/  LDGDEPBAR ;  /* 0x00000000000079af */ /* 0x000e240000000000 */
.L_x_410:
        /* <DEDUP_REMOVED lines=89> */
[----:B---3--:R2:W-:Y:S04]  /*5ce0*/  STL [R1+0xd8], R248 ;  /* 0x0000d8f801007387 */ /* 0x0085e80000100800 */
[----:B------:R-:W-:Y:S01]  /*5cf0*/  FSEL R3, R3, RZ, P1 ;  /* 0x000000ff03037208 */ /* 0x000fe20000800000 */
[--C-:B-1----:R-:W-:Y:S01]  /*5d00*/  FFMA.FTZ R2, R57, c[0x0][0x23c], -R12.reuse ;  /* 0x00008f0039027a23 */ /* 0x102fe2000001080c */
[----:B----4-:R-:W-:Y:S01]  /*5d10*/  F2FP.PACK_AB R4, R135, R248 ;  /* 0x000000f88704723e */ /* 0x010fe200000000ff */
[----:B------:R-:W-:Y:S02]  /*5d20*/  STL [R1+0xd4], R135 ;  /* 0x0000d48701007387 */ /* 0x000fe40000100800 */
[----:B------:R1:W-:Y:S01]  /*5d30*/  MUFU.EX2 R243, R2 ;  /* 0x0000000200f37308 */ /* 0x0003e20000000800 */
[----:B--2---:R-:W-:Y:S01]  /*5d40*/  MOV R248, R200 ;  /* 0x000000c800f87202 */ /* 0x004fe20000000f00 */
[----:B-1----:R-:W-:-:S02]  /*5d50*/  FFMA.FTZ R2, R44, c[0x0][0x23c], -R12 ;  /* 0x00008f002c027a23 */ /* 0x002fc4000001080c */
[----:B------:R-:W1:Y:S04]  /*5d60*/  LDSM.16.MT88.4 R44, [R237+0xc000] ;  /* 0x00c00000ed2c783b */ /* 0x000e680000004200 */
[----:B------:R2:W3:Y:S02]  /*5d70*/  MUFU.EX2 R27, R2 ;  /* 0x00000002001b7308 */ /* 0x0004e40000000800 */
[--C-:B--2---:R-:W-:Y:S01]  /*5d80*/  FFMA.FTZ R2, R19, c[0x0][0x23c], -R3.reuse ;  /* 0x00008f0013027a23 */ /* 0x104fe20000010803 */
[----:B---3--:R-:W-:Y:S01]  /*5d90*/  F2FP.PACK_AB R6, R27, R243 ;  /* 0x000000f31b06723e */ /* 0x008fe200000000ff */
[----:B------:R-:W-:Y:S04]  /*5da0*/  STL [R1+0xe0], R27 ;  /* 0x0000e01b01007387 */ /* 0x000fe80000100800 */
        /* <DEDUP_REMOVED lines=11> */
[C---:B-1----:R-:W-:Y:S08]  /*5e60*/  HMMA.16816.F32 R68, R4.reuse, R44, RZ ;  /* 0x0000002c0444723c */ /* 0x042ff000000018ff */
[----:B------:R-:W-:Y:S01]  /*5e70*/  HMMA.16816.F32 R116, R4, R108, RZ ;  /* 0x0000006c0474723c */ /* 0x000fe200000018ff */
[----:B--2---:R-:W-:-:S02]  /*5e80*/  FMNMX.FTZ R2, R174, R0, !PT ;  /* 0x00000000ae027209 */ /* 0x004fc40007810000 */
[----:B------:R-:W-:Y:S01]  /*5e90*/  FMNMX.FTZ R0, R162, R8, !PT ;  /* 0x00000008a2007209 */ /* 0x000fe20007810000 */
[--C-:B------:R-:W-:Y:S01]  /*5ea0*/  FFMA.FTZ R8, R62, c[0x0][0x23c], -R12.reuse ;  /* 0x00008f003e087a23 */ /* 0x100fe2000001080c */
[----:B------:R-:W-:Y:S01]  /*5eb0*/  FMNMX.FTZ R2, R175, R2, !PT ;  /* 0x00000002af027209 */ /* 0x000fe20007810000 */
[----:B------:R-:W-:Y:S01]  /*5ec0*/  LDSM.16.MT88.4 R60, [R237+0xc800] ;  /* 0x00c80000ed3c783b */ /* 0x000fe20000004200 */
[----:B------:R-:W-:Y:S01]  /*5ed0*/  FMNMX.FTZ R0, R159, R0, !PT ;  /* 0x000000009f007209 */ /* 0x000fe20007810000 */
[----:B------:R1:W-:Y:S01]  /*5ee0*/  MUFU.EX2 R172, R8 ;  /* 0x0000000800ac7308 */ /* 0x0003e20000000800 */
[----:B------:R-:W-:Y:S01]  /*5ef0*/  FMNMX.FTZ R9, R249, R2, !PT ;  /* 0x00000002f9097209 */ /* 0x000fe20007810000 */
[----:B------:R-:W-:Y:S01]  /*5f00*/  FFMA.FTZ R2, R59, c[0x0][0x23c], -R12 ;  /* 0x00008f003b027a23 */ /* 0x000fe2000001080c */
[C---:B------:R-:W-:Y:S01]  /*5f10*/  HMMA.16816.F32 R144, R4.reuse, R48, RZ ;  /* 0x000000300490723c */ /* 0x040fe200000018ff */
[----:B------:R-:W-:Y:S04]  /*5f20*/  LDSM.16.MT88.4 R56, [R240+0xe800] ;  /* 0x00e80000f038783b */ /* 0x000fe80000004200 */
[----:B------:R2:W-:Y:S03]  /*5f30*/  MUFU.EX2 R168, R2 ;  /* 0x0000000200a87308 */ /* 0x0005e60000000800 */
[----:B------:R-:W-:Y:S01]  /*5f40*/  HMMA.16816.F32 R152, R4, R84, RZ ;  /* 0x000000540498723c */ /* 0x000fe200000018ff */
[----:B-1----:R-:W-:-:S02]  /*5f50*/  FMNMX.FTZ R8, R156, R0, !PT ;  /* 0x000000009c087209 */ /* 0x002fc40007810000 */
[----:B------:R-:W-:-:S05]  /*5f60*/  FMNMX.FTZ R0, R232, R9, !PT ;  /* 0x00000009e8007209 */ /* 0x000fca0007810000 */
[----:B------:R-:W-:Y:S01]  /*5f70*/  HMMA.16816.F32 R148, R4, R88, RZ ;  /* 0x000000580494723c */ /* 0x000fe200000018ff */
[----:B------:R-:W1:Y:S01]  /*5f80*/  SHFL.BFLY PT, R9, R0, 0x2, 0x1f ;  /* 0x0c401f0000097f89 */ /* 0x000e6200000e0000 */
[----:B--2---:R-:W-:Y:S01]  /*5f90*/  FMNMX.FTZ R2, R139, R8, !PT ;  /* 0x000000088b027209 */ /* 0x004fe20007810000 */
[----:B------:R-:W-:-:S05]  /*5fa0*/  FFMA.FTZ R8, R36, c[0x0][0x23c], -R12 ;  /* 0x00008f0024087a23 */ /* 0x000fca000001080c */
[----:B------:R-:W-:Y:S01]  /*5fb0*/  HMMA.16816.F32 R140, R4, R92, RZ ;  /* 0x0000005c048c723c */ /* 0x000fe200000018ff */
[----:B------:R-:W-:Y:S01]  /*5fc0*/  FMNMX.FTZ R2, R133, R2, !PT ;  /* 0x0000000285027209 */ /* 0x000fe20007810000 */
[----:B------:R2:W3:Y:S03]  /*5fd0*/  MUFU.EX2 R169, R8 ;  /* 0x0000000800a97308 */ /* 0x0004e60000000800 */
[----:B------:R-:W-:-:S03]  /*5fe0*/  FMNMX.FTZ R2, R123, R2, !PT ;  /* 0x000000027b027209 */ /* 0x000fc60007810000 */
[----:B------:R-:W-:Y:S01]  /*5ff0*/  HMMA.16816.F32 R128, R4, R96, RZ ;  /* 0x000000600480723c */ /* 0x000fe200000018ff */
[----:B------:R-:W-:-:S04]  /*6000*/  FMNMX.FTZ R2, R195, R2, !PT ;  /* 0x00000002c3027209 */ /* 0x000fc80007810000 */
[----:B------:R-:W-:-:S03]  /*6010*/  FMNMX.FTZ R2, R183, R2, !PT ;  /* 0x00000002b7027209 */ /* 0x000fc60007810000 */
[C---:B------:R-:W-:Y:S01]  /*6020*/  HMMA.16816.F32 R124, R4.reuse, R104, RZ ;  /* 0x00000068047c723c */ /* 0x040fe200000018ff */
[----:B------:R-:W-:Y:S01]  /*6030*/  FMNMX.FTZ R2, R167, R2, !PT ;  /* 0x00000002a7027209 */ /* 0x000fe20007810000 */
[--C-:B--2---:R-:W-:Y:S01]  /*6040*/  FFMA.FTZ R8, R72, c[0x0][0x23c], -R3.reuse ;  /* 0x00008f0048087a23 */ /* 0x104fe20000010803 */
[----:B---3--:R-:W-:Y:S01]  /*6050*/  F2FP.PACK_AB R10, R169, R168 ;  /* 0x000000a8a90a723e */ /* 0x008fe200000000ff */
[----:B------:R-:W-:Y:S01]  /*6060*/  LDSM.16.MT88.4 R72, [R238+0xe800] ;  /* 0x00e80000ee48783b */ /* 0x000fe20000004200 */
[----:B-1----:R-:W-:Y:S01]  /*6070*/  FMNMX.FTZ R0, R0, R9, !PT ;  /* 0x0000000900007209 */ /* 0x002fe20007810000 */
[----:B------:R1:W-:Y:S02]  /*6080*/  MUFU.EX2 R173, R8 ;  /* 0x0000000800ad7308 */ /* 0x0003e40000000800 */
[C---:B------:R-:W-:Y:S02]  /*6090*/  HMMA.16816.F32 R112, R4.reuse, R46, RZ ;  /* 0x0000002e0470723c */ /* 0x040fe400000018ff */
[----:B------:R-:W2:Y:S06]  /*60a0*/  SHFL.BFLY PT, R15, R0, 0x1, 0x1f ;  /* 0x0c201f00000f7f89 */ /* 0x000eac00000e0000 */
[----:B------:R-:W-:Y:S01]  /*60b0*/  HMMA.16816.F32 R100, R4, R50, RZ ;  /* 0x000000320464723c */ /* 0x000fe200000018ff */
[----:B-1----:R-:W-:-:S07]  /*60c0*/  FFMA.FTZ R8, R66, c[0x0][0x23c], -R3 ;  /* 0x00008f0042087a23 */ /* 0x002fce0000010803 */
[C---:B------:R-:W-:Y:S01]  /*60d0*/  HMMA.16816.F32 R40, R4.reuse, R86, RZ ;  /* 0x000000560428723c */ /* 0x040fe200000018ff */
[----:B------:R1:W3:Y:S07]  /*60e0*/  MUFU.EX2 R134, R8 ;  /* 0x0000000800867308 */ /* 0x0002ee0000000800 */
[----:B------:R-:W-:Y:S01]  /*60f0*/  HMMA.16816.F32 R36, R4, R90, RZ ;  /* 0x0000005a0424723c */ /* 0x000fe200000018ff */
[----:B--2---:R-:W-:-:S04]  /*6100*/  FMNMX.FTZ R137, R0, R15, !PT ;  /* 0x0000000f00897209 */ /* 0x004fc80007810000 */
[----:B------:R-:W-:-:S03]  /*6110*/  FSETP.NEU.FTZ.AND P1, PT, R137, -INF , PT ;  /* 0xff8000008900780b */ /* 0x000fc60003f3d000 */
[C---:B------:R-:W-:Y:S01]  /*6120*/  HMMA.16816.F32 R32, R4.reuse, R94, RZ ;  /* 0x0000005e0420723c */ /* 0x040fe200000018ff */
[----:B-1----:R-:W-:Y:S01]  /*6130*/  FMNMX.FTZ R8, R158, R2, !PT ;  /* 0x000000029e087209 */ /* 0x002fe20007810000 */
[--C-:B------:R-:W-:Y:S01]  /*6140*/  FFMA.FTZ R2, R64, c[0x0][0x23c], -R3.reuse ;  /* 0x00008f0040027a23 */ /* 0x100fe20000010803 */
[----:B---3--:R-:W-:Y:S02]  /*6150*/  F2FP.PACK_AB R9, R134, R173 ;  /* 0x000000ad8609723e */ /* 0x008fe400000000ff */
[----:B------:R-:W-:Y:S01]  /*6160*/  FMNMX.FTZ R8, R177, R8, !PT ;  /* 0x00000008b1087209 */ /* 0x000fe20007810000 */
[----:B------:R1:W-:Y:S02]  /*6170*/  MUFU.EX2 R199, R2 ;  /* 0x0000000200c77308 */ /* 0x0003e40000000800 */
[C---:B------:R-:W-:Y:S08]  /*6180*/  HMMA.16816.F32 R28, R4.reuse, R98, RZ ;  /* 0x00000062041c723c */ /* 0x040ff000000018ff */
[----:B------:R-:W-:Y:S01]  /*6190*/  HMMA.16816.F32 R20, R4, R106, RZ ;  /* 0x0000006a0414723c */ /* 0x000fe200000018ff */
[----:B-1----:R-:W-:Y:S01]  /*61a0*/  FMNMX.FTZ R2, R252, R8, !PT ;  /* 0x00000008fc027209 */ /* 0x002fe20007810000 */
[----:B------:R-:W-:-:S06]  /*61b0*/  FFMA.FTZ R8, R65, c[0x0][0x23c], -R3 ;  /* 0x00008f0041087a23 */ /* 0x000fcc0000010803 */
[----:B------:R-:W-:Y:S01]  /*61c0*/  HMMA.16816.F32 R16, R4, R110, RZ ;  /* 0x0000006e0410723c */ /* 0x000fe200000018ff */
        /* <DEDUP_REMOVED lines=8> */
[----:B-1----:R-:W-:Y:S02]  /*6250*/  F2FP.PACK_AB R8, R172, R236 ;  /* 0x000000ecac08723e */ /* 0x002fe400000000ff */
[----:B--2---:R-:W-:Y:S01]  /*6260*/  F2FP.PACK_AB R11, R251, R199 ;  /* 0x000000c7fb0b723e */ /* 0x004fe200000000ff */
[----:B------:R1:W-:Y:S06]  /*6270*/  MUFU.EX2 R176, R4 ;  /* 0x0000000400b07308 */ /* 0x0003ec0000000800 */
[----:B------:R-:W-:Y:S01]  /*6280*/  HMMA.16816.F32 R188, R8, R60, R68 ;  /* 0x0000003c08bc723c */ /* 0x000fe20000001844 */
[----:B------:R-:W2:Y:S01]  /*6290*/  LDSM.16.MT88.4 R68, [R239+0xe800] ;  /* 0x00e80000ef44783b */ /* 0x000ea20000004200 */
[----:B---3--:R-:W-:-:S06]  /*62a0*/  FMNMX.FTZ R0, R13, R14, !PT ;  /* 0x0000000e0d007209 */ /* 0x008fcc0007810000 */
[C---:B------:R-:W-:Y:S01]  /*62b0*/  HMMA.16816.F32 R224, R8.reuse, R80, R152 ;  /* 0x0000005008e0723c */ /* 0x040fe20000001898 */
[--C-:B-1----:R-:W-:Y:S01]  /*62c0*/  FFMA.FTZ R4, R161, c[0x0][0x23c], -R2.reuse ;  /* 0x00008f00a1047a23 */ /* 0x102fe20000010802 */
[----:B------:R-:W-:Y:S01]  /*62d0*/  MOV R161, R169 ;  /* 0x000000a900a17202 */ /* 0x000fe20000000f00 */
[----:B------:R-:W1:Y:S02]  /*62e0*/  SHFL.BFLY PT, R5, R0, 0x1, 0x1f ;  /* 0x0c201f0000057f89 */ /* 0x000e6400000e0000 */
[----:B------:R3:W4:Y:S03]  /*62f0*/  MUFU.EX2 R13, R4 ;  /* 0x00000004000d7308 */ /* 0x0007260000000800 */
[C---:B------:R-:W-:Y:S08]  /*6300*/  HMMA.16816.F32 R128, R8.reuse, R72, R128 ;  /* 0x000000480880723c */ /* 0x040ff00000001880 */
[----:B------:R-:W-:Y:S01]  /*6310*/  HMMA.16816.F32 R184, R8, R76, R140 ;  /* 0x0000004c08b8723c */ /* 0x000fe2000000188c */
[----:B---3--:R-:W-:-:S02]  /*6320*/  FFMA.FTZ R4, R160, c[0x0][0x23c], -R2 ;  /* 0x00008f00a0047a23 */ /* 0x008fc40000010802 */
[----:B------:R-:W-:-:S05]  /*6330*/  IMAD.MOV.U32 R160, RZ, RZ, R202 ;  /* 0x000000ffffa07224 */ /* 0x000fca00078e00ca */
[C---:B------:R-:W-:Y:S01]  /*6340*/  HMMA.16816.F32 R208, R8.reuse, R52, R144 ;  /* 0x0000003408d0723c */ /* 0x040fe20000001890 */
[----:B------:R3:W-:Y:S07]  /*6350*/  MUFU.EX2 R245, R4 ;  /* 0x0000000400f57308 */ /* 0x0007ee0000000800 */
[----:B------:R-:W-:Y:S01]  /*6360*/  IMAD.MOV.U32 R141, RZ, RZ, R131 ;  /* 0x000000ffff8d7224 */ /* 0x000fe200078e0083 */
[----:B--2---:R-:W-:Y:S01]  /*6370*/  HMMA.16816.F32 R116, R8, R68, R116 ;  /* 0x000000440874723c */ /* 0x004fe20000001874 */
[----:B------:R-:W-:Y:S01]  /*6380*/  IMAD.MOV.U32 R131, RZ, RZ, R201 ;  /* 0x000000ffff837224 */ /* 0x000fe200078e00c9 */
[----:B------:R-:W-:Y:S01]  /*6390*/  MOV R144, R128 ;  /* 0x0000008000907202 */ /* 0x000fe20000000f00 */
[----:B------:R-:W-:Y:S01]  /*63a0*/  IMAD.MOV.U32 R143, RZ, RZ, R129 ;  /* 0x000000ffff8f7224 */ /* 0x000fe200078e0081 */
[----:B------:R-:W-:-:S03]  /*63b0*/  MOV R142, R130 ;  /* 0x00000082008e7202 */ /* 0x000fc60000000f00 */
[----:B------:R-:W-:Y:S01]  /*63c0*/  MOV R140, R184 ;  /* 0x000000b8008c7202 */ /* 0x000fe20000000f00 */
[----:B------:R-:W-:Y:S01]  /*63d0*/  IMAD.MOV.U32 R27, RZ, RZ, R185 ;  /* 0x000000ffff1b7224 */ /* 0x000fe200078e00b9 */
[----:B------:R-:W-:Y:S01]  /*63e0*/  MOV R15, R186 ;  /* 0x000000ba000f7202 */ /* 0x000fe20000000f00 */
[----:B---3--:R-:W-:Y:S01]  /*63f0*/  FFMA.FTZ R4, R157, c[0x0][0x23c], -R2 ;  /* 0x00008f009d047a23 */ /* 0x008fe20000010802 */
[----:B------:R-:W-:Y:S01]  /*6400*/  MOV R157, R168 ;  /* 0x000000a8009d7202 */ /* 0x000fe20000000f00 */
[----:B------:R-:W-:Y:S01]  /*6410*/  IMAD.MOV.U32 R14, RZ, RZ, R187 ;  /* 0x000000ffff0e7224 */ /* 0x000fe200078e00bb */
[C---:B------:R-:W-:Y:S01]  /*6420*/  HMMA.16816.F32 R228, R8.reuse, R64, R148 ;  /* 0x0000004008e4723c */ /* 0x040fe20000001894 */
[----:B------:R2:W3:Y:S07]  /*6430*/  MUFU.EX2 R241, R4 ;  /* 0x0000000400f17308 */ /* 0x0004ee0000000800 */
[----:B------:R-:W-:Y:S03]  /*6440*/  HMMA.16816.F32 R124, R8, R56, R124 ;  /* 0x00000038087c723c */ /* 0x000fe6000000187c */
[----:B------:R-:W-:Y:S01]  /*6450*/  MOV R120, R116 ;  /* 0x0000007400787202 */ /* 0x000fe20000000f00 */
[----:B------:R-:W-:Y:S01]  /*6460*/  IMAD.MOV.U32 R155, RZ, RZ, R117 ;  /* 0x000000ffff9b7224 */ /* 0x000fe200078e0075 */
[----:B------:R-:W-:Y:S01]  /*6470*/  MOV R154, R118 ;  /* 0x00000076009a7202 */ /* 0x000fe20000000f00 */
[----:B------:R-:W-:-:S02]  /*6480*/  IMAD.MOV.U32 R153, RZ, RZ, R119 ;  /* 0x000000ffff997224 */ /* 0x000fc400078e0077 */
[C---:B------:R-:W-:Y:S01]  /*6490*/  HMMA.16816.F32 R112, R8.reuse, R62, R112 ;  /* 0x0000003e0870723c */ /* 0x040fe20000001870 */
[--C-:B--2---:R-:W-:Y:S01]  /*64a0*/  FFMA.FTZ R4, R136, c[0x0][0x23c], -R2.reuse ;  /* 0x00008f0088047a23 */ /* 0x104fe20000010802 */
[----:B-1----:R-:W-:Y:S01]  /*64b0*/  FMNMX.FTZ R136, R0, R5, !PT ;  /* 0x0000000500887209 */ /* 0x002fe20007810000 */
[----:B------:R-:W-:Y:S02]  /*64c0*/  FFMA.FTZ R0, R138, c[0x0][0x23c], -R2 ;  /* 0x00008f008a007a23 */ /* 0x000fe40000010802 */
[----:B------:R1:W-:Y:S01]  /*64d0*/  MUFU.EX2 R25, R4 ;  /* 0x0000000400197308 */ /* 0x0003e20000000800 */
[----:B------:R-:W-:Y:S02]  /*64e0*/  FSETP.NEU.FTZ.AND P1, PT, R136, -INF , PT ;  /* 0xff8000008800780b */ /* 0x000fe40003f3d000 */
[C---:B------:R-:W-:Y:S05]  /*64f0*/  HMMA.16816.F32 R168, R8.reuse, R54, R100 ;  /* 0x0000003608a8723c */ /* 0x040fea0000001864 */
[----:B------:R2:W-:Y:S03]  /*6500*/  MUFU.EX2 R116, R0 ;  /* 0x0000000000747308 */ /* 0x0005e60000000800 */
[----:B------:R-:W-:Y:S01]  /*6510*/  HMMA.16816.F32 R184, R8, R82, R40 ;  /* 0x0000005208b8723c */ /* 0x000fe20000001828 */
[----:B------:R-:W-:Y:S01]  /*6520*/  MOV R152, R124 ;  /* 0x0000007c00987202 */ /* 0x000fe20000000f00 */
[----:B------:R-:W-:Y:S01]  /*6530*/  IMAD.MOV.U32 R147, RZ, RZ, R125 ;  /* 0x000000ffff937224 */ /* 0x000fe200078e007d */
[----:B------:R-:W-:Y:S01]  /*6540*/  MOV R146, R126 ;  /* 0x0000007e00927202 */ /* 0x000fe20000000f00 */
[----:B------:R-:W-:-:S02]  /*6550*/  IMAD.MOV.U32 R145, RZ, RZ, R127 ;  /* 0x000000ffff917224 */ /* 0x000fc400078e007f */
[----:B-1----:R-:W-:Y:S01]  /*6560*/  FFMA.FTZ R4, R132, c[0x0][0x23c], -R2 ;  /* 0x00008f0084047a23 */ /* 0x002fe20000010802 */
[----:B------:R-:W-:Y:S01]  /*6570*/  MOV R132, R173 ;  /* 0x000000ad00847202 */ /* 0x000fe20000000f00 */
[----:B------:R-:W-:Y:S02]  /*6580*/  HMMA.16816.F32 R200, R8, R66, R36 ;  /* 0x0000004208c8723c */ /* 0x000fe40000001824 */
[----:B------:R1:W-:Y:S01]  /*6590*/  MUFU.EX2 R135, R4 ;  /* 0x0000000400877308 */ /* 0x0003e20000000800 */
[----:B--2---:R-:W-:-:S05]  /*65a0*/  FMUL.FTZ R0, R136, c[0x0][0x23c] ;  /* 0x00008f0088007a20 */ /* 0x004fca0000410000 */
[----:B------:R-:W-:Y:S01]  /*65b0*/  HMMA.16816.F32 R220, R8, R78, R32 ;  /* 0x0000004e08dc723c */ /* 0x000fe20000001820 */
[----:B------:R-:W-:-:S07]  /*65c0*/  FSEL R0, R0, RZ, P1 ;  /* 0x000000ff00007208 */ /* 0x000fce0000800000 */
[C---:B------:R-:W-:Y:S01]  /*65d0*/  HMMA.16816.F32 R216, R8.reuse, R74, R28 ;  /* 0x0000004a08d8723c */ /* 0x040fe2000000181c */
[----:B-1----:R-:W-:Y:S02]  /*65e0*/  FFMA.FTZ R4, R122, c[0x0][0x23c], -R2 ;  /* 0x00008f007a047a23 */ /* 0x002fe40000010802 */
[----:B------:R-:W-:Y:S02]  /*65f0*/  IMAD.MOV.U32 R122, RZ, RZ, R160 ;  /* 0x000000ffff7a7224 */ /* 0x000fe400078e00a0 */
[----:B------:R1:W-:Y:S03]  /*6600*/  MUFU.EX2 R5, R4 ;  /* 0x0000000400057308 */ /* 0x0003e60000000800 */
[C---:B------:R-:W-:Y:S08]  /*6610*/  HMMA.16816.F32 R212, R8.reuse, R58, R20 ;  /* 0x0000003a08d4723c */ /* 0x040ff00000001814 */
[----:B------:R-:W-:Y:S01]  /*6620*/  HMMA.16816.F32 R204, R8, R70, R16 ;  /* 0x0000004608cc723c */ /* 0x000fe20000001810 */
[----:B-1----:R-:W-:-:S06]  /*6630*/  FFMA.FTZ R4, R121, c[0x0][0x23c], -R0 ;  /* 0x00008f0079047a23 */ /* 0x002fcc0000010800 */
[----:B----4-:R-:W-:Y:S02]  /*6640*/  F2FP.PACK_AB R8, R13, R176 ;  /* 0x000000b00d08723e */ /* 0x010fe400000000ff */
[----:B---3--:R-:W-:Y:S01]  /*6650*/  F2FP.PACK_AB R10, R241, R245 ;  /* 0x000000f5f10a723e */ /* 0x008fe200000000ff */
[----:B------:R1:W-:Y:S02]  /*6660*/  MUFU.EX2 R117, R4 ;  /* 0x0000000400757308 */ /* 0x0003e40000000800 */
[----:B-1----:R-:W-:-:S06]  /*6670*/  FFMA.FTZ R4, R163, c[0x0][0x23c], -R0 ;  /* 0x00008f00a3047a23 */ /* 0x002fcc0000010800 */
[----:B------:R1:W2:Y:S02]  /*6680*/  MUFU.EX2 R118, R4 ;  /* 0x0000000400767308 */ /* 0x0002a40000000800 */
[----:B-1----:R-:W-:Y:S01]  /*6690*/  FFMA.FTZ R4, R162, c[0x0][0x23c], -R0 ;  /* 0x00008f00a2047a23 */ /* 0x002fe20000010800 */
[----:B--2---:R-:W-:-:S05]  /*66a0*/  F2FP.PACK_AB R9, R118, R117 ;  /* 0x000000757609723e */ /* 0x004fca00000000ff */
[----:B------:R1:W-:Y:S02]  /*66b0*/  MUFU.EX2 R244, R4 ;  /* 0x0000000400f47308 */ /* 0x0003e40000000800 */
[----:B-1----:R-:W-:Y:S01]  /*66c0*/  FFMA.FTZ R4, R159, c[0x0][0x23c], -R0 ;  /* 0x00008f009f047a23 */ /* 0x002fe20000010800 */
[----:B------:R-:W-:-:S05]  /*66d0*/  MOV R159, R161 ;  /* 0x000000a1009f7202 */ /* 0x000fca0000000f00 */
[----:B------:R1:W2:Y:S02]  /*66e0*/  MUFU.EX2 R138, R4 ;  /* 0x00000004008a7308 */ /* 0x0002a40000000800 */
[----:B-1----:R-:W-:Y:S01]  /*66f0*/  FFMA.FTZ R4, R156, c[0x0][0x23c], -R0 ;  /* 0x00008f009c047a23 */ /* 0x002fe20000010800 */
[----:B--2---:R-:W-:Y:S01]  /*6700*/  F2FP.PACK_AB R11, R138, R244 ;  /* 0x000000f48a0b723e */ /* 0x004fe200000000ff */
[----:B------:R-:W-:-:S04]  /*6710*/  IMAD.MOV.U32 R156, RZ, RZ, R174 ;  /* 0x000000ffff9c7224 */ /* 0x000fc800078e00ae */
[----:B------:R1:W-:Y:S02]  /*6720*/  MUFU.EX2 R24, R4 ;  /* 0x0000000400187308 */ /* 0x0003e40000000800 */
[C---:B------:R-:W-:Y:S07]  /*6730*/  HMMA.16816.F32 R20, R8.reuse, R44, RZ ;  /* 0x0000002c0814723c */ /* 0x040fee00000018ff */
[----:B------:R-:W-:Y:S01]  /*6740*/  IMAD.MOV.U32 R44, RZ, RZ, R248 ;  /* 0x000000ffff2c7224 */ /* 0x000fe200078e00f8 */
[----:B------:R-:W-:Y:S01]  /*6750*/  HMMA.16816.F32 R16, R8, R48, RZ ;  /* 0x000000300810723c */ /* 0x000fe200000018ff */
[----:B-1----:R-:W-:-:S02]  /*6760*/  FFMA.FTZ R4, R139, c[0x0][0x23c], -R0 ;  /* 0x00008f008b047a23 */ /* 0x002fc40000010800 */
[----:B------:R-:W-:-:S04]  /*6770*/  IMAD.MOV.U32 R139, RZ, RZ, R5 ;  /* 0x000000ffff8b7224 */ /* 0x000fc800078e0005 */
[----:B------:R-:W-:Y:S01]  /*6780*/  MOV R48, R177 ;  /* 0x000000b100307202 */ /* 0x000fe20000000f00 */
[----:B------:R1:W2:Y:S01]  /*6790*/  MUFU.EX2 R5, R4 ;  /* 0x0000000400057308 */ /* 0x0002a20000000800 */
[----:B------:R-:W-:Y:S01]  /*67a0*/  HMMA.16816.F32 R28, R8, R96, RZ ;  /* 0x00000060081c723c */ /* 0x000fe200000018ff */
[----:B------:R-:W-:Y:S02]  /*67b0*/  MOV R49, R175 ;  /* 0x000000af00317202 */ /* 0x000fe40000000f00 */
[----:B------:R-:W-:-:S04]  /*67c0*/  F2FP.PACK_AB R6, R139, R135 ;  /* 0x000000878b06723e */ /* 0x000fc800000000ff */
[----:B------:R-:W-:Y:S01]  /*67d0*/  MOV R96, R157 ;  /* 0x0000009d00607202 */ /* 0x000fe20000000f00 */
[----:B------:R-:W-:Y:S01]  /*67e0*/  HMMA.16816.F32 R40, R8, R84, RZ ;  /* 0x000000540828723c */ /* 0x000fe200000018ff */
[----:B------:R-:W-:Y:S02]  /*67f0*/  IMAD.MOV.U32 R97, RZ, RZ, R199 ;  /* 0x000000ffff617224 */ /* 0x000fe400078e00c7 */
[----:B-1----:R-:W-:Y:S01]  /*6800*/  FFMA.FTZ R4, R133, c[0x0][0x23c], -R0 ;  /* 0x00008f0085047a23 */ /* 0x002fe20000010800 */
[----:B--2---:R-:W-:-:S04]  /*6810*/  MOV R45, R5 ;  /* 0x00000005002d7202 */ /* 0x004fc80000000f00 */
[C---:B------:R-:W-:Y:S01]  /*6820*/  HMMA.16816.F32 R36, R8.reuse, R88, RZ ;  /* 0x000000580824723c */ /* 0x040fe200000018ff */
[----:B------:R-:W-:Y:S01]  /*6830*/  IMAD.MOV.U32 R85, RZ, RZ, R116 ;  /* 0x000000ffff557224 */ /* 0x000fe200078e0074 */
[----:B------:R1:W-:Y:S01]  /*6840*/  MUFU.EX2 R121, R4 ;  /* 0x0000000400797308 */ /* 0x0003e20000000800 */
[----:B------:R-:W-:Y:S01]  /*6850*/  F2FP.PACK_AB R5, R45, R24 ;  /* 0x000000182d05723e */ /* 0x000fe200000000ff */
[----:B------:R-:W-:Y:S01]  /*6860*/  IMAD.MOV.U32 R133, RZ, RZ, R176 ;  /* 0x000000ffff857224 */ /* 0x000fe200078e00b0 */
[----:B------:R-:W-:Y:S02]  /*6870*/  MOV R84, R179 ;  /* 0x000000b300547202 */ /* 0x000fe40000000f00 */
[----:B------:R-:W-:Y:S01]  /*6880*/  IMAD.MOV.U32 R88, RZ, RZ, R144 ;  /* 0x000000ffff587224 */ /* 0x000fe200078e0090 */
[----:B------:R-:W-:Y:S01]  /*6890*/  HMMA.16816.F32 R32, R8, R92, RZ ;  /* 0x0000005c0820723c */ /* 0x000fe200000018ff */
[----:B------:R-:W-:Y:S01]  /*68a0*/  MOV R89, R143 ;  /* 0x0000008f00597202 */ /* 0x000fe20000000f00 */
[----:B-1----:R-:W-:-:S02]  /*68b0*/  FFMA.FTZ R4, R123, c[0x0][0x23c], -R0 ;  /* 0x00008f007b047a23 */ /* 0x002fc40000010800 */
[----:B------:R-:W-:Y:S02]  /*68c0*/  IMAD.MOV.U32 R123, RZ, RZ, R178 ;  /* 0x000000ffff7b7224 */ /* 0x000fe400078e00b2 */
[----:B------:R1:W2:Y:S02]  /*68d0*/  MUFU.EX2 R248, R4 ;  /* 0x0000000400f87308 */ /* 0x0002a40000000800 */
[----:B-1----:R-:W-:Y:S02]  /*68e0*/  F2FP.PACK_AB R4, R116, R25 ;  /* 0x000000197404723e */ /* 0x002fe400000000ff */
[----:B--2---:R-:W-:-:S07]  /*68f0*/  F2FP.PACK_AB R7, R248, R121 ;  /* 0x00000079f807723e */ /* 0x004fce00000000ff */
[C---:B------:R-:W-:Y:S07]  /*6900*/  HMMA.16816.F32 R148, R4.reuse, R60, R20 ;  /* 0x0000003c0494723c */ /* 0x040fee0000001814 */
[----:B------:R-:W-:Y:S01]  /*6910*/  IMAD.MOV.U32 R61, RZ, RZ, R118 ;  /* 0x000000ffff3d7224 */ /* 0x000fe200078e0076 */
[----:B------:R-:W-:Y:S01]  /*6920*/  HMMA.16816.F32 R160, R4, R52, R16 ;  /* 0x0000003404a0723c */ /* 0x000fe20000001810 */
[----:B------:R-:W-:-:S06]  /*6930*/  MOV R60, R131 ;  /* 0x00000083003c7202 */ /* 0x000fcc0000000f00 */
[----:B------:R-:W-:Y:S01]  /*6940*/  IMAD.MOV.U32 R53, RZ, RZ, R117 ;  /* 0x000000ffff357224 */ /* 0x000fe200078e0075 */
[----:B------:R-:W-:Y:S01]  /*6950*/  HMMA.16816.F32 R20, R8, R104, RZ ;  /* 0x000000680814723c */ /* 0x000fe200000018ff */
[----:B------:R-:W-:-:S06]  /*6960*/  MOV R52, R172 ;  /* 0x000000ac00347202 */ /* 0x000fcc0000000f00 */
[----:B------:R-:W-:Y:S01]  /*6970*/  IMAD.MOV.U32 R104, RZ, RZ, R152 ;  /* 0x000000ffff687224 */ /* 0x000fe200078e0098 */
[----:B------:R-:W-:Y:S01]  /*6980*/  HMMA.16816.F32 R16, R8, R108, RZ ;  /* 0x0000006c0810723c */ /* 0x000fe200000018ff */
[----:B------:R-:W-:-:S07]  /*6990*/  MOV R105, R147 ;  /* 0x0000009300697202 */ /* 0x000fce0000000f00 */
[C---:B------:R-:W-:Y:S08]  /*69a0*/  HMMA.16816.F32 R124, R4.reuse, R72, R28 ;  /* 0x00000048047c723c */ /* 0x040ff0000000181c */
[C---:B------:R-:W-:Y:S08]  /*69b0*/  HMMA.16816.F32 R116, R4.reuse, R56, R20 ;  /* 0x000000380474723c */ /* 0x040ff00000001814 */
[C---:B------:R-:W-:Y:S07]  /*69c0*/  HMMA.16816.F32 R176, R4.reuse, R80, R40 ;  /* 0x0000005004b0723c */ /* 0x040fee0000001828 */
[----:B------:R-:W-:Y:S01]  /*69d0*/  IMAD.MOV.U32 R80, RZ, RZ, R45 ;  /* 0x000000ffff507224 */ /* 0x000fe200078e002d */
[----:B------:R-:W-:Y:S01]  /*69e0*/  HMMA.16816.F32 R172, R4, R68, R16 ;  /* 0x0000004404ac723c */ /* 0x000fe20000001810 */
[----:B------:R-:W-:-:S06]  /*69f0*/  IMAD.MOV.U32 R81, RZ, RZ, R85 ;  /* 0x000000ffff517224 */ /* 0x000fcc00078e0055 */
[----:B------:R-:W-:Y:S01]  /*6a00*/  MOV R68, R44 ;  /* 0x0000002c00447202 */ /* 0x000fe20000000f00 */
[----:B------:R-:W-:Y:S01]  /*6a10*/  HMMA.16816.F32 R28, R8, R94, RZ ;  /* 0x0000005e081c723c */ /* 0x000fe200000018ff */
[----:B------:R-:W-:-:S06]  /*6a20*/  MOV R69, R84 ;  /* 0x0000005400457202 */ /* 0x000fcc0000000f00 */
[----:B------:R-:W-:Y:S01]  /*6a30*/  IMAD.MOV.U32 R94, RZ, RZ, R48 ;  /* 0x000000ffff5e7224 */ /* 0x000fe200078e0030 */
[----:B------:R-:W-:Y:S01]  /*6a40*/  HMMA.16816.F32 R20, R8, R98, RZ ;  /* 0x000000620814723c */ /* 0x000fe200000018ff */
[----:B------:R-:W-:-:S06]  /*6a50*/  MOV R95, R61 ;  /* 0x0000003d005f7202 */ /* 0x000fcc0000000f00 */
[----:B------:R-:W-:Y:S01]  /*6a60*/  MOV R99, R49 ;  /* 0x0000003100637202 */ /* 0x000fe20000000f00 */
[----:B------:R-:W-:Y:S01]  /*6a70*/  HMMA.16816.F32 R100, R4, R64, R36 ;  /* 0x000000400464723c */ /* 0x000fe20000001824 */
[----:B------:R-:W-:Y:S01]  /*6a80*/  IMAD.MOV.U32 R98, RZ, RZ, R121 ;  /* 0x000000ffff627224 */ /* 0x000fe200078e0079 */
[----:B------:R-:W-:-:S06]  /*6a90*/  MOV R121, R155 ;  /* 0x0000009b00797202 */ /* 0x000fcc0000000f00 */
[----:B------:R-:W-:Y:S08]  /*6aa0*/  HMMA.16816.F32 R128, R4, R76, R32 ;  /* 0x0000004c0480723c */ /* 0x000ff00000001820 */
[C---:B------:R-:W-:Y:S08]  /*6ab0*/  HMMA.16816.F32 R40, R8.reuse, R50, RZ ;  /* 0x000000320828723c */ /* 0x040ff000000018ff */
[C---:B------:R-:W-:Y:S08]  /*6ac0*/  HMMA.16816.F32 R44, R8.reuse, R46, RZ ;  /* 0x0000002e082c723c */ /* 0x040ff000000018ff */
[C---:B------:R-:W-:Y:S07]  /*6ad0*/  HMMA.16816.F32 R36, R8.reuse, R86, RZ ;  /* 0x000000560824723c */ /* 0x040fee00000018ff */
[----:B------:R-:W-:Y:S01]  /*6ae0*/  IMAD.MOV.U32 R86, RZ, RZ, R53 ;  /* 0x000000ffff567224 */ /* 0x000fe200078e0035 */
[----:B------:R-:W-:Y:S01]  /*6af0*/  HMMA.16816.F32 R32, R8, R90, RZ ;  /* 0x0000005a0820723c */ /* 0x000fe200000018ff */
[----:B------:R-:W-:-:S02]  /*6b00*/  MOV R53, R27 ;  /* 0x0000001b00357202 */ /* 0x000fc40000000f00 */
[----:B------:R-:W-:Y:S01]  /*6b10*/  MOV R87, R52 ;  /* 0x0000003400577202 */ /* 0x000fe20000000f00 */
[----:B------:R-:W-:-:S03]  /*6b20*/  IMAD.MOV.U32 R52, RZ, RZ, R140 ;  /* 0x000000ffff347224 */ /* 0x000fc600078e008c */
[----:B------:R-:W-:Y:S01]  /*6b30*/  IMAD.MOV.U32 R90, RZ, RZ, R142 ;  /* 0x000000ffff5a7224 */ /* 0x000fe200078e008e */
[----:B------:R-:W-:Y:S01]  /*6b40*/  HMMA.16816.F32 R16, R8, R106, RZ ;  /* 0x0000006a0810723c */ /* 0x000fe200000018ff */
[----:B------:R-:W-:-:S06]  /*6b50*/  MOV R91, R141 ;  /* 0x0000008d005b7202 */ /* 0x000fcc0000000f00 */
[----:B------:R-:W-:Y:S01]  /*6b60*/  IMAD.MOV.U32 R106, RZ, RZ, R146 ;  /* 0x000000ffff6a7224 */ /* 0x000fe200078e0092 */
[----:B------:R-:W-:Y:S01]  /*6b70*/  HMMA.16816.F32 R48, R8, R110, RZ ;  /* 0x0000006e0830723c */ /* 0x000fe200000018ff */
[----:B------:R-:W-:-:S06]  /*6b80*/  MOV R107, R145 ;  /* 0x00000091006b7202 */ /* 0x000fcc0000000f00 */
[----:B------:R-:W-:Y:S01]  /*6b90*/  FFMA.FTZ R8, R198, c[0x0][0x23c], -R2 ;  /* 0x00008f00c6087a23 */ /* 0x000fe20000010802 */
[----:B------:R-:W-:Y:S01]  /*6ba0*/  HMMA.16816.F32 R44, R4, R62, R44 ;  /* 0x0000003e042c723c */ /* 0x000fe2000000182c */
[----:B------:R-:W-:Y:S01]  /*6bb0*/  MOV R110, R156 ;  /* 0x0000009c006e7202 */ /* 0x000fe20000000f00 */
[----:B------:R-:W-:Y:S01]  /*6bc0*/  IMAD.MOV.U32 R111, RZ, RZ, R123 ;  /* 0x000000ffff6f7224 */ /* 0x000fe200078e007b */
[----:B------:R1:W-:Y:S01]  /*6bd0*/  MUFU.EX2 R61, R8 ;  /* 0x00000008003d7308 */ /* 0x0003e20000000800 */
[----:B------:R-:W-:-:S03]  /*6be0*/  MOV R123, R153 ;  /* 0x00000099007b7202 */ /* 0x000fc60000000f00 */
[----:B------:R-:W-:Y:S01]  /*6bf0*/  IMAD.MOV.U32 R63, RZ, RZ, R159 ;  /* 0x000000ffff3f7224 */ /* 0x000fe200078e009f */
[----:B------:R-:W-:Y:S01]  /*6c00*/  HMMA.16816.F32 R40, R4, R54, R40 ;  /* 0x000000360428723c */ /* 0x000fe20000001828 */
[----:B------:R-:W-:Y:S01]  /*6c10*/  MOV R62, R122 ;  /* 0x0000007a003e7202 */ /* 0x000fe20000000f00 */
[----:B------:R-:W-:-:S05]  /*6c20*/  IMAD.MOV.U32 R122, RZ, RZ, R154 ;  /* 0x000000ffff7a7224 */ /* 0x000fca00078e009a */
[----:B------:R-:W-:Y:S01]  /*6c30*/  IMAD.MOV.U32 R54, RZ, RZ, R15 ;  /* 0x000000ffff367224 */ /* 0x000fe200078e000f */
[----:B------:R-:W-:Y:S01]  /*6c40*/  HMMA.16816.F32 R36, R4, R82, R36 ;  /* 0x000000520424723c */ /* 0x000fe20000001824 */
[----:B------:R-:W-:Y:S01]  /*6c50*/  MOV R55, R14 ;  /* 0x0000000e00377202 */ /* 0x000fe20000000f00 */
[----:B-1----:R-:W-:-:S04]  /*6c60*/  FFMA.FTZ R8, R194, c[0x0][0x23c], -R2 ;  /* 0x00008f00c2087a23 */ /* 0x002fc80000010802 */
[----:B------:R1:W-:Y:S02]  /*6c70*/  MUFU.EX2 R108, R8 ;  /* 0x00000008006c7308 */ /* 0x0003e40000000800 */
        /* <DEDUP_REMOVED lines=19> */
[----:B----4-:R-:W-:-:S07]  /*6db0*/  FFMA.FTZ R4, R165, c[0x0][0x23c], -R12 ;  /* 0x00008f00a5047a23 */ /* 0x010fce000001080c */
[----:B------:R3:W4:Y:S01]  /*6dc0*/  MUFU.EX2 R156, R4 ;  /* 0x00000004009c7308 */ /* 0x0007220000000800 */
[----:B-1----:R-:W-:-:S07]  /*6dd0*/  FFMA.FTZ R8, R183, c[0x0][0x23c], -R0 ;  /* 0x00008f00b7087a23 */ /* 0x002fce0000010800 */
        /* <DEDUP_REMOVED lines=18> */
[----:B------:R-:W3:Y:S01]  /*6f00*/  MUFU.EX2 R158, R4 ;  /* 0x00000004009e7308 */ /* 0x000ee20000000800 */
[----:B-1----:R-:W-:-:S07]  /*6f10*/  FFMA.FTZ R8, R192, c[0x0][0x23c], -R12 ;  /* 0x00008f00c0087a23 */ /* 0x002fce000001080c */
[----:B------:R1:W4:Y:S01]  /*6f20*/  MUFU.EX2 R92, R8 ;  /* 0x00000008005c7308 */ /* 0x0003220000000800 */
[----:B---3--:R-:W-:Y:S02]  /*6f30*/  F2FP.PACK_AB R7, R158, R14 ;  /* 0x0000000e9e07723e */ /* 0x008fe400000000ff */
[----:B-1----:R-:W-:Y:S02]  /*6f40*/  F2FP.PACK_AB R8, R108, R61 ;  /* 0x0000003d6c08723e */ /* 0x002fe400000000ff */
[----:B----4-:R-:W-:-:S05]  /*6f50*/  F2FP.PACK_AB R4, R92, R64 ;  /* 0x000000405c04723e */ /* 0x010fca00000000ff */
[-C--:B--2---:R-:W-:Y:S08]  /*6f60*/  HMMA.16816.F32 R148, R8, R16.reuse, R148 ;  /* 0x000000100894723c */ /* 0x084ff00000001894 */
[C---:B------:R-:W-:Y:S07]  /*6f70*/  HMMA.16816.F32 R144, R4.reuse, R16, R188 ;  /* 0x000000100490723c */ /* 0x040fee00000018bc */
[----:B------:R-:W-:Y:S01]  /*6f80*/  MOV R191, R111 ;  /* 0x0000006f00bf7202 */ /* 0x000fe20000000f00 */
[----:B------:R-:W-:Y:S01]  /*6f90*/  HMMA.16816.F32 R152, R4, R18, R112 ;  /* 0x000000120498723c */ /* 0x000fe20000001870 */
[----:B------:R-:W-:Y:S01]  /*6fa0*/  MOV R189, R64 ;  /* 0x0000004000bd7202 */ /* 0x000fe20000000f00 */
[----:B------:R-:W-:-:S02]  /*6fb0*/  IMAD.MOV.U32 R188, RZ, RZ, R65 ;  /* 0x000000ffffbc7224 */ /* 0x000fc400078e0041 */
[----:B------:R-:W-:-:S03]  /*6fc0*/  IMAD.MOV.U32 R190, RZ, RZ, R61 ;  /* 0x000000ffffbe7224 */ /* 0x000fc600078e003d */
[----:B------:R-:W-:Y:S01]  /*6fd0*/  MOV R114, R108 ;  /* 0x0000006c00727202 */ /* 0x000fe20000000f00 */
[----:B------:R-:W-:Y:S01]  /*6fe0*/  HMMA.16816.F32 R44, R8, R18, R44 ;  /* 0x00000012082c723c */ /* 0x000fe2000000182c */
[----:B------:R-:W1:Y:S01]  /*6ff0*/  LDSM.16.MT88.4 R16, [R239+0xd000] ;  /* 0x00d00000ef10783b */ /* 0x000e620000004200 */
[----:B------:R-:W-:Y:S01]  /*7000*/  IMAD.MOV.U32 R113, RZ, RZ, R109 ;  /* 0x000000ffff717224 */ /* 0x000fe200078e006d */
[----:B------:R-:W-:Y:S02]  /*7010*/  MOV R112, R92 ;  /* 0x0000005c00707202 */ /* 0x000fe40000000f00 */
[----:B------:R-:W-:-:S03]  /*7020*/  MOV R115, R60 ;  /* 0x0000003c00737202 */ /* 0x000fc60000000f00 */
[-C--:B------:R-:W-:Y:S08]  /*7030*/  HMMA.16816.F32 R160, R8, R28.reuse, R160 ;  /* 0x0000001c08a0723c */ /* 0x080ff000000018a0 */
[C---:B------:R-:W-:Y:S07]  /*7040*/  HMMA.16816.F32 R164, R4.reuse, R28, R208 ;  /* 0x0000001c04a4723c */ /* 0x040fee00000018d0 */
[----:B------:R-:W-:Y:S01]  /*7050*/  IMAD.MOV.U32 R208, RZ, RZ, R110 ;  /* 0x000000ffffd07224 */ /* 0x000fe200078e006e */
[----:B------:R-:W-:Y:S01]  /*7060*/  HMMA.16816.F32 R168, R4, R30, R168 ;  /* 0x0000001e04a8723c */ /* 0x000fe200000018a8 */
[----:B------:R-:W-:Y:S01]  /*7070*/  IMAD.MOV.U32 R211, RZ, RZ, R95 ;  /* 0x000000ffffd37224 */ /* 0x000fe200078e005f */
[----:B------:R-:W-:Y:S01]  /*7080*/  MOV R209, R84 ;  /* 0x0000005400d17202 */ /* 0x000fe20000000f00 */
[----:B------:R-:W-:-:S05]  /*7090*/  IMAD.MOV.U32 R210, RZ, RZ, R85 ;  /* 0x000000ffffd27224 */ /* 0x000fca00078e0055 */
[C---:B------:R-:W-:Y:S01]  /*70a0*/  HMMA.16816.F32 R40, R8.reuse, R30, R40 ;  /* 0x0000001e0828723c */ /* 0x040fe20000001828 */
[----:B------:R-:W2:Y:S07]  /*70b0*/  LDSM.16.MT88.4 R28, [R240+0xf000] ;  /* 0x00f00000f01c783b */ /* 0x000eae0000004200 */
[-C--:B------:R-:W-:Y:S08]  /*70c0*/  HMMA.16816.F32 R176, R8, R20.reuse, R176 ;  /* 0x0000001408b0723c */ /* 0x080ff000000018b0 */
[C---:B------:R-:W-:Y:S07]  /*70d0*/  HMMA.16816.F32 R180, R4.reuse, R20, R224 ;  /* 0x0000001404b4723c */ /* 0x040fee00000018e0 */
[----:B------:R-:W-:Y:S01]  /*70e0*/  IMAD.MOV.U32 R226, RZ, RZ, R93 ;  /* 0x000000ffffe27224 */ /* 0x000fe200078e005d */
[----:B------:R-:W-:Y:S01]  /*70f0*/  HMMA.16816.F32 R184, R4, R22, R184 ;  /* 0x0000001604b8723c */ /* 0x000fe200000018b8 */
[----:B------:R-:W-:Y:S01]  /*7100*/  MOV R224, R68 ;  /* 0x0000004400e07202 */ /* 0x000fe20000000f00 */
[----:B------:R-:W-:Y:S01]  /*7110*/  IMAD.MOV.U32 R225, RZ, RZ, R69 ;  /* 0x000000ffffe17224 */ /* 0x000fe200078e0045 */
[----:B------:R-:W-:-:S05]  /*7120*/  MOV R227, R86 ;  /* 0x0000005600e37202 */ /* 0x000fca0000000f00 */
[C---:B------:R-:W-:Y:S01]  /*7130*/  HMMA.16816.F32 R36, R8.reuse, R22, R36 ;  /* 0x000000160824723c */ /* 0x040fe20000001824 */
[----:B------:R-:W3:Y:S07]  /*7140*/  LDSM.16.MT88.4 R20, [R237+0xf000] ;  /* 0x00f00000ed14783b */ /* 0x000eee0000004200 */
[-C--:B-1----:R-:W-:Y:S07]  /*7150*/  HMMA.16816.F32 R192, R8, R16.reuse, R100 ;  /* 0x0000001008c0723c */ /* 0x082fee0000001864 */
[----:B------:R-:W-:Y:S01]  /*7160*/  MOV R103, R94 ;  /* 0x0000005e00677202 */ /* 0x000fe20000000f00 */
[----:B------:R-:W-:Y:S01]  /*7170*/  HMMA.16816.F32 R196, R4, R16, R228 ;  /* 0x0000001004c4723c */ /* 0x000fe200000018e4 */
[----:B------:R-:W-:-:S02]  /*7180*/  IMAD.MOV.U32 R102, RZ, RZ, R99 ;  /* 0x000000ffff667224 */ /* 0x000fc400078e0063 */
[----:B------:R-:W-:-:S04]  /*7190*/  IMAD.MOV.U32 R99, RZ, RZ, R87 ;  /* 0x000000ffff637224 */ /* 0x000fc800078e0057 */
[----:B------:R-:W-:Y:S01]  /*71a0*/  IMAD.MOV.U32 R229, RZ, RZ, R224 ;  /* 0x000000ffffe57224 */ /* 0x000fe200078e00e0 */
[-C--:B------:R-:W-:Y:S01]  /*71b0*/  HMMA.16816.F32 R200, R4, R18.reuse, R200 ;  /* 0x0000001204c8723c */ /* 0x080fe200000018c8 */
[----:B------:R-:W-:Y:S01]  /*71c0*/  IMAD.MOV.U32 R231, RZ, RZ, R226 ;  /* 0x000000ffffe77224 */ /* 0x000fe200078e00e2 */
[----:B------:R-:W-:Y:S02]  /*71d0*/  MOV R224, R209 ;  /* 0x000000d100e07202 */ /* 0x000fe40000000f00 */
[----:B------:R-:W-:Y:S01]  /*71e0*/  MOV R226, R115 ;  /* 0x0000007300e27202 */ /* 0x000fe20000000f00 */
[----:B------:R-:W-:Y:S01]  /*71f0*/  IMAD.MOV.U32 R115, RZ, RZ, R191 ;  /* 0x000000ffff737224 */ /* 0x000fe200078e00bf */
[----:B------:R-:W-:Y:S01]  /*7200*/  MOV R191, R82 ;  /* 0x0000005200bf7202 */ /* 0x000fe20000000f00 */
[----:B------:R-:W-:Y:S01]  /*7210*/  IMAD.MOV.U32 R82, RZ, RZ, R83 ;  /* 0x000000ffff527224 */ /* 0x000fe200078e0053 */
[----:B------:R-:W-:Y:S01]  /*7220*/  HMMA.16816.F32 R140, R8, R18, R32 ;  /* 0x00000012088c723c */ /* 0x000fe20000001820 */
[----:B------:R-:W1:Y:S01]  /*7230*/  LDSM.16.MT88.4 R16, [R238+0xf000] ;  /* 0x00f00000ee10783b */ /* 0x000e620000004200 */
[----:B------:R-:W-:-:S02]  /*7240*/  MOV R228, R103 ;  /* 0x0000006700e47202 */ /* 0x000fc40000000f00 */
[----:B------:R-:W-:Y:S01]  /*7250*/  MOV R83, R96 ;  /* 0x0000006000537202 */ /* 0x000fe20000000f00 */
[----:B------:R-:W4:Y:S01]  /*7260*/  LDSM.16.MT88.4 R32, [R239+0xf000] ;  /* 0x00f00000ef20783b */ /* 0x000f220000004200 */
[----:B------:R-:W-:Y:S01]  /*7270*/  IMAD.MOV.U32 R96, RZ, RZ, R97 ;  /* 0x000000ffff607224 */ /* 0x000fe200078e0061 */
[----:B------:R-:W-:Y:S01]  /*7280*/  MOV R97, R139 ;  /* 0x0000008b00617202 */ /* 0x000fe20000000f00 */
[----:B--2---:R-:W-:Y:S01]  /*7290*/  HMMA.16816.F32 R104, R4, R28, R104 ;  /* 0x0000001c0468723c */ /* 0x004fe20000001868 */
[----:B------:R-:W-:Y:S01]  /*72a0*/  MOV R230, R225 ;  /* 0x000000e100e67202 */ /* 0x000fe20000000f00 */
[----:B------:R-:W-:-:S06]  /*72b0*/  IMAD.MOV.U32 R225, RZ, RZ, R210 ;  /* 0x000000ffffe17224 */ /* 0x000fcc00078e00d2 */
[C---:B---3--:R-:W-:Y:S08]  /*72c0*/  HMMA.16816.F32 R52, R4.reuse, R20, R52 ;  /* 0x000000140434723c */ /* 0x048ff00000001834 */
        /* <DEDUP_REMOVED lines=9> */
[----:B------:R-:W-:Y:S01]  /*7360*/  IMAD.MOV.U32 R230, RZ, RZ, R225 ;  /* 0x000000ffffe67224 */ /* 0x000fe200078e00e1 */
[----:B------:R-:W-:Y:S01]  /*7370*/  MOV R225, R82 ;  /* 0x0000005200e17202 */ /* 0x000fe20000000f00 */
[----:B------:R-:W-:Y:S02]  /*7380*/  IMAD.MOV.U32 R82, RZ, RZ, R96 ;  /* 0x000000ffff527224 */ /* 0x000fe400078e0060 */
[----:B------:R-:W-:Y:S01]  /*7390*/  IMAD.MOV.U32 R96, RZ, RZ, R138 ;  /* 0x000000ffff607224 */ /* 0x000fe200078e008a */
[----:B------:R-:W-:Y:S01]  /*73a0*/  MOV R220, R225 ;  /* 0x000000e100dc7202 */ /* 0x000fe20000000f00 */
[----:B------:R-:W-:Y:S01]  /*73b0*/  IMAD.MOV.U32 R225, RZ, RZ, R157 ;  /* 0x000000ffffe17224 */ /* 0x000fe200078e009d */
[C---:B-1----:R-:W-:Y:S08]  /*73c0*/  HMMA.16816.F32 R88, R4.reuse, R16, R88 ;  /* 0x000000100458723c */ /* 0x042ff00000001858 */
[C---:B----4-:R-:W-:Y:S08]  /*73d0*/  HMMA.16816.F32 R120, R4.reuse, R32, R120 ;  /* 0x000000200478723c */ /* 0x050ff00000001878 */
[C---:B------:R-:W-:Y:S07]  /*73e0*/  HMMA.16816.F32 R92, R4.reuse, R18, R216 ;  /* 0x00000012045c723c */ /* 0x040fee00000018d8 */
[----:B------:R-:W-:Y:S01]  /*73f0*/  IMAD.MOV.U32 R219, RZ, RZ, R224 ;  /* 0x000000ffffdb7224 */ /* 0x000fe200078e00e0 */
[----:B------:R-:W-:Y:S01]  /*7400*/  HMMA.16816.F32 R64, R4, R34, R204 ;  /* 0x000000220440723c */ /* 0x000fe200000018cc */
[----:B------:R-:W-:Y:S01]  /*7410*/  MOV R224, R14 ;  /* 0x0000000e00e07202 */ /* 0x000fe20000000f00 */
[----:B------:R-:W-:Y:S05]  /*7420*/  LDSM.16.MT88.4 R204, [R239+0xd800] ;  /* 0x00d80000efcc783b */ /* 0x000fea0000004200 */
[--C-:B------:R-:W-:Y:S01]  /*7430*/  FFMA.FTZ R4, R208, c[0x0][0x23c], -R2.reuse ;  /* 0x00008f00d0047a23 */ /* 0x100fe20000010802 */
[C---:B------:R-:W-:Y:S03]  /*7440*/  HMMA.16816.F32 R68, R8.reuse, R20, R128 ;  /* 0x000000140844723c */ /* 0x040fe60000001880 */
[----:B------:R1:W-:Y:S05]  /*7450*/  MUFU.EX2 R208, R4 ;  /* 0x0000000400d07308 */ /* 0x0003ea0000000800 */
[C---:B------:R-:W-:Y:S08]  /*7460*/  HMMA.16816.F32 R84, R8.reuse, R16, R124 ;  /* 0x000000100854723c */ /* 0x040ff0000000187c */
[----:B------:R-:W-:Y:S01]  /*7470*/  HMMA.16816.F32 R20, R8, R22, R76 ;  /* 0x000000160814723c */ /* 0x000fe2000000184c */
[----:B-1----:R-:W-:-:S04]  /*7480*/  FFMA.FTZ R4, R102, c[0x0][0x23c], -R2 ;  /* 0x00008f0066047a23 */ /* 0x002fc80000010802 */
[----:B------:R1:W2:Y:S03]  /*7490*/  MUFU.EX2 R209, R4 ;  /* 0x0000000400d17308 */ /* 0x0002a60000000800 */
[C---:B------:R-:W-:Y:S08]  /*74a0*/  HMMA.16816.F32 R100, R8.reuse, R28, R116 ;  /* 0x0000001c0864723c */ /* 0x040ff00000001874 */
[----:B------:R-:W-:Y:S01]  /*74b0*/  HMMA.16816.F32 R16, R8, R18, R72 ;  /* 0x000000120810723c */ /* 0x000fe20000001848 */
[----:B-1----:R-:W-:-:S07]  /*74c0*/  FFMA.FTZ R4, R249, c[0x0][0x23c], -R2 ;  /* 0x00008f00f9047a23 */ /* 0x002fce0000010802 */
[----:B------:R-:W-:Y:S01]  /*74d0*/  HMMA.16816.F32 R116, R8, R32, R172 ;  /* 0x000000200874723c */ /* 0x000fe200000018ac */
[----:B------:R-:W-:-:S07]  /*74e0*/  FFMA.FTZ R2, R232, c[0x0][0x23c], -R2 ;  /* 0x00008f00e8027a23 */ /* 0x000fce0000010802 */
[----:B------:R-:W-:Y:S01]  /*74f0*/  HMMA.16816.F32 R48, R8, R34, R48 ;  /* 0x000000220830723c */ /* 0x000fe20000001830 */
[----:B------:R1:W-:Y:S08]  /*7500*/  MUFU.EX2 R139, R2 ;  /* 0x00000002008b7308 */ /* 0x0003f00000000800 */
[----:B------:R3:W4:Y:S01]  /*7510*/  MUFU.EX2 R210, R4 ;  /* 0x0000000400d27308 */ /* 0x0007220000000800 */
[----:B--2---:R-:W-:Y:S01]  /*7520*/  F2FP.PACK_AB R128, R209, R208 ;  /* 0x000000d0d180723e */ /* 0x004fe200000000ff */
[----:B------:R-:W-:Y:S01]  /*7530*/  LDSM.16.MT88.4 R172, [R238+0xd800] ;  /* 0x00d80000eeac783b */ /* 0x000fe20000004200 */
[----:B-1----:R-:W-:-:S02]  /*7540*/  FFMA.FTZ R2, R228, c[0x0][0x23c], -R0 ;  /* 0x00008f00e4027a23 */ /* 0x002fc40000010800 */
[----:B------:R-:W-:Y:S01]  /*7550*/  IMAD.MOV.U32 R228, RZ, RZ, R231 ;  /* 0x000000ffffe47224 */ /* 0x000fe200078e00e7 */
[----:B------:R-:W-:Y:S02]  /*7560*/  MOV R231, R226 ;  /* 0x000000e200e77202 */ /* 0x000fe40000000f00 */
[----:B------:R1:W-:Y:S01]  /*7570*/  MUFU.EX2 R132, R2 ;  /* 0x0000000200847308 */ /* 0x0003e20000000800 */
[----:B------:R-:W-:Y:S01]  /*7580*/  IMAD.MOV.U32 R226, RZ, RZ, R133 ;  /* 0x000000ffffe27224 */ /* 0x000fe200078e0085 */
[----:B------:R-:W-:Y:S01]  /*7590*/  MOV R218, R231 ;  /* 0x000000e700da7202 */ /* 0x000fe20000000f00 */
[----:B------:R-:W-:Y:S01]  /*75a0*/  IMAD.MOV.U32 R231, RZ, RZ, R15 ;  /* 0x000000ffffe77224 */ /* 0x000fe200078e000f */
[----:B---3--:R-:W2:Y:S01]  /*75b0*/  LDSM.16.MT88.4 R4, [R239+0xf800] ;  /* 0x00f80000ef04783b */ /* 0x008ea20000004200 */
[----:B------:R-:W-:Y:S02]  /*75c0*/  IMAD.MOV.U32 R221, RZ, RZ, R226 ;  /* 0x000000ffffdd7224 */ /* 0x000fe400078e00e2 */
[----:B------:R-:W-:Y:S01]  /*75d0*/  IMAD.MOV.U32 R35, RZ, RZ, R246 ;  /* 0x000000ffff237224 */ /* 0x000fe200078e00f6 */
[----:B----4-:R-:W-:-:S02]  /*75e0*/  F2FP.PACK_AB R130, R139, R210 ;  /* 0x000000d28b82723e */ /* 0x010fc400000000ff */
[----:B------:R-:W-:Y:S02]  /*75f0*/  MOV R32, R97 ;  /* 0x0000006100207202 */ /* 0x000fe40000000f00 */
[----:B------:R-:W-:Y:S02]  /*7600*/  MOV R33, R81 ;  /* 0x0000005100217202 */ /* 0x000fe40000000f00 */
[----:B------:R-:W-:Y:S01]  /*7610*/  MOV R31, R80 ;  /* 0x00000050001f7202 */ /* 0x000fe20000000f00 */
[----:B-1----:R-:W-:Y:S01]  /*7620*/  FFMA.FTZ R2, R252, c[0x0][0x23c], -R0 ;  /* 0x00008f00fc027a23 */ /* 0x002fe20000010800 */
[----:B------:R-:W-:-:S03]  /*7630*/  MOV R226, R159 ;  /* 0x0000009f00e27202 */ /* 0x000fc60000000f00 */
[----:B------:R1:W3:Y:S02]  /*7640*/  MUFU.EX2 R133, R2 ;  /* 0x0000000200857308 */ /* 0x0002e40000000800 */
[--C-:B-1----:R-:W-:Y:S02]  /*7650*/  FFMA.FTZ R2, R235, c[0x0][0x23c], -R0.reuse ;  /* 0x00008f00eb027a23 */ /* 0x102fe40000010800 */
[----:B------:R-:W-:-:S04]  /*7660*/  FFMA.FTZ R0, R233, c[0x0][0x23c], -R0 ;  /* 0x00008f00e9007a23 */ /* 0x000fc80000010800 */
[----:B------:R-:W-:Y:S08]  /*7670*/  MUFU.EX2 R138, R2 ;  /* 0x00000002008a7308 */ /* 0x000ff00000000800 */
[----:B------:R1:W4:Y:S02]  /*7680*/  MUFU.EX2 R30, R0 ;  /* 0x00000000001e7308 */ /* 0x0003240000000800 */
[----:B-1----:R-:W-:Y:S01]  /*7690*/  FFMA.FTZ R0, R222, c[0x0][0x23c], -R12 ;  /* 0x00008f00de007a23 */ /* 0x002fe2000001080c */
[----:B------:R-:W-:-:S02]  /*76a0*/  MOV R222, R227 ;  /* 0x000000e300de7202 */ /* 0x000fc40000000f00 */
[----:B---3--:R-:W-:-:S03]  /*76b0*/  F2FP.PACK_AB R129, R133, R132 ;  /* 0x000000848581723e */ /* 0x008fc600000000ff */
[----:B------:R1:W-:Y:S01]  /*76c0*/  MUFU.EX2 R28, R0 ;  /* 0x00000000001c7308 */ /* 0x0003e20000000800 */
[----:B----4-:R-:W-:Y:S01]  /*76d0*/  F2FP.PACK_AB R131, R30, R138 ;  /* 0x0000008a1e83723e */ /* 0x010fe200000000ff */
[----:B------:R-:W-:Y:S02]  /*76e0*/  IMAD.MOV.U32 R233, RZ, RZ, R99 ;  /* 0x000000ffffe97224 */ /* 0x000fe400078e0063 */
[----:B------:R-:W-:Y:S02]  /*76f0*/  IMAD.MOV.U32 R227, RZ, RZ, R156 ;  /* 0x000000ffffe37224 */ /* 0x000fe400078e009c */
[----:B-1----:R-:W-:Y:S02]  /*7700*/  FFMA.FTZ R0, R223, c[0x0][0x23c], -R12 ;  /* 0x00008f00df007a23 */ /* 0x002fe4000001080c */
[----:B------:R-:W-:Y:S01]  /*7710*/  IMAD.MOV.U32 R223, RZ, RZ, R211 ;  /* 0x000000ffffdf7224 */ /* 0x000fe200078e00d3 */
[----:B--2---:R-:W-:Y:S01]  /*7720*/  HMMA.16816.F32 R116, R128, R4, R116 ;  /* 0x000000048074723c */ /* 0x004fe20000001874 */
[----:B------:R1:W2:Y:S01]  /*7730*/  MUFU.EX2 R29, R0 ;  /* 0x00000000001d7308 */ /* 0x0002a20000000800 */
[----:B------:R-:W-:-:S02]  /*7740*/  MOV R211, R158 ;  /* 0x0000009e00d37202 */ /* 0x000fc40000000f00 */
[----:B------:R-:W3:Y:S01]  /*7750*/  LDSM.16.MT88.4 R156, [R237+0xd800] ;  /* 0x00d80000ed9c783b */ /* 0x000ee20000004200 */
[----:B-1----:R-:W-:-:S04]  /*7760*/  FFMA.FTZ R0, R250, c[0x0][0x23c], -R12 ;  /* 0x00008f00fa007a23 */ /* 0x002fc8000001080c */
[----:B------:R1:W-:Y:S02]  /*7770*/  MUFU.EX2 R15, R0 ;  /* 0x00000000000f7308 */ /* 0x0003e40000000800 */
[----:B-1----:R-:W-:-:S06]  /*7780*/  FFMA.FTZ R0, R234, c[0x0][0x23c], -R12 ;  /* 0x00008f00ea007a23 */ /* 0x002fcc000001080c */
[----:B------:R1:W-:Y:S02]  /*7790*/  MUFU.EX2 R14, R0 ;  /* 0x00000000000e7308 */ /* 0x0003e40000000800 */
[----:B-1----:R-:W-:Y:S01]  /*77a0*/  FFMA.FTZ R0, R218, c[0x0][0x23c], -R3 ;  /* 0x00008f00da007a23 */ /* 0x002fe20000010803 */
[----:B------:R-:W-:Y:S01]  /*77b0*/  MOV R218, R219 ;  /* 0x000000db00da7202 */ /* 0x000fe20000000f00 */
[----:B------:R-:W-:Y:S01]  /*77c0*/  IMAD.MOV.U32 R219, RZ, RZ, R220 ;  /* 0x000000ffffdb7224 */ /* 0x000fe200078e00dc */
[----:B------:R-:W-:Y:S01]  /*77d0*/  MOV R220, R221 ;  /* 0x000000dd00dc7202 */ /* 0x000fe20000000f00 */
[----:B------:R-:W-:Y:S01]  /*77e0*/  IMAD.MOV.U32 R221, RZ, RZ, R222 ;  /* 0x000000ffffdd7224 */ /* 0x000fe200078e00de */
[----:B------:R-:W-:Y:S01]  /*77f0*/  MOV R222, R223 ;  /* 0x000000df00de7202 */ /* 0x000fe20000000f00 */
[----:B------:R1:W-:Y:S01]  /*7800*/  MUFU.EX2 R10, R0 ;  /* 0x00000000000a7308 */ /* 0x0003e20000000800 */
[----:B------:R-:W-:Y:S01]  /*7810*/  MOV R223, R112 ;  /* 0x0000007000df7202 */ /* 0x000fe20000000f00 */
[----:B------:R-:W-:Y:S01]  /*7820*/  IMAD.MOV.U32 R112, RZ, RZ, R113 ;  /* 0x000000ffff707224 */ /* 0x000fe200078e0071 */
[----:B------:R-:W-:-:S02]  /*7830*/  MOV R113, R114 ;  /* 0x0000007200717202 */ /* 0x000fc40000000f00 */
[----:B------:R-:W-:Y:S01]  /*7840*/  MOV R114, R188 ;  /* 0x000000bc00727202 */ /* 0x000fe20000000f00 */
[----:B------:R-:W-:Y:S01]  /*7850*/  IMAD.MOV.U32 R188, RZ, RZ, R189 ;  /* 0x000000ffffbc7224 */ /* 0x000fe200078e00bd */
[----:B------:R-:W-:Y:S02]  /*7860*/  MOV R189, R27 ;  /* 0x0000001b00bd7202 */ /* 0x000fe40000000f00 */
[----:B------:R-:W4:Y:S01]  /*7870*/  LDL.LU R27, [R1+0xe0] ;  /* 0x0000e000011b7983 */ /* 0x000f220000300800 */
[----:B-1----:R-:W-:Y:S01]  /*7880*/  FFMA.FTZ R0, R218, c[0x0][0x23c], -R3 ;  /* 0x00008f00da007a23 */ /* 0x002fe20000010803 */
[----:B------:R-:W-:Y:S01]  /*7890*/  MOV R218, R219 ;  /* 0x000000db00da7202 */ /* 0x000fe20000000f00 */
[----:B------:R-:W-:Y:S01]  /*78a0*/  IMAD.MOV.U32 R219, RZ, RZ, R220 ;  /* 0x000000ffffdb7224 */ /* 0x000fe200078e00dc */
[----:B------:R-:W-:Y:S02]  /*78b0*/  MOV R220, R221 ;  /* 0x000000dd00dc7202 */ /* 0x000fe40000000f00 */
[----:B------:R-:W-:Y:S01]  /*78c0*/  MOV R221, R222 ;  /* 0x000000de00dd7202 */ /* 0x000fe20000000f00 */
[----:B------:R-:W-:Y:S01]  /*78d0*/  IMAD.MOV.U32 R222, RZ, RZ, R112 ;  /* 0x000000ffffde7224 */ /* 0x000fe200078e0070 */
[----:B------:R-:W-:-:S02]  /*78e0*/  MOV R112, R113 ;  /* 0x0000007100707202 */ /* 0x000fc40000000f00 */
[----:B------:R-:W-:Y:S01]  /*78f0*/  MOV R113, R114 ;  /* 0x0000007200717202 */ /* 0x000fe20000000f00 */
[----:B------:R-:W-:Y:S01]  /*7900*/  IMAD.MOV.U32 R114, RZ, RZ, R188 ;  /* 0x000000ffff727224 */ /* 0x000fe200078e00bc */
[----:B------:R-:W-:Y:S02]  /*7910*/  MOV R188, R189 ;  /* 0x000000bd00bc7202 */ /* 0x000fe40000000f00 */
[----:B------:R-:W-:Y:S01]  /*7920*/  MOV R189, R190 ;  /* 0x000000be00bd7202 */ /* 0x000fe20000000f00 */
[----:B------:R-:W-:Y:S02]  /*7930*/  IMAD.MOV.U32 R190, RZ, RZ, R251 ;  /* 0x000000ffffbe7224 */ /* 0x000fe400078e00fb */
[----:B------:R-:W4:Y:S01]  /*7940*/  LDL.LU R251, [R1+0xdc] ;  /* 0x0000dc0001fb7983 */ /* 0x000f220000300800 */
[----:B------:R1:W1:Y:S01]  /*7950*/  MUFU.EX2 R12, R0 ;  /* 0x00000000000c7308 */ /* 0x0002620000000800 */
[----:B------:R-:W-:Y:S01]  /*7960*/  MOV R214, R219 ;  /* 0x000000db00d67202 */ /* 0x000fe20000000f00 */
[----:B------:R-:W-:Y:S01]  /*7970*/  IMAD.MOV.U32 R219, RZ, RZ, R114 ;  /* 0x000000ffffdb7224 */ /* 0x000fe200078e0072 */
[----:B------:R-:W-:Y:S01]  /*7980*/  MOV R215, R220 ;  /* 0x000000dc00d77202 */ /* 0x000fe20000000f00 */
[----:B------:R-:W-:Y:S01]  /*7990*/  IMAD.MOV.U32 R216, RZ, RZ, R221 ;  /* 0x000000ffffd87224 */ /* 0x000fe200078e00dd */
[----:B------:R-:W-:-:S02]  /*79a0*/  MOV R220, R113 ;  /* 0x0000007100dc7202 */ /* 0x000fc40000000f00 */
[----:B------:R-:W-:Y:S02]  /*79b0*/  MOV R113, R191 ;  /* 0x000000bf00717202 */ /* 0x000fe40000000f00 */
[----:B------:R-:W-:Y:S02]  /*79c0*/  MOV R114, R248 ;  /* 0x000000f800727202 */ /* 0x000fe40000000f00 */
[----:B------:R-:W4:Y:S01]  /*79d0*/  LDL.LU R248, [R1+0xd8] ;  /* 0x0000d80001f87983 */ /* 0x000f220000300800 */
[----:B------:R-:W-:Y:S01]  /*79e0*/  MOV R234, R247 ;  /* 0x000000f700ea7202 */ /* 0x000fe20000000f00 */
[----:B------:R-:W-:Y:S01]  /*79f0*/  IMAD.MOV.U32 R250, RZ, RZ, R96 ;  /* 0x000000fffffa7224 */ /* 0x000fe200078e0060 */
[----:B--2---:R-:W-:Y:S01]  /*7a00*/  F2FP.PACK_AB R124, R29, R28 ;  /* 0x0000001c1d7c723e */ /* 0x004fe200000000ff */
[----:B-1----:R-:W-:Y:S01]  /*7a10*/  FFMA.FTZ R0, R218, c[0x0][0x23c], -R3 ;  /* 0x00008f00da007a23 */ /* 0x002fe20000010803 */
[----:B------:R-:W-:Y:S02]  /*7a20*/  MOV R213, R216 ;  /* 0x000000d800d57202 */ /* 0x000fe40000000f00 */
[----:B------:R-:W-:Y:S01]  /*7a30*/  MOV R221, R112 ;  /* 0x0000007000dd7202 */ /* 0x000fe20000000f00 */
[----:B------:R1:W-:Y:S01]  /*7a40*/  MUFU.EX2 R11, R0 ;  /* 0x00000000000b7308 */ /* 0x0003e20000000800 */
[----:B------:R-:W-:Y:S01]  /*7a50*/  IMAD.MOV.U32 R112, RZ, RZ, R190 ;  /* 0x000000ffff707224 */ /* 0x000fe200078e00be */
[----:B------:R-:W-:Y:S01]  /*7a60*/  F2FP.PACK_AB R125, R12, R10 ;  /* 0x0000000a0c7d723e */ /* 0x000fe200000000ff */
[----:B------:R-:W-:Y:S01]  /*7a70*/  FADD.FTZ R8, R234, R35 ;  /* 0x00000023ea087221 */ /* 0x000fe20000010000 */
[----:B------:R-:W-:-:S02]  /*7a80*/  F2FP.PACK_AB R126, R14, R15 ;  /* 0x0000000f0e7e723e */ /* 0x000fc400000000ff */
[----:B------:R-:W-:Y:S02]  /*7a90*/  MOV R217, R189 ;  /* 0x000000bd00d97202 */ /* 0x000fe40000000f00 */
[----:B------:R-:W-:Y:S01]  /*7aa0*/  MOV R218, R188 ;  /* 0x000000bc00da7202 */ /* 0x000fe20000000f00 */
[----:B-1----:R-:W-:Y:S01]  /*7ab0*/  FADD.FTZ R0, R214, R13 ;  /* 0x0000000dd6007221 */ /* 0x002fe20000010000 */
        /* <DEDUP_REMOVED lines=8> */
[----:B------:R-:W1:Y:S04]  /*7b40*/  LDSM.16.MT88.4 R188, [R240+0xd800] ;  /* 0x00d80000f0bc783b */ /* 0x000e680000004200 */
[----:B------:R-:W2:Y:S01]  /*7b50*/  LDL.LU R135, [R1+0xd4] ;  /* 0x0000d40001877983 */ /* 0x000ea20000300800 */
[----:B------:R-:W-:Y:S01]  /*7b60*/  FADD.FTZ R2, R214, R213 ;  /* 0x000000d5d6027221 */ /* 0x000fe20000010000 */
[----:B------:R-:W-:-:S03]  /*7b70*/  MOV R112, R114 ;  /* 0x0000007200707202 */ /* 0x000fc60000000f00 */
[----:B------:R-:W-:Y:S01]  /*7b80*/  FADD.FTZ R2, R244, R2 ;  /* 0x00000002f4027221 */ /* 0x000fe20000010000 */
[----:B------:R-:W-:Y:S01]  /*7b90*/  MOV R250, R236 ;  /* 0x000000ec00fa7202 */ /* 0x000fe20000000f00 */
[----:B------:R-:W-:Y:S01]  /*7ba0*/  IMAD.MOV.U32 R114, RZ, RZ, R82 ;  /* 0x000000ffff727224 */ /* 0x000fe200078e0052 */
[----:B------:R-:W-:Y:S01]  /*7bb0*/  MOV R82, R98 ;  /* 0x0000006200527202 */ /* 0x000fe20000000f00 */
[----:B------:R-:W-:Y:S01]  /*7bc0*/  FADD.FTZ R2, R234, R2 ;  /* 0x00000002ea027221 */ /* 0x000fe20000010000 */
[----:B------:R-:W-:Y:S02]  /*7bd0*/  MOV R98, R134 ;  /* 0x0000008600627202 */ /* 0x000fe40000000f00 */
[----:B------:R-:W-:Y:S01]  /*7be0*/  MOV R252, R83 ;  /* 0x0000005300fc7202 */ /* 0x000fe20000000f00 */
[----:B------:R-:W-:Y:S01]  /*7bf0*/  FADD.FTZ R2, R24, R2 ;  /* 0x0000000218027221 */ /* 0x000fe20000010000 */
[----:B------:R-:W-:Y:S01]  /*7c00*/  MOV R235, R98 ;  /* 0x0000006200eb7202 */ /* 0x000fe20000000f00 */
[----:B------:R-:W-:Y:S01]  /*7c10*/  IMAD.MOV.U32 R232, RZ, RZ, R82 ;  /* 0x000000ffffe87224 */ /* 0x000fe200078e0052 */
[----:B------:R-:W-:Y:S01]  /*7c20*/  MOV R249, R115 ;  /* 0x0000007300f97202 */ /* 0x000fe20000000f00 */
[----:B------:R-:W-:Y:S01]  /*7c30*/  FADD.FTZ R2, R31, R2 ;  /* 0x000000021f027221 */ /* 0x000fe20000010000 */
[----:B------:R-:W-:Y:S01]  /*7c40*/  MOV R212, R114 ;  /* 0x0000007200d47202 */ /* 0x000fe20000000f00 */
[----:B------:R-:W-:Y:S01]  /*7c50*/  IMAD.MOV.U32 R213, RZ, RZ, R113 ;  /* 0x000000ffffd57224 */ /* 0x000fe200078e0071 */
[----:B------:R-:W-:Y:S01]  /*7c60*/  MOV R214, R112 ;  /* 0x0000007000d67202 */ /* 0x000fe20000000f00 */
[----:B------:R-:W1:Y:S04]  /*7c70*/  LDSM.16.MT88.4 R80, [R237+0xf800] ;  /* 0x00f80000ed50783b */ /* 0x000e680000004200 */
[----:B------:R-:W1:Y:S04]  /*7c80*/  LDSM.16.MT88.4 R96, [R238+0xf800] ;  /* 0x00f80000ee60783b */ /* 0x000e680000004200 */
[----:B------:R-:W1:Y:S04]  /*7c90*/  LDSM.16.MT88.4 R112, [R240+0xf800] ;  /* 0x00f80000f070783b */ /* 0x000e680000004200 */
[----:B------:R1:W5:Y:S01]  /*7ca0*/  LDL.LU R134, [R1+0xd0] ;  /* 0x0000d00001867983 */ /* 0x0003620000300800 */
[C---:B---3--:R-:W-:Y:S08]  /*7cb0*/  HMMA.16816.F32 R148, R128.reuse, R156, R148 ;  /* 0x0000009c8094723c */ /* 0x048ff00000001894 */
[C---:B------:R-:W-:Y:S08]  /*7cc0*/  HMMA.16816.F32 R160, R128.reuse, R172, R160 ;  /* 0x000000ac80a0723c */ /* 0x040ff000000018a0 */
[C---:B-1----:R-:W-:Y:S08]  /*7cd0*/  HMMA.16816.F32 R176, R128.reuse, R188, R176 ;  /* 0x000000bc80b0723c */ /* 0x042ff000000018b0 */
[C---:B------:R-:W-:Y:S08]  /*7ce0*/  HMMA.16816.F32 R192, R128.reuse, R204, R192 ;  /* 0x000000cc80c0723c */ /* 0x040ff000000018c0 */
[C---:B------:R-:W-:Y:S08]  /*7cf0*/  HMMA.16816.F32 R68, R128.reuse, R80, R68 ;  /* 0x000000508044723c */ /* 0x040ff00000001844 */
[C---:B------:R-:W-:Y:S08]  /*7d00*/  HMMA.16816.F32 R84, R128.reuse, R96, R84 ;  /* 0x000000608054723c */ /* 0x040ff00000001854 */
[----:B------:R-:W-:Y:S01]  /*7d10*/  HMMA.16816.F32 R100, R128, R112, R100 ;  /* 0x000000708064723c */ /* 0x000fe20000001864 */
[----:B----4-:R-:W-:-:S04]  /*7d20*/  FFMA.FTZ R3, R251, c[0x0][0x23c], -R3 ;  /* 0x00008f00fb037a23 */ /* 0x010fc80000010803 */
[----:B------:R-:W1:Y:S02]  /*7d30*/  MUFU.EX2 R13, R3 ;  /* 0x00000003000d7308 */ /* 0x000e640000000800 */
[----:B-1----:R-:W-:Y:S01]  /*7d40*/  F2FP.PACK_AB R127, R13, R11 ;  /* 0x0000000b0d7f723e */ /* 0x002fe200000000ff */
[----:B------:R-:W-:-:S04]  /*7d50*/  FADD.FTZ R3, R245, R0 ;  /* 0x00000000f5037221 */ /* 0x000fc80000010000 */
[----:B------:R-:W-:Y:S02]  /*7d60*/  FADD.FTZ R3, R241, R3 ;  /* 0x00000003f1037221 */ /* 0x000fe40000010000 */
[----:B------:R-:W-:Y:S02]  /*7d70*/  HMMA.16816.F32 R120, R124, R4, R120 ;  /* 0x000000047c78723c */ /* 0x000fe40000001878 */
[----:B------:R-:W-:-:S05]  /*7d80*/  FADD.FTZ R3, R25, R3 ;  /* 0x0000000319037221 */ /* 0x000fca0000010000 */
[----:B------:R-:W-:Y:S02]  /*7d90*/  FADD.FTZ R4, R26, R8 ;  /* 0x000000081a047221 */ /* 0x000fe40000010000 */
[----:B------:R-:W-:Y:S02]  /*7da0*/  FADD.FTZ R3, R33, R3 ;  /* 0x0000000321037221 */ /* 0x000fe40000010000 */
[----:B--2---:R-:W-:Y:S02]  /*7db0*/  FADD.FTZ R9, R248, R135 ;  /* 0x00000087f8097221 */ /* 0x004fe40000010000 */
        /* <DEDUP_REMOVED lines=174> */
[----:B--2---:R-:W2:Y:S04]  /*88a0*/  LDSM.16.M88.4 R16, [R243] ;  /* 0x00000000f310783b */ /* 0x004ea80000000200 */
[----:B------:R-:W2:Y:S04]  /*88b0*/  LDSM.16.M88.4 R44, [R243+0x1000] ;  /* 0x00100000f32c783b */ /* 0x000ea80000000200 */
[----:B---3--:R-:W3:Y:S04]  /*88c0*/  LDSM.16.M88.4 R12, [R244] ;  /* 0x00000000f40c783b */ /* 0x008ee80000000200 */
[----:B------:R-:W0:Y:S01]  /*88d0*/  LDGDEPBAR ;  /* 0x00000000000079af */ /* 0x000e220000000000 */
[C---:B-1----:R-:W-:Y:S08]  /*88e0*/  HMMA.16816.F32 R140, R8.reuse, R32, RZ ;  /* 0x00000020088c723c */ /* 0x042ff000000018ff */
[C---:B------:R-:W-:Y:S08]  /*88f0*/  HMMA.16816.F32 R52, R8.reuse, R20, RZ ;  /* 0x000000140834723c */ /* 0x040ff000000018ff */
[----:B------:R-:W-:Y:S08]  /*8900*/  HMMA.16816.F32 R64, R8, R34, RZ ;  /* 0x000000220840723c */ /* 0x000ff000000018ff */
[----:B----4-:R-:W-:Y:S08]  /*8910*/  HMMA.16816.F32 R220, R4, R48, R140 ;  /* 0x0000003004dc723c */ /* 0x010ff0000000188c */
        /* <DEDUP_REMOVED lines=13> */
[C---:B--2---:R-:W-:Y:S08]  /*89f0*/  HMMA.16816.F32 R208, R4.reuse, R18, R208 ;  /* 0x0000001204d0723c */ /* 0x044ff000000018d0 */
[----:B------:R-:W-:Y:S01]  /*8a00*/  HMMA.16816.F32 R228, R4, R46, R56 ;  /* 0x0000002e04e4723c */ /* 0x000fe20000001838 */
[----:B------:R-:W-:Y:S01]  /*8a10*/  IMAD.MOV.U32 R132, RZ, RZ, R52 ;  /* 0x000000ffff847224 */ /* 0x000fe200078e0034 */
[----:B------:R-:W-:Y:S01]  /*8a20*/  MOV R2, R54 ;  /* 0x0000003600027202 */ /* 0x000fe20000000f00 */
[----:B------:R-:W-:-:S02]  /*8a30*/  IMAD.MOV.U32 R3, RZ, RZ, R53 ;  /* 0x000000ffff037224 */ /* 0x000fc400078e0035 */
[----:B------:R-:W-:-:S03]  /*8a40*/  IMAD.MOV.U32 R0, RZ, RZ, R55 ;  /* 0x000000ffff007224 */ /* 0x000fc600078e0037 */
[----:B---3--:R-:W-:Y:S08]  /*8a50*/  HMMA.16816.F32 R56, R12, R32, RZ ;  /* 0x000000200c38723c */ /* 0x008ff000000018ff */
[----:B------:R-:W-:Y:S01]  /*8a60*/  HMMA.16816.F32 R224, R4, R44, R60 ;  /* 0x0000002c04e0723c */ /* 0x000fe2000000183c */
[----:B------:R-:W-:Y:S01]  /*8a70*/  IMAD.MOV.U32 R139, RZ, RZ, R209 ;  /* 0x000000ffff8b7224 */ /* 0x000fe200078e00d1 */
[----:B------:R-:W-:Y:S01]  /*8a80*/  MOV R133, R211 ;  /* 0x000000d300857202 */ /* 0x000fe20000000f00 */
[----:B------:R-:W-:-:S05]  /*8a90*/  IMAD.MOV.U32 R138, RZ, RZ, R210 ;  /* 0x000000ffff8a7224 */ /* 0x000fca00078e00d2 */
[----:B------:R-:W-:Y:S08]  /*8aa0*/  HMMA.16816.F32 R52, R12, R28, RZ ;  /* 0x0000001c0c34723c */ /* 0x000ff000000018ff */
[----:B------:R-:W-:Y:S07]  /*8ab0*/  HMMA.16816.F32 R216, R4, R16, R212 ;  /* 0x0000001004d8723c */ /* 0x000fee00000018d4 */
[----:B------:R-:W-:Y:S01]  /*8ac0*/  MOV R212, R208 ;  /* 0x000000d000d47202 */ /* 0x000fe20000000f00 */
[C---:B------:R-:W-:Y:S08]  /*8ad0*/  HMMA.16816.F32 R60, R12.reuse, R36, RZ ;  /* 0x000000240c3c723c */ /* 0x040ff000000018ff */
[C---:B------:R-:W-:Y:S08]  /*8ae0*/  HMMA.16816.F32 R4, R12.reuse, R20, RZ ;  /* 0x000000140c04723c */ /* 0x040ff000000018ff */
[C---:B------:R-:W-:Y:S08]  /*8af0*/  HMMA.16816.F32 R36, R12.reuse, R38, RZ ;  /* 0x000000260c24723c */ /* 0x040ff000000018ff */
[C---:B------:R-:W-:Y:S08]  /*8b00*/  HMMA.16816.F32 R28, R12.reuse, R30, RZ ;  /* 0x0000001e0c1c723c */ /* 0x040ff000000018ff */
[----:B------:R-:W-:Y:S08]  /*8b10*/  HMMA.16816.F32 R20, R12, R22, RZ ;  /* 0x000000160c14723c */ /* 0x000ff000000018ff */
[----:B-1----:R-:W-:Y:S07]  /*8b20*/  HMMA.16816.F32 R208, R8, R48, R56 ;  /* 0x0000003008d0723c */ /* 0x002fee0000001838 */
[----:B------:R-:W-:Y:S01]  /*8b30*/  IMAD.MOV.U32 R56, RZ, RZ, R143 ;  /* 0x000000ffff387224 */ /* 0x000fe200078e008f */
[----:B------:R-:W-:Y:S01]  /*8b40*/  MOV R57, R142 ;  /* 0x0000008e00397202 */ /* 0x000fe20000000f00 */
[----:B------:R-:W-:Y:S01]  /*8b50*/  IMAD.MOV.U32 R58, RZ, RZ, R141 ;  /* 0x000000ffff3a7224 */ /* 0x000fe200078e008d */
[----:B------:R-:W-:Y:S01]  /*8b60*/  HMMA.16816.F32 R64, R12, R34, RZ ;  /* 0x000000220c40723c */ /* 0x000fe200000018ff */
[----:B------:R-:W-:Y:S01]  /*8b70*/  IMAD.MOV.U32 R59, RZ, RZ, R140 ;  /* 0x000000ffff3b7224 */ /* 0x000fe200078e008c */
[----:B------:R-:W-:Y:S06]  /*8b80*/  LDSM.16.M88.4 R12, [R247] ;  /* 0x00000000f70c783b */ /* 0x000fec0000000200 */
[C---:B------:R-:W-:Y:S07]  /*8b90*/  HMMA.16816.F32 R140, R8.reuse, R44, R52 ;  /* 0x0000002c088c723c */ /* 0x040fee0000001834 */
[----:B------:R-:W-:Y:S01]  /*8ba0*/  MOV R52, R212 ;  /* 0x000000d400347202 */ /* 0x000fe20000000f00 */
        /* <DEDUP_REMOVED lines=8> */
[C---:B------:R-:W-:Y:S01]  /*8c30*/  HMMA.16816.F32 R60, R8.reuse, R46, R28 ;  /* 0x0000002e083c723c */ /* 0x040fe2000000181c */
[----:B------:R-:W2:Y:S07]  /*8c40*/  LDSM.16.M88.4 R28, [R242+0x9800] ;  /* 0x00980000f21c783b */ /* 0x000eae0000000200 */
[C---:B------:R-:W-:Y:S01]  /*8c50*/  HMMA.16816.F32 R44, R8.reuse, R42, R20 ;  /* 0x0000002a082c723c */ /* 0x040fe20000001814 */
[----:B------:R-:W3:Y:S07]  /*8c60*/  LDSM.16.M88.4 R20, [R242+0x9000] ;  /* 0x00900000f214783b */ /* 0x000eee0000000200 */
[----:B------:R-:W-:Y:S01]  /*8c70*/  HMMA.16816.F32 R48, R8, R50, R64 ;  /* 0x000000320830723c */ /* 0x000fe20000001840 */
[----:B------:R-:W4:Y:S06]  /*8c80*/  LDSM.16.M88.4 R8, [R242+0x8800] ;  /* 0x00880000f208783b */ /* 0x000f2c0000000200 */
[----:B------:R-:W-:Y:S01]  /*8c90*/  IMAD.MOV.U32 R64, RZ, RZ, R132 ;  /* 0x000000ffff407224 */ /* 0x000fe200078e0084 */
[----:B------:R-:W-:Y:S01]  /*8ca0*/  MOV R66, R2 ;  /* 0x0000000200427202 */ /* 0x000fe20000000f00 */
[----:B------:R-:W-:-:S02]  /*8cb0*/  IMAD.MOV.U32 R65, RZ, RZ, R3 ;  /* 0x000000ffff417224 */ /* 0x000fc400078e0003 */
[----:B------:R-:W-:Y:S01]  /*8cc0*/  IMAD.MOV.U32 R67, RZ, RZ, R0 ;  /* 0x000000ffff437224 */ /* 0x000fe200078e0000 */
[C---:B-1----:R-:W-:Y:S08]  /*8cd0*/  HMMA.16816.F32 R40, R4.reuse, R16, R216 ;  /* 0x000000100428723c */ /* 0x042ff000000018d8 */
[----:B--2---:R-:W-:Y:S08]  /*8ce0*/  HMMA.16816.F32 R216, R4, R28, R220 ;  /* 0x0000001c04d8723c */ /* 0x004ff000000018dc */
[C---:B---3--:R-:W-:Y:S08]  /*8cf0*/  HMMA.16816.F32 R220, R12.reuse, R22, R60 ;  /* 0x000000160cdc723c */ /* 0x048ff0000000183c */
[----:B------:R-:W-:Y:S08]  /*8d00*/  HMMA.16816.F32 R32, R12, R16, R32 ;  /* 0x000000100c20723c */ /* 0x000ff00000001820 */
[----:B------:R-:W-:Y:S01]  /*8d10*/  IMAD.MOV.U32 R132, RZ, RZ, R216 ;  /* 0x000000ffff847224 */ /* 0x000fe200078e00d8 */
[----:B------:R-:W-:Y:S01]  /*8d20*/  MOV R3, R217 ;  /* 0x000000d900037202 */ /* 0x000fe20000000f00 */
[----:B------:R-:W-:Y:S01]  /*8d30*/  IMAD.MOV.U32 R2, RZ, RZ, R218 ;  /* 0x000000ffff027224 */ /* 0x000fe200078e00da */
[----:B----4-:R-:W-:Y:S01]  /*8d40*/  HMMA.16816.F32 R56, R4, R8, R56 ;  /* 0x000000080438723c */ /* 0x010fe20000001838 */
[----:B------:R-:W-:-:S04]  /*8d50*/  IMAD.MOV.U32 R0, RZ, RZ, R219 ;  /* 0x000000ffff007224 */ /* 0x000fc800078e00db */
[----:B------:R-:W-:Y:S01]  /*8d60*/  IMAD.MOV.U32 R63, RZ, RZ, R220 ;  /* 0x000000ffff3f7224 */ /* 0x000fe200078e00dc */
[----:B------:R-:W-:Y:S01]  /*8d70*/  MOV R61, R222 ;  /* 0x000000de003d7202 */ /* 0x000fe20000000f00 */
[----:B------:R-:W-:Y:S01]  /*8d80*/  IMAD.MOV.U32 R62, RZ, RZ, R221 ;  /* 0x000000ffff3e7224 */ /* 0x000fe200078e00dd */
[----:B------:R-:W-:Y:S01]  /*8d90*/  HMMA.16816.F32 R224, R4, R20, R224 ;  /* 0x0000001404e0723c */ /* 0x000fe200000018e0 */
[----:B------:R-:W-:-:S07]  /*8da0*/  IMAD.MOV.U32 R60, RZ, RZ, R223 ;  /* 0x000000ffff3c7224 */ /* 0x000fce00078e00df */
[C---:B------:R-:W-:Y:S08]  /*8db0*/  HMMA.16816.F32 R52, R4.reuse, R18, R52 ;  /* 0x000000120434723c */ /* 0x040ff00000001834 */
[C---:B------:R-:W-:Y:S08]  /*8dc0*/  HMMA.16816.F32 R64, R4.reuse, R10, R64 ;  /* 0x0000000a0440723c */ /* 0x040ff00000001840 */
[C---:B------:R-:W-:Y:S08]  /*8dd0*/  HMMA.16816.F32 R216, R4.reuse, R22, R228 ;  /* 0x0000001604d8723c */ /* 0x040ff000000018e4 */
[----:B------:R-:W-:Y:S01]  /*8de0*/  HMMA.16816.F32 R232, R4, R30, R232 ;  /* 0x0000001e04e8723c */ /* 0x000fe200000018e8 */
[----:B------:R-:W-:Y:S07]  /*8df0*/  LDSM.16.M88.4 R4, [R246+0x2000] ;  /* 0x00200000f604783b */ /* 0x000fee0000000200 */
[C---:B------:R-:W-:Y:S01]  /*8e00*/  HMMA.16816.F32 R36, R12.reuse, R18, R36 ;  /* 0x000000120c24723c */ /* 0x040fe20000001824 */
[----:B------:R-:W1:Y:S07]  /*8e10*/  LDSM.16.M88.4 R16, [R241] ;  /* 0x00000000f110783b */ /* 0x000e6e0000000200 */
[----:B------:R-:W-:Y:S01]  /*8e20*/  HMMA.16816.F32 R220, R12, R28, R212 ;  /* 0x0000001c0cdc723c */ /* 0x000fe200000018d4 */
[----:B------:R-:W-:Y:S01]  /*8e30*/  MOV R249, R216 ;  /* 0x000000d800f97202 */ /* 0x000fe20000000f00 */
[----:B------:R-:W-:Y:S01]  /*8e40*/  IMAD.MOV.U32 R139, RZ, RZ, R217 ;  /* 0x000000ffff8b7224 */ /* 0x000fe200078e00d9 */
[----:B------:R-:W-:Y:S01]  /*8e50*/  MOV R133, R219 ;  /* 0x000000db00857202 */ /* 0x000fe20000000f00 */
[----:B------:R-:W-:-:S04]  /*8e60*/  IMAD.MOV.U32 R138, RZ, RZ, R218 ;  /* 0x000000ffff8a7224 */ /* 0x000fc800078e00da */
[C---:B------:R-:W-:Y:S01]  /*8e70*/  HMMA.16816.F32 R212, R12.reuse, R30, R44 ;  /* 0x0000001e0cd4723c */ /* 0x040fe2000000182c */
[----:B------:R-:W2:Y:S06]  /*8e80*/  LDSM.16.M88.4 R28, [R241+0x1800] ;  /* 0x00180000f11c783b */ /* 0x000eac0000000200 */
[----:B------:R-:W-:Y:S01]  /*8e90*/  IMAD.MOV.U32 R44, RZ, RZ, R249 ;  /* 0x000000ffff2c7224 */ /* 0x000fe200078e00f9 */
[----:B------:R-:W-:Y:S01]  /*8ea0*/  HMMA.16816.F32 R228, R12, R8, R208 ;  /* 0x000000080ce4723c */ /* 0x000fe200000018d0 */
[----:B------:R-:W-:Y:S01]  /*8eb0*/  MOV R45, R139 ;  /* 0x0000008b002d7202 */ /* 0x000fe20000000f00 */
[----:B------:R-:W-:-:S02]  /*8ec0*/  IMAD.MOV.U32 R46, RZ, RZ, R138 ;  /* 0x000000ffff2e7224 */ /* 0x000fc400078e008a */
[----:B------:R-:W-:-:S04]  /*8ed0*/  IMAD.MOV.U32 R47, RZ, RZ, R133 ;  /* 0x000000ffff2f7224 */ /* 0x000fc800078e0085 */
[C---:B------:R-:W-:Y:S01]  /*8ee0*/  HMMA.16816.F32 R216, R12.reuse, R10, R48 ;  /* 0x0000000a0cd8723c */ /* 0x040fe20000001830 */
[----:B------:R-:W3:Y:S07]  /*8ef0*/  LDSM.16.M88.4 R8, [R246] ;  /* 0x00000000f608783b */ /* 0x000eee0000000200 */
[----:B------:R-:W-:Y:S01]  /*8f00*/  HMMA.16816.F32 R140, R12, R20, R140 ;  /* 0x000000140c8c723c */ /* 0x000fe2000000188c */
[----:B------:R-:W-:Y:S04]  /*8f10*/  LDSM.16.M88.4 R20, [R241+0x1000] ;  /* 0x00100000f114783b */ /* 0x000fe80000000200 */
[----:B------:R-:W4:Y:S03]  /*8f20*/  LDSM.16.M88.4 R12, [R241+0x800] ;  /* 0x00080000f10c783b */ /* 0x000f260000000200 */
[C---:B-1----:R-:W-:Y:S07]  /*8f30*/  HMMA.16816.F32 R208, R4.reuse, R16, R40 ;  /* 0x0000001004d0723c */ /* 0x042fee0000001828 */
[----:B------:R-:W-:Y:S01]  /*8f40*/  MOV R40, R132 ;  /* 0x0000008400287202 */ /* 0x000fe20000000f00 */
[----:B------:R-:W-:Y:S01]  /*8f50*/  IMAD.MOV.U32 R41, RZ, RZ, R3 ;  /* 0x000000ffff297224 */ /* 0x000fe200078e0003 */
[----:B------:R-:W-:Y:S01]  /*8f60*/  MOV R43, R0 ;  /* 0x00000000002b7202 */ /* 0x000fe20000000f00 */
[----:B------:R-:W-:Y:S01]  /*8f70*/  IMAD.MOV.U32 R42, RZ, RZ, R2 ;  /* 0x000000ffff2a7224 */ /* 0x000fe200078e0002 */
[C---:B------:R-:W-:Y:S08]  /*8f80*/  HMMA.16816.F32 R48, R4.reuse, R18, R52 ;  /* 0x000000120430723c */ /* 0x040ff00000001834 */
[----:B--2---:R-:W-:Y:S08]  /*8f90*/  HMMA.16816.F32 R40, R4, R28, R40 ;  /* 0x0000001c0428723c */ /* 0x004ff00000001828 */
[----:B---3--:R-:W-:Y:S08]  /*8fa0*/  HMMA.16816.F32 R32, R8, R16, R32 ;  /* 0x000000100820723c */ /* 0x008ff00000001820 */
[----:B------:R-:W-:Y:S01]  /*8fb0*/  IMAD.MOV.U32 R3, RZ, RZ, R49 ;  /* 0x000000ffff037224 */ /* 0x000fe200078e0031 */
[----:B------:R-:W-:Y:S01]  /*8fc0*/  MOV R2, R50 ;  /* 0x0000003200027202 */ /* 0x000fe20000000f00 */
[----:B------:R-:W-:Y:S01]  /*8fd0*/  IMAD.MOV.U32 R0, RZ, RZ, R51 ;  /* 0x000000ffff007224 */ /* 0x000fe200078e0033 */
[----:B----4-:R-:W-:Y:S01]  /*8fe0*/  HMMA.16816.F32 R56, R4, R12, R56 ;  /* 0x0000000c0438723c */ /* 0x010fe20000001838 */
[----:B------:R-:W-:-:S04]  /*8ff0*/  IMAD.MOV.U32 R16, RZ, RZ, R48 ;  /* 0x000000ffff107224 */ /* 0x000fc800078e0030 */
[----:B------:R-:W-:-:S03]  /*9000*/  MOV R132, R40 ;  /* 0x0000002800847202 */ /* 0x000fc60000000f00 */
[C---:B------:R-:W-:Y:S07]  /*9010*/  HMMA.16816.F32 R48, R4.reuse, R20, R224 ;  /* 0x000000140430723c */ /* 0x040fee00000018e0 */
[----:B------:R-:W-:Y:S01]  /*9020*/  MOV R225, R3 ;  /* 0x0000000300e17202 */ /* 0x000fe20000000f00 */
[----:B------:R-:W-:Y:S01]  /*9030*/  IMAD.MOV.U32 R226, RZ, RZ, R2 ;  /* 0x000000ffffe27224 */ /* 0x000fe200078e0002 */
[----:B------:R-:W-:Y:S01]  /*9040*/  HMMA.16816.F32 R52, R4, R14, R64 ;  /* 0x0000000e0434723c */ /* 0x000fe20000001840 */
[----:B------:R-:W-:Y:S01]  /*9050*/  IMAD.MOV.U32 R227, RZ, RZ, R0 ;  /* 0x000000ffffe37224 */ /* 0x000fe200078e0000 */
[----:B------:R-:W-:Y:S01]  /*9060*/  MOV R0, R43 ;  /* 0x0000002b00007202 */ /* 0x000fe20000000f00 */
[----:B------:R-:W-:-:S02]  /*9070*/  IMAD.MOV.U32 R3, RZ, RZ, R41 ;  /* 0x000000ffff037224 */ /* 0x000fc400078e0029 */
[----:B------:R-:W-:Y:S02]  /*9080*/  IMAD.MOV.U32 R2, RZ, RZ, R42 ;  /* 0x000000ffff027224 */ /* 0x000fe400078e002a */
[----:B------:R-:W-:Y:S01]  /*9090*/  IMAD.MOV.U32 R224, RZ, RZ, R16 ;  /* 0x000000ffffe07224 */ /* 0x000fe200078e0010 */
[C---:B------:R-:W-:Y:S08]  /*90a0*/  HMMA.16816.F32 R44, R4.reuse, R22, R44 ;  /* 0x00000016042c723c */ /* 0x040ff0000000182c */
[----:B------:R-:W-:Y:S01]  /*90b0*/  HMMA.16816.F32 R40, R4, R30, R232 ;  /* 0x0000001e0428723c */ /* 0x000fe200000018e8 */
[----:B------:R-:W-:Y:S06]  /*90c0*/  LDSM.16.M88.4 R4, [R244+0x6000] ;  /* 0x00600000f404783b */ /* 0x000fec0000000200 */
[----:B------:R-:W-:Y:S01]  /*90d0*/  IMAD.MOV.U32 R232, RZ, RZ, R63 ;  /* 0x000000ffffe87224 */ /* 0x000fe200078e003f */
[----:B------:R-:W-:Y:S01]  /*90e0*/  HMMA.16816.F32 R36, R8, R18, R36 ;  /* 0x000000120824723c */ /* 0x000fe20000001824 */
[----:B------:R-:W1:Y:S01]  /*90f0*/  LDSM.16.M88.4 R16, [R236+0xa000] ;  /* 0x00a00000ec10783b */ /* 0x000e620000000200 */
[----:B------:R-:W-:Y:S01]  /*9100*/  IMAD.MOV.U32 R233, RZ, RZ, R62 ;  /* 0x000000ffffe97224 */ /* 0x000fe200078e003e */
[----:B------:R-:W-:Y:S01]  /*9110*/  MOV R234, R61 ;  /* 0x0000003d00ea7202 */ /* 0x000fe20000000f00 */
[----:B------:R-:W-:-:S04]  /*9120*/  IMAD.MOV.U32 R235, RZ, RZ, R60 ;  /* 0x000000ffffeb7224 */ /* 0x000fc800078e003c */
[C---:B------:R-:W-:Y:S08]  /*9130*/  HMMA.16816.F32 R60, R8.reuse, R12, R228 ;  /* 0x0000000c083c723c */ /* 0x040ff000000018e4 */
[C---:B------:R-:W-:Y:S01]  /*9140*/  HMMA.16816.F32 R64, R8.reuse, R14, R216 ;  /* 0x0000000e0840723c */ /* 0x040fe200000018d8 */
[----:B------:R-:W2:Y:S07]  /*9150*/  LDSM.16.M88.4 R12, [R244+0x4000] ;  /* 0x00400000f40c783b */ /* 0x000eae0000000200 */
[C---:B------:R-:W-:Y:S08]  /*9160*/  HMMA.16816.F32 R140, R8.reuse, R20, R140 ;  /* 0x00000014088c723c */ /* 0x040ff0000000188c */
[C---:B------:R-:W-:Y:S01]  /*9170*/  HMMA.16816.F32 R232, R8.reuse, R22, R232 ;  /* 0x0000001608e8723c */ /* 0x040fe200000018e8 */
[----:B------:R-:W-:Y:S07]  /*9180*/  LDSM.16.M88.4 R20, [R236+0xb000] ;  /* 0x00b00000ec14783b */ /* 0x000fee0000000200 */
[C---:B------:R-:W-:Y:S08]  /*9190*/  HMMA.16816.F32 R228, R8.reuse, R28, R220 ;  /* 0x0000001c08e4723c */ /* 0x040ff000000018dc */
[----:B------:R-:W-:Y:S01]  /*91a0*/  HMMA.16816.F32 R216, R8, R30, R212 ;  /* 0x0000001e08d8723c */ /* 0x000fe200000018d4 */
[----:B------:R-:W3:Y:S04]  /*91b0*/  LDSM.16.M88.4 R8, [R236+0xa800] ;  /* 0x00a80000ec08783b */ /* 0x000ee80000000200 */
[----:B------:R-:W4:Y:S03]  /*91c0*/  LDSM.16.M88.4 R28, [R236+0xb800] ;  /* 0x00b80000ec1c783b */ /* 0x000f260000000200 */
[----:B-1----:R-:W-:Y:S08]  /*91d0*/  HMMA.16816.F32 R220, R4, R18, R224 ;  /* 0x0000001204dc723c */ /* 0x002ff000000018e0 */
[-C--:B--2---:R-:W-:Y:S07]  /*91e0*/  HMMA.16816.F32 R212, R12, R16.reuse, R32 ;  /* 0x000000100cd4723c */ /* 0x084fee0000001820 */
[----:B------:R-:W-:Y:S01]  /*91f0*/  IMAD.MOV.U32 R32, RZ, RZ, R132 ;  /* 0x000000ffff207224 */ /* 0x000fe200078e0084 */
[----:B------:R-:W-:Y:S01]  /*9200*/  MOV R33, R3 ;  /* 0x0000000300217202 */ /* 0x000fe20000000f00 */
[----:B------:R-:W-:Y:S01]  /*9210*/  IMAD.MOV.U32 R34, RZ, RZ, R2 ;  /* 0x000000ffff227224 */ /* 0x000fe200078e0002 */
[----:B------:R-:W-:Y:S01]  /*9220*/  HMMA.16816.F32 R208, R4, R16, R208 ;  /* 0x0000001004d0723c */ /* 0x000fe200000018d0 */
[----:B------:R-:W-:-:S05]  /*9230*/  IMAD.MOV.U32 R35, RZ, RZ, R0 ;  /* 0x000000ffff237224 */ /* 0x000fca00078e0000 */
[----:B------:R-:W-:Y:S01]  /*9240*/  MOV R132, R220 ;  /* 0x000000dc00847202 */ /* 0x000fe20000000f00 */
[----:B------:R-:W-:Y:S01]  /*9250*/  IMAD.MOV.U32 R3, RZ, RZ, R221 ;  /* 0x000000ffff037224 */ /* 0x000fe200078e00dd */
[----:B------:R-:W-:Y:S01]  /*9260*/  MOV R0, R223 ;  /* 0x000000df00007202 */ /* 0x000fe20000000f00 */
[----:B------:R-:W-:Y:S02]  /*9270*/  IMAD.MOV.U32 R2, RZ, RZ, R222 ;  /* 0x000000ffff027224 */ /* 0x000fe400078e00de */
[C---:B---3--:R-:W-:Y:S08]  /*9280*/  HMMA.16816.F32 R220, R4.reuse, R8, R56 ;  /* 0x0000000804dc723c */ /* 0x048ff00000001838 */
[C---:B----4-:R-:W-:Y:S08]  /*9290*/  HMMA.16816.F32 R32, R4.reuse, R28, R32 ;  /* 0x0000001c0420723c */ /* 0x050ff00000001820 */
[C---:B------:R-:W-:Y:S08]  /*92a0*/  HMMA.16816.F32 R224, R4.reuse, R10, R52 ;  /* 0x0000000a04e0723c */ /* 0x040ff00000001834 */
        /* <DEDUP_REMOVED lines=9> */
[----:B------:R-:W-:-:S07]  /*9340*/  IMAD.MOV.U32 R138, RZ, RZ, R32 ;  /* 0x000000ffff8a7224 */ /* 0x000fce00078e0020 */
[----:B------:R-:W-:Y:S01]  /*9350*/  HMMA.16816.F32 R48, R4, R30, R40 ;  /* 0x0000001e0430723c */ /* 0x000fe20000001828 */
[----:B------:R-:W-:Y:S07]  /*9360*/  LDSM.16.M88.4 R4, [R245+0x6000] ;  /* 0x00600000f504783b */ /* 0x000fee0000000200 */
[C---:B------:R-:W-:Y:S08]  /*9370*/  HMMA.16816.F32 R40, R12.reuse, R8, R60 ;  /* 0x000000080c28723c */ /* 0x040ff0000000183c */
[C---:B------:R-:W-:Y:S08]  /*9380*/  HMMA.16816.F32 R44, R12.reuse, R18, R36 ;  /* 0x000000120c2c723c */ /* 0x040ff00000001824 */
[C---:B------:R-:W-:Y:S07]  /*9390*/  HMMA.16816.F32 R60, R12.reuse, R22, R232 ;  /* 0x000000160c3c723c */ /* 0x040fee00000018e8 */
[----:B------:R-:W-:Y:S01]  /*93a0*/  IMAD.MOV.U32 R232, RZ, RZ, R59 ;  /* 0x000000ffffe87224 */ /* 0x000fe200078e003b */
[C---:B------:R-:W-:Y:S01]  /*93b0*/  HMMA.16816.F32 R36, R12.reuse, R10, R64 ;  /* 0x0000000a0c24723c */ /* 0x040fe20000001840 */
[----:B------:R-:W-:Y:S01]  /*93c0*/  IMAD.MOV.U32 R233, RZ, RZ, R58 ;  /* 0x000000ffffe97224 */ /* 0x000fe200078e003a */
[----:B------:R-:W-:Y:S01]  /*93d0*/  MOV R234, R57 ;  /* 0x0000003900ea7202 */ /* 0x000fe20000000f00 */
[----:B------:R-:W-:Y:S01]  /*93e0*/  IMAD.MOV.U32 R235, RZ, RZ, R56 ;  /* 0x000000ffffeb7224 */ /* 0x000fe200078e0038 */
[----:B------:R-:W-:Y:S04]  /*93f0*/  LDSM.16.M88.4 R8, [R245+0x4000] ;  /* 0x00400000f508783b */ /* 0x000fe80000000200 */
[C---:B------:R-:W-:Y:S01]  /*9400*/  HMMA.16816.F32 R32, R12.reuse, R20, R140 ;  /* 0x000000140c20723c */ /* 0x040fe2000000188c */
[----:B------:R-:W1:Y:S06]  /*9410*/  LDSM.16.M88.4 R20, [R243+0x3000] ;  /* 0x00300000f314783b */ /* 0x000e6c0000000200 */
[----:B------:R-:W-:Y:S01]  /*9420*/  IMAD.MOV.U32 R142, RZ, RZ, R17 ;  /* 0x000000ffff8e7224 */ /* 0x000fe200078e0011 */
[----:B------:R-:W-:Y:S01]  /*9430*/  HMMA.16816.F32 R56, R12, R28, R228 ;  /* 0x0000001c0c38723c */ /* 0x000fe200000018e4 */
[----:B------:R-:W-:Y:S01]  /*9440*/  MOV R143, R16 ;  /* 0x00000010008f7202 */ /* 0x000fe20000000f00 */
[----:B------:R-:W-:Y:S01]  /*9450*/  IMAD.MOV.U32 R141, RZ, RZ, R133 ;  /* 0x000000ffff8d7224 */ /* 0x000fe200078e0085 */
[----:B------:R-:W2:Y:S01]  /*9460*/  LDSM.16.M88.4 R16, [R243+0x2000] ;  /* 0x00200000f310783b */ /* 0x000ea20000000200 */
[----:B------:R-:W-:-:S03]  /*9470*/  MOV R140, R138 ;  /* 0x0000008a008c7202 */ /* 0x000fc60000000f00 */
[----:B------:R-:W-:Y:S01]  /*9480*/  IMAD.MOV.U32 R228, RZ, RZ, R132 ;  /* 0x000000ffffe47224 */ /* 0x000fe200078e0084 */
[----:B------:R-:W-:Y:S01]  /*9490*/  HMMA.16816.F32 R64, R12, R30, R216 ;  /* 0x0000001e0c40723c */ /* 0x000fe200000018d8 */
[----:B------:R-:W3:Y:S01]  /*94a0*/  LDSM.16.M88.4 R12, [R243+0x2800] ;  /* 0x00280000f30c783b */ /* 0x000ee20000000200 */
[----:B------:R-:W-:Y:S01]  /*94b0*/  MOV R229, R3 ;  /* 0x0000000300e57202 */ /* 0x000fe20000000f00 */
[----:B------:R-:W-:Y:S02]  /*94c0*/  IMAD.MOV.U32 R230, RZ, RZ, R2 ;  /* 0x000000ffffe67224 */ /* 0x000fe400078e0002 */
[----:B------:R-:W4:Y:S01]  /*94d0*/  LDSM.16.M88.4 R28, [R243+0x3800] ;  /* 0x00380000f31c783b */ /* 0x000f220000000200 */
[----:B------:R-:W-:Y:S02]  /*94e0*/  IMAD.MOV.U32 R231, RZ, RZ, R0 ;  /* 0x000000ffffe77224 */ /* 0x000fe400078e0000 */
[----:B-1----:R-:W-:Y:S08]  /*94f0*/  HMMA.16816.F32 R60, R8, R22, R60 ;  /* 0x00000016083c723c */ /* 0x002ff0000000183c */
[C---:B--2---:R-:W-:Y:S08]  /*9500*/  HMMA.16816.F32 R228, R4.reuse, R18, R228 ;  /* 0x0000001204e4723c */ /* 0x044ff000000018e4 */
[C---:B---3--:R-:W-:Y:S08]  /*9510*/  HMMA.16816.F32 R216, R4.reuse, R12, R232 ;  /* 0x0000000c04d8723c */ /* 0x048ff000000018e8 */
[-C--:B------:R-:W-:Y:S08]  /*9520*/  HMMA.16816.F32 R208, R4, R16.reuse, R208 ;  /* 0x0000001004d0723c */ /* 0x080ff000000018d0 */
[----:B------:R-:W-:Y:S01]  /*9530*/  HMMA.16816.F32 R212, R8, R16, R212 ;  /* 0x0000001008d4723c */ /* 0x000fe200000018d4 */
[----:B------:R-:W-:Y:S01]  /*9540*/  MOV R249, R228 ;  /* 0x000000e400f97202 */ /* 0x000fe20000000f00 */
[----:B------:R-:W-:Y:S01]  /*9550*/  IMAD.MOV.U32 R139, RZ, RZ, R229 ;  /* 0x000000ffff8b7224 */ /* 0x000fe200078e00e5 */
[----:B------:R-:W-:Y:S01]  /*9560*/  MOV R133, R231 ;  /* 0x000000e700857202 */ /* 0x000fe20000000f00 */
[----:B------:R-:W-:-:S04]  /*9570*/  IMAD.MOV.U32 R138, RZ, RZ, R230 ;  /* 0x000000ffff8a7224 */ /* 0x000fc800078e00e6 */
[----:B------:R-:W-:Y:S01]  /*9580*/  IMAD.MOV.U32 R16, RZ, RZ, R216 ;  /* 0x000000ffff107224 */ /* 0x000fe200078e00d8 */
[----:B----4-:R-:W-:Y:S01]  /*9590*/  HMMA.16816.F32 R140, R4, R28, R140 ;  /* 0x0000001c048c723c */ /* 0x010fe2000000188c */
[----:B------:R-:W-:Y:S01]  /*95a0*/  IMAD.MOV.U32 R252, RZ, RZ, R217 ;  /* 0x000000fffffc7224 */ /* 0x000fe200078e00d9 */
[----:B------:R-:W-:Y:S01]  /*95b0*/  MOV R251, R218 ;  /* 0x000000da00fb7202 */ /* 0x000fe20000000f00 */
[----:B------:R-:W-:-:S05]  /*95c0*/  IMAD.MOV.U32 R250, RZ, RZ, R219 ;  /* 0x000000fffffa7224 */ /* 0x000fca00078e00db */
[C---:B------:R-:W-:Y:S08]  /*95d0*/  HMMA.16816.F32 R228, R4.reuse, R20, R220 ;  /* 0x0000001404e4723c */ /* 0x040ff000000018dc */
[C---:B------:R-:W-:Y:S08]  /*95e0*/  HMMA.16816.F32 R232, R4.reuse, R14, R224 ;  /* 0x0000000e04e8723c */ /* 0x040ff000000018e0 */
[----:B------:R-:W-:Y:S01]  /*95f0*/  HMMA.16816.F32 R220, R4, R30, R48 ;  /* 0x0000001e04dc723c */ /* 0x000fe20000001830 */
[----:B------:R-:W-:Y:S01]  /*9600*/  IMAD.MOV.U32 R132, RZ, RZ, R140 ;  /* 0x000000ffff847224 */ /* 0x000fe200078e008c */
[----:B------:R-:W-:Y:S01]  /*9610*/  MOV R3, R141 ;  /* 0x0000008d00037202 */ /* 0x000fe20000000f00 */
[----:B------:R-:W-:-:S02]  /*9620*/  IMAD.MOV.U32 R2, RZ, RZ, R142 ;  /* 0x000000ffff027224 */ /* 0x000fc400078e008e */
[----:B------:R-:W-:Y:S02]  /*9630*/  IMAD.MOV.U32 R0, RZ, RZ, R143 ;  /* 0x000000ffff007224 */ /* 0x000fe400078e008f */
[----:B------:R-:W-:Y:S01]  /*9640*/  MOV R51, R16 ;  /* 0x0000001000337202 */ /* 0x000fe20000000f00 */
[----:B------:R-:W-:Y:S01]  /*9650*/  HMMA.16816.F32 R224, R4, R22, R52 ;  /* 0x0000001604e0723c */ /* 0x000fe20000001834 */
[----:B------:R-:W-:Y:S06]  /*9660*/  LDSM.16.M88.4 R4, [R247+0x6000] ;  /* 0x00600000f704783b */ /* 0x000fec0000000200 */
[----:B------:R-:W-:Y:S01]  /*9670*/  MOV R22, R251 ;  /* 0x000000fb00167202 */ /* 0x000fe20000000f00 */
[----:B------:R-:W-:Y:S01]  /*9680*/  HMMA.16816.F32 R216, R8, R18, R44 ;  /* 0x0000001208d8723c */ /* 0x000fe2000000182c */
[----:B------:R-:W1:Y:S01]  /*9690*/  LDSM.16.M88.4 R16, [R242+0xa000] ;  /* 0x00a00000f210783b */ /* 0x000e620000000200 */
[----:B------:R-:W-:-:S06]  /*96a0*/  IMAD.MOV.U32 R23, RZ, RZ, R250 ;  /* 0x000000ffff177224 */ /* 0x000fcc00078e00fa */
[C---:B------:R-:W-:Y:S08]  /*96b0*/  HMMA.16816.F32 R140, R8.reuse, R12, R40 ;  /* 0x0000000c088c723c */ /* 0x040ff00000001828 */
[C---:B------:R-:W-:Y:S01]  /*96c0*/  HMMA.16816.F32 R40, R8.reuse, R20, R32 ;  /* 0x000000140828723c */ /* 0x040fe20000001820 */
[----:B------:R-:W-:Y:S06]  /*96d0*/  LDSM.16.M88.4 R32, [R242+0xb800] ;  /* 0x00b80000f220783b */ /* 0x000fec0000000200 */
[----:B------:R-:W-:Y:S01]  /*96e0*/  IMAD.MOV.U32 R20, RZ, RZ, R51 ;  /* 0x000000ffff147224 */ /* 0x000fe200078e0033 */
[----:B------:R-:W-:Y:S01]  /*96f0*/  HMMA.16816.F32 R52, R8, R14, R36 ;  /* 0x0000000e0834723c */ /* 0x000fe20000001824 */
[----:B------:R-:W2:Y:S01]  /*9700*/  LDSM.16.M88.4 R12, [R247+0x4000] ;  /* 0x00400000f70c783b */ /* 0x000ea20000000200 */
[----:B------:R-:W-:-:S03]  /*9710*/  IMAD.MOV.U32 R21, RZ, RZ, R252 ;  /* 0x000000ffff157224 */ /* 0x000fc600078e00fc */
[----:B------:R-:W3:Y:S03]  /*9720*/  S2R R252, SR_TID.X ;  /* 0x0000000000fc7919 */ /* 0x000ee60000002100 */
[C---:B------:R-:W-:Y:S08]  /*9730*/  HMMA.16816.F32 R56, R8.reuse, R28, R56 ;  /* 0x0000001c0838723c */ /* 0x040ff00000001838 */
[----:B------:R-:W-:Y:S01]  /*9740*/  HMMA.16816.F32 R48, R8, R30, R64 ;  /* 0x0000001e0830723c */ /* 0x000fe20000001840 */
[----:B------:R-:W4:Y:S04]  /*9750*/  LDSM.16.M88.4 R8, [R242+0xa800] ;  /* 0x00a80000f208783b */ /* 0x000f280000000200 */
[----:B------:R-:W4:Y:S02]  /*9760*/  LDSM.16.M88.4 R28, [R242+0xb000] ;  /* 0x00b00000f21c783b */ /* 0x000f240000000200 */
[----:B------:R-:W-:Y:S01]  /*9770*/  IMAD.MOV.U32 R64, RZ, RZ, R249 ;  /* 0x000000ffff407224 */ /* 0x000fe200078e00f9 */
[----:B------:R-:W-:Y:S01]  /*9780*/  MOV R65, R139 ;  /* 0x0000008b00417202 */ /* 0x000fe20000000f00 */
[----:B------:R-:W-:Y:S01]  /*9790*/  IMAD.MOV.U32 R66, RZ, RZ, R138 ;  /* 0x000000ffff427224 */ /* 0x000fe200078e008a */
[----:B-1----:R-:W-:Y:S01]  /*97a0*/  HMMA.16816.F32 R44, R4, R16, R208 ;  /* 0x00000010042c723c */ /* 0x002fe200000018d0 */
[----:B------:R-:W-:-:S02]  /*97b0*/  IMAD.MOV.U32 R67, RZ, RZ, R133 ;  /* 0x000000ffff437224 */ /* 0x000fc400078e0085 */
[----:B---3--:R-:W-:-:S05]  /*97c0*/  IMAD.SHL.U32 R252, R252, 0x2, RZ ;  /* 0x00000002fcfc7824 */ /* 0x008fca00078e00ff */
[----:B------:R-:W-:Y:S01]  /*97d0*/  HMMA.16816.F32 R64, R4, R18, R64 ;  /* 0x000000120440723c */ /* 0x000fe20000001840 */
[----:B------:R-:W-:-:S07]  /*97e0*/  LOP3.LUT R252, R252, 0x6, RZ, 0xc0, !PT ;  /* 0x00000006fcfc7812 */ /* 0x000fce00078ec0ff */
[----:B--2---:R-:W-:Y:S07]  /*97f0*/  HMMA.16816.F32 R36, R12, R16, R212 ;  /* 0x000000100c24723c */ /* 0x004fee00000018d4 */
[----:B------:R-:W-:Y:S01]  /*9800*/  MOV R212, R132 ;  /* 0x0000008400d47202 */ /* 0x000fe20000000f00 */
[----:B------:R-:W-:Y:S01]  /*9810*/  IMAD.MOV.U32 R213, RZ, RZ, R3 ;  /* 0x000000ffffd57224 */ /* 0x000fe200078e0003 */
[----:B------:R-:W-:Y:S01]  /*9820*/  MOV R215, R0 ;  /* 0x0000000000d77202 */ /* 0x000fe20000000f00 */
[----:B------:R-:W-:-:S06]  /*9830*/  IMAD.MOV.U32 R214, RZ, RZ, R2 ;  /* 0x000000ffffd67224 */ /* 0x000fcc00078e0002 */
[----:B------:R-:W-:Y:S01]  /*9840*/  IMAD.MOV.U32 R211, RZ, RZ, R64 ;  /* 0x000000ffffd37224 */ /* 0x000fe200078e0040 */
[----:B------:R-:W-:Y:S01]  /*9850*/  MOV R210, R65 ;  /* 0x0000004100d27202 */ /* 0x000fe20000000f00 */
[----:B------:R-:W-:Y:S01]  /*9860*/  IMAD.MOV.U32 R209, RZ, RZ, R66 ;  /* 0x000000ffffd17224 */ /* 0x000fe200078e0042 */
[----:B------:R-:W-:Y:S01]  /*9870*/  MOV R208, R67 ;  /* 0x0000004300d07202 */ /* 0x000fe20000000f00 */
[C---:B------:R-:W-:Y:S08]  /*9880*/  HMMA.16816.F32 R212, R4.reuse, R32, R212 ;  /* 0x0000002004d4723c */ /* 0x040ff000000018d4 */
[C---:B----4-:R-:W-:Y:S11]  /*9890*/  HMMA.16816.F32 R64, R4.reuse, R8, R20 ;  /* 0x000000080440723c */ /* 0x050ff60000001814 */
[----:B------:R-:W-:Y:S05]  /*98a0*/  @!UPT UIADD3 URZ, URZ, URZ, URZ ;  /* 0x0000003f3f3ff290 */ /* 0x000fea000fffe03f */
[----:B------:R-:W-:Y:S01]  /*98b0*/  IMAD.MOV.U32 R138, RZ, RZ, R212 ;  /* 0x000000ffff8a7224 */ /* 0x000fe200078e00d4 */
[----:B------:R-:W-:Y:S01]  /*98c0*/  MOV R133, R213 ;  /* 0x000000d500857202 */ /* 0x000fe20000000f00 */
[----:B------:R-:W-:Y:S01]  /*98d0*/  IMAD.MOV.U32 R132, RZ, RZ, R214 ;  /* 0x000000ffff847224 */ /* 0x000fe200078e00d6 */
[----:B------:R-:W-:Y:S02]  /*98e0*/  MOV R17, R215 ;  /* 0x000000d700117202 */ /* 0x000fe40000000f00 */
[----:B------:R-:W-:Y:S03]  /*98f0*/  HMMA.16816.F32 R212, R4, R34, R220 ;  /* 0x0000002204d4723c */ /* 0x000fe600000018dc */
[----:B------:R-:W-:Y:S01]  /*9900*/  IMAD.MOV.U32 R23, RZ, RZ, R64 ;  /* 0x000000ffff177224 */ /* 0x000fe200078e0040 */
[----:B------:R-:W-:Y:S01]  /*9910*/  MOV R22, R65 ;  /* 0x0000004100167202 */ /* 0x000fe20000000f00 */
[----:B------:R-:W-:Y:S01]  /*9920*/  IMAD.MOV.U32 R21, RZ, RZ, R66 ;  /* 0x000000ffff157224 */ /* 0x000fe200078e0042 */
[----:B------:R-:W-:-:S02]  /*9930*/  MOV R20, R67 ;  /* 0x0000004300147202 */ /* 0x000fc40000000f00 */
[----:B------:R-:W-:Y:S08]  /*9940*/  HMMA.16816.F32 R64, R4, R10, R232 ;  /* 0x0000000a0440723c */ /* 0x000ff000000018e8 */
[C---:B------:R-:W-:Y:S08]  /*9950*/  HMMA.16816.F32 R232, R12.reuse, R18, R216 ;  /* 0x000000120ce8723c */ /* 0x040ff000000018d8 */
[C---:B------:R-:W-:Y:S08]  /*9960*/  HMMA.16816.F32 R220, R12.reuse, R28, R40 ;  /* 0x0000001c0cdc723c */ /* 0x040ff00000001828 */
[----:B------:R-:W-:Y:S01]  /*9970*/  IMAD.MOV.U32 R251, RZ, RZ, R64 ;  /* 0x000000fffffb7224 */ /* 0x000fe200078e0040 */
[----:B------:R-:W-:Y:S01]  /*9980*/  MOV R250, R65 ;  /* 0x0000004100fa7202 */ /* 0x000fe20000000f00 */
[----:B------:R-:W-:Y:S01]  /*9990*/  IMAD.MOV.U32 R249, RZ, RZ, R66 ;  /* 0x000000fffff97224 */ /* 0x000fe200078e0042 */
[----:B------:R-:W-:Y:S01]  /*99a0*/  MOV R139, R67 ;  /* 0x00000043008b7202 */ /* 0x000fe20000000f00 */
[----:B------:R-:W-:Y:S08]  /*99b0*/  HMMA.16816.F32 R216, R12, R30, R60 ;  /* 0x0000001e0cd8723c */ /* 0x000ff0000000183c */
[----:B------:R-:W-:Y:S08]  /*99c0*/  HMMA.16816.F32 R64, R4, R28, R228 ;  /* 0x0000001c0440723c */ /* 0x000ff000000018e4 */
[----:B------:R-:W-:Y:S11]  /*99d0*/  HMMA.16816.F32 R228, R12, R8, R140 ;  /* 0x000000080ce4723c */ /* 0x000ff6000000188c */
[----:B------:R-:W-:Y:S05]  /*99e0*/  @!UPT UIADD3 URZ, URZ, URZ, URZ ;  /* 0x0000003f3f3ff290 */ /* 0x000fea000fffe03f */
[----:B------:R-:W-:Y:S01]  /*99f0*/  IMAD.MOV.U32 R16, RZ, RZ, R64 ;  /* 0x000000ffff107224 */ /* 0x000fe200078e0040 */
[----:B------:R-:W-:Y:S01]  /*9a00*/  MOV R3, R65 ;  /* 0x0000004100037202 */ /* 0x000fe20000000f00 */
[----:B------:R-:W-:Y:S01]  /*9a10*/  IMAD.MOV.U32 R2, RZ, RZ, R66 ;  /* 0x000000ffff027224 */ /* 0x000fe200078e0042 */
[----:B------:R-:W-:Y:S02]  /*9a20*/  MOV R0, R67 ;  /* 0x0000004300007202 */ /* 0x000fe40000000f00 */
[----:B------:R-:W-:Y:S01]  /*9a30*/  HMMA.16816.F32 R64, R4, R30, R224 ;  /* 0x0000001e0440723c */ /* 0x000fe200000018e0 */
[----:B------:R-:W-:Y:S06]  /*9a40*/  LDSM.16.M88.4 R28, [R241+0x3800] ;  /* 0x00380000f11c783b */ /* 0x000fec0000000200 */
        /* <DEDUP_REMOVED lines=8> */
[C---:B------:R-:W-:Y:S01]  /*9ad0*/  HMMA.16816.F32 R224, R12.reuse, R10, R52 ;  /* 0x0000000a0ce0723c */ /* 0x040fe20000001834 */
[----:B------:R-:W1:Y:S04]  /*9ae0*/  LDSM.16.M88.4 R4, [R246+0x6000] ;  /* 0x00600000f604783b */ /* 0x000e680000000200 */
[----:B------:R-:W2:Y:S02]  /*9af0*/  LDSM.16.M88.4 R8, [R246+0x4000] ;  /* 0x00400000f608783b */ /* 0x000ea40000000200 */
[----:B------:R-:W-:Y:S01]  /*9b00*/  IMAD.MOV.U32 R52, RZ, RZ, R23 ;  /* 0x000000ffff347224 */ /* 0x000fe200078e0017 */
[----:B------:R-:W-:Y:S01]  /*9b10*/  MOV R53, R22 ;  /* 0x0000001600357202 */ /* 0x000fe20000000f00 */
[----:B------:R-:W-:Y:S01]  /*9b20*/  IMAD.MOV.U32 R54, RZ, RZ, R21 ;  /* 0x000000ffff367224 */ /* 0x000fe200078e0015 */
[----:B------:R-:W-:Y:S01]  /*9b30*/  MOV R55, R20 ;  /* 0x0000001400377202 */ /* 0x000fe20000000f00 */
[C---:B------:R-:W-:Y:S01]  /*9b40*/  HMMA.16816.F32 R212, R12.reuse, R32, R56 ;  /* 0x000000200cd4723c */ /* 0x040fe20000001838 */
[----:B------:R-:W3:Y:S06]  /*9b50*/  LDSM.16.M88.4 R20, [R241+0x2000] ;  /* 0x00200000f114783b */ /* 0x000eec0000000200 */
[----:B------:R-:W-:Y:S01]  /*9b60*/  IMAD.MOV.U32 R56, RZ, RZ, R211 ;  /* 0x000000ffff387224 */ /* 0x000fe200078e00d3 */
[----:B------:R-:W-:Y:S01]  /*9b70*/  MOV R57, R210 ;  /* 0x000000d200397202 */ /* 0x000fe20000000f00 */
[----:B------:R-:W-:Y:S01]  /*9b80*/  IMAD.MOV.U32 R58, RZ, RZ, R209 ;  /* 0x000000ffff3a7224 */ /* 0x000fe200078e00d1 */
[----:B------:R-:W-:Y:S01]  /*9b90*/  MOV R59, R208 ;  /* 0x000000d0003b7202 */ /* 0x000fe20000000f00 */
[----:B------:R-:W-:Y:S01]  /*9ba0*/  IMAD.MOV.U32 R32, RZ, RZ, R138 ;  /* 0x000000ffff207224 */ /* 0x000fe200078e008a */
[----:B------:R-:W-:Y:S01]  /*9bb0*/  HMMA.16816.F32 R208, R12, R34, R48 ;  /* 0x000000220cd0723c */ /* 0x000fe20000001830 */
[----:B------:R-:W-:Y:S01]  /*9bc0*/  MOV R33, R133 ;  /* 0x0000008500217202 */ /* 0x000fe20000000f00 */
[----:B------:R-:W4:Y:S05]  /*9bd0*/  LDSM.16.M88.4 R12, [R241+0x3000] ;  /* 0x00300000f10c783b */ /* 0x000f2a0000000200 */
[----:B------:R-:W-:Y:S01]  /*9be0*/  IMAD.MOV.U32 R34, RZ, RZ, R132 ;  /* 0x000000ffff227224 */ /* 0x000fe200078e0084 */
[----:B------:R-:W-:Y:S01]  /*9bf0*/  MOV R35, R17 ;  /* 0x0000001100237202 */ /* 0x000fe20000000f00 */
[----:B------:R-:W-:Y:S01]  /*9c00*/  IMAD.MOV.U32 R48, RZ, RZ, R251 ;  /* 0x000000ffff307224 */ /* 0x000fe200078e00fb */
[----:B------:R-:W-:Y:S01]  /*9c10*/  MOV R49, R250 ;  /* 0x000000fa00317202 */ /* 0x000fe20000000f00 */
[----:B------:R-:W-:Y:S01]  /*9c20*/  IMAD.MOV.U32 R50, RZ, RZ, R249 ;  /* 0x000000ffff327224 */ /* 0x000fe200078e00f9 */
[----:B------:R-:W-:-:S03]  /*9c30*/  MOV R51, R139 ;  /* 0x0000008b00337202 */ /* 0x000fc60000000f00 */
[-C--:B-1----:R-:W-:Y:S08]  /*9c40*/  HMMA.16816.F32 R32, R4, R28.reuse, R32 ;  /* 0x0000001c0420723c */ /* 0x082ff00000001820 */
[----:B--2---:R-:W-:Y:S08]  /*9c50*/  HMMA.16816.F32 R212, R8, R28, R212 ;  /* 0x0000001c08d4723c */ /* 0x004ff000000018d4 */
[-C--:B---3--:R-:W-:Y:S07]  /*9c60*/  HMMA.16816.F32 R140, R4, R20.reuse, R44 ;  /* 0x00000014048c723c */ /* 0x088fee000000182c */
[----:B------:R-:W-:Y:S01]  /*9c70*/  IMAD.MOV.U32 R44, RZ, RZ, R16 ;  /* 0x000000ffff2c7224 */ /* 0x000fe200078e0010 */
[----:B------:R-:W-:Y:S01]  /*9c80*/  MOV R45, R3 ;  /* 0x00000003002d7202 */ /* 0x000fe20000000f00 */
[----:B------:R-:W1:Y:S01]  /*9c90*/  LDSM.16.M88.4 R16, [R241+0x2800] ;  /* 0x00280000f110783b */ /* 0x000e620000000200 */
[----:B------:R-:W-:Y:S01]  /*9ca0*/  IMAD.MOV.U32 R46, RZ, RZ, R2 ;  /* 0x000000ffff2e7224 */ /* 0x000fe200078e0002 */
[----:B------:R-:W-:Y:S01]  /*9cb0*/  MOV R3, R35 ;  /* 0x0000002300037202 */ /* 0x000fe20000000f00 */
[----:B------:R-:W-:Y:S01]  /*9cc0*/  IMAD.MOV.U32 R132, RZ, RZ, R33 ;  /* 0x000000ffff847224 */ /* 0x000fe200078e0021 */
[----:B------:R-:W-:Y:S01]  /*9cd0*/  MOV R250, R34 ;  /* 0x0000002200fa7202 */ /* 0x000fe20000000f00 */
[----:B------:R-:W-:Y:S01]  /*9ce0*/  IMAD.MOV.U32 R2, RZ, RZ, R32 ;  /* 0x000000ffff027224 */ /* 0x000fe200078e0020 */
[----:B------:R-:W-:Y:S01]  /*9cf0*/  HMMA.16816.F32 R60, R8, R20, R36 ;  /* 0x00000014083c723c */ /* 0x000fe20000001824 */
[----:B------:R-:W-:Y:S01]  /*9d00*/  MOV R47, R0 ;  /* 0x00000000002f7202 */ /* 0x000fe20000000f00 */
[----:B------:R-:W-:-:S04]  /*9d10*/  DEPBAR.LE SB0, 0x0 ;  /* 0x000080000000791a */ /* 0x000fc80000000000 */
[----:B------:R-:W-:Y:S02]  /*9d20*/  MOV R0, UR21 ;  /* 0x0000001500007c02 */ /* 0x000fe40008000f00 */
[----:B------:R-:W-:Y:S03]  /*9d30*/  HMMA.16816.F32 R32, R4, R30, R40 ;  /* 0x0000001e0420723c */ /* 0x000fe60000001828 */
[----:B------:R-:W-:-:S05]  /*9d40*/  IMAD R0, R0, 0x40, R252 ;  /* 0x0000004000007824 */ /* 0x000fca00078e02fc */
[C---:B------:R-:W-:Y:S08]  /*9d50*/  HMMA.16816.F32 R56, R4.reuse, R22, R56 ;  /* 0x000000160438723c */ /* 0x040ff00000001838 */
[C---:B----4-:R-:W-:Y:S08]  /*9d60*/  HMMA.16816.F32 R44, R4.reuse, R12, R44 ;  /* 0x0000000c042c723c */ /* 0x050ff0000000182c */
[----:B------:R-:W-:Y:S01]  /*9d70*/  HMMA.16816.F32 R64, R4, R14, R64 ;  /* 0x0000000e0440723c */ /* 0x000fe20000001840 */
[----:B------:R-:W-:-:S07]  /*9d80*/  MOV R249, R35 ;  /* 0x0000002300f97202 */ /* 0x000fce0000000f00 */
[C---:B-1----:R-:W-:Y:S08]  /*9d90*/  HMMA.16816.F32 R52, R4.reuse, R16, R52 ;  /* 0x000000100434723c */ /* 0x042ff00000001834 */
[----:B------:R-:W-:Y:S07]  /*9da0*/  HMMA.16816.F32 R48, R4, R18, R48 ;  /* 0x000000120430723c */ /* 0x000fee0000001830 */
[----:B------:R-:W-:Y:S01]  /*9db0*/  IMAD.MOV.U32 R4, RZ, RZ, R32 ;  /* 0x000000ffff047224 */ /* 0x000fe200078e0020 */
[----:B------:R-:W-:Y:S01]  /*9dc0*/  HMMA.16816.F32 R40, R8, R22, R232 ;  /* 0x000000160828723c */ /* 0x000fe200000018e8 */
[----:B------:R-:W-:Y:S01]  /*9dd0*/  IMAD.MOV.U32 R6, RZ, RZ, R34 ;  /* 0x000000ffff067224 */ /* 0x000fe200078e0022 */
[----:B------:R-:W-:-:S05]  /*9de0*/  MOV R5, R33 ;  /* 0x0000002100057202 */ /* 0x000fca0000000f00 */
[----:B------:R-:W-:Y:S01]  /*9df0*/  MOV R233, R4 ;  /* 0x0000000400e97202 */ /* 0x000fe20000000f00 */
[----:B------:R-:W-:Y:S01]  /*9e00*/  FMUL.FTZ R4, R60, c[0x0][0x2ec] ;  /* 0x0000bb003c047a20 */ /* 0x000fe20000410000 */
[C---:B------:R-:W-:Y:S01]  /*9e10*/  HMMA.16816.F32 R32, R8.reuse, R18, R224 ;  /* 0x000000120820723c */ /* 0x040fe200000018e0 */
[----:B------:R-:W-:Y:S01]  /*9e20*/  IMAD.MOV.U32 R235, RZ, RZ, R5 ;  /* 0x000000ffffeb7224 */ /* 0x000fe200078e0005 */
[----:B------:R-:W-:Y:S01]  /*9e30*/  MOV R232, R3 ;  /* 0x0000000300e87202 */ /* 0x000fe20000000f00 */
[----:B------:R1:W2:Y:S01]  /*9e40*/  MUFU.TANH R225, R4 ;  /* 0x0000000400e17308 */ /* 0x0002a20000002400 */
[----:B------:R-:W-:Y:S02]  /*9e50*/  IADD3 R3, R0, 0x8, RZ ;  /* 0x0000000800037810 */ /* 0x000fe40007ffe0ff */
[----:B------:R-:W-:Y:S02]  /*9e60*/  MOV R234, R6 ;  /* 0x0000000600ea7202 */ /* 0x000fe40000000f00 */
[----:B------:R-:W-:Y:S01]  /*9e70*/  HMMA.16816.F32 R36, R8, R16, R228 ;  /* 0x000000100824723c */ /* 0x000fe200000018e4 */
[----:B------:R-:W-:-:S02]  /*9e80*/  ISETP.GE.AND P1, PT, R3, R24, PT ;  /* 0x000000180300720c */ /* 0x000fc40003f26270 */
[----:B------:R-:W-:Y:S04]  /*9e90*/  I2F R7, R3 ;  /* 0x0000000300077306 */ /* 0x000fe80000201400 */
[----:B------:R-:W-:Y:S01]  /*9ea0*/  IMAD.MOV.U32 R231, RZ, RZ, R132 ;  /* 0x000000ffffe77224 */ /* 0x000fe200078e0084 */
[----:B------:R-:W-:Y:S01]  /*9eb0*/  HMMA.16816.F32 R20, R8, R12, R220 ;  /* 0x0000000c0814723c */ /* 0x000fe200000018dc */
[----:B------:R-:W-:Y:S01]  /*9ec0*/  IMAD.MOV.U32 R230, RZ, RZ, R2 ;  /* 0x000000ffffe67224 */ /* 0x000fe200078e0002 */
[----:B------:R-:W-:Y:S01]  /*9ed0*/  IADD3 R2, R0, 0x1, RZ ;  /* 0x0000000100027810 */ /* 0x000fe20007ffe0ff */
[----:B-1----:R-:W-:Y:S01]  /*9ee0*/  FMUL.FTZ R4, R61, c[0x0][0x2ec] ;  /* 0x0000bb003d047a20 */ /* 0x002fe20000410000 */
[----:B------:R-:W-:Y:S01]  /*9ef0*/  I2F R12, R0 ;  /* 0x00000000000c7306 */ /* 0x000fe20000201400 */
[----:B------:R-:W-:Y:S01]  /*9f00*/  BAR.SYNC.DEFER_BLOCKING 0x0 ;  /* 0x0000000000007b1d */ /* 0x000fe20000010000 */
[----:B------:R-:W-:-:S02]  /*9f10*/  ISETP.GE.AND P6, PT, R2, R24, PT ;  /* 0x000000180200720c */ /* 0x000fc40003fc6270 */
[----:B------:R-:W-:Y:S01]  /*9f20*/  HMMA.16816.F32 R16, R8, R14, R216 ;  /* 0x0000000e0810723c */ /* 0x000fe200000018d8 */
[C---:B------:R-:W-:Y:S02]  /*9f30*/  ISETP.GE.AND P0, PT, R2.reuse, R25, PT ;  /* 0x000000190200720c */ /* 0x040fe40003f06270 */
[C---:B------:R-:W-:Y:S01]  /*9f40*/  ISETP.GE.AND P5, PT, R2.reuse, R26, PT ;  /* 0x0000001a0200720c */ /* 0x040fe20003fa6270 */
[----:B------:R1:W-:Y:S01]  /*9f50*/  I2F R5, R2 ;  /* 0x0000000200057306 */ /* 0x0003e20000201400 */
[----:B------:R-:W-:-:S03]  /*9f60*/  ISETP.GE.AND P4, PT, R2, R27, PT ;  /* 0x0000001b0200720c */ /* 0x000fc60003f86270 */
[----:B------:R-:W-:Y:S04]  /*9f70*/  HMMA.16816.F32 R208, R8, R30, R208 ;  /* 0x0000001e08d0723c */ /* 0x000fe800000018d0 */
[----:B------:R3:W4:Y:S03]  /*9f80*/  MUFU.TANH R9, R4 ;  /* 0x0000000400097308 */ /* 0x0007260000002400 */
[----:B------:R-:W-:Y:S02]  /*9f90*/  FMUL.FTZ R8, R66, c[0x0][0x2ec] ;  /* 0x0000bb0042087a20 */ /* 0x000fe40000410000 */
[----:B--2---:R-:W-:Y:S01]  /*9fa0*/  IMAD.MOV.U32 R66, RZ, RZ, R225 ;  /* 0x000000ffff427224 */ /* 0x004fe200078e00e1 */
[----:B-1----:R-:W-:Y:S01]  /*9fb0*/  IADD3 R2, R0, 0x10, RZ ;  /* 0x0000001000027810 */ /* 0x002fe20007ffe0ff */
[----:B---3--:R-:W-:-:S02]  /*9fc0*/  FMUL.FTZ R4, R62, c[0x0][0x2ec] ;  /* 0x0000bb003e047a20 */ /* 0x008fc40000410000 */
[----:B----4-:R-:W-:Y:S02]  /*9fd0*/  FFMA.FTZ R9, R5, UR4, R9 ;  /* 0x0000000405097c23 */ /* 0x010fe40008010009 */
[----:B------:R1:W-:Y:S02]  /*9fe0*/  MUFU.TANH R226, R4 ;  /* 0x0000000400e27308 */ /* 0x0003e40000002400 */
[----:B-1----:R-:W-:-:S06]  /*9ff0*/  FMUL.FTZ R4, R63, c[0x0][0x2ec] ;  /* 0x0000bb003f047a20 */ /* 0x002fcc0000410000 */
[----:B------:R1:W-:Y:S02]  /*a000*/  MUFU.TANH R30, R4 ;  /* 0x00000004001e7308 */ /* 0x0003e40000002400 */
[----:B-1----:R-:W-:-:S06]  /*a010*/  FMUL.FTZ R4, R140, c[0x0][0x2ec] ;  /* 0x0000bb008c047a20 */ /* 0x002fcc0000410000 */
[----:B------:R1:W-:Y:S02]  /*a020*/  MUFU.TANH R252, R4 ;  /* 0x0000000400fc7308 */ /* 0x0003e40000002400 */
[----:B-1----:R-:W-:-:S06]  /*a030*/  FMUL.FTZ R4, R141, c[0x0][0x2ec] ;  /* 0x0000bb008d047a20 */ /* 0x002fcc0000410000 */
[----:B------:R1:W2:Y:S02]  /*a040*/  MUFU.TANH R11, R4 ;  /* 0x00000004000b7308 */ /* 0x0002a40000002400 */
[----:B-1----:R-:W-:Y:S02]  /*a050*/  FMUL.FTZ R4, R142, c[0x0][0x2ec] ;  /* 0x0000bb008e047a20 */ /* 0x002fe40000410000 */
[----:B--2---:R-:W-:-:S04]  /*a060*/  FFMA.FTZ R11, R5, UR4, R11 ;  /* 0x00000004050b7c23 */ /* 0x004fc8000801000b */
[----:B------:R1:W-:Y:S01]  /*a070*/  MUFU.TANH R251, R4 ;  /* 0x0000000400fb7308 */ /* 0x0003e20000002400 */
[----:B------:R-:W-:Y:S02]  /*a080*/  FSEL R31, R11, -INF , !P5 ;  /* 0xff8000000b1f7808 */ /* 0x000fe40006800000 */
[----:B------:R-:W-:Y:S01]  /*a090*/  ISETP.GE.AND P5, PT, R3, R27, PT ;  /* 0x0000001b0300720c */ /* 0x000fe20003fa6270 */
[----:B-1----:R-:W-:-:S04]  /*a0a0*/  FMUL.FTZ R4, R143, c[0x0][0x2ec] ;  /* 0x0000bb008f047a20 */ /* 0x002fc80000410000 */
[----:B------:R1:W2:Y:S02]  /*a0b0*/  MUFU.TANH R10, R4 ;  /* 0x00000004000a7308 */ /* 0x0002a40000002400 */
[----:B-1----:R-:W-:Y:S02]  /*a0c0*/  FMUL.FTZ R4, R40, c[0x0][0x2ec] ;  /* 0x0000bb0028047a20 */ /* 0x002fe40000410000 */
[----:B--2---:R-:W-:-:S04]  /*a0d0*/  FFMA.FTZ R10, R5, UR4, R10 ;  /* 0x00000004050a7c23 */ /* 0x004fc8000801000a */
[----:B------:R1:W2:Y:S02]  /*a0e0*/  MUFU.TANH R28, R4 ;  /* 0x00000004001c7308 */ /* 0x0002a40000002400 */
[----:B-1----:R-:W-:-:S06]  /*a0f0*/  FMUL.FTZ R4, R41, c[0x0][0x2ec] ;  /* 0x0000bb0029047a20 */ /* 0x002fcc0000410000 */
[----:B------:R1:W-:Y:S02]  /*a100*/  MUFU.TANH R60, R4 ;  /* 0x00000004003c7308 */ /* 0x0003e40000002400 */
[----:B-1----:R-:W-:-:S06]  /*a110*/  FMUL.FTZ R4, R42, c[0x0][0x2ec] ;  /* 0x0000bb002a047a20 */ /* 0x002fcc0000410000 */
        /* <DEDUP_REMOVED lines=29> */
[----:B-1----:R-:W-:Y:S01]  /*a2f0*/  FMUL.FTZ R4, R33, c[0x0][0x2ec] ;  /* 0x0000bb0021047a20 */ /* 0x002fe20000410000 */
[----:B------:R-:W-:-:S05]  /*a300*/  FSEL R33, R10, -INF , !P4 ;  /* 0xff8000000a217808 */ /* 0x000fca0006000000 */
        /* <DEDUP_REMOVED lines=22> */
[----:B------:R1:W-:Y:S08]  /*a470*/  MUFU.TANH R44, R8 ;  /* 0x00000008002c7308 */ /* 0x0003f00000002400 */
[----:B------:R3:W-:Y:S01]  /*a480*/  MUFU.TANH R54, R4 ;  /* 0x0000000400367308 */ /* 0x0007e20000002400 */
[----:B-1----:R-:W-:Y:S02]  /*a490*/  FFMA.FTZ R8, R5, UR4, R30 ;  /* 0x0000000405087c23 */ /* 0x002fe4000801001e */
[----:B--2---:R-:W-:-:S03]  /*a4a0*/  FFMA.FTZ R5, R7, UR4, R28 ;  /* 0x0000000407057c23 */ /* 0x004fc6000801001c */
[----:B------:R-:W-:Y:S02]  /*a4b0*/  FSEL R23, R8, -INF , !P0 ;  /* 0xff80000008177808 */ /* 0x000fe40004000000 */
[----:B------:R-:W-:Y:S01]  /*a4c0*/  ISETP.GE.AND P0, PT, R3, R26, PT ;  /* 0x0000001a0300720c */ /* 0x000fe20003f06270 */
[----:B---3--:R-:W-:Y:S01]  /*a4d0*/  FMUL.FTZ R4, R45, c[0x0][0x2ec] ;  /* 0x0000bb002d047a20 */ /* 0x008fe20000410000 */
[----:B------:R-:W1:Y:S08]  /*a4e0*/  I2F R8, R2 ;  /* 0x0000000200087306 */ /* 0x000e700000201400 */
[----:B------:R2:W-:Y:S02]  /*a4f0*/  MUFU.TANH R133, R4 ;  /* 0x0000000400857308 */ /* 0x0005e40000002400 */
[----:B--2---:R-:W-:-:S06]  /*a500*/  FMUL.FTZ R4, R46, c[0x0][0x2ec] ;  /* 0x0000bb002e047a20 */ /* 0x004fcc0000410000 */
[----:B------:R2:W-:Y:S02]  /*a510*/  MUFU.TANH R45, R4 ;  /* 0x00000004002d7308 */ /* 0x0005e40000002400 */
[----:B--2---:R-:W-:-:S06]  /*a520*/  FMUL.FTZ R4, R47, c[0x0][0x2ec] ;  /* 0x0000bb002f047a20 */ /* 0x004fcc0000410000 */
[----:B------:R2:W-:Y:S02]  /*a530*/  MUFU.TANH R55, R4 ;  /* 0x0000000400377308 */ /* 0x0005e40000002400 */
[----:B--2---:R-:W-:-:S06]  /*a540*/  FMUL.FTZ R4, R16, c[0x0][0x2ec] ;  /* 0x0000bb0010047a20 */ /* 0x004fcc0000410000 */
[----:B------:R2:W-:Y:S02]  /*a550*/  MUFU.TANH R132, R4 ;  /* 0x0000000400847308 */ /* 0x0005e40000002400 */
[----:B--2---:R-:W-:Y:S01]  /*a560*/  FMUL.FTZ R4, R17, c[0x0][0x2ec] ;  /* 0x0000bb0011047a20 */ /* 0x004fe20000410000 */
[----:B------:R-:W-:Y:S01]  /*a570*/  FSEL R17, R5, -INF , !P1 ;  /* 0xff80000005117808 */ /* 0x000fe20004800000 */
[----:B------:R-:W-:-:S04]  /*a580*/  FMUL.FTZ R5, R212, c[0x0][0x2ec] ;  /* 0x0000bb00d4057a20 */ /* 0x000fc80000410000 */
[----:B------:R2:W-:Y:S08]  /*a590*/  MUFU.TANH R141, R4 ;  /* 0x00000004008d7308 */ /* 0x0005f00000002400 */
[----:B------:R3:W-:Y:S01]  /*a5a0*/  MUFU.TANH R37, R5 ;  /* 0x0000000500257308 */ /* 0x0007e20000002400 */
[----:B--2---:R-:W-:-:S07]  /*a5b0*/  FMUL.FTZ R4, R18, c[0x0][0x2ec] ;  /* 0x0000bb0012047a20 */ /* 0x004fce0000410000 */
[----:B------:R2:W-:Y:S01]  /*a5c0*/  MUFU.TANH R47, R4 ;  /* 0x00000004002f7308 */ /* 0x0005e20000002400 */
[----:B---3--:R-:W-:Y:S01]  /*a5d0*/  IADD3 R5, R0, 0x18, RZ ;  /* 0x0000001800057810 */ /* 0x008fe20007ffe0ff */
[----:B--2---:R-:W-:Y:S01]  /*a5e0*/  FMUL.FTZ R4, R19, c[0x0][0x2ec] ;  /* 0x0000bb0013047a20 */ /* 0x004fe20000410000 */
[----:B------:R-:W-:Y:S01]  /*a5f0*/  FSEL R19, R9, -INF , !P6 ;  /* 0xff80000009137808 */ /* 0x000fe20007000000 */
[----:B------:R-:W-:Y:S01]  /*a600*/  FMUL.FTZ R9, R67, c[0x0][0x2ec] ;  /* 0x0000bb0043097a20 */ /* 0x000fe20000410000 */
[----:B------:R-:W-:-:S03]  /*a610*/  ISETP.GE.AND P6, PT, R3, R25, PT ;  /* 0x000000190300720c */ /* 0x000fc60003fc6270 */
[----:B------:R2:W-:Y:S01]  /*a620*/  MUFU.TANH R139, R4 ;  /* 0x00000004008b7308 */ /* 0x0005e20000002400 */
[----:B------:R-:W-:-:S05]  /*a630*/  FFMA.FTZ R3, R7, UR4, R15 ;  /* 0x0000000407037c23 */ /* 0x000fca000801000f */
[----:B------:R-:W-:Y:S02]  /*a640*/  FSEL R20, R3, -INF , !P6 ;  /* 0xff80000003147808 */ /* 0x000fe40007000000 */
[----:B------:R4:W-:Y:S01]  /*a650*/  MUFU.TANH R15, R9 ;  /* 0x00000009000f7308 */ /* 0x0009e20000002400 */
[----:B------:R-:W-:Y:S01]  /*a660*/  IADD3 R3, R0, 0x11, RZ ;  /* 0x0000001100037810 */ /* 0x000fe20007ffe0ff */
[----:B--2---:R-:W-:-:S06]  /*a670*/  FMUL.FTZ R4, R64, c[0x0][0x2ec] ;  /* 0x0000bb0040047a20 */ /* 0x004fcc0000410000 */
[----:B------:R2:W-:Y:S01]  /*a680*/  MUFU.TANH R46, R4 ;  /* 0x00000004002e7308 */ /* 0x0005e20000002400 */
[C---:B----4-:R-:W-:Y:S02]  /*a690*/  FFMA.FTZ R9, R7.reuse, UR4, R13 ;  /* 0x0000000407097c23 */ /* 0x050fe4000801000d */
[----:B------:R-:W-:-:S03]  /*a6a0*/  FFMA.FTZ R7, R7, UR4, R14 ;  /* 0x0000000407077c23 */ /* 0x000fc6000801000e */
[----:B------:R-:W-:Y:S02]  /*a6b0*/  FSEL R22, R9, -INF , !P0 ;  /* 0xff80000009167808 */ /* 0x000fe40004000000 */
[----:B------:R-:W-:Y:S01]  /*a6c0*/  FSEL R30, R7, -INF , !P5 ;  /* 0xff800000071e7808 */ /* 0x000fe20006800000 */
[----:B-1----:R-:W-:Y:S01]  /*a6d0*/  FFMA.FTZ R7, R8, UR4, R56 ;  /* 0x0000000408077c23 */ /* 0x002fe20008010038 */
[----:B------:R-:W-:Y:S01]  /*a6e0*/  ISETP.GE.AND P5, PT, R2, R24, PT ;  /* 0x000000180200720c */ /* 0x000fe20003fa6270 */
[----:B--2---:R-:W-:-:S03]  /*a6f0*/  FMUL.FTZ R4, R65, c[0x0][0x2ec] ;  /* 0x0000bb0041047a20 */ /* 0x004fc60000410000 */
[----:B------:R-:W-:Y:S01]  /*a700*/  FSEL R221, R7, -INF , !P5 ;  /* 0xff80000007dd7808 */ /* 0x000fe20006800000 */
[----:B------:R-:W-:Y:S01]  /*a710*/  FFMA.FTZ R7, R8, UR4, R36 ;  /* 0x0000000408077c23 */ /* 0x000fe20008010024 */
[----:B------:R-:W-:Y:S01]  /*a720*/  ISETP.GE.AND P5, PT, R3, R25, PT ;  /* 0x000000190300720c */ /* 0x000fe20003fa6270 */
[----:B------:R1:W-:Y:S01]  /*a730*/  MUFU.TANH R63, R4 ;  /* 0x00000004003f7308 */ /* 0x0003e20000002400 */
[----:B------:R-:W-:Y:S02]  /*a740*/  MOV R65, R226 ;  /* 0x000000e200417202 */ /* 0x000fe40000000f00 */
[----:B-1----:R-:W-:-:S05]  /*a750*/  IADD3 R4, R0, 0x9, RZ ;  /* 0x0000000900047810 */ /* 0x002fca0007ffe0ff */
[----:B------:R-:W1:Y:S01]  /*a760*/  I2F R6, R4 ;  /* 0x0000000400067306 */ /* 0x000e620000201400 */
[C---:B------:R-:W-:Y:S02]  /*a770*/  ISETP.GE.AND P4, PT, R4.reuse, R24, PT ;  /* 0x000000180400720c */ /* 0x040fe40003f86270 */
[C---:B------:R-:W-:Y:S02]  /*a780*/  ISETP.GE.AND P1, PT, R4.reuse, R25, PT ;  /* 0x000000190400720c */ /* 0x040fe40003f26270 */
[C---:B------:R-:W-:Y:S02]  /*a790*/  ISETP.GE.AND P6, PT, R4.reuse, R26, PT ;  /* 0x0000001a0400720c */ /* 0x040fe40003fc6270 */
[----:B------:R-:W-:Y:S02]  /*a7a0*/  ISETP.GE.AND P0, PT, R4, R27, PT ;  /* 0x0000001b0400720c */ /* 0x000fe40003f06270 */
[----:B------:R-:W2:Y:S01]  /*a7b0*/  I2F R4, R3 ;  /* 0x0000000300047306 */ /* 0x000ea20000201400 */
[----:B-1----:R-:W-:-:S02]  /*a7c0*/  FFMA.FTZ R9, R6, UR4, R43 ;  /* 0x0000000406097c23 */ /* 0x002fc4000801002b */
[C---:B------:R-:W-:Y:S02]  /*a7d0*/  FFMA.FTZ R10, R6.reuse, UR4, R60 ;  /* 0x00000004060a7c23 */ /* 0x040fe4000801003c */
[----:B------:R-:W-:Y:S01]  /*a7e0*/  FFMA.FTZ R13, R6, UR4, R40 ;  /* 0x00000004060d7c23 */ /* 0x000fe20008010028 */
[----:B------:R-:W-:Y:S01]  /*a7f0*/  FSEL R18, R9, -INF , !P1 ;  /* 0xff80000009127808 */ /* 0x000fe20004800000 */
[----:B------:R-:W-:Y:S01]  /*a800*/  FMUL.FTZ R9, R213, c[0x0][0x2ec] ;  /* 0x0000bb00d5097a20 */ /* 0x000fe20000410000 */
[----:B------:R-:W-:Y:S01]  /*a810*/  FSEL R16, R10, -INF , !P4 ;  /* 0xff8000000a107808 */ /* 0x000fe20006000000 */
[----:B------:R-:W-:Y:S01]  /*a820*/  FFMA.FTZ R11, R6, UR4, R29 ;  /* 0x00000004060b7c23 */ /* 0x000fe2000801001d */
[----:B------:R-:W-:Y:S01]  /*a830*/  FSEL R21, R13, -INF , !P6 ;  /* 0xff8000000d157808 */ /* 0x000fe20007000000 */
[----:B------:R-:W1:Y:S01]  /*a840*/  I2F R6, R5 ;  /* 0x0000000500067306 */ /* 0x000e620000201400 */
[----:B------:R-:W-:Y:S01]  /*a850*/  ISETP.GE.AND P4, PT, R2, R25, PT ;  /* 0x000000190200720c */ /* 0x000fe20003f86270 */
[----:B--2---:R-:W-:Y:S01]  /*a860*/  FFMA.FTZ R10, R4, UR4, R42 ;  /* 0x00000004040a7c23 */ /* 0x004fe2000801002a */
[----:B------:R-:W-:Y:S01]  /*a870*/  ISETP.GE.AND P1, PT, R2, R26, PT ;  /* 0x0000001a0200720c */ /* 0x000fe20003f26270 */
[----:B------:R-:W-:Y:S01]  /*a880*/  FMUL.FTZ R13, R214, c[0x0][0x2ec] ;  /* 0x0000bb00d60d7a20 */ /* 0x000fe20000410000 */
[----:B------:R-:W-:Y:S01]  /*a890*/  ISETP.GE.AND P6, PT, R2, R27, PT ;  /* 0x0000001b0200720c */ /* 0x000fe20003fc6270 */
[----:B------:R-:W-:Y:S01]  /*a8a0*/  FFMA.FTZ R2, R8, UR4, R38 ;  /* 0x0000000408027c23 */ /* 0x000fe20008010026 */
[----:B------:R-:W-:Y:S01]  /*a8b0*/  FSEL R34, R11, -INF , !P0 ;  /* 0xff8000000b227808 */ /* 0x000fe20004000000 */
[----:B------:R2:W-:Y:S01]  /*a8c0*/  MUFU.TANH R38, R9 ;  /* 0x0000000900267308 */ /* 0x0005e20000002400 */
[----:B------:R-:W-:Y:S01]  /*a8d0*/  ISETP.GE.AND P0, PT, R3, R24, PT ;  /* 0x000000180300720c */ /* 0x000fe20003f06270 */
[----:B------:R-:W-:Y:S01]  /*a8e0*/  FFMA.FTZ R11, R4, UR4, R52 ;  /* 0x00000004040b7c23 */ /* 0x000fe20008010034 */
[----:B------:R-:W-:-:S02]  /*a8f0*/  FSEL R222, R2, -INF , !P4 ;  /* 0xff80000002de7808 */ /* 0x000fc40006000000 */
[----:B------:R-:W-:Y:S02]  /*a900*/  IADD3 R2, R0, 0x19, RZ ;  /* 0x0000001900027810 */ /* 0x000fe40007ffe0ff */
[----:B------:R-:W-:Y:S01]  /*a910*/  ISETP.GE.AND P4, PT, R3, R26, PT ;  /* 0x0000001a0300720c */ /* 0x000fe20003f86270 */
[----:B------:R3:W-:Y:S01]  /*a920*/  MUFU.TANH R29, R13 ;  /* 0x0000000d001d7308 */ /* 0x0007e20000002400 */
[----:B------:R-:W-:Y:S01]  /*a930*/  FSEL R223, R7, -INF , !P6 ;  /* 0xff80000007df7808 */ /* 0x000fe20007000000 */
[----:B-1----:R-:W-:Y:S01]  /*a940*/  FFMA.FTZ R7, R6, UR4, R53 ;  /* 0x0000000406077c23 */ /* 0x002fe20008010035 */
[----:B------:R-:W-:Y:S02]  /*a950*/  FSEL R219, R11, -INF , !P4 ;  /* 0xff8000000bdb7808 */ /* 0x000fe40006000000 */
[C---:B------:R-:W-:Y:S02]  /*a960*/  ISETP.GE.AND P6, PT, R5.reuse, R24, PT ;  /* 0x000000180500720c */ /* 0x040fe40003fc6270 */
[----:B------:R-:W-:Y:S01]  /*a970*/  ISETP.GE.AND P4, PT, R5, R27, PT ;  /* 0x0000001b0500720c */ /* 0x000fe20003f86270 */
[----:B--2---:R-:W-:Y:S01]  /*a980*/  FFMA.FTZ R9, R8, UR4, R39 ;  /* 0x0000000408097c23 */ /* 0x004fe20008010027 */
[----:B------:R-:W-:Y:S01]  /*a990*/  FSEL R212, R7, -INF , !P6 ;  /* 0xff80000007d47808 */ /* 0x000fe20007000000 */
[----:B------:R-:W-:Y:S01]  /*a9a0*/  FFMA.FTZ R8, R4, UR4, R57 ;  /* 0x0000000404087c23 */ /* 0x000fe20008010039 */
[----:B------:R-:W-:-:S02]  /*a9b0*/  ISETP.GE.AND P6, PT, R2, R25, PT ;  /* 0x000000190200720c */ /* 0x000fc40003fc6270 */
[----:B------:R-:W-:Y:S01]  /*a9c0*/  FSEL R224, R9, -INF , !P1 ;  /* 0xff80000009e07808 */ /* 0x000fe20004800000 */
[----:B------:R-:W-:Y:S01]  /*a9d0*/  FFMA.FTZ R9, R4, UR4, R58 ;  /* 0x0000000404097c23 */ /* 0x000fe2000801003a */
[----:B------:R-:W-:Y:S01]  /*a9e0*/  ISETP.GE.AND P1, PT, R3, R27, PT ;  /* 0x0000001b0300720c */ /* 0x000fe20003f26270 */
[----:B---3--:R-:W-:Y:S01]  /*a9f0*/  FMUL.FTZ R13, R230, c[0x0][0x2ec] ;  /* 0x0000bb00e60d7a20 */ /* 0x008fe20000410000 */
[----:B------:R-:W1:Y:S01]  /*aa00*/  I2F R3, R2 ;  /* 0x0000000200037306 */ /* 0x000e620000201400 */
[----:B------:R-:W-:Y:S01]  /*aa10*/  FSEL R218, R8, -INF , !P5 ;  /* 0xff80000008da7808 */ /* 0x000fe20006800000 */
[----:B------:R-:W-:Y:S01]  /*aa20*/  FMUL.FTZ R8, R215, c[0x0][0x2ec] ;  /* 0x0000bb00d7087a20 */ /* 0x000fe20000410000 */
[----:B------:R-:W-:Y:S02]  /*aa30*/  IADD3 R4, R0, 0x20, RZ ;  /* 0x0000002000047810 */ /* 0x000fe40007ffe0ff */
[----:B------:R-:W-:Y:S02]  /*aa40*/  FSEL R217, R9, -INF , !P0 ;  /* 0xff80000009d97808 */ /* 0x000fe40004000000 */
[C---:B------:R-:W-:Y:S01]  /*aa50*/  ISETP.GE.AND P0, PT, R5.reuse, R25, PT ;  /* 0x000000190500720c */ /* 0x040fe20003f06270 */
[----:B------:R2:W-:Y:S01]  /*aa60*/  MUFU.TANH R36, R8 ;  /* 0x0000000800247308 */ /* 0x0005e20000002400 */
[----:B------:R-:W-:Y:S01]  /*aa70*/  ISETP.GE.AND P5, PT, R5, R26, PT ;  /* 0x0000001a0500720c */ /* 0x000fe20003fa6270 */
[----:B------:R-:W-:Y:S01]  /*aa80*/  FFMA.FTZ R5, R6, UR4, R41 ;  /* 0x0000000406057c23 */ /* 0x000fe20008010029 */
[----:B------:R-:W-:-:S02]  /*aa90*/  FSEL R220, R10, -INF , !P1 ;  /* 0xff8000000adc7808 */ /* 0x000fc40004800000 */
[----:B------:R-:W-:Y:S02]  /*aaa0*/  ISETP.GE.AND P1, PT, R2, R24, PT ;  /* 0x000000180200720c */ /* 0x000fe40003f26270 */
[----:B------:R-:W-:Y:S01]  /*aab0*/  FSEL R214, R5, -INF , !P0 ;  /* 0xff80000005d67808 */ /* 0x000fe20004000000 */
[----:B------:R-:W3:Y:S01]  /*aac0*/  I2F R9, R4 ;  /* 0x0000000400097306 */ /* 0x000ee20000201400 */
[----:B------:R-:W-:Y:S01]  /*aad0*/  IADD3 R5, R0, 0x21, RZ ;  /* 0x0000002100057810 */ /* 0x000fe20007ffe0ff */
[C---:B-1----:R-:W-:Y:S01]  /*aae0*/  FFMA.FTZ R11, R3.reuse, UR4, R49 ;  /* 0x00000004030b7c23 */ /* 0x042fe20008010031 */
[----:B------:R-:W-:Y:S01]  /*aaf0*/  ISETP.GE.AND P0, PT, R2, R26, PT ;  /* 0x0000001a0200720c */ /* 0x000fe20003f06270 */
[----:B------:R-:W-:Y:S01]  /*ab00*/  FFMA.FTZ R10, R3, UR4, R48 ;  /* 0x00000004030a7c23 */ /* 0x000fe20008010030 */
[----:B------:R-:W-:Y:S01]  /*ab10*/  MOV R230, R233 ;  /* 0x000000e900e67202 */ /* 0x000fe20000000f00 */
[----:B------:R-:W-:Y:S01]  /*ab20*/  IMAD.MOV.U32 R233, RZ, RZ, R234 ;  /* 0x000000ffffe97224 */ /* 0x000fe200078e00ea */
[----:B------:R-:W-:Y:S01]  /*ab30*/  FSEL R51, R11, -INF , !P0 ;  /* 0xff8000000b337808 */ /* 0x000fe20004000000 */
[----:B--2---:R-:W-:Y:S01]  /*ab40*/  FFMA.FTZ R8, R6, UR4, R35 ;  /* 0x0000000406087c23 */ /* 0x004fe20008010023 */
[----:B------:R-:W1:Y:S01]  /*ab50*/  I2F R7, R5 ;  /* 0x0000000500077306 */ /* 0x000e620000201400 */
[----:B------:R-:W-:-:S02]  /*ab60*/  ISETP.GE.AND P0, PT, R4, R27, PT ;  /* 0x0000001b0400720c */ /* 0x000fc40003f06270 */
[----:B------:R-:W-:Y:S02]  /*ab70*/  MOV R226, R230 ;  /* 0x000000e600e27202 */ /* 0x000fe40000000f00 */
[----:B------:R-:W-:Y:S01]  /*ab80*/  FSEL R215, R8, -INF , !P5 ;  /* 0xff80000008d77808 */ /* 0x000fe20006800000 */
[C---:B------:R-:W-:Y:S01]  /*ab90*/  FFMA.FTZ R8, R3.reuse, UR4, R138 ;  /* 0x0000000403087c23 */ /* 0x040fe2000801008a */
[----:B------:R-:W-:Y:S01]  /*aba0*/  ISETP.GE.AND P5, PT, R2, R27, PT ;  /* 0x0000001b0200720c */ /* 0x000fe20003fa6270 */
[----:B------:R-:W-:Y:S02]  /*abb0*/  FFMA.FTZ R2, R6, UR4, R32 ;  /* 0x0000000406027c23 */ /* 0x000fe40008010020 */
[----:B------:R-:W-:Y:S01]  /*abc0*/  FFMA.FTZ R6, R3, UR4, R61 ;  /* 0x0000000403067c23 */ /* 0x000fe2000801003d */
[----:B------:R-:W-:Y:S01]  /*abd0*/  IADD3 R3, R0, 0x28, RZ ;  /* 0x0000002800037810 */ /* 0x000fe20007ffe0ff */
[----:B------:R-:W-:Y:S01]  /*abe0*/  MUFU.TANH R32, R13 ;  /* 0x0000000d00207308 */ /* 0x000fe20000002400 */
[----:B------:R-:W-:Y:S01]  /*abf0*/  FSEL R216, R2, -INF , !P4 ;  /* 0xff80000002d87808 */ /* 0x000fe20006000000 */
[----:B---3--:R-:W-:Y:S01]  /*ac00*/  FFMA.FTZ R2, R9, UR4, R59 ;  /* 0x0000000409027c23 */ /* 0x008fe2000801003b */
[----:B------:R-:W-:Y:S01]  /*ac10*/  FSEL R50, R6, -INF , !P6 ;  /* 0xff80000006327808 */ /* 0x000fe20007000000 */
[----:B------:R-:W-:Y:S01]  /*ac20*/  FMUL.FTZ R6, R231, c[0x0][0x2ec] ;  /* 0x0000bb00e7067a20 */ /* 0x000fe20000410000 */
[----:B------:R-:W-:Y:S01]  /*ac30*/  FSEL R49, R8, -INF , !P1 ;  /* 0xff80000008317808 */ /* 0x000fe20004800000 */
[----:B-1----:R-:W-:Y:S01]  /*ac40*/  FFMA.FTZ R11, R7, UR4, R133 ;  /* 0x00000004070b7c23 */ /* 0x002fe20008010085 */
[C---:B------:R-:W-:Y:S01]  /*ac50*/  ISETP.GE.AND P1, PT, R4.reuse, R25, PT ;  /* 0x000000190400720c */ /* 0x040fe20003f26270 */
[----:B------:R-:W1:Y:S01]  /*ac60*/  I2F R8, R3 ;  /* 0x0000000300087306 */ /* 0x000e620000201400 */
[----:B------:R-:W-:-:S02]  /*ac70*/  ISETP.GE.AND P4, PT, R4, R24, PT ;  /* 0x000000180400720c */ /* 0x000fc40003f86270 */
[----:B------:R-:W-:Y:S01]  /*ac80*/  ISETP.GE.AND P6, PT, R4, R26, PT ;  /* 0x0000001a0400720c */ /* 0x000fe20003fc6270 */
[----:B------:R-:W-:Y:S01]  /*ac90*/  FFMA.FTZ R4, R9, UR4, R62 ;  /* 0x0000000409047c23 */ /* 0x000fe2000801003e */
[----:B------:R-:W-:Y:S02]  /*aca0*/  FSEL R39, R2, -INF , !P1 ;  /* 0xff80000002277808 */ /* 0x000fe40004800000 */
[----:B------:R-:W-:Y:S01]  /*acb0*/  IADD3 R2, R0, 0x29, RZ ;  /* 0x0000002900027810 */ /* 0x000fe20007ffe0ff */
[----:B------:R2:W-:Y:S01]  /*acc0*/  MUFU.TANH R35, R6 ;  /* 0x0000000600237308 */ /* 0x0005e20000002400 */
[----:B------:R-:W-:Y:S01]  /*acd0*/  FSEL R213, R10, -INF , !P5 ;  /* 0xff8000000ad57808 */ /* 0x000fe20006800000 */
[----:B------:R-:W-:Y:S01]  /*ace0*/  FFMA.FTZ R10, R7, UR4, R142 ;  /* 0x00000004070a7c23 */ /* 0x000fe2000801008e */
[----:B------:R-:W-:Y:S01]  /*acf0*/  FSEL R64, R4, -INF , !P4 ;  /* 0xff80000004407808 */ /* 0x000fe20006000000 */
[----:B------:R-:W-:Y:S01]  /*ad00*/  FFMA.FTZ R4, R9, UR4, R45 ;  /* 0x0000000409047c23 */ /* 0x000fe2000801002d */
[----:B------:R-:W-:-:S02]  /*ad10*/  ISETP.GE.AND P5, PT, R5, R24, PT ;  /* 0x000000180500720c */ /* 0x000fc40003fa6270 */
[C---:B------:R-:W-:Y:S02]  /*ad20*/  ISETP.GE.AND P4, PT, R5.reuse, R25, PT ;  /* 0x000000190500720c */ /* 0x040fe40003f86270 */
[----:B------:R-:W-:Y:S02]  /*ad30*/  ISETP.GE.AND P1, PT, R5, R26, PT ;  /* 0x0000001a0500720c */ /* 0x000fe40003f26270 */
[----:B------:R-:W-:Y:S01]  /*ad40*/  FSEL R133, R4, -INF , !P0 ;  /* 0xff80000004857808 */ /* 0x000fe20004000000 */
[----:B-1----:R-:W-:Y:S01]  /*ad50*/  FFMA.FTZ R4, R8, UR4, R132 ;  /* 0x0000000408047c23 */ /* 0x002fe20008010084 */
[----:B------:R-:W-:Y:S02]  /*ad60*/  FSEL R143, R11, -INF , !P1 ;  /* 0xff8000000b8f7808 */ /* 0x000fe40004800000 */
[----:B------:R-:W-:Y:S01]  /*ad70*/  ISETP.GE.AND P0, PT, R3, R24, PT ;  /* 0x000000180300720c */ /* 0x000fe20003f06270 */
[----:B--2---:R-:W-:Y:S01]  /*ad80*/  FFMA.FTZ R6, R9, UR4, R54 ;  /* 0x0000000409067c23 */ /* 0x004fe20008010036 */
[----:B------:R-:W-:Y:S01]  /*ad90*/  ISETP.GE.AND P1, PT, R3, R27, PT ;  /* 0x0000001b0300720c */ /* 0x000fe20003f26270 */
[C---:B------:R-:W-:Y:S01]  /*ada0*/  FFMA.FTZ R9, R7.reuse, UR4, R140 ;  /* 0x0000000407097c23 */ /* 0x040fe2000801008c */
[----:B------:R-:W-:Y:S01]  /*adb0*/  MOV R231, R235 ;  /* 0x000000eb00e77202 */ /* 0x000fe20000000f00 */
[----:B------:R-:W-:Y:S01]  /*adc0*/  FFMA.FTZ R7, R7, UR4, R55 ;  /* 0x0000000407077c23 */ /* 0x000fe20008010037 */
[----:B------:R-:W-:-:S02]  /*add0*/  FSEL R138, R6, -INF , !P6 ;  /* 0xff800000068a7808 */ /* 0x000fc40007000000 */
[----:B------:R-:W-:Y:S01]  /*ade0*/  ISETP.GE.AND P6, PT, R5, R27, PT ;  /* 0x0000001b0500720c */ /* 0x000fe20003fc6270 */
[----:B------:R-:W1:Y:S01]  /*adf0*/  I2F R6, R2 ;  /* 0x0000000200067306 */ /* 0x000e620000201400 */
[----:B------:R-:W-:Y:S01]  /*ae00*/  FMUL.FTZ R5, R250, c[0x0][0x2ec] ;  /* 0x0000bb00fa057a20 */ /* 0x000fe20000410000 */
[----:B------:R-:W-:Y:S01]  /*ae10*/  FSEL R250, R10, -INF , !P5 ;  /* 0xff8000000afa7808 */ /* 0x000fe20006800000 */
[----:B------:R-:W-:Y:S01]  /*ae20*/  FMUL.FTZ R10, R232, c[0x0][0x2ec] ;  /* 0x0000bb00e80a7a20 */ /* 0x000fe20000410000 */
[----:B------:R-:W-:Y:S01]  /*ae30*/  FSEL R142, R9, -INF , !P4 ;  /* 0xff800000098e7808 */ /* 0x000fe20006000000 */
[----:B------:R-:W-:Y:S01]  /*ae40*/  IMAD.MOV.U32 R232, RZ, RZ, R249 ;  /* 0x000000ffffe87224 */ /* 0x000fe200078e00f9 */
[C---:B------:R-:W-:Y:S01]  /*ae50*/  ISETP.GE.AND P5, PT, R3.reuse, R25, PT ;  /* 0x000000190300720c */ /* 0x040fe20003fa6270 */
[----:B------:R-:W-:Y:S01]  /*ae60*/  IMAD.MOV.U32 R227, RZ, RZ, R231 ;  /* 0x000000ffffe37224 */ /* 0x000fe200078e00e7 */
[----:B------:R2:W-:Y:S01]  /*ae70*/  MUFU.TANH R14, R5 ;  /* 0x00000005000e7308 */ /* 0x0005e20000002400 */
[----:B------:R-:W-:Y:S01]  /*ae80*/  ISETP.GE.AND P4, PT, R3, R26, PT ;  /* 0x0000001a0300720c */ /* 0x000fe20003f86270 */
[C---:B------:R-:W-:Y:S01]  /*ae90*/  FFMA.FTZ R3, R8.reuse, UR4, R47 ;  /* 0x0000000408037c23 */ /* 0x040fe2000801002f */
[----:B------:R-:W-:Y:S01]  /*aea0*/  FSEL R58, R7, -INF , !P6 ;  /* 0xff800000073a7808 */ /* 0x000fe20007000000 */
[----:B------:R-:W-:Y:S01]  /*aeb0*/  FFMA.FTZ R7, R8, UR4, R46 ;  /* 0x0000000408077c23 */ /* 0x000fe2000801002e */
[----:B------:R-:W-:-:S02]  /*aec0*/  FSEL R234, R4, -INF , !P0 ;  /* 0xff80000004ea7808 */ /* 0x000fc40004000000 */
[----:B------:R-:W-:Y:S01]  /*aed0*/  FSEL R235, R3, -INF , !P5 ;  /* 0xff80000003eb7808 */ /* 0x000fe20006800000 */
[----:B------:R3:W-:Y:S01]  /*aee0*/  MUFU.TANH R28, R10 ;  /* 0x0000000a001c7308 */ /* 0x0007e20000002400 */
[----:B------:R-:W-:Y:S01]  /*aef0*/  FSEL R249, R7, -INF , !P4 ;  /* 0xff80000007f97808 */ /* 0x000fe20006000000 */
[----:B-1----:R-:W-:Y:S01]  /*af00*/  FFMA.FTZ R13, R6, UR4, R63 ;  /* 0x00000004060d7c23 */ /* 0x002fe2000801003f */
[----:B------:R-:W-:Y:S01]  /*af10*/  ISETP.GE.AND P6, PT, R2, R24, PT ;  /* 0x000000180200720c */ /* 0x000fe20003fc6270 */
[----:B------:R-:W-:Y:S01]  /*af20*/  FMUL.FTZ R3, R208, c[0x0][0x2ec] ;  /* 0x0000bb00d0037a20 */ /* 0x000fe20000410000 */
[----:B------:R-:W-:Y:S01]  /*af30*/  ISETP.GE.AND P0, PT, R2, R25, PT ;  /* 0x000000190200720c */ /* 0x000fe20003f06270 */
[----:B------:R-:W-:Y:S01]  /*af40*/  FFMA.FTZ R11, R6, UR4, R15 ;  /* 0x00000004060b7c23 */ /* 0x000fe2000801000f */
[----:B------:R-:W-:Y:S01]  /*af50*/  ISETP.GE.AND P5, PT, R2, R26, PT ;  /* 0x0000001a0200720c */ /* 0x000fe20003fa6270 */
[----:B------:R1:W-:Y:S01]  /*af60*/  MUFU.TANH R15, R3 ;  /* 0x00000003000f7308 */ /* 0x0003e20000002400 */
[----:B--2---:R-:W-:-:S02]  /*af70*/  IADD3 R5, R0, 0x30, RZ ;  /* 0x0000003000057810 */ /* 0x004fc40007ffe0ff */
[----:B------:R-:W-:Y:S01]  /*af80*/  ISETP.GE.AND P4, PT, R2, R27, PT ;  /* 0x0000001b0200720c */ /* 0x000fe20003f86270 */
[----:B------:R-:W-:Y:S01]  /*af90*/  FFMA.FTZ R2, R8, UR4, R44 ;  /* 0x0000000408027c23 */ /* 0x000fe2000801002c */
[----:B------:R-:W-:Y:S01]  /*afa0*/  IADD3 R4, R0, 0x31, RZ ;  /* 0x0000003100047810 */ /* 0x000fe20007ffe0ff */
[----:B------:R-:W-:Y:S01]  /*afb0*/  FFMA.FTZ R8, R6, UR4, R139 ;  /* 0x0000000406087c23 */ /* 0x000fe2000801008b */
[----:B------:R-:W-:Y:S01]  /*afc0*/  FSEL R231, R13, -INF , !P5 ;  /* 0xff8000000de77808 */ /* 0x000fe20006800000 */
[----:B------:R-:W2:Y:S01]  /*afd0*/  I2F R9, R5 ;  /* 0x0000000500097306 */ /* 0x000ea20000201400 */
[----:B------:R-:W-:Y:S01]  /*afe0*/  FSEL R2, R2, -INF , !P1 ;  /* 0xff80000002027808 */ /* 0x000fe20004800000 */
[----:B---3--:R-:W-:Y:S01]  /*aff0*/  FFMA.FTZ R10, R6, UR4, R141 ;  /* 0x00000004060a7c23 */ /* 0x008fe2000801008d */
[----:B------:R-:W-:Y:S01]  /*b000*/  FSEL R230, R8, -INF , !P0 ;  /* 0xff80000008e67808 */ /* 0x000fe20004000000 */
[----:B------:R-:W-:Y:S01]  /*b010*/  FMUL.FTZ R8, R209, c[0x0][0x2ec] ;  /* 0x0000bb00d1087a20 */ /* 0x000fe20000410000 */
[C---:B------:R-:W-:Y:S01]  /*b020*/  ISETP.GE.AND P1, PT, R5.reuse, R24, PT ;  /* 0x000000180500720c */ /* 0x040fe20003f26270 */
[----:B------:R3:W-:Y:S01]  /*b030*/  STL [R1+0x18], R2 ;  /* 0x0000180201007387 */ /* 0x0007e20000100800 */
[----:B------:R-:W-:Y:S01]  /*b040*/  FSEL R228, R10, -INF , !P6 ;  /* 0xff8000000ae47808 */ /* 0x000fe20007000000 */
[----:B------:R-:W4:Y:S01]  /*b050*/  I2F R7, R4 ;  /* 0x0000000400077306 */ /* 0x000f220000201400 */
[----:B------:R-:W-:-:S02]  /*b060*/  ISETP.GE.AND P6, PT, R5, R25, PT ;  /* 0x000000190500720c */ /* 0x000fc40003fc6270 */
[C---:B------:R-:W-:Y:S02]  /*b070*/  ISETP.GE.AND P0, PT, R5.reuse, R26, PT ;  /* 0x0000001a0500720c */ /* 0x040fe40003f06270 */
[----:B------:R-:W-:Y:S02]  /*b080*/  ISETP.GE.AND P5, PT, R5, R27, PT ;  /* 0x0000001b0500720c */ /* 0x000fe40003fa6270 */
[----:B-1----:R-:W-:Y:S01]  /*b090*/  IADD3 R3, R0, 0x38, RZ ;  /* 0x0000003800037810 */ /* 0x002fe20007ffe0ff */
[----:B--2---:R-:W-:Y:S01]  /*b0a0*/  FFMA.FTZ R5, R9, UR4, R37 ;  /* 0x0000000409057c23 */ /* 0x004fe20008010025 */
[----:B------:R-:W-:Y:S01]  /*b0b0*/  FSEL R56, R11, -INF , !P4 ;  /* 0xff8000000b387808 */ /* 0x000fe20006000000 */
[----:B------:R-:W-:Y:S01]  /*b0c0*/  FMUL.FTZ R11, R226, c[0x0][0x2ec] ;  /* 0x0000bb00e20b7a20 */ /* 0x000fe20000410000 */
[----:B------:R-:W-:Y:S01]  /*b0d0*/  I2F R6, R3 ;  /* 0x0000000300067306 */ /* 0x000fe20000201400 */
[----:B------:R-:W-:Y:S02]  /*b0e0*/  MOV R67, R232 ;  /* 0x000000e800437202 */ /* 0x000fe40000000f00 */
[----:B------:R-:W-:Y:S01]  /*b0f0*/  FSEL R229, R5, -INF , !P1 ;  /* 0xff80000005e57808 */ /* 0x000fe20004800000 */
[----:B------:R-:W-:Y:S01]  /*b100*/  FFMA.FTZ R5, R9, UR4, R14 ;  /* 0x0000000409057c23 */ /* 0x000fe2000801000e */
[CC--:B------:R-:W-:Y:S01]  /*b110*/  ISETP.GE.AND P4, PT, R4.reuse, R24.reuse, PT ;  /* 0x000000180400720c */ /* 0x0c0fe20003f86270 */
[----:B----4-:R-:W-:Y:S01]  /*b120*/  FFMA.FTZ R10, R7, UR4, R38 ;  /* 0x00000004070a7c23 */ /* 0x010fe20008010026 */
[-C--:B------:R-:W-:Y:S01]  /*b130*/  ISETP.GE.AND P1, PT, R4, R25.reuse, PT ;  /* 0x000000190400720c */ /* 0x080fe20003f26270 */
[----:B------:R-:W-:Y:S01]  /*b140*/  MUFU.TANH R11, R11 ;  /* 0x0000000b000b7308 */ /* 0x000fe20000002400 */
[----:B------:R-:W-:Y:S01]  /*b150*/  FSEL R46, R5, -INF , !P5 ;  /* 0xff800000052e7808 */ /* 0x000fe20006800000 */
[----:B------:R-:W-:Y:S01]  /*b160*/  FMUL.FTZ R5, R233, c[0x0][0x2ec] ;  /* 0x0000bb00e9057a20 */ /* 0x000fe20000410000 */
[----:B------:R-:W-:Y:S01]  /*b170*/  FSEL R225, R10, -INF , !P4 ;  /* 0xff8000000ae17808 */ /* 0x000fe20006000000 */
[----:B---3--:R-:W-:Y:S01]  /*b180*/  FFMA.FTZ R2, R9, UR4, R29 ;  /* 0x0000000409027c23 */ /* 0x008fe2000801001d */
[C---:B------:R-:W-:Y:S01]  /*b190*/  ISETP.GE.AND P5, PT, R0.reuse, R24, PT ;  /* 0x000000180000720c */ /* 0x040fe20003fa6270 */
[----:B------:R-:W-:Y:S01]  /*b1a0*/  FMUL.FTZ R14, R211, c[0x0][0x2ec] ;  /* 0x0000bb00d30e7a20 */ /* 0x000fe20000410000 */
[----:B------:R-:W-:Y:S01]  /*b1b0*/  ISETP.GE.AND P4, PT, R0, R25, PT ;  /* 0x000000190000720c */ /* 0x000fe20003f86270 */
[----:B------:R1:W-:Y:S01]  /*b1c0*/  MUFU.TANH R29, R8 ;  /* 0x00000008001d7308 */ /* 0x0003e20000002400 */
[----:B------:R-:W-:Y:S01]  /*b1d0*/  FSEL R232, R2, -INF , !P6 ;  /* 0xff80000002e87808 */ /* 0x000fe20007000000 */
[----:B------:R-:W-:Y:S01]  /*b1e0*/  FMUL.FTZ R10, R67, c[0x0][0x2ec] ;  /* 0x0000bb00430a7a20 */ /* 0x000fe20000410000 */
[----:B------:R-:W-:-:S02]  /*b1f0*/  ISETP.GE.AND P6, PT, R4, R26, PT ;  /* 0x0000001a0400720c */ /* 0x000fc40003fc6270 */
[----:B------:R-:W-:Y:S01]  /*b200*/  IADD3 R2, R0, 0x39, RZ ;  /* 0x0000003900027810 */ /* 0x000fe20007ffe0ff */
[----:B-1----:R-:W-:Y:S02]  /*b210*/  FFMA.FTZ R8, R9, UR4, R32 ;  /* 0x0000000409087c23 */ /* 0x002fe40008010020 */
[----:B------:R-:W-:-:S03]  /*b220*/  FFMA.FTZ R9, R7, UR4, R36 ;  /* 0x0000000407097c23 */ /* 0x000fc60008010024 */
[----:B------:R-:W-:Y:S01]  /*b230*/  FSEL R141, R8, -INF , !P0 ;  /* 0xff800000088d7808 */ /* 0x000fe20004000000 */
[----:B------:R-:W-:Y:S01]  /*b240*/  FMUL.FTZ R8, R210, c[0x0][0x2ec] ;  /* 0x0000bb00d2087a20 */ /* 0x000fe20000410000 */
[----:B------:R-:W-:Y:S02]  /*b250*/  ISETP.GE.AND P0, PT, R4, R27, PT ;  /* 0x0000001b0400720c */ /* 0x000fe40003f06270 */
[----:B------:R-:W-:Y:S01]  /*b260*/  FSEL R226, R9, -INF , !P1 ;  /* 0xff80000009e27808 */ /* 0x000fe20004800000 */
[----:B------:R1:W2:Y:S01]  /*b270*/  MUFU.TANH R13, R8 ;  /* 0x00000008000d7308 */ /* 0x0002a20000002400 */
[----:B------:R-:W-:-:S07]  /*b280*/  ISETP.GE.AND P1, PT, R0, R26, PT ;  /* 0x0000001a0000720c */ /* 0x000fce0003f26270 */
[----:B------:R-:W-:Y:S01]  /*b290*/  I2F R4, R2 ;  /* 0x0000000200047306 */ /* 0x000fe20000201400 */
[----:B-1----:R-:W-:-:S07]  /*b2a0*/  FFMA.FTZ R8, R7, UR4, R35 ;  /* 0x0000000407087c23 */ /* 0x002fce0008010023 */
[----:B------:R-:W-:Y:S01]  /*b2b0*/  MUFU.TANH R9, R14 ;  /* 0x0000000e00097308 */ /* 0x000fe20000002400 */
[----:B------:R-:W-:Y:S01]  /*b2c0*/  FFMA.FTZ R7, R7, UR4, R28 ;  /* 0x0000000407077c23 */ /* 0x000fe2000801001c */
[----:B------:R-:W-:Y:S02]  /*b2d0*/  FSEL R233, R8, -INF , !P6 ;  /* 0xff80000008e97808 */ /* 0x000fe40007000000 */
[----:B------:R-:W-:-:S04]  /*b2e0*/  ISETP.GE.AND P6, PT, R3, R24, PT ;  /* 0x000000180300720c */ /* 0x000fc80003fc6270 */
[----:B------:R1:W3:Y:S01]  /*b2f0*/  MUFU.TANH R8, R5 ;  /* 0x0000000500087308 */ /* 0x0002e20000002400 */
[----:B------:R-:W-:Y:S01]  /*b300*/  FSEL R40, R7, -INF , !P0 ;  /* 0xff80000007287808 */ /* 0x000fe20004000000 */
[----:B--2---:R-:W-:Y:S01]  /*b310*/  FFMA.FTZ R7, R6, UR4, R13 ;  /* 0x0000000406077c23 */ /* 0x004fe2000801000d */
[----:B------:R-:W-:-:S04]  /*b320*/  ISETP.GE.AND P0, PT, R3, R25, PT ;  /* 0x000000190300720c */ /* 0x000fc80003f06270 */
[----:B------:R-:W-:Y:S01]  /*b330*/  FSEL R211, R7, -INF , !P0 ;  /* 0xff80000007d37808 */ /* 0x000fe20004000000 */
[----:B------:R-:W-:Y:S01]  /*b340*/  FMUL.FTZ R7, R227, c[0x0][0x2ec] ;  /* 0x0000bb00e3077a20 */ /* 0x000fe20000410000 */
[----:B------:R-:W-:Y:S01]  /*b350*/  ISETP.GE.AND P0, PT, R0, R27, PT ;  /* 0x0000001b0000720c */ /* 0x000fe20003f06270 */
[----:B------:R-:W-:-:S04]  /*b360*/  FFMA.FTZ R0, R12, UR4, R252 ;  /* 0x000000040c007c23 */ /* 0x000fc800080100fc */
[----:B------:R-:W2:Y:S01]  /*b370*/  MUFU.TANH R7, R7 ;  /* 0x0000000700077308 */ /* 0x000ea20000002400 */
[----:B-1----:R-:W-:Y:S01]  /*b380*/  FFMA.FTZ R5, R6, UR4, R15 ;  /* 0x0000000406057c23 */ /* 0x002fe2000801000f */
[----:B------:R-:W-:Y:S02]  /*b390*/  FSEL R15, R0, -INF , !P1 ;  /* 0xff800000000f7808 */ /* 0x000fe40004800000 */
[----:B------:R-:W-:Y:S02]  /*b3a0*/  ISETP.GE.AND P1, PT, R2, R27, PT ;  /* 0x0000001b0200720c */ /* 0x000fe40003f26270 */
[----:B------:R-:W-:Y:S01]  /*b3b0*/  FSEL R210, R5, -INF , !P6 ;  /* 0xff80000005d27808 */ /* 0x000fe20007000000 */
[C---:B------:R-:W-:Y:S01]  /*b3c0*/  FFMA.FTZ R5, R6.reuse, UR4, R11 ;  /* 0x0000000406057c23 */ /* 0x040fe2000801000b */
[----:B------:R-:W-:Y:S01]  /*b3d0*/  ISETP.GE.AND P6, PT, R3, R26, PT ;  /* 0x0000001a0300720c */ /* 0x000fe20003fc6270 */
[----:B---3--:R-:W-:-:S03]  /*b3e0*/  FFMA.FTZ R6, R6, UR4, R8 ;  /* 0x0000000406067c23 */ /* 0x008fc60008010008 */
[----:B------:R-:W-:Y:S01]  /*b3f0*/  FSEL R227, R5, -INF , !P6 ;  /* 0xff80000005e37808 */ /* 0x000fe20007000000 */
[C---:B------:R-:W-:Y:S01]  /*b400*/  FFMA.FTZ R5, R12.reuse, UR4, R66 ;  /* 0x000000040c057c23 */ /* 0x040fe20008010042 */
[----:B------:R-:W-:Y:S01]  /*b410*/  ISETP.GE.AND P6, PT, R3, R27, PT ;  /* 0x0000001b0300720c */ /* 0x000fe20003fc6270 */
[C---:B------:R-:W-:Y:S02]  /*b420*/  FFMA.FTZ R3, R12.reuse, UR4, R65 ;  /* 0x000000040c037c23 */ /* 0x040fe40008010041 */
[----:B------:R-:W-:Y:S01]  /*b430*/  FFMA.FTZ R12, R12, UR4, R251 ;  /* 0x000000040c0c7c23 */ /* 0x000fe200080100fb */
[----:B------:R-:W-:Y:S01]  /*b440*/  FSEL R41, R6, -INF , !P6 ;  /* 0xff80000006297808 */ /* 0x000fe20007000000 */
[----:B--2---:R-:W-:Y:S01]  /*b450*/  FFMA.FTZ R0, R4, UR4, R7 ;  /* 0x0000000404007c23 */ /* 0x004fe20008010007 */
[----:B------:R-:W1:Y:S01]  /*b460*/  MUFU.TANH R6, R10 ;  /* 0x0000000a00067308 */ /* 0x000e620000002400 */
[----:B------:R-:W-:Y:S02]  /*b470*/  FSEL R13, R5, -INF , !P5 ;  /* 0xff800000050d7808 */ /* 0x000fe40006800000 */
[----:B------:R-:W-:-:S02]  /*b480*/  FSEL R12, R12, -INF , !P0 ;  /* 0xff8000000c0c7808 */ /* 0x000fc40004000000 */
[----:B------:R-:W-:Y:S02]  /*b490*/  PLOP3.LUT P0, PT, PT, PT, UP0, 0x80, 0x0 ;  /* 0x000000000000781c */ /* 0x000fe40003f0f008 */
[----:B------:R-:W-:Y:S01]  /*b4a0*/  FSEL R14, R3, -INF , !P4 ;  /* 0xff800000030e7808 */ /* 0x000fe20006000000 */
[----:B------:R-:W-:Y:S01]  /*b4b0*/  FFMA.FTZ R3, R4, UR4, R29 ;  /* 0x0000000404037c23 */ /* 0x000fe2000801001d */
[C---:B------:R-:W-:Y:S02]  /*b4c0*/  ISETP.GE.AND P6, PT, R2.reuse, R24, PT ;  /* 0x000000180200720c */ /* 0x040fe40003fc6270 */
[C---:B------:R-:W-:Y:S02]  /*b4d0*/  ISETP.GE.AND P5, PT, R2.reuse, R25, PT ;  /* 0x000000190200720c */ /* 0x040fe40003fa6270 */
[----:B------:R-:W-:Y:S01]  /*b4e0*/  ISETP.GE.AND P4, PT, R2, R26, PT ;  /* 0x0000001a0200720c */ /* 0x000fe20003f86270 */
[C---:B------:R-:W-:Y:S01]  /*b4f0*/  FFMA.FTZ R2, R4.reuse, UR4, R9 ;  /* 0x0000000404027c23 */ /* 0x040fe20008010009 */
[----:B------:R-:W-:Y:S01]  /*b500*/  FSEL R35, R3, -INF , !P6 ;  /* 0xff80000003237808 */ /* 0x000fe20007000000 */
[----:B-1----:R-:W-:Y:S01]  /*b510*/  FFMA.FTZ R4, R4, UR4, R6 ;  /* 0x0000000404047c23 */ /* 0x002fe20008010006 */
        /* <DEDUP_REMOVED lines=82> */
.L_x_416:
[----:B------:R-:W-:Y:S05]  /*ba40*/  BSYNC B0 ;  /* 0x0000000000007941 */ /* 0x000fea0003800000 */
.L_x_415:
[----:B------:R-:W0:Y:S02]  /*ba50*/  LDGDEPBAR ;  /* 0x00000000000079af */ /* 0x000e240000000000 */
.L_x_414:
[----:B------:R-:W-:Y:S04]  /*ba60*/  STL [R1+0xa8], R236 ;  /* 0x0000a8ec01007387 */ /* 0x000fe80000100800 */
[----:B------:R-:W-:Y:S04]  /*ba70*/  STL [R1+0xa4], R27 ;  /* 0x0000a41b01007387 */ /* 0x000fe80000100800 */
[----:B------:R-:W-:Y:S04]  /*ba80*/  STL [R1+0xa0], R26 ;  /* 0x0000a01a01007387 */ /* 0x000fe80000100800 */
[----:B------:R2:W-:Y:S04]  /*ba90*/  STL [R1+0x9c], R25 ;  /* 0x00009c1901007387 */ /* 0x0005e80000100800 */
[----:B--2---:R-:W2:Y:S01]  /*baa0*/  LDL.LU R25, [R1+0x18] ;  /* 0x0000180001197983 */ /* 0x004ea20000300800 */
[----:B------:R-:W-:-:S03]  /*bab0*/  FMNMX.FTZ R0, R137, R13, !PT ;  /* 0x0000000d89007209 */ /* 0x000fc60007810000 */
[----:B------:R-:W-:Y:S01]  /*bac0*/  STL [R1+0x98], R24 ;  /* 0x0000981801007387 */ /* 0x000fe20000100800 */
        /* <DEDUP_REMOVED lines=53> */
[----:B------:R-:W-:Y:S01]  /*be20*/  FMNMX.FTZ R4, R231, R4, !PT ;  /* 0x00000004e7047209 */ /* 0x000fe20007810000 */
[----:B------:R-:W3:Y:S01]  /*be30*/  SHFL.BFLY PT, R5, R2, 0x2, 0x1f ;  /* 0x0c401f0002057f89 */ /* 0x000ee200000e0000 */
[----:B------:R-:W-:Y:S02]  /*be40*/  FMNMX.FTZ R3, R133, R3, !PT ;  /* 0x0000000385037209 */ /* 0x000fe40007810000 */
[----:B------:R-:W-:-:S02]  /*be50*/  FMNMX.FTZ R4, R141, R4, !PT ;  /* 0x000000048d047209 */ /* 0x000fc40007810000 */
[----:B------:R-:W-:Y:S02]  /*be60*/  FMNMX.FTZ R3, R58, R3, !PT ;  /* 0x000000033a037209 */ /* 0x000fe40007810000 */
[----:B------:R-:W-:-:S04]  /*be70*/  FMNMX.FTZ R4, R233, R4, !PT ;  /* 0x00000004e9047209 */ /* 0x000fc80007810000 */
[----:B------:R-:W-:-:S04]  /*be80*/  FMNMX.FTZ R4, R227, R4, !PT ;  /* 0x00000004e3047209 */ /* 0x000fc80007810000 */
[----:B------:R-:W-:Y:S02]  /*be90*/  FMNMX.FTZ R4, R209, R4, !PT ;  /* 0x00000004d1047209 */ /* 0x000fe40007810000 */
[----:B-1----:R-:W-:-:S03]  /*bea0*/  FMNMX.FTZ R38, R0, R6, !PT ;  /* 0x0000000600267209 */ /* 0x002fc60007810000 */
[----:B------:R-:W1:Y:S01]  /*beb0*/  SHFL.BFLY PT, R8, R4, 0x2, 0x1f ;  /* 0x0c401f0004087f89 */ /* 0x000e6200000e0000 */
[----:B------:R-:W-:-:S03]  /*bec0*/  FSETP.NEU.FTZ.AND P6, PT, R38, -INF , PT ;  /* 0xff8000002600780b */ /* 0x000fc60003fdd000 */
[----:B------:R-:W-:Y:S01]  /*bed0*/  STL [R1+0x34], R38 ;  /* 0x0000342601007387 */ /* 0x000fe20000100800 */
[----:B---3--:R-:W-:-:S05]  /*bee0*/  FMNMX.FTZ R2, R2, R5, !PT ;  /* 0x0000000502027209 */ /* 0x008fca0007810000 */
[----:B------:R-:W3:Y:S01]  /*bef0*/  SHFL.BFLY PT, R7, R2, 0x1, 0x1f ;  /* 0x0c201f0002077f89 */ /* 0x000ee200000e0000 */
[----:B-1----:R-:W-:-:S05]  /*bf00*/  FMNMX.FTZ R4, R4, R8, !PT ;  /* 0x0000000804047209 */ /* 0x002fca0007810000 */
[----:B------:R-:W1:Y:S01]  /*bf10*/  SHFL.BFLY PT, R8, R4, 0x1, 0x1f ;  /* 0x0c201f0004087f89 */ /* 0x000e6200000e0000 */
[----:B---3--:R-:W-:-:S04]  /*bf20*/  FMNMX.FTZ R57, R2, R7, !PT ;  /* 0x0000000702397209 */ /* 0x008fc80007810000 */
[C---:B------:R-:W-:Y:S01]  /*bf30*/  FSETP.NEU.FTZ.AND P5, PT, R57.reuse, -INF , PT ;  /* 0xff8000003900780b */ /* 0x040fe20003fbd000 */
[----:B------:R-:W-:Y:S01]  /*bf40*/  FMUL.FTZ R28, R57, c[0x0][0x23c] ;  /* 0x00008f00391c7a20 */ /* 0x000fe20000410000 */
[----:B------:R-:W-:Y:S04]  /*bf50*/  STL [R1+0x30], R57 ;  /* 0x0000303901007387 */ /* 0x000fe80000100800 */
[----:B------:R-:W-:Y:S02]  /*bf60*/  FSEL R28, R28, RZ, P5 ;  /* 0x000000ff1c1c7208 */ /* 0x000fe40002800000 */
[----:B-1----:R-:W-:-:S04]  /*bf70*/  FMNMX.FTZ R252, R4, R8, !PT ;  /* 0x0000000804fc7209 */ /* 0x002fc80007810000 */
[C---:B------:R-:W-:Y:S01]  /*bf80*/  FSETP.NEU.FTZ.AND P4, PT, R252.reuse, -INF , PT ;  /* 0xff800000fc00780b */ /* 0x040fe20003f9d000 */
[----:B------:R-:W-:-:S05]  /*bf90*/  FMUL.FTZ R29, R252, c[0x0][0x23c] ;  /* 0x00008f00fc1d7a20 */ /* 0x000fca0000410000 */
[----:B------:R-:W-:Y:S02]  /*bfa0*/  FSEL R29, R29, RZ, P4 ;  /* 0x000000ff1d1d7208 */ /* 0x000fe40002000000 */
[----:B--2---:R-:W-:-:S04]  /*bfb0*/  FMNMX.FTZ R3, R25, R3, !PT ;  /* 0x0000000319037209 */ /* 0x004fc80007810000 */
[----:B------:R-:W-:-:S04]  /*bfc0*/  FMNMX.FTZ R3, R56, R3, !PT ;  /* 0x0000000338037209 */ /* 0x000fc80007810000 */
        /* <DEDUP_REMOVED lines=14> */
[----:B---3--:R-:W-:-:S06]  /*c0b0*/  FFMA.FTZ R2, R16, c[0x0][0x23c], -R3 ;  /* 0x00008f0010027a23 */ /* 0x008fcc0000010803 */
[----:B------:R1:W3:Y:S01]  /*c0c0*/  MUFU.EX2 R132, R2 ;  /* 0x0000000200847308 */ /* 0x0002e20000000800 */
[----:B--2---:R-:W2:Y:S01]  /*c0d0*/  SHFL.BFLY PT, R5, R0, 0x1, 0x1f ;  /* 0x0c201f0000057f89 */ /* 0x004ea200000e0000 */
[----:B----4-:R-:W-:Y:S01]  /*c0e0*/  F2FP.PACK_AB R8, R37, R236 ;  /* 0x000000ec2508723e */ /* 0x010fe200000000ff */
[----:B-1----:R-:W-:Y:S01]  /*c0f0*/  FFMA.FTZ R2, R14, c[0x0][0x23c], -R28 ;  /* 0x00008f000e027a23 */ /* 0x002fe2000001081c */
[----:B---3--:R-:W-:-:S04]  /*c100*/  F2FP.PACK_AB R10, R132, R42 ;  /* 0x0000002a840a723e */ /* 0x008fc800000000ff */
[----:B------:R1:W-:Y:S01]  /*c110*/  MUFU.EX2 R27, R2 ;  /* 0x00000002001b7308 */ /* 0x0003e20000000800 */
[----:B--2---:R-:W-:Y:S01]  /*c120*/  FMNMX.FTZ R251, R0, R5, !PT ;  /* 0x0000000500fb7209 */ /* 0x004fe20007810000 */
[----:B------:R-:W-:-:S03]  /*c130*/  FFMA.FTZ R0, R22, c[0x0][0x23c], -R29 ;  /* 0x00008f0016007a23 */ /* 0x000fc6000001081d */
[C---:B------:R-:W-:Y:S01]  /*c140*/  FSETP.NEU.FTZ.AND P1, PT, R251.reuse, -INF , PT ;  /* 0xff800000fb00780b */ /* 0x040fe20003f3d000 */
[----:B------:R-:W-:Y:S02]  /*c150*/  FMUL.FTZ R32, R251, c[0x0][0x23c] ;  /* 0x00008f00fb207a20 */ /* 0x000fe40000410000 */
[----:B------:R2:W-:Y:S01]  /*c160*/  MUFU.EX2 R140, R0 ;  /* 0x00000000008c7308 */ /* 0x0005e20000000800 */
[----:B-1----:R-:W-:Y:S01]  /*c170*/  FFMA.FTZ R2, R23, c[0x0][0x23c], -R28 ;  /* 0x00008f0017027a23 */ /* 0x002fe2000001081c */
[----:B------:R-:W-:Y:S02]  /*c180*/  MOV R23, R138 ;  /* 0x0000008a00177202 */ /* 0x000fe40000000f00 */
[----:B------:R-:W-:-:S04]  /*c190*/  FSEL R32, R32, RZ, P1 ;  /* 0x000000ff20207208 */ /* 0x000fc80000800000 */
[----:B------:R1:W-:Y:S01]  /*c1a0*/  MUFU.EX2 R36, R2 ;  /* 0x0000000200247308 */ /* 0x0003e20000000800 */
[----:B--2---:R-:W-:-:S07]  /*c1b0*/  FFMA.FTZ R0, R21, c[0x0][0x23c], -R29 ;  /* 0x00008f0015007a23 */ /* 0x004fce000001081d */
[----:B------:R2:W3:Y:S01]  /*c1c0*/  MUFU.EX2 R45, R0 ;  /* 0x00000000002d7308 */ /* 0x0004e20000000800 */
[----:B-1----:R-:W-:-:S07]  /*c1d0*/  FFMA.FTZ R2, R20, c[0x0][0x23c], -R28 ;  /* 0x00008f0014027a23 */ /* 0x002fce000001081c */
[----:B------:R1:W-:Y:S01]  /*c1e0*/  MUFU.EX2 R47, R2 ;  /* 0x00000002002f7308 */ /* 0x0003e20000000800 */
[----:B--2---:R-:W-:Y:S01]  /*c1f0*/  FFMA.FTZ R0, R12, c[0x0][0x23c], -R32 ;  /* 0x00008f000c007a23 */ /* 0x004fe20000010820 */
[----:B---3--:R-:W-:-:S06]  /*c200*/  F2FP.PACK_AB R6, R45, R140 ;  /* 0x0000008c2d06723e */ /* 0x008fcc00000000ff */
[----:B------:R2:W-:Y:S01]  /*c210*/  MUFU.EX2 R24, R0 ;  /* 0x0000000000187308 */ /* 0x0005e20000000800 */
[----:B-1----:R-:W-:Y:S02]  /*c220*/  FFMA.FTZ R2, R18, c[0x0][0x23c], -R28 ;  /* 0x00008f0012027a23 */ /* 0x002fe4000001081c */
[----:B------:R-:W-:Y:S05]  /*c230*/  LDSM.16.MT88.4 R16, [R238+0xc000] ;  /* 0x00c00000ee10783b */ /* 0x000fea0000004200 */
[----:B------:R1:W3:Y:S01]  /*c240*/  MUFU.EX2 R44, R2 ;  /* 0x00000002002c7308 */ /* 0x0002e20000000800 */
[----:B--2---:R-:W-:-:S07]  /*c250*/  FFMA.FTZ R0, R33, c[0x0][0x23c], -R32 ;  /* 0x00008f0021007a23 */ /* 0x004fce0000010820 */
[----:B------:R2:W-:Y:S01]  /*c260*/  MUFU.EX2 R5, R0 ;  /* 0x0000000000057308 */ /* 0x0005e20000000800 */
[----:B-1----:R-:W-:Y:S01]  /*c270*/  FFMA.FTZ R2, R15, c[0x0][0x23c], -R29 ;  /* 0x00008f000f027a23 */ /* 0x002fe2000001081d */
[----:B---3--:R-:W-:Y:S01]  /*c280*/  F2FP.PACK_AB R11, R44, R47 ;  /* 0x0000002f2c0b723e */ /* 0x008fe200000000ff */
[----:B------:R-:W1:Y:S05]  /*c290*/  LDSM.16.MT88.4 R12, [R237+0xc000] ;  /* 0x00c00000ed0c783b */ /* 0x000e6a0000004200 */
[----:B------:R3:W-:Y:S01]  /*c2a0*/  MUFU.EX2 R26, R2 ;  /* 0x00000002001a7308 */ /* 0x0007e20000000800 */
[----:B--2---:R-:W-:-:S07]  /*c2b0*/  FFMA.FTZ R0, R30, c[0x0][0x23c], -R32 ;  /* 0x00008f001e007a23 */ /* 0x004fce0000010820 */
[----:B------:R2:W-:Y:S01]  /*c2c0*/  MUFU.EX2 R20, R0 ;  /* 0x0000000000147308 */ /* 0x0005e20000000800 */
[----:B---3--:R-:W-:-:S07]  /*c2d0*/  FFMA.FTZ R2, R31, c[0x0][0x23c], -R29 ;  /* 0x00008f001f027a23 */ /* 0x008fce000001081d */
[----:B------:R3:W4:Y:S01]  /*c2e0*/  MUFU.EX2 R9, R2 ;  /* 0x0000000200097308 */ /* 0x0007220000000800 */
[----:B--2---:R-:W-:-:S05]  /*c2f0*/  FSEL R0, R57, RZ, P5 ;  /* 0x000000ff39007208 */ /* 0x004fca0002800000 */
[----:B------:R-:W-:Y:S01]  /*c300*/  FADD.FTZ R4, R136, -R0 ;  /* 0x8000000088047221 */ /* 0x000fe20000010000 */
[----:B------:R-:W-:Y:S02]  /*c310*/  FSEL R0, R252, RZ, P4 ;  /* 0x000000fffc007208 */ /* 0x000fe40002000000 */
[----:B---3--:R-:W-:Y:S01]  /*c320*/  FSEL R2, R38, RZ, P6 ;  /* 0x000000ff26027208 */ /* 0x008fe20003000000 */
[----:B------:R-:W-:Y:S01]  /*c330*/  FMUL.FTZ R30, R4, c[0x0][0x23c] ;  /* 0x00008f00041e7a20 */ /* 0x000fe20000410000 */
[----:B----4-:R-:W-:Y:S01]  /*c340*/  MOV R33, R9 ;  /* 0x0000000900217202 */ /* 0x010fe20000000f00 */
[----:B------:R-:W-:Y:S01]  /*c350*/  FADD.FTZ R4, R135, -R0 ;  /* 0x8000000087047221 */ /* 0x000fe20000010000 */
[----:B------:R-:W-:Y:S01]  /*c360*/  FSEL R0, R251, RZ, P1 ;  /* 0x000000fffb007208 */ /* 0x000fe20000800000 */
[----:B------:R-:W-:Y:S01]  /*c370*/  FADD.FTZ R2, R137, -R2 ;  /* 0x8000000289027221 */ /* 0x000fe20000010000 */
[----:B------:R-:W-:Y:S01]  /*c380*/  F2FP.PACK_AB R9, R36, R27 ;  /* 0x0000001b2409723e */ /* 0x000fe200000000ff */
[----:B------:R-:W-:Y:S01]  /*c390*/  FMUL.FTZ R4, R4, c[0x0][0x23c] ;  /* 0x00008f0004047a20 */ /* 0x000fe20000410000 */
[----:B------:R-:W2:Y:S01]  /*c3a0*/  MUFU.EX2 R30, R30 ;  /* 0x0000001e001e7308 */ /* 0x000ea20000000800 */
[----:B------:R-:W-:-:S02]  /*c3b0*/  FADD.FTZ R0, R134, -R0 ;  /* 0x8000000086007221 */ /* 0x000fc40000010000 */
[----:B------:R-:W-:Y:S02]  /*c3c0*/  FMUL.FTZ R2, R2, c[0x0][0x23c] ;  /* 0x00008f0002027a20 */ /* 0x000fe40000410000 */
[----:B------:R-:W-:-:S03]  /*c3d0*/  FMUL.FTZ R0, R0, c[0x0][0x23c] ;  /* 0x00008f0000007a20 */ /* 0x000fc60000410000 */
[----:B------:R-:W3:Y:S08]  /*c3e0*/  MUFU.EX2 R31, R4 ;  /* 0x00000004001f7308 */ /* 0x000ef00000000800 */
[----:B------:R4:W1:Y:S01]  /*c3f0*/  MUFU.EX2 R48, R0 ;  /* 0x0000000000307308 */ /* 0x0008620000000800 */
[-C--:B--2---:R-:W-:Y:S02]  /*c400*/  FMUL.FTZ R150, R150, R30.reuse ;  /* 0x0000001e96967220 */ /* 0x084fe40000410000 */
[----:B------:R-:W-:-:S02]  /*c410*/  FMUL.FTZ R151, R151, R30 ;  /* 0x0000001e97977220 */ /* 0x000fc40000410000 */
[-C--:B------:R-:W-:Y:S02]  /*c420*/  FMUL.FTZ R158, R158, R30.reuse ;  /* 0x0000001e9e9e7220 */ /* 0x080fe40000410000 */
[----:B------:R-:W-:Y:S01]  /*c430*/  FMUL.FTZ R159, R159, R30 ;  /* 0x0000001e9f9f7220 */ /* 0x000fe20000410000 */
[----:B------:R-:W2:Y:S01]  /*c440*/  MUFU.EX2 R2, R2 ;  /* 0x0000000200027308 */ /* 0x000ea20000000800 */
[-C--:B---3--:R-:W-:Y:S01]  /*c450*/  FMUL.FTZ R144, R144, R31.reuse ;  /* 0x0000001f90907220 */ /* 0x088fe20000410000 */
[----:B------:R-:W-:Y:S01]  /*c460*/  F2FP.PACK_AB R4, R33, R26 ;  /* 0x0000001a2104723e */ /* 0x000fe200000000ff */
[-C--:B------:R-:W-:Y:S02]  /*c470*/  FMUL.FTZ R145, R145, R31.reuse ;  /* 0x0000001f91917220 */ /* 0x080fe40000410000 */
[-C--:B------:R-:W-:Y:S02]  /*c480*/  FMUL.FTZ R152, R152, R31.reuse ;  /* 0x0000001f98987220 */ /* 0x080fe40000410000 */
[----:B------:R-:W-:-:S02]  /*c490*/  FMUL.FTZ R153, R153, R31 ;  /* 0x0000001f99997220 */ /* 0x000fc40000410000 */
[----:B----4-:R-:W-:Y:S01]  /*c4a0*/  FFMA.FTZ R0, R34, c[0x0][0x23c], -R32 ;  /* 0x00008f0022007a23 */ /* 0x010fe20000010820 */
[----:B------:R-:W-:Y:S01]  /*c4b0*/  MOV R34, R5 ;  /* 0x0000000500227202 */ /* 0x000fe20000000f00 */
[-C--:B-1----:R-:W-:Y:S02]  /*c4c0*/  FMUL.FTZ R146, R146, R48.reuse ;  /* 0x0000003092927220 */ /* 0x082fe40000410000 */
[----:B------:R-:W-:Y:S01]  /*c4d0*/  FMUL.FTZ R147, R147, R48 ;  /* 0x0000003093937220 */ /* 0x000fe20000410000 */
[----:B------:R-:W-:Y:S01]  /*c4e0*/  F2FP.PACK_AB R5, R34, R24 ;  /* 0x000000182205723e */ /* 0x000fe200000000ff */
[----:B------:R-:W1:Y:S01]  /*c4f0*/  MUFU.EX2 R0, R0 ;  /* 0x0000000000007308 */ /* 0x000e620000000800 */
[-C--:B--2---:R-:W-:Y:S02]  /*c500*/  FMUL.FTZ R148, R148, R2.reuse ;  /* 0x0000000294947220 */ /* 0x084fe40000410000 */
[----:B------:R-:W-:Y:S02]  /*c510*/  FMUL.FTZ R149, R149, R2 ;  /* 0x0000000295957220 */ /* 0x000fe40000410000 */
[----:B------:R-:W-:-:S02]  /*c520*/  FMUL.FTZ R154, R154, R48 ;  /* 0x000000309a9a7220 */ /* 0x000fc40000410000 */
[----:B------:R-:W-:Y:S02]  /*c530*/  FMUL.FTZ R155, R155, R48 ;  /* 0x000000309b9b7220 */ /* 0x000fe40000410000 */
[-C--:B------:R-:W-:Y:S01]  /*c540*/  FMUL.FTZ R156, R156, R2.reuse ;  /* 0x000000029c9c7220 */ /* 0x080fe20000410000 */
[C---:B------:R-:W-:Y:S01]  /*c550*/  HMMA.16816.F32 R148, R8.reuse, R12, R148 ;  /* 0x0000000c0894723c */ /* 0x040fe20000001894 */
[-C--:B------:R-:W-:Y:S02]  /*c560*/  FMUL.FTZ R157, R157, R2.reuse ;  /* 0x000000029d9d7220 */ /* 0x080fe40000410000 */
[-C--:B------:R-:W-:Y:S02]  /*c570*/  FMUL.FTZ R172, R172, R2.reuse ;  /* 0x00000002acac7220 */ /* 0x080fe40000410000 */
[----:B------:R-:W-:Y:S01]  /*c580*/  FMUL.FTZ R173, R173, R2 ;  /* 0x00000002adad7220 */ /* 0x000fe20000410000 */
[----:B-1----:R-:W-:Y:S01]  /*c590*/  F2FP.PACK_AB R7, R0, R20 ;  /* 0x000000140007723e */ /* 0x002fe200000000ff */
[-C--:B------:R-:W-:Y:S01]  /*c5a0*/  FMUL.FTZ R174, R174, R30.reuse ;  /* 0x0000001eaeae7220 */ /* 0x080fe20000410000 */
[----:B------:R-:W-:Y:S01]  /*c5b0*/  HMMA.16816.F32 R52, R8, R14, R156 ;  /* 0x0000000e0834723c */ /* 0x000fe2000000189c */
[----:B------:R-:W-:-:S02]  /*c5c0*/  FMUL.FTZ R175, R175, R30 ;  /* 0x0000001eafaf7220 */ /* 0x000fc40000410000 */
[-C--:B------:R-:W-:Y:S02]  /*c5d0*/  FMUL.FTZ R176, R176, R2.reuse ;  /* 0x00000002b0b07220 */ /* 0x080fe40000410000 */
[----:B------:R-:W-:Y:S02]  /*c5e0*/  FMUL.FTZ R177, R177, R2 ;  /* 0x00000002b1b17220 */ /* 0x000fe40000410000 */
[-C--:B------:R-:W-:Y:S01]  /*c5f0*/  FMUL.FTZ R178, R178, R30.reuse ;  /* 0x0000001eb2b27220 */ /* 0x080fe20000410000 */
[C---:B------:R-:W-:Y:S01]  /*c600*/  HMMA.16816.F32 R144, R4.reuse, R12, R144 ;  /* 0x0000000c0490723c */ /* 0x040fe20000001890 */
[----:B------:R-:W-:Y:S01]  /*c610*/  FMUL.FTZ R179, R179, R30 ;  /* 0x0000001eb3b37220 */ /* 0x000fe20000410000 */
[----:B------:R-:W-:Y:S01]  /*c620*/  MOV R158, R58 ;  /* 0x0000003a009e7202 */ /* 0x000fe20000000f00 */
[----:B------:R-:W-:Y:S01]  /*c630*/  FMUL.FTZ R180, R180, R31 ;  /* 0x0000001fb4b47220 */ /* 0x000fe20000410000 */
[----:B------:R-:W-:Y:S01]  /*c640*/  MOV R157, R57 ;  /* 0x00000039009d7202 */ /* 0x000fe20000000f00 */
[-C--:B------:R-:W-:Y:S01]  /*c650*/  FMUL.FTZ R181, R181, R31.reuse ;  /* 0x0000001fb5b57220 */ /* 0x080fe20000410000 */
[----:B------:R-:W-:Y:S01]  /*c660*/  MOV R156, R38 ;  /* 0x00000026009c7202 */ /* 0x000fe20000000f00 */
[-C--:B------:R-:W-:Y:S01]  /*c670*/  FMUL.FTZ R182, R182, R48.reuse ;  /* 0x00000030b6b67220 */ /* 0x080fe20000410000 */
[----:B------:R-:W-:Y:S01]  /*c680*/  HMMA.16816.F32 R152, R4, R14, R152 ;  /* 0x0000000e0498723c */ /* 0x000fe20000001898 */
[----:B------:R-:W1:Y:S01]  /*c690*/  LDSM.16.MT88.4 R12, [R240+0xc000] ;  /* 0x00c00000f00c783b */ /* 0x000e620000004200 */
[----:B------:R-:W-:Y:S01]  /*c6a0*/  FMUL.FTZ R183, R183, R48 ;  /* 0x00000030b7b77220 */ /* 0x000fe20000410000 */
[----:B------:R-:W-:Y:S01]  /*c6b0*/  MOV R159, R64 ;  /* 0x00000040009f7202 */ /* 0x000fe20000000f00 */
[----:B------:R-:W-:-:S02]  /*c6c0*/  FMUL.FTZ R184, R184, R31 ;  /* 0x0000001fb8b87220 */ /* 0x000fc40000410000 */
[-C--:B------:R-:W-:Y:S02]  /*c6d0*/  FMUL.FTZ R185, R185, R31.reuse ;  /* 0x0000001fb9b97220 */ /* 0x080fe40000410000 */
[-C--:B------:R-:W-:Y:S01]  /*c6e0*/  FMUL.FTZ R186, R186, R48.reuse ;  /* 0x00000030baba7220 */ /* 0x080fe20000410000 */
[----:B------:R-:W-:Y:S01]  /*c6f0*/  HMMA.16816.F32 R60, R8, R18, R172 ;  /* 0x00000012083c723c */ /* 0x000fe200000018ac */
[----:B------:R-:W-:Y:S02]  /*c700*/  FMUL.FTZ R187, R187, R48 ;  /* 0x00000030bbbb7220 */ /* 0x000fe40000410000 */
[-C--:B------:R-:W-:Y:S02]  /*c710*/  FMUL.FTZ R188, R188, R2.reuse ;  /* 0x00000002bcbc7220 */ /* 0x080fe40000410000 */
[----:B------:R-:W-:Y:S02]  /*c720*/  FMUL.FTZ R189, R189, R2 ;  /* 0x00000002bdbd7220 */ /* 0x000fe40000410000 */
[----:B------:R-:W-:Y:S01]  /*c730*/  FMUL.FTZ R190, R190, R30 ;  /* 0x0000001ebebe7220 */ /* 0x000fe20000410000 */
[----:B------:R-:W-:Y:S01]  /*c740*/  MOV R174, R56 ;  /* 0x0000003800ae7202 */ /* 0x000fe20000000f00 */
[----:B------:R-:W-:Y:S01]  /*c750*/  FMUL.FTZ R191, R191, R30 ;  /* 0x0000001ebfbf7220 */ /* 0x000fe20000410000 */
[----:B------:R-:W-:Y:S01]  /*c760*/  MOV R172, R40 ;  /* 0x0000002800ac7202 */ /* 0x000fe20000000f00 */
[----:B------:R-:W-:-:S02]  /*c770*/  FMUL.FTZ R168, R168, R31 ;  /* 0x0000001fa8a87220 */ /* 0x000fc40000410000 */
[----:B------:R-:W-:Y:S02]  /*c780*/  FMUL.FTZ R169, R169, R31 ;  /* 0x0000001fa9a97220 */ /* 0x000fe40000410000 */
[-C--:B------:R-:W-:Y:S02]  /*c790*/  FMUL.FTZ R170, R170, R48.reuse ;  /* 0x00000030aaaa7220 */ /* 0x080fe40000410000 */
[----:B------:R-:W-:Y:S02]  /*c7a0*/  FMUL.FTZ R171, R171, R48 ;  /* 0x00000030abab7220 */ /* 0x000fe40000410000 */
[-C--:B------:R-:W-:Y:S02]  /*c7b0*/  FMUL.FTZ R68, R68, R2.reuse ;  /* 0x0000000244447220 */ /* 0x080fe40000410000 */
[----:B------:R-:W-:Y:S02]  /*c7c0*/  FMUL.FTZ R69, R69, R2 ;  /* 0x0000000245457220 */ /* 0x000fe40000410000 */
[-C--:B------:R-:W-:Y:S01]  /*c7d0*/  FMUL.FTZ R70, R70, R30.reuse ;  /* 0x0000001e46467220 */ /* 0x080fe20000410000 */
[----:B------:R-:W-:Y:S01]  /*c7e0*/  HMMA.16816.F32 R64, R4, R18, R168 ;  /* 0x000000120440723c */ /* 0x000fe200000018a8 */
[----:B------:R-:W-:-:S02]  /*c7f0*/  FMUL.FTZ R71, R71, R30 ;  /* 0x0000001e47477220 */ /* 0x000fc40000410000 */
[-C--:B------:R-:W-:Y:S02]  /*c800*/  FMUL.FTZ R72, R72, R31.reuse ;  /* 0x0000001f48487220 */ /* 0x080fe40000410000 */
[----:B------:R-:W-:Y:S02]  /*c810*/  FMUL.FTZ R73, R73, R31 ;  /* 0x0000001f49497220 */ /* 0x000fe40000410000 */
[----:B------:R-:W-:Y:S01]  /*c820*/  MOV R169, R0 ;  /* 0x0000000000a97202 */ /* 0x000fe20000000f00 */
[----:B-1----:R-:W-:Y:S01]  /*c830*/  HMMA.16816.F32 R56, R8, R12, R176 ;  /* 0x0000000c0838723c */ /* 0x002fe200000018b0 */
[----:B------:R-:W-:Y:S01]  /*c840*/  FFMA.FTZ R0, R221, c[0x0][0x23c], -R3 ;  /* 0x00008f00dd007a23 */ /* 0x000fe20000010803 */
[----:B------:R-:W-:Y:S01]  /*c850*/  MOV R171, R44 ;  /* 0x0000002c00ab7202 */ /* 0x000fe20000000f00 */
[-C--:B------:R-:W-:Y:S02]  /*c860*/  FMUL.FTZ R74, R74, R48.reuse ;  /* 0x000000304a4a7220 */ /* 0x080fe40000410000 */
[----:B------:R1:W-:Y:S01]  /*c870*/  MUFU.EX2 R168, R0 ;  /* 0x0000000000a87308 */ /* 0x0003e20000000800 */
[----:B------:R-:W-:Y:S01]  /*c880*/  FMUL.FTZ R75, R75, R48 ;  /* 0x000000304b4b7220 */ /* 0x000fe20000410000 */
[----:B------:R-:W-:Y:S01]  /*c890*/  MOV R177, R39 ;  /* 0x0000002700b17202 */ /* 0x000fe20000000f00 */
[----:B------:R-:W-:Y:S01]  /*c8a0*/  HMMA.16816.F32 R184, R4, R14, R184 ;  /* 0x0000000e04b8723c */ /* 0x000fe200000018b8 */
[----:B------:R-:W-:Y:S01]  /*c8b0*/  MOV R179, R37 ;  /* 0x0000002500b37202 */ /* 0x000fe20000000f00 */
[----:B------:R-:W-:Y:S01]  /*c8c0*/  FMUL.FTZ R80, R80, R2 ;  /* 0x0000000250507220 */ /* 0x000fe20000410000 */
[----:B------:R-:W-:Y:S01]  /*c8d0*/  MOV R178, R36 ;  /* 0x0000002400b27202 */ /* 0x000fe20000000f00 */
[----:B------:R-:W-:Y:S01]  /*c8e0*/  FMUL.FTZ R81, R81, R2 ;  /* 0x0000000251517220 */ /* 0x000fe20000410000 */
[----:B------:R-:W-:Y:S01]  /*c8f0*/  MOV R176, R41 ;  /* 0x0000002900b07202 */ /* 0x000fe20000000f00 */
[----:B------:R-:W-:-:S02]  /*c900*/  FMUL.FTZ R82, R82, R30 ;  /* 0x0000001e52527220 */ /* 0x000fc40000410000 */
[----:B------:R-:W-:Y:S01]  /*c910*/  HMMA.16816.F32 R36, R4, R12, R180 ;  /* 0x0000000c0424723c */ /* 0x000fe200000018b4 */
[----:B------:R-:W-:Y:S02]  /*c920*/  FMUL.FTZ R83, R83, R30 ;  /* 0x0000001e53537220 */ /* 0x000fe40000410000 */
[-C--:B------:R-:W-:Y:S02]  /*c930*/  FMUL.FTZ R76, R76, R31.reuse ;  /* 0x0000001f4c4c7220 */ /* 0x080fe40000410000 */
[----:B-1----:R-:W-:Y:S02]  /*c940*/  FFMA.FTZ R0, R217, c[0x0][0x23c], -R3 ;  /* 0x00008f00d9007a23 */ /* 0x002fe40000010803 */
[----:B------:R-:W-:Y:S01]  /*c950*/  MOV R182, R132 ;  /* 0x0000008400b67202 */ /* 0x000fe20000000f00 */
[----:B------:R-:W-:Y:S01]  /*c960*/  HMMA.16816.F32 R188, R8, R14, R188 ;  /* 0x0000000e08bc723c */ /* 0x000fe200000018bc */
[----:B------:R-:W1:Y:S01]  /*c970*/  LDSM.16.MT88.4 R12, [R237+0xe000] ;  /* 0x00e00000ed0c783b */ /* 0x000e620000004200 */
[----:B------:R2:W-:Y:S01]  /*c980*/  MUFU.EX2 R173, R0 ;  /* 0x0000000000ad7308 */ /* 0x0005e20000000800 */
[----:B------:R-:W-:Y:S01]  /*c990*/  MOV R183, R42 ;  /* 0x0000002a00b77202 */ /* 0x000fe20000000f00 */
[----:B------:R-:W-:Y:S01]  /*c9a0*/  FMUL.FTZ R77, R77, R31 ;  /* 0x0000001f4d4d7220 */ /* 0x000fe20000410000 */
[----:B------:R-:W-:Y:S01]  /*c9b0*/  MOV R180, R47 ;  /* 0x0000002f00b47202 */ /* 0x000fe20000000f00 */
[----:B------:R-:W-:Y:S01]  /*c9c0*/  FMUL.FTZ R78, R78, R48 ;  /* 0x000000304e4e7220 */ /* 0x000fe20000410000 */
[----:B------:R-:W-:Y:S01]  /*c9d0*/  MOV R181, R46 ;  /* 0x0000002e00b57202 */ /* 0x000fe20000000f00 */
[----:B------:R-:W-:-:S02]  /*c9e0*/  FMUL.FTZ R79, R79, R48 ;  /* 0x000000304f4f7220 */ /* 0x000fc40000410000 */
[----:B------:R-:W-:Y:S02]  /*c9f0*/  IMAD.MOV.U32 R170, RZ, RZ, R45 ;  /* 0x000000ffffaa7224 */ /* 0x000fe400078e002d */
[-C--:B------:R-:W-:Y:S02]  /*ca00*/  FMUL.FTZ R160, R160, R2.reuse ;  /* 0x00000002a0a07220 */ /* 0x080fe40000410000 */
[----:B------:R-:W-:Y:S02]  /*ca10*/  FMUL.FTZ R161, R161, R2 ;  /* 0x00000002a1a17220 */ /* 0x000fe40000410000 */
[-C--:B------:R-:W-:Y:S02]  /*ca20*/  FMUL.FTZ R162, R162, R30.reuse ;  /* 0x0000001ea2a27220 */ /* 0x080fe40000410000 */
[----:B--2---:R-:W-:Y:S02]  /*ca30*/  FFMA.FTZ R0, R212, c[0x0][0x23c], -R3 ;  /* 0x00008f00d4007a23 */ /* 0x004fe40000010803 */
        /* <DEDUP_REMOVED lines=9> */
[----:B------:R-:W-:Y:S01]  /*cad0*/  HMMA.16816.F32 R164, R4, R16, R164 ;  /* 0x0000001004a4723c */ /* 0x000fe200000018a4 */
[----:B------:R-:W2:Y:S01]  /*cae0*/  LDSM.16.MT88.4 R16, [R239+0xc000] ;  /* 0x00c00000ef10783b */ /* 0x000ea20000004200 */
[----:B------:R-:W-:Y:S02]  /*caf0*/  FMUL.FTZ R195, R195, R30 ;  /* 0x0000001ec3c37220 */ /* 0x000fe40000410000 */
[-C--:B------:R-:W-:Y:S02]  /*cb00*/  FMUL.FTZ R196, R196, R31.reuse ;  /* 0x0000001fc4c47220 */ /* 0x080fe40000410000 */
[----:B------:R-:W-:Y:S02]  /*cb10*/  FMUL.FTZ R197, R197, R31 ;  /* 0x0000001fc5c57220 */ /* 0x000fe40000410000 */
[----:B-1----:R-:W-:Y:S01]  /*cb20*/  HMMA.16816.F32 R136, R8, R12, R68 ;  /* 0x0000000c0888723c */ /* 0x002fe20000001844 */
[----:B------:R1:W-:Y:S01]  /*cb30*/  MUFU.EX2 R69, R0 ;  /* 0x0000000000457308 */ /* 0x0003e20000000800 */
[----:B------:R-:W-:-:S02]  /*cb40*/  FMUL.FTZ R198, R198, R48 ;  /* 0x00000030c6c67220 */ /* 0x000fc40000410000 */
[----:B------:R-:W-:Y:S02]  /*cb50*/  FMUL.FTZ R199, R199, R48 ;  /* 0x00000030c7c77220 */ /* 0x000fe40000410000 */
[----:B------:R-:W-:Y:S01]  /*cb60*/  FMUL.FTZ R200, R200, R31 ;  /* 0x0000001fc8c87220 */ /* 0x000fe20000410000 */
[----:B------:R-:W-:Y:S01]  /*cb70*/  MOV R68, R133 ;  /* 0x0000008500447202 */ /* 0x000fe20000000f00 */
[C---:B------:R-:W-:Y:S01]  /*cb80*/  HMMA.16816.F32 R44, R4.reuse, R14, R76 ;  /* 0x0000000e042c723c */ /* 0x040fe2000000184c */
[----:B------:R-:W-:Y:S01]  /*cb90*/  FMUL.FTZ R201, R201, R31 ;  /* 0x0000001fc9c97220 */ /* 0x000fe20000410000 */
[----:B------:R-:W-:Y:S01]  /*cba0*/  MOV R71, R142 ;  /* 0x0000008e00477202 */ /* 0x000fe20000000f00 */
[-C--:B------:R-:W-:Y:S02]  /*cbb0*/  FMUL.FTZ R202, R202, R48.reuse ;  /* 0x00000030caca7220 */ /* 0x080fe40000410000 */
[----:B------:R-:W-:Y:S02]  /*cbc0*/  FMUL.FTZ R203, R203, R48 ;  /* 0x00000030cbcb7220 */ /* 0x000fe40000410000 */
[----:B------:R-:W-:Y:S01]  /*cbd0*/  FMUL.FTZ R204, R204, R2 ;  /* 0x00000002cccc7220 */ /* 0x000fe20000410000 */
[----:B------:R-:W-:Y:S01]  /*cbe0*/  HMMA.16816.F32 R132, R4, R12, R72 ;  /* 0x0000000c0484723c */ /* 0x000fe20000001848 */
[----:B-1----:R-:W-:Y:S01]  /*cbf0*/  FFMA.FTZ R0, R49, c[0x0][0x23c], -R3 ;  /* 0x00008f0031007a23 */ /* 0x002fe20000010803 */
[----:B------:R-:W-:Y:S01]  /*cc00*/  MOV R79, R20 ;  /* 0x00000014004f7202 */ /* 0x000fe20000000f00 */
[----:B------:R-:W-:Y:S01]  /*cc10*/  FMUL.FTZ R205, R205, R2 ;  /* 0x00000002cdcd7220 */ /* 0x000fe20000410000 */
[----:B------:R-:W-:Y:S01]  /*cc20*/  MOV R78, R143 ;  /* 0x0000008f004e7202 */ /* 0x000fe20000000f00 */
[----:B------:R-:W-:-:S02]  /*cc30*/  FMUL.FTZ R206, R206, R30 ;  /* 0x0000001ecece7220 */ /* 0x000fc40000410000 */
[----:B------:R-:W-:Y:S01]  /*cc40*/  MOV R72, R43 ;  /* 0x0000002b00487202 */ /* 0x000fe20000000f00 */
[----:B------:R-:W-:Y:S01]  /*cc50*/  FMUL.FTZ R207, R207, R30 ;  /* 0x0000001ecfcf7220 */ /* 0x000fe20000410000 */
[C---:B------:R-:W-:Y:S01]  /*cc60*/  HMMA.16816.F32 R40, R8.reuse, R14, R80 ;  /* 0x0000000e0828723c */ /* 0x040fe20000001850 */
[----:B------:R1:W-:Y:S01]  /*cc70*/  MUFU.EX2 R82, R0 ;  /* 0x0000000000527308 */ /* 0x0003e20000000800 */
[----:B------:R-:W-:Y:S01]  /*cc80*/  MOV R75, R23 ;  /* 0x00000017004b7202 */ /* 0x000fe20000000f00 */
[----:B------:R-:W3:Y:S01]  /*cc90*/  LDSM.16.MT88.4 R12, [R240+0xe000] ;  /* 0x00e00000f00c783b */ /* 0x000ee20000004200 */
[-C--:B------:R-:W-:Y:S01]  /*cca0*/  FMUL.FTZ R88, R88, R31.reuse ;  /* 0x0000001f58587220 */ /* 0x080fe20000410000 */
[----:B------:R-:W-:Y:S01]  /*ccb0*/  MOV R73, R140 ;  /* 0x0000008c00497202 */ /* 0x000fe20000000f00 */
[----:B------:R-:W-:Y:S01]  /*ccc0*/  FMUL.FTZ R89, R89, R31 ;  /* 0x0000001f59597220 */ /* 0x000fe20000410000 */
[----:B------:R-:W4:Y:S01]  /*ccd0*/  LDSM.16.MT88.4 R20, [R239+0xe000] ;  /* 0x00e00000ef14783b */ /* 0x000f220000004200 */
[----:B--2---:R-:W-:Y:S01]  /*cce0*/  HMMA.16816.F32 R192, R8, R16, R192 ;  /* 0x0000001008c0723c */ /* 0x004fe200000018c0 */
[-C--:B------:R-:W-:Y:S01]  /*ccf0*/  FMUL.FTZ R90, R90, R48.reuse ;  /* 0x000000305a5a7220 */ /* 0x080fe20000410000 */
[----:B------:R-:W-:Y:S01]  /*cd00*/  MOV R74, R141 ;  /* 0x0000008d004a7202 */ /* 0x000fe20000000f00 */
[----:B------:R-:W-:-:S02]  /*cd10*/  FMUL.FTZ R91, R91, R48 ;  /* 0x000000305b5b7220 */ /* 0x000fc40000410000 */
[-C--:B------:R-:W-:Y:S02]  /*cd20*/  FMUL.FTZ R92, R92, R31.reuse ;  /* 0x0000001f5c5c7220 */ /* 0x080fe40000410000 */
[-C--:B------:R-:W-:Y:S01]  /*cd30*/  FMUL.FTZ R93, R93, R31.reuse ;  /* 0x0000001f5d5d7220 */ /* 0x080fe20000410000 */
[C---:B------:R-:W-:Y:S01]  /*cd40*/  HMMA.16816.F32 R196, R4.reuse, R16, R196 ;  /* 0x0000001004c4723c */ /* 0x040fe200000018c4 */
[----:B-1----:R-:W-:Y:S02]  /*cd50*/  FFMA.FTZ R0, R222, c[0x0][0x23c], -R28 ;  /* 0x00008f00de007a23 */ /* 0x002fe4000001081c */
[-C--:B------:R-:W-:Y:S02]  /*cd60*/  FMUL.FTZ R94, R94, R48.reuse ;  /* 0x000000305e5e7220 */ /* 0x080fe40000410000 */
[----:B------:R1:W-:Y:S01]  /*cd70*/  MUFU.EX2 R175, R0 ;  /* 0x0000000000af7308 */ /* 0x0003e20000000800 */
[----:B------:R-:W-:Y:S02]  /*cd80*/  FMUL.FTZ R95, R95, R48 ;  /* 0x000000305f5f7220 */ /* 0x000fe40000410000 */
[----:B------:R-:W-:Y:S01]  /*cd90*/  HMMA.16816.F32 R200, R4, R18, R200 ;  /* 0x0000001204c8723c */ /* 0x000fe200000018c8 */
[----:B------:R-:W-:-:S02]  /*cda0*/  FMUL.FTZ R104, R104, R31 ;  /* 0x0000001f68687220 */ /* 0x000fc40000410000 */
[-C--:B------:R-:W-:Y:S02]  /*cdb0*/  FMUL.FTZ R105, R105, R31.reuse ;  /* 0x0000001f69697220 */ /* 0x080fe40000410000 */
[-C--:B------:R-:W-:Y:S02]  /*cdc0*/  FMUL.FTZ R106, R106, R48.reuse ;  /* 0x000000306a6a7220 */ /* 0x080fe40000410000 */
[----:B------:R-:W-:Y:S01]  /*cdd0*/  FMUL.FTZ R107, R107, R48 ;  /* 0x000000306b6b7220 */ /* 0x000fe20000410000 */
[----:B------:R-:W-:Y:S01]  /*cde0*/  HMMA.16816.F32 R204, R8, R18, R204 ;  /* 0x0000001208cc723c */ /* 0x000fe200000018cc */
[----:B------:R-:W2:Y:S01]  /*cdf0*/  LDSM.16.MT88.4 R16, [R238+0xe000] ;  /* 0x00e00000ee10783b */ /* 0x000ea20000004200 */
[-C--:B------:R-:W-:Y:S02]  /*ce00*/  FMUL.FTZ R108, R108, R31.reuse ;  /* 0x0000001f6c6c7220 */ /* 0x080fe40000410000 */
[----:B------:R-:W-:Y:S02]  /*ce10*/  FMUL.FTZ R109, R109, R31 ;  /* 0x0000001f6d6d7220 */ /* 0x000fe40000410000 */
[----:B-1----:R-:W-:-:S02]  /*ce20*/  FFMA.FTZ R0, R218, c[0x0][0x23c], -R28 ;  /* 0x00008f00da007a23 */ /* 0x002fc4000001081c */
[-C--:B------:R-:W-:Y:S02]  /*ce30*/  FMUL.FTZ R110, R110, R48.reuse ;  /* 0x000000306e6e7220 */ /* 0x080fe40000410000 */
[----:B------:R1:W1:Y:S01]  /*ce40*/  MUFU.EX2 R76, R0 ;  /* 0x00000000004c7308 */ /* 0x0002620000000800 */
[-C--:B------:R-:W-:Y:S01]  /*ce50*/  FMUL.FTZ R111, R111, R48.reuse ;  /* 0x000000306f6f7220 */ /* 0x080fe20000410000 */
[C---:B---3--:R-:W-:Y:S01]  /*ce60*/  HMMA.16816.F32 R104, R4.reuse, R12, R104 ;  /* 0x0000000c0468723c */ /* 0x048fe20000001868 */
[-C--:B------:R-:W-:Y:S02]  /*ce70*/  FMUL.FTZ R120, R120, R31.reuse ;  /* 0x0000001f78787220 */ /* 0x080fe40000410000 */
[-C--:B------:R-:W-:Y:S02]  /*ce80*/  FMUL.FTZ R121, R121, R31.reuse ;  /* 0x0000001f79797220 */ /* 0x080fe40000410000 */
[-C--:B------:R-:W-:Y:S02]  /*ce90*/  FMUL.FTZ R122, R122, R48.reuse ;  /* 0x000000307a7a7220 */ /* 0x080fe40000410000 */
[----:B------:R-:W-:Y:S01]  /*cea0*/  FMUL.FTZ R123, R123, R48 ;  /* 0x000000307b7b7220 */ /* 0x000fe20000410000 */
[----:B------:R-:W-:Y:S01]  /*ceb0*/  HMMA.16816.F32 R108, R4, R14, R108 ;  /* 0x0000000e046c723c */ /* 0x000fe2000000186c */
[----:B------:R-:W-:-:S02]  /*cec0*/  FMUL.FTZ R124, R124, R31 ;  /* 0x0000001f7c7c7220 */ /* 0x000fc40000410000 */
[----:B------:R-:W-:Y:S02]  /*ced0*/  FMUL.FTZ R125, R125, R31 ;  /* 0x0000001f7d7d7220 */ /* 0x000fe40000410000 */
[-C--:B------:R-:W-:Y:S02]  /*cee0*/  FMUL.FTZ R126, R126, R48.reuse ;  /* 0x000000307e7e7220 */ /* 0x080fe40000410000 */
[----:B-1----:R-:W-:Y:S01]  /*cef0*/  FFMA.FTZ R0, R214, c[0x0][0x23c], -R28 ;  /* 0x00008f00d6007a23 */ /* 0x002fe2000001081c */
[----:B----4-:R-:W-:Y:S01]  /*cf00*/  HMMA.16816.F32 R120, R4, R20, R120 ;  /* 0x000000140478723c */ /* 0x010fe20000001878 */
[----:B------:R-:W-:Y:S02]  /*cf10*/  FMUL.FTZ R127, R127, R48 ;  /* 0x000000307f7f7220 */ /* 0x000fe40000410000 */
[----:B------:R1:W-:Y:S01]  /*cf20*/  MUFU.EX2 R70, R0 ;  /* 0x0000000000467308 */ /* 0x0003e20000000800 */
[----:B------:R-:W-:Y:S01]  /*cf30*/  MOV R77, R78 ;  /* 0x0000004e004d7202 */ /* 0x000fe20000000f00 */
[----:B------:R-:W-:-:S02]  /*cf40*/  FMUL.FTZ R100, R100, R2 ;  /* 0x0000000264647220 */ /* 0x000fc40000410000 */
[----:B------:R-:W-:Y:S01]  /*cf50*/  FMUL.FTZ R101, R101, R2 ;  /* 0x0000000265657220 */ /* 0x000fe20000410000 */
[C---:B------:R-:W-:Y:S01]  /*cf60*/  HMMA.16816.F32 R124, R4.reuse, R22, R124 ;  /* 0x00000016047c723c */ /* 0x040fe2000000187c */
[-C--:B------:R-:W-:Y:S02]  /*cf70*/  FMUL.FTZ R102, R102, R30.reuse ;  /* 0x0000001e66667220 */ /* 0x080fe40000410000 */
[----:B------:R-:W-:Y:S02]  /*cf80*/  FMUL.FTZ R103, R103, R30 ;  /* 0x0000001e67677220 */ /* 0x000fe40000410000 */
[-C--:B------:R-:W-:Y:S02]  /*cf90*/  FMUL.FTZ R112, R112, R2.reuse ;  /* 0x0000000270707220 */ /* 0x080fe40000410000 */
[----:B------:R-:W-:Y:S01]  /*cfa0*/  FMUL.FTZ R113, R113, R2 ;  /* 0x0000000271717220 */ /* 0x000fe20000410000 */
[----:B--2---:R-:W-:Y:S01]  /*cfb0*/  HMMA.16816.F32 R88, R4, R16, R88 ;  /* 0x000000100458723c */ /* 0x004fe20000001858 */
[----:B------:R-:W-:-:S02]  /*cfc0*/  FMUL.FTZ R114, R114, R30 ;  /* 0x0000001e72727220 */ /* 0x000fc40000410000 */
[----:B-1----:R-:W-:Y:S01]  /*cfd0*/  FFMA.FTZ R0, R50, c[0x0][0x23c], -R28 ;  /* 0x00008f0032007a23 */ /* 0x002fe2000001081c */
[----:B------:R-:W-:Y:S01]  /*cfe0*/  MOV R50, R76 ;  /* 0x0000004c00327202 */ /* 0x000fe20000000f00 */
[----:B------:R-:W-:Y:S01]  /*cff0*/  FMUL.FTZ R115, R115, R30 ;  /* 0x0000001e73737220 */ /* 0x000fe20000410000 */
[----:B------:R-:W2:Y:S01]  /*d000*/  LDL.LU R76, [R1+0x50] ;  /* 0x00005000014c7983 */ /* 0x000ea20000300800 */
[-C--:B------:R-:W-:Y:S01]  /*d010*/  FMUL.FTZ R84, R84, R2.reuse ;  /* 0x0000000254547220 */ /* 0x080fe20000410000 */
[----:B------:R-:W-:Y:S01]  /*d020*/  HMMA.16816.F32 R92, R4, R18, R92 ;  /* 0x00000012045c723c */ /* 0x000fe2000000185c */
[----:B------:R1:W3:Y:S01]  /*d030*/  MUFU.EX2 R4, R0 ;  /* 0x0000000000047308 */ /* 0x0002e20000000800 */
[----:B------:R-:W-:Y:S01]  /*d040*/  MOV R78, R79 ;  /* 0x0000004f004e7202 */ /* 0x000fe20000000f00 */
[----:B------:R-:W-:Y:S01]  /*d050*/  FMUL.FTZ R85, R85, R2 ;  /* 0x0000000255557220 */ /* 0x000fe20000410000 */
[----:B------:R-:W-:Y:S01]  /*d060*/  MOV R79, R72 ;  /* 0x00000048004f7202 */ /* 0x000fe20000000f00 */
[-C--:B------:R-:W-:Y:S01]  /*d070*/  FMUL.FTZ R96, R96, R2.reuse ;  /* 0x0000000260607220 */ /* 0x080fe20000410000 */
[----:B------:R-:W-:Y:S01]  /*d080*/  MOV R72, R73 ;  /* 0x0000004900487202 */ /* 0x000fe20000000f00 */
        /* <DEDUP_REMOVED lines=9> */
[----:B-1----:R-:W-:Y:S01]  /*d120*/  FFMA.FTZ R0, R224, c[0x0][0x23c], -R29 ;  /* 0x00008f00e0007a23 */ /* 0x002fe2000001081d */
[----:B------:R-:W-:Y:S01]  /*d130*/  MOV R182, R177 ;  /* 0x000000b100b67202 */ /* 0x000fe20000000f00 */
[----:B------:R-:W-:Y:S01]  /*d140*/  IMAD.MOV.U32 R177, RZ, RZ, R174 ;  /* 0x000000ffffb17224 */ /* 0x000fe200078e00ae */
[----:B------:R-:W-:Y:S01]  /*d150*/  HMMA.16816.F32 R112, R8, R14, R112 ;  /* 0x0000000e0870723c */ /* 0x000fe20000001870 */
[----:B------:R1:W-:Y:S01]  /*d160*/  MUFU.EX2 R174, R0 ;  /* 0x0000000000ae7308 */ /* 0x0003e20000000800 */
[----:B------:R-:W-:Y:S01]  /*d170*/  FMUL.FTZ R129, R129, R2 ;  /* 0x0000000281817220 */ /* 0x000fe20000410000 */
[----:B------:R-:W4:Y:S01]  /*d180*/  LDSM.16.MT88.4 R12, [R237+0xc800] ;  /* 0x00c80000ed0c783b */ /* 0x000f220000004200 */
[-C--:B------:R-:W-:Y:S02]  /*d190*/  FMUL.FTZ R118, R118, R30.reuse ;  /* 0x0000001e76767220 */ /* 0x080fe40000410000 */
[----:B------:R-:W-:Y:S01]  /*d1a0*/  FMUL.FTZ R119, R119, R30 ;  /* 0x0000001e77777220 */ /* 0x000fe20000410000 */
[----:B------:R-:W-:Y:S01]  /*d1b0*/  MOV R83, R176 ;  /* 0x000000b000537202 */ /* 0x000fe20000000f00 */
[----:B------:R-:W-:-:S02]  /*d1c0*/  FMUL.FTZ R86, R86, R30 ;  /* 0x0000001e56567220 */ /* 0x000fc40000410000 */
[-C--:B------:R-:W-:Y:S02]  /*d1d0*/  FMUL.FTZ R87, R87, R30.reuse ;  /* 0x0000001e57577220 */ /* 0x080fe40000410000 */
[-C--:B------:R-:W-:Y:S01]  /*d1e0*/  FMUL.FTZ R98, R98, R30.reuse ;  /* 0x0000001e62627220 */ /* 0x080fe20000410000 */
[C---:B------:R-:W-:Y:S01]  /*d1f0*/  HMMA.16816.F32 R116, R8.reuse, R20, R116 ;  /* 0x000000140874723c */ /* 0x040fe20000001874 */
[-C--:B------:R-:W-:Y:S02]  /*d200*/  FMUL.FTZ R99, R99, R30.reuse ;  /* 0x0000001e63637220 */ /* 0x080fe40000410000 */
[----:B------:R-:W-:Y:S02]  /*d210*/  FMUL.FTZ R130, R130, R30 ;  /* 0x0000001e82827220 */ /* 0x000fe40000410000 */
[--C-:B-1----:R-:W-:Y:S01]  /*d220*/  FFMA.FTZ R0, R219, c[0x0][0x23c], -R29.reuse ;  /* 0x00008f00db007a23 */ /* 0x102fe2000001081d */
[----:B---3--:R-:W-:Y:S01]  /*d230*/  MOV R219, R4 ;  /* 0x0000000400db7202 */ /* 0x008fe20000000f00 */
[----:B------:R-:W-:Y:S01]  /*d240*/  FMUL.FTZ R131, R131, R30 ;  /* 0x0000001e83837220 */ /* 0x000fe20000410000 */
[C---:B------:R-:W-:Y:S01]  /*d250*/  HMMA.16816.F32 R140, R8.reuse, R16, R84 ;  /* 0x00000010088c723c */ /* 0x040fe20000001854 */
[----:B------:R1:W-:Y:S07]  /*d260*/  MUFU.EX2 R4, R0 ;  /* 0x0000000000047308 */ /* 0x0003ee0000000800 */
[C---:B------:R-:W-:Y:S01]  /*d270*/  HMMA.16816.F32 R96, R8.reuse, R18, R96 ;  /* 0x000000120860723c */ /* 0x040fe20000001860 */
[----:B------:R-:W3:Y:S07]  /*d280*/  LDSM.16.MT88.4 R16, [R238+0xc800] ;  /* 0x00c80000ee10783b */ /* 0x000eee0000004200 */
[----:B------:R-:W-:Y:S01]  /*d290*/  HMMA.16816.F32 R128, R8, R22, R128 ;  /* 0x000000160880723c */ /* 0x000fe20000001880 */
[----:B-1----:R-:W-:-:S04]  /*d2a0*/  FFMA.FTZ R0, R215, c[0x0][0x23c], -R29 ;  /* 0x00008f00d7007a23 */ /* 0x002fc8000001081d */
[----:B------:R1:W1:Y:S02]  /*d2b0*/  MUFU.EX2 R5, R0 ;  /* 0x0000000000057308 */ /* 0x0002640000000800 */
[----:B-1----:R-:W-:Y:S01]  /*d2c0*/  FFMA.FTZ R0, R223, c[0x0][0x23c], -R32 ;  /* 0x00008f00df007a23 */ /* 0x002fe20000010820 */
[----:B------:R-:W-:Y:S02]  /*d2d0*/  F2FP.PACK_AB R8, R173, R168 ;  /* 0x000000a8ad08723e */ /* 0x000fe400000000ff */
[----:B------:R-:W-:Y:S02]  /*d2e0*/  F2FP.PACK_AB R9, R50, R175 ;  /* 0x000000af3209723e */ /* 0x000fe400000000ff */
[----:B------:R-:W-:Y:S02]  /*d2f0*/  F2FP.PACK_AB R11, R219, R70 ;  /* 0x00000046db0b723e */ /* 0x000fe400000000ff */
[----:B------:R-:W-:Y:S02]  /*d300*/  MOV R223, R77 ;  /* 0x0000004d00df7202 */ /* 0x000fe40000000f00 */
[----:B------:R-:W-:Y:S01]  /*d310*/  MOV R222, R83 ;  /* 0x0000005300de7202 */ /* 0x000fe20000000f00 */
[----:B--2---:R-:W-:Y:S01]  /*d320*/  FFMA.FTZ R49, R76, R2, R236 ;  /* 0x000000024c317223 */ /* 0x004fe200000100ec */
[----:B------:R-:W-:Y:S01]  /*d330*/  MOV R76, R78 ;  /* 0x0000004e004c7202 */ /* 0x000fe20000000f00 */
[----:B------:R-:W-:Y:S01]  /*d340*/  FFMA.FTZ R2, R51, c[0x0][0x23c], -R29 ;  /* 0x00008f0033027a23 */ /* 0x000fe2000001081d */
[----:B------:R-:W-:Y:S01]  /*d350*/  MOV R78, R79 ;  /* 0x0000004f004e7202 */ /* 0x000fe20000000f00 */
[----:B------:R1:W5:Y:S01]  /*d360*/  LDL.LU R236, [R1+0xa8] ;  /* 0x0000a80001ec7983 */ /* 0x0003620000300800 */
[----:B------:R-:W-:-:S02]  /*d370*/  MOV R79, R72 ;  /* 0x00000048004f7202 */ /* 0x000fc40000000f00 */
[----:B------:R-:W-:Y:S02]  /*d380*/  MOV R72, R73 ;  /* 0x0000004900487202 */ /* 0x000fe40000000f00 */
[----:B------:R-:W-:Y:S02]  /*d390*/  MOV R73, R74 ;  /* 0x0000004a00497202 */ /* 0x000fe40000000f00 */
[----:B------:R-:W-:Y:S02]  /*d3a0*/  MOV R74, R75 ;  /* 0x0000004b004a7202 */ /* 0x000fe40000000f00 */
[----:B------:R-:W-:Y:S02]  /*d3b0*/  MOV R75, R68 ;  /* 0x00000044004b7202 */ /* 0x000fe40000000f00 */
[----:B------:R-:W-:Y:S02]  /*d3c0*/  MOV R68, R182 ;  /* 0x000000b600447202 */ /* 0x000fe40000000f00 */
[----:B------:R-:W-:-:S02]  /*d3d0*/  MOV R182, R172 ;  /* 0x000000ac00b67202 */ /* 0x000fc40000000f00 */
[----:B------:R2:W-:Y:S08]  /*d3e0*/  MUFU.EX2 R172, R0 ;  /* 0x0000000000ac7308 */ /* 0x0005f00000000800 */
[----:B------:R-:W-:Y:S01]  /*d3f0*/  MUFU.EX2 R176, R2 ;  /* 0x0000000200b07308 */ /* 0x000fe20000000800 */
[----:B--2---:R-:W-:-:S07]  /*d400*/  FFMA.FTZ R0, R220, c[0x0][0x23c], -R32 ;  /* 0x00008f00dc007a23 */ /* 0x004fce0000010820 */
[----:B------:R2:W1:Y:S01]  /*d410*/  MUFU.EX2 R2, R0 ;  /* 0x0000000000027308 */ /* 0x0004620000000800 */
[----:B------:R-:W-:Y:S02]  /*d420*/  MOV R51, R73 ;  /* 0x0000004900337202 */ /* 0x000fe40000000f00 */
[----:B------:R-:W-:Y:S02]  /*d430*/  MOV R73, R75 ;  /* 0x0000004b00497202 */ /* 0x000fe40000000f00 */
[----:B------:R-:W-:Y:S01]  /*d440*/  MOV R75, R177 ;  /* 0x000000b1004b7202 */ /* 0x000fe20000000f00 */
[----:B--2---:R-:W-:-:S04]  /*d450*/  FFMA.FTZ R0, R216, c[0x0][0x23c], -R32 ;  /* 0x00008f00d8007a23 */ /* 0x004fc80000010820 */
[----:B------:R2:W-:Y:S02]  /*d460*/  MUFU.EX2 R20, R0 ;  /* 0x0000000000147308 */ /* 0x0005e40000000800 */
[----:B--2---:R-:W-:-:S06]  /*d470*/  FFMA.FTZ R0, R213, c[0x0][0x23c], -R32 ;  /* 0x00008f00d5007a23 */ /* 0x004fcc0000010820 */
[----:B------:R-:W2:Y:S01]  /*d480*/  MUFU.EX2 R177, R0 ;  /* 0x0000000000b17308 */ /* 0x000ea20000000800 */
[----:B------:R-:W-:Y:S02]  /*d490*/  MOV R220, R82 ;  /* 0x0000005200dc7202 */ /* 0x000fe40000000f00 */
[----:B------:R-:W-:Y:S02]  /*d4a0*/  MOV R216, R5 ;  /* 0x0000000500d87202 */ /* 0x000fe40000000f00 */
[----:B------:R-:W-:Y:S02]  /*d4b0*/  MOV R213, R4 ;  /* 0x0000000400d57202 */ /* 0x000fe40000000f00 */
[----:B------:R-:W-:Y:S02]  /*d4c0*/  F2FP.PACK_AB R10, R220, R69 ;  /* 0x00000045dc0a723e */ /* 0x000fe400000000ff */
[----:B------:R-:W-:Y:S02]  /*d4d0*/  F2FP.PACK_AB R4, R213, R174 ;  /* 0x000000aed504723e */ /* 0x000fe400000000ff */
[----:B-1----:R-:W-:-:S02]  /*d4e0*/  F2FP.PACK_AB R5, R2, R172 ;  /* 0x000000ac0205723e */ /* 0x002fc400000000ff */
[----:B------:R-:W-:Y:S02]  /*d4f0*/  F2FP.PACK_AB R6, R176, R216 ;  /* 0x000000d8b006723e */ /* 0x000fe400000000ff */
[----:B--2---:R-:W-:Y:S01]  /*d500*/  F2FP.PACK_AB R7, R177, R20 ;  /* 0x00000014b107723e */ /* 0x004fe200000000ff */
[-C--:B----4-:R-:W-:Y:S08]  /*d510*/  HMMA.16816.F32 R148, R8, R12.reuse, R148 ;  /* 0x0000000c0894723c */ /* 0x090ff00000001894 */
        /* <DEDUP_REMOVED lines=8> */
[----:B------:R-:W-:Y:S02]  /*d5a0*/  MOV R214, R79 ;  /* 0x0000004f00d67202 */ /* 0x000fe40000000f00 */
[----:B------:R-:W-:Y:S01]  /*d5b0*/  MOV R74, R68 ;  /* 0x00000044004a7202 */ /* 0x000fe20000000f00 */
[----:B---3--:R-:W-:Y:S01]  /*d5c0*/  HMMA.16816.F32 R76, R8, R16, R160 ;  /* 0x00000010084c723c */ /* 0x008fe200000018a0 */
[----:B------:R-:W-:Y:S02]  /*d5d0*/  MOV R221, R73 ;  /* 0x0000004900dd7202 */ /* 0x000fe40000000f00 */
[----:B------:R-:W-:-:S04]  /*d5e0*/  MOV R218, R74 ;  /* 0x0000004a00da7202 */ /* 0x000fc80000000f00 */
[----:B------:R-:W-:Y:S02]  /*d5f0*/  MOV R162, R69 ;  /* 0x0000004500a27202 */ /* 0x000fe40000000f00 */
[----:B------:R-:W-:Y:S02]  /*d600*/  MOV R161, R70 ;  /* 0x0000004600a17202 */ /* 0x000fe40000000f00 */
[----:B------:R-:W-:Y:S02]  /*d610*/  MOV R160, R71 ;  /* 0x0000004700a07202 */ /* 0x000fe40000000f00 */
[----:B------:R-:W-:Y:S01]  /*d620*/  MOV R163, R2 ;  /* 0x0000000200a37202 */ /* 0x000fe20000000f00 */
[----:B------:R-:W-:Y:S01]  /*d630*/  HMMA.16816.F32 R68, R4, R16, R164 ;  /* 0x000000100444723c */ /* 0x000fe200000018a4 */
[----:B------:R-:W-:Y:S02]  /*d640*/  MOV R2, R75 ;  /* 0x0000004b00027202 */ /* 0x000fe40000000f00 */
[----:B------:R-:W-:-:S04]  /*d650*/  MOV R0, R159 ;  /* 0x0000009f00007202 */ /* 0x000fc80000000f00 */
[----:B------:R-:W-:Y:S01]  /*d660*/  MOV R164, R72 ;  /* 0x0000004800a47202 */ /* 0x000fe20000000f00 */
[----:B------:R-:W-:Y:S01]  /*d670*/  FFMA.FTZ R0, R0, c[0x0][0x23c], -R3 ;  /* 0x00008f0000007a23 */ /* 0x000fe20000010803 */
[-C--:B-1----:R-:W-:Y:S08]  /*d680*/  HMMA.16816.F32 R56, R8, R12.reuse, R56 ;  /* 0x0000000c0838723c */ /* 0x082ff00000001838 */
[C---:B------:R-:W-:Y:S08]  /*d690*/  HMMA.16816.F32 R36, R4.reuse, R12, R36 ;  /* 0x0000000c0424723c */ /* 0x040ff00000001824 */
[-C--:B------:R-:W-:Y:S08]  /*d6a0*/  HMMA.16816.F32 R184, R4, R14.reuse, R184 ;  /* 0x0000000e04b8723c */ /* 0x080ff000000018b8 */
[----:B------:R-:W-:Y:S01]  /*d6b0*/  HMMA.16816.F32 R72, R8, R14, R188 ;  /* 0x0000000e0848723c */ /* 0x000fe200000018bc */
[----:B------:R-:W1:Y:S06]  /*d6c0*/  LDSM.16.MT88.4 R12, [R237+0xe800] ;  /* 0x00e80000ed0c783b */ /* 0x000e6c0000004200 */
[----:B------:R-:W-:-:S02]  /*d6d0*/  MOV R191, R222 ;  /* 0x000000de00bf7202 */ /* 0x000fc40000000f00 */
[----:B------:R2:W-:Y:S01]  /*d6e0*/  MUFU.EX2 R222, R0 ;  /* 0x0000000000de7308 */ /* 0x0005e20000000800 */
[----:B------:R-:W-:Y:S02]  /*d6f0*/  MOV R189, R160 ;  /* 0x000000a000bd7202 */ /* 0x000fe40000000f00 */
[----:B------:R-:W-:Y:S02]  /*d700*/  MOV R190, R223 ;  /* 0x000000df00be7202 */ /* 0x000fe40000000f00 */
[----:B------:R-:W-:Y:S02]  /*d710*/  MOV R160, R161 ;  /* 0x000000a100a07202 */ /* 0x000fe40000000f00 */
[----:B------:R-:W-:Y:S02]  /*d720*/  MOV R161, R162 ;  /* 0x000000a200a17202 */ /* 0x000fe40000000f00 */
[----:B------:R-:W-:Y:S01]  /*d730*/  MOV R162, R163 ;  /* 0x000000a300a27202 */ /* 0x000fe20000000f00 */
[----:B--2---:R-:W-:Y:S01]  /*d740*/  FFMA.FTZ R0, R250, c[0x0][0x23c], -R3 ;  /* 0x00008f00fa007a23 */ /* 0x004fe20000010803 */
[----:B------:R-:W-:-:S03]  /*d750*/  MOV R163, R213 ;  /* 0x000000d500a37202 */ /* 0x000fc60000000f00 */
[----:B------:R2:W-:Y:S01]  /*d760*/  MUFU.EX2 R223, R0 ;  /* 0x0000000000df7308 */ /* 0x0005e20000000800 */
[----:B------:R-:W-:Y:S01]  /*d770*/  MOV R213, R224 ;  /* 0x000000e000d57202 */ /* 0x000fe20000000f00 */
[----:B--2---:R-:W-:-:S06]  /*d780*/  FFMA.FTZ R0, R234, c[0x0][0x23c], -R3 ;  /* 0x00008f00ea007a23 */ /* 0x004fcc0000010803 */
[----:B------:R2:W-:Y:S01]  /*d790*/  MUFU.EX2 R224, R0 ;  /* 0x0000000000e07308 */ /* 0x0005e20000000800 */
[----:B------:R-:W-:Y:S02]  /*d7a0*/  MOV R188, R164 ;  /* 0x000000a400bc7202 */ /* 0x000fe40000000f00 */
[----:B------:R-:W-:Y:S01]  /*d7b0*/  MOV R165, R157 ;  /* 0x0000009d00a57202 */ /* 0x000fe20000000f00 */
[----:B--2---:R-:W-:-:S04]  /*d7c0*/  FFMA.FTZ R0, R228, c[0x0][0x23c], -R3 ;  /* 0x00008f00e4007a23 */ /* 0x004fc80000010803 */
[----:B------:R2:W-:Y:S01]  /*d7d0*/  MUFU.EX2 R228, R0 ;  /* 0x0000000000e47308 */ /* 0x0005e20000000800 */
[----:B------:R-:W-:Y:S01]  /*d7e0*/  MOV R164, R219 ;  /* 0x000000db00a47202 */ /* 0x000fe20000000f00 */
[----:B------:R-:W-:Y:S01]  /*d7f0*/  IMAD.MOV.U32 R166, RZ, RZ, R158 ;  /* 0x000000ffffa67224 */ /* 0x000fe200078e009e */
[----:B------:R-:W-:Y:S01]  /*d800*/  MOV R167, R20 ;  /* 0x0000001400a77202 */ /* 0x000fe20000000f00 */
[----:B-1----:R-:W-:Y:S01]  /*d810*/  HMMA.16816.F32 R84, R4, R14, R44 ;  /* 0x0000000e0454723c */ /* 0x002fe2000000182c */
[----:B------:R-:W-:Y:S01]  /*d820*/  MOV R212, R156 ;  /* 0x0000009c00d47202 */ /* 0x000fe20000000f00 */
[----:B------:R-:W-:Y:S01]  /*d830*/  LDSM.16.MT88.4 R20, [R238+0xe800] ;  /* 0x00e80000ee14783b */ /* 0x000fe20000004200 */
[----:B--2---:R-:W-:-:S04]  /*d840*/  FFMA.FTZ R0, R218, c[0x0][0x23c], -R28 ;  /* 0x00008f00da007a23 */ /* 0x004fc8000001081c */
[----:B------:R1:W-:Y:S01]  /*d850*/  MUFU.EX2 R218, R0 ;  /* 0x0000000000da7308 */ /* 0x0003e20000000800 */
[----:B------:R-:W-:Y:S02]  /*d860*/  MOV R47, R190 ;  /* 0x000000be002f7202 */ /* 0x000fe40000000f00 */
[----:B------:R-:W-:Y:S01]  /*d870*/  MOV R190, R166 ;  /* 0x000000a600be7202 */ /* 0x000fe20000000f00 */
[----:B-1----:R-:W-:Y:S01]  /*d880*/  FFMA.FTZ R0, R189, c[0x0][0x23c], -R28 ;  /* 0x00008f00bd007a23 */ /* 0x002fe2000001081c */
[----:B------:R-:W-:-:S03]  /*d890*/  MOV R189, R191 ;  /* 0x000000bf00bd7202 */ /* 0x000fc60000000f00 */
[----:B------:R1:W-:Y:S01]  /*d8a0*/  MUFU.EX2 R219, R0 ;  /* 0x0000000000db7308 */ /* 0x0003e20000000800 */
[----:B------:R-:W-:Y:S02]  /*d8b0*/  MOV R191, R165 ;  /* 0x000000a500bf7202 */ /* 0x000fe40000000f00 */
[----:B------:R-:W-:Y:S02]  /*d8c0*/  MOV R165, R220 ;  /* 0x000000dc00a57202 */ /* 0x000fe40000000f00 */
[----:B------:R-:W-:Y:S01]  /*d8d0*/  MOV R166, R167 ;  /* 0x000000a700a67202 */ /* 0x000fe20000000f00 */
[----:B------:R-:W-:Y:S02]  /*d8e0*/  IMAD.MOV.U32 R167, RZ, RZ, R221 ;  /* 0x000000ffffa77224 */ /* 0x000fe400078e00dd */
[----:B-1----:R-:W-:-:S04]  /*d8f0*/  FFMA.FTZ R0, R235, c[0x0][0x23c], -R28 ;  /* 0x00008f00eb007a23 */ /* 0x002fc8000001081c */
[----:B------:R1:W-:Y:S02]  /*d900*/  MUFU.EX2 R220, R0 ;  /* 0x0000000000dc7308 */ /* 0x0003e40000000800 */
[----:B-1----:R-:W-:-:S06]  /*d910*/  FFMA.FTZ R0, R230, c[0x0][0x23c], -R28 ;  /* 0x00008f00e6007a23 */ /* 0x002fcc000001081c */
[----:B------:R1:W-:Y:S02]  /*d920*/  MUFU.EX2 R221, R0 ;  /* 0x0000000000dd7308 */ /* 0x0003e40000000800 */
[----:B-1----:R-:W-:Y:S01]  /*d930*/  FFMA.FTZ R0, R51, c[0x0][0x23c], -R29 ;  /* 0x00008f0033007a23 */ /* 0x002fe2000001081d */
[----:B------:R-:W-:Y:S02]  /*d940*/  MOV R51, R215 ;  /* 0x000000d700337202 */ /* 0x000fe40000000f00 */
[----:B------:R-:W-:-:S03]  /*d950*/  MOV R215, R214 ;  /* 0x000000d600d77202 */ /* 0x000fc60000000f00 */
[----:B------:R1:W-:Y:S02]  /*d960*/  MUFU.EX2 R214, R0 ;  /* 0x0000000000d67308 */ /* 0x0003e40000000800 */
[----:B-1----:R-:W-:Y:S02]  /*d970*/  FFMA.FTZ R0, R47, c[0x0][0x23c], -R29 ;  /* 0x00008f002f007a23 */ /* 0x002fe4000001081d */
[----:B------:R-:W2:Y:S01]  /*d980*/  LDL.LU R47, [R1+0x54] ;  /* 0x00005400012f7983 */ /* 0x000ea20000300800 */
[----:B------:R-:W-:Y:S02]  /*d990*/  MOV R45, R51 ;  /* 0x00000033002d7202 */ /* 0x000fe40000000f00 */
[----:B------:R-:W-:Y:S02]  /*d9a0*/  MOV R51, R215 ;  /* 0x000000d700337202 */ /* 0x000fe40000000f00 */
[----:B------:R1:W3:Y:S01]  /*d9b0*/  MUFU.EX2 R215, R0 ;  /* 0x0000000000d77308 */ /* 0x0002e20000000800 */
[----:B------:R-:W-:-:S02]  /*d9c0*/  MOV R46, R190 ;  /* 0x000000be002e7202 */ /* 0x000fc40000000f00 */
[----:B------:R-:W-:Y:S02]  /*d9d0*/  MOV R190, R167 ;  /* 0x000000a700be7202 */ /* 0x000fe40000000f00 */
[----:B------:R-:W-:Y:S02]  /*d9e0*/  MOV R167, R216 ;  /* 0x000000d800a77202 */ /* 0x000fe40000000f00 */
[----:B------:R-:W-:Y:S02]  /*d9f0*/  MOV R44, R188 ;  /* 0x000000bc002c7202 */ /* 0x000fe40000000f00 */
[----:B------:R-:W-:Y:S01]  /*da00*/  MOV R188, R217 ;  /* 0x000000d900bc7202 */ /* 0x000fe20000000f00 */
[----:B-1----:R-:W-:-:S04]  /*da10*/  FFMA.FTZ R0, R249, c[0x0][0x23c], -R29 ;  /* 0x00008f00f9007a23 */ /* 0x002fc8000001081d */
[----:B------:R1:W-:Y:S01]  /*da20*/  MUFU.EX2 R216, R0 ;  /* 0x0000000000d87308 */ /* 0x0003e20000000800 */
[C---:B------:R-:W-:Y:S08]  /*da30*/  HMMA.16816.F32 R156, R8.reuse, R12, R136 ;  /* 0x0000000c089c723c */ /* 0x040ff00000001888 */
[----:B------:R-:W-:Y:S01]  /*da40*/  HMMA.16816.F32 R136, R8, R14, R40 ;  /* 0x0000000e0888723c */ /* 0x000fe20000001828 */
[----:B-1----:R-:W-:-:S06]  /*da50*/  FFMA.FTZ R0, R231, c[0x0][0x23c], -R29 ;  /* 0x00008f00e7007a23 */ /* 0x002fcc000001081d */
[----:B------:R-:W-:Y:S01]  /*da60*/  MOV R41, R188 ;  /* 0x000000bc00297202 */ /* 0x000fe20000000f00 */
[----:B------:R1:W-:Y:S01]  /*da70*/  MUFU.EX2 R217, R0 ;  /* 0x0000000000d97308 */ /* 0x0003e20000000800 */
[----:B------:R-:W-:Y:S02]  /*da80*/  MOV R188, R189 ;  /* 0x000000bd00bc7202 */ /* 0x000fe40000000f00 */
[----:B------:R-:W-:Y:S01]  /*da90*/  MOV R189, R213 ;  /* 0x000000d500bd7202 */ /* 0x000fe20000000f00 */
[----:B-1----:R-:W-:-:S04]  /*daa0*/  FFMA.FTZ R0, R44, c[0x0][0x23c], -R32 ;  /* 0x00008f002c007a23 */ /* 0x002fc80000010820 */
[----:B------:R1:W-:Y:S02]  /*dab0*/  MUFU.EX2 R213, R0 ;  /* 0x0000000000d57308 */ /* 0x0003e40000000800 */
[----:B-1----:R-:W-:Y:S01]  /*dac0*/  FFMA.FTZ R0, R46, c[0x0][0x23c], -R32 ;  /* 0x00008f002e007a23 */ /* 0x002fe20000010820 */
[-C--:B------:R-:W-:Y:S08]  /*dad0*/  HMMA.16816.F32 R64, R4, R18.reuse, R64 ;  /* 0x000000120440723c */ /* 0x080ff00000001840 */
[----:B------:R-:W-:Y:S01]  /*dae0*/  HMMA.16816.F32 R60, R8, R18, R60 ;  /* 0x00000012083c723c */ /* 0x000fe2000000183c */
[----:B------:R-:W1:Y:S07]  /*daf0*/  LDSM.16.MT88.4 R16, [R239+0xc800] ;  /* 0x00c80000ef10783b */ /* 0x000e6e0000004200 */
[----:B------:R-:W-:Y:S01]  /*db00*/  HMMA.16816.F32 R80, R4, R12, R132 ;  /* 0x0000000c0450723c */ /* 0x000fe20000001884 */
[----:B------:R-:W4:Y:S01]  /*db10*/  LDSM.16.MT88.4 R12, [R239+0xe800] ;  /* 0x00e80000ef0c783b */ /* 0x000f220000004200 */
[----:B--2---:R-:W-:-:S03]  /*db20*/  FFMA.FTZ R47, R47, R30, R27 ;  /* 0x0000001e2f2f7223 */ /* 0x004fc6000001001b */
[----:B------:R2:W5:Y:S04]  /*db30*/  LDL.LU R27, [R1+0xa4] ;  /* 0x0000a400011b7983 */ /* 0x0005680000300800 */
[----:B------:R-:W2:Y:S01]  /*db40*/  LDL.LU R46, [R1+0x58] ;  /* 0x00005800012e7983 */ /* 0x000ea20000300800 */
[-C--:B-1----:R-:W-:Y:S08]  /*db50*/  HMMA.16816.F32 R192, R8, R16.reuse, R192 ;  /* 0x0000001008c0723c */ /* 0x082ff000000018c0 */
[C---:B------:R-:W-:Y:S08]  /*db60*/  HMMA.16816.F32 R196, R4.reuse, R16, R196 ;  /* 0x0000001004c4723c */ /* 0x040ff000000018c4 */
[-C--:B------:R-:W-:Y:S08]  /*db70*/  HMMA.16816.F32 R200, R4, R18.reuse, R200 ;  /* 0x0000001204c8723c */ /* 0x080ff000000018c8 */
[----:B------:R-:W-:Y:S01]  /*db80*/  HMMA.16816.F32 R204, R8, R18, R204 ;  /* 0x0000001208cc723c */ /* 0x000fe200000018cc */
[----:B------:R-:W1:Y:S07]  /*db90*/  LDSM.16.MT88.4 R16, [R240+0xe800] ;  /* 0x00e80000f010783b */ /* 0x000e6e0000004200 */
[C---:B------:R-:W-:Y:S08]  /*dba0*/  HMMA.16816.F32 R88, R4.reuse, R20, R88 ;  /* 0x000000140458723c */ /* 0x040ff00000001858 */
[C---:B------:R-:W-:Y:S08]  /*dbb0*/  HMMA.16816.F32 R92, R4.reuse, R22, R92 ;  /* 0x00000016045c723c */ /* 0x040ff0000000185c */
[C---:B----4-:R-:W-:Y:S08]  /*dbc0*/  HMMA.16816.F32 R120, R4.reuse, R12, R120 ;  /* 0x0000000c0478723c */ /* 0x050ff00000001878 */
[C---:B------:R-:W-:Y:S08]  /*dbd0*/  HMMA.16816.F32 R124, R4.reuse, R14, R124 ;  /* 0x0000000e047c723c */ /* 0x040ff0000000187c */
[C---:B-1----:R-:W-:Y:S08]  /*dbe0*/  HMMA.16816.F32 R104, R4.reuse, R16, R104 ;  /* 0x000000100468723c */ /* 0x042ff00000001868 */
[----:B------:R-:W-:Y:S08]  /*dbf0*/  HMMA.16816.F32 R108, R4, R18, R108 ;  /* 0x00000012046c723c */ /* 0x000ff0000000186c */
[C---:B------:R-:W-:Y:S08]  /*dc00*/  HMMA.16816.F32 R100, R8.reuse, R16, R100 ;  /* 0x000000100864723c */ /* 0x040ff00000001864 */
[C---:B------:R-:W-:Y:S01]  /*dc10*/  HMMA.16816.F32 R112, R8.reuse, R18, R112 ;  /* 0x000000120870723c */ /* 0x040fe20000001870 */
[----:B------:R-:W1:Y:S07]  /*dc20*/  LDSM.16.MT88.4 R16, [R238+0xd000] ;  /* 0x00d00000ee10783b */ /* 0x000e6e0000004200 */
[C---:B------:R-:W-:Y:S08]  /*dc30*/  HMMA.16816.F32 R132, R8.reuse, R20, R140 ;  /* 0x000000140884723c */ /* 0x040ff0000000188c */
[C---:B------:R-:W-:Y:S01]  /*dc40*/  HMMA.16816.F32 R96, R8.reuse, R22, R96 ;  /* 0x000000160860723c */ /* 0x040fe20000001860 */
[----:B------:R-:W4:Y:S07]  /*dc50*/  LDSM.16.MT88.4 R20, [R237+0xd000] ;  /* 0x00d00000ed14783b */ /* 0x000f2e0000004200 */
[C---:B------:R-:W-:Y:S08]  /*dc60*/  HMMA.16816.F32 R116, R8.reuse, R12, R116 ;  /* 0x0000000c0874723c */ /* 0x040ff00000001874 */
[----:B------:R-:W-:Y:S01]  /*dc70*/  HMMA.16816.F32 R128, R8, R14, R128 ;  /* 0x0000000e0880723c */ /* 0x000fe20000001880 */
[----:B------:R-:W1:Y:S01]  /*dc80*/  LDSM.16.MT88.4 R12, [R240+0xd000] ;  /* 0x00d00000f00c783b */ /* 0x000e620000004200 */
[----:B------:R-:W-:-:S02]  /*dc90*/  MOV R6, R189 ;  /* 0x000000bd00067202 */ /* 0x000fc40000000f00 */
[----:B------:R-:W-:Y:S01]  /*dca0*/  MOV R189, R212 ;  /* 0x000000d400bd7202 */ /* 0x000fe20000000f00 */
[----:B------:R-:W-:Y:S01]  /*dcb0*/  FFMA.FTZ R2, R2, c[0x0][0x23c], -R32 ;  /* 0x00008f0002027a23 */ /* 0x000fe20000010820 */
[----:B------:R-:W-:Y:S01]  /*dcc0*/  MOV R5, R188 ;  /* 0x000000bc00057202 */ /* 0x000fe20000000f00 */
[----:B------:R3:W1:Y:S01]  /*dcd0*/  MUFU.EX2 R212, R0 ;  /* 0x0000000000d47308 */ /* 0x0006620000000800 */
[----:B------:R-:W-:Y:S01]  /*dce0*/  IMAD.MOV.U32 R188, RZ, RZ, R191 ;  /* 0x000000ffffbc7224 */ /* 0x000fe200078e00bf */
[----:B------:R-:W-:Y:S01]  /*dcf0*/  MOV R191, R176 ;  /* 0x000000b000bf7202 */ /* 0x000fe20000000f00 */
[----:B------:R-:W-:Y:S01]  /*dd00*/  FFMA.FTZ R43, R210, c[0x0][0x23c], -R3 ;  /* 0x00008f00d22b7a23 */ /* 0x000fe20000010803 */
[----:B------:R-:W-:Y:S01]  /*dd10*/  MOV R176, R34 ;  /* 0x0000002200b07202 */ /* 0x000fe20000000f00 */
[----:B------:R-:W-:-:S03]  /*dd20*/  FFMA.FTZ R34, R211, c[0x0][0x23c], -R28 ;  /* 0x00008f00d3227a23 */ /* 0x000fc6000001081c */
[----:B------:R4:W-:Y:S01]  /*dd30*/  MUFU.EX2 R211, R2 ;  /* 0x0000000200d37308 */ /* 0x0009e20000000800 */
[----:B---3--:R-:W-:-:S07]  /*dd40*/  FFMA.FTZ R0, R25, c[0x0][0x23c], -R32 ;  /* 0x00008f0019007a23 */ /* 0x008fce0000010820 */
[----:B------:R3:W1:Y:S01]  /*dd50*/  MUFU.EX2 R210, R0 ;  /* 0x0000000000d27308 */ /* 0x0006620000000800 */
[----:B------:R-:W-:Y:S02]  /*dd60*/  MOV R40, R45 ;  /* 0x0000002d00287202 */ /* 0x000fe40000000f00 */
[----:B------:R-:W-:Y:S02]  /*dd70*/  MOV R4, R41 ;  /* 0x0000002900047202 */ /* 0x000fe40000000f00 */
[----:B------:R-:W-:Y:S02]  /*dd80*/  MOV R7, R190 ;  /* 0x000000be00077202 */ /* 0x000fe40000000f00 */
[----:B------:R-:W-:Y:S01]  /*dd90*/  MOV R190, R177 ;  /* 0x000000b100be7202 */ /* 0x000fe20000000f00 */
[----:B----4-:R-:W-:Y:S01]  /*dda0*/  FFMA.FTZ R2, R233, c[0x0][0x23c], -R29 ;  /* 0x00008f00e9027a23 */ /* 0x010fe2000001081d */
[----:B------:R-:W-:Y:S01]  /*ddb0*/  MOV R143, R40 ;  /* 0x00000028008f7202 */ /* 0x000fe20000000f00 */
[--C-:B------:R-:W-:Y:S01]  /*ddc0*/  FFMA.FTZ R40, R226, c[0x0][0x23c], -R28.reuse ;  /* 0x00008f00e2287a23 */ /* 0x100fe2000001081c */
[----:B------:R-:W-:Y:S01]  /*ddd0*/  MOV R177, R33 ;  /* 0x0000002100b17202 */ /* 0x000fe20000000f00 */
[----:B------:R-:W-:Y:S01]  /*dde0*/  FFMA.FTZ R33, R208, c[0x0][0x23c], -R28 ;  /* 0x00008f00d0217a23 */ /* 0x000fe2000001081c */
[----:B------:R-:W-:-:S02]  /*ddf0*/  MOV R208, R4 ;  /* 0x0000000400d07202 */ /* 0x000fc40000000f00 */
[----:B------:R-:W-:Y:S01]  /*de00*/  MOV R233, R6 ;  /* 0x0000000600e97202 */ /* 0x000fe20000000f00 */
[----:B---3--:R-:W-:Y:S01]  /*de10*/  FFMA.FTZ R0, R227, c[0x0][0x23c], -R29 ;  /* 0x00008f00e3007a23 */ /* 0x008fe2000001081d */
[----:B------:R-:W-:Y:S02]  /*de20*/  MOV R227, R5 ;  /* 0x0000000500e37202 */ /* 0x000fe40000000f00 */
[----:B------:R-:W-:Y:S02]  /*de30*/  MOV R226, R7 ;  /* 0x0000000700e27202 */ /* 0x000fe40000000f00 */
[----:B------:R-:W-:Y:S02]  /*de40*/  F2FP.PACK_AB R4, R215, R214 ;  /* 0x000000d6d704723e */ /* 0x000fe400000000ff */
[----:B-1----:R-:W-:Y:S02]  /*de50*/  F2FP.PACK_AB R5, R212, R213 ;  /* 0x000000d5d405723e */ /* 0x002fe400000000ff */
[----:B------:R-:W-:-:S02]  /*de60*/  F2FP.PACK_AB R6, R217, R216 ;  /* 0x000000d8d906723e */ /* 0x000fc400000000ff */
[----:B------:R-:W-:Y:S02]  /*de70*/  F2FP.PACK_AB R7, R211, R210 ;  /* 0x000000d2d307723e */ /* 0x000fe400000000ff */
[----:B------:R-:W-:Y:S02]  /*de80*/  F2FP.PACK_AB R8, R223, R222 ;  /* 0x000000dedf08723e */ /* 0x000fe400000000ff */
[----:B------:R-:W-:Y:S02]  /*de90*/  F2FP.PACK_AB R9, R219, R218 ;  /* 0x000000dadb09723e */ /* 0x000fe400000000ff */
[----:B------:R-:W-:Y:S02]  /*dea0*/  F2FP.PACK_AB R10, R228, R224 ;  /* 0x000000e0e40a723e */ /* 0x000fe400000000ff */
[----:B------:R-:W-:Y:S01]  /*deb0*/  F2FP.PACK_AB R11, R221, R220 ;  /* 0x000000dcdd0b723e */ /* 0x000fe200000000ff */
[--C-:B------:R-:W-:Y:S01]  /*dec0*/  FFMA.FTZ R45, R229, c[0x0][0x23c], -R3.reuse ;  /* 0x00008f00e52d7a23 */ /* 0x100fe20000010803 */
[----:B------:R-:W-:Y:S01]  /*ded0*/  MOV R249, R164 ;  /* 0x000000a400f97202 */ /* 0x000fe20000000f00 */
[----:B------:R-:W-:Y:S01]  /*dee0*/  FFMA.FTZ R44, R225, c[0x0][0x23c], -R3 ;  /* 0x00008f00e12c7a23 */ /* 0x000fe20000010803 */
[----:B------:R-:W-:-:S02]  /*def0*/  MOV R231, R165 ;  /* 0x000000a500e77202 */ /* 0x000fc40000000f00 */
[----:B------:R-:W-:Y:S02]  /*df00*/  MOV R229, R166 ;  /* 0x000000a600e57202 */ /* 0x000fe40000000f00 */
[----:B------:R-:W-:Y:S01]  /*df10*/  MOV R225, R167 ;  /* 0x000000a700e17202 */ /* 0x000fe20000000f00 */
[----:B------:R-:W-:Y:S01]  /*df20*/  FFMA.FTZ R42, R35, c[0x0][0x23c], -R3 ;  /* 0x00008f00232a7a23 */ /* 0x000fe20000010803 */
[----:B------:R-:W-:Y:S01]  /*df30*/  HMMA.16816.F32 R164, R4, R16, R68 ;  /* 0x0000001004a4723c */ /* 0x000fe20000001844 */
[----:B------:R-:W-:Y:S01]  /*df40*/  MOV R230, R191 ;  /* 0x000000bf00e67202 */ /* 0x000fe20000000f00 */
[----:B------:R-:W-:Y:S01]  /*df50*/  FFMA.FTZ R35, R209, c[0x0][0x23c], -R29 ;  /* 0x00008f00d1237a23 */ /* 0x000fe2000001081d */
        /* <DEDUP_REMOVED lines=8> */
[C---:B------:R-:W-:Y:S08]  /*dfe0*/  HMMA.16816.F32 R144, R4.reuse, R20, R144 ;  /* 0x000000140490723c */ /* 0x040ff00000001890 */
[-C--:B------:R-:W-:Y:S08]  /*dff0*/  HMMA.16816.F32 R152, R4, R22.reuse, R152 ;  /* 0x000000160498723c */ /* 0x080ff00000001898 */
[C---:B------:R-:W-:Y:S01]  /*e000*/  HMMA.16816.F32 R52, R8.reuse, R22, R52 ;  /* 0x000000160834723c */ /* 0x040fe20000001834 */
[----:B------:R-:W1:Y:S07]  /*e010*/  LDSM.16.MT88.4 R20, [R237+0xf000] ;  /* 0x00f00000ed14783b */ /* 0x000e6e0000004200 */
[----:B------:R-:W-:Y:S07]  /*e020*/  HMMA.16816.F32 R176, R8, R12, R56 ;  /* 0x0000000c08b0723c */ /* 0x000fee0000001838 */
[----:B------:R-:W-:-:S02]  /*e030*/  MOV R58, R182 ;  /* 0x000000b6003a7202 */ /* 0x000fc40000000f00 */
[----:B------:R-:W-:Y:S02]  /*e040*/  MOV R59, R183 ;  /* 0x000000b7003b7202 */ /* 0x000fe40000000f00 */
[----:B------:R-:W-:Y:S01]  /*e050*/  HMMA.16816.F32 R180, R4, R12, R36 ;  /* 0x0000000c04b4723c */ /* 0x000fe20000001824 */
[----:B------:R-:W3:Y:S01]  /*e060*/  LDSM.16.MT88.4 R36, [R239+0xf000] ;  /* 0x00f00000ef24783b */ /* 0x000ee20000004200 */
[----:B------:R-:W-:Y:S01]  /*e070*/  FFMA.FTZ R41, R232, c[0x0][0x23c], -R28 ;  /* 0x00008f00e8297a23 */ /* 0x000fe2000001081c */
[----:B------:R-:W-:Y:S01]  /*e080*/  MOV R234, R188 ;  /* 0x000000bc00ea7202 */ /* 0x000fe20000000f00 */
[----:B------:R-:W-:Y:S01]  /*e090*/  FFMA.FTZ R3, R143, c[0x0][0x23c], -R29 ;  /* 0x00008f008f037a23 */ /* 0x000fe2000001081d */
[----:B------:R-:W-:Y:S01]  /*e0a0*/  MOV R250, R189 ;  /* 0x000000bd00fa7202 */ /* 0x000fe20000000f00 */
[----:B------:R-:W-:Y:S01]  /*e0b0*/  IMAD.MOV.U32 R188, RZ, RZ, R161 ;  /* 0x000000ffffbc7224 */ /* 0x000fe200078e00a1 */
[----:B------:R-:W-:Y:S01]  /*e0c0*/  MOV R235, R190 ;  /* 0x000000be00eb7202 */ /* 0x000fe20000000f00 */
[----:B------:R-:W-:Y:S01]  /*e0d0*/  HMMA.16816.F32 R140, R8, R18, R60 ;  /* 0x00000012088c723c */ /* 0x000fe2000000183c */
[----:B------:R-:W-:-:S02]  /*e0e0*/  MOV R232, R160 ;  /* 0x000000a000e87202 */ /* 0x000fc40000000f00 */
[----:B------:R-:W-:Y:S02]  /*e0f0*/  MOV R189, R162 ;  /* 0x000000a200bd7202 */ /* 0x000fe40000000f00 */
[----:B------:R-:W-:-:S03]  /*e100*/  MOV R190, R163 ;  /* 0x000000a300be7202 */ /* 0x000fc60000000f00 */
[C---:B------:R-:W-:Y:S08]  /*e110*/  HMMA.16816.F32 R160, R8.reuse, R16, R76 ;  /* 0x0000001008a0723c */ /* 0x040ff0000000184c */
[----:B------:R-:W-:Y:S08]  /*e120*/  HMMA.16816.F32 R60, R8, R14, R72 ;  /* 0x0000000e083c723c */ /* 0x000ff00000001848 */
[C---:B-1----:R-:W-:Y:S07]  /*e130*/  HMMA.16816.F32 R72, R4.reuse, R20, R80 ;  /* 0x000000140448723c */ /* 0x042fee0000001850 */
[----:B------:R-:W-:Y:S01]  /*e140*/  MOV R83, R59 ;  /* 0x0000003b00537202 */ /* 0x000fe20000000f00 */
[----:B------:R-:W-:Y:S07]  /*e150*/  HMMA.16816.F32 R76, R4, R22, R84 ;  /* 0x00000016044c723c */ /* 0x000fee0000001854 */
[----:B------:R-:W-:-:S02]  /*e160*/  MOV R84, R58 ;  /* 0x0000003a00547202 */ /* 0x000fc40000000f00 */
[C---:B---3--:R-:W-:Y:S01]  /*e170*/  HMMA.16816.F32 R56, R4.reuse, R38, R124 ;  /* 0x000000260438723c */ /* 0x048fe2000000187c */
[----:B--2---:R-:W-:Y:S02]  /*e180*/  FFMA.FTZ R46, R46, R31, R26 ;  /* 0x0000001f2e2e7223 */ /* 0x004fe4000001001a */
[----:B------:R1:W5:Y:S04]  /*e190*/  LDL.LU R26, [R1+0xa0] ;  /* 0x0000a000011a7983 */ /* 0x0003680000300800 */
[----:B------:R1:W5:Y:S04]  /*e1a0*/  LDL.LU R25, [R1+0x9c] ;  /* 0x00009c0001197983 */ /* 0x0003680000300800 */
[----:B------:R-:W2:Y:S01]  /*e1b0*/  LDL.LU R126, [R1+0x5c] ;  /* 0x00005c00017e7983 */ /* 0x000ea20000300800 */
[C---:B------:R-:W-:Y:S03]  /*e1c0*/  HMMA.16816.F32 R64, R4.reuse, R18, R64 ;  /* 0x000000120440723c */ /* 0x040fe60000001840 */
[----:B------:R-:W3:Y:S04]  /*e1d0*/  LDSM.16.MT88.4 R28, [R239+0xd000] ;  /* 0x00d00000ef1c783b */ /* 0x000ee80000004200 */
[----:B------:R-:W4:Y:S01]  /*e1e0*/  LDSM.16.MT88.4 R16, [R238+0xf000] ;  /* 0x00f00000ee10783b */ /* 0x000f220000004200 */
[----:B------:R-:W-:Y:S03]  /*e1f0*/  HMMA.16816.F32 R184, R4, R14, R184 ;  /* 0x0000000e04b8723c */ /* 0x000fe600000018b8 */
[----:B------:R-:W1:Y:S01]  /*e200*/  LDSM.16.MT88.4 R12, [R240+0xf000] ;  /* 0x00f00000f00c783b */ /* 0x000e620000004200 */
[----:B------:R-:W-:-:S02]  /*e210*/  MOV R81, R69 ;  /* 0x0000004500517202 */ /* 0x000fc40000000f00 */
[----:B------:R-:W-:Y:S02]  /*e220*/  MOV R80, R70 ;  /* 0x0000004600507202 */ /* 0x000fe40000000f00 */
[----:B------:R-:W-:Y:S01]  /*e230*/  MOV R85, R227 ;  /* 0x000000e300557202 */ /* 0x000fe20000000f00 */
[----:B------:R-:W-:Y:S01]  /*e240*/  HMMA.16816.F32 R120, R4, R36, R120 ;  /* 0x000000240478723c */ /* 0x000fe20000001878 */
[----:B------:R-:W-:Y:S01]  /*e250*/  MOV R127, R50 ;  /* 0x00000032007f7202 */ /* 0x000fe20000000f00 */
[----:B------:R-:W-:Y:S01]  /*e260*/  IMAD.MOV.U32 R86, RZ, RZ, R208 ;  /* 0x000000ffff567224 */ /* 0x000fe200078e00d0 */
[----:B------:R-:W-:Y:S01]  /*e270*/  MOV R227, R51 ;  /* 0x0000003300e37202 */ /* 0x000fe20000000f00 */
[----:B------:R-:W-:Y:S01]  /*e280*/  MUFU.EX2 R208, R42 ;  /* 0x0000002a00d07308 */ /* 0x000fe20000000800 */
[----:B------:R-:W-:Y:S02]  /*e290*/  MOV R82, R68 ;  /* 0x0000004400527202 */ /* 0x000fe40000000f00 */
[----:B------:R-:W-:-:S02]  /*e2a0*/  MOV R87, R71 ;  /* 0x0000004700577202 */ /* 0x000fc40000000f00 */
[C---:B------:R-:W-:Y:S01]  /*e2b0*/  HMMA.16816.F32 R68, R8.reuse, R20, R156 ;  /* 0x000000140844723c */ /* 0x040fe2000000189c */
[----:B------:R-:W-:Y:S02]  /*e2c0*/  LDSM.16.MT88.4 R156, [R237+0xd800] ;  /* 0x00d80000ed9c783b */ /* 0x000fe40000004200 */
[----:B------:R4:W-:Y:S05]  /*e2d0*/  MUFU.EX2 R42, R0 ;  /* 0x00000000002a7308 */ /* 0x0009ea0000000800 */
[----:B------:R-:W-:Y:S03]  /*e2e0*/  HMMA.16816.F32 R20, R8, R22, R136 ;  /* 0x000000160814723c */ /* 0x000fe60000001888 */
[----:B------:R1:W-:Y:S05]  /*e2f0*/  MUFU.EX2 R50, R34 ;  /* 0x0000002200327308 */ /* 0x0003ea0000000800 */
[----:B---3--:R-:W-:Y:S03]  /*e300*/  HMMA.16816.F32 R196, R4, R28, R196 ;  /* 0x0000001c04c4723c */ /* 0x008fe600000018c4 */
[----:B------:R3:W-:Y:S01]  /*e310*/  MUFU.EX2 R136, R33 ;  /* 0x0000002100887308 */ /* 0x0007e20000000800 */
[----:B----4-:R-:W-:-:S04]  /*e320*/  FFMA.FTZ R0, R127, c[0x0][0x23c], -R32 ;  /* 0x00008f007f007a23 */ /* 0x010fc80000010820 */
[C---:B------:R-:W-:Y:S08]  /*e330*/  HMMA.16816.F32 R200, R4.reuse, R30, R200 ;  /* 0x0000001e04c8723c */ /* 0x040ff000000018c8 */
[C---:B------:R-:W-:Y:S01]  /*e340*/  HMMA.16816.F32 R88, R4.reuse, R16, R88 ;  /* 0x000000100458723c */ /* 0x040fe20000001858 */
[----:B------:R-:W-:Y:S07]  /*e350*/  MUFU.EX2 R51, R41 ;  /* 0x0000002900337308 */ /* 0x000fee0000000800 */
[C---:B------:R-:W-:Y:S08]  /*e360*/  HMMA.16816.F32 R92, R4.reuse, R18, R92 ;  /* 0x00000012045c723c */ /* 0x040ff0000000185c */
[C---:B-1----:R-:W-:Y:S08]  /*e370*/  HMMA.16816.F32 R104, R4.reuse, R12, R104 ;  /* 0x0000000c0468723c */ /* 0x042ff00000001868 */
[----:B------:R-:W-:Y:S07]  /*e380*/  HMMA.16816.F32 R108, R4, R14, R108 ;  /* 0x0000000e046c723c */ /* 0x000fee000000186c */
[----:B------:R-:W-:-:S02]  /*e390*/  FADD.FTZ R4, R80, R47 ;  /* 0x0000002f50047221 */ /* 0x000fc40000010000 */
[----:B------:R-:W-:Y:S02]  /*e3a0*/  FADD.FTZ R5, R81, R46 ;  /* 0x0000002e51057221 */ /* 0x000fe40000010000 */
[----:B------:R-:W-:Y:S02]  /*e3b0*/  FADD.FTZ R34, R209, R4 ;  /* 0x00000004d1227221 */ /* 0x000fe40000010000 */
[----:B---3--:R-:W-:Y:S01]  /*e3c0*/  FADD.FTZ R33, R227, R5 ;  /* 0x00000005e3217221 */ /* 0x008fe20000010000 */
[----:B------:R-:W-:Y:S01]  /*e3d0*/  MUFU.EX2 R41, R35 ;  /* 0x0000002300297308 */ /* 0x000fe20000000800 */
[----:B------:R-:W1:Y:S01]  /*e3e0*/  LDSM.16.MT88.4 R4, [R239+0xf800] ;  /* 0x00f80000ef04783b */ /* 0x000e620000004200 */
[----:B------:R-:W-:Y:S06]  /*e3f0*/  HMMA.16816.F32 R116, R8, R36, R116 ;  /* 0x000000240874723c */ /* 0x000fec0000001874 */
[----:B------:R3:W-:Y:S08]  /*e400*/  MUFU.EX2 R35, R0 ;  /* 0x0000000000237308 */ /* 0x0007f00000000800 */
[----:B------:R-:W-:Y:S01]  /*e410*/  MUFU.EX2 R137, R45 ;  /* 0x0000002d00897308 */ /* 0x000fe20000000800 */
[----:B---3--:R-:W-:-:S07]  /*e420*/  FFMA.FTZ R0, R84, c[0x0][0x23c], -R32 ;  /* 0x00008f0054007a23 */ /* 0x008fce0000010820 */
[----:B------:R3:W4:Y:S08]  /*e430*/  MUFU.EX2 R36, R0 ;  /* 0x0000000000247308 */ /* 0x0007300000000800 */
[----:B------:R-:W-:Y:S01]  /*e440*/  MUFU.EX2 R45, R40 ;  /* 0x00000028002d7308 */ /* 0x000fe20000000800 */
[----:B---3--:R-:W-:-:S07]  /*e450*/  FFMA.FTZ R0, R85, c[0x0][0x23c], -R32 ;  /* 0x00008f0055007a23 */ /* 0x008fce0000010820 */
[----:B------:R3:W-:Y:S08]  /*e460*/  MUFU.EX2 R40, R0 ;  /* 0x0000000000287308 */ /* 0x0007f00000000800 */
[----:B------:R-:W-:Y:S01]  /*e470*/  MUFU.EX2 R138, R44 ;  /* 0x0000002c008a7308 */ /* 0x000fe20000000800 */
[----:B---3--:R-:W-:-:S07]  /*e480*/  FFMA.FTZ R0, R86, c[0x0][0x23c], -R32 ;  /* 0x00008f0056007a23 */ /* 0x008fce0000010820 */
[----:B------:R-:W-:Y:S08]  /*e490*/  MUFU.EX2 R139, R43 ;  /* 0x0000002b008b7308 */ /* 0x000ff00000000800 */
[----:B------:R3:W-:Y:S08]  /*e4a0*/  MUFU.EX2 R43, R3 ;  /* 0x00000003002b7308 */ /* 0x0007f00000000800 */
[----:B------:R-:W1:Y:S08]  /*e4b0*/  MUFU.EX2 R44, R2 ;  /* 0x00000002002c7308 */ /* 0x000e700000000800 */
[----:B------:R1:W1:Y:S01]  /*e4c0*/  MUFU.EX2 R37, R0 ;  /* 0x0000000000257308 */ /* 0x0002620000000800 */
[----:B---3--:R-:W-:Y:S01]  /*e4d0*/  FADD.FTZ R3, R87, R49 ;  /* 0x0000003157037221 */ /* 0x008fe20000010000 */
[----:B------:R-:W-:Y:S01]  /*e4e0*/  HMMA.16816.F32 R192, R8, R28, R192 ;  /* 0x0000001c08c0723c */ /* 0x000fe200000018c0 */
[----:B----4-:R-:W-:-:S07]  /*e4f0*/  F2FP.PACK_AB R125, R36, R35 ;  /* 0x00000023247d723e */ /* 0x010fce00000000ff */
[----:B------:R-:W-:Y:S01]  /*e500*/  HMMA.16816.F32 R132, R8, R16, R132 ;  /* 0x000000100884723c */ /* 0x000fe20000001884 */
[----:B-1----:R-:W-:Y:S01]  /*e510*/  F2FP.PACK_AB R124, R44, R43 ;  /* 0x0000002b2c7c723e */ /* 0x002fe200000000ff */
[----:B------:R-:W-:-:S06]  /*e520*/  FADD.FTZ R0, R83, R3 ;  /* 0x0000000353007221 */ /* 0x000fcc0000010000 */
[----:B------:R-:W-:Y:S01]  /*e530*/  HMMA.16816.F32 R100, R8, R12, R100 ;  /* 0x0000000c0864723c */ /* 0x000fe20000001864 */
[----:B------:R-:W-:Y:S01]  /*e540*/  F2FP.PACK_AB R127, R37, R40 ;  /* 0x00000028257f723e */ /* 0x000fe200000000ff */
[----:B------:R-:W-:Y:S01]  /*e550*/  FADD.FTZ R3, R226, R0 ;  /* 0x00000000e2037221 */ /* 0x000fe20000010000 */
[----:B------:R-:W-:-:S05]  /*e560*/  MOV R0, R170 ;  /* 0x000000aa00007202 */ /* 0x000fca0000000f00 */
[----:B------:R-:W-:Y:S01]  /*e570*/  HMMA.16816.F32 R28, R8, R30, R204 ;  /* 0x0000001e081c723c */ /* 0x000fe200000018cc */
[----:B------:R-:W-:-:S07]  /*e580*/  MOV R46, R175 ;  /* 0x000000af002e7202 */ /* 0x000fce0000000f00 */
[C---:B------:R-:W-:Y:S08]  /*e590*/  HMMA.16816.F32 R16, R8.reuse, R18, R96 ;  /* 0x000000120810723c */ /* 0x040ff00000001860 */
[C---:B------:R-:W-:Y:S01]  /*e5a0*/  HMMA.16816.F32 R12, R8.reuse, R14, R112 ;  /* 0x0000000e080c723c */ /* 0x040fe20000001870 */
[----:B------:R-:W-:Y:S01]  /*e5b0*/  MOV R47, R174 ;  /* 0x000000ae002f7202 */ /* 0x000fe20000000f00 */
[----:B------:R-:W-:Y:S01]  /*e5c0*/  FADD.FTZ R0, R0, R33 ;  /* 0x0000002100007221 */ /* 0x000fe20000010000 */
[----:B------:R-:W-:Y:S01]  /*e5d0*/  MOV R49, R172 ;  /* 0x000000ac00317202 */ /* 0x000fe20000000f00 */
[----:B------:R-:W-:Y:S04]  /*e5e0*/  LDSM.16.MT88.4 R204, [R239+0xd800] ;  /* 0x00d80000efcc783b */ /* 0x000fe80000004200 */
[----:B------:R-:W-:Y:S01]  /*e5f0*/  HMMA.16816.F32 R8, R8, R38, R128 ;  /* 0x000000260808723c */ /* 0x000fe20000001880 */
[----:B------:R-:W-:Y:S01]  /*e600*/  MOV R209, R191 ;  /* 0x000000bf00d17202 */ /* 0x000fe20000000f00 */
[----:B------:R-:W-:Y:S01]  /*e610*/  LDSM.16.MT88.4 R96, [R238+0xf800] ;  /* 0x00f80000ee60783b */ /* 0x000fe20000004200 */
[----:B------:R-:W-:-:S02]  /*e620*/  MOV R227, R190 ;  /* 0x000000be00e37202 */ /* 0x000fc40000000f00 */
[----:B------:R-:W-:Y:S01]  /*e630*/  MOV R226, R188 ;  /* 0x000000bc00e27202 */ /* 0x000fe20000000f00 */
[----:B------:R-:W-:Y:S01]  /*e640*/  LDSM.16.MT88.4 R112, [R240+0xf800] ;  /* 0x00f80000f070783b */ /* 0x000fe20000004200 */
[----:B------:R-:W-:Y:S02]  /*e650*/  F2FP.PACK_AB R128, R138, R137 ;  /* 0x000000898a80723e */ /* 0x000fe400000000ff */
[----:B------:R-:W-:Y:S02]  /*e660*/  F2FP.PACK_AB R129, R45, R51 ;  /* 0x000000332d81723e */ /* 0x000fe400000000ff */
[----:B------:R-:W-:Y:S02]  /*e670*/  F2FP.PACK_AB R130, R208, R139 ;  /* 0x0000008bd082723e */ /* 0x000fe400000000ff */
[----:B------:R-:W-:Y:S02]  /*e680*/  F2FP.PACK_AB R131, R136, R50 ;  /* 0x000000328883723e */ /* 0x000fe400000000ff */
[----:B------:R-:W-:-:S02]  /*e690*/  MOV R38, R169 ;  /* 0x000000a900267202 */ /* 0x000fc40000000f00 */
[----:B------:R-:W-:-:S03]  /*e6a0*/  MOV R39, R168 ;  /* 0x000000a800277202 */ /* 0x000fc60000000f00 */
[----:B------:R-:W-:Y:S02]  /*e6b0*/  HMMA.16816.F32 R116, R128, R4, R116 ;  /* 0x000000048074723c */ /* 0x000fe40000001874 */
[----:B------:R-:W-:Y:S02]  /*e6c0*/  FADD.FTZ R3, R39, R3 ;  /* 0x0000000327037221 */ /* 0x000fe40000010000 */
[----:B------:R-:W-:-:S04]  /*e6d0*/  FADD.FTZ R0, R47, R0 ;  /* 0x000000002f007221 */ /* 0x000fc80000010000 */
[----:B------:R-:W-:Y:S02]  /*e6e0*/  FADD.FTZ R0, R227, R0 ;  /* 0x00000000e3007221 */ /* 0x000fe40000010000 */
[----:B--2---:R-:W-:Y:S01]  /*e6f0*/  FFMA.FTZ R2, R126, R48, R24 ;  /* 0x000000307e027223 */ /* 0x004fe20000010018 */
        /* <DEDUP_REMOVED lines=10> */
[----:B------:R-:W-:Y:S01]  /*e7a0*/  FADD.FTZ R4, R38, R32 ;  /* 0x0000002026047221 */ /* 0x000fe20000010000 */
[----:B------:R-:W-:Y:S01]  /*e7b0*/  MOV R233, R189 ;  /* 0x000000bd00e97202 */ /* 0x000fe20000000f00 */
[----:B------:R-:W-:Y:S01]  /*e7c0*/  FADD.FTZ R2, R46, R2 ;  /* 0x000000022e027221 */ /* 0x000fe20000010000 */
[----:B------:R-:W3:Y:S01]  /*e7d0*/  LDSM.16.MT88.4 R188, [R240+0xd800] ;  /* 0x00d80000f0bc783b */ /* 0x000ee20000004200 */
        /* <DEDUP_REMOVED lines=48> */
[----:B------:R-:W-:Y:S01]  /*eae0*/  HMMA.16816.F32 R148, R128, R156, R148 ;  /* 0x0000009c8094723c */ /* 0x000fe20000001894 */
[----:B------:R-:W-:-:S02]  /*eaf0*/  MOV R136, R234 ;  /* 0x000000ea00887202 */ /* 0x000fc40000000f00 */
[----:B------:R-:W-:-:S05]  /*eb00*/  MOV R137, R250 ;  /* 0x000000fa00897202 */ /* 0x000fca0000000f00 */
[C---:B------:R-:W-:Y:S08]  /*eb10*/  HMMA.16816.F32 R144, R124.reuse, R156, R144 ;  /* 0x0000009c7c90723c */ /* 0x040ff00000001890 */
        /* <DEDUP_REMOVED lines=109> */
[----:B-----5:R-:W-:Y:S04]  /*f1f0*/  LDSM.16.M88.4 R36, [R236+0x8000] ;  /* 0x00800000ec24783b */ /* 0x020fe80000000200 */
        /* <DEDUP_REMOVED lines=8> */
[----:B--2---:R-:W2:Y:S04]  /*f280*/  LDSM.16.M88.4 R12, [R244] ;  /* 0x00000000f40c783b */ /* 0x004ea80000000200 */
[----:B------:R-:W1:Y:S04]  /*f290*/  LDSM.16.M88.4 R48, [R243+0x800] ;  /* 0x00080000f330783b */ /* 0x000e680000000200 */
[----:B------:R-:W1:Y:S01]  /*f2a0*/  S2R R250, SR_TID.X ;  /* 0x0000000000fa7919 */ /* 0x000e620000002100 */
        /* <DEDUP_REMOVED lines=15> */
[----:B------:R-:W-:Y:S01]  /*f3a0*/  MOV R3, R221 ;  /* 0x000000dd00037202 */ /* 0x000fe20000000f00 */
[----:B------:R-:W-:-:S02]  /*f3b0*/  IMAD.MOV.U32 R2, RZ, RZ, R222 ;  /* 0x000000ffff027224 */ /* 0x000fc400078e00de */
[----:B------:R-:W-:-:S03]  /*f3c0*/  IMAD.MOV.U32 R0, RZ, RZ, R223 ;  /* 0x000000ffff007224 */ /* 0x000fc600078e00df */
[----:B------:R-:W-:Y:S01]  /*f3d0*/  IMAD.MOV.U32 R140, RZ, RZ, R220 ;  /* 0x000000ffff8c7224 */ /* 0x000fe200078e00dc */
[C---:B------:R-:W-:Y:S08]  /*f3e0*/  HMMA.16816.F32 R212, R4.reuse, R40, R52 ;  /* 0x0000002804d4723c */ /* 0x040ff00000001834 */
[----:B------:R-:W-:Y:S08]  /*f3f0*/  HMMA.16816.F32 R216, R4, R44, R60 ;  /* 0x0000002c04d8723c */ /* 0x000ff0000000183c */
[----:B--2---:R-:W-:Y:S08]  /*f400*/  HMMA.16816.F32 R52, R12, R28, RZ ;  /* 0x0000001c0c34723c */ /* 0x004ff000000018ff */
[C---:B------:R-:W-:Y:S08]  /*f410*/  HMMA.16816.F32 R232, R4.reuse, R48, R132 ;  /* 0x0000003004e8723c */ /* 0x040ff00000001884 */
[C---:B------:R-:W-:Y:S08]  /*f420*/  HMMA.16816.F32 R220, R4.reuse, R50, R64 ;  /* 0x0000003204dc723c */ /* 0x040ff00000001840 */
        /* <DEDUP_REMOVED lines=8> */
[C---:B------:R-:W-:Y:S08]  /*f4b0*/  HMMA.16816.F32 R32, R8.reuse, R16, R60 ;  /* 0x000000100820723c */ /* 0x040ff0000000183c */
[C---:B------:R-:W-:Y:S01]  /*f4c0*/  HMMA.16816.F32 R140, R8.reuse, R40, R4 ;  /* 0x00000028088c723c */ /* 0x040fe20000001804 */
[----:B------:R-:W-:Y:S07]  /*f4d0*/  LDSM.16.M88.4 R4, [R247+0x2000] ;  /* 0x00200000f704783b */ /* 0x000fee0000000200 */
[----:B------:R-:W-:Y:S01]  /*f4e0*/  HMMA.16816.F32 R60, R8, R46, R28 ;  /* 0x0000002e083c723c */ /* 0x000fe2000000181c */
[----:B------:R-:W1:Y:S07]  /*f4f0*/  LDSM.16.M88.4 R28, [R242+0x9800] ;  /* 0x00980000f21c783b */ /* 0x000e6e0000000200 */
[C---:B------:R-:W-:Y:S08]  /*f500*/  HMMA.16816.F32 R36, R12.reuse, R38, RZ ;  /* 0x000000260c24723c */ /* 0x040ff000000018ff */
[----:B------:R-:W-:Y:S01]  /*f510*/  HMMA.16816.F32 R20, R12, R22, RZ ;  /* 0x000000160c14723c */ /* 0x000fe200000018ff */
[----:B------:R-:W-:Y:S07]  /*f520*/  LDSM.16.M88.4 R12, [R247] ;  /* 0x00000000f70c783b */ /* 0x000fee0000000200 */
[C---:B------:R-:W-:Y:S08]  /*f530*/  HMMA.16816.F32 R136, R8.reuse, R48, R56 ;  /* 0x000000300888723c */ /* 0x040ff00000001838 */
[C---:B------:R-:W-:Y:S01]  /*f540*/  HMMA.16816.F32 R36, R8.reuse, R18, R36 ;  /* 0x000000120824723c */ /* 0x040fe20000001824 */
[----:B------:R-:W2:Y:S07]  /*f550*/  LDSM.16.M88.4 R16, [R242+0x8000] ;  /* 0x00800000f210783b */ /* 0x000eae0000000200 */
[C---:B------:R-:W-:Y:S08]  /*f560*/  HMMA.16816.F32 R48, R8.reuse, R50, R64 ;  /* 0x000000320830723c */ /* 0x040ff00000001840 */
[----:B------:R-:W-:Y:S01]  /*f570*/  HMMA.16816.F32 R44, R8, R42, R20 ;  /* 0x0000002a082c723c */ /* 0x000fe20000001814 */
[----:B------:R-:W3:Y:S04]  /*f580*/  LDSM.16.M88.4 R8, [R242+0x8800] ;  /* 0x00880000f208783b */ /* 0x000ee80000000200 */
[----:B------:R-:W4:Y:S03]  /*f590*/  LDSM.16.M88.4 R20, [R242+0x9000] ;  /* 0x00900000f214783b */ /* 0x000f260000000200 */
[----:B-1----:R-:W-:Y:S01]  /*f5a0*/  HMMA.16816.F32 R64, R4, R28, R212 ;  /* 0x0000001c0440723c */ /* 0x002fe200000018d4 */
[----:B------:R-:W-:Y:S01]  /*f5b0*/  IMAD.MOV.U32 R53, RZ, RZ, R3 ;  /* 0x000000ffff357224 */ /* 0x000fe200078e0003 */
[----:B------:R-:W-:Y:S01]  /*f5c0*/  MOV R54, R2 ;  /* 0x0000000200367202 */ /* 0x000fe20000000f00 */
[----:B------:R-:W-:-:S05]  /*f5d0*/  IMAD.MOV.U32 R55, RZ, RZ, R0 ;  /* 0x000000ffff377224 */ /* 0x000fca00078e0000 */
[C---:B------:R-:W-:Y:S08]  /*f5e0*/  HMMA.16816.F32 R224, R4.reuse, R30, R224 ;  /* 0x0000001e04e0723c */ /* 0x040ff000000018e0 */
[-C--:B--2---:R-:W-:Y:S08]  /*f5f0*/  HMMA.16816.F32 R40, R4, R16.reuse, R208 ;  /* 0x000000100428723c */ /* 0x084ff000000018d0 */
[----:B------:R-:W-:Y:S01]  /*f600*/  IMAD.MOV.U32 R212, RZ, RZ, R64 ;  /* 0x000000ffffd47224 */ /* 0x000fe200078e0040 */
[----:B------:R-:W-:Y:S01]  /*f610*/  MOV R0, R67 ;  /* 0x0000004300007202 */ /* 0x000fe20000000f00 */
[----:B------:R-:W-:Y:S01]  /*f620*/  IMAD.MOV.U32 R3, RZ, RZ, R65 ;  /* 0x000000ffff037224 */ /* 0x000fe200078e0041 */
[----:B------:R-:W-:Y:S01]  /*f630*/  HMMA.16816.F32 R32, R12, R16, R32 ;  /* 0x000000100c20723c */ /* 0x000fe20000001820 */
[----:B------:R-:W-:-:S07]  /*f640*/  IMAD.MOV.U32 R2, RZ, RZ, R66 ;  /* 0x000000ffff027224 */ /* 0x000fce00078e0042 */
[C---:B---3--:R-:W-:Y:S08]  /*f650*/  HMMA.16816.F32 R56, R4.reuse, R8, R232 ;  /* 0x000000080438723c */ /* 0x048ff000000018e8 */
[C---:B----4-:R-:W-:Y:S08]  /*f660*/  HMMA.16816.F32 R216, R4.reuse, R20, R216 ;  /* 0x0000001404d8723c */ /* 0x050ff000000018d8 */
[C---:B------:R-:W-:Y:S08]  /*f670*/  HMMA.16816.F32 R52, R4.reuse, R18, R52 ;  /* 0x000000120434723c */ /* 0x040ff00000001834 */
[C---:B------:R-:W-:Y:S08]  /*f680*/  HMMA.16816.F32 R64, R4.reuse, R10, R220 ;  /* 0x0000000a0440723c */ /* 0x040ff000000018dc */
[----:B------:R-:W-:Y:S01]  /*f690*/  HMMA.16816.F32 R228, R4, R22, R228 ;  /* 0x0000001604e4723c */ /* 0x000fe200000018e4 */
[----:B------:R-:W-:Y:S07]  /*f6a0*/  LDSM.16.M88.4 R4, [R246+0x2000] ;  /* 0x00200000f604783b */ /* 0x000fee0000000200 */
[C---:B------:R-:W-:Y:S01]  /*f6b0*/  HMMA.16816.F32 R36, R12.reuse, R18, R36 ;  /* 0x000000120c24723c */ /* 0x040fe20000001824 */
[----:B------:R-:W1:Y:S07]  /*f6c0*/  LDSM.16.M88.4 R16, [R241] ;  /* 0x00000000f110783b */ /* 0x000e6e0000000200 */
[----:B------:R-:W-:Y:S07]  /*f6d0*/  HMMA.16816.F32 R232, R12, R22, R60 ;  /* 0x000000160ce8723c */ /* 0x000fee000000183c */
[----:B------:R-:W-:-:S02]  /*f6e0*/  IMAD.MOV.U32 R60, RZ, RZ, R212 ;  /* 0x000000ffff3c7224 */ /* 0x000fc400078e00d4 */
[C---:B------:R-:W-:Y:S08]  /*f6f0*/  HMMA.16816.F32 R212, R12.reuse, R28, R140 ;  /* 0x0000001c0cd4723c */ /* 0x040ff0000000188c */
[C---:B------:R-:W-:Y:S01]  /*f700*/  HMMA.16816.F32 R140, R12.reuse, R30, R44 ;  /* 0x0000001e0c8c723c */ /* 0x040fe2000000182c */
[----:B------:R-:W2:Y:S07]  /*f710*/  LDSM.16.M88.4 R28, [R241+0x1800] ;  /* 0x00180000f11c783b */ /* 0x000eae0000000200 */
[C---:B------:R-:W-:Y:S08]  /*f720*/  HMMA.16816.F32 R220, R12.reuse, R8, R136 ;  /* 0x000000080cdc723c */ /* 0x040ff00000001888 */
[C---:B------:R-:W-:Y:S01]  /*f730*/  HMMA.16816.F32 R208, R12.reuse, R10, R48 ;  /* 0x0000000a0cd0723c */ /* 0x040fe20000001830 */
[----:B------:R-:W3:Y:S07]  /*f740*/  LDSM.16.M88.4 R8, [R246] ;  /* 0x00000000f608783b */ /* 0x000eee0000000200 */
[----:B------:R-:W-:Y:S01]  /*f750*/  HMMA.16816.F32 R132, R12, R20, R132 ;  /* 0x000000140c84723c */ /* 0x000fe20000001884 */
[----:B------:R-:W4:Y:S04]  /*f760*/  LDSM.16.M88.4 R12, [R241+0x800] ;  /* 0x00080000f10c783b */ /* 0x000f280000000200 */
[----:B------:R-:W4:Y:S03]  /*f770*/  LDSM.16.M88.4 R20, [R241+0x1000] ;  /* 0x00100000f114783b */ /* 0x000f260000000200 */
[----:B-1----:R-:W-:Y:S01]  /*f780*/  HMMA.16816.F32 R48, R4, R18, R52 ;  /* 0x000000120430723c */ /* 0x002fe20000001834 */
[----:B------:R-:W-:-:S02]  /*f790*/  IMAD.MOV.U32 R61, RZ, RZ, R3 ;  /* 0x000000ffff3d7224 */ /* 0x000fc400078e0003 */
[----:B------:R-:W-:Y:S02]  /*f7a0*/  IMAD.MOV.U32 R62, RZ, RZ, R2 ;  /* 0x000000ffff3e7224 */ /* 0x000fe400078e0002 */
[----:B------:R-:W-:-:S03]  /*f7b0*/  IMAD.MOV.U32 R63, RZ, RZ, R0 ;  /* 0x000000ffff3f7224 */ /* 0x000fc600078e0000 */
[C---:B------:R-:W-:Y:S08]  /*f7c0*/  HMMA.16816.F32 R136, R4.reuse, R16, R40 ;  /* 0x000000100488723c */ /* 0x040ff00000001828 */
[----:B--2---:R-:W-:Y:S08]  /*f7d0*/  HMMA.16816.F32 R40, R4, R28, R60 ;  /* 0x0000001c0428723c */ /* 0x004ff0000000183c */
[----:B---3--:R-:W-:Y:S01]  /*f7e0*/  HMMA.16816.F32 R32, R8, R16, R32 ;  /* 0x000000100820723c */ /* 0x008fe20000001820 */
[----:B------:R-:W-:-:S02]  /*f7f0*/  IMAD.MOV.U32 R3, RZ, RZ, R49 ;  /* 0x000000ffff037224 */ /* 0x000fc400078e0031 */
[----:B------:R-:W-:-:S04]  /*f800*/  IMAD.MOV.U32 R2, RZ, RZ, R50 ;  /* 0x000000ffff027224 */ /* 0x000fc800078e0032 */
[----:B------:R-:W-:Y:S01]  /*f810*/  MOV R16, R48 ;  /* 0x0000003000107202 */ /* 0x000fe20000000f00 */
[----:B------:R-:W-:Y:S01]  /*f820*/  IMAD.MOV.U32 R0, RZ, RZ, R51 ;  /* 0x000000ffff007224 */ /* 0x000fe200078e0033 */
[C---:B----4-:R-:W-:Y:S08]  /*f830*/  HMMA.16816.F32 R52, R4.reuse, R14, R64 ;  /* 0x0000000e0434723c */ /* 0x050ff00000001840 */
[C---:B------:R-:W-:Y:S07]  /*f840*/  HMMA.16816.F32 R48, R4.reuse, R20, R216 ;  /* 0x000000140430723c */ /* 0x040fee00000018d8 */
[----:B------:R-:W-:Y:S01]  /*f850*/  MOV R216, R16 ;  /* 0x0000001000d87202 */ /* 0x000fe20000000f00 */
[----:B------:R-:W-:Y:S01]  /*f860*/  HMMA.16816.F32 R56, R4, R12, R56 ;  /* 0x0000000c0438723c */ /* 0x000fe20000001838 */
[----:B------:R-:W-:-:S02]  /*f870*/  IMAD.MOV.U32 R217, RZ, RZ, R3 ;  /* 0x000000ffffd97224 */ /* 0x000fc400078e0003 */
[----:B------:R-:W-:-:S05]  /*f880*/  IMAD.MOV.U32 R218, RZ, RZ, R2 ;  /* 0x000000ffffda7224 */ /* 0x000fca00078e0002 */
[----:B------:R-:W-:Y:S01]  /*f890*/  HMMA.16816.F32 R36, R8, R18, R36 ;  /* 0x000000120824723c */ /* 0x000fe20000001824 */
[----:B------:R-:W-:Y:S01]  /*f8a0*/  LDSM.16.M88.4 R16, [R236+0xa000] ;  /* 0x00a00000ec10783b */ /* 0x000fe20000000200 */
[----:B------:R-:W-:-:S06]  /*f8b0*/  IMAD.MOV.U32 R219, RZ, RZ, R0 ;  /* 0x000000ffffdb7224 */ /* 0x000fcc00078e0000 */
[----:B------:R-:W-:Y:S01]  /*f8c0*/  HMMA.16816.F32 R60, R8, R12, R220 ;  /* 0x0000000c083c723c */ /* 0x000fe200000018dc */
[----:B------:R-:W-:-:S07]  /*f8d0*/  IMAD.MOV.U32 R3, RZ, RZ, R41 ;  /* 0x000000ffff037224 */ /* 0x000fce00078e0029 */
[----:B------:R-:W-:Y:S01]  /*f8e0*/  HMMA.16816.F32 R64, R8, R14, R208 ;  /* 0x0000000e0840723c */ /* 0x000fe200000018d0 */
[----:B------:R-:W1:Y:S01]  /*f8f0*/  LDSM.16.M88.4 R12, [R244+0x4000] ;  /* 0x00400000f40c783b */ /* 0x000e620000000200 */
[----:B------:R-:W-:Y:S02]  /*f900*/  IMAD.MOV.U32 R2, RZ, RZ, R42 ;  /* 0x000000ffff027224 */ /* 0x000fe400078e002a */
[----:B------:R-:W-:-:S04]  /*f910*/  IMAD.MOV.U32 R0, RZ, RZ, R43 ;  /* 0x000000ffff007224 */ /* 0x000fc800078e002b */
[----:B------:R-:W-:Y:S07]  /*f920*/  HMMA.16816.F32 R44, R4, R22, R228 ;  /* 0x00000016042c723c */ /* 0x000fee00000018e4 */
[----:B------:R-:W-:Y:S01]  /*f930*/  MOV R228, R40 ;  /* 0x0000002800e47202 */ /* 0x000fe20000000f00 */
[----:B------:R-:W-:Y:S08]  /*f940*/  HMMA.16816.F32 R132, R8, R20, R132 ;  /* 0x000000140884723c */ /* 0x000ff00000001884 */
[----:B------:R-:W-:Y:S01]  /*f950*/  HMMA.16816.F32 R40, R4, R30, R224 ;  /* 0x0000001e0428723c */ /* 0x000fe200000018e0 */
[----:B------:R-:W2:Y:S07]  /*f960*/  LDSM.16.M88.4 R4, [R244+0x6000] ;  /* 0x00600000f404783b */ /* 0x000eae0000000200 */
[C---:B------:R-:W-:Y:S01]  /*f970*/  HMMA.16816.F32 R224, R8.reuse, R22, R232 ;  /* 0x0000001608e0723c */ /* 0x040fe200000018e8 */
[----:B------:R-:W3:Y:S07]  /*f980*/  LDSM.16.M88.4 R20, [R236+0xb000] ;  /* 0x00b00000ec14783b */ /* 0x000eee0000000200 */
[C---:B------:R-:W-:Y:S08]  /*f990*/  HMMA.16816.F32 R220, R8.reuse, R28, R212 ;  /* 0x0000001c08dc723c */ /* 0x040ff000000018d4 */
[----:B------:R-:W-:Y:S01]  /*f9a0*/  HMMA.16816.F32 R208, R8, R30, R140 ;  /* 0x0000001e08d0723c */ /* 0x000fe2000000188c */
[----:B------:R-:W4:Y:S04]  /*f9b0*/  LDSM.16.M88.4 R8, [R236+0xa800] ;  /* 0x00a80000ec08783b */ /* 0x000f280000000200 */
[----:B------:R-:W4:Y:S03]  /*f9c0*/  LDSM.16.M88.4 R28, [R236+0xb800] ;  /* 0x00b80000ec1c783b */ /* 0x000f260000000200 */
[----:B-1----:R-:W-:Y:S07]  /*f9d0*/  HMMA.16816.F32 R140, R12, R16, R32 ;  /* 0x000000100c8c723c */ /* 0x002fee0000001820 */
[----:B------:R-:W-:Y:S01]  /*f9e0*/  MOV R32, R228 ;  /* 0x000000e400207202 */ /* 0x000fe20000000f00 */
[----:B------:R-:W-:-:S02]  /*f9f0*/  IMAD.MOV.U32 R33, RZ, RZ, R3 ;  /* 0x000000ffff217224 */ /* 0x000fc400078e0003 */
[----:B------:R-:W-:Y:S02]  /*fa00*/  IMAD.MOV.U32 R34, RZ, RZ, R2 ;  /* 0x000000ffff227224 */ /* 0x000fe400078e0002 */
[----:B------:R-:W-:Y:S01]  /*fa10*/  IMAD.MOV.U32 R35, RZ, RZ, R0 ;  /* 0x000000ffff237224 */ /* 0x000fe200078e0000 */
[C---:B--2---:R-:W-:Y:S08]  /*fa20*/  HMMA.16816.F32 R232, R4.reuse, R18, R216 ;  /* 0x0000001204e8723c */ /* 0x044ff000000018d8 */
[C---:B---3--:R-:W-:Y:S08]  /*fa30*/  HMMA.16816.F32 R212, R4.reuse, R20, R48 ;  /* 0x0000001404d4723c */ /* 0x048ff00000001830 */
[C---:B------:R-:W-:Y:S08]  /*fa40*/  HMMA.16816.F32 R136, R4.reuse, R16, R136 ;  /* 0x000000100488723c */ /* 0x040ff00000001888 */
[C---:B----4-:R-:W-:Y:S08]  /*fa50*/  HMMA.16816.F32 R216, R4.reuse, R10, R52 ;  /* 0x0000000a04d8723c */ /* 0x050ff00000001834 */
[C---:B------:R-:W-:Y:S08]  /*fa60*/  HMMA.16816.F32 R32, R4.reuse, R28, R32 ;  /* 0x0000001c0420723c */ /* 0x040ff00000001820 */
[----:B------:R-:W-:Y:S08]  /*fa70*/  HMMA.16816.F32 R52, R4, R22, R44 ;  /* 0x000000160434723c */ /* 0x000ff0000000182c */
[----:B------:R-:W-:Y:S08]  /*fa80*/  HMMA.16816.F32 R44, R12, R18, R36 ;  /* 0x000000120c2c723c */ /* 0x000ff00000001824 */
[----:B------:R-:W-:Y:S08]  /*fa90*/  HMMA.16816.F32 R228, R4, R8, R56 ;  /* 0x0000000804e4723c */ /* 0x000ff00000001838 */
[----:B------:R-:W-:Y:S08]  /*faa0*/  HMMA.16816.F32 R36, R12, R10, R64 ;  /* 0x0000000a0c24723c */ /* 0x000ff00000001840 */
[----:B------:R-:W-:Y:S01]  /*fab0*/  HMMA.16816.F32 R48, R4, R30, R40 ;  /* 0x0000001e0430723c */ /* 0x000fe20000001828 */
[----:B------:R-:W-:Y:S07]  /*fac0*/  LDSM.16.M88.4 R4, [R245+0x6000] ;  /* 0x00600000f504783b */ /* 0x000fee0000000200 */
[C---:B------:R-:W-:Y:S08]  /*fad0*/  HMMA.16816.F32 R56, R12.reuse, R28, R220 ;  /* 0x0000001c0c38723c */ /* 0x040ff000000018dc */
[----:B------:R-:W-:Y:S01]  /*fae0*/  HMMA.16816.F32 R64, R12, R30, R208 ;  /* 0x0000001e0c40723c */ /* 0x000fe200000018d0 */
[----:B------:R-:W1:Y:S01]  /*faf0*/  LDSM.16.M88.4 R28, [R243+0x3800] ;  /* 0x00380000f31c783b */ /* 0x000e620000000200 */
[----:B------:R-:W-:Y:S01]  /*fb00*/  MOV R16, R32 ;  /* 0x0000002000107202 */ /* 0x000fe20000000f00 */
[----:B------:R-:W-:-:S02]  /*fb10*/  IMAD.MOV.U32 R3, RZ, RZ, R33 ;  /* 0x000000ffff037224 */ /* 0x000fc400078e0021 */
[----:B------:R-:W-:Y:S02]  /*fb20*/  IMAD.MOV.U32 R2, RZ, RZ, R34 ;  /* 0x000000ffff027224 */ /* 0x000fe400078e0022 */
[----:B------:R-:W-:Y:S01]  /*fb30*/  IMAD.MOV.U32 R0, RZ, RZ, R35 ;  /* 0x000000ffff007224 */ /* 0x000fe200078e0023 */
[C---:B------:R-:W-:Y:S01]  /*fb40*/  HMMA.16816.F32 R40, R12.reuse, R8, R60 ;  /* 0x000000080c28723c */ /* 0x040fe2000000183c */
[----:B------:R-:W2:Y:S07]  /*fb50*/  LDSM.16.M88.4 R8, [R245+0x4000] ;  /* 0x00400000f508783b */ /* 0x000eae0000000200 */
[C---:B------:R-:W-:Y:S07]  /*fb60*/  HMMA.16816.F32 R32, R12.reuse, R20, R132 ;  /* 0x000000140c20723c */ /* 0x040fee0000001884 */
[----:B------:R-:W-:Y:S01]  /*fb70*/  MOV R132, R16 ;  /* 0x0000001000847202 */ /* 0x000fe20000000f00 */
[----:B------:R-:W-:Y:S01]  /*fb80*/  HMMA.16816.F32 R60, R12, R22, R224 ;  /* 0x000000160c3c723c */ /* 0x000fe200000018e0 */
[----:B------:R-:W3:Y:S04]  /*fb90*/  LDSM.16.M88.4 R12, [R243+0x2800] ;  /* 0x00280000f30c783b */ /* 0x000ee80000000200 */
[----:B------:R-:W4:Y:S04]  /*fba0*/  LDSM.16.M88.4 R20, [R243+0x3000] ;  /* 0x00300000f314783b */ /* 0x000f280000000200 */
[----:B------:R-:W4:Y:S01]  /*fbb0*/  LDSM.16.M88.4 R16, [R243+0x2000] ;  /* 0x00200000f310783b */ /* 0x000f220000000200 */
[----:B------:R-:W-:-:S02]  /*fbc0*/  IMAD.MOV.U32 R133, RZ, RZ, R3 ;  /* 0x000000ffff857224 */ /* 0x000fc400078e0003 */
[----:B------:R-:W-:Y:S02]  /*fbd0*/  IMAD.MOV.U32 R134, RZ, RZ, R2 ;  /* 0x000000ffff867224 */ /* 0x000fe400078e0002 */
[----:B------:R-:W-:-:S07]  /*fbe0*/  IMAD.MOV.U32 R135, RZ, RZ, R0 ;  /* 0x000000ffff877224 */ /* 0x000fce00078e0000 */
[-C--:B-1----:R-:W-:Y:S08]  /*fbf0*/  HMMA.16816.F32 R132, R4, R28.reuse, R132 ;  /* 0x0000001c0484723c */ /* 0x082ff00000001884 */
[----:B--2---:R-:W-:Y:S08]  /*fc00*/  HMMA.16816.F32 R56, R8, R28, R56 ;  /* 0x0000001c0838723c */ /* 0x004ff00000001838 */
[----:B---3--:R-:W-:Y:S08]  /*fc10*/  HMMA.16816.F32 R224, R4, R14, R216 ;  /* 0x0000000e04e0723c */ /* 0x008ff000000018d8 */
[----:B------:R-:W-:Y:S01]  /*fc20*/  MOV R249, R132 ;  /* 0x0000008400f97202 */ /* 0x000fe20000000f00 */
[----:B------:R-:W-:-:S02]  /*fc30*/  IMAD.MOV.U32 R3, RZ, RZ, R133 ;  /* 0x000000ffff037224 */ /* 0x000fc400078e0085 */
[----:B------:R-:W-:Y:S01]  /*fc40*/  IMAD.MOV.U32 R2, RZ, RZ, R134 ;  /* 0x000000ffff027224 */ /* 0x000fe200078e0086 */
[----:B----4-:R-:W-:Y:S01]  /*fc50*/  HMMA.16816.F32 R220, R4, R20, R212 ;  /* 0x0000001404dc723c */ /* 0x010fe200000018d4 */
[----:B------:R-:W-:-:S07]  /*fc60*/  IMAD.MOV.U32 R0, RZ, RZ, R135 ;  /* 0x000000ffff007224 */ /* 0x000fce00078e0087 */
[-C--:B------:R-:W-:Y:S08]  /*fc70*/  HMMA.16816.F32 R136, R4, R16.reuse, R136 ;  /* 0x000000100488723c */ /* 0x080ff00000001888 */
[----:B------:R-:W-:Y:S08]  /*fc80*/  HMMA.16816.F32 R140, R8, R16, R140 ;  /* 0x00000010088c723c */ /* 0x000ff0000000188c */
[C---:B------:R-:W-:Y:S08]  /*fc90*/  HMMA.16816.F32 R232, R4.reuse, R18, R232 ;  /* 0x0000001204e8723c */ /* 0x040ff000000018e8 */
        /* <DEDUP_REMOVED lines=8> */
[----:B------:R-:W-:Y:S07]  /*fd20*/  LDSM.16.M88.4 R12, [R247+0x4000] ;  /* 0x00400000f70c783b */ /* 0x000fee0000000200 */
[C---:B------:R-:W-:Y:S01]  /*fd30*/  HMMA.16816.F32 R40, R8.reuse, R20, R32 ;  /* 0x000000140828723c */ /* 0x040fe20000001820 */
[----:B------:R-:W-:Y:S07]  /*fd40*/  LDSM.16.M88.4 R32, [R242+0xb800] ;  /* 0x00b80000f220783b */ /* 0x000fee0000000200 */
[C---:B------:R-:W-:Y:S08]  /*fd50*/  HMMA.16816.F32 R60, R8.reuse, R22, R60 ;  /* 0x00000016083c723c */ /* 0x040ff0000000183c */
[----:B------:R-:W-:Y:S01]  /*fd60*/  HMMA.16816.F32 R48, R8, R30, R64 ;  /* 0x0000001e0830723c */ /* 0x000fe20000001840 */
[----:B------:R-:W2:Y:S04]  /*fd70*/  LDSM.16.M88.4 R8, [R242+0xa800] ;  /* 0x00a80000f208783b */ /* 0x000ea80000000200 */
[----:B------:R-:W3:Y:S03]  /*fd80*/  LDSM.16.M88.4 R28, [R242+0xb000] ;  /* 0x00b00000f21c783b */ /* 0x000ee60000000200 */
[C---:B-1----:R-:W-:Y:S08]  /*fd90*/  HMMA.16816.F32 R44, R4.reuse, R16, R136 ;  /* 0x00000010042c723c */ /* 0x042ff00000001888 */
[----:B------:R-:W-:Y:S01]  /*fda0*/  HMMA.16816.F32 R20, R4, R18, R232 ;  /* 0x000000120414723c */ /* 0x000fe200000018e8 */
[----:B------:R-:W-:-:S02]  /*fdb0*/  IMAD.MOV.U32 R65, RZ, RZ, R3 ;  /* 0x000000ffff417224 */ /* 0x000fc400078e0003 */
[----:B------:R-:W-:-:S05]  /*fdc0*/  IMAD.MOV.U32 R66, RZ, RZ, R2 ;  /* 0x000000ffff427224 */ /* 0x000fca00078e0002 */
[----:B--2---:R-:W-:Y:S11]  /*fdd0*/  HMMA.16816.F32 R136, R4, R8, R228 ;  /* 0x000000080488723c */ /* 0x004ff600000018e4 */
[----:B------:R-:W-:Y:S05]  /*fde0*/  @!UPT UIADD3 URZ, URZ, URZ, URZ ;  /* 0x0000003f3f3ff290 */ /* 0x000fea000fffe03f */
[----:B------:R-:W-:Y:S02]  /*fdf0*/  IMAD.MOV.U32 R3, RZ, RZ, R21 ;  /* 0x000000ffff037224 */ /* 0x000fe400078e0015 */
[----:B------:R-:W-:Y:S01]  /*fe00*/  IMAD.MOV.U32 R2, RZ, RZ, R22 ;  /* 0x000000ffff027224 */ /* 0x000fe200078e0016 */
[----:B------:R-:W-:Y:S01]  /*fe10*/  HMMA.16816.F32 R36, R12, R16, R140 ;  /* 0x000000100c24723c */ /* 0x000fe2000000188c */
[----:B------:R-:W-:-:S06]  /*fe20*/  IMAD.MOV.U32 R67, RZ, RZ, R0 ;  /* 0x000000ffff437224 */ /* 0x000fcc00078e0000 */
[----:B------:R-:W-:Y:S01]  /*fe30*/  MOV R16, R20 ;  /* 0x0000001400107202 */ /* 0x000fe20000000f00 */
[----:B------:R-:W-:Y:S01]  /*fe40*/  HMMA.16816.F32 R232, R4, R10, R224 ;  /* 0x0000000a04e8723c */ /* 0x000fe200000018e0 */
[----:B------:R-:W-:Y:S01]  /*fe50*/  IMAD.MOV.U32 R0, RZ, RZ, R23 ;  /* 0x000000ffff007224 */ /* 0x000fe200078e0017 */
[----:B------:R-:W-:Y:S01]  /*fe60*/  MOV R22, R136 ;  /* 0x0000008800167202 */ /* 0x000fe20000000f00 */
[----:B------:R-:W-:Y:S02]  /*fe70*/  IMAD.MOV.U32 R21, RZ, RZ, R137 ;  /* 0x000000ffff157224 */ /* 0x000fe400078e0089 */
[----:B------:R-:W-:-:S03]  /*fe80*/  IMAD.MOV.U32 R20, RZ, RZ, R138 ;  /* 0x000000ffff147224 */ /* 0x000fc600078e008a */
[----:B---3--:R-:W-:Y:S01]  /*fe90*/  HMMA.16816.F32 R224, R4, R30, R216 ;  /* 0x0000001e04e0723c */ /* 0x008fe200000018d8 */
[----:B------:R-:W-:-:S07]  /*fea0*/  IMAD.MOV.U32 R17, RZ, RZ, R139 ;  /* 0x000000ffff117224 */ /* 0x000fce00078e008b */
[----:B------:R-:W-:Y:S08]  /*feb0*/  HMMA.16816.F32 R216, R4, R34, R212 ;  /* 0x0000002204d8723c */ /* 0x000ff000000018d4 */
[C---:B------:R-:W-:Y:S08]  /*fec0*/  HMMA.16816.F32 R212, R12.reuse, R18, R208 ;  /* 0x000000120cd4723c */ /* 0x040ff000000018d0 */
[C---:B------:R-:W-:Y:S07]  /*fed0*/  HMMA.16816.F32 R136, R12.reuse, R28, R40 ;  /* 0x0000001c0c88723c */ /* 0x040fee0000001828 */
[----:B------:R-:W-:Y:S01]  /*fee0*/  MOV R40, R22 ;  /* 0x0000001600287202 */ /* 0x000fe20000000f00 */
[----:B------:R-:W-:Y:S01]  /*fef0*/  HMMA.16816.F32 R208, R12, R8, R132 ;  /* 0x000000080cd0723c */ /* 0x000fe20000001884 */
[----:B------:R-:W-:-:S02]  /*ff00*/  IMAD.MOV.U32 R41, RZ, RZ, R21 ;  /* 0x000000ffff297224 */ /* 0x000fc400078e0015 */
[----:B------:R-:W-:Y:S02]  /*ff10*/  IMAD.MOV.U32 R42, RZ, RZ, R20 ;  /* 0x000000ffff2a7224 */ /* 0x000fe400078e0014 */
[----:B------:R-:W-:Y:S03]  /*ff20*/  LDSM.16.M88.4 R20, [R241+0x2000] ;  /* 0x00200000f114783b */ /* 0x000fe60000000200 */
[----:B------:R-:W-:Y:S01]  /*ff30*/  HMMA.16816.F32 R140, R12, R10, R52 ;  /* 0x0000000a0c8c723c */ /* 0x000fe20000001834 */
[----:B------:R-:W1:Y:S01]  /*ff40*/  LDSM.16.M88.4 R8, [R246+0x4000] ;  /* 0x00400000f608783b */ /* 0x000e620000000200 */
[----:B------:R-:W-:Y:S01]  /*ff50*/  MOV R64, R249 ;  /* 0x000000f900407202 */ /* 0x000fe20000000f00 */
[----:B------:R-:W-:-:S05]  /*ff60*/  IMAD.MOV.U32 R43, RZ, RZ, R17 ;  /* 0x000000ffff2b7224 */ /* 0x000fca00078e0011 */
[C---:B------:R-:W-:Y:S08]  /*ff70*/  HMMA.16816.F32 R228, R4.reuse, R28, R220 ;  /* 0x0000001c04e4723c */ /* 0x040ff000000018dc */
[----:B------:R-:W-:Y:S01]  /*ff80*/  HMMA.16816.F32 R220, R4, R32, R64 ;  /* 0x0000002004dc723c */ /* 0x000fe20000001840 */
[----:B------:R-:W2:Y:S07]  /*ff90*/  LDSM.16.M88.4 R4, [R246+0x6000] ;  /* 0x00600000f604783b */ /* 0x000eae0000000200 */
[C---:B------:R-:W-:Y:S01]  /*ffa0*/  HMMA.16816.F32 R64, R12.reuse, R30, R60 ;  /* 0x0000001e0c40723c */ /* 0x040fe2000000183c */
[----:B------:R-:W3:Y:S07]  /*ffb0*/  LDSM.16.M88.4 R28, [R241+0x3800] ;  /* 0x00380000f11c783b */ /* 0x000eee0000000200 */
[C---:B------:R-:W-:Y:S07]  /*ffc0*/  HMMA.16816.F32 R60, R12.reuse, R34, R48 ;  /* 0x000000220c3c723c */ /* 0x040fee0000001830 */
[----:B------:R-:W-:Y:S01]  /*ffd0*/  MOV R48, R16 ;  /* 0x0000001000307202 */ /* 0x000fe20000000f00 */
[----:B------:R-:W-:Y:S01]  /*ffe0*/  HMMA.16816.F32 R132, R12, R32, R56 ;  /* 0x000000200c84723c */ /* 0x000fe20000001838 */
[----:B------:R-:W4:Y:S04]  /*fff0*/  LDSM.16.M88.4 R16, [R241+0x2800] ;  /* 0x00280000f110783b */ /* 0x000f280000000200 */
[----:B------:R-:W4:Y:S03]  /*10000*/  LDSM.16.M88.4 R12, [R241+0x3000] ;  /* 0x00300000f10c783b */ /* 0x000f260000000200 */
[----:B-1----:R-:W-:Y:S01]  /*10010*/  HMMA.16816.F32 R52, R8, R20, R36 ;  /* 0x000000140834723c */ /* 0x002fe20000001824 */
[----:B------:R-:W-:Y:S01]  /*10020*/  IMAD.MOV.U32 R49, RZ, RZ, R3 ;  /* 0x000000ffff317224 */ /* 0x000fe200078e0003 */
[----:B------:R-:W-:Y:S01]  /*10030*/  SHF.L.U32 R250, R250, 0x1, RZ ;  /* 0x00000001fafa7819 */ /* 0x000fe200000006ff */
[----:B------:R-:W-:Y:S01]  /*10040*/  IMAD.MOV.U32 R50, RZ, RZ, R2 ;  /* 0x000000ffff327224 */ /* 0x000fe200078e0002 */
[----:B------:R-:W-:Y:S01]  /*10050*/  UISETP.GE.AND UP0, UPT, UR8, 0x4, UPT ;  /* 0x000000040800788c */ /* 0x000fe2000bf06270 */
[----:B------:R-:W-:Y:S01]  /*10060*/  IMAD.MOV.U32 R51, RZ, RZ, R0 ;  /* 0x000000ffff337224 */ /* 0x000fe200078e0000 */
[----:B------:R-:W-:-:S04]  /*10070*/  DEPBAR.LE SB0, 0x0 ;  /* 0x000080000000791a */ /* 0x000fc80000000000 */
[C---:B--2---:R-:W-:Y:S08]  /*10080*/  HMMA.16816.F32 R56, R4.reuse, R20, R44 ;  /* 0x000000140438723c */ /* 0x044ff0000000182c */
[C---:B------:R-:W-:Y:S08]  /*10090*/  HMMA.16816.F32 R48, R4.reuse, R22, R48 ;  /* 0x000000160430723c */ /* 0x040ff00000001830 */
[C---:B---3--:R-:W-:Y:S08]  /*100a0*/  HMMA.16816.F32 R220, R4.reuse, R28, R220 ;  /* 0x0000001c04dc723c */ /* 0x048ff000000018dc */
[C---:B----4-:R-:W-:Y:S08]  /*100b0*/  HMMA.16816.F32 R44, R4.reuse, R16, R40 ;  /* 0x00000010042c723c */ /* 0x050ff00000001828 */
[C---:B------:R-:W-:Y:S08]  /*100c0*/  HMMA.16816.F32 R40, R4.reuse, R18, R232 ;  /* 0x000000120428723c */ /* 0x040ff000000018e8 */
[C---:B------:R-:W-:Y:S08]  /*100d0*/  HMMA.16816.F32 R228, R4.reuse, R12, R228 ;  /* 0x0000000c04e4723c */ /* 0x040ff000000018e4 */
[C---:B------:R-:W-:Y:S08]  /*100e0*/  HMMA.16816.F32 R224, R4.reuse, R14, R224 ;  /* 0x0000000e04e0723c */ /* 0x040ff000000018e0 */
[----:B------:R-:W-:Y:S07]  /*100f0*/  HMMA.16816.F32 R216, R4, R30, R216 ;  /* 0x0000001e04d8723c */ /* 0x000fee00000018d8 */
[----:B------:R-:W-:Y:S01]  /*10100*/  FMUL.FTZ R5, R52, c[0x0][0x2ec] ;  /* 0x0000bb0034057a20 */ /* 0x000fe20000410000 */
[C---:B------:R-:W-:Y:S08]  /*10110*/  HMMA.16816.F32 R36, R8.reuse, R22, R212 ;  /* 0x000000160824723c */ /* 0x040ff000000018d4 */
[C---:B------:R-:W-:Y:S08]  /*10120*/  HMMA.16816.F32 R32, R8.reuse, R16, R208 ;  /* 0x000000100820723c */ /* 0x040ff000000018d0 */
[C---:B------:R-:W-:Y:S08]  /*10130*/  HMMA.16816.F32 R20, R8.reuse, R18, R140 ;  /* 0x000000120814723c */ /* 0x040ff0000000188c */
[C---:B------:R-:W-:Y:S01]  /*10140*/  HMMA.16816.F32 R16, R8.reuse, R12, R136 ;  /* 0x0000000c0810723c */ /* 0x040fe20000001888 */
[----:B------:R1:W-:Y:S07]  /*10150*/  MUFU.TANH R136, R5 ;  /* 0x0000000500887308 */ /* 0x0003ee0000002400 */
[----:B------:R-:W-:Y:S01]  /*10160*/  HMMA.16816.F32 R132, R8, R28, R132 ;  /* 0x0000001c0884723c */ /* 0x000fe20000001884 */
[----:B-1----:R-:W-:-:S04]  /*10170*/  FMUL.FTZ R5, R53, c[0x0][0x2ec] ;  /* 0x0000bb0035057a20 */ /* 0x002fc80000410000 */
        /* <DEDUP_REMOVED lines=20> */
[----:B------:R1:W-:Y:S01]  /*102c0*/  MUFU.TANH R55, R5 ;  /* 0x0000000500377308 */ /* 0x0003e20000002400 */
[----:B------:R-:W-:Y:S01]  /*102d0*/  HMMA.16816.F32 R64, R8, R14, R64 ;  /* 0x0000000e0840723c */ /* 0x000fe20000001840 */
[----:B-1----:R-:W-:-:S06]  /*102e0*/  FMUL.FTZ R5, R48, c[0x0][0x2ec] ;  /* 0x0000bb0030057a20 */ /* 0x002fcc0000410000 */
[----:B------:R1:W-:Y:S01]  /*102f0*/  MUFU.TANH R53, R5 ;  /* 0x0000000500357308 */ /* 0x0003e20000002400 */
[----:B------:R-:W-:Y:S01]  /*10300*/  HMMA.16816.F32 R60, R8, R30, R60 ;  /* 0x0000001e083c723c */ /* 0x000fe2000000183c */
        /* <DEDUP_REMOVED lines=32> */
[----:B------:R-:W-:Y:S01]  /*10510*/  LOP3.LUT R250, R250, 0x6, RZ, 0xc0, !PT ;  /* 0x00000006fafa7812 */ /* 0x000fe200078ec0ff */
[----:B------:R-:W-:Y:S02]  /*10520*/  IMAD.U32 R0, RZ, RZ, UR21 ;  /* 0x00000015ff007e24 */ /* 0x000fe4000f8e00ff */
[----:B-1----:R-:W-:-:S04]  /*10530*/  FMUL.FTZ R5, R41, c[0x0][0x2ec] ;  /* 0x0000bb0029057a20 */ /* 0x002fc80000410000 */
[----:B------:R1:W-:Y:S01]  /*10540*/  MUFU.TANH R22, R5 ;  /* 0x0000000500167308 */ /* 0x0003e20000002400 */
[----:B------:R-:W-:Y:S02]  /*10550*/  IMAD R0, R0, 0x40, R250 ;  /* 0x0000004000007824 */ /* 0x000fe400078e02fa */
[----:B-1----:R-:W-:-:S05]  /*10560*/  FMUL.FTZ R5, R42, c[0x0][0x2ec] ;  /* 0x0000bb002a057a20 */ /* 0x002fca0000410000 */
[----:B------:R1:W-:Y:S02]  /*10570*/  MUFU.TANH R7, R5 ;  /* 0x0000000500077308 */ /* 0x0003e40000002400 */
[----:B-1----:R-:W-:-:S06]  /*10580*/  FMUL.FTZ R5, R43, c[0x0][0x2ec] ;  /* 0x0000bb002b057a20 */ /* 0x002fcc0000410000 */
[----:B------:R1:W-:Y:S08]  /*10590*/  MUFU.TANH R8, R5 ;  /* 0x0000000500087308 */ /* 0x0003f00000002400 */
[----:B------:R-:W2:Y:S01]  /*105a0*/  I2F R4, R0 ;  /* 0x0000000000047306 */ /* 0x000ea20000201400 */
[----:B-1----:R-:W-:-:S07]  /*105b0*/  FMUL.FTZ R5, R16, c[0x0][0x2ec] ;  /* 0x0000bb0010057a20 */ /* 0x002fce0000410000 */
[----:B------:R1:W-:Y:S02]  /*105c0*/  MUFU.TANH R140, R5 ;  /* 0x00000005008c7308 */ /* 0x0003e40000002400 */
[----:B-1----:R-:W-:-:S06]  /*105d0*/  FMUL.FTZ R5, R17, c[0x0][0x2ec] ;  /* 0x0000bb0011057a20 */ /* 0x002fcc0000410000 */
[----:B------:R1:W-:Y:S01]  /*105e0*/  MUFU.TANH R139, R5 ;  /* 0x00000005008b7308 */ /* 0x0003e20000002400 */
[----:B------:R-:W-:Y:S01]  /*105f0*/  IADD3 R15, R0, 0x1, RZ ;  /* 0x00000001000f7810 */ /* 0x000fe20007ffe0ff */
[----:B--2---:R-:W-:Y:S01]  /*10600*/  FFMA.FTZ R44, R4, UR4, R12 ;  /* 0x00000004042c7c23 */ /* 0x004fe2000801000c */
[----:B------:R-:W-:Y:S01]  /*10610*/  IADD3 R13, R0, 0x9, RZ ;  /* 0x00000009000d7810 */ /* 0x000fe20007ffe0ff */
[----:B-1----:R-:W-:-:S04]  /*10620*/  FMUL.FTZ R5, R18, c[0x0][0x2ec] ;  /* 0x0000bb0012057a20 */ /* 0x002fc80000410000 */
[----:B------:R1:W-:Y:S01]  /*10630*/  MUFU.TANH R143, R5 ;  /* 0x00000005008f7308 */ /* 0x0003e20000002400 */
[C---:B------:R-:W-:Y:S02]  /*10640*/  IADD3 R12, R0.reuse, 0x10, RZ ;  /* 0x00000010000c7810 */ /* 0x040fe40007ffe0ff */
[----:B------:R-:W-:Y:S01]  /*10650*/  IADD3 R14, R0, 0x8, RZ ;  /* 0x00000008000e7810 */ /* 0x000fe20007ffe0ff */
[C---:B------:R-:W-:Y:S02]  /*10660*/  FFMA.FTZ R20, R4.reuse, UR4, R136 ;  /* 0x0000000404147c23 */ /* 0x040fe40008010088 */
[----:B------:R-:W-:Y:S02]  /*10670*/  FFMA.FTZ R38, R4, UR4, R28 ;  /* 0x0000000404267c23 */ /* 0x000fe4000801001c */
[----:B-1----:R-:W-:-:S04]  /*10680*/  FMUL.FTZ R5, R19, c[0x0][0x2ec] ;  /* 0x0000bb0013057a20 */ /* 0x002fc80000410000 */
[----:B------:R1:W-:Y:S01]  /*10690*/  MUFU.TANH R142, R5 ;  /* 0x00000005008e7308 */ /* 0x0003e20000002400 */
[----:B------:R-:W-:-:S07]  /*106a0*/  FFMA.FTZ R42, R4, UR4, R6 ;  /* 0x00000004042a7c23 */ /* 0x000fce0008010006 */
[----:B------:R-:W2:Y:S01]  /*106b0*/  I2F R3, R15 ;  /* 0x0000000f00037306 */ /* 0x000ea20000201400 */
[----:B-1----:R-:W-:-:S07]  /*106c0*/  FMUL.FTZ R5, R64, c[0x0][0x2ec] ;  /* 0x0000bb0040057a20 */ /* 0x002fce0000410000 */
[----:B------:R-:W-:Y:S08]  /*106d0*/  I2F R4, R12 ;  /* 0x0000000c00047306 */ /* 0x000ff00000201400 */
[----:B------:R-:W-:Y:S08]  /*106e0*/  MUFU.TANH R138, R5 ;  /* 0x00000005008a7308 */ /* 0x000ff00000002400 */
[----:B------:R-:W1:Y:S08]  /*106f0*/  I2F R5, R13 ;  /* 0x0000000d00057306 */ /* 0x000e700000201400 */
[----:B------:R-:W3:Y:S01]  /*10700*/  I2F R2, R14 ;  /* 0x0000000e00027306 */ /* 0x000ee20000201400 */
[----:B--2---:R-:W-:-:S02]  /*10710*/  FFMA.FTZ R28, R3, UR4, R141 ;  /* 0x00000004031c7c23 */ /* 0x004fc4000801008d */
[C---:B------:R-:W-:Y:S02]  /*10720*/  FFMA.FTZ R37, R3.reuse, UR4, R137 ;  /* 0x0000000403257c23 */ /* 0x040fe40008010089 */
[C---:B------:R-:W-:Y:S02]  /*10730*/  FFMA.FTZ R46, R3.reuse, UR4, R57 ;  /* 0x00000004032e7c23 */ /* 0x040fe40008010039 */
[----:B------:R-:W-:Y:S02]  /*10740*/  FFMA.FTZ R45, R3, UR4, R54 ;  /* 0x00000004032d7c23 */ /* 0x000fe40008010036 */
[----:B------:R-:W-:Y:S02]  /*10750*/  FMUL.FTZ R3, R132, c[0x0][0x2ec] ;  /* 0x0000bb0084037a20 */ /* 0x000fe40000410000 */
[----:B-1----:R-:W-:Y:S02]  /*10760*/  FFMA.FTZ R18, R5, UR4, R58 ;  /* 0x0000000405127c23 */ /* 0x002fe4000801003a */
[----:B------:R-:W-:Y:S01]  /*10770*/  FFMA.FTZ R54, R4, UR4, R9 ;  /* 0x0000000404367c23 */ /* 0x000fe20008010009 */
[----:B------:R-:W-:Y:S01]  /*10780*/  IADD3 R9, R0, 0x19, RZ ;  /* 0x0000001900097810 */ /* 0x000fe20007ffe0ff */
[----:B------:R-:W-:Y:S01]  /*10790*/  FFMA.FTZ R58, R4, UR4, R10 ;  /* 0x00000004043a7c23 */ /* 0x000fe2000801000a */
[----:B------:R-:W-:Y:S01]  /*107a0*/  IADD3 R10, R0, 0x18, RZ ;  /* 0x00000018000a7810 */ /* 0x000fe20007ffe0ff */
[----:B---3--:R-:W-:Y:S01]  /*107b0*/  FFMA.FTZ R51, R2, UR4, R11 ;  /* 0x0000000402337c23 */ /* 0x008fe2000801000b */
[----:B------:R-:W-:Y:S01]  /*107c0*/  IADD3 R11, R0, 0x11, RZ ;  /* 0x00000011000b7810 */ /* 0x000fe20007ffe0ff */
[C---:B------:R-:W-:Y:S01]  /*107d0*/  FFMA.FTZ R19, R2.reuse, UR4, R56 ;  /* 0x0000000402137c23 */ /* 0x040fe20008010038 */
[----:B------:R-:W-:Y:S01]  /*107e0*/  MUFU.TANH R136, R3 ;  /* 0x0000000300887308 */ /* 0x000fe20000002400 */
[----:B------:R-:W-:-:S02]  /*107f0*/  FFMA.FTZ R36, R2, UR4, R36 ;  /* 0x0000000402247c23 */ /* 0x000fc40008010024 */
[----:B------:R-:W-:Y:S02]  /*10800*/  FFMA.FTZ R53, R2, UR4, R53 ;  /* 0x0000000402357c23 */ /* 0x000fe40008010035 */
[C---:B------:R-:W-:Y:S02]  /*10810*/  FFMA.FTZ R35, R5.reuse, UR4, R55 ;  /* 0x0000000405237c23 */ /* 0x040fe40008010037 */
[C---:B------:R-:W-:Y:S01]  /*10820*/  FFMA.FTZ R57, R5.reuse, UR4, R52 ;  /* 0x0000000405397c23 */ /* 0x040fe20008010034 */
[----:B------:R-:W1:Y:S01]  /*10830*/  I2F R2, R9 ;  /* 0x0000000900027306 */ /* 0x000e620000201400 */
[----:B------:R-:W-:-:S07]  /*10840*/  FFMA.FTZ R55, R5, UR4, R48 ;  /* 0x0000000405377c23 */ /* 0x000fce0008010030 */
[----:B------:R-:W2:Y:S08]  /*10850*/  I2F R5, R11 ;  /* 0x0000000b00057306 */ /* 0x000eb00000201400 */
[----:B------:R-:W3:Y:S01]  /*10860*/  I2F R3, R10 ;  /* 0x0000000a00037306 */ /* 0x000ee20000201400 */
[----:B-1----:R-:W-:Y:S01]  /*10870*/  FFMA.FTZ R40, R2, UR4, R8 ;  /* 0x0000000402287c23 */ /* 0x002fe20008010008 */
[C---:B------:R-:W-:Y:S01]  /*10880*/  IADD3 R8, R0.reuse, 0x20, RZ ;  /* 0x0000002000087810 */ /* 0x040fe20007ffe0ff */
[----:B------:R-:W-:Y:S01]  /*10890*/  FMUL.FTZ R6, R65, c[0x0][0x2ec] ;  /* 0x0000bb0041067a20 */ /* 0x000fe20000410000 */
[-C--:B------:R-:W-:Y:S01]  /*108a0*/  ISETP.GE.AND P5, PT, R0, R24.reuse, PT ;  /* 0x000000180000720c */ /* 0x080fe20003fa6270 */
[C---:B------:R-:W-:Y:S01]  /*108b0*/  FFMA.FTZ R17, R4.reuse, UR4, R39 ;  /* 0x0000000404117c23 */ /* 0x040fe20008010027 */
[----:B------:R-:W-:Y:S01]  /*108c0*/  ISETP.GE.AND P6, PT, R15, R24, PT ;  /* 0x000000180f00720c */ /* 0x000fe20003fc6270 */
[----:B------:R-:W-:-:S02]  /*108d0*/  FFMA.FTZ R34, R4, UR4, R29 ;  /* 0x0000000404227c23 */ /* 0x000fc4000801001d */
[C---:B--2---:R-:W-:Y:S02]  /*108e0*/  FFMA.FTZ R56, R5.reuse, UR4, R49 ;  /* 0x0000000405387c23 */ /* 0x044fe40008010031 */
[----:B------:R-:W-:Y:S02]  /*108f0*/  FFMA.FTZ R49, R5, UR4, R30 ;  /* 0x0000000405317c23 */ /* 0x000fe4000801001e */
[----:B------:R-:W-:Y:S02]  /*10900*/  FMUL.FTZ R4, R133, c[0x0][0x2ec] ;  /* 0x0000bb0085047a20 */ /* 0x000fe40000410000 */
[C---:B---3--:R-:W-:Y:S01]  /*10910*/  FFMA.FTZ R41, R3.reuse, UR4, R7 ;  /* 0x0000000403297c23 */ /* 0x048fe20008010007 */
[----:B------:R-:W-:Y:S01]  /*10920*/  IADD3 R7, R0, 0x21, RZ ;  /* 0x0000002100077810 */ /* 0x000fe20007ffe0ff */
[----:B------:R-:W-:Y:S01]  /*10930*/  FFMA.FTZ R30, R3, UR4, R32 ;  /* 0x00000004031e7c23 */ /* 0x000fe20008010020 */
[----:B------:R1:W-:Y:S01]  /*10940*/  MUFU.TANH R137, R6 ;  /* 0x0000000600897308 */ /* 0x0003e20000002400 */
[----:B------:R-:W-:Y:S01]  /*10950*/  FFMA.FTZ R32, R2, UR4, R23 ;  /* 0x0000000402207c23 */ /* 0x000fe20008010017 */
[----:B------:R-:W-:Y:S01]  /*10960*/  FSEL R39, R20, -INF , !P5 ;  /* 0xff80000014277808 */ /* 0x000fe20006800000 */
[----:B------:R-:W-:Y:S01]  /*10970*/  FFMA.FTZ R29, R2, UR4, R47 ;  /* 0x00000004021d7c23 */ /* 0x000fe2000801002f */
[----:B------:R-:W-:Y:S01]  /*10980*/  FSEL R47, R28, -INF , !P6 ;  /* 0xff8000001c2f7808 */ /* 0x000fe20007000000 */
[----:B------:R-:W-:Y:S01]  /*10990*/  FFMA.FTZ R43, R2, UR4, R22 ;  /* 0x00000004022b7c23 */ /* 0x000fe20008010016 */
[----:B------:R-:W-:Y:S01]  /*109a0*/  ISETP.GE.AND P5, PT, R14, R24, PT ;  /* 0x000000180e00720c */ /* 0x000fe20003fa6270 */
[C---:B------:R-:W-:Y:S01]  /*109b0*/  FFMA.FTZ R16, R5.reuse, UR4, R50 ;  /* 0x0000000405107c23 */ /* 0x040fe20008010032 */
[----:B------:R-:W2:Y:S01]  /*109c0*/  I2F R23, R8 ;  /* 0x0000000800177306 */ /* 0x000ea20000201400 */
[----:B------:R-:W-:Y:S01]  /*109d0*/  FFMA.FTZ R33, R5, UR4, R33 ;  /* 0x0000000405217c23 */ /* 0x000fe20008010021 */
[----:B------:R-:W-:-:S02]  /*109e0*/  IADD3 R5, R0, 0x29, RZ ;  /* 0x0000002900057810 */ /* 0x000fc40007ffe0ff */
[----:B------:R-:W-:Y:S01]  /*109f0*/  ISETP.GE.AND P6, PT, R13, R24, PT ;  /* 0x000000180d00720c */ /* 0x000fe20003fc6270 */
[----:B------:R-:W-:-:S03]  /*10a00*/  FFMA.FTZ R52, R3, UR4, R21 ;  /* 0x0000000403347c23 */ /* 0x000fc60008010015 */
[----:B------:R-:W3:Y:S01]  /*10a10*/  I2F R22, R7 ;  /* 0x0000000700167306 */ /* 0x000ee20000201400 */
[----:B-1----:R-:W-:Y:S02]  /*10a20*/  IADD3 R6, R0, 0x28, RZ ;  /* 0x0000002800067810 */ /* 0x002fe40007ffe0ff */
[----:B------:R-:W-:-:S05]  /*10a30*/  FSEL R48, R19, -INF , !P5 ;  /* 0xff80000013307808 */ /* 0x000fca0006800000 */
[----:B------:R1:W-:Y:S01]  /*10a40*/  MUFU.TANH R132, R4 ;  /* 0x0000000400847308 */ /* 0x0003e20000002400 */
[----:B------:R-:W-:Y:S02]  /*10a50*/  FSEL R50, R18, -INF , !P6 ;  /* 0xff80000012327808 */ /* 0x000fe40007000000 */
[-C--:B------:R-:W-:Y:S02]  /*10a60*/  ISETP.GE.AND P5, PT, R12, R24.reuse, PT ;  /* 0x000000180c00720c */ /* 0x080fe40003fa6270 */
[----:B------:R-:W-:-:S03]  /*10a70*/  ISETP.GE.AND P6, PT, R11, R24, PT ;  /* 0x000000180b00720c */ /* 0x000fc60003fc6270 */
[----:B------:R-:W4:Y:S01]  /*10a80*/  I2F R21, R6 ;  /* 0x0000000600157306 */ /* 0x000f220000201400 */
[----:B-1----:R-:W-:-:S07]  /*10a90*/  FMUL.FTZ R4, R60, c[0x0][0x2ec] ;  /* 0x0000bb003c047a20 */ /* 0x002fce0000410000 */
[----:B------:R-:W1:Y:S01]  /*10aa0*/  I2F R20, R5 ;  /* 0x0000000500147306 */ /* 0x000e620000201400 */
[----:B------:R-:W-:Y:S02]  /*10ab0*/  FSEL R250, R17, -INF , !P5 ;  /* 0xff80000011fa7808 */ /* 0x000fe40006800000 */
[----:B------:R-:W-:-:S05]  /*10ac0*/  FSEL R249, R16, -INF , !P6 ;  /* 0xff80000010f97808 */ /* 0x000fca0007000000 */
[----:B------:R1:W-:Y:S01]  /*10ad0*/  MUFU.TANH R59, R4 ;  /* 0x00000004003b7308 */ /* 0x0003e20000002400 */
[-C--:B------:R-:W-:Y:S02]  /*10ae0*/  ISETP.GE.AND P5, PT, R10, R24.reuse, PT ;  /* 0x000000180a00720c */ /* 0x080fe40003fa6270 */
[----:B------:R-:W-:Y:S02]  /*10af0*/  ISETP.GE.AND P6, PT, R9, R24, PT ;  /* 0x000000180900720c */ /* 0x000fe40003fc6270 */
[----:B------:R-:W-:Y:S01]  /*10b00*/  IADD3 R2, R0, 0x38, RZ ;  /* 0x0000003800027810 */ /* 0x000fe20007ffe0ff */
[----:B--2---:R-:W-:Y:S01]  /*10b10*/  FFMA.FTZ R16, R23, UR4, R140 ;  /* 0x0000000417107c23 */ /* 0x004fe2000801008c */
[----:B------:R-:W-:Y:S02]  /*10b20*/  FSEL R235, R30, -INF , !P5 ;  /* 0xff8000001eeb7808 */ /* 0x000fe40006800000 */
[----:B-1----:R-:W-:-:S04]  /*10b30*/  IADD3 R4, R0, 0x30, RZ ;  /* 0x0000003000047810 */ /* 0x002fc80007ffe0ff */
[----:B------:R-:W1:Y:S01]  /*10b40*/  I2F R19, R4 ;  /* 0x0000000400137306 */ /* 0x000e620000201400 */
[----:B------:R-:W-:Y:S01]  /*10b50*/  FSEL R234, R29, -INF , !P6 ;  /* 0xff8000001dea7808 */ /* 0x000fe20007000000 */
[----:B---3--:R-:W-:Y:S01]  /*10b60*/  FFMA.FTZ R29, R22, UR4, R139 ;  /* 0x00000004161d7c23 */ /* 0x008fe2000801008b */
[-C--:B------:R-:W-:Y:S02]  /*10b70*/  ISETP.GE.AND P5, PT, R8, R24.reuse, PT ;  /* 0x000000180800720c */ /* 0x080fe40003fa6270 */
[----:B------:R-:W-:-:S03]  /*10b80*/  ISETP.GE.AND P6, PT, R7, R24, PT ;  /* 0x000000180700720c */ /* 0x000fc60003fc6270 */
[----:B------:R-:W2:Y:S01]  /*10b90*/  I2F R17, R2 ;  /* 0x0000000200117306 */ /* 0x000ea20000201400 */
[----:B------:R-:W-:Y:S01]  /*10ba0*/  FSEL R141, R16, -INF , !P5 ;  /* 0xff800000108d7808 */ /* 0x000fe20006800000 */
[----:B----4-:R-:W-:Y:S01]  /*10bb0*/  FFMA.FTZ R28, R21, UR4, R138 ;  /* 0x00000004151c7c23 */ /* 0x010fe2000801008a */
[-C--:B------:R-:W-:Y:S01]  /*10bc0*/  ISETP.GE.AND P5, PT, R6, R24.reuse, PT ;  /* 0x000000180600720c */ /* 0x080fe20003fa6270 */
[----:B------:R-:W-:Y:S01]  /*10bd0*/  FFMA.FTZ R16, R20, UR4, R137 ;  /* 0x0000000414107c23 */ /* 0x000fe20008010089 */
[----:B------:R-:W-:Y:S02]  /*10be0*/  FSEL R29, R29, -INF , !P6 ;  /* 0xff8000001d1d7808 */ /* 0x000fe40007000000 */
[-C--:B------:R-:W-:Y:S02]  /*10bf0*/  ISETP.GE.AND P6, PT, R5, R24.reuse, PT ;  /* 0x000000180500720c */ /* 0x080fe40003fc6270 */
[----:B------:R-:W-:Y:S01]  /*10c00*/  FSEL R28, R28, -INF , !P5 ;  /* 0xff8000001c1c7808 */ /* 0x000fe20006800000 */
[----:B------:R1:W-:Y:S01]  /*10c10*/  STL [R1+0x28], R29 ;  /* 0x0000281d01007387 */ /* 0x0003e20000100800 */
[----:B------:R-:W-:Y:S01]  /*10c20*/  FSEL R16, R16, -INF , !P6 ;  /* 0xff80000010107808 */ /* 0x000fe20007000000 */
[----:B------:R-:W-:Y:S01]  /*10c30*/  FFMA.FTZ R31, R3, UR4, R31 ;  /* 0x00000004031f7c23 */ /* 0x000fe2000801001f */
[----:B------:R-:W-:Y:S01]  /*10c40*/  ISETP.GE.AND P5, PT, R4, R24, PT ;  /* 0x000000180400720c */ /* 0x000fe20003fa6270 */
[----:B------:R-:W-:Y:S01]  /*10c50*/  STL [R1+0x24], R28 ;  /* 0x0000241c01007387 */ /* 0x000fe20000100800 */
[----:B------:R-:W-:-:S03]  /*10c60*/  IADD3 R3, R0, 0x31, RZ ;  /* 0x0000003100037810 */ /* 0x000fc60007ffe0ff */
[----:B------:R2:W-:Y:S01]  /*10c70*/  STL [R1+0x20], R16 ;  /* 0x0000201001007387 */ /* 0x0005e20000100800 */
[----:B------:R-:W3:Y:S01]  /*10c80*/  I2F R18, R3 ;  /* 0x0000000300127306 */ /* 0x000ee20000201400 */
[----:B------:R-:W-:Y:S01]  /*10c90*/  ISETP.GE.AND P0, PT, R0, R25, PT ;  /* 0x000000190000720c */ /* 0x000fe20003f06270 */
[----:B------:R-:W-:Y:S02]  /*10ca0*/  FMUL.FTZ R64, R67, c[0x0][0x2ec] ;  /* 0x0000bb0043407a20 */ /* 0x000fe40000410000 */
[----:B-1----:R-:W-:-:S05]  /*10cb0*/  FFMA.FTZ R29, R19, UR4, R136 ;  /* 0x00000004131d7c23 */ /* 0x002fca0008010088 */
[----:B------:R-:W-:Y:S02]  /*10cc0*/  FSEL R136, R29, -INF , !P5 ;  /* 0xff8000001d887808 */ /* 0x000fe40006800000 */
[----:B------:R-:W-:Y:S01]  /*10cd0*/  ISETP.GE.AND P5, PT, R2, R24, PT ;  /* 0x000000180200720c */ /* 0x000fe20003fa6270 */
[----:B--2---:R-:W-:Y:S01]  /*10ce0*/  FFMA.FTZ R16, R17, UR4, R59 ;  /* 0x0000000411107c23 */ /* 0x004fe2000801003b */
[----:B------:R-:W-:-:S04]  /*10cf0*/  FSEL R38, R38, -INF , !P0 ;  /* 0xff80000026267808 */ /* 0x000fc80004000000 */
[----:B------:R-:W-:Y:S02]  /*10d00*/  FSEL R137, R16, -INF , !P5 ;  /* 0xff80000010897808 */ /* 0x000fe40006800000 */
[-C--:B------:R-:W-:Y:S02]  /*10d10*/  ISETP.GE.AND P5, PT, R15, R25.reuse, PT ;  /* 0x000000190f00720c */ /* 0x080fe40003fa6270 */
[-C--:B------:R-:W-:Y:S02]  /*10d20*/  ISETP.GE.AND P0, PT, R14, R25.reuse, PT ;  /* 0x000000190e00720c */ /* 0x080fe40003f06270 */
[----:B------:R-:W-:Y:S01]  /*10d30*/  FSEL R37, R37, -INF , !P5 ;  /* 0xff80000025257808 */ /* 0x000fe20006800000 */
[----:B------:R-:W-:Y:S01]  /*10d40*/  FMUL.FTZ R60, R66, c[0x0][0x2ec] ;  /* 0x0000bb00423c7a20 */ /* 0x000fe20000410000 */
[-C--:B------:R-:W-:Y:S01]  /*10d50*/  ISETP.GE.AND P5, PT, R13, R25.reuse, PT ;  /* 0x000000190d00720c */ /* 0x080fe20003fa6270 */
[----:B------:R-:W-:Y:S01]  /*10d60*/  FMUL.FTZ R16, R135, c[0x0][0x2ec] ;  /* 0x0000bb0087107a20 */ /* 0x000fe20000410000 */
[----:B------:R-:W-:Y:S01]  /*10d70*/  FSEL R36, R36, -INF , !P0 ;  /* 0xff80000024247808 */ /* 0x000fe20004000000 */
[----:B------:R-:W1:Y:S01]  /*10d80*/  MUFU.TANH R64, R64 ;  /* 0x0000004000407308 */ /* 0x000e620000002400 */
[----:B------:R-:W-:-:S02]  /*10d90*/  ISETP.GE.AND P0, PT, R12, R25, PT ;  /* 0x000000190c00720c */ /* 0x000fc40003f06270 */
[----:B------:R-:W-:Y:S02]  /*10da0*/  FSEL R35, R35, -INF , !P5 ;  /* 0xff80000023237808 */ /* 0x000fe40006800000 */
[----:B------:R-:W-:Y:S01]  /*10db0*/  ISETP.GE.AND P5, PT, R11, R25, PT ;  /* 0x000000190b00720c */ /* 0x000fe20003fa6270 */
[----:B---3--:R-:W-:Y:S02]  /*10dc0*/  FFMA.FTZ R28, R18, UR4, R132 ;  /* 0x00000004121c7c23 */ /* 0x008fe40008010084 */
[----:B------:R-:W2:Y:S01]  /*10dd0*/  MUFU.TANH R65, R60 ;  /* 0x0000003c00417308 */ /* 0x000ea20000002400 */
[----:B------:R-:W-:Y:S01]  /*10de0*/  FMUL.FTZ R30, R134, c[0x0][0x2ec] ;  /* 0x0000bb00861e7a20 */ /* 0x000fe20000410000 */
[----:B------:R-:W-:Y:S02]  /*10df0*/  FSEL R233, R34, -INF , !P0 ;  /* 0xff80000022e97808 */ /* 0x000fe40004000000 */
[C---:B------:R-:W-:Y:S02]  /*10e00*/  ISETP.GE.AND P4, PT, R0.reuse, R26, PT ;  /* 0x0000001a0000720c */ /* 0x040fe40003f86270 */
[----:B------:R-:W-:-:S02]  /*10e10*/  ISETP.GE.AND P1, PT, R0, R27, PT ;  /* 0x0000001b0000720c */ /* 0x000fc40003f26270 */
[----:B------:R3:W-:Y:S01]  /*10e20*/  MUFU.TANH R59, R16 ;  /* 0x00000010003b7308 */ /* 0x0007e20000002400 */
[----:B------:R-:W-:Y:S02]  /*10e30*/  ISETP.GE.AND P6, PT, R3, R24, PT ;  /* 0x000000180300720c */ /* 0x000fe40003fc6270 */
[-C--:B------:R-:W-:Y:S02]  /*10e40*/  ISETP.GE.AND P0, PT, R10, R25.reuse, PT ;  /* 0x000000190a00720c */ /* 0x080fe40003f06270 */
[----:B------:R-:W-:Y:S02]  /*10e50*/  IADD3 R0, R0, 0x39, RZ ;  /* 0x0000003900007810 */ /* 0x000fe40007ffe0ff */
[----:B------:R-:W-:Y:S01]  /*10e60*/  FSEL R232, R33, -INF , !P5 ;  /* 0xff80000021e87808 */ /* 0x000fe20006800000 */
[----:B------:R-:W4:Y:S01]  /*10e70*/  MUFU.TANH R60, R30 ;  /* 0x0000001e003c7308 */ /* 0x000f220000002400 */
[----:B------:R-:W-:Y:S01]  /*10e80*/  BAR.SYNC.DEFER_BLOCKING 0x0 ;  /* 0x0000000000007b1d */ /* 0x000fe20000010000 */
[----:B------:R-:W-:Y:S01]  /*10e90*/  ISETP.GE.AND P5, PT, R9, R25, PT ;  /* 0x000000190900720c */ /* 0x000fe20003fa6270 */
[----:B---3--:R-:W-:Y:S01]  /*10ea0*/  FMUL.FTZ R16, R61, c[0x0][0x2ec] ;  /* 0x0000bb003d107a20 */ /* 0x008fe20000410000 */
[----:B------:R-:W-:-:S02]  /*10eb0*/  FSEL R134, R28, -INF , !P6 ;  /* 0xff8000001c867808 */ /* 0x000fc40007000000 */
[----:B------:R-:W-:Y:S02]  /*10ec0*/  FSEL R211, R31, -INF , !P0 ;  /* 0xff8000001fd37808 */ /* 0x000fe40004000000 */
[----:B------:R3:W-:Y:S01]  /*10ed0*/  MUFU.TANH R34, R16 ;  /* 0x0000001000227308 */ /* 0x0007e20000002400 */
[----:B------:R-:W-:Y:S01]  /*10ee0*/  ISETP.GE.AND P6, PT, R0, R24, PT ;  /* 0x000000180000720c */ /* 0x000fe20003fc6270 */
[----:B------:R-:W-:Y:S01]  /*10ef0*/  FMUL.FTZ R24, R62, c[0x0][0x2ec] ;  /* 0x0000bb003e187a20 */ /* 0x000fe20000410000 */
[-C--:B------:R-:W-:Y:S01]  /*10f00*/  ISETP.GE.AND P0, PT, R8, R25.reuse, PT ;  /* 0x000000190800720c */ /* 0x080fe20003f06270 */
[----:B------:R-:W-:Y:S01]  /*10f10*/  FFMA.FTZ R28, R22, UR4, R142 ;  /* 0x00000004161c7c23 */ /* 0x000fe2000801008e */
[----:B------:R-:W-:Y:S02]  /*10f20*/  FSEL R210, R32, -INF , !P5 ;  /* 0xff80000020d27808 */ /* 0x000fe40006800000 */
[----:B------:R-:W-:Y:S01]  /*10f30*/  ISETP.GE.AND P5, PT, R7, R25, PT ;  /* 0x000000190700720c */ /* 0x000fe20003fa6270 */
[----:B------:R2:W2:Y:S01]  /*10f40*/  MUFU.TANH R30, R24 ;  /* 0x00000018001e7308 */ /* 0x0004a20000002400 */
[----:B-1----:R-:W-:-:S02]  /*10f50*/  FFMA.FTZ R29, R20, UR4, R64 ;  /* 0x00000004141d7c23 */ /* 0x002fc40008010040 */
[----:B---3--:R-:W-:Y:S01]  /*10f60*/  FFMA.FTZ R16, R23, UR4, R143 ;  /* 0x0000000417107c23 */ /* 0x008fe2000801008f */
[----:B------:R-:W-:-:S04]  /*10f70*/  FSEL R140, R28, -INF , !P5 ;  /* 0xff8000001c8c7808 */ /* 0x000fc80006800000 */
[----:B------:R-:W-:Y:S02]  /*10f80*/  FSEL R66, R16, -INF , !P0 ;  /* 0xff80000010427808 */ /* 0x000fe40004000000 */
[----:B------:R-:W1:Y:S01]  /*10f90*/  I2F R16, R0 ;  /* 0x0000000000107306 */ /* 0x000e620000201400 */
[-C--:B------:R-:W-:Y:S01]  /*10fa0*/  ISETP.GE.AND P5, PT, R5, R25.reuse, PT ;  /* 0x000000190500720c */ /* 0x080fe20003fa6270 */
[----:B------:R-:W-:Y:S01]  /*10fb0*/  FMUL.FTZ R63, R63, c[0x0][0x2ec] ;  /* 0x0000bb003f3f7a20 */ /* 0x000fe20000410000 */
[-C--:B------:R-:W-:Y:S01]  /*10fc0*/  ISETP.GE.AND P0, PT, R6, R25.reuse, PT ;  /* 0x000000190600720c */ /* 0x080fe20003f06270 */
[----:B--2---:R-:W-:Y:S01]  /*10fd0*/  FFMA.FTZ R24, R21, UR4, R65 ;  /* 0x0000000415187c23 */ /* 0x004fe20008010041 */
[----:B------:R-:W-:Y:S01]  /*10fe0*/  FSEL R142, R29, -INF , !P5 ;  /* 0xff8000001d8e7808 */ /* 0x000fe20006800000 */
[----:B----4-:R-:W-:Y:S02]  /*10ff0*/  FFMA.FTZ R28, R19, UR4, R60 ;  /* 0x00000004131c7c23 */ /* 0x010fe4000801003c */
[----:B------:R-:W2:Y:S01]  /*11000*/  MUFU.TANH R29, R63 ;  /* 0x0000003f001d7308 */ /* 0x000ea20000002400 */
[----:B------:R-:W-:Y:S01]  /*11010*/  FSEL R143, R24, -INF , !P0 ;  /* 0xff800000188f7808 */ /* 0x000fe20004000000 */
[----:B------:R-:W-:Y:S01]  /*11020*/  FFMA.FTZ R24, R18, UR4, R59 ;  /* 0x0000000412187c23 */ /* 0x000fe2000801003b */
[----:B------:R-:W-:-:S02]  /*11030*/  ISETP.GE.AND P0, PT, R4, R25, PT ;  /* 0x000000190400720c */ /* 0x000fc40003f06270 */
[-C--:B------:R-:W-:Y:S02]  /*11040*/  ISETP.GE.AND P5, PT, R3, R25.reuse, PT ;  /* 0x000000190300720c */ /* 0x080fe40003fa6270 */
[----:B------:R-:W-:Y:S02]  /*11050*/  FSEL R67, R28, -INF , !P0 ;  /* 0xff8000001c437808 */ /* 0x000fe40004000000 */
[----:B------:R-:W-:Y:S01]  /*11060*/  FSEL R215, R24, -INF , !P5 ;  /* 0xff80000018d77808 */ /* 0x000fe20006800000 */
[----:B------:R-:W-:Y:S01]  /*11070*/  FFMA.FTZ R24, R17, UR4, R30 ;  /* 0x0000000411187c23 */ /* 0x000fe2000801001e */
[-C--:B------:R-:W-:Y:S02]  /*11080*/  ISETP.GE.AND P0, PT, R2, R25.reuse, PT ;  /* 0x000000190200720c */ /* 0x080fe40003f06270 */
[----:B------:R-:W-:Y:S01]  /*11090*/  ISETP.GE.AND P5, PT, R0, R25, PT ;  /* 0x000000190000720c */ /* 0x000fe20003fa6270 */
[----:B-1----:R-:W-:Y:S01]  /*110a0*/  FFMA.FTZ R25, R16, UR4, R34 ;  /* 0x0000000410197c23 */ /* 0x002fe20008010022 */
[----:B------:R-:W-:-:S02]  /*110b0*/  FSEL R213, R24, -INF , !P0 ;  /* 0xff80000018d57808 */ /* 0x000fc40004000000 */
[-C--:B------:R-:W-:Y:S02]  /*110c0*/  ISETP.GE.AND P0, PT, R15, R26.reuse, PT ;  /* 0x0000001a0f00720c */ /* 0x080fe40003f06270 */
[----:B------:R-:W-:Y:S02]  /*110d0*/  FSEL R214, R25, -INF , !P6 ;  /* 0xff80000019d67808 */ /* 0x000fe40007000000 */
[----:B------:R-:W-:Y:S01]  /*110e0*/  ISETP.GE.AND P6, PT, R15, R27, PT ;  /* 0x0000001b0f00720c */ /* 0x000fe20003fc6270 */
[----:B--2---:R-:W-:Y:S02]  /*110f0*/  FFMA.FTZ R15, R16, UR4, R29 ;  /* 0x00000004100f7c23 */ /* 0x004fe4000801001d */
[----:B------:R-:W-:Y:S02]  /*11100*/  FMUL.FTZ R24, R229, c[0x0][0x2ec] ;  /* 0x0000bb00e5187a20 */ /* 0x000fe40000410000 */
[----:B------:R-:W-:Y:S01]  /*11110*/  FMUL.FTZ R28, R228, c[0x0][0x2ec] ;  /* 0x0000bb00e41c7a20 */ /* 0x000fe20000410000 */
[----:B------:R-:W-:Y:S01]  /*11120*/  FSEL R228, R15, -INF , !P5 ;  /* 0xff8000000fe47808 */ /* 0x000fe20006800000 */
[----:B------:R1:W-:Y:S01]  /*11130*/  MUFU.TANH R59, R24 ;  /* 0x00000018003b7308 */ /* 0x0003e20000002400 */
[----:B------:R-:W-:Y:S01]  /*11140*/  FMUL.FTZ R25, R231, c[0x0][0x2ec] ;  /* 0x0000bb00e7197a20 */ /* 0x000fe20000410000 */
[----:B------:R-:W-:-:S02]  /*11150*/  ISETP.GE.AND P5, PT, R14, R26, PT ;  /* 0x0000001a0e00720c */ /* 0x000fc40003fa6270 */
[----:B------:R-:W-:Y:S02]  /*11160*/  FSEL R15, R44, -INF , !P4 ;  /* 0xff8000002c0f7808 */ /* 0x000fe40006000000 */
[----:B------:R-:W-:Y:S02]  /*11170*/  ISETP.GE.AND P4, PT, R14, R27, PT ;  /* 0x0000001b0e00720c */ /* 0x000fe40003f86270 */
[----:B------:R-:W2:Y:S01]  /*11180*/  MUFU.TANH R60, R28 ;  /* 0x0000001c003c7308 */ /* 0x000ea20000002400 */
[----:B------:R-:W-:Y:S02]  /*11190*/  FSEL R14, R42, -INF , !P1 ;  /* 0xff8000002a0e7808 */ /* 0x000fe40004800000 */
[----:B------:R-:W-:Y:S01]  /*111a0*/  FSEL R31, R45, -INF , !P6 ;  /* 0xff8000002d1f7808 */ /* 0x000fe20007000000 */
[----:B-1----:R-:W-:-:S04]  /*111b0*/  FMUL.FTZ R24, R230, c[0x0][0x2ec] ;  /* 0x0000bb00e6187a20 */ /* 0x002fc80000410000 */
[----:B------:R1:W-:Y:S01]  /*111c0*/  MUFU.TANH R42, R25 ;  /* 0x00000019002a7308 */ /* 0x0003e20000002400 */
[-C--:B------:R-:W-:Y:S02]  /*111d0*/  ISETP.GE.AND P1, PT, R13, R26.reuse, PT ;  /* 0x0000001a0d00720c */ /* 0x080fe40003f26270 */
[----:B------:R-:W-:-:S05]  /*111e0*/  ISETP.GE.AND P6, PT, R12, R26, PT ;  /* 0x0000001a0c00720c */ /* 0x000fca0003fc6270 */
[----:B------:R3:W4:Y:S01]  /*111f0*/  MUFU.TANH R44, R24 ;  /* 0x00000018002c7308 */ /* 0x0007220000002400 */
[----:B------:R-:W-:Y:S02]  /*11200*/  FSEL R30, R57, -INF , !P1 ;  /* 0xff800000391e7808 */ /* 0x000fe40004800000 */
[----:B------:R-:W-:Y:S02]  /*11210*/  FSEL R139, R58, -INF , !P6 ;  /* 0xff8000003a8b7808 */ /* 0x000fe40007000000 */
[----:B-1----:R-:W-:Y:S02]  /*11220*/  FSEL R25, R53, -INF , !P5 ;  /* 0xff80000035197808 */ /* 0x002fe40006800000 */
[-C--:B------:R-:W-:Y:S02]  /*11230*/  ISETP.GE.AND P5, PT, R12, R27.reuse, PT ;  /* 0x0000001b0c00720c */ /* 0x080fe40003fa6270 */
[----:B---3--:R-:W-:Y:S02]  /*11240*/  FSEL R24, R46, -INF , !P0 ;  /* 0xff8000002e187808 */ /* 0x008fe40004000000 */
[----:B------:R-:W-:-:S02]  /*11250*/  ISETP.GE.AND P0, PT, R13, R27, PT ;  /* 0x0000001b0d00720c */ /* 0x000fc40003f06270 */
[----:B------:R-:W-:Y:S02]  /*11260*/  FSEL R209, R54, -INF , !P5 ;  /* 0xff80000036d17808 */ /* 0x000fe40006800000 */
[-C--:B------:R-:W-:Y:S02]  /*11270*/  ISETP.GE.AND P1, PT, R11, R27.reuse, PT ;  /* 0x0000001b0b00720c */ /* 0x080fe40003f26270 */
[----:B------:R-:W-:Y:S02]  /*11280*/  FSEL R33, R55, -INF , !P0 ;  /* 0xff80000037217808 */ /* 0x000fe40004000000 */
[----:B------:R-:W-:Y:S02]  /*11290*/  ISETP.GE.AND P6, PT, R10, R27, PT ;  /* 0x0000001b0a00720c */ /* 0x000fe40003fc6270 */
[----:B------:R-:W-:Y:S02]  /*112a0*/  ISETP.GE.AND P5, PT, R9, R26, PT ;  /* 0x0000001a0900720c */ /* 0x000fe40003fa6270 */
[----:B------:R-:W-:-:S02]  /*112b0*/  FSEL R32, R51, -INF , !P4 ;  /* 0xff80000033207808 */ /* 0x000fc40006000000 */
[-C--:B------:R-:W-:Y:S02]  /*112c0*/  ISETP.GE.AND P0, PT, R10, R26.reuse, PT ;  /* 0x0000001a0a00720c */ /* 0x080fe40003f06270 */
[----:B------:R-:W-:Y:S01]  /*112d0*/  ISETP.GE.AND P4, PT, R11, R26, PT ;  /* 0x0000001a0b00720c */ /* 0x000fe20003f86270 */
[----:B------:R-:W-:Y:S01]  /*112e0*/  FMUL.FTZ R13, R224, c[0x0][0x2ec] ;  /* 0x0000bb00e00d7a20 */ /* 0x000fe20000410000 */
[----:B------:R-:W-:Y:S01]  /*112f0*/  FSEL R208, R49, -INF , !P1 ;  /* 0xff80000031d07808 */ /* 0x000fe20004800000 */
[----:B------:R-:W-:Y:S01]  /*11300*/  FMUL.FTZ R11, R226, c[0x0][0x2ec] ;  /* 0x0000bb00e20b7a20 */ /* 0x000fe20000410000 */
[----:B------:R-:W-:Y:S02]  /*11310*/  FSEL R138, R41, -INF , !P6 ;  /* 0xff800000298a7808 */ /* 0x000fe40007000000 */
[----:B------:R-:W-:Y:S02]  /*11320*/  FSEL R132, R43, -INF , !P5 ;  /* 0xff8000002b847808 */ /* 0x000fe40006800000 */
[----:B------:R-:W-:-:S02]  /*11330*/  FSEL R49, R52, -INF , !P0 ;  /* 0xff80000034317808 */ /* 0x000fc40004000000 */
[CC--:B------:R-:W-:Y:S02]  /*11340*/  ISETP.GE.AND P6, PT, R7.reuse, R26.reuse, PT ;  /* 0x0000001a0700720c */ /* 0x0c0fe40003fc6270 */
[-C--:B------:R-:W-:Y:S01]  /*11350*/  ISETP.GE.AND P5, PT, R7, R27.reuse, PT ;  /* 0x0000001b0700720c */ /* 0x080fe20003fa6270 */
[----:B--2---:R-:W-:Y:S01]  /*11360*/  FFMA.FTZ R7, R23, UR4, R60 ;  /* 0x0000000417077c23 */ /* 0x004fe2000801003c */
[----:B------:R-:W-:Y:S02]  /*11370*/  FSEL R133, R56, -INF , !P4 ;  /* 0xff80000038857808 */ /* 0x000fe40006000000 */
[C---:B------:R-:W-:Y:S02]  /*11380*/  ISETP.GE.AND P1, PT, R8.reuse, R26, PT ;  /* 0x0000001a0800720c */ /* 0x040fe40003f26270 */
[-C--:B------:R-:W-:Y:S01]  /*11390*/  ISETP.GE.AND P0, PT, R8, R27.reuse, PT ;  /* 0x0000001b0800720c */ /* 0x080fe20003f06270 */
[----:B------:R-:W-:Y:S01]  /*113a0*/  FMUL.FTZ R8, R221, c[0x0][0x2ec] ;  /* 0x0000bb00dd087a20 */ /* 0x000fe20000410000 */
[----:B------:R-:W-:Y:S01]  /*113b0*/  ISETP.GE.AND P4, PT, R9, R27, PT ;  /* 0x0000001b0900720c */ /* 0x000fe20003f86270 */
[----:B------:R-:W1:Y:S01]  /*113c0*/  MUFU.TANH R29, R13 ;  /* 0x0000000d001d7308 */ /* 0x000e620000002400 */
[----:B------:R-:W-:-:S02]  /*113d0*/  FMUL.FTZ R12, R225, c[0x0][0x2ec] ;  /* 0x0000bb00e10c7a20 */ /* 0x000fc40000410000 */
[----:B------:R-:W-:Y:S01]  /*113e0*/  FMUL.FTZ R10, R227, c[0x0][0x2ec] ;  /* 0x0000bb00e30a7a20 */ /* 0x000fe20000410000 */
[----:B------:R-:W-:Y:S01]  /*113f0*/  FSEL R51, R40, -INF , !P4 ;  /* 0xff80000028337808 */ /* 0x000fe20006000000 */
[----:B------:R-:W-:Y:S01]  /*11400*/  FMUL.FTZ R9, R220, c[0x0][0x2ec] ;  /* 0x0000bb00dc097a20 */ /* 0x000fe20000410000 */
[----:B------:R-:W-:Y:S02]  /*11410*/  FSEL R227, R7, -INF , !P1 ;  /* 0xff80000007e37808 */ /* 0x000fe40004800000 */
[----:B------:R-:W2:Y:S01]  /*11420*/  MUFU.TANH R13, R11 ;  /* 0x0000000b000d7308 */ /* 0x000ea20000002400 */
[----:B------:R-:W-:Y:S01]  /*11430*/  ISETP.GE.AND P4, PT, R6, R26, PT ;  /* 0x0000001a0600720c */ /* 0x000fe20003f86270 */
[----:B------:R-:W-:Y:S01]  /*11440*/  FFMA.FTZ R7, R22, UR4, R59 ;  /* 0x0000000416077c23 */ /* 0x000fe2000801003b */
[----:B------:R-:W-:Y:S01]  /*11450*/  ISETP.GE.AND P1, PT, R6, R27, PT ;  /* 0x0000001b0600720c */ /* 0x000fe20003f26270 */
[----:B----4-:R-:W-:-:S04]  /*11460*/  FFMA.FTZ R6, R23, UR4, R44 ;  /* 0x0000000417067c23 */ /* 0x010fc8000801002c */
[----:B------:R3:W-:Y:S01]  /*11470*/  MUFU.TANH R11, R8 ;  /* 0x00000008000b7308 */ /* 0x0007e20000002400 */
[----:B------:R-:W-:Y:S02]  /*11480*/  FSEL R225, R6, -INF , !P0 ;  /* 0xff80000006e17808 */ /* 0x000fe40004000000 */
[----:B------:R-:W-:-:S05]  /*11490*/  ISETP.GE.AND P0, PT, R5, R26, PT ;  /* 0x0000001a0500720c */ /* 0x000fca0003f06270 */
[----:B------:R-:W4:Y:S01]  /*114a0*/  MUFU.TANH R34, R12 ;  /* 0x0000000c00227308 */ /* 0x000f220000002400 */
[----:B---3--:R-:W-:-:S07]  /*114b0*/  FMUL.FTZ R8, R222, c[0x0][0x2ec] ;  /* 0x0000bb00de087a20 */ /* 0x008fce0000410000 */
[----:B------:R-:W3:Y:S08]  /*114c0*/  MUFU.TANH R12, R9 ;  /* 0x00000009000c7308 */ /* 0x000ef00000002400 */
[----:B------:R1:W-:Y:S01]  /*114d0*/  MUFU.TANH R9, R8 ;  /* 0x0000000800097308 */ /* 0x0003e20000002400 */
[----:B------:R-:W-:-:S07]  /*114e0*/  FFMA.FTZ R22, R22, UR4, R42 ;  /* 0x0000000416167c23 */ /* 0x000fce000801002a */
[----:B------:R-:W-:Y:S01]  /*114f0*/  MUFU.TANH R28, R10 ;  /* 0x0000000a001c7308 */ /* 0x000fe20000002400 */
[----:B-1----:R-:W-:Y:S01]  /*11500*/  FMUL.FTZ R8, R223, c[0x0][0x2ec] ;  /* 0x0000bb00df087a20 */ /* 0x002fe20000410000 */
[----:B------:R-:W-:Y:S02]  /*11510*/  FSEL R223, R7, -INF , !P6 ;  /* 0xff80000007df7808 */ /* 0x000fe40007000000 */
[----:B------:R-:W-:Y:S01]  /*11520*/  ISETP.GE.AND P6, PT, R5, R27, PT ;  /* 0x0000001b0500720c */ /* 0x000fe20003fc6270 */
[----:B------:R-:W-:-:S03]  /*11530*/  FMUL.FTZ R5, R216, c[0x0][0x2ec] ;  /* 0x0000bb00d8057a20 */ /* 0x000fc60000410000 */
[----:B------:R-:W1:Y:S08]  /*11540*/  MUFU.TANH R10, R8 ;  /* 0x00000008000a7308 */ /* 0x000e700000002400 */
[----:B------:R1:W1:Y:S01]  /*11550*/  MUFU.TANH R8, R5 ;  /* 0x0000000500087308 */ /* 0x0002620000002400 */
[----:B------:R-:W-:Y:S01]  /*11560*/  FMUL.FTZ R6, R217, c[0x0][0x2ec] ;  /* 0x0000bb00d9067a20 */ /* 0x000fe20000410000 */
[----:B------:R-:W-:-:S02]  /*11570*/  FSEL R224, R22, -INF , !P5 ;  /* 0xff80000016e07808 */ /* 0x000fc40006800000 */
[----:B------:R-:W-:Y:S01]  /*11580*/  ISETP.GE.AND P5, PT, R4, R26, PT ;  /* 0x0000001a0400720c */ /* 0x000fe20003fa6270 */
[C---:B-1----:R-:W-:Y:S02]  /*11590*/  FFMA.FTZ R5, R21.reuse, UR4, R29 ;  /* 0x0000000415057c23 */ /* 0x042fe4000801001d */
[----:B--2---:R-:W-:-:S03]  /*115a0*/  FFMA.FTZ R21, R21, UR4, R13 ;  /* 0x0000000415157c23 */ /* 0x004fc6000801000d */
[----:B------:R-:W-:Y:S01]  /*115b0*/  FSEL R220, R5, -INF , !P4 ;  /* 0xff80000005dc7808 */ /* 0x000fe20006000000 */
[----:B----4-:R-:W-:Y:S01]  /*115c0*/  FFMA.FTZ R5, R20, UR4, R34 ;  /* 0x0000000414057c23 */ /* 0x010fe20008010022 */
[-C--:B------:R-:W-:Y:S01]  /*115d0*/  ISETP.GE.AND P4, PT, R4, R27.reuse, PT ;  /* 0x0000001b0400720c */ /* 0x080fe20003f86270 */
[----:B---3--:R-:W-:Y:S01]  /*115e0*/  FFMA.FTZ R4, R19, UR4, R12 ;  /* 0x0000000413047c23 */ /* 0x008fe2000801000c */
[----:B------:R-:W-:Y:S01]  /*115f0*/  FSEL R222, R21, -INF , !P1 ;  /* 0xff80000015de7808 */ /* 0x000fe20004800000 */
[----:B------:R1:W2:Y:S01]  /*11600*/  MUFU.TANH R7, R6 ;  /* 0x0000000600077308 */ /* 0x0002a20000002400 */
[----:B------:R-:W-:Y:S02]  /*11610*/  FSEL R216, R5, -INF , !P0 ;  /* 0xff80000005d87808 */ /* 0x000fe40004000000 */
[C---:B------:R-:W-:Y:S02]  /*11620*/  ISETP.GE.AND P1, PT, R3.reuse, R26, PT ;  /* 0x0000001a0300720c */ /* 0x040fe40003f26270 */
[----:B------:R-:W-:Y:S01]  /*11630*/  ISETP.GE.AND P0, PT, R3, R27, PT ;  /* 0x0000001b0300720c */ /* 0x000fe20003f06270 */
[----:B------:R-:W-:Y:S01]  /*11640*/  FMUL.FTZ R3, R219, c[0x0][0x2ec] ;  /* 0x0000bb00db037a20 */ /* 0x000fe20000410000 */
[----:B------:R-:W-:-:S03]  /*11650*/  FSEL R226, R4, -INF , !P5 ;  /* 0xff80000004e27808 */ /* 0x000fc60006800000 */
[----:B------:R3:W-:Y:S01]  /*11660*/  MUFU.TANH R4, R3 ;  /* 0x0000000300047308 */ /* 0x0007e20000002400 */
[----:B-1----:R-:W-:-:S07]  /*11670*/  FMUL.FTZ R6, R218, c[0x0][0x2ec] ;  /* 0x0000bb00da067a20 */ /* 0x002fce0000410000 */
[----:B------:R-:W1:Y:S01]  /*11680*/  MUFU.TANH R6, R6 ;  /* 0x0000000600067308 */ /* 0x000e620000002400 */
[C---:B---3--:R-:W-:Y:S02]  /*11690*/  FFMA.FTZ R3, R18.reuse, UR4, R11 ;  /* 0x0000000412037c23 */ /* 0x048fe4000801000b */
[----:B------:R-:W-:Y:S02]  /*116a0*/  FFMA.FTZ R18, R18, UR4, R10 ;  /* 0x0000000412127c23 */ /* 0x000fe4000801000a */
[----:B------:R-:W-:-:S03]  /*116b0*/  FFMA.FTZ R20, R20, UR4, R28 ;  /* 0x0000000414147c23 */ /* 0x000fc6000801001c */
[----:B------:R-:W-:Y:S02]  /*116c0*/  FSEL R231, R18, -INF , !P0 ;  /* 0xff80000012e77808 */ /* 0x000fe40004000000 */
[----:B------:R-:W-:Y:S01]  /*116d0*/  PLOP3.LUT P0, PT, PT, PT, UP0, 0x80, 0x0 ;  /* 0x000000000000781c */ /* 0x000fe20003f0f008 */
[----:B------:R-:W-:Y:S01]  /*116e0*/  FFMA.FTZ R19, R19, UR4, R9 ;  /* 0x0000000413137c23 */ /* 0x000fe20008010009 */
[----:B------:R-:W-:Y:S02]  /*116f0*/  FSEL R221, R20, -INF , !P6 ;  /* 0xff80000014dd7808 */ /* 0x000fe40007000000 */
[----:B------:R-:W-:Y:S02]  /*11700*/  FSEL R219, R3, -INF , !P1 ;  /* 0xff80000003db7808 */ /* 0x000fe40004800000 */
[----:B------:R-:W-:Y:S02]  /*11710*/  FSEL R212, R19, -INF , !P4 ;  /* 0xff80000013d47808 */ /* 0x000fe40006000000 */
[----:B------:R-:W-:-:S02]  /*11720*/  ISETP.GE.AND P6, PT, R2, R26, PT ;  /* 0x0000001a0200720c */ /* 0x000fc40003fc6270 */
[----:B------:R-:W-:Y:S02]  /*11730*/  ISETP.GE.AND P5, PT, R0, R26, PT ;  /* 0x0000001a0000720c */ /* 0x000fe40003fa6270 */
[-C--:B------:R-:W-:Y:S01]  /*11740*/  ISETP.GE.AND P4, PT, R2, R27.reuse, PT ;  /* 0x0000001b0200720c */ /* 0x080fe20003f86270 */
[C---:B------:R-:W-:Y:S01]  /*11750*/  FFMA.FTZ R2, R17.reuse, UR4, R8 ;  /* 0x0000000411027c23 */ /* 0x040fe20008010008 */
[----:B------:R-:W-:Y:S01]  /*11760*/  ISETP.GE.AND P1, PT, R0, R27, PT ;  /* 0x0000001b0000720c */ /* 0x000fe20003f26270 */
[C---:B--2---:R-:W-:Y:S02]  /*11770*/  FFMA.FTZ R0, R16.reuse, UR4, R7 ;  /* 0x0000000410007c23 */ /* 0x044fe40008010007 */
[----:B-1----:R-:W-:Y:S02]  /*11780*/  FFMA.FTZ R17, R17, UR4, R6 ;  /* 0x0000000411117c23 */ /* 0x002fe40008010006 */
        /* <DEDUP_REMOVED lines=84> */
.L_x_419:
[----:B------:R-:W-:Y:S05]  /*11cd0*/  BSYNC B0 ;  /* 0x0000000000007941 */ /* 0x000fea0003800000 */
.L_x_418:
[----:B------:R-:W0:Y:S02]  /*11ce0*/  LDGDEPBAR ;  /* 0x00000000000079af */ /* 0x000e240000000000 */
.L_x_417:
[----:B--2---:R-:W2:Y:S04]  /*11cf0*/  LDL.LU R3, [R1+0x24] ;  /* 0x0000240001037983 */ /* 0x004ea80000300800 */
[----:B------:R-:W3:Y:S04]  /*11d00*/  LDL.LU R2, [R1+0x20] ;  /* 0x0000200001027983 */ /* 0x000ee80000300800 */
[----:B------:R-:W4:Y:S04]  /*11d10*/  LDL.LU R0, [R1+0x28] ;  /* 0x0000280001007983 */ /* 0x000f280000300800 */
[----:B-1----:R-:W4:Y:S04]  /*11d20*/  LDL.LU R7, [R1+0x34] ;  /* 0x0000340001077983 */ /* 0x002f280000300800 */
[----:B------:R-:W4:Y:S01]  /*11d30*/  LDL.LU R6, [R1+0x30] ;  /* 0x0000300001067983 */ /* 0x000f220000300800 */
[----:B------:R-:W-:-:S02]  /*11d40*/  MOV R26, R136 ;  /* 0x00000088001a7202 */ /* 0x000fc40000000f00 */
[----:B------:R-:W-:Y:S01]  /*11d50*/  MOV R42, R134 ;  /* 0x00000086002a7202 */ /* 0x000fe20000000f00 */
[----:B------:R-:W-:Y:S01]  /*11d60*/  STL [R1+0xa4], R243 ;  /* 0x0000a4f301007387 */ /* 0x000fe20000100800 */
[----:B------:R-:W-:Y:S02]  /*11d70*/  MOV R20, R66 ;  /* 0x0000004200147202 */ /* 0x000fe40000000f00 */
[----:B------:R-:W-:Y:S01]  /*11d80*/  MOV R43, R137 ;  /* 0x00000089002b7202 */ /* 0x000fe20000000f00 */
[----:B------:R-:W-:Y:S01]  /*11d90*/  STL [R1+0xa0], R242 ;  /* 0x0000a0f201007387 */ /* 0x000fe20000100800 */
[----:B------:R-:W-:Y:S02]  /*11da0*/  MOV R53, R214 ;  /* 0x000000d600357202 */ /* 0x000fe40000000f00 */
[----:B------:R-:W-:Y:S01]  /*11db0*/  MOV R40, R67 ;  /* 0x0000004300287202 */ /* 0x000fe20000000f00 */
[----:B------:R-:W-:Y:S01]  /*11dc0*/  STL [R1+0x9c], R241 ;  /* 0x00009cf101007387 */ /* 0x000fe20000100800 */
[----:B------:R-:W-:-:S03]  /*11dd0*/  MOV R52, R215 ;  /* 0x000000d700347202 */ /* 0x000fc60000000f00 */
[----:B------:R-:W-:Y:S04]  /*11de0*/  STL [R1+0x98], R236 ;  /* 0x000098ec01007387 */ /* 0x000fe80000100800 */
[----:B------:R-:W-:Y:S01]  /*11df0*/  LDSM.16.MT88.4 R16, [R237+0xc000] ;  /* 0x00c00000ed10783b */ /* 0x000fe20000004200 */
[----:B--2---:R-:W-:Y:S02]  /*11e00*/  MOV R22, R3 ;  /* 0x0000000300167202 */ /* 0x004fe40000000f00 */
[----:B---3--:R-:W-:Y:S02]  /*11e10*/  MOV R21, R2 ;  /* 0x0000000200157202 */ /* 0x008fe40000000f00 */
[----:B----4-:R-:W-:Y:S02]  /*11e20*/  MOV R27, R0 ;  /* 0x00000000001b7202 */ /* 0x010fe40000000f00 */
        /* <DEDUP_REMOVED lines=82> */
[----:B------:R-:W-:-:S03]  /*12350*/  FSETP.NEU.FTZ.AND P3, PT, R136, -INF , PT ;  /* 0xff8000008800780b */ /* 0x000fc60003f7d000 */
[----:B------:R2:W-:Y:S01]  /*12360*/  MUFU.EX2 R41, R0 ;  /* 0x0000000000297308 */ /* 0x0005e20000000800 */
[----:B-1----:R-:W-:Y:S01]  /*12370*/  FMNMX.FTZ R134, R134, R4, !PT ;  /* 0x0000000486867209 */ /* 0x002fe20007810000 */
[----:B----4-:R-:W-:-:S04]  /*12380*/  FFMA.FTZ R3, R47, c[0x0][0x23c], -R2 ;  /* 0x00008f002f037a23 */ /* 0x010fc80000010802 */
[----:B------:R-:W1:Y:S02]  /*12390*/  SHFL.BFLY PT, R4, R134, 0x1, 0x1f ;  /* 0x0c201f0086047f89 */ /* 0x000e6400000e0000 */
[----:B------:R4:W-:Y:S01]  /*123a0*/  MUFU.EX2 R39, R3 ;  /* 0x0000000300277308 */ /* 0x0009e20000000800 */
[----:B---3--:R-:W-:Y:S01]  /*123b0*/  FMNMX.FTZ R135, R135, R5, !PT ;  /* 0x0000000587877209 */ /* 0x008fe20007810000 */
[----:B--2---:R-:W-:-:S03]  /*123c0*/  FFMA.FTZ R0, R50, c[0x0][0x23c], -R2 ;  /* 0x00008f0032007a23 */ /* 0x004fc60000010802 */
[C---:B------:R-:W-:Y:S01]  /*123d0*/  FSETP.NEU.FTZ.AND P2, PT, R135.reuse, -INF , PT ;  /* 0xff8000008700780b */ /* 0x040fe20003f5d000 */
[----:B------:R-:W-:Y:S02]  /*123e0*/  FMUL.FTZ R28, R135, c[0x0][0x23c] ;  /* 0x00008f00871c7a20 */ /* 0x000fe40000410000 */
[----:B------:R2:W3:Y:S03]  /*123f0*/  MUFU.EX2 R8, R0 ;  /* 0x0000000000087308 */ /* 0x0004e60000000800 */
[----:B------:R-:W-:Y:S01]  /*12400*/  FSEL R28, R28, RZ, P2 ;  /* 0x000000ff1c1c7208 */ /* 0x000fe20001000000 */
[----:B----4-:R-:W-:-:S05]  /*12410*/  FMUL.FTZ R3, R136, c[0x0][0x23c] ;  /* 0x00008f0088037a20 */ /* 0x010fca0000410000 */
[----:B------:R-:W-:Y:S02]  /*12420*/  FSEL R3, R3, RZ, P3 ;  /* 0x000000ff03037208 */ /* 0x000fe40001800000 */
[----:B-1----:R-:W-:Y:S02]  /*12430*/  FMNMX.FTZ R134, R134, R4, !PT ;  /* 0x0000000486867209 */ /* 0x002fe40007810000 */
[----:B------:R-:W-:Y:S01]  /*12440*/  FSEL R4, R137, RZ, P4 ;  /* 0x000000ff89047208 */ /* 0x000fe20002000000 */
[----:B--2---:R-:W-:Y:S01]  /*12450*/  FFMA.FTZ R0, R38, c[0x0][0x23c], -R3 ;  /* 0x00008f0026007a23 */ /* 0x004fe20000010803 */
[C---:B------:R-:W-:Y:S01]  /*12460*/  FSETP.NEU.FTZ.AND P1, PT, R134.reuse, -INF , PT ;  /* 0xff8000008600780b */ /* 0x040fe20003f3d000 */
[----:B------:R-:W-:Y:S02]  /*12470*/  FMUL.FTZ R29, R134, c[0x0][0x23c] ;  /* 0x00008f00861d7a20 */ /* 0x000fe40000410000 */
[----:B------:R1:W-:Y:S01]  /*12480*/  MUFU.EX2 R242, R0 ;  /* 0x0000000000f27308 */ /* 0x0003e20000000800 */
[----:B------:R-:W-:-:S02]  /*12490*/  FADD.FTZ R4, R7, -R4 ;  /* 0x8000000407047221 */ /* 0x000fc40000010000 */
[----:B------:R-:W-:Y:S01]  /*124a0*/  FSEL R29, R29, RZ, P1 ;  /* 0x000000ff1d1d7208 */ /* 0x000fe20000800000 */
[--C-:B-1----:R-:W-:Y:S01]  /*124b0*/  FFMA.FTZ R0, R37, c[0x0][0x23c], -R3.reuse ;  /* 0x00008f0025007a23 */ /* 0x102fe20000010803 */
[----:B---3--:R-:W-:Y:S02]  /*124c0*/  MOV R37, R8 ;  /* 0x0000000800257202 */ /* 0x008fe40000000f00 */
[----:B------:R-:W-:Y:S01]  /*124d0*/  F2FP.PACK_AB R8, R39, R243 ;  /* 0x000000f32708723e */ /* 0x000fe200000000ff */
[----:B------:R1:W2:Y:S01]  /*124e0*/  MUFU.EX2 R23, R0 ;  /* 0x0000000000177308 */ /* 0x0002a20000000800 */
[----:B------:R-:W-:Y:S01]  /*124f0*/  F2FP.PACK_AB R10, R37, R41 ;  /* 0x00000029250a723e */ /* 0x000fe200000000ff */
[----:B-1----:R-:W-:Y:S01]  /*12500*/  FFMA.FTZ R0, R36, c[0x0][0x23c], -R3 ;  /* 0x00008f0024007a23 */ /* 0x002fe20000010803 */
[----:B--2---:R-:W-:-:S05]  /*12510*/  F2FP.PACK_AB R9, R23, R242 ;  /* 0x000000f21709723e */ /* 0x004fca00000000ff */
[----:B------:R1:W-:Y:S02]  /*12520*/  MUFU.EX2 R36, R0 ;  /* 0x0000000000247308 */ /* 0x0003e40000000800 */
[----:B-1----:R-:W-:Y:S01]  /*12530*/  FFMA.FTZ R0, R35, c[0x0][0x23c], -R3 ;  /* 0x00008f0023007a23 */ /* 0x002fe20000010803 */
[----:B------:R-:W-:-:S05]  /*12540*/  MOV R35, R213 ;  /* 0x000000d500237202 */ /* 0x000fca0000000f00 */
[----:B------:R1:W2:Y:S02]  /*12550*/  MUFU.EX2 R50, R0 ;  /* 0x0000000000327308 */ /* 0x0002a40000000800 */
[----:B-1----:R-:W-:Y:S01]  /*12560*/  FFMA.FTZ R0, R15, c[0x0][0x23c], -R28 ;  /* 0x00008f000f007a23 */ /* 0x002fe2000001081c */
[----:B--2---:R-:W-:-:S05]  /*12570*/  F2FP.PACK_AB R11, R50, R36 ;  /* 0x00000024320b723e */ /* 0x004fca00000000ff */
[----:B------:R1:W-:Y:S02]  /*12580*/  MUFU.EX2 R241, R0 ;  /* 0x0000000000f17308 */ /* 0x0003e40000000800 */
[----:B-1----:R-:W-:-:S06]  /*12590*/  FFMA.FTZ R0, R24, c[0x0][0x23c], -R28 ;  /* 0x00008f0018007a23 */ /* 0x002fcc000001081c */
[----:B------:R1:W-:Y:S02]  /*125a0*/  MUFU.EX2 R47, R0 ;  /* 0x00000000002f7308 */ /* 0x0003e40000000800 */
[----:B-1----:R-:W-:-:S06]  /*125b0*/  FFMA.FTZ R0, R25, c[0x0][0x23c], -R28 ;  /* 0x00008f0019007a23 */ /* 0x002fcc000001081c */
[----:B------:R1:W-:Y:S02]  /*125c0*/  MUFU.EX2 R38, R0 ;  /* 0x0000000000267308 */ /* 0x0003e40000000800 */
[----:B-1----:R-:W-:Y:S02]  /*125d0*/  FFMA.FTZ R0, R30, c[0x0][0x23c], -R28 ;  /* 0x00008f001e007a23 */ /* 0x002fe4000001081c */
[----:B------:R-:W-:-:S04]  /*125e0*/  FMUL.FTZ R30, R4, c[0x0][0x23c] ;  /* 0x00008f00041e7a20 */ /* 0x000fc80000410000 */
[----:B------:R1:W-:Y:S08]  /*125f0*/  MUFU.EX2 R34, R0 ;  /* 0x0000000000227308 */ /* 0x0003f00000000800 */
[----:B------:R-:W2:Y:S01]  /*12600*/  MUFU.EX2 R30, R30 ;  /* 0x0000001e001e7308 */ /* 0x000ea20000000800 */
[----:B-1----:R-:W-:Y:S02]  /*12610*/  FFMA.FTZ R0, R14, c[0x0][0x23c], -R29 ;  /* 0x00008f000e007a23 */ /* 0x002fe4000001081d */
[----:B------:R-:W1:Y:S05]  /*12620*/  LDSM.16.MT88.4 R12, [R238+0xc000] ;  /* 0x00c00000ee0c783b */ /* 0x000e6a0000004200 */
[----:B------:R3:W-:Y:S01]  /*12630*/  MUFU.EX2 R236, R0 ;  /* 0x0000000000ec7308 */ /* 0x0007e20000000800 */
[----:B--2---:R-:W-:-:S02]  /*12640*/  FMUL.FTZ R148, R148, R30 ;  /* 0x0000001e94947220 */ /* 0x004fc40000410000 */
[-C--:B------:R-:W-:Y:S02]  /*12650*/  FMUL.FTZ R149, R149, R30.reuse ;  /* 0x0000001e95957220 */ /* 0x080fe40000410000 */
[-C--:B------:R-:W-:Y:S02]  /*12660*/  FMUL.FTZ R156, R156, R30.reuse ;  /* 0x0000001e9c9c7220 */ /* 0x080fe40000410000 */
[-C--:B------:R-:W-:Y:S02]  /*12670*/  FMUL.FTZ R157, R157, R30.reuse ;  /* 0x0000001e9d9d7220 */ /* 0x080fe40000410000 */
[-C--:B------:R-:W-:Y:S02]  /*12680*/  FMUL.FTZ R172, R172, R30.reuse ;  /* 0x0000001eacac7220 */ /* 0x080fe40000410000 */
[----:B------:R-:W-:Y:S02]  /*12690*/  FMUL.FTZ R173, R173, R30 ;  /* 0x0000001eadad7220 */ /* 0x000fe40000410000 */
[----:B---3--:R-:W-:Y:S01]  /*126a0*/  FFMA.FTZ R0, R31, c[0x0][0x23c], -R29 ;  /* 0x00008f001f007a23 */ /* 0x008fe2000001081d */
[----:B------:R-:W-:Y:S01]  /*126b0*/  MOV R31, R212 ;  /* 0x000000d4001f7202 */ /* 0x000fe20000000f00 */
[----:B------:R-:W-:-:S02]  /*126c0*/  FMUL.FTZ R176, R176, R30 ;  /* 0x0000001eb0b07220 */ /* 0x000fc40000410000 */
[----:B------:R2:W-:Y:S01]  /*126d0*/  MUFU.EX2 R48, R0 ;  /* 0x0000000000307308 */ /* 0x0005e20000000800 */
        /* <DEDUP_REMOVED lines=8> */
[----:B--2---:R-:W-:Y:S02]  /*12760*/  FFMA.FTZ R0, R32, c[0x0][0x23c], -R29 ;  /* 0x00008f0020007a23 */ /* 0x004fe4000001081d */
[-C--:B------:R-:W-:Y:S02]  /*12770*/  FMUL.FTZ R193, R193, R30.reuse ;  /* 0x0000001ec1c17220 */ /* 0x080fe40000410000 */
[----:B------:R2:W-:Y:S01]  /*12780*/  MUFU.EX2 R24, R0 ;  /* 0x0000000000187308 */ /* 0x0005e20000000800 */
[-C--:B------:R-:W-:Y:S02]  /*12790*/  FMUL.FTZ R204, R204, R30.reuse ;  /* 0x0000001ecccc7220 */ /* 0x080fe40000410000 */
        /* <DEDUP_REMOVED lines=12> */
[----:B------:R-:W-:Y:S01]  /*12860*/  FMUL.FTZ R112, R112, R30 ;  /* 0x0000001e70707220 */ /* 0x000fe20000410000 */
[----:B------:R-:W-:Y:S01]  /*12870*/  F2FP.PACK_AB R6, R34, R38 ;  /* 0x000000262206723e */ /* 0x000fe200000000ff */
[----:B------:R-:W-:Y:S02]  /*12880*/  FMUL.FTZ R4, R4, c[0x0][0x23c] ;  /* 0x00008f0004047a20 */ /* 0x000fe40000410000 */
[----:B------:R-:W-:Y:S01]  /*12890*/  FADD.FTZ R5, R252, -R0 ;  /* 0x80000000fc057221 */ /* 0x000fe20000010000 */
[----:B------:R-:W-:Y:S01]  /*128a0*/  FSEL R0, R134, RZ, P1 ;  /* 0x000000ff86007208 */ /* 0x000fe20000800000 */
[----:B------:R-:W2:Y:S01]  /*128b0*/  MUFU.EX2 R44, R4 ;  /* 0x00000004002c7308 */ /* 0x000ea20000000800 */
[----:B------:R-:W-:Y:S01]  /*128c0*/  MOV R252, R21 ;  /* 0x0000001500fc7202 */ /* 0x000fe20000000f00 */
[----:B------:R-:W-:-:S02]  /*128d0*/  FMUL.FTZ R5, R5, c[0x0][0x23c] ;  /* 0x00008f0005057a20 */ /* 0x000fc40000410000 */
[----:B------:R-:W-:Y:S01]  /*128e0*/  FADD.FTZ R0, R251, -R0 ;  /* 0x80000000fb007221 */ /* 0x000fe20000010000 */
[----:B------:R-:W-:Y:S01]  /*128f0*/  MOV R251, R22 ;  /* 0x0000001600fb7202 */ /* 0x000fe20000000f00 */
[-C--:B------:R-:W-:Y:S02]  /*12900*/  FMUL.FTZ R113, R113, R30.reuse ;  /* 0x0000001e71717220 */ /* 0x080fe40000410000 */
[----:B------:R-:W-:Y:S01]  /*12910*/  FMUL.FTZ R0, R0, c[0x0][0x23c] ;  /* 0x00008f0000007a20 */ /* 0x000fe20000410000 */
[----:B------:R3:W4:Y:S01]  /*12920*/  MUFU.EX2 R45, R5 ;  /* 0x00000005002d7308 */ /* 0x0007220000000800 */
[-C--:B------:R-:W-:Y:S02]  /*12930*/  FMUL.FTZ R116, R116, R30.reuse ;  /* 0x0000001e74747220 */ /* 0x080fe40000410000 */
[-C--:B------:R-:W-:Y:S02]  /*12940*/  FMUL.FTZ R117, R117, R30.reuse ;  /* 0x0000001e75757220 */ /* 0x080fe40000410000 */
[----:B------:R-:W-:-:S02]  /*12950*/  FMUL.FTZ R128, R128, R30 ;  /* 0x0000001e80807220 */ /* 0x000fc40000410000 */
[-C--:B--2---:R-:W-:Y:S01]  /*12960*/  FMUL.FTZ R150, R150, R44.reuse ;  /* 0x0000002c96967220 */ /* 0x084fe20000410000 */
[----:B------:R2:W1:Y:S01]  /*12970*/  MUFU.EX2 R46, R0 ;  /* 0x00000000002e7308 */ /* 0x0004620000000800 */
[-C--:B------:R-:W-:Y:S01]  /*12980*/  FMUL.FTZ R151, R151, R44.reuse ;  /* 0x0000002c97977220 */ /* 0x080fe20000410000 */
[----:B------:R-:W-:Y:S01]  /*12990*/  F2FP.PACK_AB R4, R47, R241 ;  /* 0x000000f12f04723e */ /* 0x000fe200000000ff */
[-C--:B------:R-:W-:Y:S02]  /*129a0*/  FMUL.FTZ R158, R158, R44.reuse ;  /* 0x0000002c9e9e7220 */ /* 0x080fe40000410000 */
[-C--:B------:R-:W-:Y:S02]  /*129b0*/  FMUL.FTZ R159, R159, R44.reuse ;  /* 0x0000002c9f9f7220 */ /* 0x080fe40000410000 */
[----:B------:R-:W-:Y:S01]  /*129c0*/  FMUL.FTZ R174, R174, R44 ;  /* 0x0000002caeae7220 */ /* 0x000fe20000410000 */
[----:B---3--:R-:W-:Y:S01]  /*129d0*/  F2FP.PACK_AB R5, R48, R236 ;  /* 0x000000ec3005723e */ /* 0x008fe200000000ff */
[-C--:B----4-:R-:W-:Y:S01]  /*129e0*/  FMUL.FTZ R144, R144, R45.reuse ;  /* 0x0000002d90907220 */ /* 0x090fe20000410000 */
[----:B------:R-:W-:Y:S01]  /*129f0*/  HMMA.16816.F32 R148, R8, R16, R148 ;  /* 0x000000100894723c */ /* 0x000fe20000001894 */
[----:B------:R-:W-:-:S02]  /*12a00*/  FMUL.FTZ R145, R145, R45 ;  /* 0x0000002d91917220 */ /* 0x000fc40000410000 */
[-C--:B------:R-:W-:Y:S02]  /*12a10*/  FMUL.FTZ R152, R152, R45.reuse ;  /* 0x0000002d98987220 */ /* 0x080fe40000410000 */
[----:B------:R-:W-:Y:S02]  /*12a20*/  FMUL.FTZ R153, R153, R45 ;  /* 0x0000002d99997220 */ /* 0x000fe40000410000 */
[----:B--2---:R-:W-:Y:S01]  /*12a30*/  FFMA.FTZ R0, R33, c[0x0][0x23c], -R29 ;  /* 0x00008f0021007a23 */ /* 0x004fe2000001081d */
[----:B------:R-:W-:Y:S01]  /*12a40*/  HMMA.16816.F32 R212, R8, R18, R156 ;  /* 0x0000001208d4723c */ /* 0x000fe2000000189c */
[-C--:B-1----:R-:W-:Y:S02]  /*12a50*/  FMUL.FTZ R146, R146, R46.reuse ;  /* 0x0000002e92927220 */ /* 0x082fe40000410000 */
[----:B------:R-:W1:Y:S01]  /*12a60*/  MUFU.EX2 R25, R0 ;  /* 0x0000000000197308 */ /* 0x000e620000000800 */
[-C--:B------:R-:W-:Y:S02]  /*12a70*/  FMUL.FTZ R147, R147, R46.reuse ;  /* 0x0000002e93937220 */ /* 0x080fe40000410000 */
[----:B------:R-:W-:-:S02]  /*12a80*/  FMUL.FTZ R154, R154, R46 ;  /* 0x0000002e9a9a7220 */ /* 0x000fc40000410000 */
[----:B------:R-:W-:Y:S02]  /*12a90*/  FMUL.FTZ R155, R155, R46 ;  /* 0x0000002e9b9b7220 */ /* 0x000fe40000410000 */
[-C--:B------:R-:W-:Y:S02]  /*12aa0*/  FMUL.FTZ R175, R175, R44.reuse ;  /* 0x0000002cafaf7220 */ /* 0x080fe40000410000 */
[-C--:B------:R-:W-:Y:S02]  /*12ab0*/  FMUL.FTZ R178, R178, R44.reuse ;  /* 0x0000002cb2b27220 */ /* 0x080fe40000410000 */
[----:B------:R-:W-:Y:S02]  /*12ac0*/  FMUL.FTZ R179, R179, R44 ;  /* 0x0000002cb3b37220 */ /* 0x000fe40000410000 */
[-C--:B------:R-:W-:Y:S01]  /*12ad0*/  FMUL.FTZ R168, R168, R45.reuse ;  /* 0x0000002da8a87220 */ /* 0x080fe20000410000 */
[----:B------:R-:W-:Y:S01]  /*12ae0*/  HMMA.16816.F32 R56, R8, R14, R172 ;  /* 0x0000000e0838723c */ /* 0x000fe200000018ac */
[----:B------:R-:W-:Y:S01]  /*12af0*/  FMUL.FTZ R169, R169, R45 ;  /* 0x0000002da9a97220 */ /* 0x000fe20000410000 */
[----:B-1----:R-:W-:Y:S01]  /*12b00*/  F2FP.PACK_AB R7, R25, R24 ;  /* 0x000000181907723e */ /* 0x002fe200000000ff */
        /* <DEDUP_REMOVED lines=20> */
[----:B------:R-:W-:Y:S01]  /*12c50*/  MOV R170, R34 ;  /* 0x0000002200aa7202 */ /* 0x000fe20000000f00 */
[-C--:B------:R-:W-:Y:S01]  /*12c60*/  HMMA.16816.F32 R160, R8, R12.reuse, R160 ;  /* 0x0000000c08a0723c */ /* 0x080fe200000018a0 */
[----:B------:R-:W-:Y:S01]  /*12c70*/  FMUL.FTZ R184, R184, R45 ;  /* 0x0000002db8b87220 */ /* 0x000fe20000410000 */
[----:B------:R-:W-:Y:S01]  /*12c80*/  MOV R169, R25 ;  /* 0x0000001900a97202 */ /* 0x000fe20000000f00 */
[----:B------:R-:W-:Y:S01]  /*12c90*/  FMUL.FTZ R185, R185, R45 ;  /* 0x0000002db9b97220 */ /* 0x000fe20000410000 */
[----:B------:R-:W-:Y:S01]  /*12ca0*/  MOV R171, R50 ;  /* 0x0000003200ab7202 */ /* 0x000fe20000000f00 */
[-C--:B------:R-:W-:Y:S01]  /*12cb0*/  FMUL.FTZ R186, R186, R46.reuse ;  /* 0x0000002ebaba7220 */ /* 0x080fe20000410000 */
[----:B------:R-:W-:Y:S01]  /*12cc0*/  MOV R50, R141 ;  /* 0x0000008d00327202 */ /* 0x000fe20000000f00 */
[----:B------:R-:W-:Y:S01]  /*12cd0*/  FMUL.FTZ R187, R187, R46 ;  /* 0x0000002ebbbb7220 */ /* 0x000fe20000410000 */
[----:B------:R-:W-:Y:S01]  /*12ce0*/  HMMA.16816.F32 R64, R4, R12, R164 ;  /* 0x0000000c0440723c */ /* 0x000fe200000018a4 */
[----:B------:R-:W2:Y:S01]  /*12cf0*/  LDSM.16.MT88.4 R12, [R239+0xc000] ;  /* 0x00c00000ef0c783b */ /* 0x000ea20000004200 */
[----:B------:R-:W-:-:S02]  /*12d00*/  FMUL.FTZ R190, R190, R44 ;  /* 0x0000002cbebe7220 */ /* 0x000fc40000410000 */
[-C--:B------:R-:W-:Y:S02]  /*12d10*/  FMUL.FTZ R191, R191, R44.reuse ;  /* 0x0000002cbfbf7220 */ /* 0x080fe40000410000 */
[----:B------:R-:W-:Y:S01]  /*12d20*/  FMUL.FTZ R194, R194, R44 ;  /* 0x0000002cc2c27220 */ /* 0x000fe20000410000 */
[----:B------:R-:W-:Y:S01]  /*12d30*/  MOV R165, R24 ;  /* 0x0000001800a57202 */ /* 0x000fe20000000f00 */
[----:B------:R-:W-:Y:S01]  /*12d40*/  FMUL.FTZ R195, R195, R44 ;  /* 0x0000002cc3c37220 */ /* 0x000fe20000410000 */
[----:B------:R-:W-:Y:S01]  /*12d50*/  MOV R167, R36 ;  /* 0x0000002400a77202 */ /* 0x000fe20000000f00 */
[----:B------:R-:W-:Y:S01]  /*12d60*/  FMUL.FTZ R196, R196, R45 ;  /* 0x0000002dc4c47220 */ /* 0x000fe20000410000 */
[----:B------:R-:W-:Y:S01]  /*12d70*/  MOV R164, R37 ;  /* 0x0000002500a47202 */ /* 0x000fe20000000f00 */
[----:B------:R-:W-:Y:S01]  /*12d80*/  FMUL.FTZ R197, R197, R45 ;  /* 0x0000002dc5c57220 */ /* 0x000fe20000410000 */
[----:B------:R-:W-:Y:S01]  /*12d90*/  MOV R166, R38 ;  /* 0x0000002600a67202 */ /* 0x000fe20000000f00 */
[-C--:B------:R-:W-:Y:S01]  /*12da0*/  FMUL.FTZ R198, R198, R46.reuse ;  /* 0x0000002ec6c67220 */ /* 0x080fe20000410000 */
[----:B-1----:R-:W-:Y:S01]  /*12db0*/  HMMA.16816.F32 R52, R8, R16, R176 ;  /* 0x000000100834723c */ /* 0x002fe200000018b0 */
[----:B------:R-:W-:-:S02]  /*12dc0*/  FMUL.FTZ R199, R199, R46 ;  /* 0x0000002ec7c77220 */ /* 0x000fc40000410000 */
[-C--:B------:R-:W-:Y:S02]  /*12dd0*/  FMUL.FTZ R200, R200, R45.reuse ;  /* 0x0000002dc8c87220 */ /* 0x080fe40000410000 */
[----:B------:R-:W-:Y:S02]  /*12de0*/  FMUL.FTZ R201, R201, R45 ;  /* 0x0000002dc9c97220 */ /* 0x000fe40000410000 */
[----:B------:R-:W-:Y:S01]  /*12df0*/  MOV R176, R31 ;  /* 0x0000001f00b07202 */ /* 0x000fe20000000f00 */
[-C--:B------:R-:W-:Y:S01]  /*12e00*/  FMUL.FTZ R202, R202, R46.reuse ;  /* 0x0000002ecaca7220 */ /* 0x080fe20000410000 */
[----:B------:R-:W-:Y:S01]  /*12e10*/  MOV R31, R35 ;  /* 0x00000023001f7202 */ /* 0x000fe20000000f00 */
[----:B------:R-:W-:Y:S01]  /*12e20*/  FMUL.FTZ R203, R203, R46 ;  /* 0x0000002ecbcb7220 */ /* 0x000fe20000410000 */
[----:B------:R-:W-:Y:S01]  /*12e30*/  HMMA.16816.F32 R32, R4, R16, R180 ;  /* 0x000000100420723c */ /* 0x000fe200000018b4 */
[----:B------:R-:W-:Y:S01]  /*12e40*/  MOV R179, R23 ;  /* 0x0000001700b37202 */ /* 0x000fe20000000f00 */
[-C--:B------:R-:W-:Y:S01]  /*12e50*/  FMUL.FTZ R206, R206, R44.reuse ;  /* 0x0000002ccece7220 */ /* 0x080fe20000410000 */
[----:B------:R-:W-:Y:S01]  /*12e60*/  MOV R178, R39 ;  /* 0x0000002700b27202 */ /* 0x000fe20000000f00 */
[----:B------:R-:W-:-:S02]  /*12e70*/  FMUL.FTZ R207, R207, R44 ;  /* 0x0000002ccfcf7220 */ /* 0x000fc40000410000 */
[----:B------:R-:W-:Y:S01]  /*12e80*/  FFMA.FTZ R0, R250, c[0x0][0x23c], -R2 ;  /* 0x00008f00fa007a23 */ /* 0x000fe20000010802 */
[----:B------:R-:W-:Y:S01]  /*12e90*/  MOV R180, R20 ;  /* 0x0000001400b47202 */ /* 0x000fe20000000f00 */
[-C--:B------:R-:W-:Y:S01]  /*12ea0*/  HMMA.16816.F32 R184, R4, R18.reuse, R184 ;  /* 0x0000001204b8723c */ /* 0x080fe200000018b8 */
[----:B------:R-:W1:Y:S01]  /*12eb0*/  LDSM.16.MT88.4 R20, [R237+0xe000] ;  /* 0x00e00000ed14783b */ /* 0x000e620000004200 */
[----:B------:R3:W-:Y:S01]  /*12ec0*/  MUFU.EX2 R168, R0 ;  /* 0x0000000000a87308 */ /* 0x0007e20000000800 */
[-C--:B------:R-:W-:Y:S01]  /*12ed0*/  FMUL.FTZ R72, R72, R45.reuse ;  /* 0x0000002d48487220 */ /* 0x080fe20000410000 */
[----:B------:R-:W-:Y:S01]  /*12ee0*/  MOV R183, R140 ;  /* 0x0000008c00b77202 */ /* 0x000fe20000000f00 */
[----:B------:R-:W-:Y:S02]  /*12ef0*/  FMUL.FTZ R73, R73, R45 ;  /* 0x0000002d49497220 */ /* 0x000fe40000410000 */
[-C--:B------:R-:W-:Y:S01]  /*12f00*/  FMUL.FTZ R74, R74, R46.reuse ;  /* 0x0000002e4a4a7220 */ /* 0x080fe20000410000 */
[----:B------:R-:W-:Y:S01]  /*12f10*/  HMMA.16816.F32 R188, R8, R18, R188 ;  /* 0x0000001208bc723c */ /* 0x000fe200000018bc */
[----:B------:R-:W-:Y:S01]  /*12f20*/  LDSM.16.MT88.4 R16, [R240+0xe000] ;  /* 0x00e00000f010783b */ /* 0x000fe20000004200 */
[----:B------:R-:W-:-:S02]  /*12f30*/  FMUL.FTZ R75, R75, R46 ;  /* 0x0000002e4b4b7220 */ /* 0x000fc40000410000 */
[-C--:B------:R-:W-:Y:S02]  /*12f40*/  FMUL.FTZ R76, R76, R45.reuse ;  /* 0x0000002d4c4c7220 */ /* 0x080fe40000410000 */
[-C--:B------:R-:W-:Y:S02]  /*12f50*/  FMUL.FTZ R77, R77, R45.reuse ;  /* 0x0000002d4d4d7220 */ /* 0x080fe40000410000 */
[-C--:B--2---:R-:W-:Y:S01]  /*12f60*/  HMMA.16816.F32 R192, R8, R12.reuse, R192 ;  /* 0x0000000c08c0723c */ /* 0x084fe200000018c0 */
[----:B------:R-:W-:Y:S02]  /*12f70*/  FMUL.FTZ R88, R88, R45 ;  /* 0x0000002d58587220 */ /* 0x000fe40000410000 */
[----:B---3--:R-:W-:Y:S02]  /*12f80*/  FFMA.FTZ R0, R249, c[0x0][0x23c], -R2 ;  /* 0x00008f00f9007a23 */ /* 0x008fe40000010802 */
[-C--:B------:R-:W-:Y:S02]  /*12f90*/  FMUL.FTZ R78, R78, R46.reuse ;  /* 0x0000002e4e4e7220 */ /* 0x080fe40000410000 */
[----:B------:R2:W-:Y:S01]  /*12fa0*/  MUFU.EX2 R172, R0 ;  /* 0x0000000000ac7308 */ /* 0x0005e20000000800 */
[----:B------:R-:W-:Y:S01]  /*12fb0*/  HMMA.16816.F32 R196, R4, R12, R196 ;  /* 0x0000000c04c4723c */ /* 0x000fe200000018c4 */
[----:B------:R-:W-:-:S02]  /*12fc0*/  FMUL.FTZ R79, R79, R46 ;  /* 0x0000002e4f4f7220 */ /* 0x000fc40000410000 */
[-C--:B------:R-:W-:Y:S02]  /*12fd0*/  FMUL.FTZ R89, R89, R45.reuse ;  /* 0x0000002d59597220 */ /* 0x080fe40000410000 */
[-C--:B------:R-:W-:Y:S02]  /*12fe0*/  FMUL.FTZ R92, R92, R45.reuse ;  /* 0x0000002d5c5c7220 */ /* 0x080fe40000410000 */
[----:B------:R-:W-:Y:S01]  /*12ff0*/  FMUL.FTZ R93, R93, R45 ;  /* 0x0000002d5d5d7220 */ /* 0x000fe20000410000 */
[----:B------:R-:W-:Y:S01]  /*13000*/  HMMA.16816.F32 R200, R4, R14, R200 ;  /* 0x0000000e04c8723c */ /* 0x000fe200000018c8 */
[-C--:B------:R-:W-:Y:S02]  /*13010*/  FMUL.FTZ R90, R90, R46.reuse ;  /* 0x0000002e5a5a7220 */ /* 0x080fe40000410000 */
[-C--:B------:R-:W-:Y:S02]  /*13020*/  FMUL.FTZ R91, R91, R46.reuse ;  /* 0x0000002e5b5b7220 */ /* 0x080fe40000410000 */
[----:B------:R-:W-:-:S02]  /*13030*/  FMUL.FTZ R94, R94, R46 ;  /* 0x0000002e5e5e7220 */ /* 0x000fc40000410000 */
[----:B--2---:R-:W-:Y:S01]  /*13040*/  FFMA.FTZ R0, R235, c[0x0][0x23c], -R2 ;  /* 0x00008f00eb007a23 */ /* 0x004fe20000010802 */
[C---:B------:R-:W-:Y:S01]  /*13050*/  HMMA.16816.F32 R204, R8.reuse, R14, R204 ;  /* 0x0000000e08cc723c */ /* 0x040fe200000018cc */
[----:B------:R-:W2:Y:S01]  /*13060*/  LDSM.16.MT88.4 R12, [R238+0xe000] ;  /* 0x00e00000ee0c783b */ /* 0x000ea20000004200 */
[-C--:B------:R-:W-:Y:S01]  /*13070*/  FMUL.FTZ R95, R95, R46.reuse ;  /* 0x0000002e5f5f7220 */ /* 0x080fe20000410000 */
[----:B------:R3:W-:Y:S01]  /*13080*/  MUFU.EX2 R182, R0 ;  /* 0x0000000000b67308 */ /* 0x0007e20000000800 */
[-C--:B------:R-:W-:Y:S02]  /*13090*/  FMUL.FTZ R104, R104, R45.reuse ;  /* 0x0000002d68687220 */ /* 0x080fe40000410000 */
[----:B------:R-:W-:Y:S02]  /*130a0*/  FMUL.FTZ R105, R105, R45 ;  /* 0x0000002d69697220 */ /* 0x000fe40000410000 */
[----:B-1----:R-:W-:Y:S01]  /*130b0*/  HMMA.16816.F32 R156, R8, R20, R68 ;  /* 0x00000014089c723c */ /* 0x002fe20000001844 */
[----:B------:R-:W-:-:S02]  /*130c0*/  FMUL.FTZ R106, R106, R46 ;  /* 0x0000002e6a6a7220 */ /* 0x000fc40000410000 */
[----:B------:R-:W-:Y:S02]  /*130d0*/  FMUL.FTZ R107, R107, R46 ;  /* 0x0000002e6b6b7220 */ /* 0x000fe40000410000 */
[----:B------:R-:W-:Y:S02]  /*130e0*/  FMUL.FTZ R108, R108, R45 ;  /* 0x0000002d6c6c7220 */ /* 0x000fe40000410000 */
[----:B------:R-:W-:Y:S01]  /*130f0*/  MOV R69, R27 ;  /* 0x0000001b00457202 */ /* 0x000fe20000000f00 */
[C---:B------:R-:W-:Y:S01]  /*13100*/  HMMA.16816.F32 R36, R4.reuse, R20, R72 ;  /* 0x000000140424723c */ /* 0x040fe20000001848 */
[----:B------:R-:W-:Y:S01]  /*13110*/  MOV R71, R26 ;  /* 0x0000001a00477202 */ /* 0x000fe20000000f00 */
[----:B------:R-:W-:Y:S01]  /*13120*/  FMUL.FTZ R109, R109, R45 ;  /* 0x0000002d6d6d7220 */ /* 0x000fe20000410000 */
[----:B------:R-:W1:Y:S01]  /*13130*/  LDSM.16.MT88.4 R24, [R239+0xe000] ;  /* 0x00e00000ef18783b */ /* 0x000e620000004200 */
[----:B---3--:R-:W-:Y:S01]  /*13140*/  FFMA.FTZ R0, R234, c[0x0][0x23c], -R2 ;  /* 0x00008f00ea007a23 */ /* 0x008fe20000010802 */
[----:B------:R-:W-:Y:S01]  /*13150*/  MOV R68, R142 ;  /* 0x0000008e00447202 */ /* 0x000fe20000000f00 */
[-C--:B------:R-:W-:Y:S01]  /*13160*/  FMUL.FTZ R110, R110, R46.reuse ;  /* 0x0000002e6e6e7220 */ /* 0x080fe20000410000 */
[----:B------:R-:W-:Y:S01]  /*13170*/  MOV R73, R43 ;  /* 0x0000002b00497202 */ /* 0x000fe20000000f00 */
[----:B------:R3:W4:Y:S01]  /*13180*/  MUFU.EX2 R20, R0 ;  /* 0x0000000000147308 */ /* 0x0007220000000800 */
[----:B------:R-:W-:Y:S01]  /*13190*/  FMUL.FTZ R111, R111, R46 ;  /* 0x0000002e6f6f7220 */ /* 0x000fe20000410000 */
[----:B------:R-:W-:Y:S01]  /*131a0*/  MOV R74, R42 ;  /* 0x0000002a004a7202 */ /* 0x000fe20000000f00 */
        /* <DEDUP_REMOVED lines=8> */
[----:B------:R-:W-:-:S02]  /*13230*/  FMUL.FTZ R124, R124, R45 ;  /* 0x0000002d7c7c7220 */ /* 0x000fc40000410000 */
[----:B------:R-:W-:Y:S02]  /*13240*/  FMUL.FTZ R125, R125, R45 ;  /* 0x0000002d7d7d7220 */ /* 0x000fe40000410000 */
[-C--:B------:R-:W-:Y:S02]  /*13250*/  FMUL.FTZ R126, R126, R46.reuse ;  /* 0x0000002e7e7e7220 */ /* 0x080fe40000410000 */
[--C-:B---3--:R-:W-:Y:S01]  /*13260*/  FFMA.FTZ R0, R233, c[0x0][0x23c], -R3.reuse ;  /* 0x00008f00e9007a23 */ /* 0x108fe20000010803 */
[C---:B--2---:R-:W-:Y:S01]  /*13270*/  HMMA.16816.F32 R140, R4.reuse, R12, R88 ;  /* 0x0000000c048c723c */ /* 0x044fe20000001858 */
[----:B------:R-:W-:Y:S01]  /*13280*/  FMUL.FTZ R127, R127, R46 ;  /* 0x0000002e7f7f7220 */ /* 0x000fe20000410000 */
[----:B------:R-:W-:Y:S01]  /*13290*/  MOV R79, R72 ;  /* 0x00000048004f7202 */ /* 0x000fe20000000f00 */
[----:B------:R2:W-:Y:S01]  /*132a0*/  MUFU.EX2 R175, R0 ;  /* 0x0000000000af7308 */ /* 0x0005e20000000800 */
[----:B------:R-:W-:Y:S01]  /*132b0*/  FMUL.FTZ R82, R82, R44 ;  /* 0x0000002c52527220 */ /* 0x000fe20000410000 */
[----:B------:R-:W-:Y:S01]  /*132c0*/  MOV R72, R174 ;  /* 0x000000ae00487202 */ /* 0x000fe20000000f00 */
[----:B------:R-:W-:Y:S01]  /*132d0*/  FMUL.FTZ R83, R83, R44 ;  /* 0x0000002c53537220 */ /* 0x000fe20000410000 */
[----:B------:R-:W-:Y:S01]  /*132e0*/  MOV R77, R176 ;  /* 0x000000b0004d7202 */ /* 0x000fe20000000f00 */
[-C--:B------:R-:W-:Y:S01]  /*132f0*/  FMUL.FTZ R86, R86, R44.reuse ;  /* 0x0000002c56567220 */ /* 0x080fe20000410000 */
[C---:B------:R-:W-:Y:S01]  /*13300*/  HMMA.16816.F32 R92, R4.reuse, R14, R92 ;  /* 0x0000000e045c723c */ /* 0x040fe2000000185c */
[----:B------:R-:W-:Y:S01]  /*13310*/  FMUL.FTZ R87, R87, R44 ;  /* 0x0000002c57577220 */ /* 0x000fe20000410000 */
[----:B------:R-:W-:Y:S01]  /*13320*/  MOV R76, R180 ;  /* 0x000000b4004c7202 */ /* 0x000fe20000000f00 */
[-C--:B------:R-:W-:Y:S01]  /*13330*/  FMUL.FTZ R98, R98, R44.reuse ;  /* 0x0000002c62627220 */ /* 0x080fe20000410000 */
[----:B------:R-:W-:Y:S01]  /*13340*/  MOV R78, R173 ;  /* 0x000000ad004e7202 */ /* 0x000fe20000000f00 */
[-C--:B------:R-:W-:Y:S01]  /*13350*/  FMUL.FTZ R99, R99, R44.reuse ;  /* 0x0000002c63637220 */ /* 0x080fe20000410000 */
[----:B------:R-:W-:Y:S01]  /*13360*/  MOV R250, R77 ;  /* 0x0000004d00fa7202 */ /* 0x000fe20000000f00 */
[----:B------:R-:W-:Y:S01]  /*13370*/  FMUL.FTZ R102, R102, R44 ;  /* 0x0000002c66667220 */ /* 0x000fe20000410000 */
[C---:B------:R-:W-:Y:S01]  /*13380*/  HMMA.16816.F32 R104, R4.reuse, R16, R104 ;  /* 0x000000100468723c */ /* 0x040fe20000001868 */
[----:B------:R-:W-:Y:S01]  /*13390*/  MOV R235, R78 ;  /* 0x0000004e00eb7202 */ /* 0x000fe20000000f00 */
[----:B--2---:R-:W-:Y:S01]  /*133a0*/  FFMA.FTZ R0, R232, c[0x0][0x23c], -R3 ;  /* 0x00008f00e8007a23 */ /* 0x004fe20000010803 */
[----:B------:R-:W-:Y:S01]  /*133b0*/  MOV R78, R68 ;  /* 0x00000044004e7202 */ /* 0x000fe20000000f00 */
[----:B------:R-:W-:Y:S01]  /*133c0*/  FMUL.FTZ R103, R103, R44 ;  /* 0x0000002c67677220 */ /* 0x000fe20000410000 */
[----:B------:R-:W-:Y:S01]  /*133d0*/  MOV R68, R70 ;  /* 0x0000004600447202 */ /* 0x000fe20000000f00 */
[----:B------:R2:W3:Y:S01]  /*133e0*/  MUFU.EX2 R177, R0 ;  /* 0x0000000000b17308 */ /* 0x0004e20000000800 */
[-C--:B------:R-:W-:Y:S01]  /*133f0*/  FMUL.FTZ R114, R114, R44.reuse ;  /* 0x0000002c72727220 */ /* 0x080fe20000410000 */
[C---:B------:R-:W-:Y:S01]  /*13400*/  HMMA.16816.F32 R108, R4.reuse, R18, R108 ;  /* 0x00000012046c723c */ /* 0x040fe2000000186c */
[-C--:B------:R-:W-:Y:S01]  /*13410*/  FMUL.FTZ R115, R115, R44.reuse ;  /* 0x0000002c73737220 */ /* 0x080fe20000410000 */
[----:B------:R-:W-:Y:S01]  /*13420*/  MOV R70, R183 ;  /* 0x000000b700467202 */ /* 0x000fe20000000f00 */
[----:B------:R-:W-:Y:S01]  /*13430*/  FMUL.FTZ R118, R118, R44 ;  /* 0x0000002c76767220 */ /* 0x000fe20000410000 */
[----:B------:R-:W-:Y:S01]  /*13440*/  MOV R249, R68 ;  /* 0x0000004400f97202 */ /* 0x000fe20000000f00 */
[----:B------:R-:W-:Y:S01]  /*13450*/  FMUL.FTZ R119, R119, R44 ;  /* 0x0000002c77777220 */ /* 0x000fe20000410000 */
[----:B------:R-:W-:Y:S01]  /*13460*/  MOV R232, R76 ;  /* 0x0000004c00e87202 */ /* 0x000fe20000000f00 */
[----:B------:R-:W-:Y:S01]  /*13470*/  FMUL.FTZ R129, R129, R30 ;  /* 0x0000001e81817220 */ /* 0x000fe20000410000 */
[----:B-1----:R-:W-:Y:S01]  /*13480*/  HMMA.16816.F32 R120, R4, R24, R120 ;  /* 0x000000180478723c */ /* 0x002fe20000001878 */
[----:B------:R-:W-:Y:S01]  /*13490*/  FMUL.FTZ R130, R130, R44 ;  /* 0x0000002c82827220 */ /* 0x000fe20000410000 */
[----:B------:R-:W-:Y:S01]  /*134a0*/  MOV R233, R70 ;  /* 0x0000004600e97202 */ /* 0x000fe20000000f00 */
[----:B------:R-:W-:-:S02]  /*134b0*/  FMUL.FTZ R131, R131, R44 ;  /* 0x0000002c83837220 */ /* 0x000fc40000410000 */
[----:B--2---:R-:W-:-:S03]  /*134c0*/  FFMA.FTZ R0, R211, c[0x0][0x23c], -R3 ;  /* 0x00008f00d3007a23 */ /* 0x004fc60000010803 */
[----:B------:R-:W-:Y:S01]  /*134d0*/  HMMA.16816.F32 R124, R4, R26, R124 ;  /* 0x0000001a047c723c */ /* 0x000fe2000000187c */
[----:B------:R1:W-:Y:S07]  /*134e0*/  MUFU.EX2 R181, R0 ;  /* 0x0000000000b57308 */ /* 0x0003ee0000000800 */
[C---:B------:R-:W-:Y:S08]  /*134f0*/  HMMA.16816.F32 R80, R8.reuse, R22, R80 ;  /* 0x000000160850723c */ /* 0x040ff00000001850 */
[----:B------:R-:W-:Y:S01]  /*13500*/  HMMA.16816.F32 R84, R8, R12, R84 ;  /* 0x0000000c0854723c */ /* 0x000fe20000001854 */
[----:B-1----:R-:W-:Y:S01]  /*13510*/  FFMA.FTZ R0, R210, c[0x0][0x23c], -R3 ;  /* 0x00008f00d2007a23 */ /* 0x002fe20000010803 */
[----:B----4-:R-:W-:-:S02]  /*13520*/  MOV R210, R20 ;  /* 0x0000001400d27202 */ /* 0x010fc40000000f00 */
[----:B------:R-:W-:Y:S01]  /*13530*/  LDSM.16.MT88.4 R20, [R237+0xc800] ;  /* 0x00c80000ed14783b */ /* 0x000fe20000004200 */
[----:B------:R1:W2:Y:S03]  /*13540*/  MUFU.EX2 R5, R0 ;  /* 0x0000000000057308 */ /* 0x0002a60000000800 */
[C---:B------:R-:W-:Y:S01]  /*13550*/  HMMA.16816.F32 R96, R8.reuse, R14, R96 ;  /* 0x0000000e0860723c */ /* 0x040fe20000001860 */
[----:B------:R-:W4:Y:S07]  /*13560*/  LDSM.16.MT88.4 R12, [R238+0xc800] ;  /* 0x00c80000ee0c783b */ /* 0x000f2e0000004200 */
[----:B------:R-:W-:Y:S01]  /*13570*/  HMMA.16816.F32 R100, R8, R16, R100 ;  /* 0x000000100864723c */ /* 0x000fe20000001864 */
[----:B-1----:R-:W-:Y:S01]  /*13580*/  FFMA.FTZ R0, R139, c[0x0][0x23c], -R28 ;  /* 0x00008f008b007a23 */ /* 0x002fe2000001081c */
[----:B------:R-:W-:-:S06]  /*13590*/  MOV R139, R79 ;  /* 0x0000004f008b7202 */ /* 0x000fcc0000000f00 */
[C---:B------:R-:W-:Y:S01]  /*135a0*/  HMMA.16816.F32 R112, R8.reuse, R18, R112 ;  /* 0x000000120870723c */ /* 0x040fe20000001870 */
[----:B------:R-:W-:Y:S01]  /*135b0*/  MOV R79, R69 ;  /* 0x00000045004f7202 */ /* 0x000fe20000000f00 */
[----:B------:R1:W-:Y:S01]  /*135c0*/  MUFU.EX2 R174, R0 ;  /* 0x0000000000ae7308 */ /* 0x0003e20000000800 */
[----:B------:R-:W-:Y:S01]  /*135d0*/  MOV R69, R71 ;  /* 0x0000004700457202 */ /* 0x000fe20000000f00 */
[----:B------:R-:W2:Y:S01]  /*135e0*/  LDSM.16.MT88.4 R16, [R240+0xc800] ;  /* 0x00c80000f010783b */ /* 0x000ea20000004200 */
[----:B------:R-:W-:Y:S02]  /*135f0*/  MOV R71, R50 ;  /* 0x0000003200477202 */ /* 0x000fe40000000f00 */
[----:B------:R-:W-:Y:S01]  /*13600*/  MOV R234, R69 ;  /* 0x0000004500ea7202 */ /* 0x000fe20000000f00 */
[C---:B------:R-:W-:Y:S08]  /*13610*/  HMMA.16816.F32 R116, R8.reuse, R24, R116 ;  /* 0x000000180874723c */ /* 0x040ff00000001874 */
[----:B------:R-:W-:Y:S01]  /*13620*/  HMMA.16816.F32 R128, R8, R26, R128 ;  /* 0x0000001a0880723c */ /* 0x000fe20000001880 */
[----:B------:R-:W2:Y:S01]  /*13630*/  LDSM.16.MT88.4 R24, [R237+0xe800] ;  /* 0x00e80000ed18783b */ /* 0x000ea20000004200 */
[----:B-1----:R-:W-:Y:S01]  /*13640*/  FFMA.FTZ R0, R133, c[0x0][0x23c], -R28 ;  /* 0x00008f0085007a23 */ /* 0x002fe2000001081c */
[----:B------:R-:W-:-:S03]  /*13650*/  MOV R133, R48 ;  /* 0x0000003000857202 */ /* 0x000fc60000000f00 */
[----:B------:R1:W-:Y:S01]  /*13660*/  MUFU.EX2 R176, R0 ;  /* 0x0000000000b07308 */ /* 0x0003e20000000800 */
[----:B------:R-:W-:Y:S02]  /*13670*/  F2FP.PACK_AB R8, R172, R168 ;  /* 0x000000a8ac08723e */ /* 0x000fe400000000ff */
[----:B---3--:R-:W-:Y:S02]  /*13680*/  F2FP.PACK_AB R9, R177, R175 ;  /* 0x000000afb109723e */ /* 0x008fe400000000ff */
[----:B------:R-:W-:Y:S01]  /*13690*/  F2FP.PACK_AB R10, R210, R182 ;  /* 0x000000b6d20a723e */ /* 0x000fe200000000ff */
[----:B-1----:R-:W-:-:S04]  /*136a0*/  FFMA.FTZ R0, R49, c[0x0][0x23c], -R28 ;  /* 0x00008f0031007a23 */ /* 0x002fc8000001081c */
[----:B------:R1:W-:Y:S02]  /*136b0*/  MUFU.EX2 R180, R0 ;  /* 0x0000000000b47308 */ /* 0x0003e40000000800 */
[----:B-1----:R-:W-:Y:S01]  /*136c0*/  FFMA.FTZ R0, R132, c[0x0][0x23c], -R28 ;  /* 0x00008f0084007a23 */ /* 0x002fe2000001081c */
[----:B------:R-:W-:-:S05]  /*136d0*/  MOV R132, R75 ;  /* 0x0000004b00847202 */ /* 0x000fca0000000f00 */
[----:B------:R1:W3:Y:S02]  /*136e0*/  MUFU.EX2 R4, R0 ;  /* 0x0000000000047308 */ /* 0x0002e40000000800 */
[----:B-1----:R-:W-:Y:S01]  /*136f0*/  FFMA.FTZ R0, R209, c[0x0][0x23c], -R29 ;  /* 0x00008f00d1007a23 */ /* 0x002fe2000001081d */
[----:B--2---:R-:W-:-:S05]  /*13700*/  MOV R209, R5 ;  /* 0x0000000500d17202 */ /* 0x004fca0000000f00 */
[----:B------:R1:W-:Y:S01]  /*13710*/  MUFU.EX2 R173, R0 ;  /* 0x0000000000ad7308 */ /* 0x0003e20000000800 */
[----:B------:R-:W-:-:S07]  /*13720*/  F2FP.PACK_AB R11, R209, R181 ;  /* 0x000000b5d10b723e */ /* 0x000fce00000000ff */
[----:B----4-:R-:W-:Y:S01]  /*13730*/  HMMA.16816.F32 R56, R8, R14, R56 ;  /* 0x0000000e0838723c */ /* 0x010fe20000001838 */
[----:B-1----:R-:W-:Y:S01]  /*13740*/  FFMA.FTZ R0, R208, c[0x0][0x23c], -R29 ;  /* 0x00008f00d0007a23 */ /* 0x002fe2000001081d */
[----:B---3--:R-:W-:-:S06]  /*13750*/  MOV R208, R4 ;  /* 0x0000000400d07202 */ /* 0x008fcc0000000f00 */
[----:B------:R-:W-:Y:S01]  /*13760*/  HMMA.16816.F32 R148, R8, R20, R148 ;  /* 0x000000140894723c */ /* 0x000fe20000001894 */
[----:B------:R-:W-:Y:S01]  /*13770*/  F2FP.PACK_AB R4, R176, R174 ;  /* 0x000000aeb004723e */ /* 0x000fe200000000ff */
[----:B------:R1:W2:Y:S01]  /*13780*/  MUFU.EX2 R183, R0 ;  /* 0x0000000000b77308 */ /* 0x0002a20000000800 */
[----:B------:R-:W-:-:S05]  /*13790*/  F2FP.PACK_AB R6, R208, R180 ;  /* 0x000000b4d006723e */ /* 0x000fca00000000ff */
[C---:B------:R-:W-:Y:S08]  /*137a0*/  HMMA.16816.F32 R52, R8.reuse, R16, R52 ;  /* 0x000000100834723c */ /* 0x040ff00000001834 */
[----:B------:R-:W-:Y:S01]  /*137b0*/  HMMA.16816.F32 R156, R8, R24, R156 ;  /* 0x00000018089c723c */ /* 0x000fe2000000189c */
[----:B-1----:R-:W-:Y:S01]  /*137c0*/  FFMA.FTZ R0, R138, c[0x0][0x23c], -R29 ;  /* 0x00008f008a007a23 */ /* 0x002fe2000001081d */
[----:B--2---:R-:W-:-:S03]  /*137d0*/  F2FP.PACK_AB R5, R183, R173 ;  /* 0x000000adb705723e */ /* 0x004fc600000000ff */
[----:B------:R1:W-:Y:S03]  /*137e0*/  MUFU.EX2 R211, R0 ;  /* 0x0000000000d37308 */ /* 0x0003e60000000800 */
[----:B------:R-:W-:Y:S01]  /*137f0*/  HMMA.16816.F32 R80, R8, R26, R80 ;  /* 0x0000001a0850723c */ /* 0x000fe20000001850 */
[----:B-1----:R-:W-:-:S07]  /*13800*/  FFMA.FTZ R0, R51, c[0x0][0x23c], -R29 ;  /* 0x00008f0033007a23 */ /* 0x002fce000001081d */
[----:B------:R-:W-:Y:S01]  /*13810*/  HMMA.16816.F32 R48, R8, R22, R212 ;  /* 0x000000160830723c */ /* 0x000fe200000018d4 */
[----:B------:R1:W2:Y:S06]  /*13820*/  MUFU.EX2 R138, R0 ;  /* 0x00000000008a7308 */ /* 0x0002ac0000000800 */
[----:B------:R-:W-:Y:S02]  /*13830*/  MOV R214, R72 ;  /* 0x0000004800d67202 */ /* 0x000fe40000000f00 */
[----:B------:R-:W-:Y:S02]  /*13840*/  MOV R213, R73 ;  /* 0x0000004900d57202 */ /* 0x000fe40000000f00 */
[----:B------:R-:W-:-:S02]  /*13850*/  MOV R212, R74 ;  /* 0x0000004a00d47202 */ /* 0x000fc40000000f00 */
[----:B------:R-:W-:Y:S01]  /*13860*/  HMMA.16816.F32 R72, R8, R12, R160 ;  /* 0x0000000c0848723c */ /* 0x000fe200000018a0 */
[----:B------:R-:W-:Y:S02]  /*13870*/  MOV R215, R249 ;  /* 0x000000f900d77202 */ /* 0x000fe40000000f00 */
[----:B-1----:R-:W-:-:S04]  /*13880*/  MOV R0, R71 ;  /* 0x0000004700007202 */ /* 0x002fc80000000f00 */
[----:B------:R-:W-:Y:S01]  /*13890*/  MOV R162, R79 ;  /* 0x0000004f00a27202 */ /* 0x000fe20000000f00 */
[----:B------:R-:W-:Y:S01]  /*138a0*/  HMMA.16816.F32 R68, R8, R18, R188 ;  /* 0x000000120844723c */ /* 0x000fe200000018bc */
[----:B------:R-:W-:Y:S01]  /*138b0*/  MOV R163, R78 ;  /* 0x0000004e00a37202 */ /* 0x000fe20000000f00 */
[----:B------:R-:W-:Y:S01]  /*138c0*/  FFMA.FTZ R0, R0, c[0x0][0x23c], -R2 ;  /* 0x00008f0000007a23 */ /* 0x000fe20000010802 */
[----:B--2---:R-:W-:-:S03]  /*138d0*/  F2FP.PACK_AB R7, R138, R211 ;  /* 0x000000d38a07723e */ /* 0x004fc600000000ff */
[----:B------:R1:W-:Y:S04]  /*138e0*/  MUFU.EX2 R249, R0 ;  /* 0x0000000000f97308 */ /* 0x0003e80000000800 */
[C---:B------:R-:W-:Y:S08]  /*138f0*/  HMMA.16816.F32 R64, R4.reuse, R12, R64 ;  /* 0x0000000c0440723c */ /* 0x040ff00000001840 */
[----:B------:R-:W-:Y:S01]  /*13900*/  HMMA.16816.F32 R60, R4, R14, R60 ;  /* 0x0000000e043c723c */ /* 0x000fe2000000183c */
[----:B------:R-:W2:Y:S01]  /*13910*/  LDSM.16.MT88.4 R12, [R239+0xc800] ;  /* 0x00c80000ef0c783b */ /* 0x000ea20000004200 */
[----:B-1----:R-:W-:Y:S01]  /*13920*/  FFMA.FTZ R0, R162, c[0x0][0x23c], -R2 ;  /* 0x00008f00a2007a23 */ /* 0x002fe20000010802 */
[----:B------:R-:W-:-:S02]  /*13930*/  MOV R162, R163 ;  /* 0x000000a300a27202 */ /* 0x000fc40000000f00 */
[----:B------:R-:W-:-:S03]  /*13940*/  MOV R163, R212 ;  /* 0x000000d400a37202 */ /* 0x000fc60000000f00 */
[C---:B------:R-:W-:Y:S01]  /*13950*/  HMMA.16816.F32 R144, R4.reuse, R20, R144 ;  /* 0x000000140490723c */ /* 0x040fe20000001890 */
[----:B------:R-:W-:Y:S02]  /*13960*/  MOV R212, R213 ;  /* 0x000000d500d47202 */ /* 0x000fe40000000f00 */
[----:B------:R-:W-:Y:S02]  /*13970*/  MOV R213, R214 ;  /* 0x000000d600d57202 */ /* 0x000fe40000000f00 */
[----:B------:R-:W-:Y:S02]  /*13980*/  MOV R161, R163 ;  /* 0x000000a300a17202 */ /* 0x000fe40000000f00 */
[----:B------:R-:W-:Y:S01]  /*13990*/  MOV R163, R213 ;  /* 0x000000d500a37202 */ /* 0x000fe20000000f00 */
[----:B------:R-:W-:Y:S01]  /*139a0*/  HMMA.16816.F32 R152, R4, R22, R152 ;  /* 0x000000160498723c */ /* 0x000fe20000001898 */
[----:B------:R-:W3:Y:S01]  /*139b0*/  LDL.LU R213, [R1+0x50] ;  /* 0x0000500001d57983 */ /* 0x000ee20000300800 */
[----:B------:R-:W-:-:S02]  /*139c0*/  MOV R214, R139 ;  /* 0x0000008b00d67202 */ /* 0x000fc40000000f00 */
[----:B------:R-:W-:Y:S01]  /*139d0*/  MOV R139, R235 ;  /* 0x000000eb008b7202 */ /* 0x000fe20000000f00 */
[----:B------:R-:W1:Y:S01]  /*139e0*/  LDSM.16.MT88.4 R20, [R238+0xe800] ;  /* 0x00e80000ee14783b */ /* 0x000e620000004200 */
[----:B------:R-:W-:Y:S02]  /*139f0*/  MOV R235, R250 ;  /* 0x000000fa00eb7202 */ /* 0x000fe40000000f00 */
[----:B------:R4:W1:Y:S01]  /*13a00*/  MUFU.EX2 R250, R0 ;  /* 0x0000000000fa7308 */ /* 0x0008620000000800 */
[C---:B------:R-:W-:Y:S08]  /*13a10*/  HMMA.16816.F32 R32, R4.reuse, R16, R32 ;  /* 0x000000100420723c */ /* 0x040ff00000001820 */
[----:B------:R-:W-:Y:S01]  /*13a20*/  HMMA.16816.F32 R184, R4, R18, R184 ;  /* 0x0000001204b8723c */ /* 0x000fe200000018b8 */
[----:B------:R-:W1:Y:S01]  /*13a30*/  LDSM.16.MT88.4 R16, [R240+0xe800] ;  /* 0x00e80000f010783b */ /* 0x000e620000004200 */
[----:B----4-:R-:W-:-:S06]  /*13a40*/  FFMA.FTZ R0, R251, c[0x0][0x23c], -R2 ;  /* 0x00008f00fb007a23 */ /* 0x010fcc0000010802 */
[-C--:B--2---:R-:W-:Y:S01]  /*13a50*/  HMMA.16816.F32 R192, R8, R12.reuse, R192 ;  /* 0x0000000c08c0723c */ /* 0x084fe200000018c0 */
[----:B------:R2:W-:Y:S07]  /*13a60*/  MUFU.EX2 R251, R0 ;  /* 0x0000000000fb7308 */ /* 0x0005ee0000000800 */
[C---:B------:R-:W-:Y:S08]  /*13a70*/  HMMA.16816.F32 R196, R4.reuse, R12, R196 ;  /* 0x0000000c04c4723c */ /* 0x040ff000000018c4 */
[----:B------:R-:W-:Y:S01]  /*13a80*/  HMMA.16816.F32 R200, R4, R14, R200 ;  /* 0x0000000e04c8723c */ /* 0x000fe200000018c8 */
[----:B--2---:R-:W-:-:S04]  /*13a90*/  FFMA.FTZ R0, R252, c[0x0][0x23c], -R2 ;  /* 0x00008f00fc007a23 */ /* 0x004fc80000010802 */
[----:B------:R2:W-:Y:S03]  /*13aa0*/  MUFU.EX2 R252, R0 ;  /* 0x0000000000fc7308 */ /* 0x0005e60000000800 */
[----:B------:R-:W-:Y:S01]  /*13ab0*/  HMMA.16816.F32 R204, R8, R14, R204 ;  /* 0x0000000e08cc723c */ /* 0x000fe200000018cc */
[----:B------:R-:W4:Y:S07]  /*13ac0*/  LDSM.16.MT88.4 R12, [R239+0xe800] ;  /* 0x00e80000ef0c783b */ /* 0x000f2e0000004200 */
[----:B-1----:R-:W-:Y:S01]  /*13ad0*/  HMMA.16816.F32 R140, R4, R20, R140 ;  /* 0x00000014048c723c */ /* 0x002fe2000000188c */
[----:B--2---:R-:W-:-:S07]  /*13ae0*/  FFMA.FTZ R0, R232, c[0x0][0x23c], -R3 ;  /* 0x00008f00e8007a23 */ /* 0x004fce0000010803 */
[----:B------:R-:W-:Y:S01]  /*13af0*/  HMMA.16816.F32 R92, R4, R22, R92 ;  /* 0x00000016045c723c */ /* 0x000fe2000000185c */
[----:B------:R1:W-:Y:S07]  /*13b00*/  MUFU.EX2 R232, R0 ;  /* 0x0000000000e87308 */ /* 0x0003ee0000000800 */
[C---:B------:R-:W-:Y:S08]  /*13b10*/  HMMA.16816.F32 R84, R8.reuse, R20, R84 ;  /* 0x000000140854723c */ /* 0x040ff00000001854 */
[----:B------:R-:W-:Y:S01]  /*13b20*/  HMMA.16816.F32 R96, R8, R22, R96 ;  /* 0x000000160860723c */ /* 0x000fe20000001860 */
[----:B------:R-:W2:Y:S01]  /*13b30*/  LDSM.16.MT88.4 R20, [R237+0xd000] ;  /* 0x00d00000ed14783b */ /* 0x000ea20000004200 */
[----:B-1----:R-:W-:-:S04]  /*13b40*/  FFMA.FTZ R0, R233, c[0x0][0x23c], -R3 ;  /* 0x00008f00e9007a23 */ /* 0x002fc80000010803 */
[----:B------:R1:W1:Y:S02]  /*13b50*/  MUFU.EX2 R233, R0 ;  /* 0x0000000000e97308 */ /* 0x0002640000000800 */
[C---:B------:R-:W-:Y:S08]  /*13b60*/  HMMA.16816.F32 R104, R4.reuse, R16, R104 ;  /* 0x000000100468723c */ /* 0x040ff00000001868 */
[----:B----4-:R-:W-:Y:S01]  /*13b70*/  HMMA.16816.F32 R120, R4, R12, R120 ;  /* 0x0000000c0478723c */ /* 0x010fe20000001878 */
[----:B-1----:R-:W-:Y:S01]  /*13b80*/  FFMA.FTZ R0, R215, c[0x0][0x23c], -R3 ;  /* 0x00008f00d7007a23 */ /* 0x002fe20000010803 */
[----:B------:R-:W-:-:S06]  /*13b90*/  MOV R215, R234 ;  /* 0x000000ea00d77202 */ /* 0x000fcc0000000f00 */
[----:B------:R-:W-:Y:S01]  /*13ba0*/  HMMA.16816.F32 R124, R4, R14, R124 ;  /* 0x0000000e047c723c */ /* 0x000fe2000000187c */
[----:B------:R1:W-:Y:S07]  /*13bb0*/  MUFU.EX2 R234, R0 ;  /* 0x0000000000ea7308 */ /* 0x0003ee0000000800 */
[C---:B------:R-:W-:Y:S08]  /*13bc0*/  HMMA.16816.F32 R116, R8.reuse, R12, R116 ;  /* 0x0000000c0874723c */ /* 0x040ff00000001874 */
[----:B------:R-:W-:Y:S01]  /*13bd0*/  HMMA.16816.F32 R128, R8, R14, R128 ;  /* 0x0000000e0880723c */ /* 0x000fe20000001880 */
[----:B------:R-:W4:Y:S01]  /*13be0*/  LDSM.16.MT88.4 R12, [R240+0xd000] ;  /* 0x00d00000f00c783b */ /* 0x000f220000004200 */
[----:B-1----:R-:W-:Y:S01]  /*13bf0*/  FFMA.FTZ R0, R162, c[0x0][0x23c], -R3 ;  /* 0x00008f00a2007a23 */ /* 0x002fe20000010803 */
[----:B------:R-:W-:-:S02]  /*13c00*/  MOV R162, R212 ;  /* 0x000000d400a27202 */ /* 0x000fc40000000f00 */
[----:B------:R-:W-:Y:S02]  /*13c10*/  MOV R212, R214 ;  /* 0x000000d600d47202 */ /* 0x000fe40000000f00 */
[----:B------:R-:W-:Y:S01]  /*13c20*/  MOV R214, R139 ;  /* 0x0000008b00d67202 */ /* 0x000fe20000000f00 */
[----:B------:R-:W-:Y:S01]  /*13c30*/  HMMA.16816.F32 R108, R4, R18, R108 ;  /* 0x00000012046c723c */ /* 0x000fe2000000186c */
[----:B------:R-:W-:Y:S02]  /*13c40*/  MOV R139, R235 ;  /* 0x000000eb008b7202 */ /* 0x000fe40000000f00 */
[----:B------:R1:W1:Y:S05]  /*13c50*/  MUFU.EX2 R235, R0 ;  /* 0x0000000000eb7308 */ /* 0x00026a0000000800 */
[C---:B------:R-:W-:Y:S08]  /*13c60*/  HMMA.16816.F32 R100, R8.reuse, R16, R100 ;  /* 0x000000100864723c */ /* 0x040ff00000001864 */
[----:B------:R-:W-:Y:S01]  /*13c70*/  HMMA.16816.F32 R112, R8, R18, R112 ;  /* 0x000000120870723c */ /* 0x000fe20000001870 */
[----:B------:R-:W2:Y:S01]  /*13c80*/  LDSM.16.MT88.4 R16, [R238+0xd000] ;  /* 0x00d00000ee10783b */ /* 0x000ea20000004200 */
[----:B-1----:R-:W-:-:S04]  /*13c90*/  FFMA.FTZ R0, R227, c[0x0][0x23c], -R28 ;  /* 0x00008f00e3007a23 */ /* 0x002fc8000001081c */
[----:B------:R1:W-:Y:S02]  /*13ca0*/  MUFU.EX2 R227, R0 ;  /* 0x0000000000e37308 */ /* 0x0003e40000000800 */
[C---:B------:R-:W-:Y:S08]  /*13cb0*/  HMMA.16816.F32 R88, R4.reuse, R26, R40 ;  /* 0x0000001a0458723c */ /* 0x040ff00000001828 */
[----:B------:R-:W-:Y:S01]  /*13cc0*/  HMMA.16816.F32 R76, R4, R24, R36 ;  /* 0x00000018044c723c */ /* 0x000fe20000001824 */
[----:B-1----:R-:W-:Y:S01]  /*13cd0*/  FFMA.FTZ R0, R223, c[0x0][0x23c], -R28 ;  /* 0x00008f00df007a23 */ /* 0x002fe2000001081c */
[----:B------:R-:W-:Y:S01]  /*13ce0*/  F2FP.PACK_AB R8, R250, R249 ;  /* 0x000000f9fa08723e */ /* 0x000fe200000000ff */
[--C-:B------:R-:W-:Y:S01]  /*13cf0*/  FFMA.FTZ R42, R215, c[0x0][0x23c], -R2.reuse ;  /* 0x00008f00d72a7a23 */ /* 0x100fe20000010802 */
[----:B------:R-:W-:Y:S01]  /*13d00*/  F2FP.PACK_AB R9, R233, R232 ;  /* 0x000000e8e909723e */ /* 0x000fe200000000ff */
[----:B------:R1:W1:Y:S01]  /*13d10*/  MUFU.EX2 R223, R0 ;  /* 0x0000000000df7308 */ /* 0x0002620000000800 */
[--C-:B------:R-:W-:Y:S01]  /*13d20*/  FFMA.FTZ R41, R161, c[0x0][0x23c], -R2.reuse ;  /* 0x00008f00a1297a23 */ /* 0x100fe20000010802 */
[----:B------:R-:W-:Y:S01]  /*13d30*/  F2FP.PACK_AB R10, R252, R251 ;  /* 0x000000fbfc0a723e */ /* 0x000fe200000000ff */
[----:B------:R-:W-:Y:S01]  /*13d40*/  FFMA.FTZ R40, R162, c[0x0][0x23c], -R2 ;  /* 0x00008f00a2287a23 */ /* 0x000fe20000010802 */
[----:B------:R-:W-:Y:S01]  /*13d50*/  F2FP.PACK_AB R11, R235, R234 ;  /* 0x000000eaeb0b723e */ /* 0x000fe200000000ff */
[----:B------:R-:W-:Y:S01]  /*13d60*/  LDSM.16.MT88.4 R24, [R239+0xd000] ;  /* 0x00d00000ef18783b */ /* 0x000fe20000004200 */
[----:B-1----:R-:W-:-:S04]  /*13d70*/  FFMA.FTZ R0, R220, c[0x0][0x23c], -R28 ;  /* 0x00008f00dc007a23 */ /* 0x002fc8000001081c */
[----:B------:R1:W-:Y:S01]  /*13d80*/  MUFU.EX2 R220, R0 ;  /* 0x0000000000dc7308 */ /* 0x0003e20000000800 */
[----:B------:R-:W-:Y:S02]  /*13d90*/  FFMA.FTZ R37, R214, c[0x0][0x23c], -R3 ;  /* 0x00008f00d6257a23 */ /* 0x000fe40000010803 */
[----:B-1----:R-:W-:-:S05]  /*13da0*/  FFMA.FTZ R0, R216, c[0x0][0x23c], -R28 ;  /* 0x00008f00d8007a23 */ /* 0x002fca000001081c */
[----:B------:R1:W-:Y:S01]  /*13db0*/  MUFU.EX2 R216, R0 ;  /* 0x0000000000d87308 */ /* 0x0003e20000000800 */
[----:B------:R-:W-:Y:S02]  /*13dc0*/  FFMA.FTZ R39, R163, c[0x0][0x23c], -R2 ;  /* 0x00008f00a3277a23 */ /* 0x000fe40000010802 */
[--C-:B------:R-:W-:Y:S02]  /*13dd0*/  FFMA.FTZ R2, R221, c[0x0][0x23c], -R29.reuse ;  /* 0x00008f00dd027a23 */ /* 0x100fe4000001081d */
[----:B-1----:R-:W-:-:S04]  /*13de0*/  FFMA.FTZ R0, R225, c[0x0][0x23c], -R29 ;  /* 0x00008f00e1007a23 */ /* 0x002fc8000001081d */
[----:B------:R1:W-:Y:S01]  /*13df0*/  MUFU.EX2 R215, R0 ;  /* 0x0000000000d77308 */ /* 0x0003e20000000800 */
[----:B------:R-:W-:Y:S02]  /*13e00*/  FFMA.FTZ R38, R212, c[0x0][0x23c], -R3 ;  /* 0x00008f00d4267a23 */ /* 0x000fe40000010803 */
[----:B-1----:R-:W-:-:S05]  /*13e10*/  FFMA.FTZ R0, R224, c[0x0][0x23c], -R29 ;  /* 0x00008f00e0007a23 */ /* 0x002fca000001081d */
[----:B------:R1:W1:Y:S02]  /*13e20*/  MUFU.EX2 R214, R0 ;  /* 0x0000000000d67308 */ /* 0x0002640000000800 */
[----:B-1----:R-:W-:-:S06]  /*13e30*/  FFMA.FTZ R0, R222, c[0x0][0x23c], -R29 ;  /* 0x00008f00de007a23 */ /* 0x002fcc000001081d */
[----:B------:R-:W-:Y:S01]  /*13e40*/  MUFU.EX2 R212, R0 ;  /* 0x0000000000d47308 */ /* 0x000fe20000000800 */
[----:B------:R-:W-:Y:S02]  /*13e50*/  F2FP.PACK_AB R4, R223, R227 ;  /* 0x000000e3df04723e */ /* 0x000fe400000000ff */
[----:B------:R-:W-:Y:S02]  /*13e60*/  F2FP.PACK_AB R5, R214, R215 ;  /* 0x000000d7d605723e */ /* 0x000fe400000000ff */
[----:B------:R-:W-:Y:S01]  /*13e70*/  F2FP.PACK_AB R6, R216, R220 ;  /* 0x000000dcd806723e */ /* 0x000fe200000000ff */
[----:B---3--:R-:W-:Y:S02]  /*13e80*/  FFMA.FTZ R43, R213, R30, R243 ;  /* 0x0000001ed52b7223 */ /* 0x008fe400000100f3 */
[----:B------:R-:W1:Y:S01]  /*13e90*/  MUFU.EX2 R213, R2 ;  /* 0x0000000200d57308 */ /* 0x000e620000000800 */
[--C-:B------:R-:W-:Y:S01]  /*13ea0*/  FFMA.FTZ R36, R31, c[0x0][0x23c], -R3.reuse ;  /* 0x00008f001f247a23 */ /* 0x100fe20000010803 */
[----:B------:R-:W-:Y:S01]  /*13eb0*/  MOV R221, R180 ;  /* 0x000000b400dd7202 */ /* 0x000fe20000000f00 */
[----:B------:R-:W-:Y:S01]  /*13ec0*/  FFMA.FTZ R30, R226, c[0x0][0x23c], -R28 ;  /* 0x00008f00e21e7a23 */ /* 0x000fe2000001081c */
[----:B------:R-:W-:Y:S01]  /*13ed0*/  MOV R226, R181 ;  /* 0x000000b500e27202 */ /* 0x000fe20000000f00 */
[----:B------:R-:W-:Y:S01]  /*13ee0*/  FFMA.FTZ R31, R228, c[0x0][0x23c], -R3 ;  /* 0x00008f00e41f7a23 */ /* 0x000fe20000010803 */
[----:B------:R-:W-:Y:S01]  /*13ef0*/  MOV R188, R182 ;  /* 0x000000b600bc7202 */ /* 0x000fe20000000f00 */
[----:B--2---:R-:W-:Y:S01]  /*13f00*/  HMMA.16816.F32 R148, R8, R20, R148 ;  /* 0x000000140894723c */ /* 0x004fe20000001894 */
[----:B------:R-:W-:Y:S01]  /*13f10*/  MOV R189, R183 ;  /* 0x000000b700bd7202 */ /* 0x000fe20000000f00 */
[----:B------:R2:W5:Y:S01]  /*13f20*/  LDL.LU R243, [R1+0xa4] ;  /* 0x0000a40001f37983 */ /* 0x0005620000300800 */
[----:B-1----:R-:W-:-:S05]  /*13f30*/  F2FP.PACK_AB R7, R213, R212 ;  /* 0x000000d4d507723e */ /* 0x002fca00000000ff */
[----:B------:R-:W-:Y:S01]  /*13f40*/  HMMA.16816.F32 R48, R8, R22, R48 ;  /* 0x000000160830723c */ /* 0x000fe20000001830 */
[----:B------:R-:W-:Y:S02]  /*13f50*/  MOV R225, R208 ;  /* 0x000000d000e17202 */ /* 0x000fe40000000f00 */
[----:B------:R-:W-:Y:S02]  /*13f60*/  MOV R224, R209 ;  /* 0x000000d100e07202 */ /* 0x000fe40000000f00 */
[----:B------:R-:W-:Y:S02]  /*13f70*/  MOV R228, R210 ;  /* 0x000000d200e47202 */ /* 0x000fe40000000f00 */
[----:B------:R-:W-:Y:S01]  /*13f80*/  MOV R222, R211 ;  /* 0x000000d300de7202 */ /* 0x000fe20000000f00 */
[C---:B------:R-:W-:Y:S08]  /*13f90*/  HMMA.16816.F32 R144, R4.reuse, R20, R144 ;  /* 0x000000140490723c */ /* 0x040ff00000001890 */
[C---:B------:R-:W-:Y:S01]  /*13fa0*/  HMMA.16816.F32 R152, R4.reuse, R22, R152 ;  /* 0x000000160498723c */ /* 0x040fe20000001898 */
[----:B------:R-:W1:Y:S07]  /*13fb0*/  LDSM.16.MT88.4 R20, [R237+0xf000] ;  /* 0x00f00000ed14783b */ /* 0x000e6e0000004200 */
[----:B----4-:R-:W-:Y:S01]  /*13fc0*/  HMMA.16816.F32 R180, R4, R12, R32 ;  /* 0x0000000c04b4723c */ /* 0x010fe20000001820 */
[----:B------:R-:W3:Y:S07]  /*13fd0*/  LDSM.16.MT88.4 R32, [R239+0xf000] ;  /* 0x00f00000ef20783b */ /* 0x000eee0000004200 */
[-C--:B------:R-:W-:Y:S08]  /*13fe0*/  HMMA.16816.F32 R160, R8, R16.reuse, R72 ;  /* 0x0000001008a0723c */ /* 0x080ff00000001848 */
[C---:B------:R-:W-:Y:S08]  /*13ff0*/  HMMA.16816.F32 R64, R4.reuse, R16, R64 ;  /* 0x000000100440723c */ /* 0x040ff00000001840 */
[-C--:B------:R-:W-:Y:S08]  /*14000*/  HMMA.16816.F32 R60, R4, R18.reuse, R60 ;  /* 0x00000012043c723c */ /* 0x080ff0000000183c */
[----:B------:R-:W-:Y:S01]  /*14010*/  HMMA.16816.F32 R208, R8, R18, R56 ;  /* 0x0000001208d0723c */ /* 0x000fe20000001838 */
[----:B------:R-:W4:Y:S01]  /*14020*/  LDSM.16.MT88.4 R16, [R238+0xf000] ;  /* 0x00f00000ee10783b */ /* 0x000f220000004200 */
[--C-:B------:R-:W-:Y:S01]  /*14030*/  FFMA.FTZ R3, R219, c[0x0][0x23c], -R28.reuse ;  /* 0x00008f00db037a23 */ /* 0x100fe2000001081c */
[----:B------:R-:W-:Y:S01]  /*14040*/  MOV R190, R176 ;  /* 0x000000b000be7202 */ /* 0x000fe20000000f00 */
[----:B------:R-:W-:Y:S01]  /*14050*/  FFMA.FTZ R2, R218, c[0x0][0x23c], -R28 ;  /* 0x00008f00da027a23 */ /* 0x000fe2000001081c */
[----:B------:R-:W-:-:S02]  /*14060*/  MOV R191, R177 ;  /* 0x000000b100bf7202 */ /* 0x000fc40000000f00 */
[----:B------:R-:W-:Y:S01]  /*14070*/  MOV R219, R178 ;  /* 0x000000b200db7202 */ /* 0x000fe20000000f00 */
[----:B-1----:R-:W-:Y:S01]  /*14080*/  HMMA.16816.F32 R72, R4, R20, R76 ;  /* 0x000000140448723c */ /* 0x002fe2000000184c */
[----:B------:R-:W-:-:S07]  /*14090*/  MOV R218, R179 ;  /* 0x000000b300da7202 */ /* 0x000fce0000000f00 */
[----:B------:R-:W-:Y:S08]  /*140a0*/  HMMA.16816.F32 R176, R8, R12, R52 ;  /* 0x0000000c08b0723c */ /* 0x000ff00000001834 */
[C---:B------:R-:W-:Y:S08]  /*140b0*/  HMMA.16816.F32 R76, R4.reuse, R22, R88 ;  /* 0x00000016044c723c */ /* 0x040ff00000001858 */
[C---:B---3--:R-:W-:Y:S01]  /*140c0*/  HMMA.16816.F32 R52, R4.reuse, R34, R124 ;  /* 0x000000220434723c */ /* 0x048fe2000000187c */
[----:B------:R-:W3:Y:S07]  /*140d0*/  LDL.LU R127, [R1+0x54] ;  /* 0x00005400017f7983 */ /* 0x000eee0000300800 */
[----:B----4-:R-:W-:Y:S01]  /*140e0*/  HMMA.16816.F32 R88, R4, R16, R140 ;  /* 0x000000100458723c */ /* 0x010fe2000000188c */
[----:B------:R-:W4:Y:S01]  /*140f0*/  LDL.LU R140, [R1+0x58] ;  /* 0x00005800018c7983 */ /* 0x000f220000300800 */
[----:B------:R-:W-:Y:S01]  /*14100*/  FFMA.FTZ R0, R217, c[0x0][0x23c], -R28 ;  /* 0x00008f00d9007a23 */ /* 0x000fe2000001081c */
[----:B------:R-:W-:-:S02]  /*14110*/  MOV R28, R133 ;  /* 0x00000085001c7202 */ /* 0x000fc40000000f00 */
[----:B------:R-:W-:Y:S02]  /*14120*/  MUFU.EX2 R133, R42 ;  /* 0x0000002a00857308 */ /* 0x000fe40000000800 */
[----:B------:R-:W-:-:S06]  /*14130*/  MOV R141, R139 ;  /* 0x0000008b008d7202 */ /* 0x000fcc0000000f00 */
[----:B------:R-:W-:Y:S08]  /*14140*/  MUFU.EX2 R42, R37 ;  /* 0x00000025002a7308 */ /* 0x000ff00000000800 */
[----:B------:R1:W-:Y:S02]  /*14150*/  MUFU.EX2 R37, R0 ;  /* 0x0000000000257308 */ /* 0x0003e40000000800 */
[----:B-1----:R-:W-:-:S02]  /*14160*/  FFMA.FTZ R0, R141, c[0x0][0x23c], -R29 ;  /* 0x00008f008d007a23 */ /* 0x002fc4000001081d */
[----:B------:R-:W2:Y:S01]  /*14170*/  LDL.LU R141, [R1+0x5c] ;  /* 0x00005c00018d7983 */ /* 0x000ea20000300800 */
[-C--:B------:R-:W-:Y:S08]  /*14180*/  HMMA.16816.F32 R184, R4, R14.reuse, R184 ;  /* 0x0000000e04b8723c */ /* 0x080ff000000018b8 */
[----:B------:R-:W-:Y:S01]  /*14190*/  HMMA.16816.F32 R56, R8, R14, R68 ;  /* 0x0000000e0838723c */ /* 0x000fe20000001844 */
[----:B------:R-:W1:Y:S01]  /*141a0*/  LDSM.16.MT88.4 R12, [R240+0xf000] ;  /* 0x00f00000f00c783b */ /* 0x000e620000004200 */
[----:B------:R-:W-:-:S02]  /*141b0*/  MOV R217, R47 ;  /* 0x0000002f00d97202 */ /* 0x000fc40000000f00 */
[----:B------:R-:W-:Y:S01]  /*141c0*/  MUFU.EX2 R47, R36 ;  /* 0x00000024002f7308 */ /* 0x000fe20000000800 */
[----:B------:R-:W-:-:S07]  /*141d0*/  MOV R142, R219 ;  /* 0x000000db008e7202 */ /* 0x000fce0000000f00 */
[----:B------:R-:W-:Y:S01]  /*141e0*/  MUFU.EX2 R36, R30 ;  /* 0x0000001e00247308 */ /* 0x000fe20000000800 */
[----:B------:R-:W-:-:S07]  /*141f0*/  MOV R219, R226 ;  /* 0x000000e200db7202 */ /* 0x000fce0000000f00 */
        /* <DEDUP_REMOVED lines=8> */
[----:B------:R-:W-:Y:S01]  /*14280*/  HMMA.16816.F32 R120, R4, R32, R120 ;  /* 0x000000200478723c */ /* 0x000fe20000001878 */
[----:B------:R-:W-:-:S05]  /*14290*/  MOV R218, R132 ;  /* 0x0000008400da7202 */ /* 0x000fca0000000f00 */
[----:B------:R1:W-:Y:S01]  /*142a0*/  MUFU.EX2 R31, R0 ;  /* 0x00000000001f7308 */ /* 0x0003e20000000800 */
[----:B------:R-:W-:Y:S01]  /*142b0*/  MOV R228, R224 ;  /* 0x000000e000e47202 */ /* 0x000fe20000000f00 */
[----:B------:R-:W-:Y:S01]  /*142c0*/  HMMA.16816.F32 R116, R8, R32, R116 ;  /* 0x000000200874723c */ /* 0x000fe20000001874 */
[----:B------:R-:W-:Y:S02]  /*142d0*/  MOV R224, R225 ;  /* 0x000000e100e07202 */ /* 0x000fe40000000f00 */
[----:B------:R-:W-:-:S03]  /*142e0*/  MOV R225, R138 ;  /* 0x0000008a00e17202 */ /* 0x000fc60000000f00 */
[----:B------:R-:W-:Y:S02]  /*142f0*/  MUFU.EX2 R132, R40 ;  /* 0x0000002800847308 */ /* 0x000fe40000000800 */
[----:B------:R-:W-:Y:S01]  /*14300*/  HMMA.16816.F32 R196, R4, R24, R196 ;  /* 0x0000001804c4723c */ /* 0x000fe200000018c4 */
[----:B-1----:R-:W-:-:S05]  /*14310*/  FFMA.FTZ R0, R229, c[0x0][0x23c], -R29 ;  /* 0x00008f00e5007a23 */ /* 0x002fca000001081d */
[----:B------:R-:W-:Y:S02]  /*14320*/  MUFU.EX2 R40, R38 ;  /* 0x0000002600287308 */ /* 0x000fe40000000800 */
[C---:B------:R-:W-:Y:S06]  /*14330*/  HMMA.16816.F32 R200, R4.reuse, R26, R200 ;  /* 0x0000001a04c8723c */ /* 0x040fec00000018c8 */
[----:B------:R-:W-:Y:S02]  /*14340*/  MUFU.EX2 R33, R0 ;  /* 0x0000000000217308 */ /* 0x000fe40000000800 */
[C---:B------:R-:W-:Y:S06]  /*14350*/  HMMA.16816.F32 R92, R4.reuse, R18, R92 ;  /* 0x00000012045c723c */ /* 0x040fec000000185c */
[----:B------:R-:W1:Y:S02]  /*14360*/  MUFU.EX2 R38, R3 ;  /* 0x0000000300267308 */ /* 0x000e640000000800 */
[C---:B------:R-:W-:Y:S06]  /*14370*/  HMMA.16816.F32 R104, R4.reuse, R12, R104 ;  /* 0x0000000c0468723c */ /* 0x040fec0000001868 */
[----:B------:R-:W-:Y:S02]  /*14380*/  MUFU.EX2 R138, R39 ;  /* 0x00000027008a7308 */ /* 0x000fe40000000800 */
[----:B------:R-:W-:Y:S07]  /*14390*/  HMMA.16816.F32 R108, R4, R14, R108 ;  /* 0x0000000e046c723c */ /* 0x000fee000000186c */
[----:B------:R-:W-:Y:S01]  /*143a0*/  FADD.FTZ R4, R142, R43 ;  /* 0x0000002b8e047221 */ /* 0x000fe20000010000 */
[----:B------:R1:W1:Y:S02]  /*143b0*/  MUFU.EX2 R39, R2 ;  /* 0x0000000200277308 */ /* 0x0002640000000800 */
[----:B-1----:R-:W-:-:S06]  /*143c0*/  FFMA.FTZ R2, R230, c[0x0][0x23c], -R29 ;  /* 0x00008f00e6027a23 */ /* 0x002fcc000001081d */
[----:B------:R-:W1:Y:S01]  /*143d0*/  MUFU.EX2 R32, R2 ;  /* 0x0000000200207308 */ /* 0x000e620000000800 */
[----:B------:R-:W-:Y:S01]  /*143e0*/  HMMA.16816.F32 R192, R8, R24, R192 ;  /* 0x0000001808c0723c */ /* 0x000fe200000018c0 */
[----:B------:R-:W-:Y:S02]  /*143f0*/  F2FP.PACK_AB R124, R38, R36 ;  /* 0x00000024267c723e */ /* 0x000fe400000000ff */
[----:B------:R-:W-:Y:S02]  /*14400*/  F2FP.PACK_AB R125, R31, R30 ;  /* 0x0000001e1f7d723e */ /* 0x000fe400000000ff */
[----:B------:R-:W-:-:S03]  /*14410*/  F2FP.PACK_AB R126, R37, R39 ;  /* 0x00000027257e723e */ /* 0x000fc600000000ff */
[C---:B------:R-:W-:Y:S01]  /*14420*/  HMMA.16816.F32 R68, R8.reuse, R20, R156 ;  /* 0x000000140844723c */ /* 0x040fe2000000189c */
[----:B------:R-:W-:Y:S01]  /*14430*/  MOV R43, R164 ;  /* 0x000000a4002b7202 */ /* 0x000fe20000000f00 */
[----:B------:R-:W-:Y:S06]  /*14440*/  LDSM.16.MT88.4 R156, [R237+0xd800] ;  /* 0x00d80000ed9c783b */ /* 0x000fec0000004200 */
        /* <DEDUP_REMOVED lines=18> */
[----:B------:R-:W-:Y:S02]  /*14570*/  F2FP.PACK_AB R131, R41, R47 ;  /* 0x0000002f2983723e */ /* 0x000fe400000000ff */
[----:B------:R-:W-:Y:S02]  /*14580*/  MOV R34, R166 ;  /* 0x000000a600227202 */ /* 0x000fe40000000f00 */
[----:B------:R-:W-:Y:S01]  /*14590*/  MOV R35, R165 ;  /* 0x000000a500237202 */ /* 0x000fe20000000f00 */
[----:B---3--:R-:W-:Y:S02]  /*145a0*/  FFMA.FTZ R0, R127, R44, R242 ;  /* 0x0000002c7f007223 */ /* 0x008fe400000100f2 */
[----:B----4-:R-:W-:Y:S01]  /*145b0*/  FFMA.FTZ R3, R140, R45, R241 ;  /* 0x0000002d8c037223 */ /* 0x010fe200000100f1 */
[----:B-1----:R-:W-:Y:S01]  /*145c0*/  F2FP.PACK_AB R127, R32, R33 ;  /* 0x00000021207f723e */ /* 0x002fe200000000ff */
[----:B------:R-:W-:Y:S01]  /*145d0*/  FADD.FTZ R29, R143, R0 ;  /* 0x000000008f1d7221 */ /* 0x000fe20000010000 */
[----:B------:R-:W-:Y:S01]  /*145e0*/  MOV R44, R169 ;  /* 0x000000a9002c7202 */ /* 0x000fe20000000f00 */
[----:B------:R-:W-:Y:S01]  /*145f0*/  FADD.FTZ R0, R217, R3 ;  /* 0x00000003d9007221 */ /* 0x000fe20000010000 */
[----:B------:R1:W5:Y:S01]  /*14600*/  LDL.LU R242, [R1+0xa0] ;  /* 0x0000a00001f27983 */ /* 0x0003620000300800 */
[----:B------:R-:W-:-:S03]  /*14610*/  FADD.FTZ R3, R218, R4 ;  /* 0x00000004da037221 */ /* 0x000fc60000010000 */
[----:B------:R-:W3:Y:S01]  /*14620*/  LDSM.16.MT88.4 R4, [R239+0xf800] ;  /* 0x00f80000ef04783b */ /* 0x000ee20000004200 */
[----:B------:R-:W-:Y:S01]  /*14630*/  MOV R45, R170 ;  /* 0x000000aa002d7202 */ /* 0x000fe20000000f00 */
[----:B------:R-:W-:Y:S02]  /*14640*/  FADD.FTZ R0, R34, R0 ;  /* 0x0000000022007221 */ /* 0x000fe40000010000 */
[----:B------:R-:W-:Y:S01]  /*14650*/  FADD.FTZ R3, R43, R3 ;  /* 0x000000032b037221 */ /* 0x000fe20000010000 */
[----:B------:R-:W-:Y:S01]  /*14660*/  MOV R140, R173 ;  /* 0x000000ad008c7202 */ /* 0x000fe20000000f00 */
[----:B------:R-:W-:Y:S01]  /*14670*/  FADD.FTZ R0, R45, R0 ;  /* 0x000000002d007221 */ /* 0x000fe20000010000 */
[----:B------:R-:W-:Y:S01]  /*14680*/  MOV R143, R190 ;  /* 0x000000be008f7202 */ /* 0x000fe20000000f00 */
[----:B------:R-:W-:Y:S01]  /*14690*/  FADD.FTZ R3, R230, R3 ;  /* 0x00000003e6037221 */ /* 0x000fe20000010000 */
[----:B------:R-:W-:Y:S01]  /*146a0*/  MOV R217, R189 ;  /* 0x000000bd00d97202 */ /* 0x000fe20000000f00 */
[----:B------:R-:W-:-:S02]  /*146b0*/  FADD.FTZ R0, R231, R0 ;  /* 0x00000000e7007221 */ /* 0x000fc40000010000 */
[----:B--2---:R-:W-:Y:S01]  /*146c0*/  FFMA.FTZ R2, R141, R46, R236 ;  /* 0x0000002e8d027223 */ /* 0x004fe200000100ec */
[----:B------:R1:W5:Y:S03]  /*146d0*/  LDL.LU R241, [R1+0x9c] ;  /* 0x00009c0001f17983 */ /* 0x0003660000300800 */
[----:B------:R-:W-:Y:S01]  /*146e0*/  FADD.FTZ R28, R28, R2 ;  /* 0x000000021c1c7221 */ /* 0x000fe20000010000 */
[----:B------:R-:W-:Y:S01]  /*146f0*/  MOV R2, R167 ;  /* 0x000000a700027202 */ /* 0x000fe20000000f00 */
[----:B---3--:R-:W-:Y:S01]  /*14700*/  HMMA.16816.F32 R120, R124, R4, R120 ;  /* 0x000000047c78723c */ /* 0x008fe20000001878 */
[----:B------:R-:W-:-:S03]  /*14710*/  MOV R46, R171 ;  /* 0x000000ab002e7202 */ /* 0x000fc60000000f00 */
[----:B------:R-:W-:Y:S01]  /*14720*/  FADD.FTZ R2, R2, R29 ;  /* 0x0000001d02027221 */ /* 0x000fe20000010000 */
[----:B------:R-:W-:-:S03]  /*14730*/  MOV R141, R172 ;  /* 0x000000ac008d7202 */ /* 0x000fc60000000f00 */
[----:B------:R-:W-:Y:S01]  /*14740*/  HMMA.16816.F32 R116, R128, R4, R116 ;  /* 0x000000048074723c */ /* 0x000fe20000001874 */
[----:B------:R-:W-:Y:S01]  /*14750*/  FADD.FTZ R2, R46, R2 ;  /* 0x000000022e027221 */ /* 0x000fe20000010000 */
[----:B------:R-:W-:Y:S01]  /*14760*/  MOV R218, R188 ;  /* 0x000000bc00da7202 */ /* 0x000fe20000000f00 */
[----:B------:R-:W-:Y:S01]  /*14770*/  FADD.FTZ R3, R141, R3 ;  /* 0x000000038d037221 */ /* 0x000fe20000010000 */
[----:B------:R-:W2:Y:S03]  /*14780*/  LDSM.16.MT88.4 R172, [R238+0xd800] ;  /* 0x00d80000eeac783b */ /* 0x000ea60000004200 */
[----:B------:R-:W-:Y:S01]  /*14790*/  FADD.FTZ R4, R35, R28 ;  /* 0x0000001c23047221 */ /* 0x000fe20000010000 */
[----:B------:R-:W3:Y:S01]  /*147a0*/  LDSM.16.MT88.4 R188, [R240+0xd800] ;  /* 0x00d80000f0bc783b */ /* 0x000ee20000004200 */
        /* <DEDUP_REMOVED lines=46> */
[----:B------:R-:W-:Y:S01]  /*14a90*/  FADD.FTZ R0, R32, R0 ;  /* 0x0000000020007221 */ /* 0x000fe20000010000 */
[----:B------:R1:W-:Y:S04]  /*14aa0*/  STL [R1+0x50], R4 ;  /* 0x0000500401007387 */ /* 0x0003e80000100800 */
[----:B------:R1:W-:Y:S04]  /*14ab0*/  STL [R1+0x54], R3 ;  /* 0x0000540301007387 */ /* 0x0003e80000100800 */
[----:B------:R1:W-:Y:S04]  /*14ac0*/  STL [R1+0x58], R2 ;  /* 0x0000580201007387 */ /* 0x0003e80000100800 */
[----:B------:R1:W-:Y:S01]  /*14ad0*/  STL [R1+0x5c], R0 ;  /* 0x00005c0001007387 */ /* 0x0003e20000100800 */
[----:B------:R-:W-:Y:S01]  /*14ae0*/  HMMA.16816.F32 R148, R128, R156, R148 ;  /* 0x0000009c8094723c */ /* 0x000fe20000001894 */
[----:B------:R-:W-:-:S07]  /*14af0*/  @UP0 UIADD3 UR8, UR8, -0x4, URZ ;  /* 0xfffffffc08080890 */ /* 0x000fce000fffe03f */
        /* <DEDUP_REMOVED lines=30> */
.L_x_413:
[----:B-1----:R-:W-:-:S12]  /*14ce0*/  UIADD3 UR8, UR21, -0x1, URZ ;  /* 0xffffffff15087890 */ /* 0x002fd8000fffe03f */
.L_x_420:
[----:B-1----:R-:W-:-:S13]  /*14cf0*/  ISETP.LE.AND P0, PT, RZ, UR8, PT ;  /* 0x00000008ff007c0c */ /* 0x002fda000bf03270 */
        /* <DEDUP_REMOVED lines=14> */
.L_x_424:
        /* <DEDUP_REMOVED lines=52> */
[----:B------:R-:W-:Y:S02]  /*15120*/  @!P3 LEA R10, P5, R4, c[0x0][0x168], 0x1 ;  /* 0x00005a00040aba11 */ /* 0x000fe400078a08ff */
        /* <DEDUP_REMOVED lines=25> */
.L_x_422:
        /* <DEDUP_REMOVED lines=235> */
[----:B------:R-:W1:Y:S01]  /*16170*/  MUFU.TANH R0, R4 ;  /* 0x0000000400007308 */ /* 0x000e620000002400 */
[----:B------:R-:W-:Y:S02]  /*16180*/  FMUL.FTZ R5, R5, c[0x0][0x2ec] ;  /* 0x0000bb0005057a20 */ /* 0x000fe40000410000 */
[----:B------:R-:W-:Y:S02]  /*16190*/  FMUL.FTZ R6, R6, c[0x0][0x2ec] ;  /* 0x0000bb0006067a20 */ /* 0x000fe40000410000 */
[----:B------:R-:W-:Y:S04]  /*161a0*/  FMUL.FTZ R7, R7, c[0x0][0x2ec] ;  /* 0x0000bb0007077a20 */ /* 0x000fe80000410000 */
[----:B------:R-:W-:Y:S01]  /*161b0*/  FMUL.FTZ R8, R8, c[0x0][0x2ec] ;  /* 0x0000bb0008087a20 */ /* 0x000fe20000410000 */
[----:B------:R-:W2:Y:S01]  /*161c0*/  MUFU.TANH R2, R5 ;  /* 0x0000000500027308 */ /* 0x000ea20000002400 */
[----:B------:R-:W-:Y:S02]  /*161d0*/  FMUL.FTZ R9, R9, c[0x0][0x2ec] ;  /* 0x0000bb0009097a20 */ /* 0x000fe40000410000 */
[----:B------:R-:W-:Y:S02]  /*161e0*/  FMUL.FTZ R10, R10, c[0x0][0x2ec] ;  /* 0x0000bb000a0a7a20 */ /* 0x000fe40000410000 */
[----:B------:R-:W-:Y:S02]  /*161f0*/  FMUL.FTZ R11, R11, c[0x0][0x2ec] ;  /* 0x0000bb000b0b7a20 */ /* 0x000fe40000410000 */
[----:B------:R-:W-:Y:S02]  /*16200*/  FMUL.FTZ R12, R12, c[0x0][0x2ec] ;  /* 0x0000bb000c0c7a20 */ /* 0x000fe40000410000 */
[----:B------:R-:W-:Y:S02]  /*16210*/  FMUL.FTZ R13, R13, c[0x0][0x2ec] ;  /* 0x0000bb000d0d7a20 */ /* 0x000fe40000410000 */
[----:B------:R-:W-:Y:S02]  /*16220*/  FMUL.FTZ R14, R14, c[0x0][0x2ec] ;  /* 0x0000bb000e0e7a20 */ /* 0x000fe40000410000 */
[----:B------:R-:W-:Y:S01]  /*16230*/  FMUL.FTZ R15, R15, c[0x0][0x2ec] ;  /* 0x0000bb000f0f7a20 */ /* 0x000fe20000410000 */
[----:B-1----:R1:W-:Y:S01]  /*16240*/  STL [R1+0x28], R0 ;  /* 0x0000280001007387 */ /* 0x0023e20000100800 */
[----:B------:R-:W-:Y:S02]  /*16250*/  FMUL.FTZ R16, R16, c[0x0][0x2ec] ;  /* 0x0000bb0010107a20 */ /* 0x000fe40000410000 */
[----:B------:R-:W-:Y:S02]  /*16260*/  FMUL.FTZ R17, R17, c[0x0][0x2ec] ;  /* 0x0000bb0011117a20 */ /* 0x000fe40000410000 */
[----:B------:R-:W-:Y:S01]  /*16270*/  MUFU.TANH R252, R16 ;  /* 0x0000001000fc7308 */ /* 0x000fe20000002400 */
[----:B------:R-:W-:Y:S02]  /*16280*/  FMUL.FTZ R18, R18, c[0x0][0x2ec] ;  /* 0x0000bb0012127a20 */ /* 0x000fe40000410000 */
[----:B------:R-:W-:Y:S01]  /*16290*/  FMUL.FTZ R19, R19, c[0x0][0x2ec] ;  /* 0x0000bb0013137a20 */ /* 0x000fe20000410000 */
[----:B--2---:R2:W-:Y:S06]  /*162a0*/  STL [R1+0x2c], R2 ;  /* 0x00002c0201007387 */ /* 0x0045ec0000100800 */
[----:B------:R-:W-:Y:S10]  /*162b0*/  MUFU.TANH R251, R17 ;  /* 0x0000001100fb7308 */ /* 0x000ff40000002400 */
[----:B-1----:R-:W1:Y:S10]  /*162c0*/  MUFU.TANH R0, R6 ;  /* 0x0000000600007308 */ /* 0x002e740000002400 */
[----:B--2---:R2:W3:Y:S10]  /*162d0*/  MUFU.TANH R2, R7 ;  /* 0x0000000700027308 */ /* 0x0044f40000002400 */
[----:B------:R-:W-:Y:S01]  /*162e0*/  MUFU.TANH R235, R18 ;  /* 0x0000001200eb7308 */ /* 0x000fe20000002400 */
[----:B-1----:R1:W-:Y:S09]  /*162f0*/  STL [R1+0x20], R0 ;  /* 0x0000200001007387 */ /* 0x0023f20000100800 */
[----:B------:R-:W-:Y:S01]  /*16300*/  MUFU.TANH R250, R19 ;  /* 0x0000001300fa7308 */ /* 0x000fe20000002400 */
[----:B--2---:R-:W2:Y:S08]  /*16310*/  LDSM.16.M88.4 R4, [R241+0x2800] ;  /* 0x00280000f104783b */ /* 0x004eb00000000200 */
[----:B---3--:R3:W-:Y:S01]  /*16320*/  STL [R1+0x24], R2 ;  /* 0x0000240201007387 */ /* 0x0087e20000100800 */
[----:B-1----:R-:W1:Y:S10]  /*16330*/  MUFU.TANH R0, R8 ;  /* 0x0000000800007308 */ /* 0x002e740000002400 */
[----:B---3--:R-:W-:Y:S01]  /*16340*/  MUFU.TANH R2, R10 ;  /* 0x0000000a00027308 */ /* 0x008fe20000002400 */
[----:B-1----:R1:W-:Y:S01]  /*16350*/  STL [R1+0x1c], R0 ;  /* 0x00001c0001007387 */ /* 0x0023e20000100800 */
[-C--:B--2---:R-:W-:Y:S08]  /*16360*/  HMMA.16816.F32 R20, R224, R4.reuse, R20 ;  /* 0x00000004e014723c */ /* 0x084ff00000001814 */
[C---:B------:R-:W-:Y:S08]  /*16370*/  HMMA.16816.F32 R24, R208.reuse, R4, R24 ;  /* 0x00000004d018723c */ /* 0x040ff00000001818 */
[-C--:B------:R-:W-:Y:S01]  /*16380*/  HMMA.16816.F32 R28, R208, R6.reuse, R28 ;  /* 0x00000006d01c723c */ /* 0x080fe2000000181c */
[----:B-1----:R-:W1:Y:S07]  /*16390*/  MUFU.TANH R0, R9 ;  /* 0x0000000900007308 */ /* 0x002e6e0000002400 */
[C---:B------:R-:W-:Y:S01]  /*163a0*/  HMMA.16816.F32 R32, R224.reuse, R6, R32 ;  /* 0x00000006e020723c */ /* 0x040fe20000001820 */
[----:B------:R-:W-:Y:S03]  /*163b0*/  LDSM.16.M88.4 R4, [R241+0x3800] ;  /* 0x00380000f104783b */ /* 0x000fe60000000200 */
        /* <DEDUP_REMOVED lines=8> */
[----:B------:R-:W-:Y:S01]  /*16440*/  MUFU.TANH R249, R21 ;  /* 0x0000001500f97308 */ /* 0x000fe20000002400 */
[----:B------:R-:W-:Y:S02]  /*16450*/  FMUL.FTZ R26, R26, c[0x0][0x2ec] ;  /* 0x0000bb001a1a7a20 */ /* 0x000fe40000410000 */
[----:B------:R-:W-:Y:S01]  /*16460*/  FMUL.FTZ R27, R27, c[0x0][0x2ec] ;  /* 0x0000bb001b1b7a20 */ /* 0x000fe20000410000 */
[----:B-1----:R1:W-:Y:S01]  /*16470*/  STL [R1+0x18], R0 ;  /* 0x0000180001007387 */ /* 0x0023e20000100800 */
[----:B------:R-:W-:Y:S02]  /*16480*/  FMUL.FTZ R32, R32, c[0x0][0x2ec] ;  /* 0x0000bb0020207a20 */ /* 0x000fe40000410000 */
[----:B------:R-:W-:Y:S01]  /*16490*/  FMUL.FTZ R33, R33, c[0x0][0x2ec] ;  /* 0x0000bb0021217a20 */ /* 0x000fe20000410000 */
[----:B------:R2:W-:Y:S01]  /*164a0*/  STL [R1+0x8], R2 ;  /* 0x0000080201007387 */ /* 0x0005e20000100800 */
[----:B------:R-:W-:Y:S01]  /*164b0*/  FMUL.FTZ R34, R34, c[0x0][0x2ec] ;  /* 0x0000bb0022227a20 */ /* 0x000fe20000410000 */
[----:B------:R-:W-:Y:S01]  /*164c0*/  MUFU.TANH R228, R31 ;  /* 0x0000001f00e47308 */ /* 0x000fe20000002400 */
[----:B------:R-:W-:Y:S02]  /*164d0*/  FMUL.FTZ R35, R35, c[0x0][0x2ec] ;  /* 0x0000bb0023237a20 */ /* 0x000fe40000410000 */
[----:B------:R-:W-:Y:S02]  /*164e0*/  FMUL.FTZ R28, R28, c[0x0][0x2ec] ;  /* 0x0000bb001c1c7a20 */ /* 0x000fe40000410000 */
[----:B------:R-:W-:Y:S02]  /*164f0*/  FMUL.FTZ R29, R29, c[0x0][0x2ec] ;  /* 0x0000bb001d1d7a20 */ /* 0x000fe40000410000 */
[----:B------:R-:W-:Y:S03]  /*16500*/  FMUL.FTZ R30, R30, c[0x0][0x2ec] ;  /* 0x0000bb001e1e7a20 */ /* 0x000fe60000410000 */
[----:B------:R-:W-:Y:S10]  /*16510*/  MUFU.TANH R221, R32 ;  /* 0x0000002000dd7308 */ /* 0x000ff40000002400 */
[----:B-1----:R1:W3:Y:S10]  /*16520*/  MUFU.TANH R0, R11 ;  /* 0x0000000b00007308 */ /* 0x0022f40000002400 */
[----:B--2---:R-:W2:Y:S10]  /*16530*/  MUFU.TANH R2, R12 ;  /* 0x0000000c00027308 */ /* 0x004eb40000002400 */
[----:B------:R-:W-:Y:S01]  /*16540*/  MUFU.TANH R220, R33 ;  /* 0x0000002100dc7308 */ /* 0x000fe20000002400 */
[----:B-1----:R-:W1:Y:S01]  /*16550*/  LDSM.16.M88.4 R8, [R241+0x3000] ;  /* 0x00300000f108783b */ /* 0x002e620000000200 */
[----:B------:R-:W-:Y:S08]  /*16560*/  DEPBAR.LE SB0, 0x0 ;  /* 0x000080000000791a */ /* 0x000ff00000000000 */
[----:B------:R-:W-:Y:S01]  /*16570*/  MUFU.TANH R218, R34 ;  /* 0x0000002200da7308 */ /* 0x000fe20000002400 */
[----:B---3--:R3:W-:Y:S04]  /*16580*/  STL [R1+0x10], R0 ;  /* 0x0000100001007387 */ /* 0x0087e80000100800 */
[----:B--2---:R2:W-:Y:S05]  /*16590*/  STL [R1+0xc], R2 ;  /* 0x00000c0201007387 */ /* 0x0045ea0000100800 */
[----:B------:R-:W-:Y:S01]  /*165a0*/  MUFU.TANH R219, R35 ;  /* 0x0000002300db7308 */ /* 0x000fe20000002400 */
[----:B------:R-:W-:Y:S09]  /*165b0*/  BAR.SYNC.DEFER_BLOCKING 0x0 ;  /* 0x0000000000007b1d */ /* 0x000ff20000010000 */
[----:B------:R-:W-:Y:S10]  /*165c0*/  MUFU.TANH R234, R22 ;  /* 0x0000001600ea7308 */ /* 0x000ff40000002400 */
[----:B---3--:R-:W3:Y:S01]  /*165d0*/  MUFU.TANH R0, R13 ;  /* 0x0000000d00007308 */ /* 0x008ee20000002400 */
[-C--:B-1----:R-:W-:Y:S09]  /*165e0*/  HMMA.16816.F32 R36, R224, R8.reuse, R36 ;  /* 0x00000008e024723c */ /* 0x082ff20000001824 */
[----:B--2---:R-:W1:Y:S01]  /*165f0*/  MUFU.TANH R2, R14 ;  /* 0x0000000e00027308 */ /* 0x004e620000002400 */
[C---:B------:R-:W-:Y:S09]  /*16600*/  HMMA.16816.F32 R40, R208.reuse, R8, R40 ;  /* 0x00000008d028723c */ /* 0x040ff20000001828 */
[----:B------:R-:W-:Y:S01]  /*16610*/  MUFU.TANH R217, R23 ;  /* 0x0000001700d97308 */ /* 0x000fe20000002400 */
[-C--:B------:R-:W-:Y:S01]  /*16620*/  HMMA.16816.F32 R44, R208, R10.reuse, R44 ;  /* 0x0000000ad02c723c */ /* 0x080fe2000000182c */
[----:B---3--:R2:W-:Y:S03]  /*16630*/  STL [R1+0x14], R0 ;  /* 0x0000140001007387 */ /* 0x0085e60000100800 */
[----:B------:R-:W-:Y:S04]  /*16640*/  FMUL.FTZ R36, R36, c[0x0][0x2ec] ;  /* 0x0000bb0024247a20 */ /* 0x000fe80000410000 */
[C---:B------:R-:W-:Y:S01]  /*16650*/  HMMA.16816.F32 R48, R224.reuse, R10, R48 ;  /* 0x0000000ae030723c */ /* 0x040fe20000001830 */
[----:B------:R-:W-:Y:S03]  /*16660*/  MUFU.TANH R233, R24 ;  /* 0x0000001800e97308 */ /* 0x000fe60000002400 */
[----:B------:R-:W-:Y:S01]  /*16670*/  FMUL.FTZ R37, R37, c[0x0][0x2ec] ;  /* 0x0000bb0025257a20 */ /* 0x000fe20000410000 */
[----:B-1----:R1:W-:Y:S01]  /*16680*/  STL [R1], R2 ;  /* 0x0000000201007387 */ /* 0x0023e20000100800 */
[----:B------:R-:W-:Y:S02]  /*16690*/  FMUL.FTZ R38, R38, c[0x0][0x2ec] ;  /* 0x0000bb0026267a20 */ /* 0x000fe40000410000 */
[-C--:B------:R-:W-:Y:S03]  /*166a0*/  HMMA.16816.F32 R52, R224, R4.reuse, R52 ;  /* 0x00000004e034723c */ /* 0x080fe60000001834 */
        /* <DEDUP_REMOVED lines=10> */
[----:B------:R5:W-:Y:S01]  /*16750*/  MUFU.TANH R214, R38 ;  /* 0x0000002600d67308 */ /* 0x000be20000002400 */
[----:B------:R-:W-:Y:S01]  /*16760*/  FMUL.FTZ R45, R45, c[0x0][0x2ec] ;  /* 0x0000bb002d2d7a20 */ /* 0x000fe20000410000 */
[----:B------:R-:W-:Y:S04]  /*16770*/  HMMA.16816.F32 R64, R224, R6, R64 ;  /* 0x00000006e040723c */ /* 0x000fe80000001840 */
[----:B------:R-:W-:Y:S03]  /*16780*/  FMUL.FTZ R46, R46, c[0x0][0x2ec] ;  /* 0x0000bb002e2e7a20 */ /* 0x000fe60000410000 */
[----:B---3--:R-:W-:Y:S01]  /*16790*/  FMUL.FTZ R36, R56, c[0x0][0x2ec] ;  /* 0x0000bb0038247a20 */ /* 0x008fe20000410000 */
[----:B------:R3:W-:Y:S01]  /*167a0*/  MUFU.TANH R213, R39 ;  /* 0x0000002700d57308 */ /* 0x0007e20000002400 */
[----:B------:R-:W-:Y:S03]  /*167b0*/  FMUL.FTZ R57, R57, c[0x0][0x2ec] ;  /* 0x0000bb0039397a20 */ /* 0x000fe60000410000 */
[----:B------:R-:W-:Y:S02]  /*167c0*/  FMUL.FTZ R35, R58, c[0x0][0x2ec] ;  /* 0x0000bb003a237a20 */ /* 0x000fe40000410000 */
[----:B----4-:R-:W-:Y:S02]  /*167d0*/  FMUL.FTZ R37, R59, c[0x0][0x2ec] ;  /* 0x0000bb003b257a20 */ /* 0x010fe40000410000 */
[----:B------:R-:W-:Y:S02]  /*167e0*/  FMUL.FTZ R60, R60, c[0x0][0x2ec] ;  /* 0x0000bb003c3c7a20 */ /* 0x000fe40000410000 */
[----:B------:R4:W-:Y:S01]  /*167f0*/  MUFU.TANH R212, R40 ;  /* 0x0000002800d47308 */ /* 0x0009e20000002400 */
[----:B------:R-:W-:Y:S02]  /*16800*/  FMUL.FTZ R61, R61, c[0x0][0x2ec] ;  /* 0x0000bb003d3d7a20 */ /* 0x000fe40000410000 */
[----:B------:R-:W-:Y:S02]  /*16810*/  FMUL.FTZ R3, R63, c[0x0][0x2ec] ;  /* 0x0000bb003f037a20 */ /* 0x000fe40000410000 */
[----:B-----5:R-:W-:Y:S02]  /*16820*/  FMUL.FTZ R38, R54, c[0x0][0x2ec] ;  /* 0x0000bb0036267a20 */ /* 0x020fe40000410000 */
[----:B------:R-:W-:Y:S02]  /*16830*/  FMUL.FTZ R32, R64, c[0x0][0x2ec] ;  /* 0x0000bb0040207a20 */ /* 0x000fe40000410000 */
[----:B------:R-:W-:Y:S01]  /*16840*/  FMUL.FTZ R33, R65, c[0x0][0x2ec] ;  /* 0x0000bb0041217a20 */ /* 0x000fe20000410000 */
[----:B------:R5:W-:Y:S01]  /*16850*/  MUFU.TANH R142, R41 ;  /* 0x00000029008e7308 */ /* 0x000be20000002400 */
[----:B------:R-:W-:Y:S02]  /*16860*/  FMUL.FTZ R31, R66, c[0x0][0x2ec] ;  /* 0x0000bb00421f7a20 */ /* 0x000fe40000410000 */
[----:B------:R-:W-:Y:S02]  /*16870*/  FMUL.FTZ R34, R67, c[0x0][0x2ec] ;  /* 0x0000bb0043227a20 */ /* 0x000fe40000410000 */
[----:B---3--:R-:W-:Y:S02]  /*16880*/  FMUL.FTZ R39, R55, c[0x0][0x2ec] ;  /* 0x0000bb0037277a20 */ /* 0x008fe40000410000 */
[----:B------:R-:W-:Y:S03]  /*16890*/  FMUL.FTZ R62, R62, c[0x0][0x2ec] ;  /* 0x0000bb003e3e7a20 */ /* 0x000fe60000410000 */
[----:B------:R3:W-:Y:S01]  /*168a0*/  MUFU.TANH R137, R42 ;  /* 0x0000002a00897308 */ /* 0x0007e20000002400 */
[----:B----4-:R-:W-:Y:S09]  /*168b0*/  FMUL.FTZ R40, R53, c[0x0][0x2ec] ;  /* 0x0000bb0035287a20 */ /* 0x010ff20000410000 */
[----:B------:R4:W-:Y:S01]  /*168c0*/  MUFU.TANH R136, R43 ;  /* 0x0000002b00887308 */ /* 0x0009e20000002400 */
[----:B-----5:R-:W-:Y:S09]  /*168d0*/  FMUL.FTZ R41, R52, c[0x0][0x2ec] ;  /* 0x0000bb0034297a20 */ /* 0x020ff20000410000 */
[----:B------:R5:W-:Y:S01]  /*168e0*/  MUFU.TANH R135, R44 ;  /* 0x0000002c00877308 */ /* 0x000be20000002400 */
[----:B---3--:R-:W-:Y:S09]  /*168f0*/  FMUL.FTZ R42, R51, c[0x0][0x2ec] ;  /* 0x0000bb00332a7a20 */ /* 0x008ff20000410000 */
[----:B------:R3:W-:Y:S01]  /*16900*/  MUFU.TANH R134, R45 ;  /* 0x0000002d00867308 */ /* 0x0007e20000002400 */
[----:B----4-:R-:W-:Y:S09]  /*16910*/  FMUL.FTZ R43, R50, c[0x0][0x2ec] ;  /* 0x0000bb00322b7a20 */ /* 0x010ff20000410000 */
[----:B------:R4:W-:Y:S01]  /*16920*/  MUFU.TANH R133, R46 ;  /* 0x0000002e00857308 */ /* 0x0009e20000002400 */
[----:B-----5:R-:W-:Y:S09]  /*16930*/  FMUL.FTZ R44, R49, c[0x0][0x2ec] ;  /* 0x0000bb00312c7a20 */ /* 0x020ff20000410000 */
[----:B--2---:R-:W2:Y:S01]  /*16940*/  MUFU.TANH R0, R15 ;  /* 0x0000000f00007308 */ /* 0x004ea20000002400 */
[----:B---3--:R-:W-:Y:S09]  /*16950*/  FMUL.FTZ R45, R48, c[0x0][0x2ec] ;  /* 0x0000bb00302d7a20 */ /* 0x008ff20000410000 */
[----:B------:R1:W3:Y:S01]  /*16960*/  MUFU.TANH R232, R25 ;  /* 0x0000001900e87308 */ /* 0x0002e20000002400 */
[----:B----4-:R-:W-:Y:S09]  /*16970*/  FMUL.FTZ R46, R47, c[0x0][0x2ec] ;  /* 0x0000bb002f2e7a20 */ /* 0x010ff20000410000 */
[----:B------:R1:W4:Y:S01]  /*16980*/  MUFU.TANH R223, R26 ;  /* 0x0000001a00df7308 */ /* 0x0003220000002400 */
[----:B--2---:R1:W-:Y:S09]  /*16990*/  STL [R1+0x4], R0 ;  /* 0x0000040001007387 */ /* 0x0043f20000100800 */
[----:B------:R1:W2:Y:S10]  /*169a0*/  MUFU.TANH R231, R27 ;  /* 0x0000001b00e77308 */ /* 0x0002b40000002400 */
        /* <DEDUP_REMOVED lines=19> */
[----:B------:R-:W1:Y:S10]  /*16ae0*/  MUFU.TANH R3, R3 ;  /* 0x0000000300037308 */ /* 0x000e740000002400 */
[----:B------:R-:W1:Y:S10]  /*16af0*/  MUFU.TANH R32, R32 ;  /* 0x0000002000207308 */ /* 0x000e740000002400 */
[----:B------:R-:W1:Y:S10]  /*16b00*/  MUFU.TANH R33, R33 ;  /* 0x0000002100217308 */ /* 0x000e740000002400 */
[----:B------:R-:W1:Y:S10]  /*16b10*/  MUFU.TANH R31, R31 ;  /* 0x0000001f001f7308 */ /* 0x000e740000002400 */
[----:B------:R-:W1:Y:S02]  /*16b20*/  MUFU.TANH R34, R34 ;  /* 0x0000002200227308 */ /* 0x000e640000002400 */
[----:B-1234-:R-:W-:-:S05]  /*16b30*/  @P4 BRA `(.L_x_424) ;  /* 0xffffe2a000004947 */ /* 0x01efca000383ffff */
.L_x_423:
[----:B-1----:R-:W2:Y:S01]  /*16b40*/  LDL.LU R14, [R1+0x14] ;  /* 0x00001400010e7983 */ /* 0x002ea20000300800 */
[----:B------:R-:W-:Y:S01]  /*16b50*/  MOV R0, UR8 ;  /* 0x0000000800007c02 */ /* 0x000fe20008000f00 */
[----:B------:R-:W-:Y:S02]  /*16b60*/  UIADD3 UR8, UR8, -0x1, URZ ;  /* 0xffffffff08087890 */ /* 0x000fe4000fffe03f */
[----:B------:R-:W3:Y:S04]  /*16b70*/  LDL.LU R13, [R1+0x4] ;  /* 0x00000400010d7983 */ /* 0x000ee80000300800 */
[----:B------:R-:W4:Y:S04]  /*16b80*/  LDL.LU R12, [R1+0xc] ;  /* 0x00000c00010c7983 */ /* 0x000f280000300800 */
[----:B------:R-:W2:Y:S04]  /*16b90*/  LDL.LU R11, [R1+0x28] ;  /* 0x00002800010b7983 */ /* 0x000ea80000300800 */
[----:B------:R-:W2:Y:S04]  /*16ba0*/  LDL.LU R10, [R1+0x20] ;  /* 0x00002000010a7983 */ /* 0x000ea80000300800 */
[----:B------:R-:W2:Y:S04]  /*16bb0*/  LDL.LU R9, [R1+0x8] ;  /* 0x0000080001097983 */ /* 0x000ea80000300800 */
[----:B------:R-:W2:Y:S04]  /*16bc0*/  LDL.LU R8, [R1+0x1c] ;  /* 0x00001c0001087983 */ /* 0x000ea80000300800 */
[----:B------:R-:W2:Y:S04]  /*16bd0*/  LDL.LU R7, [R1] ;  /* 0x0000000001077983 */ /* 0x000ea80000300800 */
[----:B------:R-:W2:Y:S04]  /*16be0*/  LDL.LU R6, [R1+0x2c] ;  /* 0x00002c0001067983 */ /* 0x000ea80000300800 */
[----:B------:R-:W2:Y:S04]  /*16bf0*/  LDL.LU R5, [R1+0x24] ;  /* 0x0000240001057983 */ /* 0x000ea80000300800 */
[----:B------:R-:W2:Y:S04]  /*16c00*/  LDL.LU R4, [R1+0x10] ;  /* 0x0000100001047983 */ /* 0x000ea80000300800 */
[----:B------:R-:W2:Y:S04]  /*16c10*/  LDL.LU R2, [R1+0x18] ;  /* 0x0000180001027983 */ /* 0x000ea80000300800 */
[----:B------:R-:W1:Y:S08]  /*16c20*/  S2R R15, SR_TID.X ;  /* 0x00000000000f7919 */ /* 0x000e700000002100 */
[----:B------:R-:W-:Y:S04]  /*16c30*/  STL [R1+0xb8], R248 ;  /* 0x0000b8f801007387 */ /* 0x000fe80000100800 */
[----:B------:R-:W-:Y:S04]  /*16c40*/  STL [R1+0xb4], R247 ;  /* 0x0000b4f701007387 */ /* 0x000fe80000100800 */
[----:B------:R-:W-:Y:S04]  /*16c50*/  STL [R1+0xb0], R246 ;  /* 0x0000b0f601007387 */ /* 0x000fe80000100800 */
[----:B------:R-:W-:Y:S04]  /*16c60*/  STL [R1+0xac], R245 ;  /* 0x0000acf501007387 */ /* 0x000fe80000100800 */
[----:B------:R1:W-:Y:S04]  /*16c70*/  STL [R1+0xa8], R244 ;  /* 0x0000a8f401007387 */ /* 0x0003e80000100800 */
[----:B------:R-:W-:Y:S04]  /*16c80*/  STL [R1+0xa4], R243 ;  /* 0x0000a4f301007387 */ /* 0x000fe80000100800 */
[----:B------:R-:W-:Y:S04]  /*16c90*/  STL [R1+0xa0], R242 ;  /* 0x0000a0f201007387 */ /* 0x000fe80000100800 */
[----:B------:R-:W-:Y:S04]  /*16ca0*/  STL [R1+0x9c], R241 ;  /* 0x00009cf101007387 */ /* 0x000fe80000100800 */
[----:B------:R-:W-:Y:S04]  /*16cb0*/  STL [R1+0x98], R236 ;  /* 0x000098ec01007387 */ /* 0x000fe80000100800 */
[----:B------:R-:W-:Y:S01]  /*16cc0*/  LDSM.16.MT88.4 R52, [R240+0xc000] ;  /* 0x00c00000f034783b */ /* 0x000fe20000004200 */
[----:B--2---:R-:W-:Y:S02]  /*16cd0*/  MOV R17, R2 ;  /* 0x0000000200117202 */ /* 0x004fe40000000f00 */
[----:B-1----:R-:W-:Y:S02]  /*16ce0*/  SHF.L.U32 R15, R15, 0x1, RZ ;  /* 0x000000010f0f7819 */ /* 0x002fe400000006ff */
[----:B------:R-:W-:Y:S02]  /*16cf0*/  MOV R21, R4 ;  /* 0x0000000400157202 */ /* 0x000fe40000000f00 */
[----:B------:R-:W-:Y:S02]  /*16d00*/  LOP3.LUT R15, R15, 0x6, RZ, 0xc0, !PT ;  /* 0x000000060f0f7812 */ /* 0x000fe400078ec0ff */
[----:B------:R-:W-:Y:S02]  /*16d10*/  MOV R22, R5 ;  /* 0x0000000500167202 */ /* 0x000fe40000000f00 */
[----:B------:R-:W-:Y:S02]  /*16d20*/  LEA R0, R0, R15, 0x6 ;  /* 0x0000000f00007211 */ /* 0x000fe400078e30ff */
[----:B------:R-:W-:Y:S02]  /*16d30*/  MOV R18, R6 ;  /* 0x0000000600127202 */ /* 0x000fe40000000f00 */
[C---:B------:R-:W-:Y:S01]  /*16d40*/  IADD3 R4, R0.reuse, 0x1, RZ ;  /* 0x0000000100047810 */ /* 0x040fe20007ffe0ff */
[----:B------:R-:W1:Y:S01]  /*16d50*/  I2F R5, R0 ;  /* 0x0000000000057306 */ /* 0x000e620000201400 */
[C---:B------:R-:W-:Y:S02]  /*16d60*/  IADD3 R2, R0.reuse, 0x8, RZ ;  /* 0x0000000800027810 */ /* 0x040fe40007ffe0ff */
[C---:B------:R-:W-:Y:S02]  /*16d70*/  IADD3 R6, R0.reuse, 0x10, RZ ;  /* 0x0000001000067810 */ /* 0x040fe40007ffe0ff */
[----:B------:R-:W-:Y:S02]  /*16d80*/  MOV R20, R7 ;  /* 0x0000000700147202 */ /* 0x000fe40000000f00 */
[C---:B------:R-:W-:Y:S02]  /*16d90*/  IADD3 R7, R0.reuse, 0x9, RZ ;  /* 0x0000000900077810 */ /* 0x040fe40007ffe0ff */
[----:B----4-:R-:W-:Y:S01]  /*16da0*/  MOV R16, R12 ;  /* 0x0000000c00107202 */ /* 0x010fe20000000f00 */
[----:B------:R-:W2:Y:S01]  /*16db0*/  I2F R4, R4 ;  /* 0x0000000400047306 */ /* 0x000ea20000201400 */
[----:B------:R-:W-:Y:S02]  /*16dc0*/  MOV R23, R9 ;  /* 0x0000000900177202 */ /* 0x000fe40000000f00 */
[C---:B------:R-:W-:Y:S02]  /*16dd0*/  IADD3 R9, R0.reuse, 0x11, RZ ;  /* 0x0000001100097810 */ /* 0x040fe40007ffe0ff */
[----:B------:R-:W-:Y:S02]  /*16de0*/  MOV R24, R8 ;  /* 0x0000000800187202 */ /* 0x000fe40000000f00 */
[C---:B------:R-:W-:Y:S02]  /*16df0*/  IADD3 R8, R0.reuse, 0x18, RZ ;  /* 0x0000001800087810 */ /* 0x040fe40007ffe0ff */
[----:B------:R-:W-:Y:S01]  /*16e00*/  MOV R15, R11 ;  /* 0x0000000b000f7202 */ /* 0x000fe20000000f00 */
[----:B------:R-:W4:Y:S01]  /*16e10*/  I2F R2, R2 ;  /* 0x0000000200027306 */ /* 0x000f220000201400 */
[C---:B------:R-:W-:Y:S02]  /*16e20*/  IADD3 R12, R0.reuse, 0x19, RZ ;  /* 0x00000019000c7810 */ /* 0x040fe40007ffe0ff */
[C---:B------:R-:W-:Y:S01]  /*16e30*/  IADD3 R11, R0.reuse, 0x20, RZ ;  /* 0x00000020000b7810 */ /* 0x040fe20007ffe0ff */
[C---:B-1----:R-:W-:Y:S01]  /*16e40*/  FFMA.FTZ R15, R5.reuse, UR4, R15 ;  /* 0x00000004050f7c23 */ /* 0x042fe2000801000f */
[----:B------:R-:W-:Y:S01]  /*16e50*/  MOV R28, R14 ;  /* 0x0000000e001c7202 */ /* 0x000fe20000000f00 */
[C---:B------:R-:W-:Y:S01]  /*16e60*/  FFMA.FTZ R23, R5.reuse, UR4, R23 ;  /* 0x0000000405177c23 */ /* 0x040fe20008010017 */
[C---:B------:R-:W-:Y:S01]  /*16e70*/  IADD3 R14, R0.reuse, 0x21, RZ ;  /* 0x00000021000e7810 */ /* 0x040fe20007ffe0ff */
[C---:B------:R-:W-:Y:S01]  /*16e80*/  FFMA.FTZ R24, R5.reuse, UR4, R24 ;  /* 0x0000000405187c23 */ /* 0x040fe20008010018 */
[----:B---3--:R-:W-:Y:S01]  /*16e90*/  MOV R25, R13 ;  /* 0x0000000d00197202 */ /* 0x008fe20000000f00 */
[----:B------:R-:W1:Y:S01]  /*16ea0*/  I2F R6, R6 ;  /* 0x0000000600067306 */ /* 0x000e620000201400 */
[----:B------:R-:W-:Y:S02]  /*16eb0*/  MOV R19, R10 ;  /* 0x0000000a00137202 */ /* 0x000fe40000000f00 */
[----:B------:R-:W-:Y:S01]  /*16ec0*/  IADD3 R13, R0, 0x28, RZ ;  /* 0x00000028000d7810 */ /* 0x000fe20007ffe0ff */
[----:B--2---:R-:W-:Y:S01]  /*16ed0*/  FFMA.FTZ R22, R4, UR4, R22 ;  /* 0x0000000404167c23 */ /* 0x004fe20008010016 */
[----:B------:R-:W-:Y:S01]  /*16ee0*/  IADD3 R10, R0, 0x29, RZ ;  /* 0x00000029000a7810 */ /* 0x000fe20007ffe0ff */
[C---:B------:R-:W-:Y:S02]  /*16ef0*/  FFMA.FTZ R18, R4.reuse, UR4, R18 ;  /* 0x0000000404127c23 */ /* 0x040fe40008010012 */
[C---:B------:R-:W-:Y:S02]  /*16f00*/  FFMA.FTZ R27, R4.reuse, UR4, R21 ;  /* 0x00000004041b7c23 */ /* 0x040fe40008010015 */
[----:B------:R-:W2:Y:S01]  /*16f10*/  I2F R7, R7 ;  /* 0x0000000700077306 */ /* 0x000ea20000201400 */
[----:B------:R-:W-:Y:S01]  /*16f20*/  FFMA.FTZ R30, R4, UR4, R17 ;  /* 0x00000004041e7c23 */ /* 0x000fe20008010011 */
[C---:B------:R-:W-:Y:S01]  /*16f30*/  IADD3 R4, R0.reuse, 0x30, RZ ;  /* 0x0000003000047810 */ /* 0x040fe20007ffe0ff */
[----:B------:R-:W-:Y:S01]  /*16f40*/  FFMA.FTZ R19, R5, UR4, R19 ;  /* 0x0000000405137c23 */ /* 0x000fe20008010013 */
[----:B------:R-:W-:Y:S01]  /*16f50*/  IADD3 R5, R0, 0x38, RZ ;  /* 0x0000003800057810 */ /* 0x000fe20007ffe0ff */
[C---:B----4-:R-:W-:Y:S02]  /*16f60*/  FFMA.FTZ R21, R2.reuse, UR4, R235 ;  /* 0x0000000402157c23 */ /* 0x050fe400080100eb */
[C---:B------:R-:W-:Y:S02]  /*16f70*/  FFMA.FTZ R17, R2.reuse, UR4, R252 ;  /* 0x0000000402117c23 */ /* 0x040fe400080100fc */
[C---:B------:R-:W-:Y:S01]  /*16f80*/  FFMA.FTZ R26, R2.reuse, UR4, R20 ;  /* 0x00000004021a7c23 */ /* 0x040fe20008010014 */
[----:B------:R-:W3:Y:S01]  /*16f90*/  I2F R9, R9 ;  /* 0x0000000900097306 */ /* 0x000ee20000201400 */
[----:B------:R-:W-:Y:S02]  /*16fa0*/  FFMA.FTZ R29, R2, UR4, R16 ;  /* 0x00000004021d7c23 */ /* 0x000fe40008010010 */
[C---:B-1----:R-:W-:Y:S02]  /*16fb0*/  FFMA.FTZ R223, R6.reuse, UR4, R223 ;  /* 0x0000000406df7c23 */ /* 0x042fe400080100df */
[C---:B------:R-:W-:Y:S02]  /*16fc0*/  FFMA.FTZ R143, R6.reuse, UR4, R143 ;  /* 0x00000004068f7c23 */ /* 0x040fe4000801008f */
[C---:B------:R-:W-:Y:S03]  /*16fd0*/  FFMA.FTZ R211, R6.reuse, UR4, R234 ;  /* 0x0000000406d37c23 */ /* 0x040fe600080100ea */
[----:B------:R-:W1:Y:S01]  /*16fe0*/  I2F R2, R4 ;  /* 0x0000000400027306 */ /* 0x000e620000201400 */
[----:B------:R-:W-:Y:S01]  /*16ff0*/  FFMA.FTZ R233, R6, UR4, R233 ;  /* 0x0000000406e97c23 */ /* 0x000fe200080100e9 */
[----:B------:R-:W-:Y:S01]  /*17000*/  FMNMX.FTZ R6, R15, R132, !PT ;  /* 0x000000840f067209 */ /* 0x000fe20007810000 */
[C---:B--2---:R-:W-:Y:S03]  /*17010*/  FFMA.FTZ R16, R7.reuse, UR4, R251 ;  /* 0x0000000407107c23 */ /* 0x044fe600080100fb */
[----:B------:R-:W-:Y:S01]  /*17020*/  FMNMX.FTZ R6, R18, R6, !PT ;  /* 0x0000000612067209 */ /* 0x000fe20007810000 */
[C---:B------:R-:W-:Y:S02]  /*17030*/  FFMA.FTZ R20, R7.reuse, UR4, R250 ;  /* 0x0000000407147c23 */ /* 0x040fe400080100fa */
[C---:B------:R-:W-:Y:S01]  /*17040*/  FFMA.FTZ R25, R7.reuse, UR4, R25 ;  /* 0x0000000407197c23 */ /* 0x040fe20008010019 */
[----:B------:R-:W2:Y:S01]  /*17050*/  I2F R8, R8 ;  /* 0x0000000800087306 */ /* 0x000ea20000201400 */
[----:B------:R-:W-:Y:S01]  /*17060*/  FFMA.FTZ R28, R7, UR4, R28 ;  /* 0x00000004071c7c23 */ /* 0x000fe2000801001c */
[----:B------:R-:W-:Y:S01]  /*17070*/  FMNMX.FTZ R7, R17, R6, !PT ;  /* 0x0000000611077209 */ /* 0x000fe20007810000 */
[C---:B---3--:R-:W-:Y:S03]  /*17080*/  FFMA.FTZ R208, R9.reuse, UR4, R249 ;  /* 0x0000000409d07c23 */ /* 0x048fe600080100f9 */
[----:B------:R-:W-:Y:S01]  /*17090*/  FMNMX.FTZ R7, R16, R7, !PT ;  /* 0x0000000710077209 */ /* 0x000fe20007810000 */
[C---:B------:R-:W-:Y:S02]  /*170a0*/  FFMA.FTZ R224, R9.reuse, UR4, R231 ;  /* 0x0000000409e07c23 */ /* 0x040fe400080100e7 */
[C---:B------:R-:W-:Y:S01]  /*170b0*/  FFMA.FTZ R217, R9.reuse, UR4, R217 ;  /* 0x0000000409d97c23 */ /* 0x040fe200080100d9 */
[----:B------:R-:W3:Y:S01]  /*170c0*/  I2F R12, R12 ;  /* 0x0000000c000c7306 */ /* 0x000ee20000201400 */
[----:B------:R-:W-:Y:S02]  /*170d0*/  FFMA.FTZ R232, R9, UR4, R232 ;  /* 0x0000000409e87c23 */ /* 0x000fe400080100e8 */
[----:B-1----:R-:W-:Y:S01]  /*170e0*/  FFMA.FTZ R66, R2, UR4, R38 ;  /* 0x0000000402427c23 */ /* 0x002fe20008010026 */
[----:B------:R-:W-:Y:S01]  /*170f0*/  IADD3 R4, R0, 0x31, RZ ;  /* 0x0000003100047810 */ /* 0x000fe20007ffe0ff */
[----:B------:R-:W-:Y:S01]  /*17100*/  FFMA.FTZ R58, R2, UR4, R36 ;  /* 0x00000004023a7c23 */ /* 0x000fe20008010024 */
[----:B------:R-:W-:Y:S01]  /*17110*/  IADD3 R0, R0, 0x39, RZ ;  /* 0x0000003900007810 */ /* 0x000fe20007ffe0ff */
[C---:B------:R-:W-:Y:S03]  /*17120*/  FFMA.FTZ R244, R2.reuse, UR4, R41 ;  /* 0x0000000402f47c23 */ /* 0x040fe60008010029 */
[----:B------:R-:W1:Y:S01]  /*17130*/  I2F R11, R11 ;  /* 0x0000000b000b7306 */ /* 0x000e620000201400 */
[----:B------:R-:W-:Y:S01]  /*17140*/  FFMA.FTZ R252, R2, UR4, R35 ;  /* 0x0000000402fc7c23 */ /* 0x000fe20008010023 */
[----:B------:R-:W-:Y:S01]  /*17150*/  FMNMX.FTZ R2, R19, R138, !PT ;  /* 0x0000008a13027209 */ /* 0x000fe20007810000 */
[C---:B--2---:R-:W-:Y:S02]  /*17160*/  FFMA.FTZ R209, R8.reuse, UR4, R221 ;  /* 0x0000000408d17c23 */ /* 0x044fe400080100dd */
[----:B------:R-:W-:Y:S01]  /*17170*/  FFMA.FTZ R218, R8, UR4, R218 ;  /* 0x0000000408da7c23 */ /* 0x000fe200080100da */
[----:B------:R-:W-:Y:S01]  /*17180*/  FMNMX.FTZ R6, R22, R2, !PT ;  /* 0x0000000216067209 */ /* 0x000fe20007810000 */
[C---:B------:R-:W-:Y:S01]  /*17190*/  FFMA.FTZ R222, R8.reuse, UR4, R222 ;  /* 0x0000000408de7c23 */ /* 0x040fe200080100de */
[----:B------:R-:W-:Y:S02]  /*171a0*/  FMNMX.FTZ R2, R23, R139, !PT ;  /* 0x0000008b17027209 */ /* 0x000fe40007810000 */
[----:B------:R-:W2:Y:S01]  /*171b0*/  I2F R14, R14 ;  /* 0x0000000e000e7306 */ /* 0x000ea20000201400 */
[----:B------:R-:W-:Y:S01]  /*171c0*/  FFMA.FTZ R229, R8, UR4, R229 ;  /* 0x0000000408e57c23 */ /* 0x000fe200080100e5 */
[----:B------:R-:W-:Y:S02]  /*171d0*/  FMNMX.FTZ R8, R143, R7, !PT ;  /* 0x000000078f087209 */ /* 0x000fe40007810000 */
[----:B------:R-:W-:Y:S01]  /*171e0*/  FMNMX.FTZ R6, R21, R6, !PT ;  /* 0x0000000615067209 */ /* 0x000fe20007810000 */
[----:B---3--:R-:W-:Y:S01]  /*171f0*/  FFMA.FTZ R210, R12, UR4, R220 ;  /* 0x000000040cd27c23 */ /* 0x008fe200080100dc */
[----:B------:R-:W-:Y:S01]  /*17200*/  FMNMX.FTZ R8, R208, R8, !PT ;  /* 0x00000008d0087209 */ /* 0x000fe20007810000 */
[----:B------:R-:W-:Y:S01]  /*17210*/  FFMA.FTZ R219, R12, UR4, R219 ;  /* 0x000000040cdb7c23 */ /* 0x000fe200080100db */
[----:B------:R-:W-:Y:S01]  /*17220*/  FMNMX.FTZ R7, R20, R6, !PT ;  /* 0x0000000614077209 */ /* 0x000fe20007810000 */
[C---:B------:R-:W-:Y:S01]  /*17230*/  FFMA.FTZ R230, R12.reuse, UR4, R230 ;  /* 0x000000040ce67c23 */ /* 0x040fe200080100e6 */
[----:B------:R-:W3:Y:S01]  /*17240*/  I2F R13, R13 ;  /* 0x0000000d000d7306 */ /* 0x000ee20000201400 */
[----:B------:R-:W-:Y:S01]  /*17250*/  FMNMX.FTZ R8, R209, R8, !PT ;  /* 0x00000008d1087209 */ /* 0x000fe20007810000 */
[----:B------:R-:W-:Y:S01]  /*17260*/  FFMA.FTZ R228, R12, UR4, R228 ;  /* 0x000000040ce47c23 */ /* 0x000fe200080100e4 */
[----:B------:R-:W-:Y:S01]  /*17270*/  FMNMX.FTZ R7, R211, R7, !PT ;  /* 0x00000007d3077209 */ /* 0x000fe20007810000 */
[C---:B-1----:R-:W-:Y:S01]  /*17280*/  FFMA.FTZ R216, R11.reuse, UR4, R216 ;  /* 0x000000040bd87c23 */ /* 0x042fe200080100d8 */
        /* <DEDUP_REMOVED lines=9> */
[C---:B--2---:R-:W-:Y:S01]  /*17320*/  FFMA.FTZ R215, R14.reuse, UR4, R215 ;  /* 0x000000040ed77c23 */ /* 0x044fe200080100d7 */
[----:B------:R-:W-:Y:S01]  /*17330*/  FMNMX.FTZ R2, R27, R2, !PT ;  /* 0x000000021b027209 */ /* 0x000fe20007810000 */
[----:B------:R-:W-:Y:S01]  /*17340*/  FFMA.FTZ R213, R14, UR4, R213 ;  /* 0x000000040ed57c23 */ /* 0x000fe200080100d5 */
[----:B------:R-:W-:Y:S01]  /*17350*/  FMNMX.FTZ R7, R218, R7, !PT ;  /* 0x00000007da077209 */ /* 0x000fe20007810000 */
[C---:B------:R-:W-:Y:S01]  /*17360*/  FFMA.FTZ R227, R14.reuse, UR4, R136 ;  /* 0x000000040ee37c23 */ /* 0x040fe20008010088 */
[----:B------:R-:W-:Y:S01]  /*17370*/  FMNMX.FTZ R137, R215, R137, !PT ;  /* 0x00000089d7897209 */ /* 0x000fe20007810000 */
[----:B------:R-:W2:Y:S01]  /*17380*/  I2F R4, R4 ;  /* 0x0000000400047306 */ /* 0x000ea20000201400 */
[----:B------:R-:W-:Y:S01]  /*17390*/  FMNMX.FTZ R6, R29, R6, !PT ;  /* 0x000000061d067209 */ /* 0x000fe20007810000 */
[----:B------:R-:W-:Y:S01]  /*173a0*/  FFMA.FTZ R249, R14, UR4, R142 ;  /* 0x000000040ef97c23 */ /* 0x000fe2000801008e */
[----:B------:R-:W-:Y:S01]  /*173b0*/  FMNMX.FTZ R2, R26, R2, !PT ;  /* 0x000000021a027209 */ /* 0x000fe20007810000 */
[----:B---3--:R-:W-:Y:S01]  /*173c0*/  FFMA.FTZ R220, R13, UR4, R45 ;  /* 0x000000040ddc7c23 */ /* 0x008fe2000801002d */
[----:B------:R-:W-:Y:S01]  /*173d0*/  FMNMX.FTZ R7, R219, R7, !PT ;  /* 0x00000007db077209 */ /* 0x000fe20007810000 */
[C---:B------:R-:W-:Y:S01]  /*173e0*/  FFMA.FTZ R225, R13.reuse, UR4, R43 ;  /* 0x000000040de17c23 */ /* 0x040fe2000801002b */
[----:B------:R-:W-:Y:S01]  /*173f0*/  FMNMX.FTZ R6, R28, R6, !PT ;  /* 0x000000061c067209 */ /* 0x000fe20007810000 */
[----:B------:R-:W-:Y:S01]  /*17400*/  FFMA.FTZ R234, R13, UR4, R133 ;  /* 0x000000040dea7c23 */ /* 0x000fe20008010085 */
[----:B------:R-:W-:Y:S01]  /*17410*/  FMNMX.FTZ R137, R220, R137, !PT ;  /* 0x00000089dc897209 */ /* 0x000fe20007810000 */
        /* <DEDUP_REMOVED lines=8> */
[C---:B------:R-:W-:Y:S01]  /*174a0*/  FFMA.FTZ R235, R10.reuse, UR4, R46 ;  /* 0x000000040aeb7c23 */ /* 0x040fe2000801002e */
[----:B------:R-:W-:Y:S01]  /*174b0*/  FMNMX.FTZ R137, R221, R137, !PT ;  /* 0x00000089dd897209 */ /* 0x000fe20007810000 */
[----:B------:R-:W1:Y:S01]  /*174c0*/  I2F R0, R0 ;  /* 0x0000000000007306 */ /* 0x000e620000201400 */
[----:B------:R-:W-:Y:S01]  /*174d0*/  FMNMX.FTZ R7, R213, R7, !PT ;  /* 0x00000007d5077209 */ /* 0x000fe20007810000 */
[----:B------:R-:W-:Y:S01]  /*174e0*/  FFMA.FTZ R251, R10, UR4, R134 ;  /* 0x000000040afb7c23 */ /* 0x000fe20008010086 */
[----:B------:R-:W-:Y:S01]  /*174f0*/  FMNMX.FTZ R137, R244, R137, !PT ;  /* 0x00000089f4897209 */ /* 0x000fe20007810000 */
[----:B--2---:R-:W-:Y:S01]  /*17500*/  FFMA.FTZ R51, R4, UR4, R40 ;  /* 0x0000000404337c23 */ /* 0x004fe20008010028 */
[----:B------:R-:W-:Y:S01]  /*17510*/  FMNMX.FTZ R6, R232, R6, !PT ;  /* 0x00000006e8067209 */ /* 0x000fe20007810000 */
[----:B------:R-:W-:Y:S01]  /*17520*/  FFMA.FTZ R56, R4, UR4, R39 ;  /* 0x0000000404387c23 */ /* 0x000fe20008010027 */
[----:B------:R-:W-:Y:S01]  /*17530*/  FMNMX.FTZ R2, R224, R2, !PT ;  /* 0x00000002e0027209 */ /* 0x000fe20007810000 */
[C---:B------:R-:W-:Y:S01]  /*17540*/  FFMA.FTZ R65, R4.reuse, UR4, R37 ;  /* 0x0000000404417c23 */ /* 0x040fe20008010025 */
[----:B------:R-:W-:Y:S01]  /*17550*/  FMNMX.FTZ R137, R51, R137, !PT ;  /* 0x0000008933897209 */ /* 0x000fe20007810000 */
[----:B------:R-:W-:Y:S01]  /*17560*/  FFMA.FTZ R35, R4, UR4, R57 ;  /* 0x0000000404237c23 */ /* 0x000fe20008010039 */
[----:B------:R-:W-:Y:S01]  /*17570*/  FMNMX.FTZ R6, R229, R6, !PT ;  /* 0x00000006e5067209 */ /* 0x000fe20007810000 */
[----:B------:R-:W-:Y:S01]  /*17580*/  LDSM.16.MT88.4 R36, [R238+0xc000] ;  /* 0x00c00000ee24783b */ /* 0x000fe20000004200 */
[----:B------:R-:W-:Y:S01]  /*17590*/  FMNMX.FTZ R7, R225, R7, !PT ;  /* 0x00000007e1077209 */ /* 0x000fe20007810000 */
[C---:B---3--:R-:W-:Y:S01]  /*175a0*/  FFMA.FTZ R47, R5.reuse, UR4, R32 ;  /* 0x00000004052f7c23 */ /* 0x048fe20008010020 */
[----:B------:R-:W-:Y:S01]  /*175b0*/  FMNMX.FTZ R2, R222, R2, !PT ;  /* 0x00000002de027209 */ /* 0x000fe20007810000 */
[C---:B------:R-:W-:Y:S01]  /*175c0*/  FFMA.FTZ R59, R5.reuse, UR4, R31 ;  /* 0x00000004053b7c23 */ /* 0x040fe2000801001f */
[----:B------:R-:W-:Y:S01]  /*175d0*/  FMNMX.FTZ R6, R230, R6, !PT ;  /* 0x00000006e6067209 */ /* 0x000fe20007810000 */
[----:B------:R-:W-:Y:S01]  /*175e0*/  FFMA.FTZ R141, R5, UR4, R141 ;  /* 0x00000004058d7c23 */ /* 0x000fe2000801008d */
[----:B------:R-:W-:Y:S01]  /*175f0*/  FMNMX.FTZ R137, R47, R137, !PT ;  /* 0x000000892f897209 */ /* 0x000fe20007810000 */
[----:B------:R-:W-:Y:S01]  /*17600*/  FFMA.FTZ R10, R5, UR4, R60 ;  /* 0x00000004050a7c23 */ /* 0x000fe2000801003c */
[----:B------:R-:W-:Y:S02]  /*17610*/  FMNMX.FTZ R7, R226, R7, !PT ;  /* 0x00000007e2077209 */ /* 0x000fe40007810000 */
[----:B------:R-:W-:Y:S01]  /*17620*/  FMNMX.FTZ R2, R228, R2, !PT ;  /* 0x00000002e4027209 */ /* 0x000fe20007810000 */
[----:B-1----:R-:W-:Y:S01]  /*17630*/  FFMA.FTZ R33, R0, UR4, R33 ;  /* 0x0000000400217c23 */ /* 0x002fe20008010021 */
[----:B------:R-:W-:Y:S01]  /*17640*/  FMNMX.FTZ R8, R212, R6, !PT ;  /* 0x00000006d4087209 */ /* 0x000fe20007810000 */
[----:B------:R-:W-:Y:S01]  /*17650*/  FFMA.FTZ R34, R0, UR4, R34 ;  /* 0x0000000400227c23 */ /* 0x000fe20008010022 */
[----:B------:R-:W-:Y:S01]  /*17660*/  FMNMX.FTZ R6, R66, R7, !PT ;  /* 0x0000000742067209 */ /* 0x000fe20007810000 */
[C---:B------:R-:W-:Y:S01]  /*17670*/  FFMA.FTZ R3, R0.reuse, UR4, R3 ;  /* 0x0000000400037c23 */ /* 0x040fe20008010003 */
[----:B------:R-:W-:Y:S01]  /*17680*/  FMNMX.FTZ R137, R33, R137, !PT ;  /* 0x0000008921897209 */ /* 0x000fe20007810000 */
[----:B------:R-:W-:Y:S01]  /*17690*/  FFMA.FTZ R9, R0, UR4, R61 ;  /* 0x0000000400097c23 */ /* 0x000fe2000801003d */
[----:B------:R-:W-:Y:S01]  /*176a0*/  FMNMX.FTZ R2, R231, R2, !PT ;  /* 0x00000002e7027209 */ /* 0x000fe20007810000 */
[----:B------:R-:W-:Y:S01]  /*176b0*/  STL [R1+0x38], R33 ;  /* 0x0000382101007387 */ /* 0x000fe20000100800 */
[----:B------:R-:W-:Y:S02]  /*176c0*/  FMNMX.FTZ R136, R56, R6, !PT ;  /* 0x0000000638887209 */ /* 0x000fe40007810000 */
[----:B------:R-:W-:Y:S01]  /*176d0*/  FMNMX.FTZ R2, R227, R2, !PT ;  /* 0x00000002e3027209 */ /* 0x000fe20007810000 */
[----:B------:R-:W1:Y:S01]  /*176e0*/  SHFL.BFLY PT, R7, R137, 0x2, 0x1f ;  /* 0x0c401f0089077f89 */ /* 0x000e6200000e0000 */
[----:B------:R-:W-:Y:S02]  /*176f0*/  FMNMX.FTZ R136, R59, R136, !PT ;  /* 0x000000883b887209 */ /* 0x000fe40007810000 */
[----:B------:R-:W-:Y:S02]  /*17700*/  FMNMX.FTZ R2, R234, R2, !PT ;  /* 0x00000002ea027209 */ /* 0x000fe40007810000 */
        /* <DEDUP_REMOVED lines=8> */
[----:B------:R-:W2:Y:S01]  /*17790*/  SHFL.BFLY PT, R8, R136, 0x2, 0x1f ;  /* 0x0c401f0088087f89 */ /* 0x000ea200000e0000 */
[----:B------:R-:W-:Y:S02]  /*177a0*/  FMNMX.FTZ R6, R251, R6, !PT ;  /* 0x00000006fb067209 */ /* 0x000fe40007810000 */
[----:B------:R-:W-:Y:S02]  /*177b0*/  FMNMX.FTZ R2, R141, R2, !PT ;  /* 0x000000028d027209 */ /* 0x000fe40007810000 */
[----:B------:R-:W-:Y:S02]  /*177c0*/  FMNMX.FTZ R4, R58, R6, !PT ;  /* 0x000000063a047209 */ /* 0x000fe40007810000 */
[----:B------:R-:W-:Y:S01]  /*177d0*/  FMNMX.FTZ R2, R3, R2, !PT ;  /* 0x0000000203027209 */ /* 0x000fe20007810000 */
[----:B------:R-:W-:Y:S01]  /*177e0*/  STL [R1+0x48], R9 ;  /* 0x0000480901007387 */ /* 0x000fe20000100800 */
[----:B-1----:R-:W-:Y:S02]  /*177f0*/  FMNMX.FTZ R137, R137, R7, !PT ;  /* 0x0000000789897209 */ /* 0x002fe40007810000 */
[----:B------:R-:W-:Y:S01]  /*17800*/  FMNMX.FTZ R5, R35, R4, !PT ;  /* 0x0000000423057209 */ /* 0x000fe20007810000 */
[----:B------:R-:W1:Y:S03]  /*17810*/  SHFL.BFLY PT, R0, R2, 0x2, 0x1f ;  /* 0x0c401f0002007f89 */ /* 0x000e6600000e0000 */
[----:B------:R-:W-:Y:S04]  /*17820*/  FMNMX.FTZ R5, R10, R5, !PT ;  /* 0x000000050a057209 */ /* 0x000fe80007810000 */
[----:B------:R-:W-:Y:S01]  /*17830*/  FMNMX.FTZ R5, R9, R5, !PT ;  /* 0x0000000509057209 */ /* 0x000fe20007810000 */
[----:B------:R-:W3:Y:S01]  /*17840*/  SHFL.BFLY PT, R7, R137, 0x1, 0x1f ;  /* 0x0c201f0089077f89 */ /* 0x000ee200000e0000 */
[----:B--2---:R-:W-:Y:S07]  /*17850*/  FMNMX.FTZ R136, R136, R8, !PT ;  /* 0x0000000888887209 */ /* 0x004fee0007810000 */
[----:B------:R-:W2:Y:S01]  /*17860*/  SHFL.BFLY PT, R6, R5, 0x2, 0x1f ;  /* 0x0c401f0005067f89 */ /* 0x000ea200000e0000 */
[----:B-1----:R-:W-:Y:S07]  /*17870*/  FMNMX.FTZ R2, R2, R0, !PT ;  /* 0x0000000002027209 */ /* 0x002fee0007810000 */
[----:B------:R-:W1:Y:S01]  /*17880*/  SHFL.BFLY PT, R8, R136, 0x1, 0x1f ;  /* 0x0c201f0088087f89 */ /* 0x000e6200000e0000 */
[----:B---3--:R-:W-:Y:S07]  /*17890*/  FMNMX.FTZ R137, R137, R7, !PT ;  /* 0x0000000789897209 */ /* 0x008fee0007810000 */
[----:B------:R-:W3:Y:S01]  /*178a0*/  SHFL.BFLY PT, R4, R2, 0x1, 0x1f ;  /* 0x0c201f0002047f89 */ /* 0x000ee200000e0000 */
[C---:B------:R-:W-:Y:S01]  /*178b0*/  FSETP.NEU.FTZ.AND P0, PT, R137.reuse, -INF , PT ;  /* 0xff8000008900780b */ /* 0x040fe20003f1d000 */
[----:B------:R-:W-:Y:S01]  /*178c0*/  FADD.FTZ R0, -R137, R132 ;  /* 0x0000008489007221 */ /* 0x000fe20000010100 */
[----:B--2---:R-:W-:Y:S03]  /*178d0*/  FMNMX.FTZ R5, R5, R6, !PT ;  /* 0x0000000605057209 */ /* 0x004fe60007810000 */
[----:B------:R-:W-:Y:S02]  /*178e0*/  FMUL.FTZ R0, R0, c[0x0][0x23c] ;  /* 0x00008f0000007a20 */ /* 0x000fe40000410000 */
[----:B------:R-:W-:Y:S02]  /*178f0*/  STL [R1+0xbc], R137 ;  /* 0x0000bc8901007387 */ /* 0x000fe40000100800 */
[----:B------:R2:W4:Y:S02]  /*17900*/  MUFU.EX2 R133, R0 ;  /* 0x0000000000857308 */ /* 0x0005240000000800 */
[----:B------:R-:W4:Y:S01]  /*17910*/  SHFL.BFLY PT, R135, R5, 0x1, 0x1f ;  /* 0x0c201f0005877f89 */ /* 0x000f2200000e0000 */
[----:B-1----:R-:W-:Y:S02]  /*17920*/  FMNMX.FTZ R136, R136, R8, !PT ;  /* 0x0000000888887209 */ /* 0x002fe40007810000 */
[----:B---3--:R-:W-:Y:S03]  /*17930*/  FMNMX.FTZ R134, R2, R4, !PT ;  /* 0x0000000402867209 */ /* 0x008fe60007810000 */
[----:B--2---:R-:W-:Y:S01]  /*17940*/  FADD.FTZ R0, -R136, R138 ;  /* 0x0000008a88007221 */ /* 0x004fe20000010100 */
[----:B----4-:R-:W-:Y:S01]  /*17950*/  FMNMX.FTZ R135, R5, R135, !PT ;  /* 0x0000008705877209 */ /* 0x010fe20007810000 */
[----:B------:R-:W-:Y:S02]  /*17960*/  FMUL.FTZ R138, R137, c[0x0][0x23c] ;  /* 0x00008f00898a7a20 */ /* 0x000fe40000410000 */
[----:B------:R-:W-:Y:S02]  /*17970*/  FMUL.FTZ R0, R0, c[0x0][0x23c] ;  /* 0x00008f0000007a20 */ /* 0x000fe40000410000 */
[----:B------:R-:W-:Y:S01]  /*17980*/  FMUL.FTZ R142, R135, c[0x0][0x23c] ;  /* 0x00008f00878e7a20 */ /* 0x000fe20000410000 */
[----:B------:R-:W-:Y:S01]  /*17990*/  FSEL R138, R138, RZ, P0 ;  /* 0x000000ff8a8a7208 */ /* 0x000fe20000000000 */
[----:B------:R1:W2:Y:S01]  /*179a0*/  MUFU.EX2 R132, R0 ;  /* 0x0000000000847308 */ /* 0x0002a20000000800 */
[----:B------:R-:W-:Y:S01]  /*179b0*/  FSETP.NEU.FTZ.AND P0, PT, R136, -INF , PT ;  /* 0xff8000008800780b */ /* 0x000fe20003f1d000 */
[----:B------:R-:W-:Y:S02]  /*179c0*/  FMUL.FTZ R32, R133, R172 ;  /* 0x000000ac85207220 */ /* 0x000fe40000410000 */
[--C-:B------:R-:W-:Y:S02]  /*179d0*/  FFMA.FTZ R4, R15, c[0x0][0x23c], -R138.reuse ;  /* 0x00008f000f047a23 */ /* 0x100fe4000001088a */
[--C-:B------:R-:W-:Y:S02]  /*179e0*/  FFMA.FTZ R5, R16, c[0x0][0x23c], -R138.reuse ;  /* 0x00008f0010057a23 */ /* 0x100fe4000001088a */
[----:B------:R-:W-:Y:S02]  /*179f0*/  FMUL.FTZ R16, R133, R156 ;  /* 0x0000009c85107220 */ /* 0x000fe40000410000 */
[----:B------:R3:W4:Y:S01]  /*17a00*/  MUFU.EX2 R9, R4 ;  /* 0x0000000400097308 */ /* 0x0007220000000800 */
[--C-:B------:R-:W-:Y:S02]  /*17a10*/  FFMA.FTZ R143, R143, c[0x0][0x23c], -R138.reuse ;  /* 0x00008f008f8f7a23 */ /* 0x100fe4000001088a */
[C---:B------:R-:W-:Y:S01]  /*17a20*/  FMUL.FTZ R33, R133.reuse, R173 ;  /* 0x000000ad85217220 */ /* 0x040fe20000410000 */
[----:B------:R-:W-:Y:S01]  /*17a30*/  MOV R173, R35 ;  /* 0x0000002300ad7202 */ /* 0x000fe20000000f00 */
[C---:B------:R-:W-:Y:S01]  /*17a40*/  FMUL.FTZ R48, R133.reuse, R188 ;  /* 0x000000bc85307220 */ /* 0x040fe20000410000 */
[----:B------:R-:W-:Y:S01]  /*17a50*/  MOV R188, R252 ;  /* 0x000000fc00bc7202 */ /* 0x000fe20000000f00 */
[C---:B------:R-:W-:Y:S02]  /*17a60*/  FMUL.FTZ R49, R133.reuse, R189 ;  /* 0x000000bd85317220 */ /* 0x040fe40000410000 */
[C---:B------:R-:W-:Y:S01]  /*17a70*/  FMUL.FTZ R64, R133.reuse, R204 ;  /* 0x000000cc85407220 */ /* 0x040fe20000410000 */
[----:B------:R-:W-:Y:S01]  /*17a80*/  MUFU.EX2 R242, R5 ;  /* 0x0000000500f27308 */ /* 0x000fe20000000800 */
[----:B------:R-:W-:Y:S01]  /*17a90*/  MOV R204, R66 ;  /* 0x0000004200cc7202 */ /* 0x000fe20000000f00 */
        /* <DEDUP_REMOVED lines=8> */
[----:B---3--:R-:W-:Y:S01]  /*17b20*/  FFMA.FTZ R4, R18, c[0x0][0x23c], -R138 ;  /* 0x00008f0012047a23 */ /* 0x008fe2000001088a */
[----:B----4-:R-:W-:Y:S01]  /*17b30*/  STL [R1+0x40], R9 ;  /* 0x0000400901007387 */ /* 0x010fe20000100800 */
[--C-:B------:R-:W-:Y:S02]  /*17b40*/  FFMA.FTZ R6, R20, c[0x0][0x23c], -R139.reuse ;  /* 0x00008f0014067a23 */ /* 0x100fe4000001088b */
[C---:B------:R-:W-:Y:S01]  /*17b50*/  FMUL.FTZ R18, R132.reuse, R158 ;  /* 0x0000009e84127220 */ /* 0x040fe20000410000 */
[----:B------:R-:W-:Y:S01]  /*17b60*/  STL [R1+0xc0], R136 ;  /* 0x0000c08801007387 */ /* 0x000fe20000100800 */
[C---:B------:R-:W-:Y:S01]  /*17b70*/  FMUL.FTZ R35, R132.reuse, R175 ;  /* 0x000000af84237220 */ /* 0x040fe20000410000 */
[----:B------:R-:W-:Y:S01]  /*17b80*/  MOV R175, R58 ;  /* 0x0000003a00af7202 */ /* 0x000fe20000000f00 */
[----:B------:R3:W-:Y:S01]  /*17b90*/  MUFU.EX2 R137, R4 ;  /* 0x0000000400897308 */ /* 0x0007e20000000800 */
[C---:B------:R-:W-:Y:S01]  /*17ba0*/  FMUL.FTZ R50, R132.reuse, R190 ;  /* 0x000000be84327220 */ /* 0x040fe20000410000 */
[----:B------:R-:W-:Y:S01]  /*17bb0*/  MOV R190, R59 ;  /* 0x0000003b00be7202 */ /* 0x000fe20000000f00 */
[C---:B------:R-:W-:Y:S02]  /*17bc0*/  FMUL.FTZ R66, R132.reuse, R206 ;  /* 0x000000ce84427220 */ /* 0x040fe40000410000 */
[C---:B------:R-:W-:Y:S02]  /*17bd0*/  FMUL.FTZ R69, R133.reuse, R69 ;  /* 0x0000004585457220 */ /* 0x040fe40000410000 */
[C---:B------:R-:W-:Y:S02]  /*17be0*/  FMUL.FTZ R70, R132.reuse, R70 ;  /* 0x0000004684467220 */ /* 0x040fe40000410000 */
[----:B------:R-:W-:Y:S01]  /*17bf0*/  FMUL.FTZ R71, R132, R71 ;  /* 0x0000004784477220 */ /* 0x000fe20000410000 */
[----:B------:R4:W-:Y:S01]  /*17c00*/  MUFU.EX2 R241, R6 ;  /* 0x0000000600f17308 */ /* 0x0009e20000000800 */
[C---:B------:R-:W-:Y:S02]  /*17c10*/  FMUL.FTZ R80, R133.reuse, R80 ;  /* 0x0000005085507220 */ /* 0x040fe40000410000 */
[----:B------:R-:W-:Y:S02]  /*17c20*/  FMUL.FTZ R81, R133, R81 ;  /* 0x0000005185517220 */ /* 0x000fe40000410000 */
[C---:B-1----:R-:W-:Y:S02]  /*17c30*/  FADD.FTZ R0, -R135.reuse, R140 ;  /* 0x0000008c87007221 */ /* 0x042fe40000010100 */
[----:B------:R-:W-:Y:S02]  /*17c40*/  FMUL.FTZ R140, R134, c[0x0][0x23c] ;  /* 0x00008f00868c7a20 */ /* 0x000fe40000410000 */
[----:B------:R-:W-:Y:S02]  /*17c50*/  FMUL.FTZ R0, R0, c[0x0][0x23c] ;  /* 0x00008f0000007a20 */ /* 0x000fe40000410000 */
[----:B--2---:R-:W-:Y:S01]  /*17c60*/  FMUL.FTZ R10, R2, R146 ;  /* 0x00000092020a7220 */ /* 0x004fe20000410000 */
[----:B------:R-:W-:Y:S01]  /*17c70*/  FSEL R140, R140, RZ, P0 ;  /* 0x000000ff8c8c7208 */ /* 0x000fe20000000000 */
[C---:B------:R-:W-:Y:S01]  /*17c80*/  FMUL.FTZ R11, R2.reuse, R147 ;  /* 0x00000093020b7220 */ /* 0x040fe20000410000 */
[----:B------:R-:W-:Y:S01]  /*17c90*/  FSETP.NEU.FTZ.AND P0, PT, R135, -INF , PT ;  /* 0xff8000008700780b */ /* 0x000fe20003f1d000 */
[----:B---3--:R-:W-:Y:S01]  /*17ca0*/  FFMA.FTZ R4, R17, c[0x0][0x23c], -R138 ;  /* 0x00008f0011047a23 */ /* 0x008fe2000001088a */
[----:B------:R-:W1:Y:S01]  /*17cb0*/  MUFU.EX2 R0, R0 ;  /* 0x0000000000007308 */ /* 0x000e620000000800 */
[----:B------:R-:W-:Y:S01]  /*17cc0*/  FMUL.FTZ R14, R2, R154 ;  /* 0x0000009a020e7220 */ /* 0x000fe20000410000 */
[----:B------:R-:W-:Y:S01]  /*17cd0*/  FSEL R142, R142, RZ, P0 ;  /* 0x000000ff8e8e7208 */ /* 0x000fe20000000000 */
[----:B------:R-:W-:Y:S02]  /*17ce0*/  FMUL.FTZ R15, R2, R155 ;  /* 0x0000009b020f7220 */ /* 0x000fe40000410000 */
[----:B------:R-:W-:Y:S02]  /*17cf0*/  FMUL.FTZ R17, R133, R157 ;  /* 0x0000009d85117220 */ /* 0x000fe40000410000 */
[----:B------:R-:W-:Y:S02]  /*17d00*/  FFMA.FTZ R8, R30, c[0x0][0x23c], -R142 ;  /* 0x00008f001e087a23 */ /* 0x000fe4000001088e */
[----:B----4-:R-:W-:Y:S01]  /*17d10*/  FMUL.FTZ R6, R132, R150 ;  /* 0x0000009684067220 */ /* 0x010fe20000410000 */
[----:B------:R-:W2:Y:S01]  /*17d20*/  MUFU.EX2 R246, R4 ;  /* 0x0000000400f67308 */ /* 0x000ea20000000800 */
[C---:B------:R-:W-:Y:S02]  /*17d30*/  FMUL.FTZ R30, R2.reuse, R170 ;  /* 0x000000aa021e7220 */ /* 0x040fe40000410000 */
[C---:B------:R-:W-:Y:S02]  /*17d40*/  FMUL.FTZ R31, R2.reuse, R171 ;  /* 0x000000ab021f7220 */ /* 0x040fe40000410000 */
[C---:B------:R-:W-:Y:S02]  /*17d50*/  FMUL.FTZ R42, R2.reuse, R182 ;  /* 0x000000b6022a7220 */ /* 0x040fe40000410000 */
[C---:B------:R-:W-:Y:S02]  /*17d60*/  FMUL.FTZ R43, R2.reuse, R183 ;  /* 0x000000b7022b7220 */ /* 0x040fe40000410000 */
[C---:B------:R-:W-:Y:S01]  /*17d70*/  FMUL.FTZ R46, R2.reuse, R186 ;  /* 0x000000ba022e7220 */ /* 0x040fe20000410000 */
[----:B------:R3:W-:Y:S01]  /*17d80*/  MUFU.EX2 R247, R8 ;  /* 0x0000000800f77308 */ /* 0x0007e20000000800 */
[C---:B------:R-:W-:Y:S02]  /*17d90*/  FMUL.FTZ R58, R2.reuse, R198 ;  /* 0x000000c6023a7220 */ /* 0x040fe40000410000 */
[----:B------:R-:W-:Y:S02]  /*17da0*/  FMUL.FTZ R62, R2, R202 ;  /* 0x000000ca023e7220 */ /* 0x000fe40000410000 */
[C---:B-1----:R-:W-:Y:S02]  /*17db0*/  FMUL.FTZ R12, R0.reuse, R152 ;  /* 0x00000098000c7220 */ /* 0x042fe40000410000 */
[C---:B------:R-:W-:Y:S02]  /*17dc0*/  FMUL.FTZ R13, R0.reuse, R153 ;  /* 0x00000099000d7220 */ /* 0x040fe40000410000 */
[C---:B------:R-:W-:Y:S01]  /*17dd0*/  FMUL.FTZ R40, R0.reuse, R180 ;  /* 0x000000b400287220 */ /* 0x040fe20000410000 */
[----:B------:R-:W-:Y:S01]  /*17de0*/  LDSM.16.MT88.4 R152, [R239+0xc000] ;  /* 0x00c00000ef98783b */ /* 0x000fe20000004200 */
[C---:B------:R-:W-:Y:S02]  /*17df0*/  FMUL.FTZ R41, R0.reuse, R181 ;  /* 0x000000b500297220 */ /* 0x040fe40000410000 */
[----:B------:R-:W-:Y:S01]  /*17e00*/  FMUL.FTZ R44, R0, R184 ;  /* 0x000000b8002c7220 */ /* 0x000fe20000410000 */
[----:B--2---:R-:W-:Y:S01]  /*17e10*/  F2FP.PACK_AB R150, R242, R246 ;  /* 0x000000f6f296723e */ /* 0x004fe200000000ff */
[--C-:B------:R-:W-:Y:S02]  /*17e20*/  FFMA.FTZ R4, R19, c[0x0][0x23c], -R139.reuse ;  /* 0x00008f0013047a23 */ /* 0x100fe4000001088b */
[----:B------:R-:W-:Y:S02]  /*17e30*/  FMUL.FTZ R19, R132, R159 ;  /* 0x0000009f84137220 */ /* 0x000fe40000410000 */
[----:B------:R-:W1:Y:S01]  /*17e40*/  MUFU.EX2 R5, R4 ;  /* 0x0000000400057308 */ /* 0x000e620000000800 */
[----:B------:R-:W-:Y:S01]  /*17e50*/  FMUL.FTZ R45, R0, R185 ;  /* 0x000000b9002d7220 */ /* 0x000fe20000410000 */
[----:B------:R-:W-:Y:S01]  /*17e60*/  MOV R185, R65 ;  /* 0x0000004100b97202 */ /* 0x000fe20000000f00 */
[----:B------:R-:W-:Y:S01]  /*17e70*/  FMUL.FTZ R59, R2, R199 ;  /* 0x000000c7023b7220 */ /* 0x000fe20000410000 */
[----:B------:R-:W-:Y:S01]  /*17e80*/  LDSM.16.MT88.4 R156, [R237+0xe000] ;  /* 0x00e00000ed9c783b */ /* 0x000fe20000004200 */
[----:B---3--:R-:W-:Y:S02]  /*17e90*/  FMUL.FTZ R8, R0, R144 ;  /* 0x0000009000087220 */ /* 0x008fe40000410000 */
[----:B------:R-:W-:Y:S02]  /*17ea0*/  FMUL.FTZ R63, R2, R203 ;  /* 0x000000cb023f7220 */ /* 0x000fe40000410000 */
[C---:B------:R-:W-:Y:S02]  /*17eb0*/  FMUL.FTZ R60, R0.reuse, R200 ;  /* 0x000000c8003c7220 */ /* 0x040fe40000410000 */
[C---:B------:R-:W-:Y:S02]  /*17ec0*/  FMUL.FTZ R65, R133.reuse, R205 ;  /* 0x000000cd85417220 */ /* 0x040fe40000410000 */
[----:B------:R-:W-:Y:S02]  /*17ed0*/  FMUL.FTZ R61, R0, R201 ;  /* 0x000000c9003d7220 */ /* 0x000fe40000410000 */
[C---:B------:R-:W-:Y:S02]  /*17ee0*/  FMUL.FTZ R74, R2.reuse, R74 ;  /* 0x0000004a024a7220 */ /* 0x040fe40000410000 */
[----:B------:R-:W-:Y:S02]  /*17ef0*/  FMUL.FTZ R75, R2, R75 ;  /* 0x0000004b024b7220 */ /* 0x000fe40000410000 */
[C---:B------:R-:W-:Y:S02]  /*17f00*/  FMUL.FTZ R72, R0.reuse, R72 ;  /* 0x0000004800487220 */ /* 0x040fe40000410000 */
[----:B------:R-:W-:Y:S02]  /*17f10*/  FMUL.FTZ R73, R0, R73 ;  /* 0x0000004900497220 */ /* 0x000fe40000410000 */
[----:B------:R-:W-:Y:S01]  /*17f20*/  FMUL.FTZ R78, R2, R78 ;  /* 0x0000004e024e7220 */ /* 0x000fe20000410000 */
[----:B-1----:R1:W-:Y:S01]  /*17f30*/  STL [R1+0x3c], R5 ;  /* 0x00003c0501007387 */ /* 0x0023e20000100800 */
[--C-:B------:R-:W-:Y:S02]  /*17f40*/  FFMA.FTZ R4, R22, c[0x0][0x23c], -R139.reuse ;  /* 0x00008f0016047a23 */ /* 0x100fe4000001088b */
[----:B------:R-:W-:Y:S01]  /*17f50*/  FMUL.FTZ R79, R2, R79 ;  /* 0x0000004f024f7220 */ /* 0x000fe20000410000 */
[----:B------:R-:W-:Y:S01]  /*17f60*/  STL [R1+0xc4], R134 ;  /* 0x0000c48601007387 */ /* 0x000fe20000100800 */
[----:B------:R2:W-:Y:S01]  /*17f70*/  MUFU.EX2 R248, R4 ;  /* 0x0000000400f87308 */ /* 0x0005e20000000800 */
[C---:B------:R-:W-:Y:S02]  /*17f80*/  FMUL.FTZ R76, R0.reuse, R76 ;  /* 0x0000004c004c7220 */ /* 0x040fe40000410000 */
[----:B------:R3:W-:Y:S01]  /*17f90*/  STL [R1+0xc8], R135 ;  /* 0x0000c88701007387 */ /* 0x0007e20000100800 */
        /* <DEDUP_REMOVED lines=8> */
[--C-:B-1----:R-:W-:Y:S02]  /*18020*/  FFMA.FTZ R5, R23, c[0x0][0x23c], -R140.reuse ;  /* 0x00008f0017057a23 */ /* 0x102fe4000001088c */
[----:B------:R-:W-:Y:S02]  /*18030*/  FMUL.FTZ R91, R2, R91 ;  /* 0x0000005b025b7220 */ /* 0x000fe40000410000 */
[--C-:B--2---:R-:W-:Y:S01]  /*18040*/  FFMA.FTZ R4, R21, c[0x0][0x23c], -R139.reuse ;  /* 0x00008f0015047a23 */ /* 0x104fe2000001088b */
[----:B------:R1:W-:Y:S01]  /*18050*/  MUFU.EX2 R34, R5 ;  /* 0x0000000500227308 */ /* 0x0003e20000000800 */
[----:B------:R-:W2:Y:S01]  /*18060*/  LDSM.16.MT88.4 R20, [R237+0xc000] ;  /* 0x00c00000ed14783b */ /* 0x000ea20000004200 */
[C---:B------:R-:W-:Y:S02]  /*18070*/  FMUL.FTZ R88, R0.reuse, R88 ;  /* 0x0000005800587220 */ /* 0x040fe40000410000 */
[----:B------:R-:W-:Y:S02]  /*18080*/  FMUL.FTZ R89, R0, R89 ;  /* 0x0000005900597220 */ /* 0x000fe40000410000 */
[C---:B------:R-:W-:Y:S02]  /*18090*/  FMUL.FTZ R94, R2.reuse, R94 ;  /* 0x0000005e025e7220 */ /* 0x040fe40000410000 */
[----:B------:R-:W-:Y:S01]  /*180a0*/  FMUL.FTZ R95, R2, R95 ;  /* 0x0000005f025f7220 */ /* 0x000fe20000410000 */
[----:B---3--:R-:W3:Y:S01]  /*180b0*/  LDL.LU R135, [R1+0x3c] ;  /* 0x00003c0001877983 */ /* 0x008ee20000300800 */
[----:B------:R4:W4:Y:S01]  /*180c0*/  MUFU.EX2 R245, R4 ;  /* 0x0000000400f57308 */ /* 0x0009220000000800 */
[C---:B------:R-:W-:Y:S02]  /*180d0*/  FMUL.FTZ R92, R0.reuse, R92 ;  /* 0x0000005c005c7220 */ /* 0x040fe40000410000 */
[----:B------:R-:W2:Y:S01]  /*180e0*/  LDL.LU R172, [R1+0x4c] ;  /* 0x00004c0001ac7983 */ /* 0x000ea20000300800 */
[----:B------:R-:W-:Y:S02]  /*180f0*/  FMUL.FTZ R93, R0, R93 ;  /* 0x0000005d005d7220 */ /* 0x000fe40000410000 */
[C---:B------:R-:W-:Y:S01]  /*18100*/  FMUL.FTZ R96, R133.reuse, R96 ;  /* 0x0000006085607220 */ /* 0x040fe20000410000 */
[----:B------:R-:W2:Y:S01]  /*18110*/  LDL.LU R205, [R1+0x38] ;  /* 0x0000380001cd7983 */ /* 0x000ea20000300800 */
[C---:B------:R-:W-:Y:S02]  /*18120*/  FMUL.FTZ R97, R133.reuse, R97 ;  /* 0x0000006185617220 */ /* 0x040fe40000410000 */
[C---:B------:R-:W-:Y:S02]  /*18130*/  FMUL.FTZ R98, R132.reuse, R98 ;  /* 0x0000006284627220 */ /* 0x040fe40000410000 */
[C---:B------:R-:W-:Y:S02]  /*18140*/  FMUL.FTZ R99, R132.reuse, R99 ;  /* 0x0000006384637220 */ /* 0x040fe40000410000 */
[C---:B-1----:R-:W-:Y:S02]  /*18150*/  FMUL.FTZ R5, R133.reuse, R149 ;  /* 0x0000009585057220 */ /* 0x042fe40000410000 */
[C---:B------:R-:W-:Y:S02]  /*18160*/  FMUL.FTZ R100, R133.reuse, R100 ;  /* 0x0000006485647220 */ /* 0x040fe40000410000 */
[----:B------:R-:W-:Y:S02]  /*18170*/  FMUL.FTZ R101, R133, R101 ;  /* 0x0000006585657220 */ /* 0x000fe40000410000 */
[C---:B------:R-:W-:Y:S02]  /*18180*/  FMUL.FTZ R102, R132.reuse, R102 ;  /* 0x0000006684667220 */ /* 0x040fe40000410000 */
[----:B------:R-:W-:Y:S02]  /*18190*/  FMUL.FTZ R103, R132, R103 ;  /* 0x0000006784677220 */ /* 0x000fe40000410000 */
[--C-:B----4-:R-:W-:Y:S01]  /*181a0*/  FFMA.FTZ R4, R27, c[0x0][0x23c], -R140.reuse ;  /* 0x00008f001b047a23 */ /* 0x110fe2000001088c */
[----:B------:R-:W-:Y:S01]  /*181b0*/  F2FP.PACK_AB R151, R241, R245 ;  /* 0x000000f5f197723e */ /* 0x000fe200000000ff */
[C---:B------:R-:W-:Y:S02]  /*181c0*/  FMUL.FTZ R27, R2.reuse, R167 ;  /* 0x000000a7021b7220 */ /* 0x040fe40000410000 */
[----:B------:R1:W-:Y:S01]  /*181d0*/  MUFU.EX2 R136, R4 ;  /* 0x0000000400887308 */ /* 0x0003e20000000800 */
        /* <DEDUP_REMOVED lines=10> */
[C---:B------:R-:W-:Y:S02]  /*18280*/  FMUL.FTZ R114, R132.reuse, R114 ;  /* 0x0000007284727220 */ /* 0x040fe40000410000 */
[----:B------:R-:W-:Y:S02]  /*18290*/  FMUL.FTZ R115, R132, R115 ;  /* 0x0000007384737220 */ /* 0x000fe40000410000 */
[--C-:B-1----:R-:W-:Y:S02]  /*182a0*/  FFMA.FTZ R4, R26, c[0x0][0x23c], -R140.reuse ;  /* 0x00008f001a047a23 */ /* 0x102fe4000001088c */
[----:B------:R-:W-:Y:S02]  /*182b0*/  FMUL.FTZ R26, R2, R166 ;  /* 0x000000a6021a7220 */ /* 0x000fe40000410000 */
[----:B------:R1:W-:Y:S01]  /*182c0*/  MUFU.EX2 R57, R4 ;  /* 0x0000000400397308 */ /* 0x0003e20000000800 */
[C---:B------:R-:W-:Y:S02]  /*182d0*/  FMUL.FTZ R116, R133.reuse, R116 ;  /* 0x0000007485747220 */ /* 0x040fe40000410000 */
[----:B------:R-:W-:Y:S02]  /*182e0*/  FMUL.FTZ R117, R133, R117 ;  /* 0x0000007585757220 */ /* 0x000fe40000410000 */
[C---:B------:R-:W-:Y:S02]  /*182f0*/  FMUL.FTZ R118, R132.reuse, R118 ;  /* 0x0000007684767220 */ /* 0x040fe40000410000 */
[----:B------:R-:W-:Y:S02]  /*18300*/  FMUL.FTZ R119, R132, R119 ;  /* 0x0000007784777220 */ /* 0x000fe40000410000 */
[C---:B------:R-:W-:Y:S01]  /*18310*/  FMUL.FTZ R122, R2.reuse, R122 ;  /* 0x0000007a027a7220 */ /* 0x040fe20000410000 */
[----:B------:R4:W-:Y:S01]  /*18320*/  MUFU.EX2 R166, R143 ;  /* 0x0000008f00a67308 */ /* 0x0009e20000000800 */
[----:B------:R-:W-:Y:S02]  /*18330*/  FMUL.FTZ R123, R2, R123 ;  /* 0x0000007b027b7220 */ /* 0x000fe40000410000 */
[C---:B------:R-:W-:Y:S02]  /*18340*/  FMUL.FTZ R120, R0.reuse, R120 ;  /* 0x0000007800787220 */ /* 0x040fe40000410000 */
[----:B------:R-:W-:Y:S02]  /*18350*/  FMUL.FTZ R121, R0, R121 ;  /* 0x0000007900797220 */ /* 0x000fe40000410000 */
[C---:B------:R-:W-:Y:S02]  /*18360*/  FMUL.FTZ R126, R2.reuse, R126 ;  /* 0x0000007e027e7220 */ /* 0x040fe40000410000 */
[----:B------:R-:W-:Y:S02]  /*18370*/  FMUL.FTZ R127, R2, R127 ;  /* 0x0000007f027f7220 */ /* 0x000fe40000410000 */
[C---:B------:R-:W-:Y:S02]  /*18380*/  FMUL.FTZ R124, R0.reuse, R124 ;  /* 0x0000007c007c7220 */ /* 0x040fe40000410000 */
[C---:B------:R-:W-:Y:S02]  /*18390*/  FMUL.FTZ R125, R0.reuse, R125 ;  /* 0x0000007d007d7220 */ /* 0x040fe40000410000 */
[----:B-1----:R-:W-:Y:S02]  /*183a0*/  FFMA.FTZ R4, R25, c[0x0][0x23c], -R140 ;  /* 0x00008f0019047a23 */ /* 0x002fe4000001088c */
[----:B------:R-:W-:Y:S02]  /*183b0*/  FMUL.FTZ R25, R0, R165 ;  /* 0x000000a500197220 */ /* 0x000fe40000410000 */
[----:B------:R1:W1:Y:S01]  /*183c0*/  MUFU.EX2 R243, R4 ;  /* 0x0000000400f37308 */ /* 0x0002620000000800 */
[C---:B------:R-:W-:Y:S02]  /*183d0*/  FMUL.FTZ R128, R133.reuse, R128 ;  /* 0x0000008085807220 */ /* 0x040fe40000410000 */
[----:B------:R-:W-:Y:S02]  /*183e0*/  FMUL.FTZ R129, R133, R129 ;  /* 0x0000008185817220 */ /* 0x000fe40000410000 */
[----:B----4-:R-:W-:Y:S01]  /*183f0*/  FFMA.FTZ R143, R208, c[0x0][0x23c], -R138 ;  /* 0x00008f00d08f7a23 */ /* 0x010fe2000001088a */
[----:B------:R-:W-:Y:S01]  /*18400*/  MOV R208, R244 ;  /* 0x000000f400d07202 */ /* 0x000fe20000000f00 */
[C---:B------:R-:W-:Y:S02]  /*18410*/  FMUL.FTZ R130, R132.reuse, R130 ;  /* 0x0000008284827220 */ /* 0x040fe40000410000 */
[----:B------:R-:W-:Y:S02]  /*18420*/  FMUL.FTZ R131, R132, R131 ;  /* 0x0000008384837220 */ /* 0x000fe40000410000 */
[----:B------:R-:W-:Y:S02]  /*18430*/  FFMA.FTZ R141, R141, c[0x0][0x23c], -R140 ;  /* 0x00008f008d8d7a23 */ /* 0x000fe4000001088c */
[----:B-1----:R-:W-:Y:S01]  /*18440*/  FFMA.FTZ R4, R24, c[0x0][0x23c], -R142 ;  /* 0x00008f0018047a23 */ /* 0x002fe2000001088e */
[----:B------:R-:W-:Y:S01]  /*18450*/  F2FP.PACK_AB R147, R243, R57 ;  /* 0x00000039f393723e */ /* 0x000fe200000000ff */
[C---:B------:R-:W-:Y:S02]  /*18460*/  FMUL.FTZ R24, R0.reuse, R164 ;  /* 0x000000a400187220 */ /* 0x040fe40000410000 */
[----:B------:R1:W4:Y:S01]  /*18470*/  MUFU.EX2 R134, R4 ;  /* 0x0000000400867308 */ /* 0x0003220000000800 */
[----:B------:R-:W-:Y:S09]  /*18480*/  FFMA.FTZ R164, R221, c[0x0][0x23c], -R138 ;  /* 0x00008f00dda47a23 */ /* 0x000ff2000001088a */
[----:B------:R4:W-:Y:S01]  /*18490*/  MUFU.EX2 R186, R164 ;  /* 0x000000a400ba7308 */ /* 0x0009e20000000800 */
[--C-:B-1----:R-:W-:Y:S01]  /*184a0*/  FFMA.FTZ R4, R29, c[0x0][0x23c], -R142.reuse ;  /* 0x00008f001d047a23 */ /* 0x102fe2000001088e */
[----:B----4-:R-:W-:Y:S01]  /*184b0*/  F2FP.PACK_AB R144, R247, R134 ;  /* 0x00000086f790723e */ /* 0x010fe200000000ff */
[----:B------:R-:W-:Y:S07]  /*184c0*/  FMUL.FTZ R29, R0, R169 ;  /* 0x000000a9001d7220 */ /* 0x000fee0000410000 */
[----:B------:R1:W4:Y:S01]  /*184d0*/  MUFU.EX2 R67, R4 ;  /* 0x0000000400437308 */ /* 0x0003220000000800 */
[--C-:B------:R-:W-:Y:S09]  /*184e0*/  FFMA.FTZ R164, R226, c[0x0][0x23c], -R139.reuse ;  /* 0x00008f00e2a47a23 */ /* 0x100ff2000001088b */
[----:B------:R-:W-:Y:S01]  /*184f0*/  MUFU.EX2 R181, R164 ;  /* 0x000000a400b57308 */ /* 0x000fe20000000800 */
[----:B-1----:R-:W-:Y:S01]  /*18500*/  FFMA.FTZ R4, R28, c[0x0][0x23c], -R142 ;  /* 0x00008f001c047a23 */ /* 0x002fe2000001088e */
[----:B----4-:R-:W-:Y:S01]  /*18510*/  MOV R183, R67 ;  /* 0x0000004300b77202 */ /* 0x010fe20000000f00 */
[C---:B------:R-:W-:Y:S07]  /*18520*/  FMUL.FTZ R28, R0.reuse, R168 ;  /* 0x000000a8001c7220 */ /* 0x040fee0000410000 */
[----:B------:R1:W4:Y:S02]  /*18530*/  MUFU.EX2 R236, R4 ;  /* 0x0000000400ec7308 */ /* 0x0003240000000800 */
[----:B-1----:R-:W-:Y:S01]  /*18540*/  FMUL.FTZ R4, R133, R148 ;  /* 0x0000009485047220 */ /* 0x002fe20000410000 */
[----:B------:R-:W-:Y:S01]  /*18550*/  F2FP.PACK_AB R148, R137, R9 ;  /* 0x000000098994723e */ /* 0x000fe200000000ff */
[----:B------:R-:W-:Y:S01]  /*18560*/  FMUL.FTZ R9, R0, R145 ;  /* 0x0000009100097220 */ /* 0x000fe20000410000 */
[----:B------:R-:W-:Y:S02]  /*18570*/  F2FP.PACK_AB R145, R136, R34 ;  /* 0x000000228891723e */ /* 0x000fe400000000ff */
[----:B----4-:R-:W-:Y:S01]  /*18580*/  F2FP.PACK_AB R146, R236, R67 ;  /* 0x00000043ec92723e */ /* 0x010fe200000000ff */
[----:B------:R-:W-:Y:S01]  /*18590*/  FMUL.FTZ R67, R132, R207 ;  /* 0x000000cf84437220 */ /* 0x000fe20000410000 */
[----:B---3--:R-:W-:Y:S07]  /*185a0*/  F2FP.PACK_AB R149, R248, R135 ;  /* 0x00000087f895723e */ /* 0x008fee00000000ff */
[-C--:B--2---:R-:W-:Y:S08]  /*185b0*/  HMMA.16816.F32 R4, R148, R20.reuse, R4 ;  /* 0x000000149404723c */ /* 0x084ff00000001804 */
[C---:B------:R-:W-:Y:S07]  /*185c0*/  HMMA.16816.F32 R8, R144.reuse, R20, R8 ;  /* 0x000000149008723c */ /* 0x040fee0000001808 */
[C---:B------:R-:W-:Y:S01]  /*185d0*/  FMUL.FTZ R20, R133.reuse, R160 ;  /* 0x000000a085147220 */ /* 0x040fe20000410000 */
[-C--:B------:R-:W-:Y:S01]  /*185e0*/  HMMA.16816.F32 R12, R144, R22.reuse, R12 ;  /* 0x00000016900c723c */ /* 0x080fe2000000180c */
[----:B------:R-:W-:Y:S03]  /*185f0*/  MOV R160, R51 ;  /* 0x0000003300a07202 */ /* 0x000fe60000000f00 */
[C---:B------:R-:W-:Y:S01]  /*18600*/  FMUL.FTZ R21, R133.reuse, R161 ;  /* 0x000000a185157220 */ /* 0x040fe20000410000 */
[----:B------:R-:W-:Y:S01]  /*18610*/  MOV R161, R34 ;  /* 0x0000002200a17202 */ /* 0x000fe20000000f00 */
[C---:B------:R-:W-:Y:S01]  /*18620*/  FMUL.FTZ R34, R132.reuse, R174 ;  /* 0x000000ae84227220 */ /* 0x040fe20000410000 */
[----:B------:R-:W-:Y:S01]  /*18630*/  MOV R174, R57 ;  /* 0x0000003900ae7202 */ /* 0x000fe20000000f00 */
[C---:B------:R-:W-:Y:S01]  /*18640*/  HMMA.16816.F32 R16, R148.reuse, R22, R16 ;  /* 0x000000169410723c */ /* 0x040fe20000001810 */
[----:B------:R-:W-:Y:S03]  /*18650*/  FMUL.FTZ R51, R132, R191 ;  /* 0x000000bf84337220 */ /* 0x000fe60000410000 */
[C---:B------:R-:W-:Y:S01]  /*18660*/  FMUL.FTZ R57, R0.reuse, R197 ;  /* 0x000000c500397220 */ /* 0x040fe20000410000 */
[----:B------:R-:W-:Y:S01]  /*18670*/  MOV R191, R56 ;  /* 0x0000003800bf7202 */ /* 0x000fe20000000f00 */
[----:B------:R-:W-:Y:S01]  /*18680*/  FMUL.FTZ R56, R0, R196 ;  /* 0x000000c400387220 */ /* 0x000fe20000410000 */
[----:B------:R-:W-:Y:S01]  /*18690*/  MOV R189, R161 ;  /* 0x000000a100bd7202 */ /* 0x000fe20000000f00 */
[C---:B------:R-:W-:Y:S01]  /*186a0*/  FMUL.FTZ R23, R132.reuse, R163 ;  /* 0x000000a384177220 */ /* 0x040fe20000410000 */
[----:B------:R-:W-:Y:S03]  /*186b0*/  MOV R207, R160 ;  /* 0x000000a000cf7202 */ /* 0x000fe60000000f00 */
[----:B------:R-:W-:Y:S01]  /*186c0*/  FMUL.FTZ R22, R132, R162 ;  /* 0x000000a284167220 */ /* 0x000fe20000410000 */
[----:B------:R-:W-:Y:S01]  /*186d0*/  MOV R162, R47 ;  /* 0x0000002f00a27202 */ /* 0x000fe20000000f00 */
[----:B------:R-:W-:Y:S03]  /*186e0*/  FMUL.FTZ R47, R2, R187 ;  /* 0x000000bb022f7220 */ /* 0x000fe60000410000 */
[----:B------:R-:W-:Y:S02]  /*186f0*/  MOV R206, R162 ;  /* 0x000000a200ce7202 */ /* 0x000fe40000000f00 */
[-C--:B------:R-:W-:Y:S01]  /*18700*/  HMMA.16816.F32 R20, R148, R36.reuse, R20 ;  /* 0x000000249414723c */ /* 0x080fe20000001814 */
[----:B------:R-:W-:Y:S07]  /*18710*/  LDSM.16.MT88.4 R160, [R240+0xc800] ;  /* 0x00c80000f0a0783b */ /* 0x000fee0000004200 */
[C---:B------:R-:W-:Y:S07]  /*18720*/  HMMA.16816.F32 R24, R144.reuse, R36, R24 ;  /* 0x000000249018723c */ /* 0x040fee0000001818 */
[C---:B------:R-:W-:Y:S01]  /*18730*/  FMUL.FTZ R36, R133.reuse, R176 ;  /* 0x000000b085247220 */ /* 0x040fe20000410000 */
[-C--:B------:R-:W-:Y:S01]  /*18740*/  HMMA.16816.F32 R28, R144, R38.reuse, R28 ;  /* 0x00000026901c723c */ /* 0x080fe2000000181c */
[----:B------:R-:W-:Y:S02]  /*18750*/  FMUL.FTZ R37, R133, R177 ;  /* 0x000000b185257220 */ /* 0x000fe40000410000 */
[----:B------:R1:W2:Y:S05]  /*18760*/  MUFU.EX2 R177, R143 ;  /* 0x0000008f00b17308 */ /* 0x0002aa0000000800 */
[C---:B------:R-:W-:Y:S07]  /*18770*/  HMMA.16816.F32 R32, R148.reuse, R38, R32 ;  /* 0x000000269420723c */ /* 0x040fee0000001820 */
[C---:B------:R-:W-:Y:S02]  /*18780*/  FMUL.FTZ R38, R132.reuse, R178 ;  /* 0x000000b284267220 */ /* 0x040fe40000410000 */
[C---:B------:R-:W-:Y:S07]  /*18790*/  FMUL.FTZ R39, R132.reuse, R179 ;  /* 0x000000b384277220 */ /* 0x040fee0000410000 */
[-C--:B------:R-:W-:Y:S01]  /*187a0*/  HMMA.16816.F32 R36, R148, R52.reuse, R36 ;  /* 0x000000349424723c */ /* 0x080fe20000001824 */
[--C-:B-1----:R-:W-:Y:S07]  /*187b0*/  FFMA.FTZ R143, R209, c[0x0][0x23c], -R138.reuse ;  /* 0x00008f00d18f7a23 */ /* 0x102fee000001088a */
[C---:B------:R-:W-:Y:S07]  /*187c0*/  HMMA.16816.F32 R40, R144.reuse, R52, R40 ;  /* 0x000000349028723c */ /* 0x040fee0000001828 */
[C---:B------:R-:W-:Y:S01]  /*187d0*/  FMUL.FTZ R53, R133.reuse, R193 ;  /* 0x000000c185357220 */ /* 0x040fe20000410000 */
[-C--:B------:R-:W-:Y:S01]  /*187e0*/  HMMA.16816.F32 R44, R144, R54.reuse, R44 ;  /* 0x00000036902c723c */ /* 0x080fe2000000182c */
[----:B------:R-:W-:Y:S07]  /*187f0*/  FMUL.FTZ R52, R133, R192 ;  /* 0x000000c085347220 */ /* 0x000fee0000410000 */
[C---:B------:R-:W-:Y:S07]  /*18800*/  HMMA.16816.F32 R48, R148.reuse, R54, R48 ;  /* 0x000000369430723c */ /* 0x040fee0000001830 */
[C---:B------:R-:W-:Y:S02]  /*18810*/  FMUL.FTZ R54, R132.reuse, R194 ;  /* 0x000000c284367220 */ /* 0x040fe40000410000 */
[----:B------:R1:W-:Y:S03]  /*18820*/  MUFU.EX2 R194, R143 ;  /* 0x0000008f00c27308 */ /* 0x0003e60000000800 */
[----:B------:R-:W-:Y:S07]  /*18830*/  FMUL.FTZ R55, R132, R195 ;  /* 0x000000c384377220 */ /* 0x000fee0000410000 */
[-C--:B------:R-:W-:Y:S08]  /*18840*/  HMMA.16816.F32 R52, R148, R152.reuse, R52 ;  /* 0x000000989434723c */ /* 0x080ff00000001834 */
[C---:B------:R-:W-:Y:S01]  /*18850*/  HMMA.16816.F32 R56, R144.reuse, R152, R56 ;  /* 0x000000989038723c */ /* 0x040fe20000001838 */
[----:B-1----:R-:W-:Y:S07]  /*18860*/  FFMA.FTZ R143, R210, c[0x0][0x23c], -R138 ;  /* 0x00008f00d28f7a23 */ /* 0x002fee000001088a */
[-C--:B------:R-:W-:Y:S01]  /*18870*/  HMMA.16816.F32 R60, R144, R154.reuse, R60 ;  /* 0x0000009a903c723c */ /* 0x080fe2000000183c */
[----:B------:R1:W3:Y:S07]  /*18880*/  MUFU.EX2 R171, R143 ;  /* 0x0000008f00ab7308 */ /* 0x0002ee0000000800 */
[C---:B------:R-:W-:Y:S01]  /*18890*/  HMMA.16816.F32 R64, R148.reuse, R154, R64 ;  /* 0x0000009a9440723c */ /* 0x040fe20000001840 */
[----:B------:R-:W4:Y:S07]  /*188a0*/  LDSM.16.MT88.4 R152, [R238+0xe000] ;  /* 0x00e00000ee98783b */ /* 0x000f2e0000004200 */
[-C--:B------:R-:W-:Y:S08]  /*188b0*/  HMMA.16816.F32 R68, R148, R156.reuse, R68 ;  /* 0x0000009c9444723c */ /* 0x080ff00000001844 */
[C---:B------:R-:W-:Y:S01]  /*188c0*/  HMMA.16816.F32 R72, R144.reuse, R156, R72 ;  /* 0x0000009c9048723c */ /* 0x040fe20000001848 */
[--C-:B-1----:R-:W-:Y:S07]  /*188d0*/  FFMA.FTZ R143, R211, c[0x0][0x23c], -R139.reuse ;  /* 0x00008f00d38f7a23 */ /* 0x102fee000001088b */
[-C--:B------:R-:W-:Y:S01]  /*188e0*/  HMMA.16816.F32 R76, R144, R158.reuse, R76 ;  /* 0x0000009e904c723c */ /* 0x080fe2000000184c */
[----:B------:R1:W-:Y:S07]  /*188f0*/  MUFU.EX2 R182, R143 ;  /* 0x0000008f00b67308 */ /* 0x0003ee0000000800 */
[C---:B------:R-:W-:Y:S01]  /*18900*/  HMMA.16816.F32 R80, R148.reuse, R158, R80 ;  /* 0x0000009e9450723c */ /* 0x040fe20000001850 */
[----:B------:R-:W2:Y:S07]  /*18910*/  LDSM.16.MT88.4 R156, [R240+0xe000] ;  /* 0x00e00000f09c783b */ /* 0x000eae0000004200 */
[-C--:B----4-:R-:W-:Y:S08]  /*18920*/  HMMA.16816.F32 R84, R148, R152.reuse, R84 ;  /* 0x000000989454723c */ /* 0x090ff00000001854 */
[C---:B------:R-:W-:Y:S01]  /*18930*/  HMMA.16816.F32 R88, R144.reuse, R152, R88 ;  /* 0x000000989058723c */ /* 0x040fe20000001858 */
[--C-:B-1----:R-:W-:Y:S04]  /*18940*/  FFMA.FTZ R143, R217, c[0x0][0x23c], -R139.reuse ;  /* 0x00008f00d98f7a23 */ /* 0x102fe8000001088b */
[----:B------:R1:W4:Y:S03]  /*18950*/  MUFU.EX2 R180, R143 ;  /* 0x0000008f00b47308 */ /* 0x0003260000000800 */
[-C--:B------:R-:W-:Y:S08]  /*18960*/  HMMA.16816.F32 R92, R144, R154.reuse, R92 ;  /* 0x0000009a905c723c */ /* 0x080ff0000000185c */
[C---:B------:R-:W-:Y:S01]  /*18970*/  HMMA.16816.F32 R96, R148.reuse, R154, R96 ;  /* 0x0000009a9460723c */ /* 0x040fe20000001860 */
[----:B------:R-:W3:Y:S07]  /*18980*/  LDSM.16.MT88.4 R152, [R239+0xe000] ;  /* 0x00e00000ef98783b */ /* 0x000eee0000004200 */
[-C--:B--2---:R-:W-:Y:S01]  /*18990*/  HMMA.16816.F32 R100, R148, R156.reuse, R100 ;  /* 0x0000009c9464723c */ /* 0x084fe20000001864 */
[--C-:B-1----:R-:W-:Y:S07]  /*189a0*/  FFMA.FTZ R143, R218, c[0x0][0x23c], -R139.reuse ;  /* 0x00008f00da8f7a23 */ /* 0x102fee000001088b */
[C---:B------:R-:W-:Y:S01]  /*189b0*/  HMMA.16816.F32 R104, R144.reuse, R156, R104 ;  /* 0x0000009c9068723c */ /* 0x040fe20000001868 */
[----:B------:R1:W-:Y:S07]  /*189c0*/  MUFU.EX2 R195, R143 ;  /* 0x0000008f00c37308 */ /* 0x0003ee0000000800 */
[-C--:B------:R-:W-:Y:S08]  /*189d0*/  HMMA.16816.F32 R108, R144, R158.reuse, R108 ;  /* 0x0000009e906c723c */ /* 0x080ff0000000186c */
[C---:B------:R-:W-:Y:S01]  /*189e0*/  HMMA.16816.F32 R112, R148.reuse, R158, R112 ;  /* 0x0000009e9470723c */ /* 0x040fe20000001870 */
[----:B------:R-:W2:Y:S07]  /*189f0*/  LDSM.16.MT88.4 R156, [R237+0xc800] ;  /* 0x00c80000ed9c783b */ /* 0x000eae0000004200 */
[-C--:B---3--:R-:W-:Y:S01]  /*18a00*/  HMMA.16816.F32 R116, R148, R152.reuse, R116 ;  /* 0x000000989474723c */ /* 0x088fe20000001874 */
[--C-:B-1----:R-:W-:Y:S04]  /*18a10*/  FFMA.FTZ R143, R219, c[0x0][0x23c], -R139.reuse ;  /* 0x00008f00db8f7a23 */ /* 0x102fe8000001088b */
[----:B------:R1:W3:Y:S03]  /*18a20*/  MUFU.EX2 R168, R143 ;  /* 0x0000008f00a87308 */ /* 0x0002e60000000800 */
[C---:B------:R-:W-:Y:S08]  /*18a30*/  HMMA.16816.F32 R120, R144.reuse, R152, R120 ;  /* 0x000000989078723c */ /* 0x040ff00000001878 */
[-C--:B------:R-:W-:Y:S07]  /*18a40*/  HMMA.16816.F32 R124, R144, R154.reuse, R124 ;  /* 0x0000009a907c723c */ /* 0x080fee000000187c */
[----:B------:R-:W-:Y:S01]  /*18a50*/  F2FP.PACK_AB R144, R177, R166 ;  /* 0x000000a6b190723e */ /* 0x000fe200000000ff */
[----:B------:R-:W-:Y:S01]  /*18a60*/  HMMA.16816.F32 R128, R148, R154, R128 ;  /* 0x0000009a9480723c */ /* 0x000fe20000001880 */
[----:B------:R-:W2:Y:S03]  /*18a70*/  LDSM.16.MT88.4 R152, [R238+0xc800] ;  /* 0x00c80000ee98783b */ /* 0x000ea60000004200 */
[----:B------:R-:W-:Y:S02]  /*18a80*/  F2FP.PACK_AB R146, R171, R194 ;  /* 0x000000c2ab92723e */ /* 0x000fe400000000ff */
[----:B----4-:R-:W-:Y:S01]  /*18a90*/  F2FP.PACK_AB R145, R180, R182 ;  /* 0x000000b6b491723e */ /* 0x010fe200000000ff */
[--C-:B-1----:R-:W-:Y:S01]  /*18aa0*/  FFMA.FTZ R143, R223, c[0x0][0x23c], -R140.reuse ;  /* 0x00008f00df8f7a23 */ /* 0x102fe2000001088c */
[----:B---3--:R-:W-:Y:S03]  /*18ab0*/  F2FP.PACK_AB R147, R168, R195 ;  /* 0x000000c3a893723e */ /* 0x008fe600000000ff */
[----:B------:R1:W-:Y:S04]  /*18ac0*/  MUFU.EX2 R193, R143 ;  /* 0x0000008f00c17308 */ /* 0x0003e80000000800 */
[-C--:B--2---:R-:W-:Y:S01]  /*18ad0*/  HMMA.16816.F32 R4, R144, R156.reuse, R4 ;  /* 0x0000009c9004723c */ /* 0x084fe20000001804 */
[--C-:B-1----:R-:W-:Y:S05]  /*18ae0*/  FFMA.FTZ R143, R224, c[0x0][0x23c], -R140.reuse ;  /* 0x00008f00e08f7a23 */ /* 0x102fea000001088c */
[----:B------:R1:W2:Y:S02]  /*18af0*/  MUFU.EX2 R178, R143 ;  /* 0x0000008f00b27308 */ /* 0x0002a40000000800 */
[--C-:B-1----:R-:W-:Y:S01]  /*18b00*/  FFMA.FTZ R143, R222, c[0x0][0x23c], -R140.reuse ;  /* 0x00008f00de8f7a23 */ /* 0x102fe2000001088c */
[----:B--2---:R-:W-:Y:S07]  /*18b10*/  F2FP.PACK_AB R149, R178, R193 ;  /* 0x000000c1b295723e */ /* 0x004fee00000000ff */
[----:B------:R1:W-:Y:S02]  /*18b20*/  MUFU.EX2 R176, R143 ;  /* 0x0000008f00b07308 */ /* 0x0003e40000000800 */
[----:B-1----:R-:W-:Y:S08]  /*18b30*/  FFMA.FTZ R143, R228, c[0x0][0x23c], -R140 ;  /* 0x00008f00e48f7a23 */ /* 0x002ff0000001088c */
[----:B------:R1:W2:Y:S02]  /*18b40*/  MUFU.EX2 R170, R143 ;  /* 0x0000008f00aa7308 */ /* 0x0002a40000000800 */
[--C-:B-1----:R-:W-:Y:S01]  /*18b50*/  FFMA.FTZ R143, R233, c[0x0][0x23c], -R142.reuse ;  /* 0x00008f00e98f7a23 */ /* 0x102fe2000001088e */
[----:B--2---:R-:W-:Y:S07]  /*18b60*/  F2FP.PACK_AB R151, R170, R176 ;  /* 0x000000b0aa97723e */ /* 0x004fee00000000ff */
        /* <DEDUP_REMOVED lines=8> */
[--C-:B-1----:R-:W-:Y:S01]  /*18bf0*/  FFMA.FTZ R143, R216, c[0x0][0x23c], -R138.reuse ;  /* 0x00008f00d88f7a23 */ /* 0x102fe2000001088a */
[----:B--2---:R-:W-:Y:S01]  /*18c00*/  F2FP.PACK_AB R150, R169, R198 ;  /* 0x000000c6a996723e */ /* 0x004fe200000000ff */
[----:B------:R-:W-:Y:S06]  /*18c10*/  LDSM.16.MT88.4 R216, [R238+0xf800] ;  /* 0x00f80000eed8783b */ /* 0x000fec0000004200 */
[----:B------:R1:W-:Y:S01]  /*18c20*/  MUFU.EX2 R165, R143 ;  /* 0x0000008f00a57308 */ /* 0x0003e20000000800 */
[C---:B------:R-:W-:Y:S08]  /*18c30*/  HMMA.16816.F32 R8, R148.reuse, R156, R8 ;  /* 0x0000009c9408723c */ /* 0x040ff00000001808 */
[-C--:B------:R-:W-:Y:S08]  /*18c40*/  HMMA.16816.F32 R12, R148, R158.reuse, R12 ;  /* 0x0000009e940c723c */ /* 0x080ff0000000180c */
[C---:B------:R-:W-:Y:S01]  /*18c50*/  HMMA.16816.F32 R16, R144.reuse, R158, R16 ;  /* 0x0000009e9010723c */ /* 0x040fe20000001810 */
[----:B------:R-:W2:Y:S03]  /*18c60*/  LDSM.16.MT88.4 R156, [R239+0xc800] ;  /* 0x00c80000ef9c783b */ /* 0x000ea60000004200 */
[--C-:B-1----:R-:W-:Y:S04]  /*18c70*/  FFMA.FTZ R143, R215, c[0x0][0x23c], -R138.reuse ;  /* 0x00008f00d78f7a23 */ /* 0x102fe8000001088a */
[-C--:B------:R-:W-:Y:S01]  /*18c80*/  HMMA.16816.F32 R20, R144, R152.reuse, R20 ;  /* 0x000000989014723c */ /* 0x080fe20000001814 */
[----:B------:R1:W-:Y:S07]  /*18c90*/  MUFU.EX2 R202, R143 ;  /* 0x0000008f00ca7308 */ /* 0x0003ee0000000800 */
[C---:B------:R-:W-:Y:S08]  /*18ca0*/  HMMA.16816.F32 R24, R148.reuse, R152, R24 ;  /* 0x000000989418723c */ /* 0x040ff00000001818 */
[-C--:B------:R-:W-:Y:S08]  /*18cb0*/  HMMA.16816.F32 R28, R148, R154.reuse, R28 ;  /* 0x0000009a941c723c */ /* 0x080ff0000000181c */
[C---:B------:R-:W-:Y:S01]  /*18cc0*/  HMMA.16816.F32 R32, R144.reuse, R154, R32 ;  /* 0x0000009a9020723c */ /* 0x040fe20000001820 */
[----:B-1----:R-:W-:Y:S01]  /*18cd0*/  FFMA.FTZ R143, R220, c[0x0][0x23c], -R138 ;  /* 0x00008f00dc8f7a23 */ /* 0x002fe2000001088a */
[----:B------:R-:W1:Y:S03]  /*18ce0*/  LDSM.16.MT88.4 R152, [R237+0xe800] ;  /* 0x00e80000ed98783b */ /* 0x000e660000004200 */
[----:B------:R3:W-:Y:S03]  /*18cf0*/  MUFU.EX2 R184, R143 ;  /* 0x0000008f00b87308 */ /* 0x0007e60000000800 */
[-C--:B------:R-:W-:Y:S02]  /*18d00*/  HMMA.16816.F32 R36, R144, R160.reuse, R36 ;  /* 0x000000a09024723c */ /* 0x080fe40000001824 */
[----:B------:R-:W-:Y:S06]  /*18d10*/  LDSM.16.MT88.4 R220, [R240+0xf800] ;  /* 0x00f80000f0dc783b */ /* 0x000fec0000004200 */
[C---:B------:R-:W-:Y:S08]  /*18d20*/  HMMA.16816.F32 R40, R148.reuse, R160, R40 ;  /* 0x000000a09428723c */ /* 0x040ff00000001828 */
[-C--:B------:R-:W-:Y:S01]  /*18d30*/  HMMA.16816.F32 R44, R148, R162.reuse, R44 ;  /* 0x000000a2942c723c */ /* 0x080fe2000000182c */
[--C-:B---3--:R-:W-:Y:S07]  /*18d40*/  FFMA.FTZ R143, R214, c[0x0][0x23c], -R139.reuse ;  /* 0x00008f00d68f7a23 */ /* 0x108fee000001088b */
[C---:B------:R-:W-:Y:S01]  /*18d50*/  HMMA.16816.F32 R48, R144.reuse, R162, R48 ;  /* 0x000000a29030723c */ /* 0x040fe20000001830 */
[----:B------:R3:W-:Y:S01]  /*18d60*/  MUFU.EX2 R199, R143 ;  /* 0x0000008f00c77308 */ /* 0x0007e20000000800 */
[----:B------:R-:W4:Y:S06]  /*18d70*/  LDSM.16.MT88.4 R160, [R238+0xe800] ;  /* 0x00e80000eea0783b */ /* 0x000f2c0000004200 */
[-C--:B--2---:R-:W-:Y:S08]  /*18d80*/  HMMA.16816.F32 R52, R144, R156.reuse, R52 ;  /* 0x0000009c9034723c */ /* 0x084ff00000001834 */
[C---:B------:R-:W-:Y:S08]  /*18d90*/  HMMA.16816.F32 R56, R148.reuse, R156, R56 ;  /* 0x0000009c9438723c */ /* 0x040ff00000001838 */
[-C--:B------:R-:W-:Y:S01]  /*18da0*/  HMMA.16816.F32 R60, R148, R158.reuse, R60 ;  /* 0x0000009e943c723c */ /* 0x080fe2000000183c */
[--C-:B---3--:R-:W-:Y:S04]  /*18db0*/  FFMA.FTZ R143, R213, c[0x0][0x23c], -R139.reuse ;  /* 0x00008f00d58f7a23 */ /* 0x108fe8000001088b */
[----:B------:R2:W-:Y:S03]  /*18dc0*/  MUFU.EX2 R203, R143 ;  /* 0x0000008f00cb7308 */ /* 0x0005e60000000800 */
[C---:B------:R-:W-:Y:S01]  /*18dd0*/  HMMA.16816.F32 R64, R144.reuse, R158, R64 ;  /* 0x0000009e9040723c */ /* 0x040fe20000001840 */
[----:B------:R-:W3:Y:S07]  /*18de0*/  LDSM.16.MT88.4 R156, [R240+0xe800] ;  /* 0x00e80000f09c783b */ /* 0x000eee0000004200 */
[-C--:B-1----:R-:W-:Y:S08]  /*18df0*/  HMMA.16816.F32 R68, R144, R152.reuse, R68 ;  /* 0x000000989044723c */ /* 0x082ff00000001844 */
[C---:B------:R-:W-:Y:S01]  /*18e00*/  HMMA.16816.F32 R72, R148.reuse, R152, R72 ;  /* 0x000000989448723c */ /* 0x040fe20000001848 */
[--C-:B--2---:R-:W-:Y:S07]  /*18e10*/  FFMA.FTZ R143, R225, c[0x0][0x23c], -R139.reuse ;  /* 0x00008f00e18f7a23 */ /* 0x104fee000001088b */
[-C--:B------:R-:W-:Y:S01]  /*18e20*/  HMMA.16816.F32 R76, R148, R154.reuse, R76 ;  /* 0x0000009a944c723c */ /* 0x080fe2000000184c */
[----:B------:R1:W-:Y:S07]  /*18e30*/  MUFU.EX2 R200, R143 ;  /* 0x0000008f00c87308 */ /* 0x0003ee0000000800 */
[C---:B------:R-:W-:Y:S01]  /*18e40*/  HMMA.16816.F32 R80, R144.reuse, R154, R80 ;  /* 0x0000009a9050723c */ /* 0x040fe20000001850 */
[----:B------:R-:W2:Y:S07]  /*18e50*/  LDSM.16.MT88.4 R152, [R239+0xe800] ;  /* 0x00e80000ef98783b */ /* 0x000eae0000004200 */
[-C--:B----4-:R-:W-:Y:S08]  /*18e60*/  HMMA.16816.F32 R84, R144, R160.reuse, R84 ;  /* 0x000000a09054723c */ /* 0x090ff00000001854 */
[C---:B------:R-:W-:Y:S01]  /*18e70*/  HMMA.16816.F32 R88, R148.reuse, R160, R88 ;  /* 0x000000a09458723c */ /* 0x040fe20000001858 */
[--C-:B-1----:R-:W-:Y:S04]  /*18e80*/  FFMA.FTZ R143, R231, c[0x0][0x23c], -R140.reuse ;  /* 0x00008f00e78f7a23 */ /* 0x102fe8000001088c */
[----:B------:R1:W-:Y:S03]  /*18e90*/  MUFU.EX2 R167, R143 ;  /* 0x0000008f00a77308 */ /* 0x0003e60000000800 */
[-C--:B------:R-:W-:Y:S08]  /*18ea0*/  HMMA.16816.F32 R92, R148, R162.reuse, R92 ;  /* 0x000000a2945c723c */ /* 0x080ff0000000185c */
[C---:B------:R-:W-:Y:S01]  /*18eb0*/  HMMA.16816.F32 R96, R144.reuse, R162, R96 ;  /* 0x000000a29060723c */ /* 0x040fe20000001860 */
[----:B------:R-:W4:Y:S07]  /*18ec0*/  LDSM.16.MT88.4 R160, [R237+0xd000] ;  /* 0x00d00000eda0783b */ /* 0x000f2e0000004200 */
[-C--:B---3--:R-:W-:Y:S01]  /*18ed0*/  HMMA.16816.F32 R100, R144, R156.reuse, R100 ;  /* 0x0000009c9064723c */ /* 0x088fe20000001864 */
[--C-:B-1----:R-:W-:Y:S02]  /*18ee0*/  FFMA.FTZ R143, R227, c[0x0][0x23c], -R140.reuse ;  /* 0x00008f00e38f7a23 */ /* 0x102fe4000001088c */
[----:B------:R-:W-:Y:S05]  /*18ef0*/  MUFU.EX2 R227, R141 ;  /* 0x0000008d00e37308 */ /* 0x000fea0000000800 */
[C---:B------:R-:W-:Y:S08]  /*18f00*/  HMMA.16816.F32 R104, R148.reuse, R156, R104 ;  /* 0x0000009c9468723c */ /* 0x040ff00000001868 */
[-C--:B------:R-:W-:Y:S01]  /*18f10*/  HMMA.16816.F32 R108, R148, R158.reuse, R108 ;  /* 0x0000009e946c723c */ /* 0x080fe2000000186c */
[----:B------:R1:W3:Y:S07]  /*18f20*/  MUFU.EX2 R197, R143 ;  /* 0x0000008f00c57308 */ /* 0x0002ee0000000800 */
[C---:B------:R-:W-:Y:S01]  /*18f30*/  HMMA.16816.F32 R112, R144.reuse, R158, R112 ;  /* 0x0000009e9070723c */ /* 0x040fe20000001870 */
[----:B------:R-:W-:Y:S07]  /*18f40*/  LDSM.16.MT88.4 R156, [R240+0xd000] ;  /* 0x00d00000f09c783b */ /* 0x000fee0000004200 */
[-C--:B--2---:R-:W-:Y:S08]  /*18f50*/  HMMA.16816.F32 R116, R144, R152.reuse, R116 ;  /* 0x000000989074723c */ /* 0x084ff00000001874 */
[C---:B------:R-:W-:Y:S01]  /*18f60*/  HMMA.16816.F32 R120, R148.reuse, R152, R120 ;  /* 0x000000989478723c */ /* 0x040fe20000001878 */
[--C-:B-1----:R-:W-:Y:S04]  /*18f70*/  FFMA.FTZ R143, R234, c[0x0][0x23c], -R140.reuse ;  /* 0x00008f00ea8f7a23 */ /* 0x102fe8000001088c */
[----:B------:R1:W-:Y:S03]  /*18f80*/  MUFU.EX2 R244, R143 ;  /* 0x0000008f00f47308 */ /* 0x0003e60000000800 */
[-C--:B------:R-:W-:Y:S07]  /*18f90*/  HMMA.16816.F32 R124, R148, R154.reuse, R124 ;  /* 0x0000009a947c723c */ /* 0x080fee000000187c */
[----:B---3--:R-:W-:Y:S01]  /*18fa0*/  F2FP.PACK_AB R149, R197, R167 ;  /* 0x000000a7c595723e */ /* 0x008fe200000000ff */
[----:B------:R-:W-:Y:S01]  /*18fb0*/  HMMA.16816.F32 R128, R144, R154, R128 ;  /* 0x0000009a9080723c */ /* 0x000fe20000001880 */
[----:B------:R-:W2:Y:S06]  /*18fc0*/  LDSM.16.MT88.4 R152, [R238+0xd000] ;  /* 0x00d00000ee98783b */ /* 0x000eac0000004200 */
[----:B------:R-:W-:Y:S02]  /*18fd0*/  F2FP.PACK_AB R144, R202, R165 ;  /* 0x000000a5ca90723e */ /* 0x000fe400000000ff */
[----:B------:R-:W-:Y:S03]  /*18fe0*/  F2FP.PACK_AB R146, R186, R184 ;  /* 0x000000b8ba92723e */ /* 0x000fe600000000ff */
[----:B------:R-:W-:Y:S01]  /*18ff0*/  F2FP.PACK_AB R145, R203, R199 ;  /* 0x000000c7cb91723e */ /* 0x000fe200000000ff */
[----:B-1----:R-:W-:Y:S01]  /*19000*/  FFMA.FTZ R143, R235, c[0x0][0x23c], -R140 ;  /* 0x00008f00eb8f7a23 */ /* 0x002fe2000001088c */
[----:B------:R-:W-:Y:S03]  /*19010*/  F2FP.PACK_AB R147, R181, R200 ;  /* 0x000000c8b593723e */ /* 0x000fe600000000ff */
[----:B------:R1:W3:Y:S04]  /*19020*/  MUFU.EX2 R187, R143 ;  /* 0x0000008f00bb7308 */ /* 0x0002e80000000800 */
[-C--:B----4-:R-:W-:Y:S01]  /*19030*/  HMMA.16816.F32 R4, R144, R160.reuse, R4 ;  /* 0x000000a09004723c */ /* 0x090fe20000001804 */
[--C-:B-1----:R-:W-:Y:S01]  /*19040*/  FFMA.FTZ R143, R212, c[0x0][0x23c], -R142.reuse ;  /* 0x00008f00d48f7a23 */ /* 0x102fe2000001088e */
[----:B---3--:R-:W-:Y:S01]  /*19050*/  F2FP.PACK_AB R151, R187, R244 ;  /* 0x000000f4bb97723e */ /* 0x008fe200000000ff */
[----:B------:R-:W-:Y:S03]  /*19060*/  LDSM.16.MT88.4 R212, [R237+0xf800] ;  /* 0x00f80000edd4783b */ /* 0x000fe60000004200 */
[----:B------:R1:W-:Y:S02]  /*19070*/  MUFU.EX2 R196, R143 ;  /* 0x0000008f00c47308 */ /* 0x0003e40000000800 */
[--C-:B-1----:R-:W-:Y:S08]  /*19080*/  FFMA.FTZ R143, R249, c[0x0][0x23c], -R142.reuse ;  /* 0x00008f00f98f7a23 */ /* 0x102ff0000001088e */
[----:B------:R1:W3:Y:S02]  /*19090*/  MUFU.EX2 R201, R143 ;  /* 0x0000008f00c97308 */ /* 0x0002e40000000800 */
[--C-:B-1----:R-:W-:Y:S01]  /*190a0*/  FFMA.FTZ R143, R250, c[0x0][0x23c], -R142.reuse ;  /* 0x00008f00fa8f7a23 */ /* 0x102fe2000001088e */
[----:B---3--:R-:W-:Y:S07]  /*190b0*/  F2FP.PACK_AB R148, R201, R196 ;  /* 0x000000c4c994723e */ /* 0x008fee00000000ff */
[----:B------:R1:W-:Y:S02]  /*190c0*/  MUFU.EX2 R252, R143 ;  /* 0x0000008f00fc7308 */ /* 0x0003e40000000800 */
[----:B-1----:R-:W-:Y:S08]  /*190d0*/  FFMA.FTZ R143, R251, c[0x0][0x23c], -R142 ;  /* 0x00008f00fb8f7a23 */ /* 0x002ff0000001088e */
[----:B------:R1:W3:Y:S02]  /*190e0*/  MUFU.EX2 R251, R143 ;  /* 0x0000008f00fb7308 */ /* 0x0002e40000000800 */
[--C-:B-1----:R-:W-:Y:S01]  /*190f0*/  FFMA.FTZ R143, R208, c[0x0][0x23c], -R138.reuse ;  /* 0x00008f00d08f7a23 */ /* 0x102fe2000001088a */
[----:B---3--:R-:W-:Y:S07]  /*19100*/  F2FP.PACK_AB R150, R251, R252 ;  /* 0x000000fcfb96723e */ /* 0x008fee00000000ff */
[----:B------:R1:W-:Y:S01]  /*19110*/  MUFU.EX2 R249, R143 ;  /* 0x0000008f00f97308 */ /* 0x0003e20000000800 */
[C---:B------:R-:W-:Y:S08]  /*19120*/  HMMA.16816.F32 R8, R148.reuse, R160, R8 ;  /* 0x000000a09408723c */ /* 0x040ff00000001808 */
[-C--:B------:R-:W-:Y:S08]  /*19130*/  HMMA.16816.F32 R12, R148, R162.reuse, R12 ;  /* 0x000000a2940c723c */ /* 0x080ff0000000180c */
[C---:B------:R-:W-:Y:S01]  /*19140*/  HMMA.16816.F32 R16, R144.reuse, R162, R16 ;  /* 0x000000a29010723c */ /* 0x040fe20000001810 */
[----:B------:R-:W3:Y:S03]  /*19150*/  LDSM.16.MT88.4 R160, [R239+0xd000] ;  /* 0x00d00000efa0783b */ /* 0x000ee60000004200 */
[--C-:B-1----:R-:W-:Y:S04]  /*19160*/  FFMA.FTZ R143, R207, c[0x0][0x23c], -R138.reuse ;  /* 0x00008f00cf8f7a23 */ /* 0x102fe8000001088a */
[-C--:B--2---:R-:W-:Y:S01]  /*19170*/  HMMA.16816.F32 R20, R144, R152.reuse, R20 ;  /* 0x000000989014723c */ /* 0x084fe20000001814 */
[----:B------:R1:W-:Y:S07]  /*19180*/  MUFU.EX2 R250, R143 ;  /* 0x0000008f00fa7308 */ /* 0x0003ee0000000800 */
[C---:B------:R-:W-:Y:S08]  /*19190*/  HMMA.16816.F32 R24, R148.reuse, R152, R24 ;  /* 0x000000989418723c */ /* 0x040ff00000001818 */
[-C--:B------:R-:W-:Y:S08]  /*191a0*/  HMMA.16816.F32 R28, R148, R154.reuse, R28 ;  /* 0x0000009a941c723c */ /* 0x080ff0000000181c */
[C---:B------:R-:W-:Y:S01]  /*191b0*/  HMMA.16816.F32 R32, R144.reuse, R154, R32 ;  /* 0x0000009a9020723c */ /* 0x040fe20000001820 */
[--C-:B-1----:R-:W-:Y:S01]  /*191c0*/  FFMA.FTZ R143, R206, c[0x0][0x23c], -R138.reuse ;  /* 0x00008f00ce8f7a23 */ /* 0x102fe2000001088a */
[----:B------:R-:W1:Y:S02]  /*191d0*/  LDSM.16.MT88.4 R152, [R237+0xf000] ;  /* 0x00f00000ed98783b */ /* 0x000e640000004200 */
[----:B------:R-:W-:Y:S01]  /*191e0*/  FFMA.FTZ R138, R205, c[0x0][0x23c], -R138 ;  /* 0x00008f00cd8a7a23 */ /* 0x000fe2000001088a */
[----:B------:R-:W-:Y:S01]  /*191f0*/  MUFU.EX2 R235, R143 ;  /* 0x0000008f00eb7308 */ /* 0x000fe20000000800 */
[----:B------:R-:W-:Y:S02]  /*19200*/  MOV R205, R189 ;  /* 0x000000bd00cd7202 */ /* 0x000fe40000000f00 */
[-C--:B------:R-:W-:Y:S07]  /*19210*/  HMMA.16816.F32 R36, R144, R156.reuse, R36 ;  /* 0x0000009c9024723c */ /* 0x080fee0000001824 */
[----:B------:R2:W-:Y:S01]  /*19220*/  MUFU.EX2 R234, R138 ;  /* 0x0000008a00ea7308 */ /* 0x0005e20000000800 */
[C---:B------:R-:W-:Y:S08]  /*19230*/  HMMA.16816.F32 R40, R148.reuse, R156, R40 ;  /* 0x0000009c9428723c */ /* 0x040ff00000001828 */
[-C--:B------:R-:W-:Y:S08]  /*19240*/  HMMA.16816.F32 R44, R148, R158.reuse, R44 ;  /* 0x0000009e942c723c */ /* 0x080ff0000000182c */
[C---:B------:R-:W-:Y:S01]  /*19250*/  HMMA.16816.F32 R48, R144.reuse, R158, R48 ;  /* 0x0000009e9030723c */ /* 0x040fe20000001830 */
[----:B------:R-:W4:Y:S03]  /*19260*/  LDSM.16.MT88.4 R156, [R238+0xf000] ;  /* 0x00f00000ee9c783b */ /* 0x000f260000004200 */
[--C-:B--2---:R-:W-:Y:S04]  /*19270*/  FFMA.FTZ R138, R204, c[0x0][0x23c], -R139.reuse ;  /* 0x00008f00cc8a7a23 */ /* 0x104fe8000001088b */
[-C--:B---3--:R-:W-:Y:S01]  /*19280*/  HMMA.16816.F32 R52, R144, R160.reuse, R52 ;  /* 0x000000a09034723c */ /* 0x088fe20000001834 */
[----:B------:R2:W-:Y:S07]  /*19290*/  MUFU.EX2 R232, R138 ;  /* 0x0000008a00e87308 */ /* 0x0005ee0000000800 */
[C---:B------:R-:W-:Y:S08]  /*192a0*/  HMMA.16816.F32 R56, R148.reuse, R160, R56 ;  /* 0x000000a09438723c */ /* 0x040ff00000001838 */
[-C--:B------:R-:W-:Y:S08]  /*192b0*/  HMMA.16816.F32 R60, R148, R162.reuse, R60 ;  /* 0x000000a2943c723c */ /* 0x080ff0000000183c */
[C---:B------:R-:W-:Y:S01]  /*192c0*/  HMMA.16816.F32 R64, R144.reuse, R162, R64 ;  /* 0x000000a29040723c */ /* 0x040fe20000001840 */
[----:B------:R-:W3:Y:S03]  /*192d0*/  LDSM.16.MT88.4 R160, [R240+0xf000] ;  /* 0x00f00000f0a0783b */ /* 0x000ee60000004200 */
[--C-:B--2---:R-:W-:Y:S04]  /*192e0*/  FFMA.FTZ R138, R191, c[0x0][0x23c], -R139.reuse ;  /* 0x00008f00bf8a7a23 */ /* 0x104fe8000001088b */
[-C--:B-1----:R-:W-:Y:S01]  /*192f0*/  HMMA.16816.F32 R68, R144, R152.reuse, R68 ;  /* 0x000000989044723c */ /* 0x082fe20000001844 */
[----:B------:R1:W2:Y:S07]  /*19300*/  MUFU.EX2 R233, R138 ;  /* 0x0000008a00e97308 */ /* 0x0002ae0000000800 */
[C---:B------:R-:W-:Y:S08]  /*19310*/  HMMA.16816.F32 R72, R148.reuse, R152, R72 ;  /* 0x000000989448723c */ /* 0x040ff00000001848 */
[-C--:B------:R-:W-:Y:S08]  /*19320*/  HMMA.16816.F32 R76, R148, R154.reuse, R76 ;  /* 0x0000009a944c723c */ /* 0x080ff0000000184c */
[C---:B------:R-:W-:Y:S01]  /*19330*/  HMMA.16816.F32 R80, R144.reuse, R154, R80 ;  /* 0x0000009a9050723c */ /* 0x040fe20000001850 */
[--C-:B-1----:R-:W-:Y:S01]  /*19340*/  FFMA.FTZ R138, R190, c[0x0][0x23c], -R139.reuse ;  /* 0x00008f00be8a7a23 */ /* 0x102fe2000001088b */
[----:B------:R-:W1:Y:S02]  /*19350*/  LDSM.16.MT88.4 R152, [R239+0xf000] ;  /* 0x00f00000ef98783b */ /* 0x000e640000004200 */
[----:B------:R-:W-:Y:S01]  /*19360*/  FFMA.FTZ R139, R172, c[0x0][0x23c], -R139 ;  /* 0x00008f00ac8b7a23 */ /* 0x000fe2000001088b */
[----:B------:R3:W-:Y:S01]  /*19370*/  MUFU.EX2 R231, R138 ;  /* 0x0000008a00e77308 */ /* 0x0007e20000000800 */
[----:B--2---:R-:W-:Y:S02]  /*19380*/  F2FP.PACK_AB R141, R233, R232 ;  /* 0x000000e8e98d723e */ /* 0x004fe400000000ff */
[-C--:B----4-:R-:W-:Y:S02]  /*19390*/  HMMA.16816.F32 R84, R144, R156.reuse, R84 ;  /* 0x0000009c9054723c */ /* 0x090fe40000001854 */
[----:B------:R-:W2:Y:S05]  /*193a0*/  LDL.LU R172, [R1+0x44] ;  /* 0x0000440001ac7983 */ /* 0x000eaa0000300800 */
[----:B------:R-:W-:Y:S01]  /*193b0*/  MUFU.EX2 R230, R139 ;  /* 0x0000008b00e67308 */ /* 0x000fe20000000800 */
[C---:B------:R-:W-:Y:S08]  /*193c0*/  HMMA.16816.F32 R88, R148.reuse, R156, R88 ;  /* 0x0000009c9458723c */ /* 0x040ff00000001858 */
[-C--:B------:R-:W-:Y:S01]  /*193d0*/  HMMA.16816.F32 R92, R148, R158.reuse, R92 ;  /* 0x0000009e945c723c */ /* 0x080fe2000000185c */
[--C-:B---3--:R-:W-:Y:S02]  /*193e0*/  FFMA.FTZ R138, R188, c[0x0][0x23c], -R140.reuse ;  /* 0x00008f00bc8a7a23 */ /* 0x108fe4000001088c */
[----:B------:R-:W3:Y:S05]  /*193f0*/  LDL.LU R188, [R1+0x48] ;  /* 0x0000480001bc7983 */ /* 0x000eea0000300800 */
[C---:B------:R-:W-:Y:S01]  /*19400*/  HMMA.16816.F32 R96, R144.reuse, R158, R96 ;  /* 0x0000009e9060723c */ /* 0x040fe20000001860 */
[----:B------:R4:W-:Y:S01]  /*19410*/  MUFU.EX2 R229, R138 ;  /* 0x0000008a00e57308 */ /* 0x0009e20000000800 */
[----:B------:R-:W3:Y:S04]  /*19420*/  LDL.LU R204, [R1+0x5c] ;  /* 0x00005c0001cc7983 */ /* 0x000ee80000300800 */
[----:B------:R-:W3:Y:S02]  /*19430*/  LDL.LU R209, [R1+0x40] ;  /* 0x0000400001d17983 */ /* 0x000ee40000300800 */
[-C--:B------:R-:W-:Y:S02]  /*19440*/  HMMA.16816.F32 R100, R144, R160.reuse, R100 ;  /* 0x000000a09064723c */ /* 0x080fe40000001864 */
[----:B------:R-:W3:Y:S04]  /*19450*/  LDL.LU R208, [R1+0x50] ;  /* 0x0000500001d07983 */ /* 0x000ee80000300800 */
[----:B------:R-:W3:Y:S02]  /*19460*/  LDL.LU R164, [R1+0x54] ;  /* 0x0000540001a47983 */ /* 0x000ee40000300800 */
[C---:B------:R-:W-:Y:S02]  /*19470*/  HMMA.16816.F32 R104, R148.reuse, R160, R104 ;  /* 0x000000a09468723c */ /* 0x040fe40000001868 */
[----:B------:R-:W3:Y:S04]  /*19480*/  LDL.LU R143, [R1+0x58] ;  /* 0x00005800018f7983 */ /* 0x000ee80000300800 */
[----:B------:R-:W2:Y:S02]  /*19490*/  LDSM.16.MT88.4 R156, [R237+0xd800] ;  /* 0x00d80000ed9c783b */ /* 0x000ea40000004200 */
[-C--:B------:R-:W-:Y:S01]  /*194a0*/  HMMA.16816.F32 R108, R148, R162.reuse, R108 ;  /* 0x000000a2946c723c */ /* 0x080fe2000000186c */
[--C-:B----4-:R-:W-:Y:S03]  /*194b0*/  FFMA.FTZ R138, R185, c[0x0][0x23c], -R140.reuse ;  /* 0x00008f00b98a7a23 */ /* 0x110fe6000001088c */
[----:B------:R-:W-:Y:S01]  /*194c0*/  FFMA.FTZ R140, R3, c[0x0][0x23c], -R140 ;  /* 0x00008f00038c7a23 */ /* 0x000fe2000001088c */
[----:B------:R-:W-:Y:S01]  /*194d0*/  MOV R185, R174 ;  /* 0x000000ae00b97202 */ /* 0x000fe20000000f00 */
[--C-:B------:R-:W-:Y:S01]  /*194e0*/  FFMA.FTZ R3, R175, c[0x0][0x23c], -R142.reuse ;  /* 0x00008f00af037a23 */ /* 0x100fe2000001088e */
[----:B------:R-:W-:Y:S01]  /*194f0*/  MUFU.EX2 R228, R138 ;  /* 0x0000008a00e47308 */ /* 0x000fe20000000800 */
[C---:B------:R-:W-:Y:S08]  /*19500*/  HMMA.16816.F32 R112, R144.reuse, R162, R112 ;  /* 0x000000a29070723c */ /* 0x040ff00000001870 */
[-C--:B-1----:R-:W-:Y:S01]  /*19510*/  HMMA.16816.F32 R116, R144, R152.reuse, R116 ;  /* 0x000000989074723c */ /* 0x082fe20000001874 */
[----:B------:R1:W-:Y:S07]  /*19520*/  MUFU.EX2 R224, R3 ;  /* 0x0000000300e07308 */ /* 0x0003ee0000000800 */
[C---:B------:R-:W-:Y:S03]  /*19530*/  HMMA.16816.F32 R120, R148.reuse, R152, R120 ;  /* 0x000000989478723c */ /* 0x040fe60000001878 */
[----:B------:R4:W4:Y:S05]  /*19540*/  MUFU.EX2 R226, R140 ;  /* 0x0000008c00e27308 */ /* 0x00092a0000000800 */
[-C--:B------:R-:W-:Y:S08]  /*19550*/  HMMA.16816.F32 R124, R148, R154.reuse, R124 ;  /* 0x0000009a947c723c */ /* 0x080ff0000000187c */
[----:B------:R-:W-:Y:S01]  /*19560*/  HMMA.16816.F32 R128, R144, R154, R128 ;  /* 0x0000009a9080723c */ /* 0x000fe20000001880 */
[--C-:B-1----:R-:W-:Y:S04]  /*19570*/  FFMA.FTZ R3, R173, c[0x0][0x23c], -R142.reuse ;  /* 0x00008f00ad037a23 */ /* 0x102fe8000001088e */
[----:B------:R2:W1:Y:S01]  /*19580*/  MUFU.EX2 R225, R3 ;  /* 0x0000000300e17308 */ /* 0x0004620000000800 */
[----:B----4-:R-:W-:Y:S02]  /*19590*/  F2FP.PACK_AB R140, R250, R249 ;  /* 0x000000f9fa8c723e */ /* 0x010fe400000000ff */
[----:B------:R-:W-:Y:S01]  /*195a0*/  F2FP.PACK_AB R211, R226, R227 ;  /* 0x000000e3e2d3723e */ /* 0x000fe200000000ff */
[--C-:B--2---:R-:W-:Y:S02]  /*195b0*/  FFMA.FTZ R3, R172, c[0x0][0x23c], -R142.reuse ;  /* 0x00008f00ac037a23 */ /* 0x104fe4000001088e */
[----:B------:R-:W2:Y:S04]  /*195c0*/  LDSM.16.MT88.4 R172, [R238+0xd800] ;  /* 0x00d80000eeac783b */ /* 0x000ea80000004200 */
[----:B------:R4:W-:Y:S01]  /*195d0*/  MUFU.EX2 R139, R3 ;  /* 0x00000003008b7308 */ /* 0x0009e20000000800 */
[----:B---3--:R-:W-:Y:S03]  /*195e0*/  FFMA.FTZ R142, R188, c[0x0][0x23c], -R142 ;  /* 0x00008f00bc8e7a23 */ /* 0x008fe6000001088e */
[----:B------:R-:W3:Y:S06]  /*195f0*/  LDSM.16.MT88.4 R188, [R240+0xd800] ;  /* 0x00d80000f0bc783b */ /* 0x000eec0000004200 */
[----:B------:R2:W2:Y:S01]  /*19600*/  MUFU.EX2 R138, R142 ;  /* 0x0000008e008a7308 */ /* 0x0004a20000000800 */
[----:B------:R-:W-:Y:S04]  /*19610*/  FFMA.FTZ R2, R2, R204, R205 ;  /* 0x000000cc02027223 */ /* 0x000fe800000100cd */
[----:B----4-:R-:W-:Y:S01]  /*19620*/  FADD.FTZ R3, R136, R2 ;  /* 0x0000000288037221 */ /* 0x010fe20000010000 */
[----:B------:R-:W3:Y:S01]  /*19630*/  LDSM.16.MT88.4 R204, [R239+0xd800] ;  /* 0x00d80000efcc783b */ /* 0x000ee20000004200 */
[----:B------:R-:W-:Y:S01]  /*19640*/  FFMA.FTZ R133, R133, R208, R209 ;  /* 0x000000d085857223 */ /* 0x000fe200000100d1 */
[----:B------:R-:W-:Y:S02]  /*19650*/  F2FP.PACK_AB R209, R228, R229 ;  /* 0x000000e5e4d1723e */ /* 0x000fe400000000ff */
[----:B-1----:R-:W-:Y:S01]  /*19660*/  F2FP.PACK_AB R208, R225, R224 ;  /* 0x000000e0e1d0723e */ /* 0x002fe200000000ff */
[----:B------:R-:W-:Y:S03]  /*19670*/  FFMA.FTZ R132, R132, R164, R135 ;  /* 0x000000a484847223 */ /* 0x000fe60000010087 */
[----:B------:R-:W4:Y:S01]  /*19680*/  LDL.LU R135, [R1+0xc8] ;  /* 0x0000c80001877983 */ /* 0x000f220000300800 */
[----:B------:R-:W-:Y:S02]  /*19690*/  FADD.FTZ R133, R137, R133 ;  /* 0x0000008589857221 */ /* 0x000fe40000010000 */
[----:B------:R-:W-:Y:S01]  /*196a0*/  FFMA.FTZ R0, R0, R143, R134 ;  /* 0x0000008f00007223 */ /* 0x000fe20000010086 */
[----:B------:R-:W-:Y:S01]  /*196b0*/  F2FP.PACK_AB R143, R230, R231 ;  /* 0x000000e7e68f723e */ /* 0x000fe200000000ff */
[----:B------:R-:W4:Y:S01]  /*196c0*/  LDL.LU R134, [R1+0xc4] ;  /* 0x0000c40001867983 */ /* 0x000f220000300800 */
[----:B------:R-:W-:Y:S02]  /*196d0*/  FADD.FTZ R132, R248, R132 ;  /* 0x00000084f8847221 */ /* 0x000fe40000010000 */
[----:B------:R-:W-:Y:S01]  /*196e0*/  FADD.FTZ R2, R247, R0 ;  /* 0x00000000f7027221 */ /* 0x000fe20000010000 */
[----:B------:R-:W4:Y:S01]  /*196f0*/  LDL.LU R136, [R1+0xc0] ;  /* 0x0000c00001887983 */ /* 0x000f220000300800 */
[----:B--2---:R-:W-:Y:S02]  /*19700*/  F2FP.PACK_AB R142, R234, R235 ;  /* 0x000000ebea8e723e */ /* 0x004fe400000000ff */
[----:B------:R-:W-:Y:S01]  /*19710*/  MOV R0, R185 ;  /* 0x000000b900007202 */ /* 0x000fe20000000f00 */
[----:B------:R-:W2:Y:S01]  /*19720*/  LDL.LU R137, [R1+0xbc] ;  /* 0x0000bc0001897983 */ /* 0x000ea20000300800 */
[----:B------:R-:W-:Y:S03]  /*19730*/  F2FP.PACK_AB R210, R138, R139 ;  /* 0x0000008b8ad2723e */ /* 0x000fe600000000ff */
[-C--:B------:R-:W-:Y:S01]  /*19740*/  HMMA.16816.F32 R148, R140, R156.reuse, R4 ;  /* 0x0000009c8c94723c */ /* 0x080fe20000001804 */
[----:B------:R-:W1:Y:S01]  /*19750*/  LDSM.16.MT88.4 R4, [R239+0xf800] ;  /* 0x00f80000ef04783b */ /* 0x000e620000004200 */
[----:B------:R-:W-:Y:S02]  /*19760*/  FADD.FTZ R0, R0, R3 ;  /* 0x0000000300007221 */ /* 0x000fe40000010000 */
[----:B------:R-:W-:Y:S02]  /*19770*/  FADD.FTZ R3, R246, R133 ;  /* 0x00000085f6037221 */ /* 0x000fe40000010000 */
[----:B------:R-:W-:Y:S02]  /*19780*/  FADD.FTZ R0, R243, R0 ;  /* 0x00000000f3007221 */ /* 0x000fe40000010000 */
[C---:B------:R-:W-:Y:S01]  /*19790*/  HMMA.16816.F32 R144, R208.reuse, R156, R8 ;  /* 0x0000009cd090723c */ /* 0x040fe20000001808 */
[----:B------:R1:W5:Y:S03]  /*197a0*/  LDL.LU R248, [R1+0xb8] ;  /* 0x0000b80001f87983 */ /* 0x0003660000300800 */
[----:B------:R-:W-:Y:S01]  /*197b0*/  FADD.FTZ R3, R242, R3 ;  /* 0x00000003f2037221 */ /* 0x000fe20000010000 */
[----:B------:R1:W5:Y:S02]  /*197c0*/  LDL.LU R247, [R1+0xb4] ;  /* 0x0000b40001f77983 */ /* 0x0003640000300800 */
[----:B------:R-:W-:Y:S01]  /*197d0*/  MOV R8, R201 ;  /* 0x000000c900087202 */ /* 0x000fe20000000f00 */
[-C--:B------:R-:W-:Y:S01]  /*197e0*/  HMMA.16816.F32 R152, R208, R158.reuse, R12 ;  /* 0x0000009ed098723c */ /* 0x080fe2000000180c */
[----:B------:R1:W5:Y:S03]  /*197f0*/  LDL.LU R246, [R1+0xb0] ;  /* 0x0000b00001f67983 */ /* 0x0003660000300800 */
[----:B------:R-:W-:Y:S02]  /*19800*/  MOV R11, R166 ;  /* 0x000000a6000b7202 */ /* 0x000fe40000000f00 */
[----:B------:R-:W-:Y:S02]  /*19810*/  MOV R9, R192 ;  /* 0x000000c000097202 */ /* 0x000fe40000000f00 */
[C---:B------:R-:W-:Y:S01]  /*19820*/  HMMA.16816.F32 R156, R140.reuse, R158, R16 ;  /* 0x0000009e8c9c723c */ /* 0x040fe20000001810 */
[----:B------:R-:W-:Y:S03]  /*19830*/  MOV R15, R181 ;  /* 0x000000b5000f7202 */ /* 0x000fe60000000f00 */
[----:B------:R-:W-:Y:S01]  /*19840*/  MOV R12, R200 ;  /* 0x000000c8000c7202 */ /* 0x000fe20000000f00 */
[----:B------:R-:W-:Y:S01]  /*19850*/  FADD.FTZ R11, R11, R3 ;  /* 0x000000030b0b7221 */ /* 0x000fe20000010000 */
[----:B------:R-:W-:Y:S02]  /*19860*/  MOV R13, R187 ;  /* 0x000000bb000d7202 */ /* 0x000fe40000000f00 */
[-C--:B------:R-:W-:Y:S01]  /*19870*/  HMMA.16816.F32 R160, R140, R172.reuse, R20 ;  /* 0x000000ac8ca0723c */ /* 0x080fe20000001814 */
[----:B------:R-:W-:Y:S03]  /*19880*/  MOV R18, R203 ;  /* 0x000000cb00127202 */ /* 0x000fe60000000f00 */
[----:B------:R-:W-:Y:S02]  /*19890*/  MOV R17, R202 ;  /* 0x000000ca00117202 */ /* 0x000fe40000000f00 */
[----:B------:R-:W-:Y:S02]  /*198a0*/  MOV R16, R197 ;  /* 0x000000c500107202 */ /* 0x000fe40000000f00 */
[----:B------:R-:W-:Y:S04]  /*198b0*/  MOV R21, R165 ;  /* 0x000000a500157202 */ /* 0x000fe80000000f00 */
[----:B------:R-:W-:Y:S02]  /*198c0*/  MOV R20, R167 ;  /* 0x000000a700147202 */ /* 0x000fe40000000f00 */
[C---:B------:R-:W-:Y:S01]  /*198d0*/  HMMA.16816.F32 R164, R208.reuse, R172, R24 ;  /* 0x000000acd0a4723c */ /* 0x040fe20000001818 */
[----:B------:R-:W-:Y:S02]  /*198e0*/  MOV R23, R196 ;  /* 0x000000c400177202 */ /* 0x000fe40000000f00 */
[----:B------:R-:W-:Y:S02]  /*198f0*/  MOV R22, R199 ;  /* 0x000000c700167202 */ /* 0x000fe40000000f00 */
[----:B------:R-:W-:Y:S02]  /*19900*/  MOV R10, R180 ;  /* 0x000000b4000a7202 */ /* 0x000fe40000000f00 */
[----:B------:R-:W-:Y:S02]  /*19910*/  MOV R27, R169 ;  /* 0x000000a9001b7202 */ /* 0x000fe40000000f00 */
[----:B------:R-:W-:Y:S03]  /*19920*/  MOV R26, R168 ;  /* 0x000000a8001a7202 */ /* 0x000fe60000000f00 */
[----:B------:R-:W-:Y:S02]  /*19930*/  MOV R25, R171 ;  /* 0x000000ab00197202 */ /* 0x000fe40000000f00 */
[----:B------:R-:W-:Y:S02]  /*19940*/  MOV R24, R170 ;  /* 0x000000aa00187202 */ /* 0x000fe40000000f00 */
[-C--:B------:R-:W-:Y:S01]  /*19950*/  HMMA.16816.F32 R168, R208, R174.reuse, R28 ;  /* 0x000000aed0a8723c */ /* 0x080fe2000000181c */
[----:B------:R-:W-:Y:S02]  /*19960*/  MOV R19, R184 ;  /* 0x000000b800137202 */ /* 0x000fe40000000f00 */
[----:B------:R-:W-:Y:S04]  /*19970*/  MOV R14, R186 ;  /* 0x000000ba000e7202 */ /* 0x000fe80000000f00 */
[----:B------:R-:W-:Y:S01]  /*19980*/  MOV R31, R198 ;  /* 0x000000c6001f7202 */ /* 0x000fe20000000f00 */
[C---:B------:R-:W-:Y:S01]  /*19990*/  HMMA.16816.F32 R172, R140.reuse, R174, R32 ;  /* 0x000000ae8cac723c */ /* 0x040fe20000001820 */
[----:B------:R-:W-:Y:S03]  /*199a0*/  MOV R30, R195 ;  /* 0x000000c3001e7202 */ /* 0x000fe60000000f00 */
[----:B------:R-:W-:Y:S02]  /*199b0*/  MOV R29, R194 ;  /* 0x000000c2001d7202 */ /* 0x000fe40000000f00 */
[----:B------:R-:W-:Y:S02]  /*199c0*/  MOV R28, R193 ;  /* 0x000000c1001c7202 */ /* 0x000fe40000000f00 */
[----:B------:R-:W-:Y:S04]  /*199d0*/  MOV R32, R179 ;  /* 0x000000b300207202 */ /* 0x000fe80000000f00 */
[----:B------:R-:W-:Y:S02]  /*199e0*/  MOV R33, R178 ;  /* 0x000000b200217202 */ /* 0x000fe40000000f00 */
[----:B------:R-:W-:Y:S02]  /*199f0*/  MOV R34, R177 ;  /* 0x000000b100227202 */ /* 0x000fe40000000f00 */
[----:B------:R-:W-:Y:S02]  /*19a00*/  MOV R35, R176 ;  /* 0x000000b000237202 */ /* 0x000fe40000000f00 */
[-C--:B---3--:R-:W-:Y:S07]  /*19a10*/  HMMA.16816.F32 R176, R140, R188.reuse, R36 ;  /* 0x000000bc8cb0723c */ /* 0x088fee0000001824 */
[----:B------:R-:W-:Y:S02]  /*19a20*/  MOV R38, R183 ;  /* 0x000000b700267202 */ /* 0x000fe40000000f00 */
[----:B------:R-:W-:Y:S02]  /*19a30*/  MOV R39, R182 ;  /* 0x000000b600277202 */ /* 0x000fe40000000f00 */
[C---:B------:R-:W-:Y:S01]  /*19a40*/  HMMA.16816.F32 R180, R208.reuse, R188, R40 ;  /* 0x000000bcd0b4723c */ /* 0x040fe20000001828 */
[----:B------:R-:W-:Y:S02]  /*19a50*/  MOV R37, R38 ;  /* 0x0000002600257202 */ /* 0x000fe40000000f00 */
[----:B------:R-:W-:Y:S02]  /*19a60*/  MOV R38, R39 ;  /* 0x0000002700267202 */ /* 0x000fe40000000f00 */
[----:B------:R-:W-:Y:S02]  /*19a70*/  MOV R39, R32 ;  /* 0x0000002000277202 */ /* 0x000fe40000000f00 */
[----:B------:R-:W-:Y:S01]  /*19a80*/  MOV R32, R33 ;  /* 0x0000002100207202 */ /* 0x000fe20000000f00 */
[-C--:B------:R-:W-:Y:S01]  /*19a90*/  HMMA.16816.F32 R184, R208, R190.reuse, R44 ;  /* 0x000000bed0b8723c */ /* 0x080fe2000000182c */
[----:B------:R-:W-:Y:S03]  /*19aa0*/  MOV R33, R34 ;  /* 0x0000002200217202 */ /* 0x000fe60000000f00 */
[----:B------:R-:W-:Y:S02]  /*19ab0*/  MOV R34, R35 ;  /* 0x0000002300227202 */ /* 0x000fe40000000f00 */
[----:B------:R-:W-:Y:S01]  /*19ac0*/  MOV R35, R28 ;  /* 0x0000001c00237202 */ /* 0x000fe20000000f00 */
[----:B------:R-:W-:Y:S01]  /*19ad0*/  FADD.FTZ R11, R33, R11 ;  /* 0x0000000b210b7221 */ /* 0x000fe20000010000 */
[C---:B------:R-:W-:Y:S01]  /*19ae0*/  HMMA.16816.F32 R188, R140.reuse, R190, R48 ;  /* 0x000000be8cbc723c */ /* 0x040fe20000001830 */
[----:B------:R-:W-:Y:S03]  /*19af0*/  MOV R28, R29 ;  /* 0x0000001d001c7202 */ /* 0x000fe60000000f00 */
[----:B------:R-:W-:Y:S02]  /*19b00*/  MOV R29, R30 ;  /* 0x0000001e001d7202 */ /* 0x000fe40000000f00 */
[----:B------:R-:W-:Y:S02]  /*19b10*/  MOV R30, R31 ;  /* 0x0000001f001e7202 */ /* 0x000fe40000000f00 */
[-C--:B------:R-:W-:Y:S01]  /*19b20*/  HMMA.16816.F32 R192, R140, R204.reuse, R52 ;  /* 0x000000cc8cc0723c */ /* 0x080fe20000001834 */
[----:B------:R-:W-:Y:S03]  /*19b30*/  MOV R31, R24 ;  /* 0x00000018001f7202 */ /* 0x000fe60000000f00 */
[----:B------:R-:W-:Y:S02]  /*19b40*/  MOV R24, R25 ;  /* 0x0000001900187202 */ /* 0x000fe40000000f00 */
[----:B------:R-:W-:Y:S02]  /*19b50*/  MOV R25, R26 ;  /* 0x0000001a00197202 */ /* 0x000fe40000000f00 */
        /* <DEDUP_REMOVED lines=11> */
[----:B------:R-:W-:Y:S01]  /*19c10*/  MOV R18, R8 ;  /* 0x0000000800127202 */ /* 0x000fe20000000f00 */
[----:B------:R-:W-:Y:S01]  /*19c20*/  FADD.FTZ R8, R245, R132 ;  /* 0x00000084f5087221 */ /* 0x000fe20000010000 */
[-C--:B------:R-:W-:Y:S01]  /*19c30*/  HMMA.16816.F32 R68, R140, R212.reuse, R68 ;  /* 0x000000d48c44723c */ /* 0x080fe20000001844 */
[----:B------:R3:W5:Y:S03]  /*19c40*/  LDL.LU R245, [R1+0xac] ;  /* 0x0000ac0001f57983 */ /* 0x0007660000300800 */
[----:B------:R-:W-:Y:S01]  /*19c50*/  MOV R36, R37 ;  /* 0x0000002500247202 */ /* 0x000fe20000000f00 */
[----:B------:R-:W-:Y:S01]  /*19c60*/  FADD.FTZ R8, R241, R8 ;  /* 0x00000008f1087221 */ /* 0x000fe20000010000 */
[----:B------:R-:W-:Y:S02]  /*19c70*/  MOV R37, R35 ;  /* 0x0000002300257202 */ /* 0x000fe40000000f00 */
[C---:B------:R-:W-:Y:S01]  /*19c80*/  HMMA.16816.F32 R72, R208.reuse, R212, R72 ;  /* 0x000000d4d048723c */ /* 0x040fe20000001848 */
[----:B------:R-:W-:Y:S03]  /*19c90*/  MOV R35, R28 ;  /* 0x0000001c00237202 */ /* 0x000fe60000000f00 */
[----:B------:R-:W-:Y:S01]  /*19ca0*/  MOV R28, R29 ;  /* 0x0000001d001c7202 */ /* 0x000fe20000000f00 */
[----:B------:R-:W-:Y:S01]  /*19cb0*/  FADD.FTZ R2, R36, R2 ;  /* 0x0000000224027221 */ /* 0x000fe20000010000 */
[----:B------:R-:W-:Y:S01]  /*19cc0*/  MOV R29, R30 ;  /* 0x0000001e001d7202 */ /* 0x000fe20000000f00 */
[----:B------:R-:W-:Y:S01]  /*19cd0*/  FADD.FTZ R0, R37, R0 ;  /* 0x0000000025007221 */ /* 0x000fe20000010000 */
[-C--:B------:R-:W-:Y:S01]  /*19ce0*/  HMMA.16816.F32 R76, R208, R214.reuse, R76 ;  /* 0x000000d6d04c723c */ /* 0x080fe2000000184c */
[----:B------:R-:W-:Y:S03]  /*19cf0*/  MOV R30, R31 ;  /* 0x0000001f001e7202 */ /* 0x000fe60000000f00 */
[----:B------:R-:W-:Y:S01]  /*19d00*/  MOV R31, R24 ;  /* 0x00000018001f7202 */ /* 0x000fe20000000f00 */
[----:B------:R-:W-:Y:S01]  /*19d10*/  FADD.FTZ R2, R236, R2 ;  /* 0x00000002ec027221 */ /* 0x000fe20000010000 */
[----:B------:R-:W-:Y:S01]  /*19d20*/  MOV R24, R25 ;  /* 0x0000001900187202 */ /* 0x000fe20000000f00 */
[----:B------:R-:W-:Y:S01]  /*19d30*/  FADD.FTZ R0, R32, R0 ;  /* 0x0000000020007221 */ /* 0x000fe20000010000 */
        /* <DEDUP_REMOVED lines=19> */
[----:B------:R-:W-:Y:S03]  /*19e70*/  FADD.FTZ R10, R10, R3 ;  /* 0x000000030a0a7221 */ /* 0x000fe60000010000 */
[----:B------:R-:W-:Y:S01]  /*19e80*/  FADD.FTZ R3, R35, R11 ;  /* 0x0000000b23037221 */ /* 0x000fe20000010000 */
[----:B------:R-:W-:Y:S01]  /*19e90*/  MOV R18, R244 ;  /* 0x000000f400127202 */ /* 0x000fe20000000f00 */
[----:B------:R-:W-:Y:S01]  /*19ea0*/  FADD.FTZ R9, R25, R0 ;  /* 0x0000000019097221 */ /* 0x000fe20000010000 */
[----:B------:R3:W5:Y:S01]  /*19eb0*/  LDL.LU R244, [R1+0xa8] ;  /* 0x0000a80001f47983 */ /* 0x0007620000300800 */
[C---:B------:R-:W-:Y:S01]  /*19ec0*/  HMMA.16816.F32 R96, R140.reuse, R218, R96 ;  /* 0x000000da8c60723c */ /* 0x040fe20000001860 */
[----:B------:R-:W-:Y:S02]  /*19ed0*/  FADD.FTZ R2, R28, R10 ;  /* 0x0000000a1c027221 */ /* 0x000fe40000010000 */
[----:B------:R3:W5:Y:S01]  /*19ee0*/  LDL.LU R243, [R1+0xa4] ;  /* 0x0000a40001f37983 */ /* 0x0007620000300800 */
[----:B------:R-:W-:Y:S02]  /*19ef0*/  FADD.FTZ R3, R31, R3 ;  /* 0x000000031f037221 */ /* 0x000fe40000010000 */
[----:B------:R-:W-:Y:S01]  /*19f00*/  FADD.FTZ R0, R26, R8 ;  /* 0x000000081a007221 */ /* 0x000fe20000010000 */
[----:B------:R3:W5:Y:S01]  /*19f10*/  LDL.LU R242, [R1+0xa0] ;  /* 0x0000a00001f27983 */ /* 0x0007620000300800 */
[-C--:B------:R-:W-:Y:S01]  /*19f20*/  HMMA.16816.F32 R100, R140, R220.reuse, R100 ;  /* 0x000000dc8c64723c */ /* 0x080fe20000001864 */
[----:B------:R-:W-:Y:S02]  /*19f30*/  FADD.FTZ R2, R24, R2 ;  /* 0x0000000218027221 */ /* 0x000fe40000010000 */
[----:B------:R3:W5:Y:S01]  /*19f40*/  LDL.LU R241, [R1+0x9c] ;  /* 0x00009c0001f17983 */ /* 0x0007620000300800 */
[----:B------:R-:W-:Y:S02]  /*19f50*/  FADD.FTZ R3, R27, R3 ;  /* 0x000000031b037221 */ /* 0x000fe40000010000 */
[----:B------:R-:W-:Y:S01]  /*19f60*/  FADD.FTZ R0, R22, R0 ;  /* 0x0000000016007221 */ /* 0x000fe20000010000 */
[----:B------:R3:W5:Y:S01]  /*19f70*/  LDL.LU R236, [R1+0x98] ;  /* 0x0000980001ec7983 */ /* 0x0007620000300800 */
[----:B------:R-:W-:Y:S01]  /*19f80*/  FADD.FTZ R2, R20, R2 ;  /* 0x0000000214027221 */ /* 0x000fe20000010000 */
[C---:B------:R-:W-:Y:S03]  /*19f90*/  HMMA.16816.F32 R104, R208.reuse, R220, R104 ;  /* 0x000000dcd068723c */ /* 0x040fe60000001868 */
[----:B------:R-:W-:Y:S02]  /*19fa0*/  FADD.FTZ R8, R21, R9 ;  /* 0x0000000915087221 */ /* 0x000fe40000010000 */
[----:B------:R-:W-:Y:S02]  /*19fb0*/  FADD.FTZ R3, R23, R3 ;  /* 0x0000000317037221 */ /* 0x000fe40000010000 */
[----:B------:R-:W-:Y:S01]  /*19fc0*/  FADD.FTZ R0, R18, R0 ;  /* 0x0000000012007221 */ /* 0x000fe20000010000 */
[-C--:B------:R-:W-:Y:S01]  /*19fd0*/  HMMA.16816.F32 R108, R208, R222.reuse, R108 ;  /* 0x000000ded06c723c */ /* 0x080fe2000000186c */
[----:B------:R-:W-:Y:S03]  /*19fe0*/  FADD.FTZ R9, R16, R2 ;  /* 0x0000000210097221 */ /* 0x000fe60000010000 */
[----:B------:R-:W-:Y:S02]  /*19ff0*/  FADD.FTZ R2, R17, R8 ;  /* 0x0000000811027221 */ /* 0x000fe40000010000 */
[----:B------:R-:W-:Y:S02]  /*1a000*/  FADD.FTZ R3, R19, R3 ;  /* 0x0000000313037221 */ /* 0x000fe40000010000 */
[----:B------:R-:W-:Y:S01]  /*1a010*/  FADD.FTZ R0, R13, R0 ;  /* 0x000000000d007221 */ /* 0x000fe20000010000 */
[C---:B------:R-:W-:Y:S03]  /*1a020*/  HMMA.16816.F32 R112, R140.reuse, R222, R112 ;  /* 0x000000de8c70723c */ /* 0x040fe60000001870 */
[----:B------:R-:W-:Y:S02]  /*1a030*/  FADD.FTZ R2, R252, R2 ;  /* 0x00000002fc027221 */ /* 0x000fe40000010000 */
[----:B------:R-:W-:Y:S02]  /*1a040*/  FADD.FTZ R8, R14, R3 ;  /* 0x000000030e087221 */ /* 0x000fe40000010000 */
[----:B------:R-:W-:Y:S01]  /*1a050*/  FADD.FTZ R0, R229, R0 ;  /* 0x00000000e5007221 */ /* 0x000fe20000010000 */
[-C--:B-1----:R-:W-:Y:S01]  /*1a060*/  HMMA.16816.F32 R116, R140, R4.reuse, R116 ;  /* 0x000000048c74723c */ /* 0x082fe20000001874 */
[----:B------:R-:W-:Y:S03]  /*1a070*/  FADD.FTZ R2, R251, R2 ;  /* 0x00000002fb027221 */ /* 0x000fe60000010000 */
[----:B------:R-:W-:Y:S04]  /*1a080*/  FADD.FTZ R8, R249, R8 ;  /* 0x00000008f9087221 */ /* 0x000fe80000010000 */
[C---:B------:R-:W-:Y:S07]  /*1a090*/  HMMA.16816.F32 R120, R208.reuse, R4, R120 ;  /* 0x00000004d078723c */ /* 0x040fee0000001878 */
[----:B------:R-:W-:Y:S01]  /*1a0a0*/  FADD.FTZ R4, R12, R9 ;  /* 0x000000090c047221 */ /* 0x000fe20000010000 */
[-C--:B------:R-:W-:Y:S01]  /*1a0b0*/  HMMA.16816.F32 R124, R208, R6.reuse, R124 ;  /* 0x00000006d07c723c */ /* 0x080fe2000000187c */
[----:B------:R-:W-:Y:S03]  /*1a0c0*/  FADD.FTZ R5, R228, R0 ;  /* 0x00000000e4057221 */ /* 0x000fe60000010000 */
[----:B------:R-:W-:Y:S02]  /*1a0d0*/  FADD.FTZ R3, R15, R4 ;  /* 0x000000040f037221 */ /* 0x000fe40000010000 */
[----:B------:R-:W-:Y:S02]  /*1a0e0*/  FADD.FTZ R5, R227, R5 ;  /* 0x00000005e3057221 */ /* 0x000fe40000010000 */
[----:B------:R-:W-:Y:S01]  /*1a0f0*/  FADD.FTZ R4, R232, R3 ;  /* 0x00000003e8047221 */ /* 0x000fe20000010000 */
[----:B------:R-:W-:Y:S03]  /*1a100*/  HMMA.16816.F32 R128, R140, R6, R128 ;  /* 0x000000068c80723c */ /* 0x000fe60000001880 */
[----:B------:R-:W-:Y:S02]  /*1a110*/  FADD.FTZ R3, R224, R2 ;  /* 0x00000002e0037221 */ /* 0x000fe40000010000 */
[----:B------:R-:W-:Y:S02]  /*1a120*/  FADD.FTZ R2, R250, R8 ;  /* 0x00000008fa027221 */ /* 0x000fe40000010000 */
[----:B------:R-:W-:Y:S01]  /*1a130*/  FADD.FTZ R0, R233, R4 ;  /* 0x00000004e9007221 */ /* 0x000fe20000010000 */
[----:B----4-:R-:W-:Y:S01]  /*1a140*/  MOV R140, R135 ;  /* 0x00000087008c7202 */ /* 0x010fe20000000f00 */
[----:B------:R-:W-:Y:S03]  /*1a150*/  FADD.FTZ R5, R226, R5 ;  /* 0x00000005e2057221 */ /* 0x000fe60000010000 */
[----:B------:R-:W-:Y:S02]  /*1a160*/  FADD.FTZ R3, R225, R3 ;  /* 0x00000003e1037221 */ /* 0x000fe40000010000 */
[----:B------:R3:W-:Y:S01]  /*1a170*/  STL [R1+0x5c], R5 ;  /* 0x00005c0501007387 */ /* 0x0007e20000100800 */
[----:B------:R-:W-:Y:S02]  /*1a180*/  FADD.FTZ R4, R235, R2 ;  /* 0x00000002eb047221 */ /* 0x000fe40000010000 */
[----:B------:R-:W-:Y:S01]  /*1a190*/  FADD.FTZ R2, R231, R0 ;  /* 0x00000000e7027221 */ /* 0x000fe20000010000 */
[----:B--2---:R-:W-:Y:S01]  /*1a1a0*/  MOV R132, R137 ;  /* 0x0000008900847202 */ /* 0x004fe20000000f00 */
[----:B------:R-:W-:Y:S01]  /*1a1b0*/  FADD.FTZ R0, R139, R3 ;  /* 0x000000038b007221 */ /* 0x000fe20000010000 */
[----:B------:R-:W-:Y:S01]  /*1a1c0*/  MOV R139, R134 ;  /* 0x00000086008b7202 */ /* 0x000fe20000000f00 */
        /* <DEDUP_REMOVED lines=8> */
.L_x_421:
        /* <DEDUP_REMOVED lines=138> */
[----:B------:R-:W-:Y:S01]  /*1aaf0*/  FMUL.FTZ R174, R3, R174 ;  /* 0x000000ae03ae7220 */ /* 0x000fe20000410000 */
[----:B------:R-:W-:Y:S01]  /*1ab00*/  F2FP.PACK_AB R28, R129, R128 ;  /* 0x00000080811c723e */ /* 0x000fe200000000ff */
        /* <DEDUP_REMOVED lines=307> */
.L_x_426:
[----:B---34-:R-:W-:Y:S05]  /*1be40*/  BSYNC B0 ;  /* 0x0000000000007941 */ /* 0x018fea0003800000 */
.L_x_425:
        /* <DEDUP_REMOVED lines=36> */
.L_x_428:
[----:B----4-:R-:W-:Y:S05]  /*1c090*/  BSYNC B0 ;  /* 0x0000000000007941 */ /* 0x010fea0003800000 */
.L_x_427:
        /* <DEDUP_REMOVED lines=18> */
.L_x_430:
[----:B------:R-:W-:Y:S05]  /*1c1c0*/  BSYNC B0 ;  /* 0x0000000000007941 */ /* 0x000fea0003800000 */
.L_x_429:
        /* <DEDUP_REMOVED lines=18> */
.L_x_432:
[----:B------:R-:W-:Y:S05]  /*1c2f0*/  BSYNC B0 ;  /* 0x0000000000007941 */ /* 0x000fea0003800000 */
.L_x_431:
        /* <DEDUP_REMOVED lines=18> */
.L_x_434:
[----:B------:R-:W-:Y:S05]  /*1c420*/  BSYNC B0 ;  /* 0x0000000000007941 */ /* 0x000fea0003800000 */
.L_x_433:
        /* <DEDUP_REMOVED lines=18> */
.L_x_436:
[----:B------:R-:W-:Y:S05]  /*1c550*/  BSYNC B0 ;  /* 0x0000000000007941 */ /* 0x000fea0003800000 */
.L_x_435:
        /* <DEDUP_REMOVED lines=18> */
.L_x_438:
[----:B------:R-:W-:Y:S05]  /*1c680*/  BSYNC B0 ;  /* 0x0000000000007941 */ /* 0x000fea0003800000 */
.L_x_437:
        /* <DEDUP_REMOVED lines=18> */
.L_x_440:
[----:B------:R-:W-:Y:S05]  /*1c7b0*/  BSYNC B0 ;  /* 0x0000000000007941 */ /* 0x000fea0003800000 */
.L_x_439:
        /* <DEDUP_REMOVED lines=19> */
.L_x_375:
        /* <DEDUP_REMOVED lines=74> */
.L_x_442:
[----:B------:R-:W-:Y:S05]  /*1cd90*/  BSYNC B0 ;  /* 0x0000000000007941 */ /* 0x000fea0003800000 */
.L_x_441:
        /* <DEDUP_REMOVED lines=18> */
.L_x_444:
[----:B------:R-:W-:Y:S05]  /*1cec0*/  BSYNC B0 ;  /* 0x0000000000007941 */ /* 0x000fea0003800000 */
.L_x_443:
        /* <DEDUP_REMOVED lines=18> */
.L_x_446:
[----:B------:R-:W-:Y:S05]  /*1cff0*/  BSYNC B0 ;  /* 0x0000000000007941 */ /* 0x000fea0003800000 */
.L_x_445:
        /* <DEDUP_REMOVED lines=18> */
.L_x_448:
[----:B------:R-:W-:Y:S05]  /*1d120*/  BSYNC B0 ;  /* 0x0000000000007941 */ /* 0x000fea0003800000 */
.L_x_447:
        /* <DEDUP_REMOVED lines=18> */
.L_x_450:
[----:B------:R-:W-:Y:S05]  /*1d250*/  BSYNC B0 ;  /* 0x0000000000007941 */ /* 0x000fea0003800000 */
.L_x_449:
        /* <DEDUP_REMOVED lines=18> */
.L_x_452:
[----:B------:R-:W-:Y:S05]  /*1d380*/  BSYNC B0 ;  /* 0x0000000000007941 */ /* 0x000fea0003800000 */
.L_x_451:
        /* <DEDUP_REMOVED lines=18> */
.L_x_454:
[----:B------:R-:W-:Y:S05]  /*1d4b0*/  BSYNC B0 ;  /* 0x0000000000007941 */ /* 0x000fea0003800000 */
.L_x_453:
        /* <DEDUP_REMOVED lines=18> */
.L_x_456:
[----:B------:R-:W-:Y:S05]  /*1d5e0*/  BSYNC B0 ;  /* 0x0000000000007941 */ /* 0x000fea0003800000 */
.L_x_455:
        /* <DEDUP_REMOVED lines=67> */
.L_x_457:
        /* <DEDUP_REMOVED lines=14> */
.L_x_1399:


//--------------------- .text._ZN5flash16flash_fwd_kernelI23Flash_fwd_kernel_traitsILi128ELi64ELi64ELi4ELb0ELb0EN7cutlass6half_tE19Flash_kernel_traitsILi128ELi64ELi64ELi4ES3_EELb0ELb1ELb0ELb0ELb1ELb1ELb0ELb0EEEvNS_16Flash_fwd_paramsE --------------------------
	.section	.text._ZN5flash16flash_fwd_kernelI23Flash_fwd_kernel_traitsILi128ELi64ELi64ELi4ELb0ELb0EN7cutlass6half_tE19Flash_kernel_traitsILi128ELi64ELi64ELi4ES3_EELb0ELb1ELb0ELb0ELb1ELb1ELb0ELb0EEEvNS_16Flash_fwd_paramsE,"ax",@progbits
	.sectioninfo	@"SHI_REGISTERS=184"
	.align	128
        .global         _ZN5flash16flash_fwd_kernelI23Flash_fwd_kernel_traitsILi128ELi64ELi64ELi4ELb0ELb0EN7cutlass6half_tE19Flash_kernel_traitsILi128ELi64ELi64ELi4ES3_EELb0ELb1ELb0ELb0ELb1ELb1ELb0ELb0EEEvNS_16Flash_fwd_paramsE
        .type           _ZN5flash16flash_fwd_kernelI23Flash_fwd_kernel_traitsILi128ELi64ELi64ELi4ELb0ELb0EN7cutlass6half_tE19Flash_kernel_traitsILi128ELi64ELi64ELi4ES3_EELb0ELb1ELb0ELb0ELb1ELb1ELb0ELb0EEEvNS_16Flash_fwd_paramsE,@function
        .size           _ZN5flash16flash_fwd_kernelI23Flash_fwd_kernel_traitsILi128ELi64ELi64ELi4ELb0ELb0EN7cutlass6half_tE19Flash_kernel_traitsILi128ELi64ELi64ELi4ES3_EELb0ELb1ELb0ELb0ELb1ELb1ELb0ELb0EEEvNS_16Flash_fwd_paramsE,(.L_x_1400 - _ZN5flash16flash_fwd_kernelI23Flash_fwd_kernel_traitsILi128ELi64ELi64ELi4ELb0ELb0EN7cutlass6half_tE19Flash_kernel_traitsILi128ELi64ELi64ELi4ES3_EELb0ELb1ELb0ELb0ELb1ELb1ELb0ELb0EEEvNS_16Flash_fwd_paramsE)
        .other          _ZN5flash16flash_fwd_kernelI23Flash_fwd_kernel_traitsILi128ELi64ELi64ELi4ELb0ELb0EN7cutlass6half_tE19Flash_kernel_traitsILi128ELi64ELi64ELi4ES3_EELb0ELb1ELb0ELb0ELb1ELb1ELb0ELb0EEEvNS_16Flash_fwd_paramsE,@"STO_CUDA_ENTRY STV_DEFAULT"
_ZN5flash16flash_fwd_kernelI23Flash_fwd_kernel_traitsILi128ELi64ELi64ELi4ELb0ELb0EN7cutlass6half_tE19Flash_kernel_traitsILi128ELi64ELi64ELi4ES3_EELb0ELb1ELb0ELb0ELb1ELb1ELb0ELb0EEEvNS_16Flash_fwd_paramsE:
.text._ZN5flash16flash_fwd_kernelI23Flash_fwd_kernel_traitsILi128ELi64ELi64ELi4ELb0ELb0EN7cutlass6half_tE19Flash_kernel_traitsILi128ELi64ELi64ELi4ES3_EELb0ELb1ELb0ELb0ELb1ELb1ELb0ELb0EEEvNS_16Flash_fwd_paramsE:
[----:B------:R-:W-:Y:S02]  /*0000*/  MOV R1, c[0x0][0x28] ;  /* 0x00000a0000017a02 */ /* 0x000fe40000000f00 */
[----:B------:R-:W1:Y:S01]  /*0010*/  S2R R15, SR_CTAID.Y ;  /* 0x00000000000f7919 */ /* 0x000e620000002600 */
[----:B------:R-:W-:Y:S01]  /*0020*/  ISETP.NE.U32.AND P0, PT, RZ, c[0x0][0x250], PT ;  /* 0x00009400ff007a0c */ /* 0x000fe20003f05070 */
[----:B------:R-:W-:Y:S01]  /*0030*/  IMAD.MOV.U32 R11, RZ, RZ, RZ ;  /* 0x000000ffff0b7224 */ /* 0x000fe200078e00ff */
[----:B------:R-:W-:Y:S01]  /*0040*/  ISETP.NE.U32.AND P2, PT, RZ, c[0x0][0x258], PT ;  /* 0x00009600ff007a0c */ /* 0x000fe20003f45070 */
[----:B------:R-:W-:Y:S01]  /*0050*/  ULDC.64 UR10, c[0x0][0x118] ;  /* 0x00004600000a7ab9 */ /* 0x000fe20000000a00 */
[----:B------:R-:W-:Y:S02]  /*0060*/  ISETP.NE.AND.EX P0, PT, RZ, c[0x0][0x254], PT, P0 ;  /* 0x00009500ff007a0c */ /* 0x000fe40003f05300 */
[----:B------:R-:W-:-:S11]  /*0070*/  ISETP.NE.AND.EX P2, PT, RZ, c[0x0][0x25c], PT, P2 ;  /* 0x00009700ff007a0c */ /* 0x000fd60003f45320 */
[----:B------:R-:W-:Y:S02]  /*0080*/  @P0 IMAD.MOV.U32 R2, RZ, RZ, 0x4 ;  /* 0x00000004ff020424 */ /* 0x000fe400078e00ff */
[----:B------:R-:W-:Y:S02]  /*0090*/  @P2 IMAD.MOV.U32 R0, RZ, RZ, 0x4 ;  /* 0x00000004ff002424 */ /* 0x000fe400078e00ff */
[----:B-1----:R-:W-:-:S04]  /*00a0*/  @P0 IMAD.WIDE R2, R15, R2, c[0x0][0x250] ;  /* 0x000094000f020625 */ /* 0x002fc800078e0202 */
[----:B------:R-:W-:Y:S01]  /*00b0*/  @P2 IMAD.WIDE R4, R15, R0, c[0x0][0x258] ;  /* 0x000096000f042625 */ /* 0x000fe200078e0200 */
[----:B------:R-:W2:Y:S04]  /*00c0*/  @P0 LDG.E R11, [R2.64] ;  /* 0x0000000a020b0981 */ /* 0x000ea8000c1e1900 */
[----:B------:R-:W2:Y:S01]  /*00d0*/  @P2 LDG.E R6, [R4.64] ;  /* 0x0000000a04062981 */ /* 0x000ea2000c1e1900 */
[----:B------:R-:W-:-:S03]  /*00e0*/  @!P2 ISETP.NE.U32.AND P1, PT, RZ, c[0x0][0x268], PT ;  /* 0x00009a00ff00aa0c */ /* 0x000fc60003f25070 */
[----:B------:R-:W1:Y:S01]  /*00f0*/  S2R R172, SR_CTAID.X ;  /* 0x0000000000ac7919 */ /* 0x000e620000002500 */
[----:B------:R-:W-:-:S04]  /*0100*/  @!P2 ISETP.NE.AND.EX P1, PT, RZ, c[0x0][0x26c], PT, P1 ;  /* 0x00009b00ff00aa0c */ /* 0x000fc80003f25310 */
[----:B------:R-:W-:Y:S01]  /*0110*/  @!P2 SEL R0, RZ, c[0x0][0x21c], !P1 ;  /* 0x00008700ff00aa07 */ /* 0x000fe20004800000 */
[----:B-1----:R-:W-:-:S05]  /*0120*/  IMAD.SHL.U32 R80, R172, 0x40, RZ ;  /* 0x00000040ac507824 */ /* 0x002fca00078e00ff */
[----:B------:R-:W-:Y:S01]  /*0130*/  ISETP.GE.AND P0, PT, R80, c[0x0][0x214], PT ;  /* 0x0000850050007a0c */ /* 0x000fe20003f06270 */
[--C-:B--2---:R-:W-:Y:S01]  /*0140*/  @P2 IMAD.IADD R6, R6, 0x1, -R11.reuse ;  /* 0x0000000106062824 */ /* 0x104fe200078e0a0b */
[----:B------:R-:W-:-:S11]  /*0150*/  @!P2 IADD3 R6, R0, c[0x0][0x218], -R11 ;  /* 0x000086000006aa10 */ /* 0x000fd60007ffe80b */
[----:B------:R-:W-:Y:S05]  /*0160*/  @P0 EXIT ;  /* 0x000000000000094d */ /* 0x000fea0003800000 */
[----:B------:R-:W-:Y:S01]  /*0170*/  IADD3 R3, R80, 0x7f, RZ ;  /* 0x0000007f50037810 */ /* 0x000fe20007ffe0ff */
[----:B------:R-:W1:Y:S01]  /*0180*/  S2R R14, SR_CTAID.Z ;  /* 0x00000000000e7919 */ /* 0x000e620000002700 */
[C---:B------:R-:W-:Y:S02]  /*0190*/  IADD3 R5, R6.reuse, 0x3f, RZ ;  /* 0x0000003f06057810 */ /* 0x040fe40007ffe0ff */
[----:B------:R-:W-:Y:S01]  /*01a0*/  IADD3 R3, R6, -c[0x0][0x214], R3 ;  /* 0x8000850006037a10 */ /* 0x000fe20007ffe003 */
[----:B------:R-:W2:Y:S01]  /*01b0*/  S2R R7, SR_TID.X ;  /* 0x0000000000077919 */ /* 0x000ea20000002100 */
[----:B------:R-:W-:Y:S02]  /*01c0*/  SHF.R.S32.HI R0, RZ, 0x1f, R5 ;  /* 0x0000001fff007819 */ /* 0x000fe40000011405 */
[----:B------:R-:W-:Y:S02]  /*01d0*/  IADD3 R3, R3, c[0x0][0x2e8], RZ ;  /* 0x0000ba0003037a10 */ /* 0x000fe40007ffe0ff */
[----:B------:R-:W-:-:S02]  /*01e0*/  LEA.HI R0, R0, R5, RZ, 0x6 ;  /* 0x0000000500007211 */ /* 0x000fc400078f30ff */
[----:B------:R-:W-:Y:S02]  /*01f0*/  SHF.R.S32.HI R2, RZ, 0x1f, R3 ;  /* 0x0000001fff027819 */ /* 0x000fe40000011403 */
[----:B------:R-:W-:Y:S02]  /*0200*/  SHF.R.S32.HI R0, RZ, 0x6, R0 ;  /* 0x00000006ff007819 */ /* 0x000fe40000011400 */
[----:B------:R-:W-:-:S04]  /*0210*/  LEA.HI R2, R2, R3, RZ, 0x6 ;  /* 0x0000000302027211 */ /* 0x000fc800078f30ff */
[----:B------:R-:W-:-:S04]  /*0220*/  SHF.R.S32.HI R3, RZ, 0x6, R2 ;  /* 0x00000006ff037819 */ /* 0x000fc80000011402 */
[----:B------:R-:W-:-:S04]  /*0230*/  IMNMX R28, R0, R3, PT ;  /* 0x00000003001c7217 */ /* 0x000fc80003800200 */
[----:B------:R-:W-:-:S13]  /*0240*/  ISETP.GE.AND P0, PT, R28, 0x1, PT ;  /* 0x000000011c00780c */ /* 0x000fda0003f06270 */
[----:B------:R-:W-:Y:S05]  /*0250*/  @!P0 BRA `(.L_x_458) ;  /* 0x00005cf000008947 */ /* 0x000fea0003800000 */
[----:B-12---:R-:W-:Y:S01]  /*0260*/  IABS R8, c[0x0][0x1c8] ;  /* 0x0000720000087a13 */ /* 0x006fe20000000000 */
[----:B------:R-:W-:Y:S01]  /*0270*/  ULDC.64 UR4, c[0x0][0x190] ;  /* 0x0000640000047ab9 */ /* 0x000fe20000000a00 */
[----:B------:R-:W-:Y:S01]  /*0280*/  SHF.R.S32.HI R30, RZ, 0x1f, R7 ;  /* 0x0000001fff1e7819 */ /* 0x000fe20000011407 */
[----:B------:R-:W-:Y:S01]  /*0290*/  USHF.L.U32 UR13, UR4, 0x5, URZ ;  /* 0x00000005040d7899 */ /* 0x000fe2000800063f */
[----:B------:R-:W1:Y:S01]  /*02a0*/  I2F.RP R0, R8 ;  /* 0x0000000800007306 */ /* 0x000e620000209400 */
[----:B------:R-:W-:Y:S01]  /*02b0*/  SHF.R.S32.HI R13, RZ, 0x1f, R15 ;  /* 0x0000001fff0d7819 */ /* 0x000fe2000001140f */
[----:B------:R-:W-:Y:S01]  /*02c0*/  UMOV UR6, 0x5 ;  /* 0x0000000500067882 */ /* 0x000fe20000000000 */
[CC--:B------:R-:W-:Y:S01]  /*02d0*/  LEA.HI R16, R30.reuse, R7.reuse, RZ, 0x3 ;  /* 0x000000071e107211 */ /* 0x0c0fe200078f18ff */
[----:B------:R-:W-:Y:S01]  /*02e0*/  USHF.L.U64.HI UR12, UR4, UR6, UR5 ;  /* 0x00000006040c7299 */ /* 0x000fe20008010205 */
[----:B------:R-:W-:Y:S01]  /*02f0*/  LEA.HI R12, R30, R7, RZ, 0x4 ;  /* 0x000000071e0c7211 */ /* 0x000fe200078f20ff */
[----:B------:R-:W-:Y:S01]  /*0300*/  UMOV UR7, 0x6 ;  /* 0x0000000600077882 */ /* 0x000fe20000000000 */
[----:B------:R-:W-:Y:S01]  /*0310*/  SHF.R.S32.HI R20, RZ, 0x3, R16 ;  /* 0x00000003ff147819 */ /* 0x000fe20000011410 */
[----:B------:R-:W-:Y:S01]  /*0320*/  ULDC.64 UR4, c[0x0][0x198] ;  /* 0x0000660000047ab9 */ /* 0x000fe20000000a00 */
[----:B------:R-:W-:Y:S01]  /*0330*/  LOP3.LUT R2, R16, 0xfffffff8, RZ, 0xc0, !PT ;  /* 0xfffffff810027812 */ /* 0x000fe200078ec0ff */
[----:B------:R-:W-:Y:S01]  /*0340*/  USHF.L.U64.HI UR7, UR4, UR7, UR5 ;  /* 0x0000000704077299 */ /* 0x000fe20008010205 */
[----:B------:R-:W-:Y:S01]  /*0350*/  SHF.R.S32.HI R21, RZ, 0x1f, R20 ;  /* 0x0000001fff157819 */ /* 0x000fe20000011414 */
[C---:B------:R-:W-:Y:S01]  /*0360*/  IMAD.SHL.U32 R5, R20.reuse, 0x40, RZ ;  /* 0x0000004014057824 */ /* 0x040fe200078e00ff */
[----:B------:R-:W-:Y:S01]  /*0370*/  IADD3 R23, P0, R20, R11, RZ ;  /* 0x0000000b14177210 */ /* 0x000fe20007f1e0ff */
[----:B------:R-:W-:Y:S01]  /*0380*/  IMAD.IADD R2, R7, 0x1, -R2 ;  /* 0x0000000107027824 */ /* 0x000fe200078e0a02 */
[----:B------:R-:W-:Y:S01]  /*0390*/  SHF.R.S32.HI R9, RZ, 0x4, R12 ;  /* 0x00000004ff097819 */ /* 0x000fe2000001140c */
[----:B-1----:R-:W1:Y:S01]  /*03a0*/  MUFU.RCP R18, R0 ;  /* 0x0000000000127308 */ /* 0x002e620000001000 */
[----:B------:R-:W-:Y:S01]  /*03b0*/  LOP3.LUT R5, R5, 0x1c0, RZ, 0xc0, !PT ;  /* 0x000001c005057812 */ /* 0x000fe200078ec0ff */
[----:B------:R-:W-:Y:S01]  /*03c0*/  IMAD.SHL.U32 R170, R2, 0x8, RZ ;  /* 0x0000000802aa7824 */ /* 0x000fe200078e00ff */
[----:B------:R-:W-:Y:S01]  /*03d0*/  LEA.HI.X.SX32 R10, R11, R21, 0x1, P0 ;  /* 0x000000150b0a7211 */ /* 0x000fe200000f0eff */
[----:B------:R-:W-:Y:S01]  /*03e0*/  IMAD.WIDE R172, R172, 0x40, R20 ;  /* 0x00000040acac7825 */ /* 0x000fe200078e0214 */
[----:B------:R-:W-:Y:S01]  /*03f0*/  SHF.R.U32.HI R160, RZ, 0x3, R5 ;  /* 0x00000003ffa07819 */ /* 0x000fe20000011605 */
[----:B------:R-:W-:Y:S01]  /*0400*/  USHF.L.U32 UR8, UR4, 0x6, URZ ;  /* 0x0000000604087899 */ /* 0x000fe2000800063f */
[----:B------:R-:W-:Y:S01]  /*0410*/  LOP3.LUT R3, R5, 0x38, R170, 0xf8, !PT ;  /* 0x0000003805037812 */ /* 0x000fe200078ef8aa */
[----:B------:R-:W-:Y:S01]  /*0420*/  USHF.L.U32 UR9, UR4, 0x5, URZ ;  /* 0x0000000504097899 */ /* 0x000fe2000800063f */
[----:B------:R-:W-:Y:S01]  /*0430*/  LEA.HI R5, R30, R7, RZ, 0x6 ;  /* 0x000000071e057211 */ /* 0x000fe200078f30ff */
[----:B------:R-:W-:Y:S01]  /*0440*/  IMAD.MOV.U32 R40, RZ, RZ, 0x40 ;  /* 0x00000040ff287424 */ /* 0x000fe200078e00ff */
[----:B------:R-:W-:-:S02]  /*0450*/  LOP3.LUT R160, R3, R160, RZ, 0x3c, !PT ;  /* 0x000000a003a07212 */ /* 0x000fc400078e3cff */
[----:B------:R-:W-:Y:S01]  /*0460*/  IABS R20, R14 ;  /* 0x0000000e00147213 */ /* 0x000fe20000000000 */
[----:B------:R-:W-:Y:S01]  /*0470*/  IMAD.SHL.U32 R5, R5, 0x8, RZ ;  /* 0x0000000805057824 */ /* 0x000fe200078e00ff */
[----:B------:R-:W-:Y:S02]  /*0480*/  LEA.HI R4, R12, R9, RZ, 0x1 ;  /* 0x000000090c047211 */ /* 0x000fe400078f08ff */
[----:B-1----:R-:W-:Y:S02]  /*0490*/  IADD3 R18, R18, 0xffffffe, RZ ;  /* 0x0ffffffe12127810 */ /* 0x002fe40007ffe0ff */
[----:B------:R-:W-:Y:S02]  /*04a0*/  LOP3.LUT R0, R14, c[0x0][0x1c8], RZ, 0x3c, !PT ;  /* 0x000072000e007a12 */ /* 0x000fe400078e3cff */
[----:B------:R-:W1:Y:S01]  /*04b0*/  F2I.FTZ.U32.TRUNC.NTZ R19, R18 ;  /* 0x0000001200137305 */ /* 0x000e62000021f000 */
[----:B------:R-:W-:Y:S02]  /*04c0*/  LOP3.LUT R160, R160, 0x7ffffe00, R5, 0xf8, !PT ;  /* 0x7ffffe00a0a07812 */ /* 0x000fe400078ef805 */
[----:B------:R-:W-:Y:S01]  /*04d0*/  ISETP.GE.AND P1, PT, R0, RZ, PT ;  /* 0x000000ff0000720c */ /* 0x000fe20003f26270 */
[----:B------:R-:W-:Y:S01]  /*04e0*/  IMAD R0, R13, c[0x0][0x178], RZ ;  /* 0x00005e000d007a24 */ /* 0x000fe200078e02ff */
[----:B------:R-:W-:Y:S01]  /*04f0*/  LOP3.LUT R12, R12, 0xfffffff0, RZ, 0xc0, !PT ;  /* 0xfffffff00c0c7812 */ /* 0x000fe200078ec0ff */
[----:B------:R-:W-:Y:S01]  /*0500*/  IMAD.SHL.U32 R160, R160, 0x2, RZ ;  /* 0x00000002a0a07824 */ /* 0x000fe200078e00ff */
[----:B------:R-:W-:Y:S01]  /*0510*/  SHF.R.S32.HI R171, RZ, 0x1f, R170 ;  /* 0x0000001fffab7819 */ /* 0x000fe200000114aa */
[----:B------:R-:W-:Y:S01]  /*0520*/  IMAD R5, R15, c[0x0][0x17c], R0 ;  /* 0x00005f000f057a24 */ /* 0x000fe200078e0200 */
[----:B------:R-:W-:Y:S01]  /*0530*/  LOP3.LUT R4, R4, 0xfffffffe, RZ, 0xc0, !PT ;  /* 0xfffffffe04047812 */ /* 0x000fe200078ec0ff */
[C---:B------:R-:W-:Y:S01]  /*0540*/  IMAD R0, R10.reuse, c[0x0][0x198], RZ ;  /* 0x000066000a007a24 */ /* 0x040fe200078e02ff */
[----:B------:R-:W-:Y:S01]  /*0550*/  ISETP.NE.AND P2, PT, RZ, c[0x0][0x1c8], PT ;  /* 0x00007200ff007a0c */ /* 0x000fe20003f45270 */
[----:B------:R-:W-:Y:S01]  /*0560*/  IMAD R10, R10, c[0x0][0x1a0], RZ ;  /* 0x000068000a0a7a24 */ /* 0x000fe200078e02ff */
[----:B------:R-:W-:Y:S01]  /*0570*/  IADD3 R29, R28, -0x1, RZ ;  /* 0xffffffff1c1d7810 */ /* 0x000fe20007ffe0ff */
[----:B------:R-:W-:Y:S01]  /*0580*/  IMAD R11, R23, c[0x0][0x19c], R0 ;  /* 0x00006700170b7a24 */ /* 0x000fe200078e0200 */
[----:B------:R-:W-:Y:S01]  /*0590*/  LEA.HI R30, R30, R7, RZ, 0x5 ;  /* 0x000000071e1e7211 */ /* 0x000fe200078f28ff */
[----:B-1----:R-:W-:-:S02]  /*05a0*/  IMAD.MOV R3, RZ, RZ, -R19 ;  /* 0x000000ffff037224 */ /* 0x002fc400078e0a13 */
[----:B------:R-:W-:Y:S01]  /*05b0*/  IMAD.MOV.U32 R18, RZ, RZ, RZ ;  /* 0x000000ffff127224 */ /* 0x000fe200078e00ff */
[----:B------:R-:W-:Y:S01]  /*05c0*/  SHF.R.S32.HI R31, RZ, 0x5, R30 ;  /* 0x00000005ff1f7819 */ /* 0x000fe2000001141e */
[----:B------:R-:W-:Y:S02]  /*05d0*/  IMAD R3, R3, R8, RZ ;  /* 0x0000000803037224 */ /* 0x000fe400078e02ff */
[----:B------:R-:W-:Y:S02]  /*05e0*/  IMAD R10, R23, c[0x0][0x1a4], R10 ;  /* 0x00006900170a7a24 */ /* 0x000fe400078e020a */
[----:B------:R-:W-:-:S04]  /*05f0*/  IMAD.HI.U32 R17, R19, R3, R18 ;  /* 0x0000000313117227 */ /* 0x000fc800078e0012 */
[----:B------:R-:W-:Y:S01]  /*0600*/  IMAD.IADD R19, R7, 0x1, -R12 ;  /* 0x0000000107137824 */ /* 0x000fe200078e0a0c */
[----:B------:R-:W-:Y:S01]  /*0610*/  SHF.R.S32.HI R12, RZ, 0x1f, R14 ;  /* 0x0000001fff0c7819 */ /* 0x000fe2000001140e */
[----:B------:R-:W-:-:S03]  /*0620*/  IMAD.HI.U32 R0, R17, R20, RZ ;  /* 0x0000001411007227 */ /* 0x000fc600078e00ff */
[----:B------:R-:W-:Y:S01]  /*0630*/  SHF.R.S32.HI R18, RZ, 0x1f, R19 ;  /* 0x0000001fff127819 */ /* 0x000fe20000011413 */
[----:B------:R-:W-:Y:S02]  /*0640*/  IMAD.MOV R17, RZ, RZ, -R0 ;  /* 0x000000ffff117224 */ /* 0x000fe400078e0a00 */
[----:B------:R-:W-:Y:S01]  /*0650*/  IMAD.WIDE.U32 R24, R23, c[0x0][0x198], R170 ;  /* 0x0000660017187a25 */ /* 0x000fe200078e00aa */
[----:B------:R-:W-:-:S03]  /*0660*/  LEA.HI R3, R18, R19, RZ, 0x3 ;  /* 0x0000001312037211 */ /* 0x000fc600078f18ff */
[----:B------:R-:W-:Y:S01]  /*0670*/  IMAD R17, R8, R17, R20 ;  /* 0x0000001108117224 */ /* 0x000fe200078e0214 */
[----:B------:R-:W-:Y:S01]  /*0680*/  LOP3.LUT R18, R3, 0xfffffff8, RZ, 0xc0, !PT ;  /* 0xfffffff803127812 */ /* 0x000fe200078ec0ff */
[----:B------:R-:W-:-:S03]  /*0690*/  IMAD.WIDE.U32 R22, R23, c[0x0][0x1a0], R170 ;  /* 0x0000680017167a25 */ /* 0x000fc600078e00aa */
[----:B------:R-:W-:Y:S01]  /*06a0*/  ISETP.GT.U32.AND P0, PT, R8, R17, PT ;  /* 0x000000110800720c */ /* 0x000fe20003f04070 */
[----:B------:R-:W-:-:S04]  /*06b0*/  IMAD.WIDE.U32 R26, R15, c[0x0][0x178], R170 ;  /* 0x00005e000f1a7a25 */ /* 0x000fc800078e00aa */
[----:B------:R-:W-:Y:S02]  /*06c0*/  IMAD.IADD R23, R23, 0x1, R10 ;  /* 0x0000000117177824 */ /* 0x000fe400078e020a */
[----:B------:R-:W-:Y:S02]  /*06d0*/  IMAD.IADD R27, R27, 0x1, R5 ;  /* 0x000000011b1b7824 */ /* 0x000fe400078e0205 */
[----:B------:R-:W-:Y:S02]  /*06e0*/  IMAD.IADD R25, R25, 0x1, R11 ;  /* 0x0000000119197824 */ /* 0x000fe400078e020b */
[----:B------:R-:W-:Y:S02]  /*06f0*/  IMAD R10, R13, c[0x0][0x180], RZ ;  /* 0x000060000d0a7a24 */ /* 0x000fe400078e02ff */
[----:B------:R-:W-:Y:S01]  /*0700*/  @!P0 IMAD.IADD R17, R17, 0x1, -R8 ;  /* 0x0000000111118824 */ /* 0x000fe200078e0a08 */
[----:B------:R-:W-:Y:S01]  /*0710*/  @!P0 IADD3 R0, R0, 0x1, RZ ;  /* 0x0000000100008810 */ /* 0x000fe20007ffe0ff */
[----:B------:R-:W-:-:S02]  /*0720*/  IMAD.IADD R5, R19, 0x1, -R18 ;  /* 0x0000000113057824 */ /* 0x000fc400078e0a12 */
[----:B------:R-:W-:Y:S01]  /*0730*/  IMAD R19, R12, c[0x0][0x1a8], RZ ;  /* 0x00006a000c137a24 */ /* 0x000fe200078e02ff */
[----:B------:R-:W-:Y:S01]  /*0740*/  ISETP.GE.U32.AND P3, PT, R17, R8, PT ;  /* 0x000000081100720c */ /* 0x000fe20003f66070 */
[----:B------:R-:W-:Y:S02]  /*0750*/  IMAD.IADD R4, R9, 0x1, -R4 ;  /* 0x0000000109047824 */ /* 0x000fe400078e0a04 */
[----:B------:R-:W-:Y:S02]  /*0760*/  IMAD.SHL.U32 R9, R2, 0x40, RZ ;  /* 0x0000004002097824 */ /* 0x000fe400078e00ff */
[C---:B------:R-:W-:Y:S02]  /*0770*/  IMAD R10, R15.reuse, c[0x0][0x184], R10 ;  /* 0x000061000f0a7a24 */ /* 0x040fe400078e020a */
[----:B------:R-:W-:Y:S01]  /*0780*/  IMAD.WIDE.U32 R164, R15, c[0x0][0x180], R24 ;  /* 0x000060000fa47a25 */ /* 0x000fe200078e0018 */
[----:B------:R-:W-:-:S03]  /*0790*/  LOP3.LUT R9, R9, 0x1c0, RZ, 0xc0, !PT ;  /* 0x000001c009097812 */ /* 0x000fc600078ec0ff */
[C---:B------:R-:W-:Y:S01]  /*07a0*/  IMAD R19, R14.reuse, c[0x0][0x1ac], R19 ;  /* 0x00006b000e137a24 */ /* 0x040fe200078e0213 */
[----:B------:R-:W-:Y:S01]  /*07b0*/  LOP3.LUT R16, R9, 0x8, R16, 0xf8, !PT ;  /* 0x0000000809107812 */ /* 0x000fe200078ef810 */
[----:B------:R-:W-:Y:S01]  /*07c0*/  IMAD.WIDE.U32 R26, R14, c[0x0][0x1a8], R26 ;  /* 0x00006a000e1a7a25 */ /* 0x000fe200078e001a */
[----:B------:R-:W-:Y:S02]  /*07d0*/  @P3 IADD3 R0, R0, 0x1, RZ ;  /* 0x0000000100003810 */ /* 0x000fe40007ffe0ff */
[----:B------:R-:W-:Y:S01]  /*07e0*/  SHF.R.U32.HI R9, RZ, 0x3, R9 ;  /* 0x00000003ff097819 */ /* 0x000fe20000011609 */
[----:B------:R-:W-:Y:S02]  /*07f0*/  IMAD.IADD R165, R165, 0x1, R10 ;  /* 0x00000001a5a57824 */ /* 0x000fe400078e020a */
[----:B------:R-:W-:Y:S01]  /*0800*/  IMAD.MOV.U32 R10, RZ, RZ, R0 ;  /* 0x000000ffff0a7224 */ /* 0x000fe200078e0000 */
[----:B------:R-:W-:Y:S01]  /*0810*/  LOP3.LUT R9, R16, R9, RZ, 0x3c, !PT ;  /* 0x0000000910097212 */ /* 0x000fe200078e3cff */
[----:B------:R-:W-:Y:S01]  /*0820*/  IMAD.IADD R27, R27, 0x1, R19 ;  /* 0x000000011b1b7824 */ /* 0x000fe200078e0213 */
[----:B------:R-:W-:Y:S01]  /*0830*/  SHF.R.S32.HI R0, RZ, 0x1f, R29 ;  /* 0x0000001fff007819 */ /* 0x000fe2000001141d */
[----:B------:R-:W-:-:S02]  /*0840*/  IMAD R11, R173, c[0x0][0x190], RZ ;  /* 0x00006400ad0b7a24 */ /* 0x000fc400078e02ff */
[----:B------:R-:W-:Y:S01]  /*0850*/  @!P1 IMAD.MOV R10, RZ, RZ, -R10 ;  /* 0x000000ffff0a9224 */ /* 0x000fe200078e0a0a */
[----:B------:R-:W-:Y:S01]  /*0860*/  @!P2 LOP3.LUT R10, RZ, c[0x0][0x1c8], RZ, 0x33, !PT ;  /* 0x00007200ff0aaa12 */ /* 0x000fe200078e33ff */
[C---:B------:R-:W-:Y:S02]  /*0870*/  IMAD R11, R172.reuse, c[0x0][0x194], R11 ;  /* 0x00006500ac0b7a24 */ /* 0x040fe400078e020b */
[----:B------:R-:W-:Y:S01]  /*0880*/  IMAD.WIDE.U32 R26, R172, c[0x0][0x190], R26 ;  /* 0x00006400ac1a7a25 */ /* 0x000fe200078e001a */
[----:B------:R-:W-:-:S03]  /*0890*/  SHF.R.S32.HI R159, RZ, 0x1f, R10 ;  /* 0x0000001fff9f7819 */ /* 0x000fc6000001140a */
[----:B------:R-:W-:Y:S01]  /*08a0*/  IMAD R12, R13, c[0x0][0x188], RZ ;  /* 0x000062000d0c7a24 */ /* 0x000fe200078e02ff */
[C---:B------:R-:W-:Y:S01]  /*08b0*/  LEA R16, P0, R26.reuse, c[0x0][0x160], 0x1 ;  /* 0x000058001a107a11 */ /* 0x040fe200078008ff */
[----:B------:R-:W-:Y:S02]  /*08c0*/  IMAD.IADD R11, R27, 0x1, R11 ;  /* 0x000000011b0b7824 */ /* 0x000fe400078e020b */
[C---:B------:R-:W-:Y:S02]  /*08d0*/  IMAD R12, R15.reuse, c[0x0][0x18c], R12 ;  /* 0x000063000f0c7a24 */ /* 0x040fe400078e020c */
[----:B------:R-:W-:Y:S01]  /*08e0*/  IMAD.WIDE.U32 R162, R15, c[0x0][0x188], R22 ;  /* 0x000062000fa27a25 */ /* 0x000fe200078e0016 */
[----:B------:R-:W-:-:S03]  /*08f0*/  LEA.HI.X R17, R26, c[0x0][0x164], R11, 0x1, P0 ;  /* 0x000059001a117a11 */ /* 0x000fc600000f0c0b */
[----:B------:R-:W-:Y:S01]  /*0900*/  IMAD.IADD R163, R163, 0x1, R12 ;  /* 0x00000001a3a37824 */ /* 0x000fe200078e020c */
[----:B------:R-:W-:Y:S01]  /*0910*/  IADD3 R12, P0, R16, UR13, RZ ;  /* 0x0000000d100c7c10 */ /* 0x000fe2000ff1e0ff */
[----:B------:R-:W-:Y:S01]  /*0920*/  IMAD R167, R159, c[0x0][0x1b0], RZ ;  /* 0x00006c009fa77a24 */ /* 0x000fe200078e02ff */
[----:B------:R1:W-:Y:S01]  /*0930*/  LDGSTS.E.BYPASS.LTC128B.128 [R160], [R16.64] ;  /* 0x0000000010a07fae */ /* 0x0003e2000b901d4a */
[----:B------:R-:W-:Y:S01]  /*0940*/  IMAD.WIDE.U32 R164, R10, c[0x0][0x1b0], R164 ;  /* 0x00006c000aa47a25 */ /* 0x000fe200078e00a4 */
[----:B------:R-:W-:Y:S02]  /*0950*/  IADD3.X R13, R17, UR12, RZ, P0, !PT ;  /* 0x0000000c110d7c10 */ /* 0x000fe400087fe4ff */
[----:B------:R-:W-:Y:S01]  /*0960*/  IADD3 R14, P0, R12, UR13, RZ ;  /* 0x0000000d0c0e7c10 */ /* 0x000fe2000ff1e0ff */
[----:B------:R-:W-:Y:S01]  /*0970*/  IMAD R167, R10, c[0x0][0x1b4], R167 ;  /* 0x00006d000aa77a24 */ /* 0x000fe200078e02a7 */
[----:B------:R1:W-:Y:S01]  /*0980*/  LDGSTS.E.BYPASS.LTC128B.128 [R160+0x2000], [R16.64+0x80] ;  /* 0x0200008010a07fae */ /* 0x0003e2000b901d4a */
[----:B------:R-:W-:Y:S01]  /*0990*/  IMAD R11, R29, UR7, RZ ;  /* 0x000000071d0b7c24 */ /* 0x000fe2000f8e02ff */
[----:B------:R-:W-:Y:S01]  /*09a0*/  IADD3.X R15, R13, UR12, RZ, P0, !PT ;  /* 0x0000000c0d0f7c10 */ /* 0x000fe200087fe4ff */
[----:B------:R-:W-:Y:S01]  /*09b0*/  IMAD.IADD R167, R165, 0x1, R167 ;  /* 0x00000001a5a77824 */ /* 0x000fe200078e02a7 */
[----:B------:R2:W-:Y:S01]  /*09c0*/  LDGSTS.E.BYPASS.LTC128B.128 [R160+0x800], [R12.64] ;  /* 0x008000000ca07fae */ /* 0x0005e2000b901d4a */
[----:B------:R-:W-:-:S02]  /*09d0*/  IMAD.MOV.U32 R166, RZ, RZ, R164 ;  /* 0x000000ffffa67224 */ /* 0x000fc400078e00a4 */
[----:B------:R-:W-:Y:S01]  /*09e0*/  IMAD R8, R0, UR8, R11 ;  /* 0x0000000800087c24 */ /* 0x000fe2000f8e020b */
[----:B------:R2:W-:Y:S01]  /*09f0*/  LDGSTS.E.BYPASS.LTC128B.128 [R160+0x2800], [R12.64+0x80] ;  /* 0x028000800ca07fae */ /* 0x0005e2000b901d4a */
[----:B------:R-:W-:-:S03]  /*0a00*/  IMAD.WIDE.U32 R18, R29, UR8, R166 ;  /* 0x000000081d127c25 */ /* 0x000fc6000f8e00a6 */
[----:B------:R3:W-:Y:S01]  /*0a10*/  LDGSTS.E.BYPASS.LTC128B.128 [R160+0x1000], [R14.64] ;  /* 0x010000000ea07fae */ /* 0x0007e2000b901d4a */
[----:B------:R-:W-:Y:S02]  /*0a20*/  IMAD.IADD R8, R19, 0x1, R8 ;  /* 0x0000000113087824 */ /* 0x000fe400078e0208 */
[----:B------:R-:W-:Y:S01]  /*0a30*/  IMAD R0, R0, c[0x0][0x1a0], RZ ;  /* 0x0000680000007a24 */ /* 0x000fe200078e02ff */
[----:B------:R3:W-:Y:S01]  /*0a40*/  LDGSTS.E.BYPASS.LTC128B.128 [R160+0x3000], [R14.64+0x80] ;  /* 0x030000800ea07fae */ /* 0x0007e2000b901d4a */
[----:B------:R-:W-:Y:S02]  /*0a50*/  IMAD R159, R159, c[0x0][0x1b8], RZ ;  /* 0x00006e009f9f7a24 */ /* 0x000fe400078e02ff */
[----:B------:R-:W-:Y:S02]  /*0a60*/  IMAD R0, R29, c[0x0][0x1a4], R0 ;  /* 0x000069001d007a24 */ /* 0x000fe400078e0200 */
[----:B------:R-:W-:-:S04]  /*0a70*/  IMAD.WIDE.U32 R162, R10, c[0x0][0x1b8], R162 ;  /* 0x00006e000aa27a25 */ /* 0x000fc800078e00a2 */
[----:B------:R-:W-:Y:S01]  /*0a80*/  IMAD R159, R10, c[0x0][0x1bc], R159 ;  /* 0x00006f000a9f7a24 */ /* 0x000fe200078e029f */
[----:B-1----:R-:W-:Y:S01]  /*0a90*/  IADD3 R16, P1, R14, UR13, RZ ;  /* 0x0000000d0e107c10 */ /* 0x002fe2000ff3e0ff */
[----:B------:R-:W-:Y:S02]  /*0aa0*/  IMAD.SHL.U32 R10, R5, 0x40, RZ ;  /* 0x00000040050a7824 */ /* 0x000fe400078e00ff */
[----:B------:R-:W-:Y:S01]  /*0ab0*/  IMAD.IADD R159, R163, 0x1, R159 ;  /* 0x00000001a39f7824 */ /* 0x000fe200078e029f */
[----:B------:R-:W-:Y:S01]  /*0ac0*/  IADD3.X R17, R15, UR12, RZ, P1, !PT ;  /* 0x0000000c0f117c10 */ /* 0x000fe20008ffe4ff */
[----:B------:R-:W-:Y:S01]  /*0ad0*/  USHF.L.U64.HI UR12, UR4, UR6, UR5 ;  /* 0x00000006040c7299 */ /* 0x000fe20008010205 */
[----:B------:R-:W-:Y:S02]  /*0ae0*/  IMAD R80, R31, 0x10, R80 ;  /* 0x000000101f507824 */ /* 0x000fe400078e0250 */
[----:B--2---:R-:W-:Y:S01]  /*0af0*/  IMAD.WIDE.U32 R12, R29, c[0x0][0x1a0], RZ ;  /* 0x000068001d0c7a25 */ /* 0x004fe200078e00ff */
[----:B------:R1:W-:Y:S01]  /*0b00*/  LDGSTS.E.BYPASS.LTC128B.128 [R160+0x1800], [R16.64] ;  /* 0x0180000010a07fae */ /* 0x0003e2000b901d4a */
[----:B------:R-:W-:-:S02]  /*0b10*/  ULDC.64 UR4, c[0x0][0x1a0] ;  /* 0x0000680000047ab9 */ /* 0x000fc40000000a00 */
[----:B------:R-:W-:Y:S01]  /*0b20*/  IMAD.IADD R0, R13, 0x1, R0 ;  /* 0x000000010d007824 */ /* 0x000fe200078e0200 */
[----:B------:R1:W-:Y:S01]  /*0b30*/  LDGSTS.E.BYPASS.LTC128B.128 [R160+0x3800], [R16.64+0x80] ;  /* 0x0380008010a07fae */ /* 0x0003e2000b901d4a */
[----:B------:R-:W-:Y:S01]  /*0b40*/  USHF.L.U32 UR13, UR4, 0x5, URZ ;  /* 0x00000005040d7899 */ /* 0x000fe2000800063f */
[----:B---3--:R-:W-:Y:S01]  /*0b50*/  LEA R14, P0, R18, c[0x0][0x168], 0x1 ;  /* 0x00005a00120e7a11 */ /* 0x008fe200078008ff */
[----:B------:R-:W-:-:S03]  /*0b60*/  USHF.L.U64.HI UR5, UR4, UR6, UR5 ;  /* 0x0000000604057299 */ /* 0x000fc60008010205 */
[----:B------:R-:W-:Y:S02]  /*0b70*/  LEA.HI.X R15, R18, c[0x0][0x16c], R8, 0x1, P0 ;  /* 0x00005b00120f7a11 */ /* 0x000fe400000f0c08 */
[----:B------:R-:W-:Y:S02]  /*0b80*/  IADD3 R18, P1, R14, UR9, RZ ;  /* 0x000000090e127c10 */ /* 0x000fe4000ff3e0ff */
[----:B------:R-:W-:Y:S01]  /*0b90*/  LEA R8, P0, R12, R162, 0x6 ;  /* 0x000000a20c087211 */ /* 0x000fe200078030ff */
[----:B------:R2:W-:Y:S01]  /*0ba0*/  LDGSTS.E.BYPASS.LTC128B.128 [R160+0x4000], [R14.64] ;  /* 0x040000000ea07fae */ /* 0x0005e2000b901d4a */
[----:B------:R-:W-:Y:S02]  /*0bb0*/  IADD3.X R19, R15, UR12, RZ, P1, !PT ;  /* 0x0000000c0f137c10 */ /* 0x000fe40008ffe4ff */
[----:B------:R-:W-:Y:S01]  /*0bc0*/  IADD3 R20, P1, R18, UR9, RZ ;  /* 0x0000000912147c10 */ /* 0x000fe2000ff3e0ff */
[----:B------:R2:W-:Y:S01]  /*0bd0*/  LDGSTS.E.BYPASS.LTC128B.128 [R160+0x6000], [R14.64+0x80] ;  /* 0x060000800ea07fae */ /* 0x0005e2000b901d4a */
[----:B------:R-:W-:Y:S01]  /*0be0*/  LEA.HI.X R13, R12, R159, R0, 0x6, P0 ;  /* 0x0000009f0c0d7211 */ /* 0x000fe200000f3400 */
[----:B------:R-:W-:Y:S01]  /*0bf0*/  IMAD R0, R4, 0x200, R9 ;  /* 0x0000020004007824 */ /* 0x000fe200078e0209 */
[----:B------:R-:W-:Y:S01]  /*0c00*/  IADD3.X R21, R19, UR12, RZ, P1, !PT ;  /* 0x0000000c13157c10 */ /* 0x000fe20008ffe4ff */
[----:B------:R3:W-:Y:S01]  /*0c10*/  LDGSTS.E.BYPASS.LTC128B.128 [R160+0x4800], [R18.64] ;  /* 0x0480000012a07fae */ /* 0x0007e2000b901d4a */
[----:B------:R-:W-:Y:S01]  /*0c20*/  IADD3 R22, P0, R20, UR9, RZ ;  /* 0x0000000914167c10 */ /* 0x000fe2000ff1e0ff */
[----:B------:R-:W-:Y:S01]  /*0c30*/  IMAD.SHL.U32 R4, R4, 0x8, RZ ;  /* 0x0000000804047824 */ /* 0x000fe200078e00ff */
[----:B------:R-:W-:Y:S01]  /*0c40*/  LOP3.LUT R9, R10, 0x1c0, RZ, 0xc0, !PT ;  /* 0x000001c00a097812 */ /* 0x000fe200078ec0ff */
[----:B------:R3:W-:Y:S01]  /*0c50*/  LDGSTS.E.BYPASS.LTC128B.128 [R160+0x6800], [R18.64+0x80] ;  /* 0x0680008012a07fae */ /* 0x0007e2000b901d4a */
[----:B------:R-:W-:Y:S01]  /*0c60*/  IADD3.X R23, R21, UR12, RZ, P0, !PT ;  /* 0x0000000c15177c10 */ /* 0x000fe200087fe4ff */
[----:B------:R-:W-:Y:S01]  /*0c70*/  IMAD.SHL.U32 R81, R0, 0x2, RZ ;  /* 0x0000000200517824 */ /* 0x000fe200078e00ff */
[----:B------:R-:W-:Y:S01]  /*0c80*/  LEA R12, P0, R8, c[0x0][0x170], 0x1 ;  /* 0x00005c00080c7a11 */ /* 0x000fe200078008ff */
[----:B------:R4:W-:Y:S01]  /*0c90*/  LDGSTS.E.BYPASS.LTC128B.128 [R160+0x5000], [R20.64] ;  /* 0x0500000014a07fae */ /* 0x0009e2000b901d4a */
[----:B------:R-:W-:-:S02]  /*0ca0*/  LOP3.LUT R4, R9, 0x8, R4, 0xf8, !PT ;  /* 0x0000000809047812 */ /* 0x000fc400078ef804 */
[----:B------:R-:W-:Y:S01]  /*0cb0*/  LEA.HI.X R13, R8, c[0x0][0x174], R13, 0x1, P0 ;  /* 0x00005d00080d7a11 */ /* 0x000fe200000f0c0d */
[----:B------:R4:W-:Y:S01]  /*0cc0*/  LDGSTS.E.BYPASS.LTC128B.128 [R160+0x7000], [R20.64+0x80] ;  /* 0x0700008014a07fae */ /* 0x0009e2000b901d4a */
[----:B------:R-:W-:Y:S01]  /*0cd0*/  SHF.R.U32.HI R9, RZ, 0x3, R9 ;  /* 0x00000003ff097819 */ /* 0x000fe20000011609 */
[----:B------:R-:W-:Y:S01]  /*0ce0*/  IMAD.SHL.U32 R8, R3, 0x40, RZ ;  /* 0x0000004003087824 */ /* 0x000fe200078e00ff */
[----:B------:R-:W-:Y:S01]  /*0cf0*/  IADD3 R10, P0, R12, UR13, RZ ;  /* 0x0000000d0c0a7c10 */ /* 0x000fe2000ff1e0ff */
[----:B------:R4:W-:Y:S01]  /*0d00*/  LDGSTS.E.BYPASS.LTC128B.128 [R160+0x5800], [R22.64] ;  /* 0x0580000016a07fae */ /* 0x0009e2000b901d4a */
[----:B------:R-:W-:Y:S02]  /*0d10*/  LOP3.LUT R3, R4, R9, RZ, 0x3c, !PT ;  /* 0x0000000904037212 */ /* 0x000fe400078e3cff */
[----:B------:R-:W-:Y:S01]  /*0d20*/  LOP3.LUT R4, R8, 0xfffffe00, RZ, 0xc0, !PT ;  /* 0xfffffe0008047812 */ /* 0x000fe200078ec0ff */
[----:B------:R4:W-:Y:S01]  /*0d30*/  LDGSTS.E.BYPASS.LTC128B.128 [R160+0x7800], [R22.64+0x80] ;  /* 0x0780008016a07fae */ /* 0x0009e2000b901d4a */
[----:B------:R-:W-:Y:S01]  /*0d40*/  IADD3.X R11, R13, UR5, RZ, P0, !PT ;  /* 0x000000050d0b7c10 */ /* 0x000fe200087fe4ff */
[----:B------:R-:W-:Y:S01]  /*0d50*/  IMAD.MOV.U32 R8, RZ, RZ, 0x20 ;  /* 0x00000020ff087424 */ /* 0x000fe200078e00ff */
[----:B------:R-:W-:Y:S01]  /*0d60*/  LEA R157, R0, 0x4000, 0x1 ;  /* 0x00004000009d7811 */ /* 0x000fe200078e08ff */
[----:B------:R-:W0:Y:S01]  /*0d70*/  LDGDEPBAR ;  /* 0x00000000000079af */ /* 0x000e220000000000 */
[----:B------:R-:W-:-:S02]  /*0d80*/  IMAD R158, R31, 0x400, R4 ;  /* 0x000004001f9e7824 */ /* 0x000fc400078e0204 */
[----:B------:R-:W-:Y:S02]  /*0d90*/  IADD3 R155, R157, 0x20, RZ ;  /* 0x000000209d9b7810 */ /* 0x000fe40007ffe0ff */
[----:B------:R-:W-:Y:S01]  /*0da0*/  IMAD.IADD R158, R158, 0x1, R3 ;  /* 0x000000019e9e7824 */ /* 0x000fe200078e0203 */
[----:B---3--:R-:W-:-:S03]  /*0db0*/  IADD3 R18, P1, R10, UR13, RZ ;  /* 0x0000000d0a127c10 */ /* 0x008fc6000ff3e0ff */
[----:B------:R-:W-:Y:S01]  /*0dc0*/  IMAD.SHL.U32 R158, R158, 0x2, RZ ;  /* 0x000000029e9e7824 */ /* 0x000fe200078e00ff */
[----:B-1----:R-:W-:Y:S02]  /*0dd0*/  IADD3 R16, P0, R18, UR13, RZ ;  /* 0x0000000d12107c10 */ /* 0x002fe4000ff1e0ff */
[----:B------:R-:W-:Y:S02]  /*0de0*/  IADD3.X R19, R11, UR5, RZ, P1, !PT ;  /* 0x000000050b137c10 */ /* 0x000fe40008ffe4ff */
[----:B------:R-:W-:Y:S02]  /*0df0*/  LOP3.LUT P1, RZ, R5, 0x2, RZ, 0xc0, !PT ;  /* 0x0000000205ff7812 */ /* 0x000fe4000782c0ff */
[----:B------:R-:W-:Y:S02]  /*0e00*/  IADD3.X R17, R19, UR5, RZ, P0, !PT ;  /* 0x0000000513117c10 */ /* 0x000fe400087fe4ff */
[----:B------:R-:W-:Y:S02]  /*0e10*/  LOP3.LUT P0, RZ, R2, 0x2, RZ, 0xc0, !PT ;  /* 0x0000000202ff7812 */ /* 0x000fe4000780c0ff */
[----:B------:R-:W-:-:S02]  /*0e20*/  SEL R0, R8, 0xffffffe0, !P1 ;  /* 0xffffffe008007807 */ /* 0x000fc40004800000 */
[----:B------:R-:W-:Y:S01]  /*0e30*/  LOP3.LUT P1, RZ, R5, 0x4, RZ, 0xc0, !PT ;  /* 0x0000000405ff7812 */ /* 0x000fe2000782c0ff */
[----:B------:R-:W-:-:S04]  /*0e40*/  DEPBAR.LE SB0, 0x0 ;  /* 0x000080000000791a */ /* 0x000fc80000000000 */
[----:B------:R-:W-:Y:S01]  /*0e50*/  BAR.SYNC.DEFER_BLOCKING 0x0 ;  /* 0x0000000000007b1d */ /* 0x000fe20000010000 */
[----:B------:R-:W-:Y:S01]  /*0e60*/  IMAD.IADD R156, R158, 0x1, R0 ;  /* 0x000000019e9c7824 */ /* 0x000fe200078e0200 */
[----:B------:R-:W-:Y:S02]  /*0e70*/  SEL R5, R40, 0xffffffc0, !P1 ;  /* 0xffffffc028057807 */ /* 0x000fe40004800000 */
[----:B------:R-:W-:Y:S02]  /*0e80*/  @P0 IADD3 R155, R157, -0x20, RZ ;  /* 0xffffffe09d9b0810 */ /* 0x000fe40007ffe0ff */
[----:B------:R-:W-:Y:S01]  /*0e90*/  LOP3.LUT P0, RZ, R2, 0x4, RZ, 0xc0, !PT ;  /* 0x0000000402ff7812 */ /* 0x000fe2000780c0ff */
[--C-:B------:R-:W-:Y:S01]  /*0ea0*/  IMAD.IADD R154, R158, 0x1, R5.reuse ;  /* 0x000000019e9a7824 */ /* 0x100fe200078e0205 */
[----:B------:R-:W-:Y:S01]  /*0eb0*/  IADD3 R147, R155, 0x800, RZ ;  /* 0x000008009b937810 */ /* 0x000fe20007ffe0ff */
[----:B------:R-:W-:Y:S01]  /*0ec0*/  IMAD.IADD R152, R156, 0x1, R5 ;  /* 0x000000019c987824 */ /* 0x000fe200078e0205 */
[----:B------:R-:W-:-:S02]  /*0ed0*/  SEL R2, R40, 0xffffffc0, !P0 ;  /* 0xffffffc028027807 */ /* 0x000fc40004000000 */
[C---:B------:R-:W-:Y:S02]  /*0ee0*/  IADD3 R146, R155.reuse, 0x1000, RZ ;  /* 0x000010009b927810 */ /* 0x040fe40007ffe0ff */
[----:B------:R-:W-:Y:S01]  /*0ef0*/  IADD3 R145, R155, 0x1800, RZ ;  /* 0x000018009b917810 */ /* 0x000fe20007ffe0ff */
[----:B------:R-:W-:Y:S01]  /*0f00*/  IMAD.IADD R153, R157, 0x1, R2 ;  /* 0x000000019d997824 */ /* 0x000fe200078e0202 */
[C---:B------:R-:W-:Y:S01]  /*0f10*/  IADD3 R143, R155.reuse, 0x2000, RZ ;  /* 0x000020009b8f7810 */ /* 0x040fe20007ffe0ff */
[----:B------:R-:W-:Y:S01]  /*0f20*/  IMAD.IADD R144, R2, 0x1, R155 ;  /* 0x0000000102907824 */ /* 0x000fe200078e029b */
[----:B------:R-:W-:Y:S02]  /*0f30*/  LOP3.LUT R2, R30, 0xffffffe0, RZ, 0xc0, !PT ;  /* 0xffffffe01e027812 */ /* 0x000fe400078ec0ff */
[----:B------:R-:W-:Y:S02]  /*0f40*/  SHF.R.S32.HI R30, RZ, 0x1f, R30 ;  /* 0x0000001fff1e7819 */ /* 0x000fe4000001141e */
[----:B------:R-:W-:Y:S01]  /*0f50*/  IADD3 R142, R155, 0x2800, RZ ;  /* 0x000028009b8e7810 */ /* 0x000fe20007ffe0ff */
[----:B------:R-:W-:Y:S01]  /*0f60*/  IMAD.IADD R2, R7, 0x1, -R2 ;  /* 0x0000000107027824 */ /* 0x000fe200078e0a02 */
[----:B------:R-:W-:Y:S01]  /*0f70*/  @!PT LDS RZ, [RZ] ;  /* 0x00000000fffff984 */ /* 0x000fe20000000800 */
[----:B------:R-:W-:Y:S01]  /*0f80*/  @!PT LDS RZ, [RZ] ;  /* 0x00000000fffff984 */ /* 0x000fe20000000800 */
[----:B------:R-:W-:Y:S01]  /*0f90*/  @!PT LDS RZ, [RZ] ;  /* 0x00000000fffff984 */ /* 0x000fe20000000800 */
[----:B------:R2:W-:Y:S01]  /*0fa0*/  LDGSTS.E.BYPASS.LTC128B.128 [R160+0x8000], [R12.64] ;  /* 0x080000000ca07fae */ /* 0x0005e2000b901d4a */
[----:B------:R-:W-:-:S02]  /*0fb0*/  LEA.HI R30, R30, R31, RZ, 0x2 ;  /* 0x0000001f1e1e7211 */ /* 0x000fc400078f10ff */
[----:B------:R-:W-:Y:S01]  /*0fc0*/  IADD3 R141, R155, 0x3000, RZ ;  /* 0x000030009b8d7810 */ /* 0x000fe20007ffe0ff */
[----:B------:R2:W-:Y:S01]  /*0fd0*/  LDGSTS.E.BYPASS.LTC128B.128 [R160+0xa000], [R12.64+0x80] ;  /* 0x0a0000800ca07fae */ /* 0x0005e2000b901d4a */
[----:B------:R-:W-:Y:S02]  /*0fe0*/  SHF.R.S32.HI R161, RZ, 0x1f, R2 ;  /* 0x0000001fffa17819 */ /* 0x000fe40000011402 */
[----:B------:R-:W-:Y:S01]  /*0ff0*/  LOP3.LUT R30, R30, 0xfffffffc, RZ, 0xc0, !PT ;  /* 0xfffffffc1e1e7812 */ /* 0x000fe200078ec0ff */
[----:B------:R1:W-:Y:S01]  /*1000*/  LDGSTS.E.BYPASS.LTC128B.128 [R160+0x8800], [R10.64] ;  /* 0x088000000aa07fae */ /* 0x0003e2000b901d4a */
[----:B------:R-:W-:Y:S01]  /*1010*/  LEA.HI R161, R161, R2, RZ, 0x2 ;  /* 0x00000002a1a17211 */ /* 0x000fe200078f10ff */
[----:B------:R-:W-:Y:S01]  /*1020*/  IMAD.SHL.U32 R2, R7, 0x2, RZ ;  /* 0x0000000207027824 */ /* 0x000fe200078e00ff */
[----:B------:R-:W-:Y:S01]  /*1030*/  IADD3 R140, R155, 0x3800, RZ ;  /* 0x000038009b8c7810 */ /* 0x000fe20007ffe0ff */
[----:B------:R1:W-:Y:S01]  /*1040*/  LDGSTS.E.BYPASS.LTC128B.128 [R160+0xa800], [R10.64+0x80] ;  /* 0x0a8000800aa07fae */ /* 0x0003e2000b901d4a */
[----:B------:R-:W-:Y:S01]  /*1050*/  SHF.R.S32.HI R161, RZ, 0x2, R161 ;  /* 0x00000002ffa17819 */ /* 0x000fe200000114a1 */
[----:B------:R-:W-:Y:S01]  /*1060*/  IMAD.IADD R168, R31, 0x1, -R30 ;  /* 0x000000011fa87824 */ /* 0x000fe200078e0a1e */
[----:B------:R-:W-:Y:S01]  /*1070*/  LOP3.LUT R2, R2, 0x6, RZ, 0xc0, !PT ;  /* 0x0000000602027812 */ /* 0x000fe200078ec0ff */
[----:B------:R3:W-:Y:S04]  /*1080*/  LDGSTS.E.BYPASS.LTC128B.128 [R160+0x9000], [R18.64] ;  /* 0x0900000012a07fae */ /* 0x0007e8000b901d4a */
[----:B------:R3:W-:Y:S04]  /*1090*/  LDGSTS.E.BYPASS.LTC128B.128 [R160+0xb000], [R18.64+0x80] ;  /* 0x0b00008012a07fae */ /* 0x0007e8000b901d4a */
[----:B------:R3:W-:Y:S04]  /*10a0*/  LDGSTS.E.BYPASS.LTC128B.128 [R160+0x9800], [R16.64] ;  /* 0x0980000010a07fae */ /* 0x0007e8000b901d4a */
[----:B------:R3:W-:Y:S04]  /*10b0*/  LDGSTS.E.BYPASS.LTC128B.128 [R160+0xb800], [R16.64+0x80] ;  /* 0x0b80008010a07fae */ /* 0x0007e8000b901d4a */
[----:B------:R-:W-:Y:S04]  /*10c0*/  LDSM.16.M88.4 R48, [R158] ;  /* 0x000000009e30783b */ /* 0x000fe80000000200 */
[----:B----4-:R-:W4:Y:S04]  /*10d0*/  LDSM.16.M88.4 R20, [R81+0x4000] ;  /* 0x004000005114783b */ /* 0x010f280000000200 */
[----:B------:R-:W1:Y:S04]  /*10e0*/  LDSM.16.M88.4 R72, [R81+0x5000] ;  /* 0x005000005148783b */ /* 0x000e680000000200 */
[----:B--2---:R-:W3:Y:S04]  /*10f0*/  LDSM.16.M88.4 R12, [R81+0x4800] ;  /* 0x00480000510c783b */ /* 0x004ee80000000200 */
[----:B------:R-:W2:Y:S04]  /*1100*/  LDSM.16.M88.4 R36, [R81+0x5800] ;  /* 0x005800005124783b */ /* 0x000ea80000000200 */
[----:B------:R-:W-:Y:S04]  /*1110*/  LDSM.16.M88.4 R60, [R156] ;  /* 0x000000009c3c783b */ /* 0x000fe80000000200 */
[----:B------:R-:W5:Y:S04]  /*1120*/  LDSM.16.M88.4 R32, [R155] ;  /* 0x000000009b20783b */ /* 0x000f680000000200 */
[----:B------:R-:W2:Y:S04]  /*1130*/  LDSM.16.M88.4 R64, [R155+0x1000] ;  /* 0x001000009b40783b */ /* 0x000ea80000000200 */
[----:B------:R-:W2:Y:S04]  /*1140*/  LDSM.16.M88.4 R68, [R155+0x800] ;  /* 0x000800009b44783b */ /* 0x000ea80000000200 */
[----:B------:R-:W2:Y:S04]  /*1150*/  LDSM.16.M88.4 R56, [R155+0x1800] ;  /* 0x001800009b38783b */ /* 0x000ea80000000200 */
[----:B------:R-:W-:Y:S01]  /*1160*/  LDSM.16.M88.4 R44, [R154] ;  /* 0x000000009a2c783b */ /* 0x000fe20000000200 */
[C---:B----4-:R-:W-:Y:S03]  /*1170*/  HMMA.16816.F32 R24, R48.reuse, R20, RZ ;  /* 0x000000143018723c */ /* 0x050fe600000018ff */
[----:B------:R-:W-:Y:S04]  /*1180*/  LDSM.16.M88.4 R40, [R153] ;  /* 0x000000009928783b */ /* 0x000fe80000000200 */
[----:B------:R-:W-:Y:S01]  /*1190*/  LDSM.16.M88.4 R76, [R153+0x1800] ;  /* 0x00180000994c783b */ /* 0x000fe20000000200 */
[C---:B------:R-:W-:Y:S03]  /*11a0*/  HMMA.16816.F32 R20, R48.reuse, R22, RZ ;  /* 0x000000163014723c */ /* 0x040fe600000018ff */
[----:B------:R-:W0:Y:S05]  /*11b0*/  LDGDEPBAR ;  /* 0x00000000000079af */ /* 0x000e2a0000000000 */
[C---:B-1----:R-:W-:Y:S08]  /*11c0*/  HMMA.16816.F32 R8, R48.reuse, R72, RZ ;  /* 0x000000483008723c */ /* 0x042ff000000018ff */
[C---:B---3--:R-:W-:Y:S08]  /*11d0*/  HMMA.16816.F32 R16, R48.reuse, R12, RZ ;  /* 0x0000000c3010723c */ /* 0x048ff000000018ff */
[C---:B------:R-:W-:Y:S08]  /*11e0*/  HMMA.16816.F32 R72, R48.reuse, R74, RZ ;  /* 0x0000004a3048723c */ /* 0x040ff000000018ff */
[C---:B------:R-:W-:Y:S08]  /*11f0*/  HMMA.16816.F32 R12, R48.reuse, R14, RZ ;  /* 0x0000000e300c723c */ /* 0x040ff000000018ff */
[----:B--2---:R-:W-:Y:S08]  /*1200*/  HMMA.16816.F32 R52, R48, R36, RZ ;  /* 0x000000243034723c */ /* 0x004ff000000018ff */
[C---:B-----5:R-:W-:Y:S08]  /*1210*/  HMMA.16816.F32 R24, R60.reuse, R32, R24 ;  /* 0x000000203c18723c */ /* 0x060ff00000001818 */
[----:B------:R-:W-:Y:S01]  /*1220*/  HMMA.16816.F32 R20, R60, R34, R20 ;  /* 0x000000223c14723c */ /* 0x000fe20000001814 */
[----:B------:R-:W1:Y:S07]  /*1230*/  LDSM.16.M88.4 R32, [R153+0x1000] ;  /* 0x001000009920783b */ /* 0x000e6e0000000200 */
[----:B------:R-:W-:Y:S01]  /*1240*/  HMMA.16816.F32 R48, R48, R38, RZ ;  /* 0x000000263030723c */ /* 0x000fe200000018ff */
[----:B------:R-:W2:Y:S07]  /*1250*/  LDSM.16.M88.4 R36, [R153+0x800] ;  /* 0x000800009924783b */ /* 0x000eae0000000200 */
[C---:B------:R-:W-:Y:S08]  /*1260*/  HMMA.16816.F32 R8, R60.reuse, R64, R8 ;  /* 0x000000403c08723c */ /* 0x040ff00000001808 */
[C---:B------:R-:W-:Y:S01]  /*1270*/  HMMA.16816.F32 R72, R60.reuse, R66, R72 ;  /* 0x000000423c48723c */ /* 0x040fe20000001848 */
[----:B------:R-:W-:Y:S07]  /*1280*/  LDSM.16.M88.4 R64, [R144] ;  /* 0x000000009040783b */ /* 0x000fee0000000200 */
[C---:B------:R-:W-:Y:S08]  /*1290*/  HMMA.16816.F32 R16, R60.reuse, R68, R16 ;  /* 0x000000443c10723c */ /* 0x040ff00000001810 */
[C---:B------:R-:W-:Y:S01]  /*12a0*/  HMMA.16816.F32 R12, R60.reuse, R70, R12 ;  /* 0x000000463c0c723c */ /* 0x040fe2000000180c */
[----:B------:R-:W3:Y:S07]  /*12b0*/  LDSM.16.M88.4 R68, [R152] ;  /* 0x000000009844783b */ /* 0x000eee0000000200 */
[C---:B------:R-:W-:Y:S08]  /*12c0*/  HMMA.16816.F32 R52, R60.reuse, R56, R52 ;  /* 0x000000383c34723c */ /* 0x040ff00000001834 */
[----:B------:R-:W-:Y:S01]  /*12d0*/  HMMA.16816.F32 R48, R60, R58, R48 ;  /* 0x0000003a3c30723c */ /* 0x000fe20000001830 */
[----:B------:R-:W-:Y:S04]  /*12e0*/  LDSM.16.M88.4 R56, [R158+0x2000] ;  /* 0x002000009e38783b */ /* 0x000fe80000000200 */
[----:B------:R-:W-:Y:S03]  /*12f0*/  LDSM.16.M88.4 R60, [R81+0x7000] ;  /* 0x00700000513c783b */ /* 0x000fe60000000200 */
[C---:B-1----:R-:W-:Y:S08]  /*1300*/  HMMA.16816.F32 R8, R44.reuse, R32, R8 ;  /* 0x000000202c08723c */ /* 0x042ff00000001808 */
[C---:B------:R-:W-:Y:S01]  /*1310*/  HMMA.16816.F32 R72, R44.reuse, R34, R72 ;  /* 0x000000222c48723c */ /* 0x040fe20000001848 */
[----:B------:R-:W1:Y:S07]  /*1320*/  LDSM.16.M88.4 R32, [R144+0x1800] ;  /* 0x001800009020783b */ /* 0x000e6e0000000200 */
[C---:B------:R-:W-:Y:S08]  /*1330*/  HMMA.16816.F32 R24, R44.reuse, R40, R24 ;  /* 0x000000282c18723c */ /* 0x040ff00000001818 */
[C---:B------:R-:W-:Y:S01]  /*1340*/  HMMA.16816.F32 R20, R44.reuse, R42, R20 ;  /* 0x0000002a2c14723c */ /* 0x040fe20000001814 */
[----:B------:R-:W4:Y:S07]  /*1350*/  LDSM.16.M88.4 R40, [R144+0x800] ;  /* 0x000800009028783b */ /* 0x000f2e0000000200 */
[C---:B--2---:R-:W-:Y:S08]  /*1360*/  HMMA.16816.F32 R16, R44.reuse, R36, R16 ;  /* 0x000000242c10723c */ /* 0x044ff00000001810 */
[C---:B------:R-:W-:Y:S01]  /*1370*/  HMMA.16816.F32 R12, R44.reuse, R38, R12 ;  /* 0x000000262c0c723c */ /* 0x040fe2000000180c */
[----:B------:R-:W2:Y:S07]  /*1380*/  LDSM.16.M88.4 R36, [R144+0x1000] ;  /* 0x001000009024783b */ /* 0x000eae0000000200 */
[C---:B------:R-:W-:Y:S08]  /*1390*/  HMMA.16816.F32 R52, R44.reuse, R76, R52 ;  /* 0x0000004c2c34723c */ /* 0x040ff00000001834 */
[----:B------:R-:W-:Y:S01]  /*13a0*/  HMMA.16816.F32 R48, R44, R78, R48 ;  /* 0x0000004e2c30723c */ /* 0x000fe20000001830 */
[----:B------:R-:W5:Y:S04]  /*13b0*/  LDSM.16.M88.4 R44, [R81+0x6000] ;  /* 0x00600000512c783b */ /* 0x000f680000000200 */
[----:B------:R-:W2:Y:S03]  /*13c0*/  LDSM.16.M88.4 R76, [R81+0x7800] ;  /* 0x00780000514c783b */ /* 0x000ea60000000200 */
[C---:B---3--:R-:W-:Y:S08]  /*13d0*/  HMMA.16816.F32 R24, R68.reuse, R64, R24 ;  /* 0x000000404418723c */ /* 0x048ff00000001818 */
[C---:B------:R-:W-:Y:S01]  /*13e0*/  HMMA.16816.F32 R20, R68.reuse, R66, R20 ;  /* 0x000000424414723c */ /* 0x040fe20000001814 */
[----:B------:R-:W3:Y:S07]  /*13f0*/  LDSM.16.M88.4 R64, [R81+0x6800] ;  /* 0x006800005140783b */ /* 0x000eee0000000200 */
[C---:B-1----:R-:W-:Y:S08]  /*1400*/  HMMA.16816.F32 R52, R68.reuse, R32, R52 ;  /* 0x000000204434723c */ /* 0x042ff00000001834 */
[C---:B----4-:R-:W-:Y:S08]  /*1410*/  HMMA.16816.F32 R16, R68.reuse, R40, R16 ;  /* 0x000000284410723c */ /* 0x050ff00000001810 */
[C---:B------:R-:W-:Y:S01]  /*1420*/  HMMA.16816.F32 R12, R68.reuse, R42, R12 ;  /* 0x0000002a440c723c */ /* 0x040fe2000000180c */
[----:B------:R-:W-:Y:S07]  /*1430*/  LDSM.16.M88.4 R40, [R156+0x2000] ;  /* 0x002000009c28783b */ /* 0x000fee0000000200 */
[C---:B--2---:R-:W-:Y:S08]  /*1440*/  HMMA.16816.F32 R8, R68.reuse, R36, R8 ;  /* 0x000000244408723c */ /* 0x044ff00000001808 */
[C---:B------:R-:W-:Y:S01]  /*1450*/  HMMA.16816.F32 R72, R68.reuse, R38, R72 ;  /* 0x000000264448723c */ /* 0x040fe20000001848 */
[----:B------:R-:W1:Y:S07]  /*1460*/  LDSM.16.M88.4 R36, [R155+0x2000] ;  /* 0x002000009b24783b */ /* 0x000e6e0000000200 */
[----:B------:R-:W-:Y:S01]  /*1470*/  HMMA.16816.F32 R48, R68, R34, R48 ;  /* 0x000000224430723c */ /* 0x000fe20000001830 */
[----:B------:R-:W2:Y:S04]  /*1480*/  LDSM.16.M88.4 R32, [R155+0x2800] ;  /* 0x002800009b20783b */ /* 0x000ea80000000200 */
[----:B------:R-:W-:Y:S03]  /*1490*/  LDSM.16.M88.4 R68, [R153+0x3000] ;  /* 0x003000009944783b */ /* 0x000fe60000000200 */
[C---:B-----5:R-:W-:Y:S08]  /*14a0*/  HMMA.16816.F32 R24, R56.reuse, R44, R24 ;  /* 0x0000002c3818723c */ /* 0x060ff00000001818 */
[C---:B------:R-:W-:Y:S01]  /*14b0*/  HMMA.16816.F32 R20, R56.reuse, R46, R20 ;  /* 0x0000002e3814723c */ /* 0x040fe20000001814 */
[----:B------:R-:W4:Y:S07]  /*14c0*/  LDSM.16.M88.4 R44, [R155+0x3000] ;  /* 0x003000009b2c783b */ /* 0x000f2e0000000200 */
[C---:B------:R-:W-:Y:S08]  /*14d0*/  HMMA.16816.F32 R52, R56.reuse, R76, R52 ;  /* 0x0000004c3834723c */ /* 0x040ff00000001834 */
[C---:B---3--:R-:W-:Y:S08]  /*14e0*/  HMMA.16816.F32 R16, R56.reuse, R64, R16 ;  /* 0x000000403810723c */ /* 0x048ff00000001810 */
[C---:B------:R-:W-:Y:S01]  /*14f0*/  HMMA.16816.F32 R12, R56.reuse, R66, R12 ;  /* 0x00000042380c723c */ /* 0x040fe2000000180c */
[----:B------:R-:W-:Y:S07]  /*1500*/  LDSM.16.M88.4 R64, [R153+0x2800] ;  /* 0x002800009940783b */ /* 0x000fee0000000200 */
[C---:B------:R-:W-:Y:S08]  /*1510*/  HMMA.16816.F32 R8, R56.reuse, R60, R8 ;  /* 0x0000003c3808723c */ /* 0x040ff00000001808 */
[C---:B------:R-:W-:Y:S01]  /*1520*/  HMMA.16816.F32 R72, R56.reuse, R62, R72 ;  /* 0x0000003e3848723c */ /* 0x040fe20000001848 */
[----:B------:R-:W-:Y:S07]  /*1530*/  LDSM.16.M88.4 R60, [R155+0x3800] ;  /* 0x003800009b3c783b */ /* 0x000fee0000000200 */
[----:B------:R-:W-:Y:S01]  /*1540*/  HMMA.16816.F32 R76, R56, R78, R48 ;  /* 0x0000004e384c723c */ /* 0x000fe20000001830 */
[----:B------:R-:W-:Y:S04]  /*1550*/  LDSM.16.M88.4 R56, [R154+0x2000] ;  /* 0x002000009a38783b */ /* 0x000fe80000000200 */
[----:B------:R-:W3:Y:S03]  /*1560*/  LDSM.16.M88.4 R48, [R153+0x2000] ;  /* 0x002000009930783b */ /* 0x000ee60000000200 */
[C---:B-1----:R-:W-:Y:S08]  /*1570*/  HMMA.16816.F32 R24, R40.reuse, R36, R24 ;  /* 0x000000242818723c */ /* 0x042ff00000001818 */
[C---:B--2---:R-:W-:Y:S08]  /*1580*/  HMMA.16816.F32 R16, R40.reuse, R32, R16 ;  /* 0x000000202810723c */ /* 0x044ff00000001810 */
[C---:B------:R-:W-:Y:S01]  /*1590*/  HMMA.16816.F32 R12, R40.reuse, R34, R12 ;  /* 0x00000022280c723c */ /* 0x040fe2000000180c */
[----:B------:R-:W-:Y:S07]  /*15a0*/  LDSM.16.M88.4 R32, [R152+0x2000] ;  /* 0x002000009820783b */ /* 0x000fee0000000200 */
[C---:B----4-:R-:W-:Y:S08]  /*15b0*/  HMMA.16816.F32 R8, R40.reuse, R44, R8 ;  /* 0x0000002c2808723c */ /* 0x050ff00000001808 */
[C---:B------:R-:W-:Y:S01]  /*15c0*/  HMMA.16816.F32 R72, R40.reuse, R46, R72 ;  /* 0x0000002e2848723c */ /* 0x040fe20000001848 */
[----:B------:R-:W1:Y:S07]  /*15d0*/  LDSM.16.M88.4 R44, [R144+0x2000] ;  /* 0x00200000902c783b */ /* 0x000e6e0000000200 */
[----:B------:R-:W-:Y:S01]  /*15e0*/  HMMA.16816.F32 R20, R40, R38, R20 ;  /* 0x000000262814723c */ /* 0x000fe20000001814 */
[----:B------:R-:W2:Y:S07]  /*15f0*/  LDSM.16.M88.4 R36, [R153+0x3800] ;  /* 0x003800009924783b */ /* 0x000eae0000000200 */
[----:B---3--:R-:W-:Y:S08]  /*1600*/  HMMA.16816.F32 R24, R56, R48, R24 ;  /* 0x000000303818723c */ /* 0x008ff00000001818 */
[----:B------:R-:W-:Y:S08]  /*1610*/  HMMA.16816.F32 R52, R40, R60, R52 ;  /* 0x0000003c2834723c */ /* 0x000ff00000001834 */
[----:B------:R-:W-:Y:S08]  /*1620*/  HMMA.16816.F32 R20, R56, R50, R20 ;  /* 0x000000323814723c */ /* 0x000ff00000001814 */
[----:B------:R-:W-:Y:S01]  /*1630*/  HMMA.16816.F32 R76, R40, R62, R76 ;  /* 0x0000003e284c723c */ /* 0x000fe2000000184c */
[----:B------:R-:W3:Y:S07]  /*1640*/  LDSM.16.M88.4 R40, [R144+0x2800] ;  /* 0x002800009028783b */ /* 0x000eee0000000200 */
[C---:B-1----:R-:W-:Y:S07]  /*1650*/  HMMA.16816.F32 R24, R32.reuse, R44, R24 ;  /* 0x0000002c2018723c */ /* 0x042fee0000001818 */
[----:B------:R-:W-:Y:S01]  /*1660*/  IADD3 R45, R80, 0x1, R161 ;  /* 0x00000001502d7810 */ /* 0x000fe20007ffe0a1 */
[----:B------:R-:W-:Y:S03]  /*1670*/  HMMA.16816.F32 R20, R32, R46, R20 ;  /* 0x0000002e2014723c */ /* 0x000fe60000001814 */
[----:B------:R-:W-:-:S04]  /*1680*/  IADD3 R45, R6, -c[0x0][0x214], R45 ;  /* 0x80008500062d7a10 */ /* 0x000fc80007ffe02d */
[----:B------:R-:W-:Y:S01]  /*1690*/  IADD3 R7, R45, c[0x0][0x2e8], RZ ;  /* 0x0000ba002d077a10 */ /* 0x000fe20007ffe0ff */
[----:B--2---:R-:W-:Y:S01]  /*16a0*/  HMMA.16816.F32 R52, R56, R36, R52 ;  /* 0x000000243834723c */ /* 0x004fe20000001834 */
[----:B------:R-:W1:Y:S02]  /*16b0*/  LDSM.16.M88.4 R44, [R144+0x3800] ;  /* 0x00380000902c783b */ /* 0x000e640000000200 */
[----:B------:R-:W-:-:S05]  /*16c0*/  IADD3 R49, R7, 0x8, RZ ;  /* 0x0000000807317810 */ /* 0x000fca0007ffe0ff */
[----:B------:R-:W-:Y:S01]  /*16d0*/  HMMA.16816.F32 R76, R56, R38, R76 ;  /* 0x00000026384c723c */ /* 0x000fe2000000184c */
[----:B------:R-:W2:Y:S01]  /*16e0*/  LDSM.16.M88.4 R36, [R144+0x3000] ;  /* 0x003000009024783b */ /* 0x000ea20000000200 */
[----:B------:R-:W-:-:S06]  /*16f0*/  DEPBAR.LE SB0, 0x0 ;  /* 0x000080000000791a */ /* 0x000fcc0000000000 */
[C---:B------:R-:W-:Y:S08]  /*1700*/  HMMA.16816.F32 R16, R56.reuse, R64, R16 ;  /* 0x000000403810723c */ /* 0x040ff00000001810 */
[C---:B------:R-:W-:Y:S08]  /*1710*/  HMMA.16816.F32 R12, R56.reuse, R66, R12 ;  /* 0x00000042380c723c */ /* 0x040ff0000000180c */
[C---:B------:R-:W-:Y:S08]  /*1720*/  HMMA.16816.F32 R8, R56.reuse, R68, R8 ;  /* 0x000000443808723c */ /* 0x040ff00000001808 */
[----:B------:R-:W-:Y:S08]  /*1730*/  HMMA.16816.F32 R72, R56, R70, R72 ;  /* 0x000000463848723c */ /* 0x000ff00000001848 */
[C---:B---3--:R-:W-:Y:S07]  /*1740*/  HMMA.16816.F32 R16, R32.reuse, R40, R16 ;  /* 0x000000282010723c */ /* 0x048fee0000001810 */
[----:B------:R-:W-:Y:S01]  /*1750*/  IMAD R41, R29, 0x40, R2 ;  /* 0x000000401d297824 */ /* 0x000fe200078e0202 */
[----:B------:R-:W-:Y:S01]  /*1760*/  HMMA.16816.F32 R12, R32, R42, R12 ;  /* 0x0000002a200c723c */ /* 0x000fe2000000180c */
[----:B------:R-:W-:-:S02]  /*1770*/  IMNMX R40, R7, R6, PT ;  /* 0x0000000607287217 */ /* 0x000fc40003800200 */
[----:B------:R-:W-:Y:S02]  /*1780*/  IMNMX R2, R49, R6, PT ;  /* 0x0000000631027217 */ /* 0x000fe40003800200 */
[C---:B------:R-:W-:Y:S02]  /*1790*/  IADD3 R7, R41.reuse, 0x1, RZ ;  /* 0x0000000129077810 */ /* 0x040fe40007ffe0ff */
[----:B------:R-:W-:Y:S01]  /*17a0*/  IADD3 R31, R41, 0x8, RZ ;  /* 0x00000008291f7810 */ /* 0x000fe20007ffe0ff */
[----:B-1----:R-:W-:Y:S01]  /*17b0*/  HMMA.16816.F32 R52, R32, R44, R52 ;  /* 0x0000002c2034723c */ /* 0x002fe20000001834 */
[C---:B------:R-:W-:Y:S02]  /*17c0*/  ISETP.GE.AND P2, PT, R7.reuse, R40, PT ;  /* 0x000000280700720c */ /* 0x040fe40003f46270 */
[----:B------:R-:W-:Y:S02]  /*17d0*/  ISETP.GE.AND P5, PT, R7, R2, PT ;  /* 0x000000020700720c */ /* 0x000fe40003fa6270 */
[----:B------:R-:W-:-:S02]  /*17e0*/  ISETP.GE.AND P3, PT, R31, R40, PT ;  /* 0x000000281f00720c */ /* 0x000fc40003f66270 */
[C---:B------:R-:W-:Y:S01]  /*17f0*/  ISETP.GE.AND P0, PT, R41.reuse, R40, PT ;  /* 0x000000282900720c */ /* 0x040fe20003f06270 */
[C---:B------:R-:W-:Y:S01]  /*1800*/  HMMA.16816.F32 R76, R32.reuse, R46, R76 ;  /* 0x0000002e204c723c */ /* 0x040fe2000000184c */
[C---:B------:R-:W-:Y:S02]  /*1810*/  IADD3 R29, R41.reuse, 0x9, RZ ;  /* 0x00000009291d7810 */ /* 0x040fe40007ffe0ff */
[----:B------:R-:W-:Y:S02]  /*1820*/  IADD3 R7, R41, 0x10, RZ ;  /* 0x0000001029077810 */ /* 0x000fe40007ffe0ff */
[----:B------:R-:W-:Y:S02]  /*1830*/  ISETP.GE.AND P1, PT, R31, R2, PT ;  /* 0x000000021f00720c */ /* 0x000fe40003f26270 */
[----:B------:R-:W-:Y:S01]  /*1840*/  FSEL R30, R24, -INF , !P0 ;  /* 0xff800000181e7808 */ /* 0x000fe20004000000 */
[----:B--2---:R-:W-:Y:S01]  /*1850*/  HMMA.16816.F32 R8, R32, R36, R8 ;  /* 0x000000242008723c */ /* 0x004fe20000001808 */
[----:B------:R-:W-:-:S02]  /*1860*/  FSEL R31, R20, -INF , !P3 ;  /* 0xff800000141f7808 */ /* 0x000fc40005800000 */
[-C--:B------:R-:W-:Y:S02]  /*1870*/  ISETP.GE.AND P6, PT, R29, R40.reuse, PT ;  /* 0x000000281d00720c */ /* 0x080fe40003fc6270 */
[----:B------:R-:W-:Y:S02]  /*1880*/  ISETP.GE.AND P0, PT, R7, R40, PT ;  /* 0x000000280700720c */ /* 0x000fe40003f06270 */
[----:B------:R-:W-:Y:S01]  /*1890*/  FSEL R37, R25, -INF , !P2 ;  /* 0xff80000019257808 */ /* 0x000fe20005000000 */
[----:B------:R-:W-:Y:S01]  /*18a0*/  HMMA.16816.F32 R72, R32, R38, R72 ;  /* 0x000000262048723c */ /* 0x000fe20000001848 */
[-C--:B------:R-:W-:Y:S02]  /*18b0*/  ISETP.GE.AND P3, PT, R7, R2.reuse, PT ;  /* 0x000000020700720c */ /* 0x080fe40003f66270 */
[C---:B------:R-:W-:Y:S02]  /*18c0*/  ISETP.GE.AND P2, PT, R41.reuse, R2, PT ;  /* 0x000000022900720c */ /* 0x040fe40003f46270 */
[----:B------:R-:W-:-:S02]  /*18d0*/  IADD3 R7, R41, 0x18, RZ ;  /* 0x0000001829077810 */ /* 0x000fc40007ffe0ff */
[----:B------:R-:W-:Y:S02]  /*18e0*/  FSEL R20, R27, -INF , !P5 ;  /* 0xff8000001b147808 */ /* 0x000fe40006800000 */
[----:B------:R-:W-:Y:S02]  /*18f0*/  ISETP.GE.AND P4, PT, R29, R2, PT ;  /* 0x000000021d00720c */ /* 0x000fe40003f86270 */
[C---:B------:R-:W-:Y:S02]  /*1900*/  IADD3 R43, R41.reuse, 0x11, RZ ;  /* 0x00000011292b7810 */ /* 0x040fe40007ffe0ff */
[----:B------:R-:W-:Y:S02]  /*1910*/  IADD3 R27, R41, 0x19, RZ ;  /* 0x00000019291b7810 */ /* 0x000fe40007ffe0ff */
[----:B------:R-:W-:Y:S02]  /*1920*/  FSEL R25, R21, -INF , !P6 ;  /* 0xff80000015197808 */ /* 0x000fe40007000000 */
[----:B------:R-:W-:-:S02]  /*1930*/  FSEL R29, R26, -INF , !P2 ;  /* 0xff8000001a1d7808 */ /* 0x000fc40005000000 */
[----:B------:R-:W-:Y:S02]  /*1940*/  ISETP.GE.AND P5, PT, R7, R40, PT ;  /* 0x000000280700720c */ /* 0x000fe40003fa6270 */
[----:B------:R-:W-:Y:S02]  /*1950*/  FSEL R21, R16, -INF , !P0 ;  /* 0xff80000010157808 */ /* 0x000fe40004000000 */
[-C--:B------:R-:W-:Y:S02]  /*1960*/  ISETP.GE.AND P2, PT, R43, R2.reuse, PT ;  /* 0x000000022b00720c */ /* 0x080fe40003f46270 */
[----:B------:R-:W-:Y:S02]  /*1970*/  FSEL R6, R23, -INF , !P4 ;  /* 0xff80000017067808 */ /* 0x000fe40006000000 */
[----:B------:R-:W-:Y:S02]  /*1980*/  ISETP.GE.AND P0, PT, R27, R2, PT ;  /* 0x000000021b00720c */ /* 0x000fe40003f06270 */
[----:B------:R-:W-:-:S02]  /*1990*/  FSEL R22, R22, -INF , !P1 ;  /* 0xff80000016167808 */ /* 0x000fc40004800000 */
[----:B------:R-:W-:Y:S01]  /*19a0*/  IADD3 R23, R41, 0x30, RZ ;  /* 0x0000003029177810 */ /* 0x000fe20007ffe0ff */
[----:B------:R-:W-:Y:S01]  /*19b0*/  BAR.SYNC.DEFER_BLOCKING 0x0 ;  /* 0x0000000000007b1d */ /* 0x000fe20000010000 */
[----:B------:R-:W-:Y:S02]  /*19c0*/  ISETP.GE.AND P1, PT, R7, R2, PT ;  /* 0x000000020700720c */ /* 0x000fe40003f26270 */
[----:B------:R-:W-:Y:S02]  /*19d0*/  FSEL R7, R12, -INF , !P5 ;  /* 0xff8000000c077808 */ /* 0x000fe40006800000 */
[-C--:B------:R-:W-:Y:S02]  /*19e0*/  ISETP.GE.AND P6, PT, R43, R40.reuse, PT ;  /* 0x000000282b00720c */ /* 0x080fe40003fc6270 */
[----:B------:R-:W-:Y:S02]  /*19f0*/  ISETP.GE.AND P4, PT, R27, R40, PT ;  /* 0x000000281b00720c */ /* 0x000fe40003f86270 */
[----:B------:R-:W-:-:S02]  /*1a00*/  FSEL R16, R19, -INF , !P2 ;  /* 0xff80000013107808 */ /* 0x000fc40005000000 */
[----:B------:R-:W-:Y:S02]  /*1a10*/  FSEL R12, R15, -INF , !P0 ;  /* 0xff8000000f0c7808 */ /* 0x000fe40004000000 */
[C---:B------:R-:W-:Y:S02]  /*1a20*/  IADD3 R45, R41.reuse, 0x20, RZ ;  /* 0x00000020292d7810 */ /* 0x040fe40007ffe0ff */
[C---:B------:R-:W-:Y:S02]  /*1a30*/  IADD3 R43, R41.reuse, 0x21, RZ ;  /* 0x00000021292b7810 */ /* 0x040fe40007ffe0ff */
[C---:B------:R-:W-:Y:S02]  /*1a40*/  IADD3 R39, R41.reuse, 0x28, RZ ;  /* 0x0000002829277810 */ /* 0x040fe40007ffe0ff */
[C---:B------:R-:W-:Y:S02]  /*1a50*/  IADD3 R27, R41.reuse, 0x29, RZ ;  /* 0x00000029291b7810 */ /* 0x040fe40007ffe0ff */
[----:B------:R-:W-:-:S02]  /*1a60*/  IADD3 R19, R41, 0x31, RZ ;  /* 0x0000003129137810 */ /* 0x000fc40007ffe0ff */
[----:B------:R-:W-:Y:S02]  /*1a70*/  IADD3 R15, R41, 0x38, RZ ;  /* 0x00000038290f7810 */ /* 0x000fe40007ffe0ff */
[----:B------:R-:W-:Y:S02]  /*1a80*/  ISETP.GE.AND P0, PT, R23, R40, PT ;  /* 0x000000281700720c */ /* 0x000fe40003f06270 */
[----:B------:R-:W-:Y:S02]  /*1a90*/  IADD3 R41, R41, 0x39, RZ ;  /* 0x0000003929297810 */ /* 0x000fe40007ffe0ff */
[----:B------:R-:W-:Y:S02]  /*1aa0*/  FSEL R121, R52, -INF , !P0 ;  /* 0xff80000034797808 */ /* 0x000fe40004000000 */
[----:B------:R-:W-:Y:S02]  /*1ab0*/  FSEL R14, R14, -INF , !P1 ;  /* 0xff8000000e0e7808 */ /* 0x000fe40004800000 */
[----:B------:R-:W-:-:S02]  /*1ac0*/  ISETP.GE.AND P0, PT, R41, R2, PT ;  /* 0x000000022900720c */ /* 0x000fc40003f06270 */
[-C--:B------:R-:W-:Y:S02]  /*1ad0*/  ISETP.GE.AND P1, PT, R43, R40.reuse, PT ;  /* 0x000000282b00720c */ /* 0x080fe40003f26270 */
[----:B------:R-:W-:Y:S02]  /*1ae0*/  FSEL R24, R79, -INF , !P0 ;  /* 0xff8000004f187808 */ /* 0x000fe40004000000 */
[----:B------:R-:W-:Y:S02]  /*1af0*/  FSEL R18, R18, -INF , !P3 ;  /* 0xff80000012127808 */ /* 0x000fe40005800000 */
[----:B------:R-:W-:Y:S02]  /*1b00*/  FSEL R109, R9, -INF , !P1 ;  /* 0xff800000096d7808 */ /* 0x000fe40004800000 */
[----:B------:R-:W-:Y:S02]  /*1b10*/  ISETP.NE.AND P0, PT, R28, 0x1, PT ;  /* 0x000000011c00780c */ /* 0x000fe40003f05270 */
[----:B------:R-:W-:-:S02]  /*1b20*/  ISETP.GE.AND P3, PT, R39, R40, PT ;  /* 0x000000282700720c */ /* 0x000fc40003f66270 */
[----:B------:R-:W-:Y:S02]  /*1b30*/  ISETP.GE.AND P2, PT, R27, R40, PT ;  /* 0x000000281b00720c */ /* 0x000fe40003f46270 */
[----:B------:R-:W-:Y:S02]  /*1b40*/  ISETP.GE.AND P1, PT, R45, R2, PT ;  /* 0x000000022d00720c */ /* 0x000fe40003f26270 */
[----:B------:R-:W-:Y:S02]  /*1b50*/  FSEL R13, R13, -INF , !P4 ;  /* 0xff8000000d0d7808 */ /* 0x000fe40006000000 */
[----:B------:R-:W-:Y:S02]  /*1b60*/  FSEL R115, R72, -INF , !P3 ;  /* 0xff80000048737808 */ /* 0x000fe40005800000 */
[----:B------:R-:W-:Y:S02]  /*1b70*/  FSEL R113, R73, -INF , !P2 ;  /* 0xff80000049717808 */ /* 0x000fe40005000000 */
[----:B------:R-:W-:-:S02]  /*1b80*/  FSEL R112, R10, -INF , !P1 ;  /* 0xff8000000a707808 */ /* 0x000fc40004800000 */
[----:B------:R-:W-:Y:S02]  /*1b90*/  ISETP.GE.AND P4, PT, R45, R40, PT ;  /* 0x000000282d00720c */ /* 0x000fe40003f86270 */
[-C--:B------:R-:W-:Y:S02]  /*1ba0*/  ISETP.GE.AND P3, PT, R43, R2.reuse, PT ;  /* 0x000000022b00720c */ /* 0x080fe40003f66270 */
[-C--:B------:R-:W-:Y:S02]  /*1bb0*/  ISETP.GE.AND P2, PT, R39, R2.reuse, PT ;  /* 0x000000022700720c */ /* 0x080fe40003f46270 */
[----:B------:R-:W-:Y:S02]  /*1bc0*/  ISETP.GE.AND P1, PT, R27, R2, PT ;  /* 0x000000021b00720c */ /* 0x000fe40003f26270 */
[----:B------:R-:W-:Y:S02]  /*1bd0*/  FSEL R17, R17, -INF , !P6 ;  /* 0xff80000011117808 */ /* 0x000fe40007000000 */
[----:B------:R-:W-:-:S02]  /*1be0*/  FSEL R111, R8, -INF , !P4 ;  /* 0xff800000086f7808 */ /* 0x000fc40006000000 */
[----:B------:R-:W-:Y:S02]  /*1bf0*/  FSEL R124, R11, -INF , !P3 ;  /* 0xff8000000b7c7808 */ /* 0x000fe40005800000 */
[----:B------:R-:W-:Y:S02]  /*1c00*/  FSEL R122, R74, -INF , !P2 ;  /* 0xff8000004a7a7808 */ /* 0x000fe40005000000 */
[----:B------:R-:W-:Y:S02]  /*1c10*/  FSEL R116, R75, -INF , !P1 ;  /* 0xff8000004b747808 */ /* 0x000fe40004800000 */
[-C--:B------:R-:W-:Y:S02]  /*1c20*/  ISETP.GE.AND P6, PT, R19, R40.reuse, PT ;  /* 0x000000281300720c */ /* 0x080fe40003fc6270 */
[-C--:B------:R-:W-:Y:S02]  /*1c30*/  ISETP.GE.AND P5, PT, R15, R40.reuse, PT ;  /* 0x000000280f00720c */ /* 0x080fe40003fa6270 */
[----:B------:R-:W-:-:S02]  /*1c40*/  ISETP.GE.AND P4, PT, R41, R40, PT ;  /* 0x000000282900720c */ /* 0x000fc40003f86270 */
[-C--:B------:R-:W-:Y:S02]  /*1c50*/  ISETP.GE.AND P3, PT, R23, R2.reuse, PT ;  /* 0x000000021700720c */ /* 0x080fe40003f66270 */
[-C--:B------:R-:W-:Y:S02]  /*1c60*/  ISETP.GE.AND P2, PT, R19, R2.reuse, PT ;  /* 0x000000021300720c */ /* 0x080fe40003f46270 */
[----:B------:R-:W-:Y:S02]  /*1c70*/  ISETP.GE.AND P1, PT, R15, R2, PT ;  /* 0x000000020f00720c */ /* 0x000fe40003f26270 */
[----:B------:R-:W-:Y:S02]  /*1c80*/  LOP3.LUT R2, R3, R4, RZ, 0xfc, !PT ;  /* 0x0000000403027212 */ /* 0x000fe400078efcff */
[----:B------:R-:W-:Y:S02]  /*1c90*/  FSEL R119, R53, -INF , !P6 ;  /* 0xff80000035777808 */ /* 0x000fe40007000000 */
[----:B------:R-:W-:-:S02]  /*1ca0*/  FSEL R118, R54, -INF , !P3 ;  /* 0xff80000036767808 */ /* 0x000fc40005800000 */
[----:B------:R-:W-:Y:S02]  /*1cb0*/  FSEL R114, R55, -INF , !P2 ;  /* 0xff80000037727808 */ /* 0x000fe40005000000 */
[----:B------:R-:W-:Y:S02]  /*1cc0*/  FSEL R117, R76, -INF , !P5 ;  /* 0xff8000004c757808 */ /* 0x000fe40006800000 */
[----:B------:R-:W-:Y:S02]  /*1cd0*/  FSEL R27, R77, -INF , !P4 ;  /* 0xff8000004d1b7808 */ /* 0x000fe40006000000 */
[----:B------:R-:W-:Y:S01]  /*1ce0*/  FSEL R26, R78, -INF , !P1 ;  /* 0xff8000004e1a7808 */ /* 0x000fe20004800000 */
[----:B------:R-:W-:Y:S05]  /*1cf0*/  @!P0 BRA `(.L_x_459) ;  /* 0x000001a000008947 */ /* 0x000fea0003800000 */
[----:B------:R-:W-:-:S04]  /*1d00*/  IADD3 R9, R28, -0x2, RZ ;  /* 0xfffffffe1c097810 */ /* 0x000fc80007ffe0ff */
        /* <DEDUP_REMOVED lines=25> */
.L_x_459:
[----:B-1----:R-:W-:Y:S02]  /*1ea0*/  FMNMX.FTZ R8, R30, R37, !PT ;  /* 0x000000251e087209 */ /* 0x002fe40007810000 */
        /* <DEDUP_REMOVED lines=29> */
[----:B------:R-:W-:Y:S01]  /*2080*/  SHF.L.U32 R151, R2, 0x1, RZ ;  /* 0x0000000102977819 */ /* 0x000fe200000006ff */
[----:B------:R-:W1:Y:S03]  /*2090*/  SHFL.BFLY PT, R9, R8, 0x2, 0x1f ;  /* 0x0c401f0008097f89 */ /* 0x000e6600000e0000 */
[-C--:B------:R-:W-:Y:S01]  /*20a0*/  IADD3 R150, R0, R151.reuse, RZ ;  /* 0x0000009700967210 */ /* 0x080fe20007ffe0ff */
[----:B------:R-:W2:Y:S01]  /*20b0*/  SHFL.BFLY PT, R4, R11, 0x2, 0x1f ;  /* 0x0c401f000b047f89 */ /* 0x000ea200000e0000 */
[----:B------:R-:W-:-:S02]  /*20c0*/  IADD3 R149, R5, R151, RZ ;  /* 0x0000009705957210 */ /* 0x000fc40007ffe0ff */
[----:B------:R-:W-:Y:S01]  /*20d0*/  IADD3 R148, R5, R150, RZ ;  /* 0x0000009605947210 */ /* 0x000fe20007ffe0ff */
[----:B------:R-:W-:Y:S04]  /*20e0*/  LDSM.16.MT88.4 R44, [R150+0x8000] ;  /* 0x00800000962c783b */ /* 0x000fe80000004200 */
[----:B------:R-:W-:Y:S04]  /*20f0*/  LDSM.16.MT88.4 R52, [R149+0x8000] ;  /* 0x008000009534783b */ /* 0x000fe80000004200 */
[----:B------:R-:W-:Y:S04]  /*2100*/  LDSM.16.MT88.4 R60, [R148+0x8000] ;  /* 0x00800000943c783b */ /* 0x000fe80000004200 */
[----:B------:R-:W-:Y:S01]  /*2110*/  LDSM.16.MT88.4 R68, [R151+0xa000] ;  /* 0x00a000009744783b */ /* 0x000fe20000004200 */
[----:B-1----:R-:W-:-:S03]  /*2120*/  FMNMX.FTZ R9, R8, R9, !PT ;  /* 0x0000000908097209 */ /* 0x002fc60007810000 */
[----:B------:R-:W-:Y:S01]  /*2130*/  LDSM.16.MT88.4 R92, [R150+0xa000] ;  /* 0x00a00000965c783b */ /* 0x000fe20000004200 */
[----:B--2---:R-:W-:-:S03]  /*2140*/  FMNMX.FTZ R4, R11, R4, !PT ;  /* 0x000000040b047209 */ /* 0x004fc60007810000 */
[----:B------:R-:W1:Y:S04]  /*2150*/  SHFL.BFLY PT, R100, R9, 0x1, 0x1f ;  /* 0x0c201f0009647f89 */ /* 0x000e6800000e0000 */
[----:B------:R-:W2:Y:S04]  /*2160*/  SHFL.BFLY PT, R3, R4, 0x1, 0x1f ;  /* 0x0c201f0004037f89 */ /* 0x000ea800000e0000 */
[----:B------:R-:W-:Y:S01]  /*2170*/  LDSM.16.MT88.4 R80, [R149+0xa000] ;  /* 0x00a000009550783b */ /* 0x000fe20000004200 */
[----:B-1----:R-:W-:-:S03]  /*2180*/  FMNMX.FTZ R100, R9, R100, !PT ;  /* 0x0000006409647209 */ /* 0x002fc60007810000 */
[----:B------:R-:W-:Y:S01]  /*2190*/  LDSM.16.MT88.4 R8, [R150+0x8800] ;  /* 0x008800009608783b */ /* 0x000fe20000004200 */
[C---:B------:R-:W-:Y:S01]  /*21a0*/  FSETP.NEU.FTZ.AND P1, PT, R100.reuse, -INF , PT ;  /* 0xff8000006400780b */ /* 0x040fe20003f3d000 */
[----:B------:R-:W-:Y:S01]  /*21b0*/  FMUL.FTZ R120, R100, c[0x0][0x23c] ;  /* 0x00008f0064787a20 */ /* 0x000fe20000410000 */
[----:B--2---:R-:W-:-:S04]  /*21c0*/  FMNMX.FTZ R3, R4, R3, !PT ;  /* 0x0000000304037209 */ /* 0x004fc80007810000 */
[----:B------:R-:W-:Y:S01]  /*21d0*/  FSEL R120, R120, RZ, P1 ;  /* 0x000000ff78787208 */ /* 0x000fe20000800000 */
[C---:B------:R-:W-:Y:S01]  /*21e0*/  FMUL.FTZ R4, R3.reuse, c[0x0][0x23c] ;  /* 0x00008f0003047a20 */ /* 0x040fe20000410000 */
[----:B------:R-:W-:-:S03]  /*21f0*/  FSETP.NEU.FTZ.AND P1, PT, R3, -INF , PT ;  /* 0xff8000000300780b */ /* 0x000fc60003f3d000 */
[--C-:B------:R-:W-:Y:S01]  /*2200*/  FFMA.FTZ R32, R25, c[0x0][0x23c], -R120.reuse ;  /* 0x00008f0019207a23 */ /* 0x100fe20000010878 */
[----:B------:R-:W-:Y:S01]  /*2210*/  FSEL R25, R4, RZ, P1 ;  /* 0x000000ff04197208 */ /* 0x000fe20000800000 */
[--C-:B------:R-:W-:Y:S02]  /*2220*/  FFMA.FTZ R105, R30, c[0x0][0x23c], -R120.reuse ;  /* 0x00008f001e697a23 */ /* 0x100fe40000010878 */
[--C-:B------:R-:W-:Y:S02]  /*2230*/  FFMA.FTZ R102, R37, c[0x0][0x23c], -R120.reuse ;  /* 0x00008f0025667a23 */ /* 0x100fe40000010878 */
[----:B------:R-:W-:Y:S01]  /*2240*/  FFMA.FTZ R103, R31, c[0x0][0x23c], -R120 ;  /* 0x00008f001f677a23 */ /* 0x000fe20000010878 */
[----:B------:R-:W1:Y:S01]  /*2250*/  LDSM.16.MT88.4 R36, [R151+0x8000] ;  /* 0x008000009724783b */ /* 0x000e620000004200 */
[--C-:B------:R-:W-:Y:S01]  /*2260*/  FFMA.FTZ R107, R29, c[0x0][0x23c], -R25.reuse ;  /* 0x00008f001d6b7a23 */ /* 0x100fe20000010819 */
[----:B------:R-:W-:Y:S01]  /*2270*/  MUFU.EX2 R105, R105 ;  /* 0x0000006900697308 */ /* 0x000fe20000000800 */
[----:B------:R-:W-:-:S02]  /*2280*/  FFMA.FTZ R106, R20, c[0x0][0x23c], -R25 ;  /* 0x00008f00146a7a23 */ /* 0x000fc40000010819 */
[--C-:B------:R-:W-:Y:S02]  /*2290*/  FFMA.FTZ R104, R22, c[0x0][0x23c], -R25.reuse ;  /* 0x00008f0016687a23 */ /* 0x100fe40000010819 */
[----:B------:R-:W-:Y:S02]  /*22a0*/  FFMA.FTZ R35, R6, c[0x0][0x23c], -R25 ;  /* 0x00008f0006237a23 */ /* 0x000fe40000010819 */
[--C-:B------:R-:W-:Y:S01]  /*22b0*/  FFMA.FTZ R31, R7, c[0x0][0x23c], -R120.reuse ;  /* 0x00008f00071f7a23 */ /* 0x100fe20000010878 */
[----:B------:R-:W2:Y:S01]  /*22c0*/  MUFU.EX2 R102, R102 ;  /* 0x0000006600667308 */ /* 0x000ea20000000800 */
[----:B------:R-:W3:Y:S01]  /*22d0*/  LDSM.16.MT88.4 R4, [R148+0xa000] ;  /* 0x00a000009404783b */ /* 0x000ee20000004200 */
[--C-:B------:R-:W-:Y:S02]  /*22e0*/  FFMA.FTZ R101, R21, c[0x0][0x23c], -R120.reuse ;  /* 0x00008f0015657a23 */ /* 0x100fe40000010878 */
[--C-:B------:R-:W-:Y:S01]  /*22f0*/  FFMA.FTZ R30, R17, c[0x0][0x23c], -R120.reuse ;  /* 0x00008f00111e7a23 */ /* 0x100fe20000010878 */
[----:B------:R-:W4:Y:S01]  /*2300*/  LDSM.16.MT88.4 R20, [R151+0x8800] ;  /* 0x008800009714783b */ /* 0x000f220000004200 */
[----:B------:R-:W-:-:S02]  /*2310*/  FFMA.FTZ R0, R13, c[0x0][0x23c], -R120 ;  /* 0x00008f000d007a23 */ /* 0x000fc40000010878 */
[----:B------:R-:W-:Y:S01]  /*2320*/  MUFU.EX2 R103, R103 ;  /* 0x0000006700677308 */ /* 0x000fe20000000800 */
[--C-:B------:R-:W-:Y:S02]  /*2330*/  FFMA.FTZ R34, R18, c[0x0][0x23c], -R25.reuse ;  /* 0x00008f0012227a23 */ /* 0x100fe40000010819 */
[--C-:B------:R-:W-:Y:S02]  /*2340*/  FFMA.FTZ R29, R16, c[0x0][0x23c], -R25.reuse ;  /* 0x00008f00101d7a23 */ /* 0x100fe40000010819 */
[--C-:B------:R-:W-:Y:S01]  /*2350*/  FFMA.FTZ R33, R14, c[0x0][0x23c], -R25.reuse ;  /* 0x00008f000e217a23 */ /* 0x100fe20000010819 */
[----:B------:R-:W5:Y:S01]  /*2360*/  LDSM.16.MT88.4 R16, [R149+0x8800] ;  /* 0x008800009510783b */ /* 0x000f620000004200 */
[----:B------:R-:W-:Y:S01]  /*2370*/  FFMA.FTZ R2, R12, c[0x0][0x23c], -R25 ;  /* 0x00008f000c027a23 */ /* 0x000fe20000010819 */
[----:B------:R-:W1:Y:S01]  /*2380*/  MUFU.EX2 R32, R32 ;  /* 0x0000002000207308 */ /* 0x000e620000000800 */
[----:B--2---:R-:W-:Y:S01]  /*2390*/  F2FP.PACK_AB R84, R102, R105 ;  /* 0x000000696654723e */ /* 0x004fe200000000ff */
[----:B------:R-:W2:Y:S01]  /*23a0*/  LDSM.16.MT88.4 R12, [R148+0x8800] ;  /* 0x00880000940c783b */ /* 0x000ea20000004200 */
[----:B------:R-:W-:-:S02]  /*23b0*/  FFMA.FTZ R108, R111, c[0x0][0x23c], -R120 ;  /* 0x00008f006f6c7a23 */ /* 0x000fc40000010878 */
[--C-:B------:R-:W-:Y:S02]  /*23c0*/  FFMA.FTZ R111, R109, c[0x0][0x23c], -R120.reuse ;  /* 0x00008f006d6f7a23 */ /* 0x100fe40000010878 */
[--C-:B------:R-:W-:Y:S01]  /*23d0*/  FFMA.FTZ R109, R115, c[0x0][0x23c], -R120.reuse ;  /* 0x00008f00736d7a23 */ /* 0x100fe20000010878 */
[----:B------:R-:W-:Y:S01]  /*23e0*/  MUFU.EX2 R107, R107 ;  /* 0x0000006b006b7308 */ /* 0x000fe20000000800 */
[----:B------:R-:W-:Y:S02]  /*23f0*/  FFMA.FTZ R110, R113, c[0x0][0x23c], -R120 ;  /* 0x00008f00716e7a23 */ /* 0x000fe40000010878 */
[--C-:B------:R-:W-:Y:S02]  /*2400*/  FFMA.FTZ R112, R112, c[0x0][0x23c], -R25.reuse ;  /* 0x00008f0070707a23 */ /* 0x100fe40000010819 */
[--C-:B------:R-:W-:Y:S02]  /*2410*/  FFMA.FTZ R113, R124, c[0x0][0x23c], -R25.reuse ;  /* 0x00008f007c717a23 */ /* 0x100fe40000010819 */
[--C-:B------:R-:W-:Y:S01]  /*2420*/  FFMA.FTZ R115, R122, c[0x0][0x23c], -R25.reuse ;  /* 0x00008f007a737a23 */ /* 0x100fe20000010819 */
[----:B------:R-:W3:Y:S01]  /*2430*/  MUFU.EX2 R106, R106 ;  /* 0x0000006a006a7308 */ /* 0x000ee20000000800 */
[----:B-1----:R-:W-:Y:S01]  /*2440*/  F2FP.PACK_AB R86, R32, R103 ;  /* 0x000000672056723e */ /* 0x002fe200000000ff */
[----:B------:R-:W-:-:S02]  /*2450*/  FFMA.FTZ R116, R116, c[0x0][0x23c], -R25 ;  /* 0x00008f0074747a23 */ /* 0x000fc40000010819 */
[--C-:B------:R-:W-:Y:S02]  /*2460*/  FFMA.FTZ R122, R119, c[0x0][0x23c], -R120.reuse ;  /* 0x00008f00777a7a23 */ /* 0x100fe40000010878 */
[--C-:B------:R-:W-:Y:S02]  /*2470*/  FFMA.FTZ R121, R121, c[0x0][0x23c], -R120.reuse ;  /* 0x00008f0079797a23 */ /* 0x100fe40000010878 */
[----:B------:R-:W-:Y:S01]  /*2480*/  MUFU.EX2 R104, R104 ;  /* 0x0000006800687308 */ /* 0x000fe20000000800 */
[--C-:B------:R-:W-:Y:S02]  /*2490*/  FFMA.FTZ R117, R117, c[0x0][0x23c], -R120.reuse ;  /* 0x00008f0075757a23 */ /* 0x100fe40000010878 */
[--C-:B------:R-:W-:Y:S02]  /*24a0*/  FFMA.FTZ R119, R114, c[0x0][0x23c], -R25.reuse ;  /* 0x00008f0072777a23 */ /* 0x100fe40000010819 */
[----:B------:R-:W-:Y:S02]  /*24b0*/  FFMA.FTZ R120, R27, c[0x0][0x23c], -R120 ;  /* 0x00008f001b787a23 */ /* 0x000fe40000010878 */
[--C-:B------:R-:W-:Y:S01]  /*24c0*/  FFMA.FTZ R118, R118, c[0x0][0x23c], -R25.reuse ;  /* 0x00008f0076767a23 */ /* 0x100fe20000010819 */
[----:B------:R-:W1:Y:S01]  /*24d0*/  MUFU.EX2 R35, R35 ;  /* 0x0000002300237308 */ /* 0x000e620000000800 */
[----:B---3--:R-:W-:Y:S01]  /*24e0*/  F2FP.PACK_AB R85, R106, R107 ;  /* 0x0000006b6a55723e */ /* 0x008fe200000000ff */
[----:B------:R-:W-:-:S02]  /*24f0*/  FFMA.FTZ R114, R26, c[0x0][0x23c], -R25 ;  /* 0x00008f001a727a23 */ /* 0x000fc40000010819 */
[----:B------:R-:W-:Y:S02]  /*2500*/  FFMA.FTZ R175, R24, c[0x0][0x23c], -R25 ;  /* 0x00008f0018af7a23 */ /* 0x000fe40000010819 */
[----:B------:R-:W-:Y:S01]  /*2510*/  FADD.FTZ R102, R105, R102 ;  /* 0x0000006669667221 */ /* 0x000fe20000010000 */
[----:B------:R-:W-:Y:S01]  /*2520*/  LDSM.16.MT88.4 R24, [R150+0x9800] ;  /* 0x009800009618783b */ /* 0x000fe20000004200 */
[----:B------:R-:W-:Y:S01]  /*2530*/  MUFU.EX2 R101, R101 ;  /* 0x0000006500657308 */ /* 0x000fe20000000800 */
[----:B------:R-:W-:Y:S02]  /*2540*/  FADD.FTZ R107, R107, R106 ;  /* 0x0000006a6b6b7221 */ /* 0x000fe40000010000 */
[----:B------:R-:W-:-:S04]  /*2550*/  FADD.FTZ R103, R103, R102 ;  /* 0x0000006667677221 */ /* 0x000fc80000010000 */
[----:B------:R-:W-:Y:S01]  /*2560*/  FADD.FTZ R32, R32, R103 ;  /* 0x0000006720207221 */ /* 0x000fe20000010000 */
[----:B-1----:R-:W-:Y:S01]  /*2570*/  F2FP.PACK_AB R87, R35, R104 ;  /* 0x000000682357723e */ /* 0x002fe200000000ff */
[----:B------:R-:W1:Y:S01]  /*2580*/  MUFU.EX2 R30, R30 ;  /* 0x0000001e001e7308 */ /* 0x000e620000000800 */
[----:B------:R-:W-:-:S04]  /*2590*/  FADD.FTZ R104, R104, R107 ;  /* 0x0000006b68687221 */ /* 0x000fc80000010000 */
[----:B------:R-:W-:Y:S01]  /*25a0*/  FADD.FTZ R35, R35, R104 ;  /* 0x0000006823237221 */ /* 0x000fe20000010000 */
[C---:B------:R-:W-:Y:S02]  /*25b0*/  HMMA.16816.F32 R40, R84.reuse, R44, RZ ;  /* 0x0000002c5428723c */ /* 0x040fe400000018ff */
[----:B------:R-:W-:Y:S06]  /*25c0*/  MUFU.EX2 R31, R31 ;  /* 0x0000001f001f7308 */ /* 0x000fec0000000800 */
[C---:B------:R-:W-:Y:S02]  /*25d0*/  HMMA.16816.F32 R44, R84.reuse, R46, RZ ;  /* 0x0000002e542c723c */ /* 0x040fe400000018ff */
[----:B------:R-:W-:Y:S06]  /*25e0*/  MUFU.EX2 R0, R0 ;  /* 0x0000000000007308 */ /* 0x000fec0000000800 */
[C---:B------:R-:W-:Y:S02]  /*25f0*/  HMMA.16816.F32 R96, R84.reuse, R36, RZ ;  /* 0x000000245460723c */ /* 0x040fe400000018ff */
[----:B------:R-:W-:Y:S06]  /*2600*/  MUFU.EX2 R34, R34 ;  /* 0x0000002200227308 */ /* 0x000fec0000000800 */
[C---:B------:R-:W-:Y:S02]  /*2610*/  HMMA.16816.F32 R48, R84.reuse, R52, RZ ;  /* 0x000000345430723c */ /* 0x040fe400000018ff */
[----:B------:R-:W3:Y:S06]  /*2620*/  MUFU.EX2 R29, R29 ;  /* 0x0000001d001d7308 */ /* 0x000eec0000000800 */
[C---:B------:R-:W-:Y:S02]  /*2630*/  HMMA.16816.F32 R56, R84.reuse, R60, RZ ;  /* 0x0000003c5438723c */ /* 0x040fe400000018ff */
[----:B------:R-:W-:Y:S06]  /*2640*/  MUFU.EX2 R33, R33 ;  /* 0x0000002100217308 */ /* 0x000fec0000000800 */
[C---:B------:R-:W-:Y:S02]  /*2650*/  HMMA.16816.F32 R64, R84.reuse, R68, RZ ;  /* 0x000000445440723c */ /* 0x040fe400000018ff */
[----:B------:R-:W1:Y:S06]  /*2660*/  MUFU.EX2 R2, R2 ;  /* 0x0000000200027308 */ /* 0x000e6c0000000800 */
[C---:B------:R-:W-:Y:S02]  /*2670*/  HMMA.16816.F32 R72, R84.reuse, R92, RZ ;  /* 0x0000005c5448723c */ /* 0x040fe400000018ff */
[----:B------:R-:W-:Y:S06]  /*2680*/  MUFU.EX2 R108, R108 ;  /* 0x0000006c006c7308 */ /* 0x000fec0000000800 */
[C---:B------:R-:W-:Y:S02]  /*2690*/  HMMA.16816.F32 R76, R84.reuse, R80, RZ ;  /* 0x00000050544c723c */ /* 0x040fe400000018ff */
[----:B------:R-:W1:Y:S06]  /*26a0*/  MUFU.EX2 R111, R111 ;  /* 0x0000006f006f7308 */ /* 0x000e6c0000000800 */
[C---:B------:R-:W-:Y:S02]  /*26b0*/  HMMA.16816.F32 R36, R84.reuse, R38, RZ ;  /* 0x000000265424723c */ /* 0x040fe400000018ff */
[----:B------:R-:W-:Y:S06]  /*26c0*/  MUFU.EX2 R109, R109 ;  /* 0x0000006d006d7308 */ /* 0x000fec0000000800 */
[C---:B------:R-:W-:Y:S02]  /*26d0*/  HMMA.16816.F32 R52, R84.reuse, R54, RZ ;  /* 0x000000365434723c */ /* 0x040fe400000018ff */
[----:B------:R-:W-:Y:S06]  /*26e0*/  MUFU.EX2 R110, R110 ;  /* 0x0000006e006e7308 */ /* 0x000fec0000000800 */
[C---:B------:R-:W-:Y:S02]  /*26f0*/  HMMA.16816.F32 R60, R84.reuse, R62, RZ ;  /* 0x0000003e543c723c */ /* 0x040fe400000018ff */
[----:B------:R-:W-:Y:S06]  /*2700*/  MUFU.EX2 R112, R112 ;  /* 0x0000007000707308 */ /* 0x000fec0000000800 */
[C---:B------:R-:W-:Y:S02]  /*2710*/  HMMA.16816.F32 R68, R84.reuse, R70, RZ ;  /* 0x000000465444723c */ /* 0x040fe400000018ff */
[----:B------:R-:W1:Y:S06]  /*2720*/  MUFU.EX2 R113, R113 ;  /* 0x0000007100717308 */ /* 0x000e6c0000000800 */
[C---:B------:R-:W-:Y:S02]  /*2730*/  HMMA.16816.F32 R92, R84.reuse, R94, RZ ;  /* 0x0000005e545c723c */ /* 0x040fe400000018ff */
[----:B------:R-:W-:Y:S06]  /*2740*/  MUFU.EX2 R115, R115 ;  /* 0x0000007300737308 */ /* 0x000fec0000000800 */
[C---:B------:R-:W-:Y:S02]  /*2750*/  HMMA.16816.F32 R80, R84.reuse, R82, RZ ;  /* 0x000000525450723c */ /* 0x040fe400000018ff */
[----:B------:R-:W2:Y:S06]  /*2760*/  MUFU.EX2 R116, R116 ;  /* 0x0000007400747308 */ /* 0x000eac0000000800 */
[C---:B------:R-:W-:Y:S02]  /*2770*/  HMMA.16816.F32 R88, R84.reuse, R4, RZ ;  /* 0x000000045458723c */ /* 0x040fe400000018ff */
[----:B------:R-:W-:Y:S05]  /*2780*/  MUFU.EX2 R121, R121 ;  /* 0x0000007900797308 */ /* 0x000fea0000000800 */
[----:B-1----:R-:W-:Y:S01]  /*2790*/  F2FP.PACK_AB R4, R30, R101 ;  /* 0x000000651e04723e */ /* 0x002fe200000000ff */
[----:B------:R-:W-:Y:S01]  /*27a0*/  HMMA.16816.F32 R84, R84, R6, RZ ;  /* 0x000000065454723c */ /* 0x000fe200000018ff */
[----:B---3--:R-:W-:Y:S01]  /*27b0*/  F2FP.PACK_AB R5, R29, R34 ;  /* 0x000000221d05723e */ /* 0x008fe200000000ff */
[----:B------:R-:W1:Y:S01]  /*27c0*/  MUFU.EX2 R122, R122 ;  /* 0x0000007a007a7308 */ /* 0x000e620000000800 */
[----:B------:R-:W-:-:S02]  /*27d0*/  FADD.FTZ R101, R101, R32 ;  /* 0x0000002065657221 */ /* 0x000fc40000010000 */
[----:B------:R-:W-:Y:S02]  /*27e0*/  FADD.FTZ R34, R34, R35 ;  /* 0x0000002322227221 */ /* 0x000fe40000010000 */
[----:B------:R-:W-:Y:S01]  /*27f0*/  F2FP.PACK_AB R6, R0, R31 ;  /* 0x0000001f0006723e */ /* 0x000fe200000000ff */
[----:B------:R-:W-:Y:S01]  /*2800*/  FADD.FTZ R30, R30, R101 ;  /* 0x000000651e1e7221 */ /* 0x000fe20000010000 */
[----:B------:R-:W-:Y:S01]  /*2810*/  F2FP.PACK_AB R7, R2, R33 ;  /* 0x000000210207723e */ /* 0x000fe200000000ff */
[----:B------:R-:W-:Y:S01]  /*2820*/  MUFU.EX2 R117, R117 ;  /* 0x0000007500757308 */ /* 0x000fe20000000800 */
[----:B------:R-:W-:Y:S02]  /*2830*/  FADD.FTZ R34, R29, R34 ;  /* 0x000000221d227221 */ /* 0x000fe40000010000 */
[----:B------:R-:W-:Y:S02]  /*2840*/  FADD.FTZ R31, R31, R30 ;  /* 0x0000001e1f1f7221 */ /* 0x000fe40000010000 */
[----:B------:R-:W-:Y:S01]  /*2850*/  FADD.FTZ R33, R33, R34 ;  /* 0x0000002221217221 */ /* 0x000fe20000010000 */
[----:B------:R-:W-:Y:S01]  /*2860*/  HMMA.16816.F32 R40, R4, R8, R40 ;  /* 0x000000080428723c */ /* 0x000fe20000001828 */
[----:B------:R-:W-:Y:S01]  /*2870*/  FADD.FTZ R31, R0, R31 ;  /* 0x0000001f001f7221 */ /* 0x000fe20000010000 */
[----:B------:R-:W-:Y:S01]  /*2880*/  MUFU.EX2 R120, R120 ;  /* 0x0000007800787308 */ /* 0x000fe20000000800 */
[----:B------:R-:W-:-:S05]  /*2890*/  FADD.FTZ R33, R2, R33 ;  /* 0x0000002102217221 */ /* 0x000fca0000010000 */
[C---:B------:R-:W-:Y:S01]  /*28a0*/  HMMA.16816.F32 R44, R4.reuse, R10, R44 ;  /* 0x0000000a042c723c */ /* 0x040fe2000000182c */
[----:B------:R-:W3:Y:S01]  /*28b0*/  LDSM.16.MT88.4 R8, [R150+0xa800] ;  /* 0x00a800009608783b */ /* 0x000ee20000004200 */
[----:B------:R-:W-:Y:S06]  /*28c0*/  MUFU.EX2 R118, R118 ;  /* 0x0000007600767308 */ /* 0x000fec0000000800 */
[C---:B----4-:R-:W-:Y:S02]  /*28d0*/  HMMA.16816.F32 R96, R4.reuse, R20, R96 ;  /* 0x000000140460723c */ /* 0x050fe40000001860 */
[----:B------:R-:W4:Y:S06]  /*28e0*/  MUFU.EX2 R119, R119 ;  /* 0x0000007700777308 */ /* 0x000f2c0000000800 */
[C---:B------:R-:W-:Y:S01]  /*28f0*/  HMMA.16816.F32 R36, R4.reuse, R22, R36 ;  /* 0x000000160424723c */ /* 0x040fe20000001824 */
[----:B------:R-:W1:Y:S01]  /*2900*/  LDSM.16.MT88.4 R20, [R151+0xa800] ;  /* 0x00a800009714783b */ /* 0x000e620000004200 */
[----:B------:R-:W-:Y:S06]  /*2910*/  MUFU.EX2 R114, R114 ;  /* 0x0000007200727308 */ /* 0x000fec0000000800 */
[C---:B-----5:R-:W-:Y:S02]  /*2920*/  HMMA.16816.F32 R48, R4.reuse, R16, R48 ;  /* 0x000000100430723c */ /* 0x060fe40000001830 */
[----:B------:R-:W5:Y:S06]  /*2930*/  MUFU.EX2 R175, R175 ;  /* 0x000000af00af7308 */ /* 0x000f6c0000000800 */
[C---:B------:R-:W-:Y:S01]  /*2940*/  HMMA.16816.F32 R52, R4.reuse, R18, R52 ;  /* 0x000000120434723c */ /* 0x040fe20000001834 */
[----:B------:R-:W4:Y:S07]  /*2950*/  LDSM.16.MT88.4 R16, [R149+0xa800] ;  /* 0x00a800009510783b */ /* 0x000f2e0000004200 */
[C---:B--2---:R-:W-:Y:S08]  /*2960*/  HMMA.16816.F32 R56, R4.reuse, R12, R56 ;  /* 0x0000000c0438723c */ /* 0x044ff00000001838 */
[C---:B------:R-:W-:Y:S01]  /*2970*/  HMMA.16816.F32 R60, R4.reuse, R14, R60 ;  /* 0x0000000e043c723c */ /* 0x040fe2000000183c */
[----:B------:R-:W2:Y:S07]  /*2980*/  LDSM.16.MT88.4 R12, [R148+0xa800] ;  /* 0x00a80000940c783b */ /* 0x000eae0000004200 */
[C---:B---3--:R-:W-:Y:S08]  /*2990*/  HMMA.16816.F32 R72, R4.reuse, R8, R72 ;  /* 0x000000080448723c */ /* 0x048ff00000001848 */
[C---:B------:R-:W-:Y:S01]  /*29a0*/  HMMA.16816.F32 R92, R4.reuse, R10, R92 ;  /* 0x0000000a045c723c */ /* 0x040fe2000000185c */
[----:B------:R-:W3:Y:S07]  /*29b0*/  LDSM.16.MT88.4 R8, [R151+0x9000] ;  /* 0x009000009708783b */ /* 0x000eee0000004200 */
[C---:B-1----:R-:W-:Y:S08]  /*29c0*/  HMMA.16816.F32 R64, R4.reuse, R20, R64 ;  /* 0x000000140440723c */ /* 0x042ff00000001840 */
[C---:B------:R-:W-:Y:S01]  /*29d0*/  HMMA.16816.F32 R68, R4.reuse, R22, R68 ;  /* 0x000000160444723c */ /* 0x040fe20000001844 */
[----:B------:R-:W1:Y:S07]  /*29e0*/  LDSM.16.MT88.4 R20, [R150+0x9000] ;  /* 0x009000009614783b */ /* 0x000e6e0000004200 */
[C---:B----4-:R-:W-:Y:S08]  /*29f0*/  HMMA.16816.F32 R76, R4.reuse, R16, R76 ;  /* 0x00000010044c723c */ /* 0x050ff0000000184c */
[C---:B------:R-:W-:Y:S01]  /*2a00*/  HMMA.16816.F32 R80, R4.reuse, R18, R80 ;  /* 0x000000120450723c */ /* 0x040fe20000001850 */
[----:B------:R-:W4:Y:S07]  /*2a10*/  LDSM.16.MT88.4 R16, [R149+0x9000] ;  /* 0x009000009510783b */ /* 0x000f2e0000004200 */
[C---:B--2---:R-:W-:Y:S08]  /*2a20*/  HMMA.16816.F32 R88, R4.reuse, R12, R88 ;  /* 0x0000000c0458723c */ /* 0x044ff00000001858 */
[----:B------:R-:W-:Y:S01]  /*2a30*/  HMMA.16816.F32 R84, R4, R14, R84 ;  /* 0x0000000e0454723c */ /* 0x000fe20000001854 */
[----:B------:R-:W2:Y:S06]  /*2a40*/  LDSM.16.MT88.4 R12, [R148+0x9000] ;  /* 0x00900000940c783b */ /* 0x000eac0000004200 */
[----:B------:R-:W-:Y:S01]  /*2a50*/  F2FP.PACK_AB R4, R111, R108 ;  /* 0x0000006c6f04723e */ /* 0x000fe200000000ff */
[----:B------:R-:W-:Y:S01]  /*2a60*/  FADD.FTZ R108, R108, R31 ;  /* 0x0000001f6c6c7221 */ /* 0x000fe20000010000 */
[----:B------:R-:W-:Y:S01]  /*2a70*/  F2FP.PACK_AB R5, R113, R112 ;  /* 0x000000707105723e */ /* 0x000fe200000000ff */
[----:B------:R-:W-:Y:S01]  /*2a80*/  FADD.FTZ R112, R112, R33 ;  /* 0x0000002170707221 */ /* 0x000fe20000010000 */
[----:B------:R-:W-:Y:S01]  /*2a90*/  F2FP.PACK_AB R6, R110, R109 ;  /* 0x0000006d6e06723e */ /* 0x000fe200000000ff */
[----:B------:R-:W-:Y:S01]  /*2aa0*/  FADD.FTZ R108, R111, R108 ;  /* 0x0000006c6f6c7221 */ /* 0x000fe20000010000 */
[----:B------:R-:W-:Y:S01]  /*2ab0*/  F2FP.PACK_AB R7, R116, R115 ;  /* 0x000000737407723e */ /* 0x000fe200000000ff */
[----:B------:R-:W-:-:S02]  /*2ac0*/  FADD.FTZ R112, R113, R112 ;  /* 0x0000007071707221 */ /* 0x000fc40000010000 */
[----:B------:R-:W-:Y:S02]  /*2ad0*/  FADD.FTZ R109, R109, R108 ;  /* 0x0000006c6d6d7221 */ /* 0x000fe40000010000 */
[----:B------:R-:W-:Y:S02]  /*2ae0*/  FADD.FTZ R115, R115, R112 ;  /* 0x0000007073737221 */ /* 0x000fe40000010000 */
[----:B---3--:R-:W-:Y:S01]  /*2af0*/  HMMA.16816.F32 R96, R4, R8, R96 ;  /* 0x000000080460723c */ /* 0x008fe20000001860 */
[----:B------:R-:W-:Y:S02]  /*2b00*/  FADD.FTZ R110, R110, R109 ;  /* 0x0000006d6e6e7221 */ /* 0x000fe40000010000 */
[----:B------:R-:W-:-:S05]  /*2b10*/  FADD.FTZ R115, R116, R115 ;  /* 0x0000007374737221 */ /* 0x000fca0000010000 */
        /* <DEDUP_REMOVED lines=16> */
[----:B------:R-:W-:Y:S07]  /*2c20*/  LDSM.16.MT88.4 R20, [R148+0x9800] ;  /* 0x009800009414783b */ /* 0x000fee0000004200 */
[C---:B----4-:R-:W-:Y:S08]  /*2c30*/  HMMA.16816.F32 R88, R4.reuse, R16, R88 ;  /* 0x000000100458723c */ /* 0x050ff00000001858 */
[C---:B--2---:R-:W-:Y:S08]  /*2c40*/  HMMA.16816.F32 R76, R4.reuse, R12, R76 ;  /* 0x0000000c044c723c */ /* 0x044ff0000000184c */
[C---:B------:R-:W-:Y:S01]  /*2c50*/  HMMA.16816.F32 R80, R4.reuse, R14, R80 ;  /* 0x0000000e0450723c */ /* 0x040fe20000001850 */
[----:B------:R-:W1:Y:S07]  /*2c60*/  LDSM.16.MT88.4 R12, [R149+0x9800] ;  /* 0x00980000950c783b */ /* 0x000e6e0000004200 */
[----:B------:R-:W-:Y:S01]  /*2c70*/  HMMA.16816.F32 R84, R4, R18, R84 ;  /* 0x000000120454723c */ /* 0x000fe20000001854 */
[----:B------:R-:W-:Y:S06]  /*2c80*/  LDSM.16.MT88.4 R16, [R150+0xb800] ;  /* 0x00b800009610783b */ /* 0x000fec0000004200 */
[----:B------:R-:W-:Y:S01]  /*2c90*/  F2FP.PACK_AB R4, R122, R121 ;  /* 0x000000797a04723e */ /* 0x000fe200000000ff */
[----:B------:R-:W-:Y:S01]  /*2ca0*/  FADD.FTZ R121, R121, R110 ;  /* 0x0000006e79797221 */ /* 0x000fe20000010000 */
[----:B------:R-:W-:Y:S01]  /*2cb0*/  F2FP.PACK_AB R5, R119, R118 ;  /* 0x000000767705723e */ /* 0x000fe200000000ff */
[----:B------:R-:W-:Y:S01]  /*2cc0*/  FADD.FTZ R118, R118, R115 ;  /* 0x0000007376767221 */ /* 0x000fe20000010000 */
[----:B------:R-:W-:Y:S01]  /*2cd0*/  F2FP.PACK_AB R6, R120, R117 ;  /* 0x000000757806723e */ /* 0x000fe200000000ff */
[----:B------:R-:W-:Y:S01]  /*2ce0*/  FADD.FTZ R122, R122, R121 ;  /* 0x000000797a7a7221 */ /* 0x000fe20000010000 */
[----:B-----5:R-:W-:Y:S01]  /*2cf0*/  F2FP.PACK_AB R7, R175, R114 ;  /* 0x00000072af07723e */ /* 0x020fe200000000ff */
[----:B------:R-:W-:-:S02]  /*2d00*/  FADD.FTZ R119, R119, R118 ;  /* 0x0000007677777221 */ /* 0x000fc40000010000 */
[----:B------:R-:W-:Y:S02]  /*2d10*/  FADD.FTZ R117, R117, R122 ;  /* 0x0000007a75757221 */ /* 0x000fe40000010000 */
[----:B------:R-:W-:Y:S02]  /*2d20*/  FADD.FTZ R114, R114, R119 ;  /* 0x0000007772727221 */ /* 0x000fe40000010000 */
[----:B---3--:R-:W-:Y:S01]  /*2d30*/  HMMA.16816.F32 R96, R4, R8, R96 ;  /* 0x000000080460723c */ /* 0x008fe20000001860 */
[----:B------:R-:W-:Y:S02]  /*2d40*/  FADD.FTZ R177, R120, R117 ;  /* 0x0000007578b17221 */ /* 0x000fe40000010000 */
[----:B------:R-:W-:-:S05]  /*2d50*/  FADD.FTZ R175, R175, R114 ;  /* 0x00000072afaf7221 */ /* 0x000fca0000010000 */
[C---:B------:R-:W-:Y:S01]  /*2d60*/  HMMA.16816.F32 R36, R4.reuse, R10, R36 ;  /* 0x0000000a0424723c */ /* 0x040fe20000001824 */
[----:B------:R-:W2:Y:S07]  /*2d70*/  LDSM.16.MT88.4 R8, [R151+0xb800] ;  /* 0x00b800009708783b */ /* 0x000eae0000004200 */
[C---:B-1----:R-:W-:Y:S08]  /*2d80*/  HMMA.16816.F32 R48, R4.reuse, R12, R48 ;  /* 0x0000000c0430723c */ /* 0x042ff00000001830 */
[C---:B------:R-:W-:Y:S01]  /*2d90*/  HMMA.16816.F32 R52, R4.reuse, R14, R52 ;  /* 0x0000000e0434723c */ /* 0x040fe20000001834 */
[----:B------:R-:W1:Y:S07]  /*2da0*/  LDSM.16.MT88.4 R12, [R149+0xb800] ;  /* 0x00b80000950c783b */ /* 0x000e6e0000004200 */
[C---:B------:R-:W-:Y:S08]  /*2db0*/  HMMA.16816.F32 R40, R4.reuse, R24, R40 ;  /* 0x000000180428723c */ /* 0x040ff00000001828 */
[C---:B------:R-:W-:Y:S08]  /*2dc0*/  HMMA.16816.F32 R44, R4.reuse, R26, R44 ;  /* 0x0000001a042c723c */ /* 0x040ff0000000182c */
[C---:B------:R-:W-:Y:S08]  /*2dd0*/  HMMA.16816.F32 R56, R4.reuse, R20, R56 ;  /* 0x000000140438723c */ /* 0x040ff00000001838 */
[C---:B--2---:R-:W-:Y:S08]  /*2de0*/  HMMA.16816.F32 R64, R4.reuse, R8, R64 ;  /* 0x000000080440723c */ /* 0x044ff00000001840 */
[C---:B------:R-:W-:Y:S01]  /*2df0*/  HMMA.16816.F32 R68, R4.reuse, R10, R68 ;  /* 0x0000000a0444723c */ /* 0x040fe20000001844 */
[----:B------:R-:W2:Y:S07]  /*2e00*/  LDSM.16.MT88.4 R8, [R148+0xb800] ;  /* 0x00b800009408783b */ /* 0x000eae0000004200 */
[C---:B------:R-:W-:Y:S08]  /*2e10*/  HMMA.16816.F32 R60, R4.reuse, R22, R60 ;  /* 0x00000016043c723c */ /* 0x040ff0000000183c */
[C---:B------:R-:W-:Y:S08]  /*2e20*/  HMMA.16816.F32 R72, R4.reuse, R16, R72 ;  /* 0x000000100448723c */ /* 0x040ff00000001848 */
[C---:B------:R-:W-:Y:S08]  /*2e30*/  HMMA.16816.F32 R92, R4.reuse, R18, R92 ;  /* 0x00000012045c723c */ /* 0x040ff0000000185c */
[C---:B-1----:R-:W-:Y:S08]  /*2e40*/  HMMA.16816.F32 R76, R4.reuse, R12, R76 ;  /* 0x0000000c044c723c */ /* 0x042ff0000000184c */
[C---:B------:R-:W-:Y:S08]  /*2e50*/  HMMA.16816.F32 R80, R4.reuse, R14, R80 ;  /* 0x0000000e0450723c */ /* 0x040ff00000001850 */
[C---:B--2---:R-:W-:Y:S08]  /*2e60*/  HMMA.16816.F32 R88, R4.reuse, R8, R88 ;  /* 0x000000080458723c */ /* 0x044ff00000001858 */
[----:B------:R-:W-:Y:S01]  /*2e70*/  HMMA.16816.F32 R84, R4, R10, R84 ;  /* 0x0000000a0454723c */ /* 0x000fe20000001854 */
[----:B------:R-:W-:Y:S03]  /*2e80*/  @!UPT UIADD3 URZ, URZ, URZ, URZ ;  /* 0x0000003f3f3ff290 */ /* 0x000fe6000fffe03f */
[----:B------:R-:W-:Y:S11]  /*2e90*/  @!P0 BRA `(.L_x_460) ;  /* 0x00001f2000008947 */ /* 0x000ff60003800000 */
[----:B------:R-:W-:Y:S01]  /*2ea0*/  IADD3 R169, R28, -0x2, RZ ;  /* 0xfffffffe1ca97810 */ /* 0x000fe20007ffe0ff */
[----:B------:R-:W-:Y:S01]  /*2eb0*/  IMAD.MOV.U32 R0, RZ, RZ, R3 ;  /* 0x000000ffff007224 */ /* 0x000fe200078e0003 */
[----:B------:R-:W-:Y:S01]  /*2ec0*/  MOV R101, R100 ;  /* 0x0000006400657202 */ /* 0x000fe20000000f00 */
[----:B------:R-:W-:Y:S06]  /*2ed0*/  BRA `(.L_x_461) ;  /* 0x000001d000007947 */ /* 0x000fec0003800000 */
.L_x_463:
[----:B------:R-:W-:Y:S04]  /*2ee0*/  IADD3 R3, R169, -0x1, RZ ;  /* 0xffffffffa9037810 */ /* 0x000fe80007ffe0ff */
[----:B------:R-:W-:Y:S01]  /*2ef0*/  SHF.R.S32.HI R2, RZ, 0x1f, R3 ;  /* 0x0000001fff027819 */ /* 0x000fe20000011403 */
[C---:B------:R-:W-:Y:S04]  /*2f00*/  IMAD.WIDE.U32 R102, R3.reuse, c[0x0][0x198], RZ ;  /* 0x0000660003667a25 */ /* 0x040fe800078e00ff */
[----:B------:R-:W-:Y:S04]  /*2f10*/  IMAD R2, R2, c[0x0][0x198], RZ ;  /* 0x0000660002027a24 */ /* 0x000fe800078e02ff */
[----:B------:R-:W-:Y:S01]  /*2f20*/  IMAD R2, R3, c[0x0][0x19c], R2 ;  /* 0x0000670003027a24 */ /* 0x000fe200078e0202 */
[C---:B------:R-:W-:Y:S03]  /*2f30*/  LEA R3, P1, R102.reuse, R164, 0x6 ;  /* 0x000000a466037211 */ /* 0x040fe600078230ff */
[----:B------:R-:W-:Y:S01]  /*2f40*/  IMAD.IADD R103, R103, 0x1, R2 ;  /* 0x0000000167677824 */ /* 0x000fe200078e0202 */
[C---:B------:R-:W-:Y:S04]  /*2f50*/  LEA R104, P2, R3.reuse, c[0x0][0x168], 0x1 ;  /* 0x00005a0003687a11 */ /* 0x040fe800078408ff */
[----:B------:R-:W-:Y:S02]  /*2f60*/  LEA.HI.X R2, R102, R167, R103, 0x6, P1 ;  /* 0x000000a766027211 */ /* 0x000fe400008f3467 */
        /* <DEDUP_REMOVED lines=20> */
.L_x_461:
[----:B------:R-:W-:Y:S01]  /*30b0*/  SHF.R.S32.HI R2, RZ, 0x1f, R169 ;  /* 0x0000001fff027819 */ /* 0x000fe200000114a9 */
[----:B------:R-:W-:Y:S04]  /*30c0*/  DEPBAR.LE SB0, 0x0 ;  /* 0x000080000000791a */ /* 0x000fe80000000000 */
[----:B------:R-:W-:Y:S01]  /*30d0*/  BAR.SYNC.DEFER_BLOCKING 0x0 ;  /* 0x0000000000007b1d */ /* 0x000fe20000010000 */
[----:B------:R-:W-:Y:S02]  /*30e0*/  IMAD R2, R2, c[0x0][0x1a0], RZ ;  /* 0x0000680002027a24 */ /* 0x000fe400078e02ff */
[C---:B------:R-:W-:Y:S04]  /*30f0*/  IMAD.WIDE.U32 R102, R169.reuse, c[0x0][0x1a0], RZ ;  /* 0x00006800a9667a25 */ /* 0x040fe800078e00ff */
        /* <DEDUP_REMOVED lines=17> */
[----:B------:R1:W-:Y:S01]  /*3210*/  LDGSTS.E.BYPASS.LTC128B.128 [R160+0x8800], [R102.64] ;  /* 0x0880000066a07fae */ /* 0x0003e2000b901d4a */
[----:B------:R-:W-:Y:S03]  /*3220*/  ISETP.GT.AND P0, PT, R169, RZ, PT ;  /* 0x000000ffa900720c */ /* 0x000fe60003f04270 */
[----:B------:R1:W-:Y:S04]  /*3230*/  LDGSTS.E.BYPASS.LTC128B.128 [R160+0xa800], [R102.64+0x80] ;  /* 0x0a80008066a07fae */ /* 0x0003e8000b901d4a */
[----:B------:R1:W-:Y:S04]  /*3240*/  LDGSTS.E.BYPASS.LTC128B.128 [R160+0x9000], [R2.64] ;  /* 0x0900000002a07fae */ /* 0x0003e8000b901d4a */
[----:B------:R1:W-:Y:S04]  /*3250*/  LDGSTS.E.BYPASS.LTC128B.128 [R160+0xb000], [R2.64+0x80] ;  /* 0x0b00008002a07fae */ /* 0x0003e8000b901d4a */
[----:B------:R1:W-:Y:S04]  /*3260*/  LDGSTS.E.BYPASS.LTC128B.128 [R160+0x9800], [R180.64] ;  /* 0x09800000b4a07fae */ /* 0x0003e8000b901d4a */
[----:B------:R1:W-:Y:S04]  /*3270*/  LDGSTS.E.BYPASS.LTC128B.128 [R160+0xb800], [R180.64+0x80] ;  /* 0x0b800080b4a07fae */ /* 0x0003e8000b901d4a */
[----:B------:R-:W-:Y:S04]  /*3280*/  LDSM.16.M88.4 R104, [R158] ;  /* 0x000000009e68783b */ /* 0x000fe80000000200 */
[----:B------:R-:W2:Y:S04]  /*3290*/  LDSM.16.M88.4 R108, [R157] ;  /* 0x000000009d6c783b */ /* 0x000ea80000000200 */
[----:B------:R-:W3:Y:S04]  /*32a0*/  LDSM.16.M88.4 R112, [R157+0x800] ;  /* 0x000800009d70783b */ /* 0x000ee80000000200 */
[----:B------:R-:W4:Y:S04]  /*32b0*/  LDSM.16.M88.4 R116, [R157+0x1000] ;  /* 0x001000009d74783b */ /* 0x000f280000000200 */
[----:B------:R-:W0:Y:S04]  /*32c0*/  LDGDEPBAR ;  /* 0x00000000000079af */ /* 0x000e280000000000 */
[----:B------:R-:W5:Y:S04]  /*32d0*/  LDSM.16.M88.4 R120, [R157+0x1800] ;  /* 0x001800009d78783b */ /* 0x000f680000000200 */
[----:B------:R-:W-:Y:S04]  /*32e0*/  LDSM.16.M88.4 R124, [R156] ;  /* 0x000000009c7c783b */ /* 0x000fe80000000200 */
[----:B------:R-:W1:Y:S04]  /*32f0*/  LDSM.16.M88.4 R128, [R155] ;  /* 0x000000009b80783b */ /* 0x000e680000000200 */
[----:B------:R-:W1:Y:S04]  /*3300*/  LDSM.16.M88.4 R132, [R147] ;  /* 0x000000009384783b */ /* 0x000e680000000200 */
[----:B------:R-:W1:Y:S01]  /*3310*/  LDSM.16.M88.4 R136, [R146] ;  /* 0x000000009288783b */ /* 0x000e620000000200 */
[C---:B--2---:R-:W-:Y:S08]  /*3320*/  HMMA.16816.F32 R4, R104.reuse, R108, RZ ;  /* 0x0000006c6804723c */ /* 0x044ff000000018ff */
[C---:B------:R-:W-:Y:S01]  /*3330*/  HMMA.16816.F32 R8, R104.reuse, R110, RZ ;  /* 0x0000006e6808723c */ /* 0x040fe200000018ff */
[----:B------:R-:W2:Y:S07]  /*3340*/  LDSM.16.M88.4 R108, [R145] ;  /* 0x00000000916c783b */ /* 0x000eae0000000200 */
[C---:B---3--:R-:W-:Y:S08]  /*3350*/  HMMA.16816.F32 R12, R104.reuse, R112, RZ ;  /* 0x00000070680c723c */ /* 0x048ff000000018ff */
[C---:B------:R-:W-:Y:S01]  /*3360*/  HMMA.16816.F32 R16, R104.reuse, R114, RZ ;  /* 0x000000726810723c */ /* 0x040fe200000018ff */
[----:B------:R-:W-:Y:S07]  /*3370*/  LDSM.16.M88.4 R112, [R153] ;  /* 0x000000009970783b */ /* 0x000fee0000000200 */
[C---:B----4-:R-:W-:Y:S08]  /*3380*/  HMMA.16816.F32 R20, R104.reuse, R116, RZ ;  /* 0x000000746814723c */ /* 0x050ff000000018ff */
[C---:B------:R-:W-:Y:S01]  /*3390*/  HMMA.16816.F32 R24, R104.reuse, R118, RZ ;  /* 0x000000766818723c */ /* 0x040fe200000018ff */
[----:B------:R-:W-:Y:S07]  /*33a0*/  LDSM.16.M88.4 R116, [R153+0x800] ;  /* 0x000800009974783b */ /* 0x000fee0000000200 */
[C---:B-----5:R-:W-:Y:S08]  /*33b0*/  HMMA.16816.F32 R28, R104.reuse, R120, RZ ;  /* 0x00000078681c723c */ /* 0x060ff000000018ff */
[----:B------:R-:W-:Y:S01]  /*33c0*/  HMMA.16816.F32 R32, R104, R122, RZ ;  /* 0x0000007a6820723c */ /* 0x000fe200000018ff */
[----:B------:R-:W3:Y:S04]  /*33d0*/  LDSM.16.M88.4 R104, [R154] ;  /* 0x000000009a68783b */ /* 0x000ee80000000200 */
[----:B------:R-:W4:Y:S03]  /*33e0*/  LDSM.16.M88.4 R120, [R153+0x1000] ;  /* 0x001000009978783b */ /* 0x000f260000000200 */
[C---:B-1----:R-:W-:Y:S08]  /*33f0*/  HMMA.16816.F32 R4, R124.reuse, R128, R4 ;  /* 0x000000807c04723c */ /* 0x042ff00000001804 */
[C---:B------:R-:W-:Y:S01]  /*3400*/  HMMA.16816.F32 R8, R124.reuse, R130, R8 ;  /* 0x000000827c08723c */ /* 0x040fe20000001808 */
[----:B------:R-:W1:Y:S07]  /*3410*/  LDSM.16.M88.4 R128, [R153+0x1800] ;  /* 0x001800009980783b */ /* 0x000e6e0000000200 */
[C---:B------:R-:W-:Y:S08]  /*3420*/  HMMA.16816.F32 R12, R124.reuse, R132, R12 ;  /* 0x000000847c0c723c */ /* 0x040ff0000000180c */
[C---:B------:R-:W-:Y:S08]  /*3430*/  HMMA.16816.F32 R16, R124.reuse, R134, R16 ;  /* 0x000000867c10723c */ /* 0x040ff00000001810 */
[C---:B------:R-:W-:Y:S08]  /*3440*/  HMMA.16816.F32 R20, R124.reuse, R136, R20 ;  /* 0x000000887c14723c */ /* 0x040ff00000001814 */
[C---:B------:R-:W-:Y:S08]  /*3450*/  HMMA.16816.F32 R24, R124.reuse, R138, R24 ;  /* 0x0000008a7c18723c */ /* 0x040ff00000001818 */
[C---:B--2---:R-:W-:Y:S08]  /*3460*/  HMMA.16816.F32 R28, R124.reuse, R108, R28 ;  /* 0x0000006c7c1c723c */ /* 0x044ff0000000181c */
[----:B------:R-:W-:Y:S01]  /*3470*/  HMMA.16816.F32 R32, R124, R110, R32 ;  /* 0x0000006e7c20723c */ /* 0x000fe20000001820 */
[----:B------:R-:W-:Y:S04]  /*3480*/  LDSM.16.M88.4 R108, [R152] ;  /* 0x00000000986c783b */ /* 0x000fe80000000200 */
[----:B------:R-:W2:Y:S03]  /*3490*/  LDSM.16.M88.4 R124, [R144] ;  /* 0x00000000907c783b */ /* 0x000ea60000000200 */
[C---:B---3--:R-:W-:Y:S08]  /*34a0*/  HMMA.16816.F32 R4, R104.reuse, R112, R4 ;  /* 0x000000706804723c */ /* 0x048ff00000001804 */
[C---:B------:R-:W-:Y:S01]  /*34b0*/  HMMA.16816.F32 R8, R104.reuse, R114, R8 ;  /* 0x000000726808723c */ /* 0x040fe20000001808 */
[----:B------:R-:W3:Y:S07]  /*34c0*/  LDSM.16.M88.4 R112, [R144+0x800] ;  /* 0x000800009070783b */ /* 0x000eee0000000200 */
[C---:B------:R-:W-:Y:S08]  /*34d0*/  HMMA.16816.F32 R12, R104.reuse, R116, R12 ;  /* 0x00000074680c723c */ /* 0x040ff0000000180c */
[C---:B------:R-:W-:Y:S01]  /*34e0*/  HMMA.16816.F32 R16, R104.reuse, R118, R16 ;  /* 0x000000766810723c */ /* 0x040fe20000001810 */
[----:B------:R-:W5:Y:S07]  /*34f0*/  LDSM.16.M88.4 R116, [R144+0x1000] ;  /* 0x001000009074783b */ /* 0x000f6e0000000200 */
[C---:B----4-:R-:W-:Y:S08]  /*3500*/  HMMA.16816.F32 R20, R104.reuse, R120, R20 ;  /* 0x000000786814723c */ /* 0x050ff00000001814 */
[C---:B------:R-:W-:Y:S01]  /*3510*/  HMMA.16816.F32 R24, R104.reuse, R122, R24 ;  /* 0x0000007a6818723c */ /* 0x040fe20000001818 */
[----:B------:R-:W-:Y:S07]  /*3520*/  LDSM.16.M88.4 R120, [R158+0x2000] ;  /* 0x002000009e78783b */ /* 0x000fee0000000200 */
[C---:B-1----:R-:W-:Y:S08]  /*3530*/  HMMA.16816.F32 R28, R104.reuse, R128, R28 ;  /* 0x00000080681c723c */ /* 0x042ff0000000181c */
[----:B------:R-:W-:Y:S01]  /*3540*/  HMMA.16816.F32 R32, R104, R130, R32 ;  /* 0x000000826820723c */ /* 0x000fe20000001820 */
[----:B------:R-:W1:Y:S04]  /*3550*/  LDSM.16.M88.4 R104, [R144+0x1800] ;  /* 0x001800009068783b */ /* 0x000e680000000200 */
[----:B------:R-:W4:Y:S03]  /*3560*/  LDSM.16.M88.4 R128, [R157+0x2000] ;  /* 0x002000009d80783b */ /* 0x000f260000000200 */
[C---:B--2---:R-:W-:Y:S08]  /*3570*/  HMMA.16816.F32 R4, R108.reuse, R124, R4 ;  /* 0x0000007c6c04723c */ /* 0x044ff00000001804 */
[C---:B------:R-:W-:Y:S01]  /*3580*/  HMMA.16816.F32 R8, R108.reuse, R126, R8 ;  /* 0x0000007e6c08723c */ /* 0x040fe20000001808 */
[----:B------:R-:W2:Y:S07]  /*3590*/  LDSM.16.M88.4 R124, [R157+0x2800] ;  /* 0x002800009d7c783b */ /* 0x000eae0000000200 */
[C---:B---3--:R-:W-:Y:S08]  /*35a0*/  HMMA.16816.F32 R12, R108.reuse, R112, R12 ;  /* 0x000000706c0c723c */ /* 0x048ff0000000180c */
[C---:B------:R-:W-:Y:S01]  /*35b0*/  HMMA.16816.F32 R16, R108.reuse, R114, R16 ;  /* 0x000000726c10723c */ /* 0x040fe20000001810 */
[----:B------:R-:W-:Y:S07]  /*35c0*/  LDSM.16.M88.4 R112, [R156+0x2000] ;  /* 0x002000009c70783b */ /* 0x000fee0000000200 */
[C---:B-----5:R-:W-:Y:S08]  /*35d0*/  HMMA.16816.F32 R20, R108.reuse, R116, R20 ;  /* 0x000000746c14723c */ /* 0x060ff00000001814 */
[C---:B------:R-:W-:Y:S01]  /*35e0*/  HMMA.16816.F32 R24, R108.reuse, R118, R24 ;  /* 0x000000766c18723c */ /* 0x040fe20000001818 */
[----:B------:R-:W-:Y:S07]  /*35f0*/  LDSM.16.M88.4 R116, [R143] ;  /* 0x000000008f74783b */ /* 0x000fee0000000200 */
[C---:B-1----:R-:W-:Y:S08]  /*3600*/  HMMA.16816.F32 R28, R108.reuse, R104, R28 ;  /* 0x000000686c1c723c */ /* 0x042ff0000000181c */
[----:B------:R-:W-:Y:S01]  /*3610*/  HMMA.16816.F32 R32, R108, R106, R32 ;  /* 0x0000006a6c20723c */ /* 0x000fe20000001820 */
[----:B------:R-:W1:Y:S04]  /*3620*/  LDSM.16.M88.4 R104, [R157+0x3000] ;  /* 0x003000009d68783b */ /* 0x000e680000000200 */
[----:B------:R-:W3:Y:S03]  /*3630*/  LDSM.16.M88.4 R108, [R157+0x3800] ;  /* 0x003800009d6c783b */ /* 0x000ee60000000200 */
[C---:B----4-:R-:W-:Y:S08]  /*3640*/  HMMA.16816.F32 R4, R120.reuse, R128, R4 ;  /* 0x000000807804723c */ /* 0x050ff00000001804 */
[C---:B------:R-:W-:Y:S01]  /*3650*/  HMMA.16816.F32 R8, R120.reuse, R130, R8 ;  /* 0x000000827808723c */ /* 0x040fe20000001808 */
[----:B------:R-:W4:Y:S07]  /*3660*/  LDSM.16.M88.4 R128, [R142] ;  /* 0x000000008e80783b */ /* 0x000f2e0000000200 */
[C---:B--2---:R-:W-:Y:S08]  /*3670*/  HMMA.16816.F32 R12, R120.reuse, R124, R12 ;  /* 0x0000007c780c723c */ /* 0x044ff0000000180c */
[C---:B------:R-:W-:Y:S01]  /*3680*/  HMMA.16816.F32 R16, R120.reuse, R126, R16 ;  /* 0x0000007e7810723c */ /* 0x040fe20000001810 */
[----:B------:R-:W2:Y:S07]  /*3690*/  LDSM.16.M88.4 R124, [R141] ;  /* 0x000000008d7c783b */ /* 0x000eae0000000200 */
[C---:B-1----:R-:W-:Y:S08]  /*36a0*/  HMMA.16816.F32 R20, R120.reuse, R104, R20 ;  /* 0x000000687814723c */ /* 0x042ff00000001814 */
[C---:B------:R-:W-:Y:S01]  /*36b0*/  HMMA.16816.F32 R24, R120.reuse, R106, R24 ;  /* 0x0000006a7818723c */ /* 0x040fe20000001818 */
[----:B------:R-:W1:Y:S07]  /*36c0*/  LDSM.16.M88.4 R104, [R140] ;  /* 0x000000008c68783b */ /* 0x000e6e0000000200 */
[C---:B---3--:R-:W-:Y:S08]  /*36d0*/  HMMA.16816.F32 R28, R120.reuse, R108, R28 ;  /* 0x0000006c781c723c */ /* 0x048ff0000000181c */
[----:B------:R-:W-:Y:S01]  /*36e0*/  HMMA.16816.F32 R32, R120, R110, R32 ;  /* 0x0000006e7820723c */ /* 0x000fe20000001820 */
[----:B------:R-:W-:Y:S04]  /*36f0*/  LDSM.16.M88.4 R108, [R154+0x2000] ;  /* 0x002000009a6c783b */ /* 0x000fe80000000200 */
[----:B------:R-:W-:Y:S03]  /*3700*/  LDSM.16.M88.4 R120, [R153+0x2800] ;  /* 0x002800009978783b */ /* 0x000fe60000000200 */
[C---:B------:R-:W-:Y:S08]  /*3710*/  HMMA.16816.F32 R4, R112.reuse, R116, R4 ;  /* 0x000000747004723c */ /* 0x040ff00000001804 */
[C---:B------:R-:W-:Y:S01]  /*3720*/  HMMA.16816.F32 R8, R112.reuse, R118, R8 ;  /* 0x000000767008723c */ /* 0x040fe20000001808 */
[----:B------:R-:W3:Y:S07]  /*3730*/  LDSM.16.M88.4 R116, [R153+0x2000] ;  /* 0x002000009974783b */ /* 0x000eee0000000200 */
[C---:B----4-:R-:W-:Y:S08]  /*3740*/  HMMA.16816.F32 R12, R112.reuse, R128, R12 ;  /* 0x00000080700c723c */ /* 0x050ff0000000180c */
[C---:B------:R-:W-:Y:S01]  /*3750*/  HMMA.16816.F32 R16, R112.reuse, R130, R16 ;  /* 0x000000827010723c */ /* 0x040fe20000001810 */
[----:B------:R-:W4:Y:S07]  /*3760*/  LDSM.16.M88.4 R128, [R153+0x3000] ;  /* 0x003000009980783b */ /* 0x000f2e0000000200 */
[C---:B--2---:R-:W-:Y:S08]  /*3770*/  HMMA.16816.F32 R20, R112.reuse, R124, R20 ;  /* 0x0000007c7014723c */ /* 0x044ff00000001814 */
[C---:B------:R-:W-:Y:S01]  /*3780*/  HMMA.16816.F32 R24, R112.reuse, R126, R24 ;  /* 0x0000007e7018723c */ /* 0x040fe20000001818 */
[----:B------:R-:W2:Y:S07]  /*3790*/  LDSM.16.M88.4 R124, [R153+0x3800] ;  /* 0x00380000997c783b */ /* 0x000eae0000000200 */
[C---:B-1----:R-:W-:Y:S08]  /*37a0*/  HMMA.16816.F32 R28, R112.reuse, R104, R28 ;  /* 0x00000068701c723c */ /* 0x042ff0000000181c */
[----:B------:R-:W-:Y:S01]  /*37b0*/  HMMA.16816.F32 R32, R112, R106, R32 ;  /* 0x0000006a7020723c */ /* 0x000fe20000001820 */
[----:B------:R-:W-:Y:S04]  /*37c0*/  LDSM.16.M88.4 R104, [R152+0x2000] ;  /* 0x002000009868783b */ /* 0x000fe80000000200 */
[----:B------:R-:W1:Y:S03]  /*37d0*/  LDSM.16.M88.4 R112, [R144+0x2000] ;  /* 0x002000009070783b */ /* 0x000e660000000200 */
        /* <DEDUP_REMOVED lines=8> */
[----:B------:R-:W4:Y:S01]  /*3860*/  LDSM.16.M88.4 R128, [R144+0x3800] ;  /* 0x003800009080783b */ /* 0x000f220000000200 */
[----:B------:R-:W-:Y:S04]  /*3870*/  DEPBAR.LE SB0, 0x0 ;  /* 0x000080000000791a */ /* 0x000fe80000000000 */
[----:B------:R-:W-:Y:S02]  /*3880*/  BAR.SYNC.DEFER_BLOCKING 0x0 ;  /* 0x0000000000007b1d */ /* 0x000fe40000010000 */
[C---:B--2---:R-:W-:Y:S08]  /*3890*/  HMMA.16816.F32 R28, R108.reuse, R124, R28 ;  /* 0x0000007c6c1c723c */ /* 0x044ff0000000181c */
[----:B------:R-:W-:Y:S08]  /*38a0*/  HMMA.16816.F32 R32, R108, R126, R32 ;  /* 0x0000007e6c20723c */ /* 0x000ff00000001820 */
[C---:B-1----:R-:W-:Y:S08]  /*38b0*/  HMMA.16816.F32 R4, R104.reuse, R112, R4 ;  /* 0x000000706804723c */ /* 0x042ff00000001804 */
[C---:B------:R-:W-:Y:S08]  /*38c0*/  HMMA.16816.F32 R8, R104.reuse, R114, R8 ;  /* 0x000000726808723c */ /* 0x040ff00000001808 */
[C---:B---3--:R-:W-:Y:S08]  /*38d0*/  HMMA.16816.F32 R12, R104.reuse, R116, R12 ;  /* 0x00000074680c723c */ /* 0x048ff0000000180c */
[C---:B------:R-:W-:Y:S08]  /*38e0*/  HMMA.16816.F32 R16, R104.reuse, R118, R16 ;  /* 0x000000766810723c */ /* 0x040ff00000001810 */
[C---:B-----5:R-:W-:Y:S08]  /*38f0*/  HMMA.16816.F32 R20, R104.reuse, R120, R20 ;  /* 0x000000786814723c */ /* 0x060ff00000001814 */
[C---:B------:R-:W-:Y:S08]  /*3900*/  HMMA.16816.F32 R24, R104.reuse, R122, R24 ;  /* 0x0000007a6818723c */ /* 0x040ff00000001818 */
[C---:B----4-:R-:W-:Y:S08]  /*3910*/  HMMA.16816.F32 R28, R104.reuse, R128, R28 ;  /* 0x00000080681c723c */ /* 0x050ff0000000181c */
[----:B------:R-:W-:Y:S01]  /*3920*/  HMMA.16816.F32 R32, R104, R130, R32 ;  /* 0x000000826820723c */ /* 0x000fe20000001820 */
[----:B------:R-:W-:-:S07]  /*3930*/  @P0 BRA `(.L_x_463) ;  /* 0xfffff5a000000947 */ /* 0x000fce000383ffff */
.L_x_462:
[----:B-1----:R-:W-:Y:S01]  /*3940*/  FMNMX.FTZ R2, R4, R101, !PT ;  /* 0x0000006504027209 */ /* 0x002fe20007810000 */
        /* <DEDUP_REMOVED lines=29> */
[----:B------:R-:W-:Y:S02]  /*3b20*/  IADD3 R169, R169, -0x1, RZ ;  /* 0xffffffffa9a97810 */ /* 0x000fe40007ffe0ff */
[----:B------:R-:W-:Y:S02]  /*3b30*/  FMNMX.FTZ R2, R32, R3, !PT ;  /* 0x0000000320027209 */ /* 0x000fe40007810000 */
[----:B------:R-:W-:Y:S02]  /*3b40*/  FMNMX.FTZ R3, R31, R100, !PT ;  /* 0x000000641f037209 */ /* 0x000fe40007810000 */
[----:B------:R-:W-:Y:S02]  /*3b50*/  FMNMX.FTZ R104, R33, R2, !PT ;  /* 0x0000000221687209 */ /* 0x000fe40007810000 */
[----:B------:R-:W-:Y:S03]  /*3b60*/  FMNMX.FTZ R2, R34, R3, !PT ;  /* 0x0000000322027209 */ /* 0x000fe60007810000 */
[----:B------:R-:W-:Y:S01]  /*3b70*/  SHFL.BFLY PT, R3, R104, 0x2, 0x1f ;  /* 0x0c401f0068037f89 */ /* 0x000fe200000e0000 */
[----:B------:R-:W-:Y:S07]  /*3b80*/  FMNMX.FTZ R105, R35, R2, !PT ;  /* 0x0000000223697209 */ /* 0x000fee0007810000 */
[----:B------:R-:W1:Y:S02]  /*3b90*/  SHFL.BFLY PT, R2, R105, 0x2, 0x1f ;  /* 0x0c401f0069027f89 */ /* 0x000e6400000e0000 */
[----:B-1----:R-:W-:Y:S02]  /*3ba0*/  FMNMX.FTZ R102, R105, R2, !PT ;  /* 0x0000000269667209 */ /* 0x002fe40007810000 */
[----:B------:R-:W-:Y:S04]  /*3bb0*/  FMNMX.FTZ R107, R104, R3, !PT ;  /* 0x00000003686b7209 */ /* 0x000fe80007810000 */
[----:B------:R-:W1:Y:S08]  /*3bc0*/  SHFL.BFLY PT, R3, R102, 0x1, 0x1f ;  /* 0x0c201f0066037f89 */ /* 0x000e7000000e0000 */
[----:B------:R-:W2:Y:S01]  /*3bd0*/  SHFL.BFLY PT, R100, R107, 0x1, 0x1f ;  /* 0x0c201f006b647f89 */ /* 0x000ea200000e0000 */
[----:B-1----:R-:W-:Y:S05]  /*3be0*/  FMNMX.FTZ R3, R102, R3, !PT ;  /* 0x0000000366037209 */ /* 0x002fea0007810000 */
[----:B------:R-:W-:Y:S01]  /*3bf0*/  FMUL.FTZ R123, R3, c[0x0][0x23c] ;  /* 0x00008f00037b7a20 */ /* 0x000fe20000410000 */
[----:B--2---:R-:W-:Y:S02]  /*3c00*/  FMNMX.FTZ R100, R107, R100, !PT ;  /* 0x000000646b647209 */ /* 0x004fe40007810000 */
[----:B------:R-:W1:Y:S02]  /*3c10*/  LDSM.16.MT88.4 R104, [R151+0x8000] ;  /* 0x008000009768783b */ /* 0x000e640000004200 */
[C---:B------:R-:W-:Y:S01]  /*3c20*/  FSETP.NEU.FTZ.AND P1, PT, R100.reuse, -INF , PT ;  /* 0xff8000006400780b */ /* 0x040fe20003f3d000 */
[C---:B------:R-:W-:Y:S02]  /*3c30*/  FADD.FTZ R2, -R100.reuse, R101 ;  /* 0x0000006564027221 */ /* 0x040fe40000010100 */
[----:B------:R-:W-:Y:S02]  /*3c40*/  FMUL.FTZ R124, R100, c[0x0][0x23c] ;  /* 0x00008f00647c7a20 */ /* 0x000fe40000410000 */
[----:B------:R-:W-:Y:S02]  /*3c50*/  FMUL.FTZ R103, R2, c[0x0][0x23c] ;  /* 0x00008f0002677a20 */ /* 0x000fe40000410000 */
[C---:B------:R-:W-:Y:S01]  /*3c60*/  FADD.FTZ R101, -R3.reuse, R0 ;  /* 0x0000000003657221 */ /* 0x040fe20000010100 */
[----:B------:R-:W-:Y:S01]  /*3c70*/  FSEL R124, R124, RZ, P1 ;  /* 0x000000ff7c7c7208 */ /* 0x000fe20000800000 */
[----:B------:R2:W3:Y:S01]  /*3c80*/  MUFU.EX2 R2, R103 ;  /* 0x0000006700027308 */ /* 0x0004e20000000800 */
[----:B------:R-:W-:Y:S01]  /*3c90*/  FSETP.NEU.FTZ.AND P1, PT, R3, -INF , PT ;  /* 0xff8000000300780b */ /* 0x000fe20003f3d000 */
[----:B------:R-:W-:Y:S01]  /*3ca0*/  FMUL.FTZ R0, R101, c[0x0][0x23c] ;  /* 0x00008f0065007a20 */ /* 0x000fe20000410000 */
[----:B------:R-:W-:Y:S01]  /*3cb0*/  MOV R101, R100 ;  /* 0x0000006400657202 */ /* 0x000fe20000000f00 */
[--C-:B------:R-:W-:Y:S01]  /*3cc0*/  FFMA.FTZ R120, R4, c[0x0][0x23c], -R124.reuse ;  /* 0x00008f0004787a23 */ /* 0x100fe2000001087c */
[----:B------:R-:W-:Y:S01]  /*3cd0*/  FSEL R123, R123, RZ, P1 ;  /* 0x000000ff7b7b7208 */ /* 0x000fe20000800000 */
        /* <DEDUP_REMOVED lines=9> */
[----:B------:R-:W-:Y:S01]  /*3d70*/  MUFU.EX2 R120, R120 ;  /* 0x0000007800787308 */ /* 0x000fe20000000800 */
[--C-:B------:R-:W-:Y:S02]  /*3d80*/  FFMA.FTZ R125, R12, c[0x0][0x23c], -R124.reuse ;  /* 0x00008f000c7d7a23 */ /* 0x100fe4000001087c */
[--C-:B--2---:R-:W-:Y:S02]  /*3d90*/  FFMA.FTZ R103, R9, c[0x0][0x23c], -R124.reuse ;  /* 0x00008f0009677a23 */ /* 0x104fe4000001087c */
[C---:B---3--:R-:W-:Y:S02]  /*3da0*/  FMUL.FTZ R8, R2.reuse, R96 ;  /* 0x0000006002087220 */ /* 0x048fe40000410000 */
[C---:B------:R-:W-:Y:S02]  /*3db0*/  FMUL.FTZ R9, R2.reuse, R97 ;  /* 0x0000006102097220 */ /* 0x040fe40000410000 */
[C---:B------:R-:W-:Y:S01]  /*3dc0*/  FMUL.FTZ R36, R2.reuse, R36 ;  /* 0x0000002402247220 */ /* 0x040fe20000410000 */
[----:B------:R-:W2:Y:S01]  /*3dd0*/  MUFU.EX2 R5, R5 ;  /* 0x0000000500057308 */ /* 0x000ea20000000800 */
[C---:B------:R-:W-:Y:S02]  /*3de0*/  FMUL.FTZ R37, R2.reuse, R37 ;  /* 0x0000002502257220 */ /* 0x040fe40000410000 */
[----:B------:R-:W-:Y:S02]  /*3df0*/  FMUL.FTZ R40, R2, R40 ;  /* 0x0000002802287220 */ /* 0x000fe40000410000 */
[C---:B----4-:R-:W-:Y:S02]  /*3e00*/  FMUL.FTZ R10, R0.reuse, R98 ;  /* 0x00000062000a7220 */ /* 0x050fe40000410000 */
[C---:B------:R-:W-:Y:S02]  /*3e10*/  FMUL.FTZ R11, R0.reuse, R99 ;  /* 0x00000063000b7220 */ /* 0x040fe40000410000 */
[C---:B------:R-:W-:Y:S01]  /*3e20*/  FMUL.FTZ R38, R0.reuse, R38 ;  /* 0x0000002600267220 */ /* 0x040fe20000410000 */
[----:B------:R-:W-:Y:S01]  /*3e30*/  MUFU.EX2 R6, R6 ;  /* 0x0000000600067308 */ /* 0x000fe20000000800 */
[----:B------:R-:W-:Y:S02]  /*3e40*/  FMUL.FTZ R39, R0, R39 ;  /* 0x0000002700277220 */ /* 0x000fe40000410000 */
[----:B------:R-:W-:Y:S02]  /*3e50*/  FMUL.FTZ R41, R2, R41 ;  /* 0x0000002902297220 */ /* 0x000fe40000410000 */
[C---:B------:R-:W-:Y:S02]  /*3e60*/  FMUL.FTZ R42, R0.reuse, R42 ;  /* 0x0000002a002a7220 */ /* 0x040fe40000410000 */
[----:B------:R-:W-:Y:S02]  /*3e70*/  FMUL.FTZ R43, R0, R43 ;  /* 0x0000002b002b7220 */ /* 0x000fe40000410000 */
[C---:B------:R-:W-:Y:S01]  /*3e80*/  FMUL.FTZ R44, R2.reuse, R44 ;  /* 0x0000002c022c7220 */ /* 0x040fe20000410000 */
[----:B------:R-:W3:Y:S01]  /*3e90*/  MUFU.EX2 R7, R7 ;  /* 0x0000000700077308 */ /* 0x000ee20000000800 */
[----:B------:R-:W-:Y:S02]  /*3ea0*/  FMUL.FTZ R45, R2, R45 ;  /* 0x0000002d022d7220 */ /* 0x000fe40000410000 */
[C---:B------:R-:W-:Y:S01]  /*3eb0*/  FMUL.FTZ R46, R0.reuse, R46 ;  /* 0x0000002e002e7220 */ /* 0x040fe20000410000 */
[----:B--2---:R-:W-:Y:S01]  /*3ec0*/  F2FP.PACK_AB R96, R5, R120 ;  /* 0x000000780560723e */ /* 0x004fe200000000ff */
[----:B------:R-:W-:Y:S02]  /*3ed0*/  FMUL.FTZ R47, R0, R47 ;  /* 0x0000002f002f7220 */ /* 0x000fe40000410000 */
[C---:B------:R-:W-:Y:S02]  /*3ee0*/  FMUL.FTZ R12, R2.reuse, R92 ;  /* 0x0000005c020c7220 */ /* 0x040fe40000410000 */
[C---:B------:R-:W-:Y:S01]  /*3ef0*/  FMUL.FTZ R48, R2.reuse, R48 ;  /* 0x0000003002307220 */ /* 0x040fe20000410000 */
[----:B------:R-:W-:Y:S01]  /*3f00*/  MUFU.EX2 R102, R102 ;  /* 0x0000006600667308 */ /* 0x000fe20000000800 */
[----:B------:R-:W-:Y:S02]  /*3f10*/  FMUL.FTZ R49, R2, R49 ;  /* 0x0000003102317220 */ /* 0x000fe40000410000 */
[C---:B------:R-:W-:Y:S02]  /*3f20*/  FMUL.FTZ R50, R0.reuse, R50 ;  /* 0x0000003200327220 */ /* 0x040fe40000410000 */
[----:B------:R-:W-:Y:S02]  /*3f30*/  FMUL.FTZ R51, R0, R51 ;  /* 0x0000003300337220 */ /* 0x000fe40000410000 */
[C---:B------:R-:W-:Y:S02]  /*3f40*/  FMUL.FTZ R52, R2.reuse, R52 ;  /* 0x0000003402347220 */ /* 0x040fe40000410000 */
[----:B------:R-:W-:Y:S01]  /*3f50*/  FMUL.FTZ R53, R2, R53 ;  /* 0x0000003502357220 */ /* 0x000fe20000410000 */
[----:B------:R-:W2:Y:S01]  /*3f60*/  MUFU.EX2 R103, R103 ;  /* 0x0000006700677308 */ /* 0x000ea20000000800 */
[C---:B------:R-:W-:Y:S02]  /*3f70*/  FMUL.FTZ R54, R0.reuse, R54 ;  /* 0x0000003600367220 */ /* 0x040fe40000410000 */
[----:B------:R-:W-:Y:S01]  /*3f80*/  FMUL.FTZ R55, R0, R55 ;  /* 0x0000003700377220 */ /* 0x000fe20000410000 */
[----:B---3--:R-:W-:Y:S01]  /*3f90*/  F2FP.PACK_AB R97, R7, R6 ;  /* 0x000000060761723e */ /* 0x008fe200000000ff */
[C---:B------:R-:W-:Y:S02]  /*3fa0*/  FMUL.FTZ R56, R2.reuse, R56 ;  /* 0x0000003802387220 */ /* 0x040fe40000410000 */
[----:B------:R-:W-:Y:S02]  /*3fb0*/  FMUL.FTZ R57, R2, R57 ;  /* 0x0000003902397220 */ /* 0x000fe40000410000 */
[C---:B------:R-:W-:Y:S01]  /*3fc0*/  FMUL.FTZ R58, R0.reuse, R58 ;  /* 0x0000003a003a7220 */ /* 0x040fe20000410000 */
[----:B------:R-:W-:Y:S01]  /*3fd0*/  MUFU.EX2 R121, R121 ;  /* 0x0000007900797308 */ /* 0x000fe20000000800 */
[----:B------:R-:W-:Y:S02]  /*3fe0*/  FMUL.FTZ R59, R0, R59 ;  /* 0x0000003b003b7220 */ /* 0x000fe40000410000 */
[C---:B------:R-:W-:Y:S02]  /*3ff0*/  FMUL.FTZ R60, R2.reuse, R60 ;  /* 0x0000003c023c7220 */ /* 0x040fe40000410000 */
[----:B------:R-:W-:Y:S02]  /*4000*/  FMUL.FTZ R61, R2, R61 ;  /* 0x0000003d023d7220 */ /* 0x000fe40000410000 */
[C---:B------:R-:W-:Y:S02]  /*4010*/  FMUL.FTZ R62, R0.reuse, R62 ;  /* 0x0000003e003e7220 */ /* 0x040fe40000410000 */
[----:B------:R-:W-:Y:S01]  /*4020*/  FMUL.FTZ R63, R0, R63 ;  /* 0x0000003f003f7220 */ /* 0x000fe20000410000 */
[----:B------:R-:W3:Y:S01]  /*4030*/  MUFU.EX2 R122, R122 ;  /* 0x0000007a007a7308 */ /* 0x000ee20000000800 */
[C---:B------:R-:W-:Y:S02]  /*4040*/  FMUL.FTZ R64, R2.reuse, R64 ;  /* 0x0000004002407220 */ /* 0x040fe40000410000 */
[----:B------:R-:W-:Y:S01]  /*4050*/  FMUL.FTZ R65, R2, R65 ;  /* 0x0000004102417220 */ /* 0x000fe20000410000 */
[----:B--2---:R-:W-:Y:S01]  /*4060*/  F2FP.PACK_AB R98, R103, R102 ;  /* 0x000000666762723e */ /* 0x004fe200000000ff */
[C---:B------:R-:W-:Y:S02]  /*4070*/  FMUL.FTZ R66, R0.reuse, R66 ;  /* 0x0000004200427220 */ /* 0x040fe40000410000 */
[----:B------:R-:W-:Y:S02]  /*4080*/  FMUL.FTZ R67, R0, R67 ;  /* 0x0000004300437220 */ /* 0x000fe40000410000 */
[C---:B------:R-:W-:Y:S01]  /*4090*/  FMUL.FTZ R68, R2.reuse, R68 ;  /* 0x0000004402447220 */ /* 0x040fe20000410000 */
[----:B------:R-:W-:Y:S01]  /*40a0*/  MUFU.EX2 R125, R125 ;  /* 0x0000007d007d7308 */ /* 0x000fe20000000800 */
[----:B------:R-:W-:Y:S02]  /*40b0*/  FMUL.FTZ R69, R2, R69 ;  /* 0x0000004502457220 */ /* 0x000fe40000410000 */
[C---:B------:R-:W-:Y:S02]  /*40c0*/  FMUL.FTZ R70, R0.reuse, R70 ;  /* 0x0000004600467220 */ /* 0x040fe40000410000 */
[----:B------:R-:W-:Y:S02]  /*40d0*/  FMUL.FTZ R71, R0, R71 ;  /* 0x0000004700477220 */ /* 0x000fe40000410000 */
[--C-:B------:R-:W-:Y:S02]  /*40e0*/  FFMA.FTZ R126, R13, c[0x0][0x23c], -R124.reuse ;  /* 0x00008f000d7e7a23 */ /* 0x100fe4000001087c */
[----:B------:R-:W-:Y:S01]  /*40f0*/  FMUL.FTZ R13, R2, R93 ;  /* 0x0000005d020d7220 */ /* 0x000fe20000410000 */
[----:B------:R-:W-:Y:S01]  /*4100*/  MUFU.EX2 R133, R133 ;  /* 0x0000008500857308 */ /* 0x000fe20000000800 */
[--C-:B------:R-:W-:Y:S02]  /*4110*/  FFMA.FTZ R127, R14, c[0x0][0x23c], -R123.reuse ;  /* 0x00008f000e7f7a23 */ /* 0x100fe4000001087b */
[----:B------:R-:W-:Y:S01]  /*4120*/  FMUL.FTZ R14, R0, R94 ;  /* 0x0000005e000e7220 */ /* 0x000fe20000410000 */
[----:B---3--:R-:W-:Y:S01]  /*4130*/  F2FP.PACK_AB R99, R122, R121 ;  /* 0x000000797a63723e */ /* 0x008fe200000000ff */
[--C-:B------:R-:W-:Y:S02]  /*4140*/  FFMA.FTZ R128, R15, c[0x0][0x23c], -R123.reuse ;  /* 0x00008f000f807a23 */ /* 0x100fe4000001087b */
[----:B------:R-:W-:Y:S02]  /*4150*/  FMUL.FTZ R15, R0, R95 ;  /* 0x0000005f000f7220 */ /* 0x000fe40000410000 */
[----:B------:R-:W-:Y:S01]  /*4160*/  LDSM.16.MT88.4 R92, [R148+0xa000] ;  /* 0x00a00000945c783b */ /* 0x000fe20000004200 */
[C---:B------:R-:W-:Y:S01]  /*4170*/  FMUL.FTZ R72, R2.reuse, R72 ;  /* 0x0000004802487220 */ /* 0x040fe20000410000 */
[C---:B-1----:R-:W-:Y:S01]  /*4180*/  HMMA.16816.F32 R8, R96.reuse, R104, R8 ;  /* 0x000000686008723c */ /* 0x042fe20000001808 */
[----:B------:R-:W1:Y:S04]  /*4190*/  MUFU.EX2 R126, R126 ;  /* 0x0000007e007e7308 */ /* 0x000e680000000800 */
[----:B------:R-:W-:Y:S02]  /*41a0*/  FMUL.FTZ R73, R2, R73 ;  /* 0x0000004902497220 */ /* 0x000fe40000410000 */
[C---:B------:R-:W-:Y:S01]  /*41b0*/  FMUL.FTZ R74, R0.reuse, R74 ;  /* 0x0000004a004a7220 */ /* 0x040fe20000410000 */
[C---:B------:R-:W-:Y:S01]  /*41c0*/  HMMA.16816.F32 R36, R96.reuse, R106, R36 ;  /* 0x0000006a6024723c */ /* 0x040fe20000001824 */
[----:B------:R-:W2:Y:S02]  /*41d0*/  LDSM.16.MT88.4 R104, [R148+0x8000] ;  /* 0x008000009468783b */ /* 0x000ea40000004200 */
[----:B------:R-:W-:Y:S01]  /*41e0*/  MUFU.EX2 R127, R127 ;  /* 0x0000007f007f7308 */ /* 0x000fe20000000800 */
[----:B------:R-:W-:Y:S02]  /*41f0*/  FMUL.FTZ R75, R0, R75 ;  /* 0x0000004b004b7220 */ /* 0x000fe40000410000 */
[C---:B------:R-:W-:Y:S02]  /*4200*/  FMUL.FTZ R76, R2.reuse, R76 ;  /* 0x0000004c024c7220 */ /* 0x040fe40000410000 */
[C---:B------:R-:W-:Y:S04]  /*4210*/  HMMA.16816.F32 R40, R96.reuse, R108, R40 ;  /* 0x0000006c6028723c */ /* 0x040fe80000001828 */
[----:B------:R-:W-:Y:S01]  /*4220*/  FMUL.FTZ R77, R2, R77 ;  /* 0x0000004d024d7220 */ /* 0x000fe20000410000 */
[----:B------:R-:W3:Y:S01]  /*4230*/  MUFU.EX2 R128, R128 ;  /* 0x0000008000807308 */ /* 0x000ee20000000800 */
[C---:B------:R-:W-:Y:S02]  /*4240*/  FMUL.FTZ R78, R0.reuse, R78 ;  /* 0x0000004e004e7220 */ /* 0x040fe40000410000 */
[C---:B------:R-:W-:Y:S01]  /*4250*/  HMMA.16816.F32 R44, R96.reuse, R110, R44 ;  /* 0x0000006e602c723c */ /* 0x040fe2000000182c */
[----:B------:R-:W4:Y:S03]  /*4260*/  LDSM.16.MT88.4 R108, [R151+0xa000] ;  /* 0x00a00000976c783b */ /* 0x000f260000004200 */
[----:B------:R-:W-:Y:S02]  /*4270*/  FMUL.FTZ R79, R0, R79 ;  /* 0x0000004f004f7220 */ /* 0x000fe40000410000 */
[--C-:B------:R-:W-:Y:S01]  /*4280*/  FFMA.FTZ R129, R16, c[0x0][0x23c], -R124.reuse ;  /* 0x00008f0010817a23 */ /* 0x100fe2000001087c */
[----:B------:R-:W-:Y:S01]  /*4290*/  MUFU.EX2 R134, R134 ;  /* 0x0000008600867308 */ /* 0x000fe20000000800 */
[C---:B------:R-:W-:Y:S04]  /*42a0*/  HMMA.16816.F32 R48, R96.reuse, R112, R48 ;  /* 0x000000706030723c */ /* 0x040fe80000001830 */
[----:B------:R-:W-:Y:S02]  /*42b0*/  FFMA.FTZ R130, R17, c[0x0][0x23c], -R124 ;  /* 0x00008f0011827a23 */ /* 0x000fe4000001087c */
[--C-:B------:R-:W-:Y:S02]  /*42c0*/  FFMA.FTZ R131, R18, c[0x0][0x23c], -R123.reuse ;  /* 0x00008f0012837a23 */ /* 0x100fe4000001087b */
[C---:B------:R-:W-:Y:S01]  /*42d0*/  HMMA.16816.F32 R52, R96.reuse, R114, R52 ;  /* 0x000000726034723c */ /* 0x040fe20000001834 */
[----:B------:R-:W5:Y:S01]  /*42e0*/  LDSM.16.MT88.4 R112, [R150+0xa000] ;  /* 0x00a000009670783b */ /* 0x000f620000004200 */
[----:B------:R-:W-:Y:S02]  /*42f0*/  MUFU.EX2 R129, R129 ;  /* 0x0000008100817308 */ /* 0x000fe40000000800 */
[----:B------:R-:W-:Y:S02]  /*4300*/  FFMA.FTZ R132, R19, c[0x0][0x23c], -R123 ;  /* 0x00008f0013847a23 */ /* 0x000fe4000001087b */
[C---:B------:R-:W-:Y:S02]  /*4310*/  FMUL.FTZ R80, R2.reuse, R80 ;  /* 0x0000005002507220 */ /* 0x040fe40000410000 */
[----:B------:R-:W-:Y:S01]  /*4320*/  FMUL.FTZ R81, R2, R81 ;  /* 0x0000005102517220 */ /* 0x000fe20000410000 */
[C---:B--2---:R-:W-:Y:S03]  /*4330*/  HMMA.16816.F32 R56, R96.reuse, R104, R56 ;  /* 0x000000686038723c */ /* 0x044fe60000001838 */
[----:B------:R-:W2:Y:S01]  /*4340*/  MUFU.EX2 R130, R130 ;  /* 0x0000008200827308 */ /* 0x000ea20000000800 */
[C---:B------:R-:W-:Y:S02]  /*4350*/  FMUL.FTZ R82, R0.reuse, R82 ;  /* 0x0000005200527220 */ /* 0x040fe40000410000 */
[----:B------:R-:W-:Y:S02]  /*4360*/  FMUL.FTZ R83, R0, R83 ;  /* 0x0000005300537220 */ /* 0x000fe40000410000 */
[C---:B------:R-:W-:Y:S01]  /*4370*/  HMMA.16816.F32 R60, R96.reuse, R106, R60 ;  /* 0x0000006a603c723c */ /* 0x040fe2000000183c */
[----:B------:R-:W5:Y:S03]  /*4380*/  LDSM.16.MT88.4 R104, [R149+0xa000] ;  /* 0x00a000009568783b */ /* 0x000f660000004200 */
[----:B------:R-:W-:Y:S01]  /*4390*/  FMUL.FTZ R16, R2, R88 ;  /* 0x0000005802107220 */ /* 0x000fe20000410000 */
[----:B-1----:R-:W-:Y:S01]  /*43a0*/  F2FP.PACK_AB R88, R126, R125 ;  /* 0x0000007d7e58723e */ /* 0x002fe200000000ff */
[----:B------:R-:W-:Y:S01]  /*43b0*/  MUFU.EX2 R131, R131 ;  /* 0x0000008300837308 */ /* 0x000fe20000000800 */
[----:B------:R-:W-:Y:S01]  /*43c0*/  FMUL.FTZ R17, R2, R89 ;  /* 0x0000005902117220 */ /* 0x000fe20000410000 */
[C---:B----4-:R-:W-:Y:S04]  /*43d0*/  HMMA.16816.F32 R64, R96.reuse, R108, R64 ;  /* 0x0000006c6040723c */ /* 0x050fe80000001840 */
[----:B---3--:R-:W-:Y:S01]  /*43e0*/  F2FP.PACK_AB R89, R128, R127 ;  /* 0x0000007f8059723e */ /* 0x008fe200000000ff */
[C---:B------:R-:W-:Y:S02]  /*43f0*/  FMUL.FTZ R18, R0.reuse, R90 ;  /* 0x0000005a00127220 */ /* 0x040fe40000410000 */
[----:B------:R-:W-:Y:S01]  /*4400*/  FMUL.FTZ R19, R0, R91 ;  /* 0x0000005b00137220 */ /* 0x000fe20000410000 */
[C---:B------:R-:W-:Y:S01]  /*4410*/  HMMA.16816.F32 R68, R96.reuse, R110, R68 ;  /* 0x0000006e6044723c */ /* 0x040fe20000001844 */
[----:B------:R-:W1:Y:S01]  /*4420*/  LDSM.16.MT88.4 R108, [R151+0x8800] ;  /* 0x00880000976c783b */ /* 0x000e620000004200 */
[----:B------:R-:W3:Y:S02]  /*4430*/  MUFU.EX2 R132, R132 ;  /* 0x0000008400847308 */ /* 0x000ee40000000800 */
[----:B--2---:R-:W-:Y:S01]  /*4440*/  F2FP.PACK_AB R90, R130, R129 ;  /* 0x00000081825a723e */ /* 0x004fe200000000ff */
[C---:B------:R-:W-:Y:S02]  /*4450*/  FMUL.FTZ R84, R2.reuse, R84 ;  /* 0x0000005402547220 */ /* 0x040fe40000410000 */
[----:B------:R-:W-:Y:S01]  /*4460*/  FMUL.FTZ R85, R2, R85 ;  /* 0x0000005502557220 */ /* 0x000fe20000410000 */
[C---:B-----5:R-:W-:Y:S04]  /*4470*/  HMMA.16816.F32 R72, R96.reuse, R112, R72 ;  /* 0x000000706048723c */ /* 0x060fe80000001848 */
[C---:B------:R-:W-:Y:S02]  /*4480*/  FMUL.FTZ R86, R0.reuse, R86 ;  /* 0x0000005600567220 */ /* 0x040fe40000410000 */
[----:B------:R-:W-:Y:S02]  /*4490*/  FMUL.FTZ R87, R0, R87 ;  /* 0x0000005700577220 */ /* 0x000fe40000410000 */
[C---:B------:R-:W-:Y:S01]  /*44a0*/  HMMA.16816.F32 R12, R96.reuse, R114, R12 ;  /* 0x00000072600c723c */ /* 0x040fe2000000180c */
[----:B------:R-:W2:Y:S03]  /*44b0*/  LDSM.16.MT88.4 R112, [R150+0x8800] ;  /* 0x008800009670783b */ /* 0x000ea60000004200 */
[----:B------:R-:W-:Y:S02]  /*44c0*/  FFMA.FTZ R120, R2, R177, R120 ;  /* 0x000000b102787223 */ /* 0x000fe40000010078 */
[----:B------:R-:W-:Y:S01]  /*44d0*/  FFMA.FTZ R6, R0, R175, R6 ;  /* 0x000000af00067223 */ /* 0x000fe20000010006 */
[----:B------:R-:W-:Y:S01]  /*44e0*/  MOV R0, R3 ;  /* 0x0000000300007202 */ /* 0x000fe20000000f00 */
[----:B------:R-:W-:Y:S01]  /*44f0*/  FADD.FTZ R5, R5, R120 ;  /* 0x0000007805057221 */ /* 0x000fe20000010000 */
[C---:B------:R-:W-:Y:S03]  /*4500*/  HMMA.16816.F32 R76, R96.reuse, R104, R76 ;  /* 0x00000068604c723c */ /* 0x040fe6000000184c */
[----:B---3--:R-:W-:Y:S01]  /*4510*/  F2FP.PACK_AB R91, R132, R131 ;  /* 0x00000083845b723e */ /* 0x008fe200000000ff */
[----:B------:R-:W-:Y:S02]  /*4520*/  FADD.FTZ R6, R7, R6 ;  /* 0x0000000607067221 */ /* 0x000fe40000010000 */
[----:B------:R-:W-:Y:S02]  /*4530*/  FADD.FTZ R102, R102, R5 ;  /* 0x0000000566667221 */ /* 0x000fe40000010000 */
[C---:B------:R-:W-:Y:S01]  /*4540*/  HMMA.16816.F32 R80, R96.reuse, R106, R80 ;  /* 0x0000006a6050723c */ /* 0x040fe20000001850 */
[----:B------:R-:W3:Y:S03]  /*4550*/  LDSM.16.MT88.4 R104, [R149+0x8800] ;  /* 0x008800009568783b */ /* 0x000ee60000004200 */
[----:B------:R-:W-:Y:S02]  /*4560*/  FADD.FTZ R121, R121, R6 ;  /* 0x0000000679797221 */ /* 0x000fe40000010000 */
[----:B------:R-:W-:Y:S02]  /*4570*/  FADD.FTZ R102, R103, R102 ;  /* 0x0000006667667221 */ /* 0x000fe40000010000 */
[C---:B------:R-:W-:Y:S04]  /*4580*/  HMMA.16816.F32 R16, R96.reuse, R92, R16 ;  /* 0x0000005c6010723c */ /* 0x040fe80000001810 */
[----:B------:R-:W-:Y:S02]  /*4590*/  FADD.FTZ R122, R122, R121 ;  /* 0x000000797a7a7221 */ /* 0x000fe40000010000 */
[----:B------:R-:W-:Y:S02]  /*45a0*/  FADD.FTZ R125, R125, R102 ;  /* 0x000000667d7d7221 */ /* 0x000fe40000010000 */
[----:B------:R-:W-:Y:S01]  /*45b0*/  HMMA.16816.F32 R84, R96, R94, R84 ;  /* 0x0000005e6054723c */ /* 0x000fe20000001854 */
[----:B------:R-:W4:Y:S03]  /*45c0*/  LDSM.16.MT88.4 R92, [R151+0xa800] ;  /* 0x00a80000975c783b */ /* 0x000f260000004200 */
[----:B------:R-:W-:Y:S02]  /*45d0*/  FADD.FTZ R127, R127, R122 ;  /* 0x0000007a7f7f7221 */ /* 0x000fe40000010000 */
[----:B------:R-:W-:Y:S02]  /*45e0*/  FADD.FTZ R126, R126, R125 ;  /* 0x0000007d7e7e7221 */ /* 0x000fe40000010000 */
[C---:B-1----:R-:W-:Y:S01]  /*45f0*/  HMMA.16816.F32 R8, R88.reuse, R108, R8 ;  /* 0x0000006c5808723c */ /* 0x042fe20000001808 */
[----:B------:R-:W1:Y:S04]  /*4600*/  LDSM.16.MT88.4 R96, [R150+0xa800] ;  /* 0x00a800009660783b */ /* 0x000e680000004200 */
[----:B------:R-:W-:Y:S02]  /*4610*/  FADD.FTZ R128, R128, R127 ;  /* 0x0000007f80807221 */ /* 0x000fe40000010000 */
[----:B------:R-:W-:Y:S01]  /*4620*/  FADD.FTZ R129, R129, R126 ;  /* 0x0000007e81817221 */ /* 0x000fe20000010000 */
[C---:B------:R-:W-:Y:S01]  /*4630*/  HMMA.16816.F32 R36, R88.reuse, R110, R36 ;  /* 0x0000006e5824723c */ /* 0x040fe20000001824 */
[----:B------:R-:W-:Y:S03]  /*4640*/  LDSM.16.MT88.4 R108, [R150+0x9000] ;  /* 0x00900000966c783b */ /* 0x000fe60000004200 */
[----:B------:R-:W-:Y:S02]  /*4650*/  FADD.FTZ R5, R131, R128 ;  /* 0x0000008083057221 */ /* 0x000fe40000010000 */
[----:B------:R-:W-:Y:S02]  /*4660*/  FADD.FTZ R129, R130, R129 ;  /* 0x0000008182817221 */ /* 0x000fe40000010000 */
[C---:B--2---:R-:W-:Y:S04]  /*4670*/  HMMA.16816.F32 R40, R88.reuse, R112, R40 ;  /* 0x000000705828723c */ /* 0x044fe80000001828 */
[----:B------:R-:W-:Y:S03]  /*4680*/  FADD.FTZ R5, R132, R5 ;  /* 0x0000000584057221 */ /* 0x000fe60000010000 */
[--C-:B------:R-:W-:Y:S01]  /*4690*/  FFMA.FTZ R112, R20, c[0x0][0x23c], -R124.reuse ;  /* 0x00008f0014707a23 */ /* 0x100fe2000001087c */
[C---:B------:R-:W-:Y:S04]  /*46a0*/  HMMA.16816.F32 R44, R88.reuse, R114, R44 ;  /* 0x00000072582c723c */ /* 0x040fe8000000182c */
[--C-:B------:R-:W-:Y:S01]  /*46b0*/  FFMA.FTZ R113, R21, c[0x0][0x23c], -R124.reuse ;  /* 0x00008f0015717a23 */ /* 0x100fe2000001087c */
[----:B------:R-:W-:Y:S02]  /*46c0*/  MUFU.EX2 R112, R112 ;  /* 0x0000007000707308 */ /* 0x000fe40000000800 */
[--C-:B------:R-:W-:Y:S01]  /*46d0*/  FFMA.FTZ R114, R22, c[0x0][0x23c], -R123.reuse ;  /* 0x00008f0016727a23 */ /* 0x100fe2000001087b */
[C---:B---3--:R-:W-:Y:S04]  /*46e0*/  HMMA.16816.F32 R48, R88.reuse, R104, R48 ;  /* 0x000000685830723c */ /* 0x048fe80000001830 */
[--C-:B------:R-:W-:Y:S02]  /*46f0*/  FFMA.FTZ R115, R23, c[0x0][0x23c], -R123.reuse ;  /* 0x00008f0017737a23 */ /* 0x100fe4000001087b */
[----:B------:R-:W2:Y:S01]  /*4700*/  LDSM.16.MT88.4 R20, [R149+0xa800] ;  /* 0x00a800009514783b */ /* 0x000ea20000004200 */
[----:B------:R-:W3:Y:S01]  /*4710*/  MUFU.EX2 R113, R113 ;  /* 0x0000007100717308 */ /* 0x000ee20000000800 */
[C---:B------:R-:W-:Y:S06]  /*4720*/  HMMA.16816.F32 R52, R88.reuse, R106, R52 ;  /* 0x0000006a5834723c */ /* 0x040fec0000001834 */
[----:B------:R-:W-:Y:S02]  /*4730*/  LDSM.16.MT88.4 R104, [R151+0x9000] ;  /* 0x009000009768783b */ /* 0x000fe40000004200 */
[C---:B------:R-:W-:Y:S01]  /*4740*/  HMMA.16816.F32 R56, R88.reuse, R116, R56 ;  /* 0x000000745838723c */ /* 0x040fe20000001838 */
[----:B------:R-:W-:Y:S06]  /*4750*/  MUFU.EX2 R114, R114 ;  /* 0x0000007200727308 */ /* 0x000fec0000000800 */
[--C-:B------:R-:W-:Y:S01]  /*4760*/  FFMA.FTZ R116, R24, c[0x0][0x23c], -R124.reuse ;  /* 0x00008f0018747a23 */ /* 0x100fe2000001087c */
[C---:B------:R-:W-:Y:S03]  /*4770*/  HMMA.16816.F32 R60, R88.reuse, R118, R60 ;  /* 0x00000076583c723c */ /* 0x040fe6000000183c */
[----:B------:R-:W5:Y:S01]  /*4780*/  MUFU.EX2 R115, R115 ;  /* 0x0000007300737308 */ /* 0x000f620000000800 */
[----:B------:R-:W-:Y:S03]  /*4790*/  FFMA.FTZ R117, R25, c[0x0][0x23c], -R124 ;  /* 0x00008f0019757a23 */ /* 0x000fe6000001087c */
[--C-:B------:R-:W-:Y:S01]  /*47a0*/  FFMA.FTZ R118, R26, c[0x0][0x23c], -R123.reuse ;  /* 0x00008f001a767a23 */ /* 0x100fe2000001087b */
[C---:B----4-:R-:W-:Y:S04]  /*47b0*/  HMMA.16816.F32 R64, R88.reuse, R92, R64 ;  /* 0x0000005c5840723c */ /* 0x050fe80000001840 */
[----:B------:R-:W-:Y:S01]  /*47c0*/  FFMA.FTZ R119, R27, c[0x0][0x23c], -R123 ;  /* 0x00008f001b777a23 */ /* 0x000fe2000001087b */
[----:B------:R-:W-:Y:S01]  /*47d0*/  MUFU.EX2 R116, R116 ;  /* 0x0000007400747308 */ /* 0x000fe20000000800 */
[----:B------:R-:W-:Y:S02]  /*47e0*/  LDSM.16.MT88.4 R24, [R148+0x9000] ;  /* 0x009000009418783b */ /* 0x000fe40000004200 */
[C---:B------:R-:W-:Y:S06]  /*47f0*/  HMMA.16816.F32 R68, R88.reuse, R94, R68 ;  /* 0x0000005e5844723c */ /* 0x040fec0000001844 */
[----:B------:R-:W4:Y:S01]  /*4800*/  LDSM.16.MT88.4 R92, [R148+0xa800] ;  /* 0x00a80000945c783b */ /* 0x000f220000004200 */
[----:B------:R-:W3:Y:S01]  /*4810*/  MUFU.EX2 R117, R117 ;  /* 0x0000007500757308 */ /* 0x000ee20000000800 */
[C---:B-1----:R-:W-:Y:S08]  /*4820*/  HMMA.16816.F32 R72, R88.reuse, R96, R72 ;  /* 0x000000605848723c */ /* 0x042ff00000001848 */
[C---:B------:R-:W-:Y:S01]  /*4830*/  HMMA.16816.F32 R12, R88.reuse, R98, R12 ;  /* 0x00000062580c723c */ /* 0x040fe2000000180c */
[----:B------:R-:W1:Y:S01]  /*4840*/  LDSM.16.MT88.4 R96, [R149+0x9000] ;  /* 0x009000009560783b */ /* 0x000e620000004200 */
[----:B------:R-:W-:Y:S06]  /*4850*/  MUFU.EX2 R118, R118 ;  /* 0x0000007600767308 */ /* 0x000fec0000000800 */
[C---:B--2---:R-:W-:Y:S04]  /*4860*/  HMMA.16816.F32 R76, R88.reuse, R20, R76 ;  /* 0x00000014584c723c */ /* 0x044fe8000000184c */
[----:B------:R-:W2:Y:S03]  /*4870*/  MUFU.EX2 R119, R119 ;  /* 0x0000007700777308 */ /* 0x000ea60000000800 */
[----:B---3--:R-:W-:Y:S01]  /*4880*/  F2FP.PACK_AB R20, R113, R112 ;  /* 0x000000707114723e */ /* 0x008fe200000000ff */
[C---:B------:R-:W-:Y:S04]  /*4890*/  HMMA.16816.F32 R80, R88.reuse, R22, R80 ;  /* 0x000000165850723c */ /* 0x040fe80000001850 */
[----:B-----5:R-:W-:Y:S01]  /*48a0*/  F2FP.PACK_AB R21, R115, R114 ;  /* 0x000000727315723e */ /* 0x020fe200000000ff */
[----:B------:R-:W-:Y:S02]  /*48b0*/  FADD.FTZ R112, R112, R129 ;  /* 0x0000008170707221 */ /* 0x000fe40000010000 */
[----:B------:R-:W-:Y:S01]  /*48c0*/  F2FP.PACK_AB R22, R117, R116 ;  /* 0x000000747516723e */ /* 0x000fe200000000ff */
[----:B------:R-:W-:Y:S04]  /*48d0*/  FADD.FTZ R114, R114, R5 ;  /* 0x0000000572727221 */ /* 0x000fe80000010000 */
[----:B------:R-:W-:Y:S01]  /*48e0*/  FADD.FTZ R113, R113, R112 ;  /* 0x0000007071717221 */ /* 0x000fe20000010000 */
[C---:B----4-:R-:W-:Y:S03]  /*48f0*/  HMMA.16816.F32 R16, R88.reuse, R92, R16 ;  /* 0x0000005c5810723c */ /* 0x050fe60000001810 */
[----:B------:R-:W-:Y:S02]  /*4900*/  FADD.FTZ R115, R115, R114 ;  /* 0x0000007273737221 */ /* 0x000fe40000010000 */
[----:B------:R-:W-:Y:S01]  /*4910*/  FADD.FTZ R116, R116, R113 ;  /* 0x0000007174747221 */ /* 0x000fe20000010000 */
[----:B--2---:R-:W-:Y:S01]  /*4920*/  F2FP.PACK_AB R23, R119, R118 ;  /* 0x000000767717723e */ /* 0x004fe200000000ff */
[----:B------:R-:W-:Y:S01]  /*4930*/  FADD.FTZ R118, R118, R115 ;  /* 0x0000007376767221 */ /* 0x000fe20000010000 */
[----:B------:R-:W-:Y:S01]  /*4940*/  HMMA.16816.F32 R84, R88, R94, R84 ;  /* 0x0000005e5854723c */ /* 0x000fe20000001854 */
[----:B------:R-:W2:Y:S03]  /*4950*/  LDSM.16.MT88.4 R88, [R151+0xb000] ;  /* 0x00b000009758783b */ /* 0x000ea60000004200 */
[----:B------:R-:W-:Y:S02]  /*4960*/  FADD.FTZ R117, R117, R116 ;  /* 0x0000007475757221 */ /* 0x000fe40000010000 */
[----:B------:R-:W-:Y:S02]  /*4970*/  FADD.FTZ R119, R119, R118 ;  /* 0x0000007677777221 */ /* 0x000fe40000010000 */
[C---:B------:R-:W-:Y:S01]  /*4980*/  HMMA.16816.F32 R8, R20.reuse, R104, R8 ;  /* 0x000000681408723c */ /* 0x040fe20000001808 */
[----:B------:R-:W3:Y:S07]  /*4990*/  LDSM.16.MT88.4 R92, [R150+0xb000] ;  /* 0x00b00000965c783b */ /* 0x000eee0000004200 */
[C---:B------:R-:W-:Y:S01]  /*49a0*/  HMMA.16816.F32 R36, R20.reuse, R106, R36 ;  /* 0x0000006a1424723c */ /* 0x040fe20000001824 */
[----:B------:R-:W-:Y:S07]  /*49b0*/  LDSM.16.MT88.4 R104, [R151+0xb800] ;  /* 0x00b800009768783b */ /* 0x000fee0000004200 */
[C---:B------:R-:W-:Y:S07]  /*49c0*/  HMMA.16816.F32 R40, R20.reuse, R108, R40 ;  /* 0x0000006c1428723c */ /* 0x040fee0000001828 */
[--C-:B------:R-:W-:Y:S01]  /*49d0*/  FFMA.FTZ R108, R28, c[0x0][0x23c], -R124.reuse ;  /* 0x00008f001c6c7a23 */ /* 0x100fe2000001087c */
[C---:B------:R-:W-:Y:S04]  /*49e0*/  HMMA.16816.F32 R44, R20.reuse, R110, R44 ;  /* 0x0000006e142c723c */ /* 0x040fe8000000182c */
[--C-:B------:R-:W-:Y:S01]  /*49f0*/  FFMA.FTZ R109, R29, c[0x0][0x23c], -R124.reuse ;  /* 0x00008f001d6d7a23 */ /* 0x100fe2000001087c */
[----:B------:R-:W-:Y:S01]  /*4a00*/  MUFU.EX2 R108, R108 ;  /* 0x0000006c006c7308 */ /* 0x000fe20000000800 */
[----:B------:R-:W-:Y:S02]  /*4a10*/  FFMA.FTZ R124, R33, c[0x0][0x23c], -R124 ;  /* 0x00008f00217c7a23 */ /* 0x000fe4000001087c */
[C---:B-1----:R-:W-:Y:S04]  /*4a20*/  HMMA.16816.F32 R48, R20.reuse, R96, R48 ;  /* 0x000000601430723c */ /* 0x042fe80000001830 */
[--C-:B------:R-:W-:Y:S02]  /*4a30*/  FFMA.FTZ R110, R30, c[0x0][0x23c], -R123.reuse ;  /* 0x00008f001e6e7a23 */ /* 0x100fe4000001087b */
[--C-:B------:R-:W-:Y:S01]  /*4a40*/  FFMA.FTZ R111, R31, c[0x0][0x23c], -R123.reuse ;  /* 0x00008f001f6f7a23 */ /* 0x100fe2000001087b */
[----:B------:R-:W1:Y:S01]  /*4a50*/  MUFU.EX2 R109, R109 ;  /* 0x0000006d006d7308 */ /* 0x000e620000000800 */
[C---:B------:R-:W-:Y:S01]  /*4a60*/  HMMA.16816.F32 R52, R20.reuse, R98, R52 ;  /* 0x000000621434723c */ /* 0x040fe20000001834 */
[----:B------:R-:W4:Y:S03]  /*4a70*/  LDSM.16.MT88.4 R96, [R149+0xb000] ;  /* 0x00b000009560783b */ /* 0x000f260000004200 */
[----:B------:R-:W-:Y:S04]  /*4a80*/  FFMA.FTZ R123, R35, c[0x0][0x23c], -R123 ;  /* 0x00008f00237b7a23 */ /* 0x000fe8000001087b */
[C---:B------:R-:W-:Y:S01]  /*4a90*/  HMMA.16816.F32 R56, R20.reuse, R24, R56 ;  /* 0x000000181438723c */ /* 0x040fe20000001838 */
[----:B------:R-:W-:Y:S01]  /*4aa0*/  LDSM.16.MT88.4 R28, [R151+0x9800] ;  /* 0x00980000971c783b */ /* 0x000fe20000004200 */
[----:B------:R-:W-:Y:S06]  /*4ab0*/  MUFU.EX2 R110, R110 ;  /* 0x0000006e006e7308 */ /* 0x000fec0000000800 */
[C---:B------:R-:W-:Y:S01]  /*4ac0*/  HMMA.16816.F32 R60, R20.reuse, R26, R60 ;  /* 0x0000001a143c723c */ /* 0x040fe2000000183c */
[----:B------:R-:W5:Y:S03]  /*4ad0*/  LDSM.16.MT88.4 R24, [R148+0xb000] ;  /* 0x00b000009418783b */ /* 0x000f660000004200 */
[----:B------:R-:W1:Y:S04]  /*4ae0*/  MUFU.EX2 R111, R111 ;  /* 0x0000006f006f7308 */ /* 0x000e680000000800 */
[C---:B--2---:R-:W-:Y:S01]  /*4af0*/  HMMA.16816.F32 R64, R20.reuse, R88, R64 ;  /* 0x000000581440723c */ /* 0x044fe20000001840 */
[----:B------:R-:W-:Y:S05]  /*4b00*/  LDSM.16.MT88.4 R32, [R149+0x9800] ;  /* 0x009800009520783b */ /* 0x000fea0000004200 */
[----:B------:R-:W2:Y:S02]  /*4b10*/  MUFU.EX2 R124, R124 ;  /* 0x0000007c007c7308 */ /* 0x000ea40000000800 */
[C---:B------:R-:W-:Y:S01]  /*4b20*/  HMMA.16816.F32 R68, R20.reuse, R90, R68 ;  /* 0x0000005a1444723c */ /* 0x040fe20000001844 */
[----:B------:R-:W1:Y:S07]  /*4b30*/  LDSM.16.MT88.4 R88, [R150+0x9800] ;  /* 0x009800009658783b */ /* 0x000e6e0000004200 */
[C---:B---3--:R-:W-:Y:S01]  /*4b40*/  HMMA.16816.F32 R72, R20.reuse, R92, R72 ;  /* 0x0000005c1448723c */ /* 0x048fe20000001848 */
[----:B------:R-:W3:Y:S07]  /*4b50*/  MUFU.EX2 R123, R123 ;  /* 0x0000007b007b7308 */ /* 0x000eee0000000800 */
[C---:B------:R-:W-:Y:S01]  /*4b60*/  HMMA.16816.F32 R12, R20.reuse, R94, R12 ;  /* 0x0000005e140c723c */ /* 0x040fe2000000180c */
[----:B------:R-:W2:Y:S07]  /*4b70*/  LDSM.16.MT88.4 R92, [R148+0x9800] ;  /* 0x00980000945c783b */ /* 0x000eae0000004200 */
[C---:B----4-:R-:W-:Y:S08]  /*4b80*/  HMMA.16816.F32 R76, R20.reuse, R96, R76 ;  /* 0x00000060144c723c */ /* 0x050ff0000000184c */
[C---:B------:R-:W-:Y:S08]  /*4b90*/  HMMA.16816.F32 R80, R20.reuse, R98, R80 ;  /* 0x000000621450723c */ /* 0x040ff00000001850 */
[C---:B-----5:R-:W-:Y:S08]  /*4ba0*/  HMMA.16816.F32 R16, R20.reuse, R24, R16 ;  /* 0x000000181410723c */ /* 0x060ff00000001810 */
[----:B------:R-:W-:Y:S01]  /*4bb0*/  HMMA.16816.F32 R84, R20, R26, R84 ;  /* 0x0000001a1454723c */ /* 0x000fe20000001854 */
[----:B------:R-:W4:Y:S06]  /*4bc0*/  LDSM.16.MT88.4 R24, [R150+0xb800] ;  /* 0x00b800009618783b */ /* 0x000f2c0000004200 */
[----:B-1----:R-:W-:Y:S01]  /*4bd0*/  F2FP.PACK_AB R20, R109, R108 ;  /* 0x0000006c6d14723e */ /* 0x002fe200000000ff */
[----:B------:R-:W-:Y:S01]  /*4be0*/  FADD.FTZ R108, R108, R117 ;  /* 0x000000756c6c7221 */ /* 0x000fe20000010000 */
[----:B------:R-:W-:Y:S03]  /*4bf0*/  F2FP.PACK_AB R21, R111, R110 ;  /* 0x0000006e6f15723e */ /* 0x000fe600000000ff */
[----:B--2---:R-:W-:Y:S01]  /*4c00*/  F2FP.PACK_AB R22, R124, R133 ;  /* 0x000000857c16723e */ /* 0x004fe200000000ff */
[----:B------:R-:W-:Y:S01]  /*4c10*/  FADD.FTZ R110, R110, R119 ;  /* 0x000000776e6e7221 */ /* 0x000fe20000010000 */
[----:B---3--:R-:W-:Y:S01]  /*4c20*/  F2FP.PACK_AB R23, R123, R134 ;  /* 0x000000867b17723e */ /* 0x008fe200000000ff */
[----:B------:R-:W-:Y:S02]  /*4c30*/  FADD.FTZ R108, R109, R108 ;  /* 0x0000006c6d6c7221 */ /* 0x000fe40000010000 */
[----:B------:R-:W-:Y:S02]  /*4c40*/  FADD.FTZ R111, R111, R110 ;  /* 0x0000006e6f6f7221 */ /* 0x000fe40000010000 */
[----:B------:R-:W-:Y:S02]  /*4c50*/  FADD.FTZ R133, R133, R108 ;  /* 0x0000006c85857221 */ /* 0x000fe40000010000 */
[C---:B------:R-:W-:Y:S01]  /*4c60*/  HMMA.16816.F32 R96, R20.reuse, R28, R8 ;  /* 0x0000001c1460723c */ /* 0x040fe20000001808 */
[----:B------:R-:W1:Y:S02]  /*4c70*/  LDSM.16.MT88.4 R8, [R149+0xb800] ;  /* 0x00b800009508783b */ /* 0x000e640000004200 */
[----:B------:R-:W-:Y:S02]  /*4c80*/  FADD.FTZ R134, R134, R111 ;  /* 0x0000006f86867221 */ /* 0x000fe40000010000 */
[----:B------:R-:W-:Y:S02]  /*4c90*/  FADD.FTZ R177, R124, R133 ;  /* 0x000000857cb17221 */ /* 0x000fe40000010000 */
[----:B------:R-:W-:Y:S01]  /*4ca0*/  FADD.FTZ R175, R123, R134 ;  /* 0x000000867baf7221 */ /* 0x000fe20000010000 */
[C---:B------:R-:W-:Y:S01]  /*4cb0*/  HMMA.16816.F32 R36, R20.reuse, R30, R36 ;  /* 0x0000001e1424723c */ /* 0x040fe20000001824 */
[----:B------:R-:W2:Y:S07]  /*4cc0*/  LDSM.16.MT88.4 R28, [R148+0xb800] ;  /* 0x00b80000941c783b */ /* 0x000eae0000004200 */
        /* <DEDUP_REMOVED lines=8> */
[C---:B----4-:R-:W-:Y:S08]  /*4d50*/  HMMA.16816.F32 R72, R20.reuse, R24, R72 ;  /* 0x000000181448723c */ /* 0x050ff00000001848 */
[C---:B------:R-:W-:Y:S08]  /*4d60*/  HMMA.16816.F32 R92, R20.reuse, R26, R12 ;  /* 0x0000001a145c723c */ /* 0x040ff0000000180c */
[C---:B-1----:R-:W-:Y:S08]  /*4d70*/  HMMA.16816.F32 R76, R20.reuse, R8, R76 ;  /* 0x00000008144c723c */ /* 0x042ff0000000184c */
[C---:B------:R-:W-:Y:S08]  /*4d80*/  HMMA.16816.F32 R80, R20.reuse, R10, R80 ;  /* 0x0000000a1450723c */ /* 0x040ff00000001850 */
[C---:B--2---:R-:W-:Y:S08]  /*4d90*/  HMMA.16816.F32 R88, R20.reuse, R28, R16 ;  /* 0x0000001c1458723c */ /* 0x044ff00000001810 */
[----:B------:R-:W-:Y:S01]  /*4da0*/  HMMA.16816.F32 R84, R20, R30, R84 ;  /* 0x0000001e1454723c */ /* 0x000fe20000001854 */
[----:B------:R-:W-:-:S07]  /*4db0*/  @P0 BRA `(.L_x_461) ;  /* 0xffffe2f000000947 */ /* 0x000fce000383ffff */
.L_x_460:
[----:B------:R-:W1:Y:S01]  /*4dc0*/  SHFL.BFLY PT, R0, R175, 0x2, 0x1f ;  /* 0x0c401f00af007f89 */ /* 0x000e6200000e0000 */
[----:B------:R-:W-:Y:S01]  /*4dd0*/  MOV R9, 0x3f800000 ;  /* 0x3f80000000097802 */ /* 0x000fe20000000f00 */
[----:B------:R-:W-:Y:S01]  /*4de0*/  ULDC.U8 UR4, c[0x0][0x329] ;  /* 0x0000ca4000047ab9 */ /* 0x000fe20000000000 */
[----:B------:R-:W-:Y:S01]  /*4df0*/  MOV R10, 0x3f800000 ;  /* 0x3f800000000a7802 */ /* 0x000fe20000000f00 */
[----:B------:R-:W2:Y:S01]  /*4e00*/  SHFL.BFLY PT, R2, R177, 0x2, 0x1f ;  /* 0x0c401f00b1027f89 */ /* 0x000ea200000e0000 */
[----:B------:R-:W-:Y:S01]  /*4e10*/  ULDC.U8 UR5, c[0x0][0x328] ;  /* 0x0000ca0000057ab9 */ /* 0x000fe20000000000 */
[----:B------:R-:W-:Y:S01]  /*4e20*/  BSSY B0, `(.L_x_464) ;  /* 0x00000ee000007945 */ /* 0x000fe20003800000 */
[----:B------:R-:W-:Y:S01]  /*4e30*/  LEA R168, R168, R161, 0x4 ;  /* 0x000000a1a8a87211 */ /* 0x000fe200078e20ff */
[----:B------:R-:W3:Y:S01]  /*4e40*/  S2R R4, SR_TID.X ;  /* 0x0000000000047919 */ /* 0x000ee20000002100 */
[----:B-1----:R-:W-:-:S02]  /*4e50*/  FADD.FTZ R0, R0, R175 ;  /* 0x000000af00007221 */ /* 0x002fc40000010000 */
[----:B--2---:R-:W-:-:S03]  /*4e60*/  FADD.FTZ R11, R2, R177 ;  /* 0x000000b1020b7221 */ /* 0x004fc60000010000 */
[----:B------:R-:W1:Y:S01]  /*4e70*/  SHFL.BFLY PT, R5, R0, 0x1, 0x1f ;  /* 0x0c201f0000057f89 */ /* 0x000e6200000e0000 */
[----:B---3--:R-:W-:-:S03]  /*4e80*/  SHF.R.S32.HI R7, RZ, 0x1f, R4 ;  /* 0x0000001fff077819 */ /* 0x008fc60000011404 */
[----:B------:R-:W2:Y:S01]  /*4e90*/  SHFL.BFLY PT, R6, R11, 0x1, 0x1f ;  /* 0x0c201f000b067f89 */ /* 0x000ea200000e0000 */
[CC--:B------:R-:W-:Y:S02]  /*4ea0*/  LEA.HI R8, R7.reuse, R4.reuse, RZ, 0x2 ;  /* 0x0000000407087211 */ /* 0x0c0fe400078f10ff */
[----:B------:R-:W-:Y:S02]  /*4eb0*/  LEA.HI R2, R7, R4, RZ, 0x5 ;  /* 0x0000000407027211 */ /* 0x000fe400078f28ff */
[----:B------:R-:W-:-:S04]  /*4ec0*/  LOP3.LUT R7, R8, 0x3ffffffc, RZ, 0xc0, !PT ;  /* 0x3ffffffc08077812 */ /* 0x000fc800078ec0ff */
[----:B------:R-:W-:Y:S01]  /*4ed0*/  IADD3 R7, -R7, R4, RZ ;  /* 0x0000000407077210 */ /* 0x000fe20007ffe1ff */
[----:B-1----:R-:W-:Y:S01]  /*4ee0*/  FADD.FTZ R5, R0, R5 ;  /* 0x0000000500057221 */ /* 0x002fe20000010000 */
[----:B------:R-:W-:Y:S01]  /*4ef0*/  SHF.R.S32.HI R0, RZ, 0x5, R2 ;  /* 0x00000005ff007819 */ /* 0x000fe20000011402 */
[----:B--2---:R-:W-:-:S03]  /*4f00*/  FADD.FTZ R6, R11, R6 ;  /* 0x000000060b067221 */ /* 0x004fc60000010000 */
[----:B------:R-:W-:Y:S01]  /*4f10*/  FSETP.NE.FTZ.AND P3, PT, R5, RZ, PT ;  /* 0x000000ff0500720b */ /* 0x000fe20003f75000 */
[----:B------:R-:W-:Y:S01]  /*4f20*/  IMAD R0, R0, 0x200, R7 ;  /* 0x0000020000007824 */ /* 0x000fe200078e0207 */
[--C-:B------:R-:W-:Y:S02]  /*4f30*/  SHF.R.S32.HI R7, RZ, 0x2, R8.reuse ;  /* 0x00000002ff077819 */ /* 0x100fe40000011408 */
[----:B------:R-:W-:Y:S02]  /*4f40*/  SHF.R.S32.HI R8, RZ, 0x1f, R8 ;  /* 0x0000001fff087819 */ /* 0x000fe40000011408 */
[----:B------:R-:W-:Y:S02]  /*4f50*/  FSETP.NE.FTZ.AND P4, PT, R6, RZ, PT ;  /* 0x000000ff0600720b */ /* 0x000fe40003f95000 */
[----:B------:R-:W-:-:S04]  /*4f60*/  LEA.HI R8, R8, R7, RZ, 0x3 ;  /* 0x0000000708087211 */ /* 0x000fc800078f18ff */
[----:B------:R-:W-:Y:S01]  /*4f70*/  LOP3.LUT R8, R8, 0xfffffff8, RZ, 0xc0, !PT ;  /* 0xfffffff808087812 */ /* 0x000fe200078ec0ff */
[----:B------:R-:W1:Y:S03]  /*4f80*/  @P3 MUFU.RCP R10, R5 ;  /* 0x00000005000a3308 */ /* 0x000e660000001000 */
[----:B------:R-:W-:-:S04]  /*4f90*/  IADD3 R8, R7, -R8, RZ ;  /* 0x8000000807087210 */ /* 0x000fc80007ffe0ff */
[C---:B------:R-:W-:Y:S01]  /*4fa0*/  SHF.L.U32 R7, R8.reuse, 0x6, RZ ;  /* 0x0000000608077819 */ /* 0x040fe200000006ff */
[----:B------:R-:W2:Y:S01]  /*4fb0*/  @P4 MUFU.RCP R9, R6 ;  /* 0x0000000600094308 */ /* 0x000ea20000001000 */
[----:B------:R-:W-:Y:S02]  /*4fc0*/  LOP3.LUT R11, R8, 0x1, RZ, 0xc0, !PT ;  /* 0x00000001080b7812 */ /* 0x000fe400078ec0ff */
[----:B------:R-:W-:Y:S02]  /*4fd0*/  LOP3.LUT R7, R7, 0x1c0, RZ, 0xc0, !PT ;  /* 0x000001c007077812 */ /* 0x000fe400078ec0ff */
[----:B------:R-:W-:Y:S02]  /*4fe0*/  ISETP.NE.U32.AND P0, PT, R11, 0x1, PT ;  /* 0x000000010b00780c */ /* 0x000fe40003f05070 */
[----:B------:R-:W-:Y:S01]  /*4ff0*/  LEA.HI R7, R7, R7, RZ, 0x1d ;  /* 0x0000000707077211 */ /* 0x000fe200078fe8ff */
[----:B-1----:R-:W-:Y:S01]  /*5000*/  FMUL.FTZ R99, R10, R99 ;  /* 0x000000630a637220 */ /* 0x002fe20000410000 */
[----:B------:R-:W-:Y:S01]  /*5010*/  R2P PR, R8, 0x6 ;  /* 0x0000000608007804 */ /* 0x000fe20000000000 */
[----:B------:R-:W-:Y:S01]  /*5020*/  FMUL.FTZ R98, R10, R98 ;  /* 0x000000620a627220 */ /* 0x000fe20000410000 */
[----:B------:R-:W-:Y:S01]  /*5030*/  LEA R0, R0, R7, 0x1 ;  /* 0x0000000700007211 */ /* 0x000fe200078e08ff */
[C---:B------:R-:W-:Y:S01]  /*5040*/  FMUL.FTZ R39, R10.reuse, R39 ;  /* 0x000000270a277220 */ /* 0x040fe20000410000 */
[----:B------:R-:W-:Y:S01]  /*5050*/  MOV R8, 0x40 ;  /* 0x0000004000087802 */ /* 0x000fe20000000f00 */
[----:B------:R-:W-:Y:S01]  /*5060*/  FMUL.FTZ R38, R10, R38 ;  /* 0x000000260a267220 */ /* 0x000fe20000410000 */
[----:B------:R-:W-:Y:S01]  /*5070*/  F2FP.PACK_AB R98, R99, R98 ;  /* 0x000000626362723e */ /* 0x000fe200000000ff */
[----:B------:R-:W-:Y:S01]  /*5080*/  IMAD.SHL.U32 R7, R0, 0x2, RZ ;  /* 0x0000000200077824 */ /* 0x000fe200078e00ff */
[----:B------:R-:W-:Y:S01]  /*5090*/  MOV R0, 0x20 ;  /* 0x0000002000007802 */ /* 0x000fe20000000f00 */
[C---:B--2---:R-:W-:Y:S01]  /*50a0*/  FMUL.FTZ R96, R9.reuse, R96 ;  /* 0x0000006009607220 */ /* 0x044fe20000410000 */
[----:B------:R-:W-:Y:S01]  /*50b0*/  SEL R8, R8, 0xffffffc0, !P2 ;  /* 0xffffffc008087807 */ /* 0x000fe20005000000 */
[----:B------:R-:W-:Y:S01]  /*50c0*/  FMUL.FTZ R97, R9, R97 ;  /* 0x0000006109617220 */ /* 0x000fe20000410000 */
[----:B------:R-:W-:Y:S01]  /*50d0*/  IADD3 R11, R7, -0x10, RZ ;  /* 0xfffffff0070b7810 */ /* 0x000fe20007ffe0ff */
[C---:B------:R-:W-:Y:S01]  /*50e0*/  FMUL.FTZ R36, R9.reuse, R36 ;  /* 0x0000002409247220 */ /* 0x040fe20000410000 */
[----:B------:R-:W-:Y:S01]  /*50f0*/  SEL R0, R0, 0xffffffe0, !P1 ;  /* 0xffffffe000007807 */ /* 0x000fe20004800000 */
[----:B------:R-:W-:Y:S01]  /*5100*/  FMUL.FTZ R37, R9, R37 ;  /* 0x0000002509257220 */ /* 0x000fe20000410000 */
[----:B------:R-:W-:Y:S01]  /*5110*/  @P0 IADD3 R11, R7, 0x10, RZ ;  /* 0x00000010070b0810 */ /* 0x000fe20007ffe0ff */
[----:B------:R-:W-:Y:S01]  /*5120*/  FMUL.FTZ R40, R9, R40 ;  /* 0x0000002809287220 */ /* 0x000fe20000410000 */
[----:B------:R-:W-:Y:S01]  /*5130*/  F2FP.PACK_AB R96, R97, R96 ;  /* 0x000000606160723e */ /* 0x000fe200000000ff */
[----:B------:R-:W-:Y:S01]  /*5140*/  FMUL.FTZ R41, R9, R41 ;  /* 0x0000002909297220 */ /* 0x000fe20000410000 */
[----:B------:R-:W-:Y:S01]  /*5150*/  F2FP.PACK_AB R36, R37, R36 ;  /* 0x000000242524723e */ /* 0x000fe200000000ff */
[C---:B------:R-:W-:Y:S01]  /*5160*/  FMUL.FTZ R43, R10.reuse, R43 ;  /* 0x0000002b0a2b7220 */ /* 0x040fe20000410000 */
[----:B------:R-:W-:Y:S01]  /*5170*/  F2FP.PACK_AB R38, R39, R38 ;  /* 0x000000262726723e */ /* 0x000fe200000000ff */
[C---:B------:R-:W-:Y:S01]  /*5180*/  FMUL.FTZ R42, R10.reuse, R42 ;  /* 0x0000002a0a2a7220 */ /* 0x040fe20000410000 */
[----:B------:R-:W-:Y:S01]  /*5190*/  F2FP.PACK_AB R40, R41, R40 ;  /* 0x000000282928723e */ /* 0x000fe200000000ff */
[----:B------:R-:W-:Y:S01]  /*51a0*/  FMUL.FTZ R44, R9, R44 ;  /* 0x0000002c092c7220 */ /* 0x000fe20000410000 */
[----:B------:R-:W-:Y:S01]  /*51b0*/  IADD3 R13, R7, R0, RZ ;  /* 0x00000000070d7210 */ /* 0x000fe20007ffe0ff */
[----:B------:R-:W-:Y:S01]  /*51c0*/  FMUL.FTZ R45, R9, R45 ;  /* 0x0000002d092d7220 */ /* 0x000fe20000410000 */
[----:B------:R-:W-:Y:S01]  /*51d0*/  F2FP.PACK_AB R42, R43, R42 ;  /* 0x0000002a2b2a723e */ /* 0x000fe200000000ff */
[C---:B------:R-:W-:Y:S01]  /*51e0*/  FMUL.FTZ R47, R10.reuse, R47 ;  /* 0x0000002f0a2f7220 */ /* 0x040fe20000410000 */
[----:B------:R-:W-:Y:S01]  /*51f0*/  IADD3 R17, R7, R8, RZ ;  /* 0x0000000807117210 */ /* 0x000fe20007ffe0ff */
[C---:B------:R-:W-:Y:S01]  /*5200*/  FMUL.FTZ R46, R10.reuse, R46 ;  /* 0x0000002e0a2e7220 */ /* 0x040fe20000410000 */
[----:B------:R-:W-:Y:S01]  /*5210*/  F2FP.PACK_AB R44, R45, R44 ;  /* 0x0000002c2d2c723e */ /* 0x000fe200000000ff */
[C---:B------:R-:W-:Y:S01]  /*5220*/  FMUL.FTZ R48, R9.reuse, R48 ;  /* 0x0000003009307220 */ /* 0x040fe20000410000 */
[----:B------:R-:W-:Y:S01]  /*5230*/  STS [R7], R96 ;  /* 0x0000006007007388 */ /* 0x000fe20000000800 */
[----:B------:R-:W-:Y:S01]  /*5240*/  FMUL.FTZ R49, R9, R49 ;  /* 0x0000003109317220 */ /* 0x000fe20000410000 */
[----:B------:R-:W-:Y:S01]  /*5250*/  F2FP.PACK_AB R46, R47, R46 ;  /* 0x0000002e2f2e723e */ /* 0x000fe200000000ff */
[C---:B------:R-:W-:Y:S01]  /*5260*/  FMUL.FTZ R51, R10.reuse, R51 ;  /* 0x000000330a337220 */ /* 0x040fe20000410000 */
[----:B------:R-:W-:Y:S01]  /*5270*/  STS [R7+0x400], R98 ;  /* 0x0004006207007388 */ /* 0x000fe20000000800 */
[----:B------:R-:W-:Y:S01]  /*5280*/  FMUL.FTZ R50, R10, R50 ;  /* 0x000000320a327220 */ /* 0x000fe20000410000 */
[----:B------:R-:W-:Y:S01]  /*5290*/  F2FP.PACK_AB R48, R49, R48 ;  /* 0x000000303130723e */ /* 0x000fe200000000ff */
[C---:B------:R-:W-:Y:S01]  /*52a0*/  FMUL.FTZ R52, R9.reuse, R52 ;  /* 0x0000003409347220 */ /* 0x040fe20000410000 */
[----:B------:R-:W-:Y:S01]  /*52b0*/  IADD3 R19, R8, R11, RZ ;  /* 0x0000000b08137210 */ /* 0x000fe20007ffe0ff */
[----:B------:R-:W-:Y:S01]  /*52c0*/  FMUL.FTZ R53, R9, R53 ;  /* 0x0000003509357220 */ /* 0x000fe20000410000 */
[----:B------:R-:W-:Y:S01]  /*52d0*/  F2FP.PACK_AB R50, R51, R50 ;  /* 0x000000323332723e */ /* 0x000fe200000000ff */
[C---:B------:R-:W-:Y:S01]  /*52e0*/  FMUL.FTZ R55, R10.reuse, R55 ;  /* 0x000000370a377220 */ /* 0x040fe20000410000 */
[----:B------:R-:W-:Y:S01]  /*52f0*/  STS [R11], R36 ;  /* 0x000000240b007388 */ /* 0x000fe20000000800 */
[C---:B------:R-:W-:Y:S01]  /*5300*/  FMUL.FTZ R54, R10.reuse, R54 ;  /* 0x000000360a367220 */ /* 0x040fe20000410000 */
[----:B------:R-:W-:Y:S01]  /*5310*/  F2FP.PACK_AB R52, R53, R52 ;  /* 0x000000343534723e */ /* 0x000fe200000000ff */
[C---:B------:R-:W-:Y:S01]  /*5320*/  FMUL.FTZ R56, R9.reuse, R56 ;  /* 0x0000003809387220 */ /* 0x040fe20000410000 */
[----:B------:R-:W-:Y:S01]  /*5330*/  STS [R11+0x400], R38 ;  /* 0x000400260b007388 */ /* 0x000fe20000000800 */
        /* <DEDUP_REMOVED lines=11> */
[----:B------:R1:W-:Y:S01]  /*53f0*/  STS [R13+0x400], R42 ;  /* 0x0004002a0d007388 */ /* 0x0003e20000000800 */
[C---:B------:R-:W-:Y:S01]  /*5400*/  FMUL.FTZ R62, R10.reuse, R62 ;  /* 0x0000003e0a3e7220 */ /* 0x040fe20000410000 */
[----:B------:R-:W-:Y:S01]  /*5410*/  F2FP.PACK_AB R60, R61, R60 ;  /* 0x0000003c3d3c723e */ /* 0x000fe200000000ff */
[C---:B------:R-:W-:Y:S01]  /*5420*/  FMUL.FTZ R64, R9.reuse, R64 ;  /* 0x0000004009407220 */ /* 0x040fe20000410000 */
[----:B------:R-:W-:Y:S01]  /*5430*/  ISETP.NE.AND P0, PT, RZ, UR4, PT ;  /* 0x00000004ff007c0c */ /* 0x000fe2000bf05270 */
[----:B------:R-:W-:Y:S01]  /*5440*/  FMUL.FTZ R65, R9, R65 ;  /* 0x0000004109417220 */ /* 0x000fe20000410000 */
[----:B------:R-:W-:Y:S01]  /*5450*/  F2FP.PACK_AB R62, R63, R62 ;  /* 0x0000003e3f3e723e */ /* 0x000fe200000000ff */
[C---:B------:R-:W-:Y:S01]  /*5460*/  FMUL.FTZ R67, R10.reuse, R67 ;  /* 0x000000430a437220 */ /* 0x040fe20000410000 */
[----:B------:R-:W-:Y:S01]  /*5470*/  ISETP.NE.AND P1, PT, RZ, UR5, PT ;  /* 0x00000005ff007c0c */ /* 0x000fe2000bf25270 */
[----:B------:R-:W-:Y:S01]  /*5480*/  FMUL.FTZ R66, R10, R66 ;  /* 0x000000420a427220 */ /* 0x000fe20000410000 */
[----:B------:R-:W-:Y:S01]  /*5490*/  F2FP.PACK_AB R64, R65, R64 ;  /* 0x000000404140723e */ /* 0x000fe200000000ff */
[----:B------:R-:W-:Y:S01]  /*54a0*/  IMAD.IADD R15, R0, 0x1, R11 ;  /* 0x00000001000f7824 */ /* 0x000fe200078e020b */
[----:B------:R-:W-:Y:S01]  /*54b0*/  ISETP.NE.OR P2, PT, RZ, UR4, !P1 ;  /* 0x00000004ff007c0c */ /* 0x000fe2000cf45670 */
[----:B------:R-:W-:Y:S01]  /*54c0*/  FMUL.FTZ R68, R9, R68 ;  /* 0x0000004409447220 */ /* 0x000fe20000410000 */
[----:B------:R-:W-:Y:S01]  /*54d0*/  F2FP.PACK_AB R66, R67, R66 ;  /* 0x000000424342723e */ /* 0x000fe200000000ff */
[C---:B------:R-:W-:Y:S01]  /*54e0*/  FMUL.FTZ R69, R9.reuse, R69 ;  /* 0x0000004509457220 */ /* 0x040fe20000410000 */
[----:B------:R-:W-:Y:S01]  /*54f0*/  STS [R15], R44 ;  /* 0x0000002c0f007388 */ /* 0x000fe20000000800 */
[C---:B------:R-:W-:Y:S01]  /*5500*/  FMUL.FTZ R71, R10.reuse, R71 ;  /* 0x000000470a477220 */ /* 0x040fe20000410000 */
[----:B------:R-:W-:Y:S01]  /*5510*/  @!P0 MOV R41, c[0x0][0x214] ;  /* 0x0000850000298a02 */ /* 0x000fe20000000f00 */
[C---:B------:R-:W-:Y:S01]  /*5520*/  FMUL.FTZ R70, R10.reuse, R70 ;  /* 0x000000460a467220 */ /* 0x040fe20000410000 */
[----:B------:R2:W-:Y:S01]  /*5530*/  STS [R15+0x400], R46 ;  /* 0x0004002e0f007388 */ /* 0x0005e20000000800 */
[----:B------:R-:W-:Y:S01]  /*5540*/  FMUL.FTZ R72, R9, R72 ;  /* 0x0000004809487220 */ /* 0x000fe20000410000 */
[----:B------:R-:W-:Y:S01]  /*5550*/  F2FP.PACK_AB R68, R69, R68 ;  /* 0x000000444544723e */ /* 0x000fe200000000ff */
        /* <DEDUP_REMOVED lines=22> */
[----:B------:R-:W-:Y:S01]  /*56c0*/  IMAD.IADD R23, R15, 0x1, R8 ;  /* 0x000000010f177824 */ /* 0x000fe200078e0208 */
[----:B------:R-:W-:Y:S01]  /*56d0*/  STS [R21+0x400], R58 ;  /* 0x0004003a15007388 */ /* 0x000fe20000000800 */
[----:B------:R-:W-:Y:S01]  /*56e0*/  FMUL.FTZ R80, R9, R80 ;  /* 0x0000005009507220 */ /* 0x000fe20000410000 */
[----:B------:R-:W-:Y:S01]  /*56f0*/  F2FP.PACK_AB R78, R79, R78 ;  /* 0x0000004e4f4e723e */ /* 0x000fe200000000ff */
[C---:B------:R-:W-:Y:S01]  /*5700*/  FMUL.FTZ R81, R9.reuse, R81 ;  /* 0x0000005109517220 */ /* 0x040fe20000410000 */
[----:B------:R-:W-:Y:S01]  /*5710*/  STS [R23], R60 ;  /* 0x0000003c17007388 */ /* 0x000fe20000000800 */
[C---:B------:R-:W-:Y:S01]  /*5720*/  FMUL.FTZ R83, R10.reuse, R83 ;  /* 0x000000530a537220 */ /* 0x040fe20000410000 */
[----:B-1----:R-:W-:Y:S01]  /*5730*/  @P0 MOV R42, c[0x0][0x210] ;  /* 0x00008400002a0a02 */ /* 0x002fe20000000f00 */
[C---:B------:R-:W-:Y:S01]  /*5740*/  FMUL.FTZ R82, R10.reuse, R82 ;  /* 0x000000520a527220 */ /* 0x040fe20000410000 */
[----:B------:R-:W-:Y:S01]  /*5750*/  STS [R23+0x400], R62 ;  /* 0x0004003e17007388 */ /* 0x000fe20000000800 */
[----:B------:R-:W-:Y:S01]  /*5760*/  FMUL.FTZ R88, R9, R88 ;  /* 0x0000005809587220 */ /* 0x000fe20000410000 */
[----:B------:R-:W-:Y:S01]  /*5770*/  F2FP.PACK_AB R80, R81, R80 ;  /* 0x000000505150723e */ /* 0x000fe200000000ff */
[----:B------:R-:W-:Y:S01]  /*5780*/  FMUL.FTZ R89, R9, R89 ;  /* 0x0000005909597220 */ /* 0x000fe20000410000 */
[----:B------:R-:W-:Y:S01]  /*5790*/  F2FP.PACK_AB R82, R83, R82 ;  /* 0x000000525352723e */ /* 0x000fe200000000ff */
[----:B------:R-:W-:Y:S01]  /*57a0*/  FMUL.FTZ R84, R9, R84 ;  /* 0x0000005409547220 */ /* 0x000fe20000410000 */
[----:B------:R-:W-:Y:S01]  /*57b0*/  STS [R7+0x2000], R64 ;  /* 0x0020004007007388 */ /* 0x000fe20000000800 */
[C---:B------:R-:W-:Y:S01]  /*57c0*/  FMUL.FTZ R91, R10.reuse, R91 ;  /* 0x0000005b0a5b7220 */ /* 0x040fe20000410000 */
[----:B------:R-:W-:Y:S01]  /*57d0*/  F2FP.PACK_AB R88, R89, R88 ;  /* 0x000000585958723e */ /* 0x000fe200000000ff */
[C---:B------:R-:W-:Y:S01]  /*57e0*/  FMUL.FTZ R90, R10.reuse, R90 ;  /* 0x0000005a0a5a7220 */ /* 0x040fe20000410000 */
[----:B------:R1:W-:Y:S01]  /*57f0*/  STS [R7+0x2400], R66 ;  /* 0x0024004207007388 */ /* 0x0003e20000000800 */
[C---:B------:R-:W-:Y:S01]  /*5800*/  FMUL.FTZ R87, R10.reuse, R87 ;  /* 0x000000570a577220 */ /* 0x040fe20000410000 */
[----:B------:R-:W3:Y:S01]  /*5810*/  @P4 MUFU.LG2 R6, R6 ;  /* 0x0000000600064308 */ /* 0x000ee20000000c00 */
[----:B------:R-:W-:Y:S01]  /*5820*/  FMUL.FTZ R9, R9, R85 ;  /* 0x0000005509097220 */ /* 0x000fe20000410000 */
[----:B------:R-:W-:Y:S01]  /*5830*/  F2FP.PACK_AB R90, R91, R90 ;  /* 0x0000005a5b5a723e */ /* 0x000fe200000000ff */
[----:B------:R-:W-:Y:S01]  /*5840*/  FMUL.FTZ R10, R10, R86 ;  /* 0x000000560a0a7220 */ /* 0x000fe20000410000 */
[----:B------:R4:W-:Y:S01]  /*5850*/  STS [R11+0x2000], R68 ;  /* 0x002000440b007388 */ /* 0x0009e20000000800 */
[----:B------:R-:W-:Y:S01]  /*5860*/  @P0 IMAD R42, R42, c[0x0][0x214], RZ ;  /* 0x000085002a2a0a24 */ /* 0x000fe200078e02ff */
[----:B------:R-:W-:Y:S01]  /*5870*/  F2FP.PACK_AB R9, R9, R84 ;  /* 0x000000540909723e */ /* 0x000fe200000000ff */
[----:B------:R-:W-:Y:S01]  /*5880*/  @P0 IMAD.MOV.U32 R43, RZ, RZ, c[0x0][0x210] ;  /* 0x00008400ff2b0624 */ /* 0x000fe200078e00ff */
[----:B------:R4:W-:Y:S01]  /*5890*/  STS [R11+0x2400], R70 ;  /* 0x002400460b007388 */ /* 0x0009e20000000800 */
[----:B------:R-:W-:Y:S01]  /*58a0*/  F2FP.PACK_AB R10, R87, R10 ;  /* 0x0000000a570a723e */ /* 0x000fe200000000ff */
[----:B------:R-:W5:Y:S01]  /*58b0*/  @P3 MUFU.LG2 R5, R5 ;  /* 0x0000000500053308 */ /* 0x000f620000000c00 */
[----:B------:R-:W-:Y:S01]  /*58c0*/  @!P0 SEL R42, R41, c[0x0][0x234], !P1 ;  /* 0x00008d00292a8a07 */ /* 0x000fe20004800000 */
[----:B------:R4:W-:Y:S01]  /*58d0*/  STS [R13+0x2000], R72 ;  /* 0x002000480d007388 */ /* 0x0009e20000000800 */
[----:B------:R-:W-:Y:S01]  /*58e0*/  @P0 MOV R41, 0x1 ;  /* 0x0000000100290802 */ /* 0x000fe20000000f00 */
[----:B--2---:R-:W-:Y:S01]  /*58f0*/  CS2R R46, SRZ ;  /* 0x00000000002e7805 */ /* 0x004fe2000001ff00 */
[----:B------:R-:W-:Y:S01]  /*5900*/  LOP3.LUT R45, R2, 0xffffffe0, RZ, 0xc0, !PT ;  /* 0xffffffe0022d7812 */ /* 0x000fe200078ec0ff */
[----:B------:R4:W-:Y:S01]  /*5910*/  STS [R13+0x2400], R74 ;  /* 0x0024004a0d007388 */ /* 0x0009e20000000800 */
[----:B------:R-:W-:Y:S01]  /*5920*/  @!P0 IMAD R41, R42, c[0x0][0x1c0], RZ ;  /* 0x000070002a298a24 */ /* 0x000fe200078e02ff */
[----:B------:R-:W-:-:S02]  /*5930*/  @!P0 MOV R43, 0x1 ;  /* 0x00000001002b8802 */ /* 0x000fc40000000f00 */
[----:B------:R4:W-:Y:S01]  /*5940*/  STS [R15+0x2000], R92 ;  /* 0x0020005c0f007388 */ /* 0x0009e20000000800 */
[----:B------:R-:W-:-:S03]  /*5950*/  IADD3 R45, -R45, R4, RZ ;  /* 0x000000042d2d7210 */ /* 0x000fc60007ffe1ff */
[----:B------:R4:W-:Y:S04]  /*5960*/  STS [R15+0x2400], R94 ;  /* 0x0024005e0f007388 */ /* 0x0009e80000000800 */
        /* <DEDUP_REMOVED lines=8> */
[----:B------:R-:W-:Y:S06]  /*59f0*/  BAR.SYNC.DEFER_BLOCKING 0x0 ;  /* 0x0000000000007b1d */ /* 0x000fec0000010000 */
[----:B------:R-:W2:Y:S04]  /*5a00*/  S2R R40, SR_CTAID.Y ;  /* 0x0000000000287919 */ /* 0x000ea80000002600 */
[----:B------:R-:W3:Y:S04]  /*5a10*/  S2R R0, SR_CTAID.X ;  /* 0x0000000000007919 */ /* 0x000ee80000002500 */
[----:B-1----:R-:W1:Y:S04]  /*5a20*/  S2R R7, SR_CTAID.Z ;  /* 0x0000000000077919 */ /* 0x002e680000002700 */
[----:B------:R4:W4:Y:S04]  /*5a30*/  LDS.128 R32, [R160] ;  /* 0x00000000a0207984 */ /* 0x0009280000000c00 */
[----:B------:R4:W4:Y:S01]  /*5a40*/  LDS.128 R28, [R160+0x800] ;  /* 0x00080000a01c7984 */ /* 0x0009220000000c00 */
[----:B--2---:R-:W-:-:S03]  /*5a50*/  @!P2 IMAD R2, R40, c[0x0][0x214], RZ ;  /* 0x000085002802aa24 */ /* 0x004fc600078e02ff */
[----:B------:R2:W2:Y:S01]  /*5a60*/  LDS.128 R24, [R160+0x1000] ;  /* 0x00100000a0187984 */ /* 0x0004a20000000c00 */
[----:B------:R-:W-:Y:S01]  /*5a70*/  IMAD R41, R40, R41, RZ ;  /* 0x0000002928297224 */ /* 0x000fe200078e02ff */
[----:B------:R-:W-:Y:S02]  /*5a80*/  @!P2 SHF.R.S32.HI R47, RZ, 0x1f, R2 ;  /* 0x0000001fff2fa819 */ /* 0x000fe40000011402 */
[----:B------:R2:W2:Y:S01]  /*5a90*/  LDS.128 R20, [R160+0x1800] ;  /* 0x00180000a0147984 */ /* 0x0004a20000000c00 */
[----:B------:R-:W-:Y:S01]  /*5aa0*/  @!P2 MOV R46, R2 ;  /* 0x00000002002ea202 */ /* 0x000fe20000000f00 */
[----:B---3--:R-:W-:Y:S01]  /*5ab0*/  IMAD R4, R0, R43, RZ ;  /* 0x0000002b00047224 */ /* 0x008fe200078e02ff */
[----:B------:R-:W-:Y:S01]  /*5ac0*/  SEL R41, R41, RZ, P2 ;  /* 0x000000ff29297207 */ /* 0x000fe20001000000 */
[----:B------:R3:W2:Y:S01]  /*5ad0*/  LDS.128 R16, [R160+0x2000] ;  /* 0x00200000a0107984 */ /* 0x0006a20000000c00 */
[----:B------:R-:W-:Y:S01]  /*5ae0*/  LOP3.LUT P2, RZ, R45, 0x3, RZ, 0xc0, !PT ;  /* 0x000000032dff7812 */ /* 0x000fe2000784c0ff */
[----:B------:R-:W-:-:S02]  /*5af0*/  @P4 FMUL.FTZ R45, R6, 0.69314718246459960938 ;  /* 0x3f317218062d4820 */ /* 0x000fc40000410000 */
[----:B------:R3:W2:Y:S01]  /*5b00*/  LDS.128 R12, [R160+0x2800] ;  /* 0x00280000a00c7984 */ /* 0x0006a20000000c00 */
[----:B-1----:R-:W-:Y:S01]  /*5b10*/  IMAD R42, R7, R42, R41 ;  /* 0x0000002a072a7224 */ /* 0x002fe200078e0229 */
[----:B------:R-:W-:Y:S01]  /*5b20*/  SHF.L.U32 R41, R4, 0x6, RZ ;  /* 0x0000000604297819 */ /* 0x000fe200000006ff */
[----:B-----5:R-:W-:Y:S01]  /*5b30*/  @P3 FMUL.FTZ R6, R5, 0.69314718246459960938 ;  /* 0x3f31721805063820 */ /* 0x020fe20000410000 */
[----:B------:R3:W1:Y:S01]  /*5b40*/  LDS.128 R8, [R160+0x3000] ;  /* 0x00300000a0087984 */ /* 0x0006620000000c00 */
[----:B------:R-:W-:Y:S01]  /*5b50*/  IMAD.MOV.U32 R2, RZ, RZ, 0x7f800000 ;  /* 0x7f800000ff027424 */ /* 0x000fe200078e00ff */
[--C-:B------:R-:W-:Y:S01]  /*5b60*/  IADD3 R5, P1, P0, R41, R46, R42.reuse ;  /* 0x0000002e29057210 */ /* 0x100fe2000783e02a */
[----:B------:R-:W-:Y:S01]  /*5b70*/  @P4 FFMA.FTZ R2, R100, c[0x0][0x238], R45 ;  /* 0x00008e0064024a23 */ /* 0x000fe2000001002d */
[----:B------:R3:W1:Y:S01]  /*5b80*/  LDS.128 R36, [R160+0x3800] ;  /* 0x00380000a0247984 */ /* 0x0006620000000c00 */
[----:B------:R-:W-:Y:S02]  /*5b90*/  SHF.R.S32.HI R41, RZ, 0x1f, R41 ;  /* 0x0000001fff297819 */ /* 0x000fe40000011429 */
[----:B------:R-:W-:-:S02]  /*5ba0*/  SHF.R.S32.HI R42, RZ, 0x1f, R42 ;  /* 0x0000001fff2a7819 */ /* 0x000fc4000001142a */
[----:B------:R-:W-:Y:S01]  /*5bb0*/  MOV R4, 0x7f800000 ;  /* 0x7f80000000047802 */ /* 0x000fe20000000f00 */
[----:B------:R-:W-:Y:S01]  /*5bc0*/  @P3 FFMA.FTZ R4, R3, c[0x0][0x238], R6 ;  /* 0x00008e0003043a23 */ /* 0x000fe20000010006 */
[----:B------:R-:W-:Y:S01]  /*5bd0*/  IADD3.X R41, R41, R47, R42, P1, P0 ;  /* 0x0000002f29297210 */ /* 0x000fe20000fe042a */
[----:B------:R-:W-:Y:S05]  /*5be0*/  @P2 BRA `(.L_x_465) ;  /* 0x0000011000002947 */ /* 0x000fea0003800000 */
[----:B------:R-:W-:-:S04]  /*5bf0*/  IMAD.MOV.U32 R3, RZ, RZ, c[0x0][0x214] ;  /* 0x00008500ff037624 */ /* 0x000fc800078e00ff */
[----:B------:R-:W-:Y:S01]  /*5c00*/  IMAD R3, R0, -0x40, R3 ;  /* 0xffffffc000037824 */ /* 0x000fe200078e0203 */
[----:B------:R-:W-:-:S04]  /*5c10*/  IADD3 R0, R168, 0x8, RZ ;  /* 0x00000008a8007810 */ /* 0x000fc80007ffe0ff */
[-C--:B------:R-:W-:Y:S02]  /*5c20*/  ISETP.GE.AND P3, PT, R168, R3.reuse, PT ;  /* 0x00000003a800720c */ /* 0x080fe40003f66270 */
[----:B------:R-:W-:-:S11]  /*5c30*/  ISETP.GE.AND P2, PT, R0, R3, PT ;  /* 0x000000030000720c */ /* 0x000fd60003f46270 */
[-C--:B------:R-:W-:Y:S02]  /*5c40*/  @!P3 IMAD R168, R168, R43.reuse, RZ ;  /* 0x0000002ba8a8b224 */ /* 0x080fe400078e02ff */
[----:B------:R-:W-:-:S03]  /*5c50*/  @!P2 IMAD R6, R0, R43, RZ ;  /* 0x0000002b0006a224 */ /* 0x000fc600078e02ff */
[-C--:B------:R-:W-:Y:S02]  /*5c60*/  @!P3 IADD3 R0, P1, R168, R5.reuse, RZ ;  /* 0x00000005a800b210 */ /* 0x080fe40007f3e0ff */
[----:B------:R-:W-:Y:S02]  /*5c70*/  @!P2 IADD3 R5, P0, R6, R5, RZ ;  /* 0x000000050605a210 */ /* 0x000fe40007f1e0ff */
[-C--:B------:R-:W-:Y:S02]  /*5c80*/  @!P3 LEA.HI.X.SX32 R3, R168, R41.reuse, 0x1, P1 ;  /* 0x00000029a803b211 */ /* 0x080fe400008f0eff */
[----:B------:R-:W-:Y:S02]  /*5c90*/  @!P2 LEA.HI.X.SX32 R6, R6, R41, 0x1, P0 ;  /* 0x000000290606a211 */ /* 0x000fe400000f0eff */
[----:B------:R-:W-:Y:S02]  /*5ca0*/  @!P3 LEA R44, P1, R0, c[0x0][0x200], 0x2 ;  /* 0x00008000002cba11 */ /* 0x000fe400078210ff */
[----:B------:R-:W-:-:S02]  /*5cb0*/  @!P2 LEA R42, P0, R5, c[0x0][0x200], 0x2 ;  /* 0x00008000052aaa11 */ /* 0x000fc400078010ff */
[----:B------:R-:W-:Y:S02]  /*5cc0*/  @!P3 LEA.HI.X R45, R0, c[0x0][0x204], R3, 0x2, P1 ;  /* 0x00008100002dba11 */ /* 0x000fe400008f1403 */
[----:B------:R-:W-:-:S03]  /*5cd0*/  @!P2 LEA.HI.X R43, R5, c[0x0][0x204], R6, 0x2, P0 ;  /* 0x00008100052baa11 */ /* 0x000fc600000f1406 */
[----:B------:R3:W-:Y:S04]  /*5ce0*/  @!P3 STG.E [R44.64], R2 ;  /* 0x000000022c00b986 */ /* 0x0007e8000c10190a */
[----:B------:R3:W-:Y:S02]  /*5cf0*/  @!P2 STG.E [R42.64], R4 ;  /* 0x000000042a00a986 */ /* 0x0007e4000c10190a */
.L_x_465:
[----:B------:R-:W-:Y:S05]  /*5d00*/  BSYNC B0 ;  /* 0x0000000000007941 */ /* 0x000fea0003800000 */
.L_x_464:
[----:B------:R-:W-:Y:S01]  /*5d10*/  SHF.R.S32.HI R3, RZ, 0x1f, R40 ;  /* 0x0000001fff037819 */ /* 0x000fe20000011428 */
[----:B------:R-:W-:Y:S01]  /*5d20*/  ULDC.64 UR4, c[0x0][0x1e8] ;  /* 0x00007a0000047ab9 */ /* 0x000fe20000000a00 */
[--C-:B------:R-:W-:Y:S01]  /*5d30*/  SHF.R.S32.HI R171, RZ, 0x1f, R170.reuse ;  /* 0x0000001fffab7819 */ /* 0x100fe200000114aa */
[----:B------:R-:W-:Y:S01]  /*5d40*/  USHF.L.U32 UR7, UR4, 0x5, URZ ;  /* 0x0000000504077899 */ /* 0x000fe2000800063f */
[----:B------:R-:W-:Y:S01]  /*5d50*/  SHF.R.S32.HI R0, RZ, 0x1f, R7 ;  /* 0x0000001fff007819 */ /* 0x000fe20000011407 */
[----:B------:R-:W-:Y:S01]  /*5d60*/  IMAD R3, R3, c[0x0][0x1e0], RZ ;  /* 0x0000780003037a24 */ /* 0x000fe200078e02ff */
[----:B------:R-:W-:Y:S01]  /*5d70*/  UMOV UR6, 0x5 ;  /* 0x0000000500067882 */ /* 0x000fe20000000000 */
[----:B---3--:R-:W-:Y:S01]  /*5d80*/  IMAD.WIDE.U32 R4, R40, c[0x0][0x1e0], R170 ;  /* 0x0000780028047a25 */ /* 0x008fe200078e00aa */
[----:B------:R-:W-:-:S03]  /*5d90*/  USHF.L.U64.HI UR5, UR4, UR6, UR5 ;  /* 0x0000000604057299 */ /* 0x000fc60008010205 */
[----:B------:R-:W-:Y:S02]  /*5da0*/  IMAD R3, R40, c[0x0][0x1e4], R3 ;  /* 0x0000790028037a24 */ /* 0x000fe400078e0203 */
[----:B------:R-:W-:Y:S02]  /*5db0*/  IMAD R0, R0, c[0x0][0x1f0], RZ ;  /* 0x00007c0000007a24 */ /* 0x000fe400078e02ff */
[----:B------:R-:W-:Y:S02]  /*5dc0*/  IMAD.IADD R5, R5, 0x1, R3 ;  /* 0x0000000105057824 */ /* 0x000fe400078e0203 */
[C---:B------:R-:W-:Y:S02]  /*5dd0*/  IMAD R0, R7.reuse, c[0x0][0x1f4], R0 ;  /* 0x00007d0007007a24 */ /* 0x040fe400078e0200 */
[----:B------:R-:W-:-:S04]  /*5de0*/  IMAD.WIDE.U32 R4, R7, c[0x0][0x1f0], R4 ;  /* 0x00007c0007047a25 */ /* 0x000fc800078e0004 */
[----:B------:R-:W-:Y:S01]  /*5df0*/  IMAD R3, R173, c[0x0][0x1e8], RZ ;  /* 0x00007a00ad037a24 */ /* 0x000fe200078e02ff */
[----:B------:R-:W-:-:S03]  /*5e00*/  IADD3 R5, R5, R0, RZ ;  /* 0x0000000005057210 */ /* 0x000fc60007ffe0ff */
[C---:B------:R-:W-:Y:S02]  /*5e10*/  IMAD R3, R172.reuse, c[0x0][0x1ec], R3 ;  /* 0x00007b00ac037a24 */ /* 0x040fe400078e0203 */
[----:B------:R-:W-:-:S04]  /*5e20*/  IMAD.WIDE.U32 R4, R172, c[0x0][0x1e8], R4 ;  /* 0x00007a00ac047a25 */ /* 0x000fc800078e0004 */
[----:B------:R-:W-:Y:S01]  /*5e30*/  IMAD.IADD R3, R5, 0x1, R3 ;  /* 0x0000000105037824 */ /* 0x000fe200078e0203 */
[----:B------:R-:W-:-:S04]  /*5e40*/  LEA R2, P0, R4, c[0x0][0x1d0], 0x1 ;  /* 0x0000740004027a11 */ /* 0x000fc800078008ff */
[----:B------:R-:W-:Y:S02]  /*5e50*/  LEA.HI.X R3, R4, c[0x0][0x1d4], R3, 0x1, P0 ;  /* 0x0000750004037a11 */ /* 0x000fe400000f0c03 */
[----:B------:R-:W-:-:S03]  /*5e60*/  IADD3 R6, P0, R2, UR7, RZ ;  /* 0x0000000702067c10 */ /* 0x000fc6000ff1e0ff */
[----:B----4-:R-:W-:Y:S01]  /*5e70*/  STG.E.128 [R2.64], R32 ;  /* 0x0000002002007986 */ /* 0x010fe2000c101d0a */
[----:B------:R-:W-:Y:S02]  /*5e80*/  IADD3.X R7, R3, UR5, RZ, P0, !PT ;  /* 0x0000000503077c10 */ /* 0x000fe400087fe4ff */
[----:B------:R-:W-:Y:S01]  /*5e90*/  IADD3 R4, P0, R6, UR7, RZ ;  /* 0x0000000706047c10 */ /* 0x000fe2000ff1e0ff */
[----:B--2---:R-:W-:Y:S03]  /*5ea0*/  STG.E.128 [R2.64+0x80], R16 ;  /* 0x0000801002007986 */ /* 0x004fe6000c101d0a */
[----:B------:R-:W-:Y:S01]  /*5eb0*/  IADD3.X R5, R7, UR5, RZ, P0, !PT ;  /* 0x0000000507057c10 */ /* 0x000fe200087fe4ff */
[----:B------:R-:W-:Y:S01]  /*5ec0*/  STG.E.128 [R6.64], R28 ;  /* 0x0000001c06007986 */ /* 0x000fe2000c101d0a */
[----:B------:R-:W-:-:S03]  /*5ed0*/  IADD3 R40, P0, R4, UR7, RZ ;  /* 0x0000000704287c10 */ /* 0x000fc6000ff1e0ff */
[----:B------:R-:W-:Y:S01]  /*5ee0*/  STG.E.128 [R6.64+0x80], R12 ;  /* 0x0000800c06007986 */ /* 0x000fe2000c101d0a */
[----:B------:R-:W-:-:S03]  /*5ef0*/  IADD3.X R41, R5, UR5, RZ, P0, !PT ;  /* 0x0000000505297c10 */ /* 0x000fc600087fe4ff */
[----:B------:R-:W-:Y:S04]  /*5f00*/  STG.E.128 [R4.64], R24 ;  /* 0x0000001804007986 */ /* 0x000fe8000c101d0a */
[----:B-1----:R-:W-:Y:S04]  /*5f10*/  STG.E.128 [R4.64+0x80], R8 ;  /* 0x0000800804007986 */ /* 0x002fe8000c101d0a */
[----:B------:R-:W-:Y:S04]  /*5f20*/  STG.E.128 [R40.64], R20 ;  /* 0x0000001428007986 */ /* 0x000fe8000c101d0a */
[----:B------:R-:W-:Y:S01]  /*5f30*/  STG.E.128 [R40.64+0x80], R36 ;  /* 0x0000802428007986 */ /* 0x000fe2000c101d0a */
[----:B------:R-:W-:Y:S05]  /*5f40*/  EXIT ;  /* 0x000000000000794d */ /* 0x000fea0003800000 */
.L_x_458:
        /* <DEDUP_REMOVED lines=12> */
[C---:B------:R-:W-:Y:S01]  /*6010*/  LOP3.LUT P6, RZ, R7.reuse, 0x7, RZ, 0xc0, !PT ;  /* 0x0000000707ff7812 */ /* 0x040fe200078cc0ff */
[----:B------:R-:W-:Y:S01]  /*6020*/  IMAD.IADD R12, R7, 0x1, -R12 ;  /* 0x00000001070c7824 */ /* 0x000fe200078e0a0c */
[----:B------:R-:W-:Y:S01]  /*6030*/  SHF.R.S32.HI R3, RZ, 0x1f, R2 ;  /* 0x0000001fff037819 */ /* 0x000fe20000011402 */
[----:B------:R-:W-:Y:S01]  /*6040*/  IMAD R9, R9, c[0x0][0x1f0], RZ ;  /* 0x00007c0009097a24 */ /* 0x000fe200078e02ff */
[----:B------:R-:W-:Y:S01]  /*6050*/  UMOV UR7, 0x5 ;  /* 0x0000000500077882 */ /* 0x000fe20000000000 */
[----:B------:R-:W-:Y:S01]  /*6060*/  IMAD.SHL.U32 R12, R12, 0x8, RZ ;  /* 0x000000080c0c7824 */ /* 0x000fe200078e00ff */
[----:B------:R-:W-:Y:S01]  /*6070*/  USHF.L.U64.HI UR5, UR4, UR7, UR5 ;  /* 0x0000000704057299 */ /* 0x000fe20008010205 */
[----:B------:R-:W-:-:S02]  /*6080*/  IMAD R0, R14, c[0x0][0x1f4], R9 ;  /* 0x00007d000e007a24 */ /* 0x000fc400078e0209 */
[----:B------:R-:W-:Y:S01]  /*6090*/  IMAD.WIDE R172, R172, 0x40, R2 ;  /* 0x00000040acac7825 */ /* 0x000fe200078e0202 */
[--C-:B------:R-:W-:Y:S02]  /*60a0*/  SHF.R.S32.HI R13, RZ, 0x1f, R12.reuse ;  /* 0x0000001fff0d7819 */ /* 0x100fe4000001140c */
[----:B-1----:R-:W-:Y:S01]  /*60b0*/  ISETP.NE.AND P2, PT, R5, RZ, PT ;  /* 0x000000ff0500720c */ /* 0x002fe20003f45270 */
[C---:B------:R-:W-:Y:S02]  /*60c0*/  IMAD R7, R15.reuse, c[0x0][0x214], RZ ;  /* 0x000085000f077a24 */ /* 0x040fe400078e02ff */
[----:B------:R-:W-:-:S04]  /*60d0*/  IMAD.WIDE.U32 R12, R15, c[0x0][0x1e0], R12 ;  /* 0x000078000f0c7a25 */ /* 0x000fc800078e000c */
[----:B------:R-:W-:Y:S02]  /*60e0*/  IMAD.IADD R11, R10, 0x1, R13 ;  /* 0x000000010a0b7824 */ /* 0x000fe400078e020d */
[----:B------:R-:W-:-:S04]  /*60f0*/  IMAD.MOV.U32 R10, RZ, RZ, R12 ;  /* 0x000000ffff0a7224 */ /* 0x000fc800078e000c */
[----:B------:R-:W-:Y:S01]  /*6100*/  IMAD.WIDE.U32 R8, R14, c[0x0][0x1f0], R10 ;  /* 0x00007c000e087a25 */ /* 0x000fe200078e000a */
[----:B--2---:R-:W-:Y:S02]  /*6110*/  @!P2 ISETP.NE.AND P0, PT, R6, RZ, PT ;  /* 0x000000ff0600a20c */ /* 0x004fe40003f05270 */
[----:B------:R-:W-:Y:S01]  /*6120*/  IADD3 R10, R2, 0x10, RZ ;  /* 0x00000010020a7810 */ /* 0x000fe20007ffe0ff */
[----:B------:R-:W-:Y:S02]  /*6130*/  IMAD.IADD R9, R0, 0x1, R9 ;  /* 0x0000000100097824 */ /* 0x000fe400078e0209 */
[----:B------:R-:W-:Y:S02]  /*6140*/  IMAD R0, R173, c[0x0][0x1e8], RZ ;  /* 0x00007a00ad007a24 */ /* 0x000fe400078e02ff */
[----:B------:R-:W-:Y:S02]  /*6150*/  @P2 IMAD.MOV.U32 R4, RZ, RZ, c[0x0][0x210] ;  /* 0x00008400ff042624 */ /* 0x000fe400078e00ff */
[----:B------:R-:W-:-:S02]  /*6160*/  @!P2 IMAD.MOV.U32 R3, RZ, RZ, c[0x0][0x214] ;  /* 0x00008500ff03a624 */ /* 0x000fc400078e00ff */
[----:B------:R-:W-:Y:S02]  /*6170*/  IMAD R0, R172, c[0x0][0x1ec], R0 ;  /* 0x00007b00ac007a24 */ /* 0x000fe400078e0200 */
[----:B------:R-:W-:Y:S01]  /*6180*/  @P2 IMAD R11, R4, c[0x0][0x214], RZ ;  /* 0x00008500040b2a24 */ /* 0x000fe200078e02ff */
[----:B------:R-:W-:Y:S01]  /*6190*/  @!P2 SEL R11, R3, c[0x0][0x234], !P0 ;  /* 0x00008d00030baa07 */ /* 0x000fe20004000000 */
[----:B------:R-:W-:Y:S01]  /*61a0*/  IMAD.WIDE.U32 R172, R172, c[0x0][0x1e8], R8 ;  /* 0x00007a00acac7a25 */ /* 0x000fe200078e0008 */
[----:B------:R-:W-:Y:S02]  /*61b0*/  ISETP.NE.AND P0, PT, R6, RZ, PT ;  /* 0x000000ff0600720c */ /* 0x000fe40003f05270 */
[----:B------:R-:W-:Y:S01]  /*61c0*/  IADD3 R3, -R80, c[0x0][0x214], RZ ;  /* 0x0000850050037a10 */ /* 0x000fe20007ffe1ff */
[----:B------:R-:W-:Y:S01]  /*61d0*/  IMAD.IADD R0, R0, 0x1, R173 ;  /* 0x0000000100007824 */ /* 0x000fe200078e02ad */
[----:B------:R-:W-:Y:S01]  /*61e0*/  LEA R8, P1, R172, c[0x0][0x1d0], 0x1 ;  /* 0x00007400ac087a11 */ /* 0x000fe200078208ff */
[----:B------:R-:W-:Y:S01]  /*61f0*/  @P2 IMAD.MOV.U32 R4, RZ, RZ, 0x1 ;  /* 0x00000001ff042424 */ /* 0x000fe200078e00ff */
[----:B------:R-:W-:Y:S01]  /*6200*/  ISETP.EQ.AND P0, PT, R5, RZ, P0 ;  /* 0x000000ff0500720c */ /* 0x000fe20000702270 */
[----:B------:R-:W-:Y:S01]  /*6210*/  @!P2 IMAD R4, R11, c[0x0][0x1c0], RZ ;  /* 0x000070000b04aa24 */ /* 0x000fe200078e02ff */
[----:B------:R-:W-:Y:S01]  /*6220*/  LEA.HI.X R9, R172, c[0x0][0x1d4], R0, 0x1, P1 ;  /* 0x00007500ac097a11 */ /* 0x000fe200008f0c00 */
[----:B------:R-:W-:Y:S01]  /*6230*/  @P2 IMAD.MOV.U32 R5, RZ, RZ, c[0x0][0x210] ;  /* 0x00008400ff052624 */ /* 0x000fe200078e00ff */
[-C--:B------:R-:W-:Y:S01]  /*6240*/  ISETP.GE.OR P5, PT, R2, R3.reuse, P6 ;  /* 0x000000030200720c */ /* 0x080fe200037a6670 */
[----:B------:R-:W-:Y:S01]  /*6250*/  IMAD R4, R15, R4, RZ ;  /* 0x000000040f047224 */ /* 0x000fe200078e02ff */
[----:B------:R-:W-:Y:S01]  /*6260*/  IADD3 R20, P1, R8, UR6, RZ ;  /* 0x0000000608147c10 */ /* 0x000fe2000ff3e0ff */
[----:B------:R-:W-:Y:S01]  /*6270*/  STG.E.128 [R8.64], RZ ;  /* 0x000000ff08007986 */ /* 0x000fe2000c101d0a */
[----:B------:R-:W-:Y:S01]  /*6280*/  @!P2 IMAD.MOV.U32 R5, RZ, RZ, 0x1 ;  /* 0x00000001ff05a424 */ /* 0x000fe200078e00ff */
[----:B------:R-:W-:-:S02]  /*6290*/  ISETP.GE.OR P4, PT, R10, R3, P6 ;  /* 0x000000030a00720c */ /* 0x000fc40003786670 */
[----:B------:R1:W-:Y:S01]  /*62a0*/  STG.E.128 [R8.64+0x80], RZ ;  /* 0x000080ff08007986 */ /* 0x0003e2000c101d0a */
[----:B------:R-:W-:Y:S01]  /*62b0*/  SEL R4, R4, RZ, !P0 ;  /* 0x000000ff04047207 */ /* 0x000fe20004000000 */
[----:B------:R-:W-:Y:S01]  /*62c0*/  IMAD R80, R80, R5, RZ ;  /* 0x0000000550507224 */ /* 0x000fe200078e02ff */
[----:B------:R-:W-:Y:S02]  /*62d0*/  SHF.R.S32.HI R0, RZ, 0x1f, R7 ;  /* 0x0000001fff007819 */ /* 0x000fe40000011407 */
[----:B------:R-:W-:Y:S01]  /*62e0*/  SEL R7, R7, RZ, P0 ;  /* 0x000000ff07077207 */ /* 0x000fe20000000000 */
[----:B------:R-:W-:Y:S01]  /*62f0*/  IMAD R6, R14, R11, R4 ;  /* 0x0000000b0e067224 */ /* 0x000fe200078e0204 */
[----:B------:R-:W-:Y:S01]  /*6300*/  IADD3.X R21, R9, UR5, RZ, P1, !PT ;  /* 0x0000000509157c10 */ /* 0x000fe20008ffe4ff */
[----:B------:R-:W-:Y:S01]  /*6310*/  @!P5 IMAD R15, R2, R5, RZ ;  /* 0x00000005020fd224 */ /* 0x000fe200078e02ff */
[----:B------:R-:W-:Y:S02]  /*6320*/  SEL R0, R0, RZ, P0 ;  /* 0x000000ff00007207 */ /* 0x000fe40000000000 */
[----:B------:R-:W-:Y:S01]  /*6330*/  IADD3 R4, P2, P1, R80, R7, R6 ;  /* 0x0000000750047210 */ /* 0x000fe2000795e006 */
[----:B------:R-:W-:Y:S01]  /*6340*/  @!P4 IMAD R13, R10, R5, RZ ;  /* 0x000000050a0dc224 */ /* 0x000fe200078e02ff */
[----:B------:R-:W-:Y:S01]  /*6350*/  SHF.R.S32.HI R7, RZ, 0x1f, R80 ;  /* 0x0000001fff077819 */ /* 0x000fe20000011450 */
[----:B------:R-:W-:Y:S01]  /*6360*/  STG.E.128 [R20.64], RZ ;  /* 0x000000ff14007986 */ /* 0x000fe2000c101d0a */
[----:B------:R-:W-:-:S02]  /*6370*/  SHF.R.S32.HI R6, RZ, 0x1f, R6 ;  /* 0x0000001fff067819 */ /* 0x000fc40000011406 */
[----:B------:R-:W-:Y:S01]  /*6380*/  IADD3 R18, P0, R20, UR6, RZ ;  /* 0x0000000614127c10 */ /* 0x000fe2000ff1e0ff */
[----:B------:R-:W-:Y:S01]  /*6390*/  STG.E.128 [R20.64+0x80], RZ ;  /* 0x000080ff14007986 */ /* 0x000fe2000c101d0a */
[----:B------:R-:W-:Y:S02]  /*63a0*/  IADD3.X R0, R7, R0, R6, P2, P1 ;  /* 0x0000000007007210 */ /* 0x000fe400017e2406 */
[----:B------:R-:W-:Y:S02]  /*63b0*/  IADD3.X R19, R21, UR5, RZ, P0, !PT ;  /* 0x0000000515137c10 */ /* 0x000fe400087fe4ff */
[----:B------:R-:W-:Y:S02]  /*63c0*/  @!P5 IADD3 R7, P2, R15, R4, RZ ;  /* 0x000000040f07d210 */ /* 0x000fe40007f5e0ff */
[----:B-1----:R-:W-:Y:S01]  /*63d0*/  IADD3 R8, R2, 0x20, RZ ;  /* 0x0000002002087810 */ /* 0x002fe20007ffe0ff */
[----:B------:R-:W-:Y:S01]  /*63e0*/  STG.E.128 [R18.64], RZ ;  /* 0x000000ff12007986 */ /* 0x000fe2000c101d0a */
[----:B------:R-:W-:-:S02]  /*63f0*/  IADD3 R16, P0, R18, UR6, RZ ;  /* 0x0000000612107c10 */ /* 0x000fc4000ff1e0ff */
[-C--:B------:R-:W-:Y:S01]  /*6400*/  ISETP.GE.OR P3, PT, R8, R3.reuse, P6 ;  /* 0x000000030800720c */ /* 0x080fe20003766670 */
[----:B------:R1:W-:Y:S01]  /*6410*/  STG.E.128 [R18.64+0x80], RZ ;  /* 0x000080ff12007986 */ /* 0x0003e2000c101d0a */
[----:B------:R-:W-:Y:S02]  /*6420*/  @!P5 LEA.HI.X.SX32 R6, R15, R0, 0x1, P2 ;  /* 0x000000000f06d211 */ /* 0x000fe400010f0eff */
[----:B------:R-:W-:Y:S02]  /*6430*/  IADD3.X R17, R19, UR5, RZ, P0, !PT ;  /* 0x0000000513117c10 */ /* 0x000fe400087fe4ff */
[C---:B------:R-:W-:Y:S02]  /*6440*/  @!P5 LEA R14, P2, R7.reuse, c[0x0][0x200], 0x2 ;  /* 0x00008000070eda11 */ /* 0x040fe400078410ff */
[----:B------:R-:W-:Y:S01]  /*6450*/  IADD3 R2, R2, 0x30, RZ ;  /* 0x0000003002027810 */ /* 0x000fe20007ffe0ff */
[----:B------:R2:W-:Y:S01]  /*6460*/  STG.E.128 [R16.64], RZ ;  /* 0x000000ff10007986 */ /* 0x0005e2000c101d0a */
[----:B------:R-:W-:Y:S01]  /*6470*/  @!P5 LEA.HI.X R15, R7, c[0x0][0x204], R6, 0x2, P2 ;  /* 0x00008100070fda11 */ /* 0x000fe200010f1406 */
[----:B------:R-:W-:Y:S01]  /*6480*/  @!P5 IMAD.MOV.U32 R7, RZ, RZ, 0x7f800000 ;  /* 0x7f800000ff07d424 */ /* 0x000fe200078e00ff */
[----:B------:R-:W-:Y:S01]  /*6490*/  ISETP.GE.OR P6, PT, R2, R3, P6 ;  /* 0x000000030200720c */ /* 0x000fe200037c6670 */
[----:B------:R-:W-:Y:S01]  /*64a0*/  @!P3 IMAD R11, R8, R5, RZ ;  /* 0x00000005080bb224 */ /* 0x000fe200078e02ff */
[-C--:B------:R-:W-:Y:S01]  /*64b0*/  @!P4 IADD3 R8, P1, R13, R4.reuse, RZ ;  /* 0x000000040d08c210 */ /* 0x080fe20007f3e0ff */
[----:B------:R2:W-:Y:S03]  /*64c0*/  STG.E.128 [R16.64+0x80], RZ ;  /* 0x000080ff10007986 */ /* 0x0005e6000c101d0a */
[----:B------:R-:W-:Y:S01]  /*64d0*/  @!P3 IADD3 R9, P0, R11, R4, RZ ;  /* 0x000000040b09b210 */ /* 0x000fe20007f1e0ff */
[----:B------:R2:W-:Y:S01]  /*64e0*/  @!P5 STG.E [R14.64], R7 ;  /* 0x000000070e00d986 */ /* 0x0005e2000c10190a */
[----:B------:R-:W-:-:S02]  /*64f0*/  @!P4 LEA.HI.X.SX32 R13, R13, R0, 0x1, P1 ;  /* 0x000000000d0dc211 */ /* 0x000fc400008f0eff */
[----:B------:R-:W-:Y:S02]  /*6500*/  @!P3 LEA.HI.X.SX32 R6, R11, R0, 0x1, P0 ;  /* 0x000000000b06b211 */ /* 0x000fe400000f0eff */
[C---:B------:R-:W-:Y:S02]  /*6510*/  @!P4 LEA R12, P1, R8.reuse, c[0x0][0x200], 0x2 ;  /* 0x00008000080cca11 */ /* 0x040fe400078210ff */
[C---:B------:R-:W-:Y:S01]  /*6520*/  @!P3 LEA R10, P0, R9.reuse, c[0x0][0x200], 0x2 ;  /* 0x00008000090aba11 */ /* 0x040fe200078010ff */
[----:B-1----:R-:W-:Y:S01]  /*6530*/  @!P4 IMAD.MOV.U32 R19, RZ, RZ, 0x7f800000 ;  /* 0x7f800000ff13c424 */ /* 0x002fe200078e00ff */
[----:B------:R-:W-:Y:S02]  /*6540*/  @!P4 LEA.HI.X R13, R8, c[0x0][0x204], R13, 0x2, P1 ;  /* 0x00008100080dca11 */ /* 0x000fe400008f140d */
[----:B------:R-:W-:Y:S01]  /*6550*/  @!P3 LEA.HI.X R11, R9, c[0x0][0x204], R6, 0x2, P0 ;  /* 0x00008100090bba11 */ /* 0x000fe200000f1406 */
[----:B------:R-:W-:Y:S02]  /*6560*/  @!P3 IMAD.MOV.U32 R9, RZ, RZ, 0x7f800000 ;  /* 0x7f800000ff09b424 */ /* 0x000fe400078e00ff */
[----:B------:R2:W-:Y:S04]  /*6570*/  @!P4 STG.E [R12.64], R19 ;  /* 0x000000130c00c986 */ /* 0x0005e8000c10190a */
[----:B------:R2:W-:Y:S01]  /*6580*/  @!P3 STG.E [R10.64], R9 ;  /* 0x000000090a00b986 */ /* 0x0005e2000c10190a */
        /* <DEDUP_REMOVED lines=9> */
.L_x_466:
        /* <DEDUP_REMOVED lines=14> */
.L_x_1400:


//--------------------- .text._ZN5flash16flash_fwd_kernelI23Flash_fwd_kernel_traitsILi128ELi64ELi64ELi4ELb0ELb0EN7cutlass6half_tE19Flash_kernel_traitsILi128ELi64ELi64ELi4ES3_EELb0ELb1ELb0ELb0ELb1ELb1ELb1ELb0EEEvNS_16Flash_fwd_paramsE --------------------------
	.section	.text._ZN5flash16flash_fwd_kernelI23Flash_fwd_kernel_traitsILi128ELi64ELi64ELi4ELb0ELb0EN7cutlass6half_tE19Flash_kernel_traitsILi128ELi64ELi64ELi4ES3_EELb0ELb1ELb0ELb0ELb1ELb1ELb1ELb0EEEvNS_16Flash_fwd_paramsE,"ax",@progbits
	.sectioninfo	@"SHI_REGISTERS=200"
	.align	128
        .global         _ZN5flash16flash_fwd_kernelI23Flash_fwd_kernel_traitsILi128ELi64ELi64ELi4ELb0ELb0EN7cutlass6half_tE19Flash_kernel_traitsILi128ELi64ELi64ELi4ES3_EELb0ELb1ELb0ELb0ELb1ELb1ELb1ELb0EEEvNS_16Flash_fwd_paramsE
        .type           _ZN5flash16flash_fwd_kernelI23Flash_fwd_kernel_traitsILi128ELi64ELi64ELi4ELb0ELb0EN7cutlass6half_tE19Flash_kernel_traitsILi128ELi64ELi64ELi4ES3_EELb0ELb1ELb0ELb0ELb1ELb1ELb1ELb0EEEvNS_16Flash_fwd_paramsE,@function
        .size           _ZN5flash16flash_fwd_kernelI23Flash_fwd_kernel_traitsILi128ELi64ELi64ELi4ELb0ELb0EN7cutlass6half_tE19Flash_kernel_traitsILi128ELi64ELi64ELi4ES3_EELb0ELb1ELb0ELb0ELb1ELb1ELb1ELb0EEEvNS_16Flash_fwd_paramsE,(.L_x_1401 - _ZN5flash16flash_fwd_kernelI23Flash_fwd_kernel_traitsILi128ELi64ELi64ELi4ELb0ELb0EN7cutlass6half_tE19Flash_kernel_traitsILi128ELi64ELi64ELi4ES3_EELb0ELb1ELb0ELb0ELb1ELb1ELb1ELb0EEEvNS_16Flash_fwd_paramsE)
        .other          _ZN5flash16flash_fwd_kernelI23Flash_fwd_kernel_traitsILi128ELi64ELi64ELi4ELb0ELb0EN7cutlass6half_tE19Flash_kernel_traitsILi128ELi64ELi64ELi4ES3_EELb0ELb1ELb0ELb0ELb1ELb1ELb1ELb0EEEvNS_16Flash_fwd_paramsE,@"STO_CUDA_ENTRY STV_DEFAULT"
_ZN5flash16flash_fwd_kernelI23Flash_fwd_kernel_traitsILi128ELi64ELi64ELi4ELb0ELb0EN7cutlass6half_tE19Flash_kernel_traitsILi128ELi64ELi64ELi4ES3_EELb0ELb1ELb0ELb0ELb1ELb1ELb1ELb0EEEvNS_16Flash_fwd_paramsE:
.text._ZN5flash16flash_fwd_kernelI23Flash_fwd_kernel_traitsILi128ELi64ELi64ELi4ELb0ELb0EN7cutlass6half_tE19Flash_kernel_traitsILi128ELi64ELi64ELi4ES3_EELb0ELb1ELb0ELb0ELb1ELb1ELb1ELb0EEEvNS_16Flash_fwd_paramsE:
        /* <DEDUP_REMOVED lines=43> */
[----:B------:R-:W-:Y:S01]  /*02b0*/  IABS R20, R14 ;  /* 0x0000000e00147213 */ /* 0x000fe20000000000 */
[----:B------:R-:W-:Y:S01]  /*02c0*/  UMOV UR6, 0x5 ;  /* 0x0000000500067882 */ /* 0x000fe20000000000 */
[----:B------:R-:W-:Y:S01]  /*02d0*/  LEA.HI R16, R30, R7, RZ, 0x3 ;  /* 0x000000071e107211 */ /* 0x000fe200078f18ff */
[----:B------:R-:W-:Y:S01]  /*02e0*/  USHF.L.U64.HI UR12, UR4, UR6, UR5 ;  /* 0x00000006040c7299 */ /* 0x000fe20008010205 */
[----:B------:R-:W-:Y:S01]  /*02f0*/  ISETP.NE.AND P2, PT, RZ, c[0x0][0x1c8], PT ;  /* 0x00007200ff007a0c */ /* 0x000fe20003f45270 */
        /* <DEDUP_REMOVED lines=9> */
[----:B------:R-:W-:Y:S01]  /*0390*/  LEA.HI R0, R30, R7, RZ, 0x4 ;  /* 0x000000071e007211 */ /* 0x000fe200078f20ff */
[----:B-1----:R-:W1:Y:S01]  /*03a0*/  MUFU.RCP R18, R2 ;  /* 0x0000000200127308 */ /* 0x002e620000001000 */
[----:B------:R-:W-:Y:S01]  /*03b0*/  LOP3.LUT R9, R9, 0x1c0, RZ, 0xc0, !PT ;  /* 0x000001c009097812 */ /* 0x000fe200078ec0ff */
[----:B------:R-:W-:Y:S01]  /*03c0*/  IMAD.SHL.U32 R162, R5, 0x8, RZ ;  /* 0x0000000805a27824 */ /* 0x000fe200078e00ff */
[----:B------:R-:W-:Y:S01]  /*03d0*/  SHF.R.S32.HI R11, RZ, 0x4, R0 ;  /* 0x00000004ff0b7819 */ /* 0x000fe20000011400 */
[----:B------:R-:W-:Y:S01]  /*03e0*/  IMAD.WIDE R164, R164, 0x40, R12 ;  /* 0x00000040a4a47825 */ /* 0x000fe200078e020c */
[----:B------:R-:W-:Y:S01]  /*03f0*/  SHF.R.U32.HI R152, RZ, 0x3, R9 ;  /* 0x00000003ff987819 */ /* 0x000fe20000011609 */
[----:B------:R-:W-:Y:S01]  /*0400*/  USHF.L.U32 UR8, UR4, 0x6, URZ ;  /* 0x0000000604087899 */ /* 0x000fe2000800063f */
[----:B------:R-:W-:Y:S01]  /*0410*/  LOP3.LUT R3, R9, 0x38, R162, 0xf8, !PT ;  /* 0x0000003809037812 */ /* 0x000fe200078ef8a2 */
[----:B------:R-:W-:Y:S01]  /*0420*/  USHF.L.U32 UR9, UR4, 0x5, URZ ;  /* 0x0000000504097899 */ /* 0x000fe2000800063f */
[----:B------:R-:W-:-:S02]  /*0430*/  LEA.HI R4, R0, R11, RZ, 0x1 ;  /* 0x0000000b00047211 */ /* 0x000fc400078f08ff */
[----:B------:R-:W-:Y:S02]  /*0440*/  LOP3.LUT R152, R3, R152, RZ, 0x3c, !PT ;  /* 0x0000009803987212 */ /* 0x000fe400078e3cff */
[----:B------:R-:W-:Y:S02]  /*0450*/  LOP3.LUT R0, R0, 0xfffffff0, RZ, 0xc0, !PT ;  /* 0xfffffff000007812 */ /* 0x000fe400078ec0ff */
[----:B------:R-:W-:Y:S02]  /*0460*/  LEA.HI.X.SX32 R10, R17, R13, 0x1, P0 ;  /* 0x0000000d110a7211 */ /* 0x000fe400000f0eff */
[----:B-1----:R-:W-:Y:S02]  /*0470*/  IADD3 R18, R18, 0xffffffe, RZ ;  /* 0x0ffffffe12127810 */ /* 0x002fe40007ffe0ff */
[----:B------:R-:W-:Y:S02]  /*0480*/  LOP3.LUT R4, R4, 0xfffffffe, RZ, 0xc0, !PT ;  /* 0xfffffffe04047812 */ /* 0x000fe400078ec0ff */
[----:B------:R-:W1:Y:S01]  /*0490*/  F2I.FTZ.U32.TRUNC.NTZ R19, R18 ;  /* 0x0000001200137305 */ /* 0x000e62000021f000 */
[----:B------:R-:W-:-:S02]  /*04a0*/  LOP3.LUT R2, R14, c[0x0][0x1c8], RZ, 0x3c, !PT ;  /* 0x000072000e027a12 */ /* 0x000fc400078e3cff */
[----:B------:R-:W-:Y:S01]  /*04b0*/  IMAD.IADD R4, R11, 0x1, -R4 ;  /* 0x000000010b047824 */ /* 0x000fe200078e0a04 */
[----:B------:R-:W-:Y:S02]  /*04c0*/  SHF.R.S32.HI R13, RZ, 0x1f, R15 ;  /* 0x0000001fff0d7819 */ /* 0x000fe4000001140f */
[--C-:B------:R-:W-:Y:S02]  /*04d0*/  SHF.R.S32.HI R163, RZ, 0x1f, R162.reuse ;  /* 0x0000001fffa37819 */ /* 0x100fe400000114a2 */
[----:B------:R-:W-:Y:S01]  /*04e0*/  ISETP.GE.AND P1, PT, R2, RZ, PT ;  /* 0x000000ff0200720c */ /* 0x000fe20003f26270 */
[----:B------:R-:W-:Y:S01]  /*04f0*/  IMAD R2, R13, c[0x0][0x178], RZ ;  /* 0x00005e000d027a24 */ /* 0x000fe200078e02ff */
[-C--:B------:R-:W-:Y:S01]  /*0500*/  LEA.HI R9, R30, R7.reuse, RZ, 0x6 ;  /* 0x000000071e097211 */ /* 0x080fe200078f30ff */
[----:B------:R-:W-:Y:S01]  /*0510*/  IMAD.WIDE.U32 R24, R23, c[0x0][0x198], R162 ;  /* 0x0000660017187a25 */ /* 0x000fe200078e00a2 */
[----:B------:R-:W-:Y:S02]  /*0520*/  SHF.R.S32.HI R12, RZ, 0x1f, R14 ;  /* 0x0000001fff0c7819 */ /* 0x000fe4000001140e */
[----:B------:R-:W-:Y:S01]  /*0530*/  IADD3 R29, R28, -0x1, RZ ;  /* 0xffffffff1c1d7810 */ /* 0x000fe20007ffe0ff */
[----:B------:R-:W-:Y:S01]  /*0540*/  IMAD R2, R15, c[0x0][0x17c], R2 ;  /* 0x00005f000f027a24 */ /* 0x000fe200078e0202 */
[----:B------:R-:W-:Y:S01]  /*0550*/  LEA.HI R30, R30, R7, RZ, 0x5 ;  /* 0x000000071e1e7211 */ /* 0x000fe200078f28ff */
[----:B-1----:R-:W-:-:S02]  /*0560*/  IMAD.MOV R3, RZ, RZ, -R19 ;  /* 0x000000ffff037224 */ /* 0x002fc400078e0a13 */
[----:B------:R-:W-:Y:S01]  /*0570*/  IMAD.MOV.U32 R18, RZ, RZ, RZ ;  /* 0x000000ffff127224 */ /* 0x000fe200078e00ff */
[--C-:B------:R-:W-:Y:S01]  /*0580*/  SHF.R.S32.HI R31, RZ, 0x5, R30.reuse ;  /* 0x00000005ff1f7819 */ /* 0x100fe2000001141e */
[----:B------:R-:W-:Y:S01]  /*0590*/  IMAD R3, R3, R8, RZ ;  /* 0x0000000803037224 */ /* 0x000fe200078e02ff */
[----:B------:R-:W-:Y:S01]  /*05a0*/  SHF.R.S32.HI R160, RZ, 0x1f, R30 ;  /* 0x0000001fffa07819 */ /* 0x000fe2000001141e */
[----:B------:R-:W-:-:S03]  /*05b0*/  IMAD.WIDE.U32 R26, R15, c[0x0][0x178], R162 ;  /* 0x00005e000f1a7a25 */ /* 0x000fc600078e00a2 */
[----:B------:R-:W-:Y:S01]  /*05c0*/  LEA.HI R160, R160, R31, RZ, 0x2 ;  /* 0x0000001fa0a07211 */ /* 0x000fe200078f10ff */
[----:B------:R-:W-:-:S03]  /*05d0*/  IMAD.HI.U32 R17, R19, R3, R18 ;  /* 0x0000000313117227 */ /* 0x000fc600078e0012 */
[----:B------:R-:W-:Y:S01]  /*05e0*/  LOP3.LUT R160, R160, 0xfffffffc, RZ, 0xc0, !PT ;  /* 0xfffffffca0a07812 */ /* 0x000fe200078ec0ff */
[----:B------:R-:W-:Y:S02]  /*05f0*/  IMAD.IADD R19, R7, 0x1, -R0 ;  /* 0x0000000107137824 */ /* 0x000fe400078e0a00 */
[C---:B------:R-:W-:Y:S02]  /*0600*/  IMAD R0, R10.reuse, c[0x0][0x198], RZ ;  /* 0x000066000a007a24 */ /* 0x040fe400078e02ff */
[----:B------:R-:W-:Y:S01]  /*0610*/  IMAD R10, R10, c[0x0][0x1a0], RZ ;  /* 0x000068000a0a7a24 */ /* 0x000fe200078e02ff */
[----:B------:R-:W-:Y:S01]  /*0620*/  SHF.R.S32.HI R18, RZ, 0x1f, R19 ;  /* 0x0000001fff127819 */ /* 0x000fe20000011413 */
[----:B------:R-:W-:Y:S02]  /*0630*/  IMAD R11, R23, c[0x0][0x19c], R0 ;  /* 0x00006700170b7a24 */ /* 0x000fe400078e0200 */
[----:B------:R-:W-:Y:S01]  /*0640*/  IMAD.HI.U32 R0, R17, R20, RZ ;  /* 0x0000001411007227 */ /* 0x000fe200078e00ff */
[----:B------:R-:W-:-:S03]  /*0650*/  LEA.HI R3, R18, R19, RZ, 0x3 ;  /* 0x0000001312037211 */ /* 0x000fc600078f18ff */
[----:B------:R-:W-:Y:S01]  /*0660*/  IMAD.MOV R17, RZ, RZ, -R0 ;  /* 0x000000ffff117224 */ /* 0x000fe200078e0a00 */
[----:B------:R-:W-:Y:S01]  /*0670*/  LOP3.LUT R18, R3, 0xfffffff8, RZ, 0xc0, !PT ;  /* 0xfffffff803127812 */ /* 0x000fe200078ec0ff */
[C---:B------:R-:W-:Y:S02]  /*0680*/  IMAD R10, R23.reuse, c[0x0][0x1a4], R10 ;  /* 0x00006900170a7a24 */ /* 0x040fe400078e020a */
[----:B------:R-:W-:Y:S02]  /*0690*/  IMAD R17, R8, R17, R20 ;  /* 0x0000001108117224 */ /* 0x000fe400078e0214 */
[----:B------:R-:W-:-:S03]  /*06a0*/  IMAD.WIDE.U32 R22, R23, c[0x0][0x1a0], R162 ;  /* 0x0000680017167a25 */ /* 0x000fc600078e00a2 */
[----:B------:R-:W-:Y:S01]  /*06b0*/  ISETP.GT.U32.AND P0, PT, R8, R17, PT ;  /* 0x000000110800720c */ /* 0x000fe20003f04070 */
[----:B------:R-:W-:Y:S02]  /*06c0*/  IMAD.SHL.U32 R9, R9, 0x8, RZ ;  /* 0x0000000809097824 */ /* 0x000fe400078e00ff */
[----:B------:R-:W-:Y:S02]  /*06d0*/  IMAD.IADD R23, R23, 0x1, R10 ;  /* 0x0000000117177824 */ /* 0x000fe400078e020a */
[----:B------:R-:W-:Y:S01]  /*06e0*/  IMAD.IADD R27, R27, 0x1, R2 ;  /* 0x000000011b1b7824 */ /* 0x000fe200078e0202 */
[----:B------:R-:W-:Y:S01]  /*06f0*/  LOP3.LUT R152, R152, 0x7ffffe00, R9, 0xf8, !PT ;  /* 0x7ffffe0098987812 */ /* 0x000fe200078ef809 */
[----:B------:R-:W-:Y:S02]  /*0700*/  IMAD.IADD R25, R25, 0x1, R11 ;  /* 0x0000000119197824 */ /* 0x000fe400078e020b */
[----:B------:R-:W-:Y:S02]  /*0710*/  IMAD R10, R13, c[0x0][0x180], RZ ;  /* 0x000060000d0a7a24 */ /* 0x000fe400078e02ff */
[----:B------:R-:W-:-:S02]  /*0720*/  IMAD.IADD R2, R19, 0x1, -R18 ;  /* 0x0000000113027824 */ /* 0x000fc400078e0a12 */
[----:B------:R-:W-:Y:S01]  /*0730*/  @!P0 IMAD.IADD R17, R17, 0x1, -R8 ;  /* 0x0000000111118824 */ /* 0x000fe200078e0a08 */
[----:B------:R-:W-:Y:S01]  /*0740*/  @!P0 IADD3 R0, R0, 0x1, RZ ;  /* 0x0000000100008810 */ /* 0x000fe20007ffe0ff */
[----:B------:R-:W-:Y:S02]  /*0750*/  IMAD R19, R12, c[0x0][0x1a8], RZ ;  /* 0x00006a000c137a24 */ /* 0x000fe400078e02ff */
[----:B------:R-:W-:Y:S01]  /*0760*/  IMAD.SHL.U32 R9, R5, 0x40, RZ ;  /* 0x0000004005097824 */ /* 0x000fe200078e00ff */
[----:B------:R-:W-:Y:S01]  /*0770*/  ISETP.GE.U32.AND P3, PT, R17, R8, PT ;  /* 0x000000081100720c */ /* 0x000fe20003f66070 */
[C---:B------:R-:W-:Y:S02]  /*0780*/  IMAD R10, R15.reuse, c[0x0][0x184], R10 ;  /* 0x000061000f0a7a24 */ /* 0x040fe400078e020a */
[----:B------:R-:W-:Y:S01]  /*0790*/  IMAD.WIDE.U32 R156, R15, c[0x0][0x180], R24 ;  /* 0x000060000f9c7a25 */ /* 0x000fe200078e0018 */
[----:B------:R-:W-:-:S03]  /*07a0*/  LOP3.LUT R9, R9, 0x1c0, RZ, 0xc0, !PT ;  /* 0x000001c009097812 */ /* 0x000fc600078ec0ff */
[C---:B------:R-:W-:Y:S01]  /*07b0*/  IMAD R19, R14.reuse, c[0x0][0x1ac], R19 ;  /* 0x00006b000e137a24 */ /* 0x040fe200078e0213 */
[----:B------:R-:W-:Y:S01]  /*07c0*/  LOP3.LUT R16, R9, 0x8, R16, 0xf8, !PT ;  /* 0x0000000809107812 */ /* 0x000fe200078ef810 */
[----:B------:R-:W-:Y:S01]  /*07d0*/  IMAD.WIDE.U32 R26, R14, c[0x0][0x1a8], R26 ;  /* 0x00006a000e1a7a25 */ /* 0x000fe200078e001a */
[----:B------:R-:W-:-:S03]  /*07e0*/  SHF.R.U32.HI R9, RZ, 0x3, R9 ;  /* 0x00000003ff097819 */ /* 0x000fc60000011609 */
[----:B------:R-:W-:Y:S01]  /*07f0*/  @P3 IADD3 R0, R0, 0x1, RZ ;  /* 0x0000000100003810 */ /* 0x000fe20007ffe0ff */
[----:B------:R-:W-:Y:S01]  /*0800*/  IMAD.IADD R157, R157, 0x1, R10 ;  /* 0x000000019d9d7824 */ /* 0x000fe200078e020a */
[----:B------:R-:W-:Y:S01]  /*0810*/  LOP3.LUT R9, R16, R9, RZ, 0x3c, !PT ;  /* 0x0000000910097212 */ /* 0x000fe200078e3cff */
[----:B------:R-:W-:Y:S02]  /*0820*/  IMAD.IADD R27, R27, 0x1, R19 ;  /* 0x000000011b1b7824 */ /* 0x000fe400078e0213 */
[----:B------:R-:W-:Y:S01]  /*0830*/  IMAD.MOV.U32 R10, RZ, RZ, R0 ;  /* 0x000000ffff0a7224 */ /* 0x000fe200078e0000 */
[----:B------:R-:W-:Y:S01]  /*0840*/  SHF.R.S32.HI R0, RZ, 0x1f, R29 ;  /* 0x0000001fff007819 */ /* 0x000fe2000001141d */
[----:B------:R-:W-:Y:S02]  /*0850*/  IMAD R11, R165, c[0x0][0x190], RZ ;  /* 0x00006400a50b7a24 */ /* 0x000fe400078e02ff */
[----:B------:R-:W-:Y:S01]  /*0860*/  @!P1 IMAD.MOV R10, RZ, RZ, -R10 ;  /* 0x000000ffff0a9224 */ /* 0x000fe200078e0a0a */
[----:B------:R-:W-:Y:S01]  /*0870*/  @!P2 LOP3.LUT R10, RZ, c[0x0][0x1c8], RZ, 0x33, !PT ;  /* 0x00007200ff0aaa12 */ /* 0x000fe200078e33ff */
[----:B------:R-:W-:-:S02]  /*0880*/  IMAD R11, R164, c[0x0][0x194], R11 ;  /* 0x00006500a40b7a24 */ /* 0x000fc400078e020b */
        /* <DEDUP_REMOVED lines=10> */
[----:B------:R-:W-:Y:S02]  /*0930*/  IMAD R159, R151, c[0x0][0x1b0], RZ ;  /* 0x00006c00979f7a24 */ /* 0x000fe400078e02ff */
[----:B------:R-:W-:Y:S01]  /*0940*/  IMAD.WIDE.U32 R156, R10, c[0x0][0x1b0], R156 ;  /* 0x00006c000a9c7a25 */ /* 0x000fe200078e009c */
[----:B------:R-:W-:Y:S02]  /*0950*/  IADD3.X R13, R17, UR12, RZ, P0, !PT ;  /* 0x0000000c110d7c10 */ /* 0x000fe400087fe4ff */
[----:B------:R-:W-:Y:S01]  /*0960*/  IADD3 R14, P0, R12, UR13, RZ ;  /* 0x0000000d0c0e7c10 */ /* 0x000fe2000ff1e0ff */
[----:B------:R-:W-:Y:S02]  /*0970*/  IMAD R159, R10, c[0x0][0x1b4], R159 ;  /* 0x00006d000a9f7a24 */ /* 0x000fe400078e029f */
[----:B------:R-:W-:Y:S01]  /*0980*/  IMAD.SHL.U32 R152, R152, 0x2, RZ ;  /* 0x0000000298987824 */ /* 0x000fe200078e00ff */
[----:B------:R-:W-:Y:S01]  /*0990*/  IADD3.X R15, R13, UR12, RZ, P0, !PT ;  /* 0x0000000c0d0f7c10 */ /* 0x000fe200087fe4ff */
[----:B------:R-:W-:-:S02]  /*09a0*/  IMAD R11, R29, UR7, RZ ;  /* 0x000000071d0b7c24 */ /* 0x000fc4000f8e02ff */
[----:B------:R-:W-:Y:S01]  /*09b0*/  IMAD.IADD R159, R157, 0x1, R159 ;  /* 0x000000019d9f7824 */ /* 0x000fe200078e029f */
[----:B------:R1:W-:Y:S01]  /*09c0*/  LDGSTS.E.BYPASS.LTC128B.128 [R152], [R16.64] ;  /* 0x0000000010987fae */ /* 0x0003e2000b901d4a */
[----:B------:R-:W-:Y:S02]  /*09d0*/  IMAD.MOV.U32 R158, RZ, RZ, R156 ;  /* 0x000000ffff9e7224 */ /* 0x000fe400078e009c */
        /* <DEDUP_REMOVED lines=8> */
[----:B------:R-:W-:Y:S01]  /*0a60*/  IMAD R0, R29, c[0x0][0x1a4], R0 ;  /* 0x000069001d007a24 */ /* 0x000fe200078e0200 */
[----:B------:R3:W-:Y:S01]  /*0a70*/  LDGSTS.E.BYPASS.LTC128B.128 [R152+0x1000], [R14.64] ;  /* 0x010000000e987fae */ /* 0x0007e2000b901d4a */
[----:B------:R-:W-:-:S03]  /*0a80*/  IMAD.WIDE.U32 R154, R10, c[0x0][0x1b8], R154 ;  /* 0x00006e000a9a7a25 */ /* 0x000fc600078e009a */
[----:B------:R3:W-:Y:S01]  /*0a90*/  LDGSTS.E.BYPASS.LTC128B.128 [R152+0x3000], [R14.64+0x80] ;  /* 0x030000800e987fae */ /* 0x0007e2000b901d4a */
[----:B------:R-:W-:Y:S02]  /*0aa0*/  IMAD R151, R10, c[0x0][0x1bc], R151 ;  /* 0x00006f000a977a24 */ /* 0x000fe400078e0297 */
[----:B------:R-:W-:Y:S02]  /*0ab0*/  IMAD.SHL.U32 R10, R2, 0x40, RZ ;  /* 0x00000040020a7824 */ /* 0x000fe400078e00ff */
[----:B------:R-:W-:Y:S02]  /*0ac0*/  IMAD.IADD R151, R155, 0x1, R151 ;  /* 0x000000019b977824 */ /* 0x000fe400078e0297 */
[C---:B------:R-:W-:Y:S02]  /*0ad0*/  IMAD R88, R31.reuse, 0x10, R88 ;  /* 0x000000101f587824 */ /* 0x040fe400078e0258 */
[----:B------:R-:W-:Y:S01]  /*0ae0*/  IMAD.IADD R160, R31, 0x1, -R160 ;  /* 0x000000011fa07824 */ /* 0x000fe200078e0aa0 */
[----:B-1----:R-:W-:-:S04]  /*0af0*/  IADD3 R16, P1, R14, UR13, RZ ;  /* 0x0000000d0e107c10 */ /* 0x002fc8000ff3e0ff */
[----:B------:R-:W-:Y:S01]  /*0b00*/  IADD3.X R17, R15, UR12, RZ, P1, !PT ;  /* 0x0000000c0f117c10 */ /* 0x000fe20008ffe4ff */
[----:B------:R-:W-:Y:S01]  /*0b10*/  USHF.L.U64.HI UR12, UR4, UR6, UR5 ;  /* 0x00000006040c7299 */ /* 0x000fe20008010205 */
[----:B--2---:R-:W-:-:S03]  /*0b20*/  IMAD.WIDE.U32 R12, R29, c[0x0][0x1a0], RZ ;  /* 0x000068001d0c7a25 */ /* 0x004fc600078e00ff */
[----:B------:R1:W-:Y:S01]  /*0b30*/  LDGSTS.E.BYPASS.LTC128B.128 [R152+0x1800], [R16.64] ;  /* 0x0180000010987fae */ /* 0x0003e2000b901d4a */
[----:B------:R-:W-:Y:S01]  /*0b40*/  ULDC.64 UR4, c[0x0][0x1a0] ;  /* 0x0000680000047ab9 */ /* 0x000fe20000000a00 */
[----:B------:R-:W-:Y:S02]  /*0b50*/  IMAD.IADD R0, R13, 0x1, R0 ;  /* 0x000000010d007824 */ /* 0x000fe400078e0200 */
        /* <DEDUP_REMOVED lines=33> */
[----:B-1----:R-:W-:Y:S01]  /*0d70*/  IADD3 R16, P1, R10, UR13, RZ ;  /* 0x0000000d0a107c10 */ /* 0x002fe2000ff3e0ff */
[----:B------:R-:W-:Y:S01]  /*0d80*/  IMAD.MOV.U32 R8, RZ, RZ, 0x20 ;  /* 0x00000020ff087424 */ /* 0x000fe200078e00ff */
[----:B------:R-:W-:Y:S01]  /*0d90*/  IADD3.X R11, R13, UR5, RZ, P0, !PT ;  /* 0x000000050d0b7c10 */ /* 0x000fe200087fe4ff */
[----:B------:R-:W0:Y:S01]  /*0da0*/  LDGDEPBAR ;  /* 0x00000000000079af */ /* 0x000e220000000000 */
[----:B------:R-:W-:Y:S01]  /*0db0*/  IMAD R150, R31, 0x400, R4 ;  /* 0x000004001f967824 */ /* 0x000fe200078e0204 */
[----:B--2---:R-:W-:-:S02]  /*0dc0*/  IADD3 R14, P0, R16, UR13, RZ ;  /* 0x0000000d100e7c10 */ /* 0x004fc4000ff1e0ff */
[----:B------:R-:W-:Y:S01]  /*0dd0*/  IADD3.X R17, R11, UR5, RZ, P1, !PT ;  /* 0x000000050b117c10 */ /* 0x000fe20008ffe4ff */
[----:B------:R-:W-:Y:S01]  /*0de0*/  IMAD.IADD R150, R150, 0x1, R3 ;  /* 0x0000000196967824 */ /* 0x000fe200078e0203 */
[----:B------:R-:W-:Y:S02]  /*0df0*/  LOP3.LUT P1, RZ, R2, 0x2, RZ, 0xc0, !PT ;  /* 0x0000000202ff7812 */ /* 0x000fe4000782c0ff */
[----:B------:R-:W-:Y:S01]  /*0e00*/  IADD3.X R15, R17, UR5, RZ, P0, !PT ;  /* 0x00000005110f7c10 */ /* 0x000fe200087fe4ff */
[----:B------:R-:W-:Y:S01]  /*0e10*/  IMAD.SHL.U32 R150, R150, 0x2, RZ ;  /* 0x0000000296967824 */ /* 0x000fe200078e00ff */
[----:B------:R-:W-:Y:S02]  /*0e20*/  LOP3.LUT P0, RZ, R5, 0x2, RZ, 0xc0, !PT ;  /* 0x0000000205ff7812 */ /* 0x000fe4000780c0ff */
[----:B------:R-:W-:Y:S02]  /*0e30*/  LEA R149, R0, 0x4000, 0x1 ;  /* 0x0000400000957811 */ /* 0x000fe400078e08ff */
[----:B------:R-:W-:-:S02]  /*0e40*/  SEL R0, R8, 0xffffffe0, !P1 ;  /* 0xffffffe008007807 */ /* 0x000fc40004800000 */
[----:B------:R-:W-:Y:S02]  /*0e50*/  IADD3 R147, R149, 0x20, RZ ;  /* 0x0000002095937810 */ /* 0x000fe40007ffe0ff */
[----:B------:R-:W-:Y:S01]  /*0e60*/  LOP3.LUT P1, RZ, R2, 0x4, RZ, 0xc0, !PT ;  /* 0x0000000402ff7812 */ /* 0x000fe2000782c0ff */
[----:B------:R-:W-:Y:S01]  /*0e70*/  IMAD.IADD R148, R150, 0x1, R0 ;  /* 0x0000000196947824 */ /* 0x000fe200078e0200 */
[----:B------:R-:W-:Y:S01]  /*0e80*/  LOP3.LUT R143, R3, R4, RZ, 0xfc, !PT ;  /* 0x00000004038f7212 */ /* 0x000fe200078efcff */
[----:B------:R-:W-:Y:S02]  /*0e90*/  IMAD.MOV.U32 R2, RZ, RZ, 0x40 ;  /* 0x00000040ff027424 */ /* 0x000fe400078e00ff */
[----:B------:R-:W-:Y:S01]  /*0ea0*/  @P0 IADD3 R147, R149, -0x20, RZ ;  /* 0xffffffe095930810 */ /* 0x000fe20007ffe0ff */
[----:B------:R-:W-:-:S04]  /*0eb0*/  DEPBAR.LE SB0, 0x0 ;  /* 0x000080000000791a */ /* 0x000fc80000000000 */
[----:B------:R-:W-:Y:S01]  /*0ec0*/  BAR.SYNC.DEFER_BLOCKING 0x0 ;  /* 0x0000000000007b1d */ /* 0x000fe20000010000 */
[----:B------:R-:W-:Y:S02]  /*0ed0*/  LOP3.LUT P0, RZ, R5, 0x4, RZ, 0xc0, !PT ;  /* 0x0000000405ff7812 */ /* 0x000fe4000780c0ff */
[C---:B------:R-:W-:Y:S02]  /*0ee0*/  SEL R5, R2.reuse, 0xffffffc0, !P1 ;  /* 0xffffffc002057807 */ /* 0x040fe40004800000 */
[----:B------:R-:W-:Y:S02]  /*0ef0*/  SEL R2, R2, 0xffffffc0, !P0 ;  /* 0xffffffc002027807 */ /* 0x000fe40004000000 */
[C---:B------:R-:W-:Y:S01]  /*0f00*/  IADD3 R139, R147.reuse, 0x800, RZ ;  /* 0x00000800938b7810 */ /* 0x040fe20007ffe0ff */
[--C-:B------:R-:W-:Y:S01]  /*0f10*/  IMAD.IADD R146, R150, 0x1, R5.reuse ;  /* 0x0000000196927824 */ /* 0x100fe200078e0205 */
[----:B------:R-:W-:Y:S01]  /*0f20*/  IADD3 R138, R147, 0x1000, RZ ;  /* 0x00001000938a7810 */ /* 0x000fe20007ffe0ff */
[----:B------:R-:W-:Y:S01]  /*0f30*/  IMAD.IADD R145, R149, 0x1, R2 ;  /* 0x0000000195917824 */ /* 0x000fe200078e0202 */
[C---:B------:R-:W-:Y:S01]  /*0f40*/  IADD3 R137, R147.reuse, 0x1800, RZ ;  /* 0x0000180093897810 */ /* 0x040fe20007ffe0ff */
[----:B------:R-:W-:Y:S01]  /*0f50*/  IMAD.IADD R144, R148, 0x1, R5 ;  /* 0x0000000194907824 */ /* 0x000fe200078e0205 */
[C---:B------:R-:W-:Y:S01]  /*0f60*/  IADD3 R135, R147.reuse, 0x2000, RZ ;  /* 0x0000200093877810 */ /* 0x040fe20007ffe0ff */
[----:B------:R-:W-:Y:S01]  /*0f70*/  IMAD.IADD R136, R2, 0x1, R147 ;  /* 0x0000000102887824 */ /* 0x000fe200078e0293 */
[----:B------:R-:W-:-:S02]  /*0f80*/  IADD3 R134, R147, 0x2800, RZ ;  /* 0x0000280093867810 */ /* 0x000fc40007ffe0ff */
[C---:B------:R-:W-:Y:S02]  /*0f90*/  IADD3 R133, R147.reuse, 0x3000, RZ ;  /* 0x0000300093857810 */ /* 0x040fe40007ffe0ff */
[----:B------:R-:W-:Y:S01]  /*0fa0*/  IADD3 R132, R147, 0x3800, RZ ;  /* 0x0000380093847810 */ /* 0x000fe20007ffe0ff */
        /* <DEDUP_REMOVED lines=8> */
[----:B------:R3:W-:Y:S04]  /*1030*/  LDGSTS.E.BYPASS.LTC128B.128 [R152+0xb000], [R16.64+0x80] ;  /* 0x0b00008010987fae */ /* 0x0007e8000b901d4a */
[----:B------:R1:W-:Y:S04]  /*1040*/  LDGSTS.E.BYPASS.LTC128B.128 [R152+0x9800], [R14.64] ;  /* 0x098000000e987fae */ /* 0x0003e8000b901d4a */
[----:B------:R1:W-:Y:S04]  /*1050*/  LDGSTS.E.BYPASS.LTC128B.128 [R152+0xb800], [R14.64+0x80] ;  /* 0x0b8000800e987fae */ /* 0x0003e8000b901d4a */
[----:B------:R-:W-:Y:S04]  /*1060*/  LDSM.16.M88.4 R24, [R150] ;  /* 0x000000009618783b */ /* 0x000fe80000000200 */
[----:B------:R-:W2:Y:S04]  /*1070*/  LDSM.16.M88.4 R76, [R89+0x4000] ;  /* 0x00400000594c783b */ /* 0x000ea80000000200 */
[----:B------:R-:W-:Y:S04]  /*1080*/  LDSM.16.M88.4 R64, [R148] ;  /* 0x000000009440783b */ /* 0x000fe80000000200 */
[----:B------:R-:W-:Y:S04]  /*1090*/  LDSM.16.M88.4 R68, [R147] ;  /* 0x000000009344783b */ /* 0x000fe80000000200 */
[----:B------:R-:W5:Y:S04]  /*10a0*/  LDSM.16.M88.4 R36, [R89+0x5000] ;  /* 0x005000005924783b */ /* 0x000f680000000200 */
[----:B------:R-:W5:Y:S04]  /*10b0*/  LDSM.16.M88.4 R44, [R89+0x4800] ;  /* 0x00480000592c783b */ /* 0x000f680000000200 */
[----:B-1----:R-:W1:Y:S04]  /*10c0*/  LDSM.16.M88.4 R12, [R89+0x5800] ;  /* 0x00580000590c783b */ /* 0x002e680000000200 */
[----:B----4-:R-:W-:Y:S04]  /*10d0*/  LDSM.16.M88.4 R20, [R146] ;  /* 0x000000009214783b */ /* 0x010fe80000000200 */
[----:B---3--:R-:W3:Y:S04]  /*10e0*/  LDSM.16.M88.4 R16, [R145] ;  /* 0x000000009110783b */ /* 0x008ee80000000200 */
[----:B------:R-:W4:Y:S04]  /*10f0*/  LDSM.16.M88.4 R56, [R147+0x1000] ;  /* 0x001000009338783b */ /* 0x000f280000000200 */
[----:B------:R-:W1:Y:S01]  /*1100*/  LDSM.16.M88.4 R60, [R147+0x800] ;  /* 0x00080000933c783b */ /* 0x000e620000000200 */
[C---:B--2---:R-:W-:Y:S03]  /*1110*/  HMMA.16816.F32 R8, R24.reuse, R76, RZ ;  /* 0x0000004c1808723c */ /* 0x044fe600000018ff */
[----:B------:R-:W2:Y:S04]  /*1120*/  LDSM.16.M88.4 R52, [R147+0x1800] ;  /* 0x001800009334783b */ /* 0x000ea80000000200 */
[----:B------:R-:W-:Y:S01]  /*1130*/  LDSM.16.M88.4 R72, [R144] ;  /* 0x000000009048783b */ /* 0x000fe20000000200 */
[C---:B------:R-:W-:Y:S03]  /*1140*/  HMMA.16816.F32 R76, R24.reuse, R78, RZ ;  /* 0x0000004e184c723c */ /* 0x040fe600000018ff */
[----:B------:R-:W-:Y:S04]  /*1150*/  LDSM.16.M88.4 R80, [R145+0x1000] ;  /* 0x001000009150783b */ /* 0x000fe80000000200 */
[----:B------:R-:W-:Y:S01]  /*1160*/  LDSM.16.M88.4 R84, [R136+0x1800] ;  /* 0x001800008854783b */ /* 0x000fe20000000200 */
[----:B-----5:R-:W-:Y:S03]  /*1170*/  HMMA.16816.F32 R40, R24, R36, RZ ;  /* 0x000000241828723c */ /* 0x020fe600000018ff */
[----:B------:R-:W0:Y:S05]  /*1180*/  LDGDEPBAR ;  /* 0x00000000000079af */ /* 0x000e2a0000000000 */
[C---:B------:R-:W-:Y:S08]  /*1190*/  HMMA.16816.F32 R8, R64.reuse, R68, R8 ;  /* 0x000000444008723c */ /* 0x040ff00000001808 */
[----:B------:R-:W-:Y:S01]  /*11a0*/  HMMA.16816.F32 R76, R64, R70, R76 ;  /* 0x00000046404c723c */ /* 0x000fe2000000184c */
[----:B------:R-:W5:Y:S07]  /*11b0*/  LDSM.16.M88.4 R68, [R136] ;  /* 0x000000008844783b */ /* 0x000f6e0000000200 */
[C---:B------:R-:W-:Y:S08]  /*11c0*/  HMMA.16816.F32 R48, R24.reuse, R44, RZ ;  /* 0x0000002c1830723c */ /* 0x040ff000000018ff */
[C---:B------:R-:W-:Y:S08]  /*11d0*/  HMMA.16816.F32 R36, R24.reuse, R38, RZ ;  /* 0x000000261824723c */ /* 0x040ff000000018ff */
[C---:B------:R-:W-:Y:S08]  /*11e0*/  HMMA.16816.F32 R44, R24.reuse, R46, RZ ;  /* 0x0000002e182c723c */ /* 0x040ff000000018ff */
[C---:B-1----:R-:W-:Y:S08]  /*11f0*/  HMMA.16816.F32 R32, R24.reuse, R12, RZ ;  /* 0x0000000c1820723c */ /* 0x042ff000000018ff */
[----:B------:R-:W-:Y:S01]  /*1200*/  HMMA.16816.F32 R24, R24, R14, RZ ;  /* 0x0000000e1818723c */ /* 0x000fe200000018ff */
[----:B------:R-:W1:Y:S07]  /*1210*/  LDSM.16.M88.4 R12, [R145+0x800] ;  /* 0x00080000910c783b */ /* 0x000e6e0000000200 */
[C---:B---3--:R-:W-:Y:S08]  /*1220*/  HMMA.16816.F32 R8, R20.reuse, R16, R8 ;  /* 0x000000101408723c */ /* 0x048ff00000001808 */
[----:B------:R-:W-:Y:S01]  /*1230*/  HMMA.16816.F32 R76, R20, R18, R76 ;  /* 0x00000012144c723c */ /* 0x000fe2000000184c */
[----:B------:R-:W-:Y:S07]  /*1240*/  LDSM.16.M88.4 R16, [R89+0x6000] ;  /* 0x006000005910783b */ /* 0x000fee0000000200 */
[C---:B----4-:R-:W-:Y:S08]  /*1250*/  HMMA.16816.F32 R40, R64.reuse, R56, R40 ;  /* 0x000000384028723c */ /* 0x050ff00000001828 */
[C---:B------:R-:W-:Y:S08]  /*1260*/  HMMA.16816.F32 R48, R64.reuse, R60, R48 ;  /* 0x0000003c4030723c */ /* 0x040ff00000001830 */
[C---:B------:R-:W-:Y:S01]  /*1270*/  HMMA.16816.F32 R36, R64.reuse, R58, R36 ;  /* 0x0000003a4024723c */ /* 0x040fe20000001824 */
[----:B------:R-:W3:Y:S07]  /*1280*/  LDSM.16.M88.4 R56, [R150+0x2000] ;  /* 0x002000009638783b */ /* 0x000eee0000000200 */
[C---:B------:R-:W-:Y:S01]  /*1290*/  HMMA.16816.F32 R44, R64.reuse, R62, R44 ;  /* 0x0000003e402c723c */ /* 0x040fe2000000182c */
[----:B------:R-:W-:Y:S07]  /*12a0*/  LDSM.16.M88.4 R60, [R136+0x800] ;  /* 0x00080000883c783b */ /* 0x000fee0000000200 */
[C---:B--2---:R-:W-:Y:S08]  /*12b0*/  HMMA.16816.F32 R32, R64.reuse, R52, R32 ;  /* 0x000000344020723c */ /* 0x044ff00000001820 */
[----:B------:R-:W-:Y:S01]  /*12c0*/  HMMA.16816.F32 R24, R64, R54, R24 ;  /* 0x000000364018723c */ /* 0x000fe20000001818 */
[----:B------:R-:W2:Y:S04]  /*12d0*/  LDSM.16.M88.4 R52, [R145+0x1800] ;  /* 0x001800009134783b */ /* 0x000ea80000000200 */
[----:B------:R-:W-:Y:S03]  /*12e0*/  LDSM.16.M88.4 R64, [R147+0x2000] ;  /* 0x002000009340783b */ /* 0x000fe60000000200 */
[C---:B-----5:R-:W-:Y:S08]  /*12f0*/  HMMA.16816.F32 R8, R72.reuse, R68, R8 ;  /* 0x000000444808723c */ /* 0x060ff00000001808 */
[----:B------:R-:W-:Y:S08]  /*1300*/  HMMA.16816.F32 R76, R72, R70, R76 ;  /* 0x00000046484c723c */ /* 0x000ff0000000184c */
[C---:B------:R-:W-:Y:S08]  /*1310*/  HMMA.16816.F32 R40, R20.reuse, R80, R40 ;  /* 0x000000501428723c */ /* 0x040ff00000001828 */
[C---:B-1----:R-:W-:Y:S08]  /*1320*/  HMMA.16816.F32 R48, R20.reuse, R12, R48 ;  /* 0x0000000c1430723c */ /* 0x042ff00000001830 */
[C---:B------:R-:W-:Y:S01]  /*1330*/  HMMA.16816.F32 R80, R20.reuse, R82, R36 ;  /* 0x000000521450723c */ /* 0x040fe20000001824 */
[----:B------:R-:W1:Y:S07]  /*1340*/  LDSM.16.M88.4 R36, [R148+0x2000] ;  /* 0x002000009424783b */ /* 0x000e6e0000000200 */
[----:B------:R-:W-:Y:S01]  /*1350*/  HMMA.16816.F32 R44, R20, R14, R44 ;  /* 0x0000000e142c723c */ /* 0x000fe2000000182c */
[----:B------:R-:W4:Y:S07]  /*1360*/  LDSM.16.M88.4 R12, [R136+0x1000] ;  /* 0x00100000880c783b */ /* 0x000f2e0000000200 */
[C---:B---3--:R-:W-:Y:S08]  /*1370*/  HMMA.16816.F32 R8, R56.reuse, R16, R8 ;  /* 0x000000103808723c */ /* 0x048ff00000001808 */
[----:B------:R-:W-:Y:S01]  /*1380*/  HMMA.16816.F32 R76, R56, R18, R76 ;  /* 0x00000012384c723c */ /* 0x000fe2000000184c */
[----:B------:R-:W-:Y:S07]  /*1390*/  LDSM.16.M88.4 R16, [R147+0x2800] ;  /* 0x002800009310783b */ /* 0x000fee0000000200 */
[C---:B--2---:R-:W-:Y:S08]  /*13a0*/  HMMA.16816.F32 R32, R20.reuse, R52, R32 ;  /* 0x000000341420723c */ /* 0x044ff00000001820 */
[----:B------:R-:W-:Y:S01]  /*13b0*/  HMMA.16816.F32 R24, R20, R54, R24 ;  /* 0x000000361418723c */ /* 0x000fe20000001818 */
[----:B------:R-:W-:Y:S04]  /*13c0*/  LDSM.16.M88.4 R52, [R145+0x2000] ;  /* 0x002000009134783b */ /* 0x000fe80000000200 */
[----:B------:R-:W-:Y:S03]  /*13d0*/  LDSM.16.M88.4 R20, [R89+0x6800] ;  /* 0x006800005914783b */ /* 0x000fe60000000200 */
[----:B------:R-:W-:Y:S01]  /*13e0*/  HMMA.16816.F32 R68, R72, R60, R48 ;  /* 0x0000003c4844723c */ /* 0x000fe20000001830 */
[----:B------:R-:W2:Y:S07]  /*13f0*/  LDSM.16.M88.4 R48, [R146+0x2000] ;  /* 0x002000009230783b */ /* 0x000eae0000000200 */
[C---:B-1----:R-:W-:Y:S08]  /*1400*/  HMMA.16816.F32 R8, R36.reuse, R64, R8 ;  /* 0x000000402408723c */ /* 0x042ff00000001808 */
[----:B------:R-:W-:Y:S01]  /*1410*/  HMMA.16816.F32 R76, R36, R66, R76 ;  /* 0x00000042244c723c */ /* 0x000fe2000000184c */
[----:B------:R-:W-:Y:S07]  /*1420*/  LDSM.16.M88.4 R64, [R89+0x7000] ;  /* 0x007000005940783b */ /* 0x000fee0000000200 */
[C---:B------:R-:W-:Y:S01]  /*1430*/  HMMA.16816.F32 R44, R72.reuse, R62, R44 ;  /* 0x0000003e482c723c */ /* 0x040fe2000000182c */
[----:B------:R-:W-:Y:S07]  /*1440*/  LDSM.16.M88.4 R60, [R136+0x2000] ;  /* 0x00200000883c783b */ /* 0x000fee0000000200 */
[C---:B----4-:R-:W-:Y:S08]  /*1450*/  HMMA.16816.F32 R40, R72.reuse, R12, R40 ;  /* 0x0000000c4828723c */ /* 0x050ff00000001828 */
[----:B------:R-:W-:Y:S01]  /*1460*/  HMMA.16816.F32 R80, R72, R14, R80 ;  /* 0x0000000e4850723c */ /* 0x000fe20000001850 */
[----:B------:R-:W1:Y:S07]  /*1470*/  LDSM.16.M88.4 R12, [R144+0x2000] ;  /* 0x00200000900c783b */ /* 0x000e6e0000000200 */
[C---:B--2---:R-:W-:Y:S08]  /*1480*/  HMMA.16816.F32 R8, R48.reuse, R52, R8 ;  /* 0x000000343008723c */ /* 0x044ff00000001808 */
[----:B------:R-:W-:Y:S08]  /*1490*/  HMMA.16816.F32 R76, R48, R54, R76 ;  /* 0x00000036304c723c */ /* 0x000ff0000000184c */
[C---:B------:R-:W-:Y:S08]  /*14a0*/  HMMA.16816.F32 R68, R56.reuse, R20, R68 ;  /* 0x000000143844723c */ /* 0x040ff00000001844 */
[----:B------:R-:W-:Y:S01]  /*14b0*/  HMMA.16816.F32 R44, R56, R22, R44 ;  /* 0x00000016382c723c */ /* 0x000fe2000000182c */
[----:B------:R-:W2:Y:S07]  /*14c0*/  LDSM.16.M88.4 R20, [R145+0x2800] ;  /* 0x002800009114783b */ /* 0x000eae0000000200 */
[----:B------:R-:W-:Y:S01]  /*14d0*/  HMMA.16816.F32 R52, R72, R84, R32 ;  /* 0x000000544834723c */ /* 0x000fe20000001820 */
[----:B------:R-:W-:Y:S07]  /*14e0*/  LDSM.16.M88.4 R32, [R136+0x2800] ;  /* 0x002800008820783b */ /* 0x000fee0000000200 */
[C---:B-1----:R-:W-:Y:S08]  /*14f0*/  HMMA.16816.F32 R8, R12.reuse, R60, R8 ;  /* 0x0000003c0c08723c */ /* 0x042ff00000001808 */
[----:B------:R-:W-:Y:S01]  /*1500*/  HMMA.16816.F32 R76, R12, R62, R76 ;  /* 0x0000003e0c4c723c */ /* 0x000fe2000000184c */
[----:B------:R-:W1:Y:S07]  /*1510*/  LDSM.16.M88.4 R60, [R89+0x7800] ;  /* 0x00780000593c783b */ /* 0x000e6e0000000200 */
[C---:B------:R-:W-:Y:S08]  /*1520*/  HMMA.16816.F32 R68, R36.reuse, R16, R68 ;  /* 0x000000102444723c */ /* 0x040ff00000001844 */
[----:B------:R-:W-:Y:S01]  /*1530*/  HMMA.16816.F32 R44, R36, R18, R44 ;  /* 0x00000012242c723c */ /* 0x000fe2000000182c */
[----:B------:R-:W3:Y:S01]  /*1540*/  LDSM.16.M88.4 R16, [R147+0x3000] ;  /* 0x003000009310783b */ /* 0x000ee20000000200 */
[----:B------:R-:W-:-:S02]  /*1550*/  FMUL.FTZ R9, R9, c[0x0][0x2ec] ;  /* 0x0000bb0009097a20 */ /* 0x000fc40000410000 */
[----:B------:R-:W-:-:S04]  /*1560*/  FMUL.FTZ R2, R8, c[0x0][0x2ec] ;  /* 0x0000bb0008027a20 */ /* 0x000fc80000410000 */
[C---:B------:R-:W-:Y:S01]  /*1570*/  HMMA.16816.F32 R40, R56.reuse, R64, R40 ;  /* 0x000000403828723c */ /* 0x040fe20000001828 */
[----:B------:R4:W-:Y:S06]  /*1580*/  MUFU.TANH R64, R9 ;  /* 0x0000000900407308 */ /* 0x0009ec0000002400 */
[----:B------:R-:W-:Y:S01]  /*1590*/  FMUL.FTZ R65, R10, c[0x0][0x2ec] ;  /* 0x0000bb000a417a20 */ /* 0x000fe20000410000 */
[----:B------:R-:W-:Y:S01]  /*15a0*/  HMMA.16816.F32 R80, R56, R66, R80 ;  /* 0x000000423850723c */ /* 0x000fe20000001850 */
[----:B------:R-:W5:Y:S06]  /*15b0*/  MUFU.TANH R2, R2 ;  /* 0x0000000200027308 */ /* 0x000f6c0000002400 */
[----:B------:R-:W-:Y:S01]  /*15c0*/  FMUL.FTZ R66, R76, c[0x0][0x2ec] ;  /* 0x0000bb004c427a20 */ /* 0x000fe20000410000 */
[----:B--2---:R-:W-:Y:S01]  /*15d0*/  HMMA.16816.F32 R68, R48, R20, R68 ;  /* 0x000000143044723c */ /* 0x004fe20000001844 */
[----:B------:R-:W-:Y:S01]  /*15e0*/  FMUL.FTZ R76, R11, c[0x0][0x2ec] ;  /* 0x0000bb000b4c7a20 */ /* 0x000fe20000410000 */
[----:B------:R-:W-:Y:S01]  /*15f0*/  MUFU.TANH R65, R65 ;  /* 0x0000004100417308 */ /* 0x000fe20000002400 */
[----:B----4-:R-:W2:Y:S01]  /*1600*/  LDSM.16.M88.4 R8, [R147+0x3800] ;  /* 0x003800009308783b */ /* 0x010ea20000000200 */
[----:B------:R-:W-:-:S02]  /*1610*/  FMUL.FTZ R67, R77, c[0x0][0x2ec] ;  /* 0x0000bb004d437a20 */ /* 0x000fc40000410000 */
[----:B------:R-:W-:Y:S02]  /*1620*/  FMUL.FTZ R77, R78, c[0x0][0x2ec] ;  /* 0x0000bb004e4d7a20 */ /* 0x000fe40000410000 */
[----:B------:R-:W-:Y:S01]  /*1630*/  HMMA.16816.F32 R44, R48, R22, R44 ;  /* 0x00000016302c723c */ /* 0x000fe2000000182c */
[----:B------:R-:W4:Y:S01]  /*1640*/  LDSM.16.M88.4 R20, [R145+0x3000] ;  /* 0x003000009114783b */ /* 0x000f220000000200 */
[----:B------:R-:W2:Y:S01]  /*1650*/  MUFU.TANH R66, R66 ;  /* 0x0000004200427308 */ /* 0x000ea20000002400 */
[----:B------:R-:W-:-:S05]  /*1660*/  FMUL.FTZ R78, R79, c[0x0][0x2ec] ;  /* 0x0000bb004f4e7a20 */ /* 0x000fca0000410000 */
[----:B------:R-:W-:Y:S02]  /*1670*/  HMMA.16816.F32 R24, R72, R86, R24 ;  /* 0x000000564818723c */ /* 0x000fe40000001818 */
[----:B------:R-:W2:Y:S06]  /*1680*/  MUFU.TANH R77, R77 ;  /* 0x0000004d004d7308 */ /* 0x000eac0000002400 */
[----:B-1----:R-:W-:Y:S02]  /*1690*/  HMMA.16816.F32 R52, R56, R60, R52 ;  /* 0x0000003c3834723c */ /* 0x002fe40000001834 */
[----:B------:R-:W1:Y:S06]  /*16a0*/  MUFU.TANH R67, R67 ;  /* 0x0000004300437308 */ /* 0x000e6c0000002400 */
[C---:B---3--:R-:W-:Y:S02]  /*16b0*/  HMMA.16816.F32 R40, R36.reuse, R16, R40 ;  /* 0x000000102428723c */ /* 0x048fe40000001828 */
[----:B------:R-:W3:Y:S06]  /*16c0*/  MUFU.TANH R76, R76 ;  /* 0x0000004c004c7308 */ /* 0x000eec0000002400 */
[----:B------:R-:W-:Y:S01]  /*16d0*/  HMMA.16816.F32 R80, R36, R18, R80 ;  /* 0x000000122450723c */ /* 0x000fe20000001850 */
[----:B------:R-:W1:Y:S01]  /*16e0*/  LDSM.16.M88.4 R16, [R145+0x3800] ;  /* 0x003800009110783b */ /* 0x000e620000000200 */
[----:B------:R-:W-:Y:S06]  /*16f0*/  MUFU.TANH R78, R78 ;  /* 0x0000004e004e7308 */ /* 0x000fec0000002400 */
[----:B------:R-:W-:Y:S08]  /*1700*/  HMMA.16816.F32 R24, R56, R62, R24 ;  /* 0x0000003e3818723c */ /* 0x000ff00000001818 */
[C---:B------:R-:W-:Y:S08]  /*1710*/  HMMA.16816.F32 R68, R12.reuse, R32, R68 ;  /* 0x000000200c44723c */ /* 0x040ff00000001844 */
[----:B------:R-:W-:Y:S01]  /*1720*/  HMMA.16816.F32 R44, R12, R34, R44 ;  /* 0x000000220c2c723c */ /* 0x000fe2000000182c */
[----:B------:R-:W3:Y:S07]  /*1730*/  LDSM.16.M88.4 R32, [R136+0x3000] ;  /* 0x003000008820783b */ /* 0x000eee0000000200 */
[----:B--2---:R-:W-:Y:S08]  /*1740*/  HMMA.16816.F32 R52, R36, R8, R52 ;  /* 0x000000082434723c */ /* 0x004ff00000001834 */
[----:B----4-:R-:W-:Y:S01]  /*1750*/  HMMA.16816.F32 R40, R48, R20, R40 ;  /* 0x000000143028723c */ /* 0x010fe20000001828 */
[----:B------:R-:W-:-:S02]  /*1760*/  FMUL.FTZ R8, R70, c[0x0][0x2ec] ;  /* 0x0000bb0046087a20 */ /* 0x000fc40000410000 */
[----:B------:R-:W-:Y:S02]  /*1770*/  FMUL.FTZ R60, R68, c[0x0][0x2ec] ;  /* 0x0000bb00443c7a20 */ /* 0x000fe40000410000 */
[----:B------:R-:W-:Y:S02]  /*1780*/  FMUL.FTZ R61, R69, c[0x0][0x2ec] ;  /* 0x0000bb00453d7a20 */ /* 0x000fe40000410000 */
[----:B------:R-:W-:Y:S01]  /*1790*/  LOP3.LUT R20, R30, 0xffffffe0, RZ, 0xc0, !PT ;  /* 0xffffffe01e147812 */ /* 0x000fe200078ec0ff */
[----:B------:R-:W-:Y:S01]  /*17a0*/  HMMA.16816.F32 R80, R48, R22, R80 ;  /* 0x000000163050723c */ /* 0x000fe20000001850 */
[C---:B------:R-:W-:Y:S01]  /*17b0*/  IMAD.SHL.U32 R30, R7.reuse, 0x2, RZ ;  /* 0x00000002071e7824 */ /* 0x040fe200078e00ff */
[----:B------:R-:W2:Y:S01]  /*17c0*/  MUFU.TANH R8, R8 ;  /* 0x0000000800087308 */ /* 0x000ea20000002400 */
[----:B------:R-:W-:Y:S02]  /*17d0*/  FMUL.FTZ R44, R44, c[0x0][0x2ec] ;  /* 0x0000bb002c2c7a20 */ /* 0x000fe40000410000 */
[----:B------:R-:W-:Y:S01]  /*17e0*/  IMAD.IADD R9, R7, 0x1, -R20 ;  /* 0x0000000107097824 */ /* 0x000fe200078e0a14 */
[----:B------:R-:W-:Y:S01]  /*17f0*/  LOP3.LUT R30, R30, 0x6, RZ, 0xc0, !PT ;  /* 0x000000061e1e7812 */ /* 0x000fe200078ec0ff */
[----:B------:R-:W4:Y:S01]  /*1800*/  LDSM.16.M88.4 R20, [R136+0x3800] ;  /* 0x003800008814783b */ /* 0x000f220000000200 */
[----:B------:R-:W-:Y:S01]  /*1810*/  HMMA.16816.F32 R24, R36, R10, R24 ;  /* 0x0000000a2418723c */ /* 0x000fe20000001818 */
[----:B------:R-:W-:Y:S01]  /*1820*/  FMUL.FTZ R45, R45, c[0x0][0x2ec] ;  /* 0x0000bb002d2d7a20 */ /* 0x000fe20000410000 */
[----:B------:R-:W-:Y:S01]  /*1830*/  MUFU.TANH R44, R44 ;  /* 0x0000002c002c7308 */ /* 0x000fe20000002400 */
[----:B------:R-:W-:Y:S01]  /*1840*/  IMAD R30, R29, 0x40, R30 ;  /* 0x000000401d1e7824 */ /* 0x000fe200078e021e */
[----:B------:R-:W-:-:S04]  /*1850*/  DEPBAR.LE SB0, 0x0 ;  /* 0x000080000000791a */ /* 0x000fc80000000000 */
[----:B-1----:R-:W-:Y:S01]  /*1860*/  HMMA.16816.F32 R52, R48, R16, R52 ;  /* 0x000000103034723c */ /* 0x002fe20000001834 */
[C---:B------:R-:W-:Y:S01]  /*1870*/  IADD3 R10, R30.reuse, 0x1, RZ ;  /* 0x000000011e0a7810 */ /* 0x040fe20007ffe0ff */
[----:B------:R-:W-:Y:S01]  /*1880*/  MUFU.TANH R45, R45 ;  /* 0x0000002d002d7308 */ /* 0x000fe20000002400 */
[C---:B------:R-:W-:Y:S02]  /*1890*/  IADD3 R38, R30.reuse, 0x28, RZ ;  /* 0x000000281e267810 */ /* 0x040fe40007ffe0ff */
[----:B------:R-:W-:-:S03]  /*18a0*/  IADD3 R36, R30, 0x29, RZ ;  /* 0x000000291e247810 */ /* 0x000fc60007ffe0ff */
[----:B---3--:R-:W-:Y:S02]  /*18b0*/  HMMA.16816.F32 R40, R12, R32, R40 ;  /* 0x000000200c28723c */ /* 0x008fe40000001828 */
[----:B------:R-:W-:Y:S05]  /*18c0*/  MUFU.TANH R60, R60 ;  /* 0x0000003c003c7308 */ /* 0x000fea0000002400 */
[----:B------:R-:W-:Y:S01]  /*18d0*/  FMUL.FTZ R33, R46, c[0x0][0x2ec] ;  /* 0x0000bb002e217a20 */ /* 0x000fe20000410000 */
[----:B------:R-:W-:Y:S01]  /*18e0*/  HMMA.16816.F32 R24, R48, R18, R24 ;  /* 0x000000123018723c */ /* 0x000fe20000001818 */
[----:B------:R-:W-:Y:S01]  /*18f0*/  SHF.R.S32.HI R46, RZ, 0x1f, R9 ;  /* 0x0000001fff2e7819 */ /* 0x000fe20000011409 */
[----:B------:R-:W-:Y:S01]  /*1900*/  FMUL.FTZ R32, R71, c[0x0][0x2ec] ;  /* 0x0000bb0047207a20 */ /* 0x000fe20000410000 */
[----:B------:R-:W-:Y:S02]  /*1910*/  MUFU.TANH R61, R61 ;  /* 0x0000003d003d7308 */ /* 0x000fe40000002400 */
[----:B------:R-:W-:-:S02]  /*1920*/  LEA.HI R153, R46, R9, RZ, 0x2 ;  /* 0x000000092e997211 */ /* 0x000fc400078f10ff */
[----:B------:R-:W-:Y:S01]  /*1930*/  IADD3 R18, R30, 0x31, RZ ;  /* 0x000000311e127810 */ /* 0x000fe20007ffe0ff */
[C---:B------:R-:W-:Y:S01]  /*1940*/  HMMA.16816.F32 R80, R12.reuse, R34, R80 ;  /* 0x000000220c50723c */ /* 0x040fe20000001850 */
[----:B------:R-:W-:Y:S02]  /*1950*/  SHF.R.S32.HI R153, RZ, 0x2, R153 ;  /* 0x00000002ff997819 */ /* 0x000fe40000011499 */
[----:B------:R-:W1:Y:S02]  /*1960*/  MUFU.TANH R33, R33 ;  /* 0x0000002100217308 */ /* 0x000e640000002400 */
[----:B------:R-:W-:Y:S02]  /*1970*/  IADD3 R7, R88, 0x1, R153 ;  /* 0x0000000158077810 */ /* 0x000fe40007ffe099 */
[----:B------:R-:W-:Y:S01]  /*1980*/  FMUL.FTZ R34, R47, c[0x0][0x2ec] ;  /* 0x0000bb002f227a20 */ /* 0x000fe20000410000 */
[----:B----4-:R-:W-:Y:S01]  /*1990*/  HMMA.16816.F32 R52, R12, R20, R52 ;  /* 0x000000140c34723c */ /* 0x010fe20000001834 */
[----:B------:R-:W-:Y:S01]  /*19a0*/  IADD3 R7, R6, -c[0x0][0x214], R7 ;  /* 0x8000850006077a10 */ /* 0x000fe20007ffe007 */
[----:B------:R-:W-:Y:S01]  /*19b0*/  FMUL.FTZ R41, R41, c[0x0][0x2ec] ;  /* 0x0000bb0029297a20 */ /* 0x000fe20000410000 */
[----:B------:R-:W-:Y:S01]  /*19c0*/  MUFU.TANH R32, R32 ;  /* 0x0000002000207308 */ /* 0x000fe20000002400 */
[----:B------:R-:W-:Y:S01]  /*19d0*/  FMUL.FTZ R42, R42, c[0x0][0x2ec] ;  /* 0x0000bb002a2a7a20 */ /* 0x000fe20000410000 */
[----:B------:R-:W-:Y:S01]  /*19e0*/  IADD3 R7, R7, c[0x0][0x2e8], RZ ;  /* 0x0000ba0007077a10 */ /* 0x000fe20007ffe0ff */
[----:B------:R-:W-:-:S02]  /*19f0*/  FMUL.FTZ R40, R40, c[0x0][0x2ec] ;  /* 0x0000bb0028287a20 */ /* 0x000fc40000410000 */
[----:B------:R-:W-:Y:S01]  /*1a00*/  HMMA.16816.F32 R24, R12, R22, R24 ;  /* 0x000000160c18723c */ /* 0x000fe20000001818 */
[----:B------:R-:W-:Y:S01]  /*1a10*/  IADD3 R29, R7, 0x8, RZ ;  /* 0x00000008071d7810 */ /* 0x000fe20007ffe0ff */
[----:B------:R-:W-:Y:S01]  /*1a20*/  FMUL.FTZ R43, R43, c[0x0][0x2ec] ;  /* 0x0000bb002b2b7a20 */ /* 0x000fe20000410000 */
[-C--:B------:R-:W-:Y:S01]  /*1a30*/  IMNMX R31, R7, R6.reuse, PT ;  /* 0x00000006071f7217 */ /* 0x080fe20003800200 */
[----:B------:R-:W-:Y:S01]  /*1a40*/  MUFU.TANH R111, R41 ;  /* 0x00000029006f7308 */ /* 0x000fe20000002400 */
[----:B------:R-:W-:Y:S02]  /*1a50*/  IMNMX R29, R29, R6, PT ;  /* 0x000000061d1d7217 */ /* 0x000fe40003800200 */
[----:B------:R-:W-:Y:S01]  /*1a60*/  IADD3 R6, R30, 0x8, RZ ;  /* 0x000000081e067810 */ /* 0x000fe20007ffe0ff */
[----:B------:R-:W-:Y:S01]  /*1a70*/  FMUL.FTZ R80, R80, c[0x0][0x2ec] ;  /* 0x0000bb0050507a20 */ /* 0x000fe20000410000 */
[-C--:B------:R-:W-:Y:S01]  /*1a80*/  ISETP.GE.AND P3, PT, R10, R31.reuse, PT ;  /* 0x0000001f0a00720c */ /* 0x080fe20003f66270 */
[----:B------:R-:W-:Y:S01]  /*1a90*/  FMUL.FTZ R81, R81, c[0x0][0x2ec] ;  /* 0x0000bb0051517a20 */ /* 0x000fe20000410000 */
[C---:B------:R-:W-:Y:S01]  /*1aa0*/  ISETP.GE.AND P1, PT, R6.reuse, R31, PT ;  /* 0x0000001f0600720c */ /* 0x040fe20003f26270 */
[----:B------:R-:W-:Y:S01]  /*1ab0*/  MUFU.TANH R109, R80 ;  /* 0x00000050006d7308 */ /* 0x000fe20000002400 */
[----:B------:R-:W-:Y:S01]  /*1ac0*/  ISETP.GE.AND P0, PT, R6, R29, PT ;  /* 0x0000001d0600720c */ /* 0x000fe20003f06270 */
[----:B------:R-:W-:Y:S01]  /*1ad0*/  FMUL.FTZ R82, R82, c[0x0][0x2ec] ;  /* 0x0000bb0052527a20 */ /* 0x000fe20000410000 */
[----:B------:R-:W-:Y:S01]  /*1ae0*/  ISETP.GE.AND P6, PT, R30, R31, PT ;  /* 0x0000001f1e00720c */ /* 0x000fe20003fc6270 */
[----:B------:R-:W-:Y:S01]  /*1af0*/  FMUL.FTZ R53, R53, c[0x0][0x2ec] ;  /* 0x0000bb0035357a20 */ /* 0x000fe20000410000 */
[----:B------:R-:W-:Y:S01]  /*1b00*/  ISETP.GE.AND P2, PT, R10, R29, PT ;  /* 0x0000001d0a00720c */ /* 0x000fe20003f46270 */
[----:B------:R-:W-:Y:S01]  /*1b10*/  FMUL.FTZ R83, R83, c[0x0][0x2ec] ;  /* 0x0000bb0053537a20 */ /* 0x000fe20000410000 */
[C---:B------:R-:W-:Y:S01]  /*1b20*/  IADD3 R6, R30.reuse, 0x10, RZ ;  /* 0x000000101e067810 */ /* 0x040fe20007ffe0ff */
[----:B------:R-:W3:Y:S01]  /*1b30*/  MUFU.TANH R119, R53 ;  /* 0x0000003500777308 */ /* 0x000ee20000002400 */
[----:B------:R-:W-:Y:S01]  /*1b40*/  IADD3 R10, R30, 0x9, RZ ;  /* 0x000000091e0a7810 */ /* 0x000fe20007ffe0ff */
[----:B------:R-:W-:Y:S01]  /*1b50*/  FMUL.FTZ R52, R52, c[0x0][0x2ec] ;  /* 0x0000bb0034347a20 */ /* 0x000fe20000410000 */
[----:B-----5:R-:W-:Y:S01]  /*1b60*/  FSEL R20, R2, -INF , !P6 ;  /* 0xff80000002147808 */ /* 0x020fe20007000000 */
[----:B------:R-:W-:Y:S01]  /*1b70*/  FMUL.FTZ R24, R24, c[0x0][0x2ec] ;  /* 0x0000bb0018187a20 */ /* 0x000fe20000410000 */
[----:B------:R-:W-:Y:S01]  /*1b80*/  FSEL R17, R64, -INF , !P3 ;  /* 0xff80000040117808 */ /* 0x000fe20005800000 */
[----:B------:R-:W-:Y:S01]  /*1b90*/  FMUL.FTZ R13, R25, c[0x0][0x2ec] ;  /* 0x0000bb00190d7a20 */ /* 0x000fe20000410000 */
[C---:B------:R-:W-:Y:S01]  /*1ba0*/  ISETP.GE.AND P6, PT, R6.reuse, R31, PT ;  /* 0x0000001f0600720c */ /* 0x040fe20003fc6270 */
[----:B------:R-:W4:Y:S01]  /*1bb0*/  MUFU.TANH R113, R81 ;  /* 0x0000005100717308 */ /* 0x000f220000002400 */
[----:B------:R-:W-:Y:S01]  /*1bc0*/  ISETP.GE.AND P3, PT, R6, R29, PT ;  /* 0x0000001d0600720c */ /* 0x000fe20003f66270 */
[----:B------:R-:W-:Y:S01]  /*1bd0*/  FMUL.FTZ R26, R26, c[0x0][0x2ec] ;  /* 0x0000bb001a1a7a20 */ /* 0x000fe20000410000 */
[----:B------:R-:W-:Y:S01]  /*1be0*/  FSEL R19, R66, -INF , !P1 ;  /* 0xff80000042137808 */ /* 0x000fe20004800000 */
[----:B------:R-:W-:Y:S01]  /*1bf0*/  FMUL.FTZ R54, R54, c[0x0][0x2ec] ;  /* 0x0000bb0036367a20 */ /* 0x000fe20000410000 */
[----:B------:R-:W-:Y:S01]  /*1c00*/  ISETP.GE.AND P5, PT, R10, R31, PT ;  /* 0x0000001f0a00720c */ /* 0x000fe20003fa6270 */
[----:B------:R-:W-:Y:S01]  /*1c10*/  FMUL.FTZ R55, R55, c[0x0][0x2ec] ;  /* 0x0000bb0037377a20 */ /* 0x000fe20000410000 */
[C---:B------:R-:W-:Y:S01]  /*1c20*/  ISETP.GE.AND P1, PT, R30.reuse, R29, PT ;  /* 0x0000001d1e00720c */ /* 0x040fe20003f26270 */
[----:B------:R-:W5:Y:S01]  /*1c30*/  MUFU.TANH R112, R42 ;  /* 0x0000002a00707308 */ /* 0x000f620000002400 */
[----:B------:R-:W-:-:S02]  /*1c40*/  IADD3 R6, R30, 0x18, RZ ;  /* 0x000000181e067810 */ /* 0x000fc40007ffe0ff */
[----:B------:R-:W-:Y:S02]  /*1c50*/  IADD3 R2, R30, 0x11, RZ ;  /* 0x000000111e027810 */ /* 0x000fe40007ffe0ff */
[----:B------:R-:W-:Y:S02]  /*1c60*/  FSEL R16, R77, -INF , !P0 ;  /* 0xff8000004d107808 */ /* 0x000fe40004000000 */
[----:B------:R-:W-:Y:S01]  /*1c70*/  FSEL R67, R67, -INF , !P5 ;  /* 0xff80000043437808 */ /* 0x000fe20006800000 */
[----:B------:R1:W-:Y:S01]  /*1c80*/  MUFU.TANH R115, R40 ;  /* 0x0000002800737308 */ /* 0x0003e20000002400 */
[----:B------:R-:W-:Y:S02]  /*1c90*/  FSEL R65, R65, -INF , !P1 ;  /* 0xff80000041417808 */ /* 0x000fe40004800000 */
[----:B------:R-:W-:Y:S02]  /*1ca0*/  FSEL R76, R76, -INF , !P2 ;  /* 0xff8000004c4c7808 */ /* 0x000fe40005000000 */
[----:B------:R-:W-:-:S02]  /*1cb0*/  ISETP.GE.AND P0, PT, R6, R29, PT ;  /* 0x0000001d0600720c */ /* 0x000fc40003f06270 */
[----:B------:R-:W-:Y:S01]  /*1cc0*/  ISETP.GE.AND P4, PT, R10, R29, PT ;  /* 0x0000001d0a00720c */ /* 0x000fe20003f86270 */
[----:B------:R3:W-:Y:S01]  /*1cd0*/  MUFU.TANH R117, R24 ;  /* 0x0000001800757308 */ /* 0x0007e20000002400 */
[C---:B------:R-:W-:Y:S02]  /*1ce0*/  ISETP.GE.AND P5, PT, R2.reuse, R31, PT ;  /* 0x0000001f0200720c */ /* 0x040fe40003fa6270 */
[----:B------:R-:W-:Y:S02]  /*1cf0*/  ISETP.GE.AND P1, PT, R2, R29, PT ;  /* 0x0000001d0200720c */ /* 0x000fe40003f26270 */
[----:B------:R-:W-:Y:S02]  /*1d00*/  ISETP.GE.AND P2, PT, R6, R31, PT ;  /* 0x0000001f0600720c */ /* 0x000fe40003f46270 */
[C---:B------:R-:W-:Y:S01]  /*1d10*/  IADD3 R2, R30.reuse, 0x19, RZ ;  /* 0x000000191e027810 */ /* 0x040fe20007ffe0ff */
[----:B------:R-:W4:Y:S01]  /*1d20*/  MUFU.TANH R34, R34 ;  /* 0x0000002200227308 */ /* 0x000f220000002400 */
[----:B-1----:R-:W-:-:S02]  /*1d30*/  IADD3 R40, R30, 0x21, RZ ;  /* 0x000000211e287810 */ /* 0x002fc40007ffe0ff */
[----:B--2---:R-:W-:Y:S02]  /*1d40*/  FSEL R12, R8, -INF , !P3 ;  /* 0xff800000080c7808 */ /* 0x004fe40005800000 */
[----:B------:R-:W-:Y:S02]  /*1d50*/  FSEL R8, R33, -INF , !P0 ;  /* 0xff80000021087808 */ /* 0x000fe40004000000 */
[----:B------:R-:W-:Y:S01]  /*1d60*/  FSEL R6, R78, -INF , !P4 ;  /* 0xff8000004e067808 */ /* 0x000fe20006000000 */
[----:B---3--:R-:W-:Y:S01]  /*1d70*/  FMUL.FTZ R24, R27, c[0x0][0x2ec] ;  /* 0x0000bb001b187a20 */ /* 0x008fe20000410000 */
[----:B------:R-:W1:Y:S01]  /*1d80*/  MUFU.TANH R124, R43 ;  /* 0x0000002b007c7308 */ /* 0x000e620000002400 */
[----:B------:R-:W-:Y:S02]  /*1d90*/  FSEL R11, R44, -INF , !P2 ;  /* 0xff8000002c0b7808 */ /* 0x000fe40005000000 */
[-C--:B------:R-:W-:Y:S02]  /*1da0*/  ISETP.GE.AND P0, PT, R18, R31.reuse, PT ;  /* 0x0000001f1200720c */ /* 0x080fe40003f06270 */
[----:B------:R-:W-:-:S02]  /*1db0*/  ISETP.GE.AND P4, PT, R2, R31, PT ;  /* 0x0000001f0200720c */ /* 0x000fc40003f86270 */
[----:B------:R-:W-:Y:S01]  /*1dc0*/  ISETP.GE.AND P2, PT, R40, R31, PT ;  /* 0x0000001f2800720c */ /* 0x000fe20003f46270 */
[----:B------:R-:W2:Y:S01]  /*1dd0*/  MUFU.TANH R122, R82 ;  /* 0x00000052007a7308 */ /* 0x000ea20000002400 */
[----:B------:R-:W-:Y:S02]  /*1de0*/  IADD3 R42, R30, 0x20, RZ ;  /* 0x000000201e2a7810 */ /* 0x000fe40007ffe0ff */
[----:B------:R-:W-:Y:S02]  /*1df0*/  FSEL R119, R119, -INF , !P0 ;  /* 0xff80000077777808 */ /* 0x000fe40004000000 */
[----:B------:R-:W-:Y:S02]  /*1e00*/  FSEL R9, R45, -INF , !P4 ;  /* 0xff8000002d097808 */ /* 0x000fe40006000000 */
[----:B------:R-:W-:Y:S01]  /*1e10*/  FSEL R111, R111, -INF , !P2 ;  /* 0xff8000006f6f7808 */ /* 0x000fe20005000000 */
[----:B------:R-:W3:Y:S01]  /*1e20*/  MUFU.TANH R116, R83 ;  /* 0x0000005300747308 */ /* 0x000ee20000002400 */
[----:B------:R-:W-:-:S02]  /*1e30*/  ISETP.NE.AND P0, PT, R28, 0x1, PT ;  /* 0x000000011c00780c */ /* 0x000fc40003f05270 */
[-C--:B------:R-:W-:Y:S02]  /*1e40*/  ISETP.GE.AND P4, PT, R38, R31.reuse, PT ;  /* 0x0000001f2600720c */ /* 0x080fe40003f86270 */
[----:B------:R-:W-:Y:S02]  /*1e50*/  ISETP.GE.AND P3, PT, R36, R31, PT ;  /* 0x0000001f2400720c */ /* 0x000fe40003f66270 */
[----:B------:R-:W-:Y:S01]  /*1e60*/  ISETP.GE.AND P2, PT, R42, R29, PT ;  /* 0x0000001d2a00720c */ /* 0x000fe20003f46270 */
[----:B------:R-:W1:Y:S01]  /*1e70*/  MUFU.TANH R121, R52 ;  /* 0x0000003400797308 */ /* 0x000e620000002400 */
[----:B------:R-:W-:Y:S02]  /*1e80*/  IADD3 R22, R30, 0x30, RZ ;  /* 0x000000301e167810 */ /* 0x000fe40007ffe0ff */
[----:B------:R-:W-:Y:S02]  /*1e90*/  FSEL R7, R60, -INF , !P6 ;  /* 0xff8000003c077808 */ /* 0x000fe40007000000 */
[----:B------:R-:W-:-:S02]  /*1ea0*/  FSEL R61, R61, -INF , !P5 ;  /* 0xff8000003d3d7808 */ /* 0x000fc40006800000 */
[----:B------:R-:W-:Y:S01]  /*1eb0*/  FSEL R10, R32, -INF , !P1 ;  /* 0xff800000200a7808 */ /* 0x000fe20004800000 */
[----:B------:R-:W1:Y:S01]  /*1ec0*/  MUFU.TANH R118, R54 ;  /* 0x0000003600767308 */ /* 0x000e620000002400 */
[----:B------:R-:W-:Y:S02]  /*1ed0*/  FSEL R109, R109, -INF , !P4 ;  /* 0xff8000006d6d7808 */ /* 0x000fe40006000000 */
[----:B----4-:R-:W-:Y:S02]  /*1ee0*/  FSEL R113, R113, -INF , !P3 ;  /* 0xff80000071717808 */ /* 0x010fe40005800000 */
[----:B-----5:R-:W-:Y:S02]  /*1ef0*/  FSEL R112, R112, -INF , !P2 ;  /* 0xff80000070707808 */ /* 0x020fe40005000000 */
[----:B------:R-:W-:Y:S01]  /*1f00*/  ISETP.GE.AND P6, PT, R2, R29, PT ;  /* 0x0000001d0200720c */ /* 0x000fe20003fc6270 */
[----:B------:R-:W4:Y:S01]  /*1f10*/  MUFU.TANH R114, R55 ;  /* 0x0000003700727308 */ /* 0x000f220000002400 */
[----:B------:R-:W-:-:S02]  /*1f20*/  IADD3 R14, R30, 0x38, RZ ;  /* 0x000000381e0e7810 */ /* 0x000fc40007ffe0ff */
[-C--:B------:R-:W-:Y:S02]  /*1f30*/  ISETP.GE.AND P5, PT, R42, R31.reuse, PT ;  /* 0x0000001f2a00720c */ /* 0x080fe40003fa6270 */
[----:B------:R-:W-:Y:S02]  /*1f40*/  ISETP.GE.AND P1, PT, R22, R31, PT ;  /* 0x0000001f1600720c */ /* 0x000fe40003f26270 */
[-C--:B------:R-:W-:Y:S01]  /*1f50*/  ISETP.GE.AND P4, PT, R40, R29.reuse, PT ;  /* 0x0000001d2800720c */ /* 0x080fe20003f86270 */
[----:B------:R-:W5:Y:S01]  /*1f60*/  MUFU.TANH R13, R13 ;  /* 0x0000000d000d7308 */ /* 0x000f620000002400 */
[-C--:B------:R-:W-:Y:S02]  /*1f70*/  ISETP.GE.AND P3, PT, R38, R29.reuse, PT ;  /* 0x0000001d2600720c */ /* 0x080fe40003f66270 */
[----:B------:R-:W-:Y:S02]  /*1f80*/  ISETP.GE.AND P2, PT, R36, R29, PT ;  /* 0x0000001d2400720c */ /* 0x000fe40003f46270 */
[----:B------:R-:W-:-:S02]  /*1f90*/  IADD3 R30, R30, 0x39, RZ ;  /* 0x000000391e1e7810 */ /* 0x000fc40007ffe0ff */
[----:B------:R-:W-:Y:S01]  /*1fa0*/  FSEL R2, R34, -INF , !P6 ;  /* 0xff80000022027808 */ /* 0x000fe20007000000 */
[----:B------:R-:W4:Y:S01]  /*1fb0*/  MUFU.TANH R26, R26 ;  /* 0x0000001a001a7308 */ /* 0x000f220000002400 */
[----:B------:R-:W-:Y:S02]  /*1fc0*/  FSEL R115, R115, -INF , !P5 ;  /* 0xff80000073737808 */ /* 0x000fe40006800000 */
[----:B-1----:R-:W-:Y:S02]  /*1fd0*/  FSEL R124, R124, -INF , !P4 ;  /* 0xff8000007c7c7808 */ /* 0x002fe40006000000 */
[----:B--2---:R-:W-:Y:S02]  /*1fe0*/  FSEL R122, R122, -INF , !P3 ;  /* 0xff8000007a7a7808 */ /* 0x004fe40005800000 */
[----:B---3--:R-:W-:Y:S01]  /*1ff0*/  FSEL R116, R116, -INF , !P2 ;  /* 0xff80000074747808 */ /* 0x008fe20005000000 */
[----:B------:R-:W1:Y:S01]  /*2000*/  MUFU.TANH R24, R24 ;  /* 0x0000001800187308 */ /* 0x000e620000002400 */
[----:B------:R-:W-:Y:S01]  /*2010*/  FSEL R121, R121, -INF , !P1 ;  /* 0xff80000079797808 */ /* 0x000fe20004800000 */
[----:B------:R-:W-:Y:S01]  /*2020*/  BAR.SYNC.DEFER_BLOCKING 0x0 ;  /* 0x0000000000007b1d */ /* 0x000fe20000010000 */
[----:B------:R-:W-:-:S02]  /*2030*/  ISETP.GE.AND P6, PT, R14, R31, PT ;  /* 0x0000001f0e00720c */ /* 0x000fc40003fc6270 */
[----:B------:R-:W-:Y:S02]  /*2040*/  ISETP.GE.AND P5, PT, R30, R31, PT ;  /* 0x0000001f1e00720c */ /* 0x000fe40003fa6270 */
[-C--:B------:R-:W-:Y:S02]  /*2050*/  ISETP.GE.AND P4, PT, R22, R29.reuse, PT ;  /* 0x0000001d1600720c */ /* 0x080fe40003f86270 */
[-C--:B------:R-:W-:Y:S02]  /*2060*/  ISETP.GE.AND P3, PT, R18, R29.reuse, PT ;  /* 0x0000001d1200720c */ /* 0x080fe40003f66270 */
[-C--:B------:R-:W-:Y:S02]  /*2070*/  ISETP.GE.AND P2, PT, R14, R29.reuse, PT ;  /* 0x0000001d0e00720c */ /* 0x080fe40003f46270 */
[----:B------:R-:W-:Y:S02]  /*2080*/  ISETP.GE.AND P1, PT, R30, R29, PT ;  /* 0x0000001d1e00720c */ /* 0x000fe40003f26270 */
[----:B------:R-:W-:-:S02]  /*2090*/  FSEL R118, R118, -INF , !P4 ;  /* 0xff80000076767808 */ /* 0x000fc40006000000 */
[----:B----4-:R-:W-:Y:S02]  /*20a0*/  FSEL R114, R114, -INF , !P3 ;  /* 0xff80000072727808 */ /* 0x010fe40005800000 */
[----:B------:R-:W-:Y:S02]  /*20b0*/  FSEL R117, R117, -INF , !P6 ;  /* 0xff80000075757808 */ /* 0x000fe40007000000 */
[----:B-----5:R-:W-:Y:S02]  /*20c0*/  FSEL R27, R13, -INF , !P5 ;  /* 0xff8000000d1b7808 */ /* 0x020fe40006800000 */
[----:B------:R-:W-:Y:S02]  /*20d0*/  FSEL R26, R26, -INF , !P2 ;  /* 0xff8000001a1a7808 */ /* 0x000fe40005000000 */
[----:B-1----:R-:W-:Y:S01]  /*20e0*/  FSEL R24, R24, -INF , !P1 ;  /* 0xff80000018187808 */ /* 0x002fe20004800000 */
        /* <DEDUP_REMOVED lines=27> */
.L_x_468:
        /* <DEDUP_REMOVED lines=46> */
[----:B-1----:R-:W-:Y:S02]  /*2580*/  FMNMX.FTZ R100, R13, R100, !PT ;  /* 0x000000640d647209 */ /* 0x002fe40007810000 */
[----:B--2---:R-:W-:-:S03]  /*2590*/  FMNMX.FTZ R3, R4, R3, !PT ;  /* 0x0000000304037209 */ /* 0x004fc60007810000 */
[C---:B------:R-:W-:Y:S01]  /*25a0*/  FMUL.FTZ R120, R100.reuse, c[0x0][0x23c] ;  /* 0x00008f0064787a20 */ /* 0x040fe20000410000 */
[----:B------:R-:W-:Y:S01]  /*25b0*/  FSETP.NEU.FTZ.AND P1, PT, R100, -INF , PT ;  /* 0xff8000006400780b */ /* 0x000fe20003f3d000 */
[----:B------:R-:W-:-:S03]  /*25c0*/  FMUL.FTZ R25, R3, c[0x0][0x23c] ;  /* 0x00008f0003197a20 */ /* 0x000fc60000410000 */
[----:B------:R-:W-:Y:S02]  /*25d0*/  FSEL R120, R120, RZ, P1 ;  /* 0x000000ff78787208 */ /* 0x000fe40000800000 */
[----:B------:R-:W-:-:S03]  /*25e0*/  FSETP.NEU.FTZ.AND P1, PT, R3, -INF , PT ;  /* 0xff8000000300780b */ /* 0x000fc60003f3d000 */
[--C-:B------:R-:W-:Y:S01]  /*25f0*/  FFMA.FTZ R105, R20, c[0x0][0x23c], -R120.reuse ;  /* 0x00008f0014697a23 */ /* 0x100fe20000010878 */
[----:B------:R-:W-:Y:S01]  /*2600*/  FSEL R25, R25, RZ, P1 ;  /* 0x000000ff19197208 */ /* 0x000fe20000800000 */
[--C-:B------:R-:W-:Y:S01]  /*2610*/  FFMA.FTZ R102, R17, c[0x0][0x23c], -R120.reuse ;  /* 0x00008f0011667a23 */ /* 0x100fe20000010878 */
[----:B------:R-:W-:Y:S01]  /*2620*/  LDSM.16.MT88.4 R20, [R143+0x8800] ;  /* 0x008800008f14783b */ /* 0x000fe20000004200 */
[--C-:B------:R-:W-:Y:S02]  /*2630*/  FFMA.FTZ R103, R19, c[0x0][0x23c], -R120.reuse ;  /* 0x00008f0013677a23 */ /* 0x100fe40000010878 */
[----:B------:R-:W-:Y:S01]  /*2640*/  FFMA.FTZ R32, R67, c[0x0][0x23c], -R120 ;  /* 0x00008f0043207a23 */ /* 0x000fe20000010878 */
[----:B------:R-:W-:Y:S01]  /*2650*/  MUFU.EX2 R105, R105 ;  /* 0x0000006900697308 */ /* 0x000fe20000000800 */
[--C-:B------:R-:W-:Y:S02]  /*2660*/  FFMA.FTZ R107, R65, c[0x0][0x23c], -R25.reuse ;  /* 0x00008f00416b7a23 */ /* 0x100fe40000010819 */
[----:B------:R-:W-:-:S02]  /*2670*/  FFMA.FTZ R106, R76, c[0x0][0x23c], -R25 ;  /* 0x00008f004c6a7a23 */ /* 0x000fc40000010819 */
[--C-:B------:R-:W-:Y:S01]  /*2680*/  FFMA.FTZ R104, R16, c[0x0][0x23c], -R25.reuse ;  /* 0x00008f0010687a23 */ /* 0x100fe20000010819 */
[----:B------:R-:W1:Y:S01]  /*2690*/  LDSM.16.MT88.4 R76, [R141+0x8000] ;  /* 0x008000008d4c783b */ /* 0x000e620000004200 */
[--C-:B------:R-:W-:Y:S01]  /*26a0*/  FFMA.FTZ R35, R6, c[0x0][0x23c], -R25.reuse ;  /* 0x00008f0006237a23 */ /* 0x100fe20000010819 */
[----:B------:R-:W2:Y:S01]  /*26b0*/  MUFU.EX2 R102, R102 ;  /* 0x0000006600667308 */ /* 0x000ea20000000800 */
[--C-:B------:R-:W-:Y:S01]  /*26c0*/  FFMA.FTZ R101, R7, c[0x0][0x23c], -R120.reuse ;  /* 0x00008f0007657a23 */ /* 0x100fe20000010878 */
[----:B------:R-:W-:Y:S01]  /*26d0*/  LDSM.16.MT88.4 R16, [R141+0x8800] ;  /* 0x008800008d10783b */ /* 0x000fe20000004200 */
[--C-:B------:R-:W-:Y:S02]  /*26e0*/  FFMA.FTZ R31, R11, c[0x0][0x23c], -R120.reuse ;  /* 0x00008f000b1f7a23 */ /* 0x100fe40000010878 */
[----:B------:R-:W-:Y:S01]  /*26f0*/  FFMA.FTZ R0, R9, c[0x0][0x23c], -R120 ;  /* 0x00008f0009007a23 */ /* 0x000fe20000010878 */
[----:B------:R-:W3:Y:S01]  /*2700*/  LDSM.16.MT88.4 R4, [R140+0xa000] ;  /* 0x00a000008c04783b */ /* 0x000ee20000004200 */
[--C-:B------:R-:W-:Y:S01]  /*2710*/  FFMA.FTZ R29, R10, c[0x0][0x23c], -R25.reuse ;  /* 0x00008f000a1d7a23 */ /* 0x100fe20000010819 */
[----:B------:R-:W-:Y:S01]  /*2720*/  MUFU.EX2 R103, R103 ;  /* 0x0000006700677308 */ /* 0x000fe20000000800 */
[----:B------:R-:W-:-:S02]  /*2730*/  FFMA.FTZ R33, R8, c[0x0][0x23c], -R25 ;  /* 0x00008f0008217a23 */ /* 0x000fc40000010819 */
[----:B------:R-:W4:Y:S01]  /*2740*/  LDSM.16.MT88.4 R8, [R142+0x8800] ;  /* 0x008800008e08783b */ /* 0x000f220000004200 */
[--C-:B------:R-:W-:Y:S02]  /*2750*/  FFMA.FTZ R30, R61, c[0x0][0x23c], -R120.reuse ;  /* 0x00008f003d1e7a23 */ /* 0x100fe40000010878 */
[--C-:B------:R-:W-:Y:S02]  /*2760*/  FFMA.FTZ R34, R12, c[0x0][0x23c], -R25.reuse ;  /* 0x00008f000c227a23 */ /* 0x100fe40000010819 */
[----:B------:R-:W5:Y:S01]  /*2770*/  MUFU.EX2 R32, R32 ;  /* 0x0000002000207308 */ /* 0x000f620000000800 */
[----:B--2---:R-:W-:Y:S01]  /*2780*/  F2FP.PACK_AB R64, R102, R105 ;  /* 0x000000696640723e */ /* 0x004fe200000000ff */
[----:B------:R-:W-:Y:S01]  /*2790*/  FFMA.FTZ R2, R2, c[0x0][0x23c], -R25 ;  /* 0x00008f0002027a23 */ /* 0x000fe20000010819 */
[----:B------:R-:W2:Y:S01]  /*27a0*/  LDSM.16.MT88.4 R12, [R140+0x8800] ;  /* 0x008800008c0c783b */ /* 0x000ea20000004200 */
[--C-:B------:R-:W-:Y:S02]  /*27b0*/  FFMA.FTZ R108, R115, c[0x0][0x23c], -R120.reuse ;  /* 0x00008f00736c7a23 */ /* 0x100fe40000010878 */
[----:B------:R-:W-:-:S02]  /*27c0*/  FFMA.FTZ R110, R113, c[0x0][0x23c], -R120 ;  /* 0x00008f00716e7a23 */ /* 0x000fc40000010878 */
[----:B------:R-:W-:Y:S01]  /*27d0*/  MUFU.EX2 R107, R107 ;  /* 0x0000006b006b7308 */ /* 0x000fe20000000800 */
[--C-:B------:R-:W-:Y:S02]  /*27e0*/  FFMA.FTZ R111, R111, c[0x0][0x23c], -R120.reuse ;  /* 0x00008f006f6f7a23 */ /* 0x100fe40000010878 */
[----:B------:R-:W-:Y:S02]  /*27f0*/  FFMA.FTZ R109, R109, c[0x0][0x23c], -R120 ;  /* 0x00008f006d6d7a23 */ /* 0x000fe40000010878 */
[--C-:B------:R-:W-:Y:S02]  /*2800*/  FFMA.FTZ R112, R112, c[0x0][0x23c], -R25.reuse ;  /* 0x00008f0070707a23 */ /* 0x100fe40000010819 */
[--C-:B------:R-:W-:Y:S01]  /*2810*/  FFMA.FTZ R113, R124, c[0x0][0x23c], -R25.reuse ;  /* 0x00008f007c717a23 */ /* 0x100fe20000010819 */
[----:B------:R-:W1:Y:S01]  /*2820*/  MUFU.EX2 R106, R106 ;  /* 0x0000006a006a7308 */ /* 0x000e620000000800 */
[----:B-----5:R-:W-:Y:S01]  /*2830*/  F2FP.PACK_AB R66, R32, R103 ;  /* 0x000000672042723e */ /* 0x020fe200000000ff */
[----:B------:R-:W-:-:S02]  /*2840*/  FFMA.FTZ R115, R122, c[0x0][0x23c], -R25 ;  /* 0x00008f007a737a23 */ /* 0x000fc40000010819 */
[--C-:B------:R-:W-:Y:S02]  /*2850*/  FFMA.FTZ R116, R116, c[0x0][0x23c], -R25.reuse ;  /* 0x00008f0074747a23 */ /* 0x100fe40000010819 */
[--C-:B------:R-:W-:Y:S02]  /*2860*/  FFMA.FTZ R122, R119, c[0x0][0x23c], -R120.reuse ;  /* 0x00008f00777a7a23 */ /* 0x100fe40000010878 */
[----:B------:R-:W-:Y:S01]  /*2870*/  MUFU.EX2 R104, R104 ;  /* 0x0000006800687308 */ /* 0x000fe20000000800 */
[--C-:B------:R-:W-:Y:S02]  /*2880*/  FFMA.FTZ R121, R121, c[0x0][0x23c], -R120.reuse ;  /* 0x00008f0079797a23 */ /* 0x100fe40000010878 */
[--C-:B------:R-:W-:Y:S02]  /*2890*/  FFMA.FTZ R117, R117, c[0x0][0x23c], -R120.reuse ;  /* 0x00008f0075757a23 */ /* 0x100fe40000010878 */
[--C-:B------:R-:W-:Y:S02]  /*28a0*/  FFMA.FTZ R119, R114, c[0x0][0x23c], -R25.reuse ;  /* 0x00008f0072777a23 */ /* 0x100fe40000010819 */
[----:B------:R-:W-:Y:S01]  /*28b0*/  FFMA.FTZ R120, R27, c[0x0][0x23c], -R120 ;  /* 0x00008f001b787a23 */ /* 0x000fe20000010878 */
[----:B------:R-:W5:Y:S01]  /*28c0*/  MUFU.EX2 R35, R35 ;  /* 0x0000002300237308 */ /* 0x000f620000000800 */
[----:B-1----:R-:W-:Y:S01]  /*28d0*/  F2FP.PACK_AB R65, R106, R107 ;  /* 0x0000006b6a41723e */ /* 0x002fe200000000ff */
[----:B------:R-:W-:-:S02]  /*28e0*/  FFMA.FTZ R118, R118, c[0x0][0x23c], -R25 ;  /* 0x00008f0076767a23 */ /* 0x000fc40000010819 */
[--C-:B------:R-:W-:Y:S02]  /*28f0*/  FFMA.FTZ R114, R26, c[0x0][0x23c], -R25.reuse ;  /* 0x00008f001a727a23 */ /* 0x100fe40000010819 */
[----:B------:R-:W-:Y:S02]  /*2900*/  FFMA.FTZ R123, R24, c[0x0][0x23c], -R25 ;  /* 0x00008f00187b7a23 */ /* 0x000fe40000010819 */
[----:B------:R-:W-:Y:S01]  /*2910*/  MUFU.EX2 R101, R101 ;  /* 0x0000006500657308 */ /* 0x000fe20000000800 */
[----:B------:R-:W-:Y:S01]  /*2920*/  FADD.FTZ R102, R105, R102 ;  /* 0x0000006669667221 */ /* 0x000fe20000010000 */
[----:B------:R-:W-:Y:S01]  /*2930*/  LDSM.16.MT88.4 R24, [R142+0x9800] ;  /* 0x009800008e18783b */ /* 0x000fe20000004200 */
[----:B------:R-:W-:Y:S02]  /*2940*/  FADD.FTZ R107, R107, R106 ;  /* 0x0000006a6b6b7221 */ /* 0x000fe40000010000 */
[----:B------:R-:W-:Y:S01]  /*2950*/  FADD.FTZ R103, R103, R102 ;  /* 0x0000006667677221 */ /* 0x000fe20000010000 */
[----:B-----5:R-:W-:-:S02]  /*2960*/  F2FP.PACK_AB R67, R35, R104 ;  /* 0x000000682343723e */ /* 0x020fc400000000ff */
[----:B------:R-:W1:Y:S01]  /*2970*/  MUFU.EX2 R30, R30 ;  /* 0x0000001e001e7308 */ /* 0x000e620000000800 */
[----:B------:R-:W-:Y:S02]  /*2980*/  FADD.FTZ R104, R104, R107 ;  /* 0x0000006b68687221 */ /* 0x000fe40000010000 */
[----:B------:R-:W-:Y:S02]  /*2990*/  FADD.FTZ R32, R32, R103 ;  /* 0x0000006720207221 */ /* 0x000fe40000010000 */
        /* <DEDUP_REMOVED lines=8> */
[----:B------:R-:W5:Y:S06]  /*2a20*/  MUFU.EX2 R29, R29 ;  /* 0x0000001d001d7308 */ /* 0x000f6c0000000800 */
        /* <DEDUP_REMOVED lines=20> */
[C---:B---3--:R-:W-:Y:S02]  /*2b70*/  HMMA.16816.F32 R60, R64.reuse, R4, RZ ;  /* 0x00000004403c723c */ /* 0x048fe400000018ff */
[----:B------:R-:W-:Y:S05]  /*2b80*/  MUFU.EX2 R121, R121 ;  /* 0x0000007900797308 */ /* 0x000fea0000000800 */
[----:B-1----:R-:W-:Y:S01]  /*2b90*/  F2FP.PACK_AB R4, R30, R101 ;  /* 0x000000651e04723e */ /* 0x002fe200000000ff */
[----:B------:R-:W-:Y:S01]  /*2ba0*/  HMMA.16816.F32 R64, R64, R6, RZ ;  /* 0x000000064040723c */ /* 0x000fe200000018ff */
[----:B-----5:R-:W-:Y:S01]  /*2bb0*/  F2FP.PACK_AB R5, R29, R34 ;  /* 0x000000221d05723e */ /* 0x020fe200000000ff */
        /* <DEDUP_REMOVED lines=10> */
[----:B----4-:R-:W-:Y:S01]  /*2c60*/  HMMA.16816.F32 R88, R4, R8, R88 ;  /* 0x000000080458723c */ /* 0x010fe20000001858 */
[----:B------:R-:W-:Y:S01]  /*2c70*/  FADD.FTZ R31, R0, R31 ;  /* 0x0000001f001f7221 */ /* 0x000fe20000010000 */
[----:B------:R-:W-:Y:S01]  /*2c80*/  MUFU.EX2 R120, R120 ;  /* 0x0000007800787308 */ /* 0x000fe20000000800 */
[----:B------:R-:W-:-:S05]  /*2c90*/  FADD.FTZ R33, R2, R33 ;  /* 0x0000002102217221 */ /* 0x000fca0000010000 */
[C---:B------:R-:W-:Y:S01]  /*2ca0*/  HMMA.16816.F32 R84, R4.reuse, R10, R84 ;  /* 0x0000000a0454723c */ /* 0x040fe20000001854 */
[----:B------:R-:W3:Y:S01]  /*2cb0*/  LDSM.16.MT88.4 R8, [R142+0xa800] ;  /* 0x00a800008e08783b */ /* 0x000ee20000004200 */
[----:B------:R-:W-:Y:S06]  /*2cc0*/  MUFU.EX2 R118, R118 ;  /* 0x0000007600767308 */ /* 0x000fec0000000800 */
[C---:B------:R-:W-:Y:S02]  /*2cd0*/  HMMA.16816.F32 R96, R4.reuse, R20, R96 ;  /* 0x000000140460723c */ /* 0x040fe40000001860 */
[----:B------:R-:W4:Y:S06]  /*2ce0*/  MUFU.EX2 R119, R119 ;  /* 0x0000007700777308 */ /* 0x000f2c0000000800 */
[C---:B------:R-:W-:Y:S01]  /*2cf0*/  HMMA.16816.F32 R92, R4.reuse, R22, R92 ;  /* 0x00000016045c723c */ /* 0x040fe2000000185c */
[----:B------:R-:W5:Y:S01]  /*2d00*/  LDSM.16.MT88.4 R20, [R143+0xa800] ;  /* 0x00a800008f14783b */ /* 0x000f620000004200 */
[----:B------:R-:W-:Y:S06]  /*2d10*/  MUFU.EX2 R114, R114 ;  /* 0x0000007200727308 */ /* 0x000fec0000000800 */
[C---:B------:R-:W-:Y:S02]  /*2d20*/  HMMA.16816.F32 R80, R4.reuse, R16, R80 ;  /* 0x000000100450723c */ /* 0x040fe40000001850 */
[----:B------:R-:W1:Y:S06]  /*2d30*/  MUFU.EX2 R123, R123 ;  /* 0x0000007b007b7308 */ /* 0x000e6c0000000800 */
[C---:B------:R-:W-:Y:S01]  /*2d40*/  HMMA.16816.F32 R76, R4.reuse, R18, R76 ;  /* 0x00000012044c723c */ /* 0x040fe2000000184c */
[----:B------:R-:W1:Y:S07]  /*2d50*/  LDSM.16.MT88.4 R16, [R141+0xa800] ;  /* 0x00a800008d10783b */ /* 0x000e6e0000004200 */
[C---:B--2---:R-:W-:Y:S08]  /*2d60*/  HMMA.16816.F32 R72, R4.reuse, R12, R72 ;  /* 0x0000000c0448723c */ /* 0x044ff00000001848 */
[C---:B------:R-:W-:Y:S01]  /*2d70*/  HMMA.16816.F32 R68, R4.reuse, R14, R68 ;  /* 0x0000000e0444723c */ /* 0x040fe20000001844 */
[----:B------:R-:W2:Y:S07]  /*2d80*/  LDSM.16.MT88.4 R12, [R140+0xa800] ;  /* 0x00a800008c0c783b */ /* 0x000eae0000004200 */
[C---:B---3--:R-:W-:Y:S08]  /*2d90*/  HMMA.16816.F32 R44, R4.reuse, R8, R44 ;  /* 0x00000008042c723c */ /* 0x048ff0000000182c */
[C---:B------:R-:W-:Y:S01]  /*2da0*/  HMMA.16816.F32 R48, R4.reuse, R10, R48 ;  /* 0x0000000a0430723c */ /* 0x040fe20000001830 */
[----:B------:R-:W3:Y:S07]  /*2db0*/  LDSM.16.MT88.4 R8, [R143+0x9000] ;  /* 0x009000008f08783b */ /* 0x000eee0000004200 */
[C---:B-----5:R-:W-:Y:S08]  /*2dc0*/  HMMA.16816.F32 R36, R4.reuse, R20, R36 ;  /* 0x000000140424723c */ /* 0x060ff00000001824 */
[C---:B------:R-:W-:Y:S01]  /*2dd0*/  HMMA.16816.F32 R40, R4.reuse, R22, R40 ;  /* 0x000000160428723c */ /* 0x040fe20000001828 */
[----:B------:R-:W5:Y:S07]  /*2de0*/  LDSM.16.MT88.4 R20, [R142+0x9000] ;  /* 0x009000008e14783b */ /* 0x000f6e0000004200 */
[C---:B-1----:R-:W-:Y:S08]  /*2df0*/  HMMA.16816.F32 R52, R4.reuse, R16, R52 ;  /* 0x000000100434723c */ /* 0x042ff00000001834 */
[C---:B------:R-:W-:Y:S01]  /*2e00*/  HMMA.16816.F32 R56, R4.reuse, R18, R56 ;  /* 0x000000120438723c */ /* 0x040fe20000001838 */
[----:B------:R-:W1:Y:S07]  /*2e10*/  LDSM.16.MT88.4 R16, [R141+0x9000] ;  /* 0x009000008d10783b */ /* 0x000e6e0000004200 */
        /* <DEDUP_REMOVED lines=32> */
[----:B------:R-:W-:Y:S07]  /*3020*/  LDSM.16.MT88.4 R20, [R140+0x9800] ;  /* 0x009800008c14783b */ /* 0x000fee0000004200 */
[C---:B-1----:R-:W-:Y:S08]  /*3030*/  HMMA.16816.F32 R60, R4.reuse, R16, R60 ;  /* 0x00000010043c723c */ /* 0x042ff0000000183c */
[C---:B--2---:R-:W-:Y:S08]  /*3040*/  HMMA.16816.F32 R52, R4.reuse, R12, R52 ;  /* 0x0000000c0434723c */ /* 0x044ff00000001834 */
[C---:B------:R-:W-:Y:S01]  /*3050*/  HMMA.16816.F32 R56, R4.reuse, R14, R56 ;  /* 0x0000000e0438723c */ /* 0x040fe20000001838 */
[----:B------:R-:W1:Y:S07]  /*3060*/  LDSM.16.MT88.4 R12, [R141+0x9800] ;  /* 0x009800008d0c783b */ /* 0x000e6e0000004200 */
[----:B------:R-:W-:Y:S01]  /*3070*/  HMMA.16816.F32 R64, R4, R18, R64 ;  /* 0x000000120440723c */ /* 0x000fe20000001840 */
[----:B------:R-:W-:Y:S06]  /*3080*/  LDSM.16.MT88.4 R16, [R142+0xb800] ;  /* 0x00b800008e10783b */ /* 0x000fec0000004200 */
[----:B------:R-:W-:Y:S01]  /*3090*/  F2FP.PACK_AB R4, R122, R121 ;  /* 0x000000797a04723e */ /* 0x000fe200000000ff */
[----:B------:R-:W-:Y:S01]  /*30a0*/  FADD.FTZ R121, R121, R110 ;  /* 0x0000006e79797221 */ /* 0x000fe20000010000 */
[----:B----4-:R-:W-:Y:S01]  /*30b0*/  F2FP.PACK_AB R5, R119, R118 ;  /* 0x000000767705723e */ /* 0x010fe200000000ff */
        /* <DEDUP_REMOVED lines=34> */
.L_x_472:
        /* <DEDUP_REMOVED lines=29> */
.L_x_470:
[----:B------:R-:W-:Y:S01]  /*34b0*/  SHF.R.S32.HI R2, RZ, 0x1f, R161 ;  /* 0x0000001fff027819 */ /* 0x000fe200000114a1 */
[----:B------:R-:W-:Y:S04]  /*34c0*/  DEPBAR.LE SB0, 0x0 ;  /* 0x000080000000791a */ /* 0x000fe80000000000 */
[----:B------:R-:W-:Y:S01]  /*34d0*/  BAR.SYNC.DEFER_BLOCKING 0x0 ;  /* 0x0000000000007b1d */ /* 0x000fe20000010000 */
[----:B------:R-:W-:Y:S02]  /*34e0*/  IMAD R2, R2, c[0x0][0x1a0], RZ ;  /* 0x0000680002027a24 */ /* 0x000fe400078e02ff */
[C---:B------:R-:W-:Y:S04]  /*34f0*/  IMAD.WIDE.U32 R100, R161.reuse, c[0x0][0x1a0], RZ ;  /* 0x00006800a1647a25 */ /* 0x040fe800078e00ff */
[----:B------:R-:W-:Y:S01]  /*3500*/  IMAD R2, R161, c[0x0][0x1a4], R2 ;  /* 0x00006900a1027a24 */ /* 0x000fe200078e0202 */
[C---:B------:R-:W-:Y:S04]  /*3510*/  LEA R3, P0, R100.reuse, R154, 0x6 ;  /* 0x0000009a64037211 */ /* 0x040fe800078030ff */
[----:B------:R-:W-:Y:S02]  /*3520*/  IADD3 R2, R101, R2, RZ ;  /* 0x0000000265027210 */ /* 0x000fe40007ffe0ff */
[C---:B------:R-:W-:Y:S02]  /*3530*/  LEA R168, P1, R3.reuse, c[0x0][0x170], 0x1 ;  /* 0x00005c0003a87a11 */ /* 0x040fe400078208ff */
        /* <DEDUP_REMOVED lines=10> */
[----:B------:R-:W-:Y:S04]  /*35e0*/  IADD3.X R3, R101, UR5, RZ, P1, !PT ;  /* 0x0000000565037c10 */ /* 0x000fe80008ffe4ff */
[----:B------:R1:W-:Y:S01]  /*35f0*/  LDGSTS.E.BYPASS.LTC128B.128 [R152+0xa000], [R168.64+0x80] ;  /* 0x0a000080a8987fae */ /* 0x0003e2000b901d4a */
[----:B------:R-:W-:Y:S02]  /*3600*/  IADD3.X R171, R3, UR5, RZ, P0, !PT ;  /* 0x0000000503ab7c10 */ /* 0x000fe400087fe4ff */
[----:B------:R-:W-:Y:S04]  /*3610*/  ISETP.GT.AND P0, PT, R161, RZ, PT ;  /* 0x000000ffa100720c */ /* 0x000fe80003f04270 */
[----:B------:R2:W-:Y:S07]  /*3620*/  LDGSTS.E.BYPASS.LTC128B.128 [R152+0x8800], [R100.64] ;  /* 0x0880000064987fae */ /* 0x0005ee000b901d4a */
[----:B------:R2:W-:Y:S07]  /*3630*/  LDGSTS.E.BYPASS.LTC128B.128 [R152+0xa800], [R100.64+0x80] ;  /* 0x0a80008064987fae */ /* 0x0005ee000b901d4a */
[----:B------:R3:W-:Y:S07]  /*3640*/  LDGSTS.E.BYPASS.LTC128B.128 [R152+0x9000], [R2.64] ;  /* 0x0900000002987fae */ /* 0x0007ee000b901d4a */
[----:B------:R3:W-:Y:S07]  /*3650*/  LDGSTS.E.BYPASS.LTC128B.128 [R152+0xb000], [R2.64+0x80] ;  /* 0x0b00008002987fae */ /* 0x0007ee000b901d4a */
[----:B------:R4:W-:Y:S07]  /*3660*/  LDGSTS.E.BYPASS.LTC128B.128 [R152+0x9800], [R170.64] ;  /* 0x09800000aa987fae */ /* 0x0009ee000b901d4a */
[----:B------:R4:W-:Y:S07]  /*3670*/  LDGSTS.E.BYPASS.LTC128B.128 [R152+0xb800], [R170.64+0x80] ;  /* 0x0b800080aa987fae */ /* 0x0009ee000b901d4a */
[----:B------:R-:W-:Y:S07]  /*3680*/  LDSM.16.M88.4 R104, [R150] ;  /* 0x000000009668783b */ /* 0x000fee0000000200 */
[----:B------:R-:W5:Y:S07]  /*3690*/  LDSM.16.M88.4 R108, [R149] ;  /* 0x00000000956c783b */ /* 0x000f6e0000000200 */
[----:B------:R-:W1:Y:S07]  /*36a0*/  LDSM.16.M88.4 R112, [R149+0x800] ;  /* 0x000800009570783b */ /* 0x000e6e0000000200 */
[----:B------:R-:W1:Y:S07]  /*36b0*/  LDSM.16.M88.4 R116, [R149+0x1000] ;  /* 0x001000009574783b */ /* 0x000e6e0000000200 */
[----:B------:R-:W0:Y:S07]  /*36c0*/  LDGDEPBAR ;  /* 0x00000000000079af */ /* 0x000e2e0000000000 */
[----:B------:R-:W2:Y:S07]  /*36d0*/  LDSM.16.M88.4 R120, [R149+0x1800] ;  /* 0x001800009578783b */ /* 0x000eae0000000200 */
[----:B------:R-:W-:Y:S01]  /*36e0*/  LDSM.16.M88.4 R124, [R148] ;  /* 0x00000000947c783b */ /* 0x000fe20000000200 */
[C---:B-----5:R-:W-:Y:S06]  /*36f0*/  HMMA.16816.F32 R4, R104.reuse, R108, RZ ;  /* 0x0000006c6804723c */ /* 0x060fec00000018ff */
[----:B------:R-:W5:Y:S02]  /*3700*/  LDSM.16.M88.4 R128, [R147] ;  /* 0x000000009380783b */ /* 0x000f640000000200 */
[C---:B------:R-:W-:Y:S05]  /*3710*/  HMMA.16816.F32 R8, R104.reuse, R110, RZ ;  /* 0x0000006e6808723c */ /* 0x040fea00000018ff */
[----:B------:R-:W3:Y:S03]  /*3720*/  LDSM.16.M88.4 R108, [R139] ;  /* 0x000000008b6c783b */ /* 0x000ee60000000200 */
[C---:B-1----:R-:W-:Y:S08]  /*3730*/  HMMA.16816.F32 R12, R104.reuse, R112, RZ ;  /* 0x00000070680c723c */ /* 0x042ff000000018ff */
[C---:B------:R-:W-:Y:S01]  /*3740*/  HMMA.16816.F32 R16, R104.reuse, R114, RZ ;  /* 0x000000726810723c */ /* 0x040fe200000018ff */
[----:B------:R-:W1:Y:S07]  /*3750*/  LDSM.16.M88.4 R112, [R138] ;  /* 0x000000008a70783b */ /* 0x000e6e0000000200 */
[C---:B------:R-:W-:Y:S08]  /*3760*/  HMMA.16816.F32 R20, R104.reuse, R116, RZ ;  /* 0x000000746814723c */ /* 0x040ff000000018ff */
[C---:B------:R-:W-:Y:S01]  /*3770*/  HMMA.16816.F32 R24, R104.reuse, R118, RZ ;  /* 0x000000766818723c */ /* 0x040fe200000018ff */
[----:B------:R-:W-:Y:S07]  /*3780*/  LDSM.16.M88.4 R116, [R146] ;  /* 0x000000009274783b */ /* 0x000fee0000000200 */
[C---:B--2---:R-:W-:Y:S08]  /*3790*/  HMMA.16816.F32 R28, R104.reuse, R120, RZ ;  /* 0x00000078681c723c */ /* 0x044ff000000018ff */
[----:B------:R-:W-:Y:S01]  /*37a0*/  HMMA.16816.F32 R32, R104, R122, RZ ;  /* 0x0000007a6820723c */ /* 0x000fe200000018ff */
[----:B------:R-:W2:Y:S07]  /*37b0*/  LDSM.16.M88.4 R104, [R137] ;  /* 0x000000008968783b */ /* 0x000eae0000000200 */
[C---:B-----5:R-:W-:Y:S01]  /*37c0*/  HMMA.16816.F32 R4, R124.reuse, R128, R4 ;  /* 0x000000807c04723c */ /* 0x060fe20000001804 */
[----:B------:R-:W5:Y:S07]  /*37d0*/  LDSM.16.M88.4 R120, [R145] ;  /* 0x000000009178783b */ /* 0x000f6e0000000200 */
[C---:B------:R-:W-:Y:S01]  /*37e0*/  HMMA.16816.F32 R8, R124.reuse, R130, R8 ;  /* 0x000000827c08723c */ /* 0x040fe20000001808 */
[----:B------:R-:W4:Y:S07]  /*37f0*/  LDSM.16.M88.4 R128, [R145+0x800] ;  /* 0x000800009180783b */ /* 0x000f2e0000000200 */
[C---:B---3--:R-:W-:Y:S08]  /*3800*/  HMMA.16816.F32 R12, R124.reuse, R108, R12 ;  /* 0x0000006c7c0c723c */ /* 0x048ff0000000180c */
[C---:B------:R-:W-:Y:S01]  /*3810*/  HMMA.16816.F32 R16, R124.reuse, R110, R16 ;  /* 0x0000006e7c10723c */ /* 0x040fe20000001810 */
[----:B------:R-:W-:Y:S07]  /*3820*/  LDSM.16.M88.4 R108, [R145+0x1800] ;  /* 0x00180000916c783b */ /* 0x000fee0000000200 */
[C---:B-1----:R-:W-:Y:S08]  /*3830*/  HMMA.16816.F32 R20, R124.reuse, R112, R20 ;  /* 0x000000707c14723c */ /* 0x042ff00000001814 */
[C---:B------:R-:W-:Y:S01]  /*3840*/  HMMA.16816.F32 R24, R124.reuse, R114, R24 ;  /* 0x000000727c18723c */ /* 0x040fe20000001818 */
[----:B------:R-:W-:Y:S07]  /*3850*/  LDSM.16.M88.4 R112, [R144] ;  /* 0x000000009070783b */ /* 0x000fee0000000200 */
[C---:B--2---:R-:W-:Y:S08]  /*3860*/  HMMA.16816.F32 R28, R124.reuse, R104, R28 ;  /* 0x000000687c1c723c */ /* 0x044ff0000000181c */
[----:B------:R-:W-:Y:S01]  /*3870*/  HMMA.16816.F32 R32, R124, R106, R32 ;  /* 0x0000006a7c20723c */ /* 0x000fe20000001820 */
[----:B------:R-:W1:Y:S07]  /*3880*/  LDSM.16.M88.4 R104, [R145+0x1000] ;  /* 0x001000009168783b */ /* 0x000e6e0000000200 */
[C---:B-----5:R-:W-:Y:S01]  /*3890*/  HMMA.16816.F32 R4, R116.reuse, R120, R4 ;  /* 0x000000787404723c */ /* 0x060fe20000001804 */
[----:B------:R-:W2:Y:S07]  /*38a0*/  LDSM.16.M88.4 R124, [R136] ;  /* 0x00000000887c783b */ /* 0x000eae0000000200 */
[C---:B------:R-:W-:Y:S01]  /*38b0*/  HMMA.16816.F32 R8, R116.reuse, R122, R8 ;  /* 0x0000007a7408723c */ /* 0x040fe20000001808 */
[----:B------:R-:W3:Y:S07]  /*38c0*/  LDSM.16.M88.4 R120, [R136+0x800] ;  /* 0x000800008878783b */ /* 0x000eee0000000200 */
[C---:B----4-:R-:W-:Y:S08]  /*38d0*/  HMMA.16816.F32 R12, R116.reuse, R128, R12 ;  /* 0x00000080740c723c */ /* 0x050ff0000000180c */
[C---:B------:R-:W-:Y:S01]  /*38e0*/  HMMA.16816.F32 R16, R116.reuse, R130, R16 ;  /* 0x000000827410723c */ /* 0x040fe20000001810 */
[----:B------:R-:W4:Y:S07]  /*38f0*/  LDSM.16.M88.4 R128, [R136+0x1000] ;  /* 0x001000008880783b */ /* 0x000f2e0000000200 */
[C---:B-1----:R-:W-:Y:S08]  /*3900*/  HMMA.16816.F32 R20, R116.reuse, R104, R20 ;  /* 0x000000687414723c */ /* 0x042ff00000001814 */
[C---:B------:R-:W-:Y:S01]  /*3910*/  HMMA.16816.F32 R24, R116.reuse, R106, R24 ;  /* 0x0000006a7418723c */ /* 0x040fe20000001818 */
[----:B------:R-:W1:Y:S07]  /*3920*/  LDSM.16.M88.4 R104, [R136+0x1800] ;  /* 0x001800008868783b */ /* 0x000e6e0000000200 */
[C---:B------:R-:W-:Y:S08]  /*3930*/  HMMA.16816.F32 R28, R116.reuse, R108, R28 ;  /* 0x0000006c741c723c */ /* 0x040ff0000000181c */
[----:B------:R-:W-:Y:S01]  /*3940*/  HMMA.16816.F32 R32, R116, R110, R32 ;  /* 0x0000006e7420723c */ /* 0x000fe20000001820 */
[----:B------:R-:W-:Y:S07]  /*3950*/  LDSM.16.M88.4 R108, [R150+0x2000] ;  /* 0x00200000966c783b */ /* 0x000fee0000000200 */
[C---:B--2---:R-:W-:Y:S01]  /*3960*/  HMMA.16816.F32 R4, R112.reuse, R124, R4 ;  /* 0x0000007c7004723c */ /* 0x044fe20000001804 */
[----:B------:R-:W2:Y:S07]  /*3970*/  LDSM.16.M88.4 R116, [R149+0x2000] ;  /* 0x002000009574783b */ /* 0x000eae0000000200 */
[C---:B------:R-:W-:Y:S01]  /*3980*/  HMMA.16816.F32 R8, R112.reuse, R126, R8 ;  /* 0x0000007e7008723c */ /* 0x040fe20000001808 */
[----:B------:R-:W5:Y:S07]  /*3990*/  LDSM.16.M88.4 R124, [R149+0x2800] ;  /* 0x00280000957c783b */ /* 0x000f6e0000000200 */
[C---:B---3--:R-:W-:Y:S08]  /*39a0*/  HMMA.16816.F32 R12, R112.reuse, R120, R12 ;  /* 0x00000078700c723c */ /* 0x048ff0000000180c */
[C---:B------:R-:W-:Y:S01]  /*39b0*/  HMMA.16816.F32 R16, R112.reuse, R122, R16 ;  /* 0x0000007a7010723c */ /* 0x040fe20000001810 */
[----:B------:R-:W3:Y:S07]  /*39c0*/  LDSM.16.M88.4 R120, [R149+0x3000] ;  /* 0x003000009578783b */ /* 0x000eee0000000200 */
[C---:B----4-:R-:W-:Y:S08]  /*39d0*/  HMMA.16816.F32 R20, R112.reuse, R128, R20 ;  /* 0x000000807014723c */ /* 0x050ff00000001814 */
[C---:B------:R-:W-:Y:S01]  /*39e0*/  HMMA.16816.F32 R24, R112.reuse, R130, R24 ;  /* 0x000000827018723c */ /* 0x040fe20000001818 */
[----:B------:R-:W4:Y:S07]  /*39f0*/  LDSM.16.M88.4 R128, [R149+0x3800] ;  /* 0x003800009580783b */ /* 0x000f2e0000000200 */
[C---:B-1----:R-:W-:Y:S08]  /*3a00*/  HMMA.16816.F32 R28, R112.reuse, R104, R28 ;  /* 0x00000068701c723c */ /* 0x042ff0000000181c */
[----:B------:R-:W-:Y:S01]  /*3a10*/  HMMA.16816.F32 R32, R112, R106, R32 ;  /* 0x0000006a7020723c */ /* 0x000fe20000001820 */
[----:B------:R-:W-:Y:S07]  /*3a20*/  LDSM.16.M88.4 R104, [R148+0x2000] ;  /* 0x002000009468783b */ /* 0x000fee0000000200 */
[C---:B--2---:R-:W-:Y:S01]  /*3a30*/  HMMA.16816.F32 R4, R108.reuse, R116, R4 ;  /* 0x000000746c04723c */ /* 0x044fe20000001804 */
[----:B------:R-:W1:Y:S07]  /*3a40*/  LDSM.16.M88.4 R112, [R135] ;  /* 0x000000008770783b */ /* 0x000e6e0000000200 */
[C---:B------:R-:W-:Y:S01]  /*3a50*/  HMMA.16816.F32 R8, R108.reuse, R118, R8 ;  /* 0x000000766c08723c */ /* 0x040fe20000001808 */
[----:B------:R-:W2:Y:S07]  /*3a60*/  LDSM.16.M88.4 R116, [R134] ;  /* 0x000000008674783b */ /* 0x000eae0000000200 */
[C---:B-----5:R-:W-:Y:S08]  /*3a70*/  HMMA.16816.F32 R12, R108.reuse, R124, R12 ;  /* 0x0000007c6c0c723c */ /* 0x060ff0000000180c */
[C---:B------:R-:W-:Y:S01]  /*3a80*/  HMMA.16816.F32 R16, R108.reuse, R126, R16 ;  /* 0x0000007e6c10723c */ /* 0x040fe20000001810 */
[----:B------:R-:W5:Y:S07]  /*3a90*/  LDSM.16.M88.4 R124, [R133] ;  /* 0x00000000857c783b */ /* 0x000f6e0000000200 */
[C---:B---3--:R-:W-:Y:S08]  /*3aa0*/  HMMA.16816.F32 R20, R108.reuse, R120, R20 ;  /* 0x000000786c14723c */ /* 0x048ff00000001814 */
[C---:B------:R-:W-:Y:S01]  /*3ab0*/  HMMA.16816.F32 R24, R108.reuse, R122, R24 ;  /* 0x0000007a6c18723c */ /* 0x040fe20000001818 */
[----:B------:R-:W3:Y:S07]  /*3ac0*/  LDSM.16.M88.4 R120, [R132] ;  /* 0x000000008478783b */ /* 0x000eee0000000200 */
[C---:B----4-:R-:W-:Y:S08]  /*3ad0*/  HMMA.16816.F32 R28, R108.reuse, R128, R28 ;  /* 0x000000806c1c723c */ /* 0x050ff0000000181c */
[----:B------:R-:W-:Y:S01]  /*3ae0*/  HMMA.16816.F32 R32, R108, R130, R32 ;  /* 0x000000826c20723c */ /* 0x000fe20000001820 */
[----:B------:R-:W-:Y:S07]  /*3af0*/  LDSM.16.M88.4 R108, [R146+0x2000] ;  /* 0x00200000926c783b */ /* 0x000fee0000000200 */
[----:B------:R-:W4:Y:S01]  /*3b00*/  LDSM.16.M88.4 R128, [R145+0x2000] ;  /* 0x002000009180783b */ /* 0x000f220000000200 */
[C---:B-1----:R-:W-:Y:S08]  /*3b10*/  HMMA.16816.F32 R4, R104.reuse, R112, R4 ;  /* 0x000000706804723c */ /* 0x042ff00000001804 */
[C---:B------:R-:W-:Y:S01]  /*3b20*/  HMMA.16816.F32 R8, R104.reuse, R114, R8 ;  /* 0x000000726808723c */ /* 0x040fe20000001808 */
[----:B------:R-:W1:Y:S07]  /*3b30*/  LDSM.16.M88.4 R112, [R145+0x2800] ;  /* 0x002800009170783b */ /* 0x000e6e0000000200 */
[C---:B--2---:R-:W-:Y:S08]  /*3b40*/  HMMA.16816.F32 R12, R104.reuse, R116, R12 ;  /* 0x00000074680c723c */ /* 0x044ff0000000180c */
[C---:B------:R-:W-:Y:S01]  /*3b50*/  HMMA.16816.F32 R16, R104.reuse, R118, R16 ;  /* 0x000000766810723c */ /* 0x040fe20000001810 */
[----:B------:R-:W2:Y:S07]  /*3b60*/  LDSM.16.M88.4 R116, [R145+0x3000] ;  /* 0x003000009174783b */ /* 0x000eae0000000200 */
[C---:B-----5:R-:W-:Y:S08]  /*3b70*/  HMMA.16816.F32 R20, R104.reuse, R124, R20 ;  /* 0x0000007c6814723c */ /* 0x060ff00000001814 */
[C---:B------:R-:W-:Y:S01]  /*3b80*/  HMMA.16816.F32 R24, R104.reuse, R126, R24 ;  /* 0x0000007e6818723c */ /* 0x040fe20000001818 */
[----:B------:R-:W-:Y:S07]  /*3b90*/  LDSM.16.M88.4 R124, [R136+0x2000] ;  /* 0x00200000887c783b */ /* 0x000fee0000000200 */
[C---:B---3--:R-:W-:Y:S08]  /*3ba0*/  HMMA.16816.F32 R28, R104.reuse, R120, R28 ;  /* 0x00000078681c723c */ /* 0x048ff0000000181c */
[----:B------:R-:W-:Y:S01]  /*3bb0*/  HMMA.16816.F32 R32, R104, R122, R32 ;  /* 0x0000007a6820723c */ /* 0x000fe20000001820 */
[----:B------:R-:W3:Y:S07]  /*3bc0*/  LDSM.16.M88.4 R104, [R145+0x3800] ;  /* 0x003800009168783b */ /* 0x000eee0000000200 */
[----:B------:R-:W5:Y:S01]  /*3bd0*/  LDSM.16.M88.4 R120, [R144+0x2000] ;  /* 0x002000009078783b */ /* 0x000f620000000200 */
[C---:B----4-:R-:W-:Y:S08]  /*3be0*/  HMMA.16816.F32 R4, R108.reuse, R128, R4 ;  /* 0x000000806c04723c */ /* 0x050ff00000001804 */
[C---:B------:R-:W-:Y:S08]  /*3bf0*/  HMMA.16816.F32 R8, R108.reuse, R130, R8 ;  /* 0x000000826c08723c */ /* 0x040ff00000001808 */
[C---:B-1----:R-:W-:Y:S08]  /*3c00*/  HMMA.16816.F32 R12, R108.reuse, R112, R12 ;  /* 0x000000706c0c723c */ /* 0x042ff0000000180c */
[C---:B------:R-:W-:Y:S08]  /*3c10*/  HMMA.16816.F32 R16, R108.reuse, R114, R16 ;  /* 0x000000726c10723c */ /* 0x040ff00000001810 */
[C---:B--2---:R-:W-:Y:S08]  /*3c20*/  HMMA.16816.F32 R20, R108.reuse, R116, R20 ;  /* 0x000000746c14723c */ /* 0x044ff00000001814 */
[C---:B------:R-:W-:Y:S08]  /*3c30*/  HMMA.16816.F32 R24, R108.reuse, R118, R24 ;  /* 0x000000766c18723c */ /* 0x040ff00000001818 */
[C---:B---3--:R-:W-:Y:S08]  /*3c40*/  HMMA.16816.F32 R28, R108.reuse, R104, R28 ;  /* 0x000000686c1c723c */ /* 0x048ff0000000181c */
[----:B------:R-:W-:Y:S01]  /*3c50*/  HMMA.16816.F32 R32, R108, R106, R32 ;  /* 0x0000006a6c20723c */ /* 0x000fe20000001820 */
[----:B------:R-:W1:Y:S07]  /*3c60*/  LDSM.16.M88.4 R104, [R136+0x2800] ;  /* 0x002800008868783b */ /* 0x000e6e0000000200 */
[----:B------:R-:W2:Y:S01]  /*3c70*/  LDSM.16.M88.4 R108, [R136+0x3000] ;  /* 0x00300000886c783b */ /* 0x000ea20000000200 */
[C---:B-----5:R-:W-:Y:S08]  /*3c80*/  HMMA.16816.F32 R4, R120.reuse, R124, R4 ;  /* 0x0000007c7804723c */ /* 0x060ff00000001804 */
[C---:B------:R-:W-:Y:S11]  /*3c90*/  HMMA.16816.F32 R8, R120.reuse, R126, R8 ;  /* 0x0000007e7808723c */ /* 0x040ff60000001808 */
[----:B------:R-:W-:Y:S05]  /*3ca0*/  @!UPT UIADD3 URZ, URZ, URZ, URZ ;  /* 0x0000003f3f3ff290 */ /* 0x000fea000fffe03f */
[----:B------:R-:W-:Y:S02]  /*3cb0*/  FMUL.FTZ R194, R4, c[0x0][0x2ec] ;  /* 0x0000bb0004c27a20 */ /* 0x000fe40000410000 */
[----:B------:R-:W-:Y:S02]  /*3cc0*/  FMUL.FTZ R192, R5, c[0x0][0x2ec] ;  /* 0x0000bb0005c07a20 */ /* 0x000fe40000410000 */
[----:B------:R-:W-:Y:S02]  /*3cd0*/  FMUL.FTZ R193, R6, c[0x0][0x2ec] ;  /* 0x0000bb0006c17a20 */ /* 0x000fe40000410000 */
[----:B------:R-:W3:Y:S01]  /*3ce0*/  MUFU.TANH R194, R194 ;  /* 0x000000c200c27308 */ /* 0x000ee20000002400 */
[----:B------:R-:W-:Y:S01]  /*3cf0*/  FMUL.FTZ R191, R7, c[0x0][0x2ec] ;  /* 0x0000bb0007bf7a20 */ /* 0x000fe20000410000 */
[C---:B-1----:R-:W-:Y:S03]  /*3d00*/  HMMA.16816.F32 R12, R120.reuse, R104, R12 ;  /* 0x00000068780c723c */ /* 0x042fe6000000180c */
[----:B------:R-:W-:Y:S02]  /*3d10*/  FMUL.FTZ R190, R8, c[0x0][0x2ec] ;  /* 0x0000bb0008be7a20 */ /* 0x000fe40000410000 */
[----:B------:R-:W-:Y:S02]  /*3d20*/  FMUL.FTZ R196, R9, c[0x0][0x2ec] ;  /* 0x0000bb0009c47a20 */ /* 0x000fe40000410000 */
[----:B------:R-:W-:Y:S01]  /*3d30*/  FMUL.FTZ R197, R10, c[0x0][0x2ec] ;  /* 0x0000bb000ac57a20 */ /* 0x000fe20000410000 */
[----:B------:R-:W1:Y:S01]  /*3d40*/  MUFU.TANH R192, R192 ;  /* 0x000000c000c07308 */ /* 0x000e620000002400 */
[C---:B------:R-:W-:Y:S01]  /*3d50*/  HMMA.16816.F32 R16, R120.reuse, R106, R16 ;  /* 0x0000006a7810723c */ /* 0x040fe20000001810 */
[----:B------:R-:W4:Y:S01]  /*3d60*/  LDSM.16.M88.4 R104, [R136+0x3800] ;  /* 0x003800008868783b */ /* 0x000f220000000200 */
[----:B------:R-:W-:Y:S04]  /*3d70*/  DEPBAR.LE SB0, 0x0 ;  /* 0x000080000000791a */ /* 0x000fe80000000000 */
[----:B------:R-:W-:Y:S02]  /*3d80*/  FMUL.FTZ R195, R11, c[0x0][0x2ec] ;  /* 0x0000bb000bc37a20 */ /* 0x000fe40000410000 */
[C---:B--2---:R-:W-:Y:S01]  /*3d90*/  HMMA.16816.F32 R20, R120.reuse, R108, R20 ;  /* 0x0000006c7814723c */ /* 0x044fe20000001814 */
[----:B------:R-:W2:Y:S01]  /*3da0*/  MUFU.TANH R193, R193 ;  /* 0x000000c100c17308 */ /* 0x000ea20000002400 */
[----:B------:R-:W-:Y:S05]  /*3db0*/  BAR.SYNC.DEFER_BLOCKING 0x0 ;  /* 0x0000000000007b1d */ /* 0x000fea0000010000 */
[----:B------:R-:W-:Y:S01]  /*3dc0*/  FMUL.FTZ R188, R12, c[0x0][0x2ec] ;  /* 0x0000bb000cbc7a20 */ /* 0x000fe20000410000 */
[C---:B------:R-:W-:Y:S03]  /*3dd0*/  HMMA.16816.F32 R24, R120.reuse, R110, R24 ;  /* 0x0000006e7818723c */ /* 0x040fe60000001818 */
[----:B------:R-:W1:Y:S01]  /*3de0*/  MUFU.TANH R191, R191 ;  /* 0x000000bf00bf7308 */ /* 0x000e620000002400 */
[----:B------:R-:W-:Y:S02]  /*3df0*/  FMUL.FTZ R186, R13, c[0x0][0x2ec] ;  /* 0x0000bb000dba7a20 */ /* 0x000fe40000410000 */
[----:B------:R-:W-:Y:S02]  /*3e00*/  FMUL.FTZ R189, R14, c[0x0][0x2ec] ;  /* 0x0000bb000ebd7a20 */ /* 0x000fe40000410000 */
[----:B------:R-:W-:Y:S04]  /*3e10*/  FMUL.FTZ R175, R15, c[0x0][0x2ec] ;  /* 0x0000bb000faf7a20 */ /* 0x000fe80000410000 */
[----:B------:R-:W-:Y:S01]  /*3e20*/  FMUL.FTZ R176, R16, c[0x0][0x2ec] ;  /* 0x0000bb0010b07a20 */ /* 0x000fe20000410000 */
[----:B------:R-:W1:Y:S01]  /*3e30*/  MUFU.TANH R190, R190 ;  /* 0x000000be00be7308 */ /* 0x000e620000002400 */
[----:B------:R-:W-:Y:S02]  /*3e40*/  FMUL.FTZ R174, R17, c[0x0][0x2ec] ;  /* 0x0000bb0011ae7a20 */ /* 0x000fe40000410000 */
[----:B------:R-:W-:Y:S02]  /*3e50*/  FMUL.FTZ R187, R18, c[0x0][0x2ec] ;  /* 0x0000bb0012bb7a20 */ /* 0x000fe40000410000 */
[----:B------:R-:W-:Y:S02]  /*3e60*/  FMUL.FTZ R177, R19, c[0x0][0x2ec] ;  /* 0x0000bb0013b17a20 */ /* 0x000fe40000410000 */
[----:B------:R-:W-:Y:S02]  /*3e70*/  FMUL.FTZ R182, R20, c[0x0][0x2ec] ;  /* 0x0000bb0014b67a20 */ /* 0x000fe40000410000 */
[----:B------:R-:W-:Y:S01]  /*3e80*/  FMUL.FTZ R184, R21, c[0x0][0x2ec] ;  /* 0x0000bb0015b87a20 */ /* 0x000fe20000410000 */
[----:B------:R-:W1:Y:S01]  /*3e90*/  MUFU.TANH R196, R196 ;  /* 0x000000c400c47308 */ /* 0x000e620000002400 */
[----:B------:R-:W-:Y:S01]  /*3ea0*/  FMUL.FTZ R185, R22, c[0x0][0x2ec] ;  /* 0x0000bb0016b97a20 */ /* 0x000fe20000410000 */
[C---:B----4-:R-:W-:Y:S03]  /*3eb0*/  HMMA.16816.F32 R28, R120.reuse, R104, R28 ;  /* 0x00000068781c723c */ /* 0x050fe6000000181c */
[----:B------:R-:W-:Y:S02]  /*3ec0*/  FMUL.FTZ R183, R23, c[0x0][0x2ec] ;  /* 0x0000bb0017b77a20 */ /* 0x000fe40000410000 */
[----:B------:R-:W-:Y:S02]  /*3ed0*/  FMUL.FTZ R180, R24, c[0x0][0x2ec] ;  /* 0x0000bb0018b47a20 */ /* 0x000fe40000410000 */
[----:B------:R-:W-:Y:S01]  /*3ee0*/  FMUL.FTZ R178, R25, c[0x0][0x2ec] ;  /* 0x0000bb0019b27a20 */ /* 0x000fe20000410000 */
[----:B------:R-:W4:Y:S01]  /*3ef0*/  MUFU.TANH R197, R197 ;  /* 0x000000c500c57308 */ /* 0x000f220000002400 */
[----:B------:R-:W-:Y:S03]  /*3f00*/  HMMA.16816.F32 R32, R120, R106, R32 ;  /* 0x0000006a7820723c */ /* 0x000fe60000001820 */
[----:B------:R-:W-:Y:S02]  /*3f10*/  FMUL.FTZ R181, R26, c[0x0][0x2ec] ;  /* 0x0000bb001ab57a20 */ /* 0x000fe40000410000 */
[----:B------:R-:W-:Y:S04]  /*3f20*/  FMUL.FTZ R179, R27, c[0x0][0x2ec] ;  /* 0x0000bb001bb37a20 */ /* 0x000fe80000410000 */
[----:B------:R-:W1:Y:S06]  /*3f30*/  MUFU.TANH R195, R195 ;  /* 0x000000c300c37308 */ /* 0x000e6c0000002400 */
[----:B------:R-:W-:Y:S02]  /*3f40*/  FMUL.FTZ R172, R28, c[0x0][0x2ec] ;  /* 0x0000bb001cac7a20 */ /* 0x000fe40000410000 */
[----:B------:R-:W-:Y:S02]  /*3f50*/  FMUL.FTZ R170, R29, c[0x0][0x2ec] ;  /* 0x0000bb001daa7a20 */ /* 0x000fe40000410000 */
[----:B------:R-:W1:Y:S01]  /*3f60*/  MUFU.TANH R188, R188 ;  /* 0x000000bc00bc7308 */ /* 0x000e620000002400 */
[----:B------:R-:W-:Y:S02]  /*3f70*/  FMUL.FTZ R173, R30, c[0x0][0x2ec] ;  /* 0x0000bb001ead7a20 */ /* 0x000fe40000410000 */
[----:B------:R-:W-:Y:S02]  /*3f80*/  FMUL.FTZ R171, R31, c[0x0][0x2ec] ;  /* 0x0000bb001fab7a20 */ /* 0x000fe40000410000 */
[----:B------:R-:W-:Y:S02]  /*3f90*/  FMUL.FTZ R169, R32, c[0x0][0x2ec] ;  /* 0x0000bb0020a97a20 */ /* 0x000fe40000410000 */
[----:B------:R-:W-:Y:S02]  /*3fa0*/  FMUL.FTZ R168, R33, c[0x0][0x2ec] ;  /* 0x0000bb0021a87a20 */ /* 0x000fe40000410000 */
[----:B------:R-:W-:Y:S01]  /*3fb0*/  FMUL.FTZ R102, R34, c[0x0][0x2ec] ;  /* 0x0000bb0022667a20 */ /* 0x000fe20000410000 */
[----:B------:R-:W1:Y:S01]  /*3fc0*/  MUFU.TANH R186, R186 ;  /* 0x000000ba00ba7308 */ /* 0x000e620000002400 */
[----:B------:R-:W-:Y:S09]  /*3fd0*/  FMUL.FTZ R35, R35, c[0x0][0x2ec] ;  /* 0x0000bb0023237a20 */ /* 0x000ff20000410000 */
        /* <DEDUP_REMOVED lines=21> */
[----:B------:R1:W1:Y:S02]  /*4130*/  MUFU.TANH R101, R35 ;  /* 0x0000002300657308 */ /* 0x0002640000002400 */
[----:B-1234-:R-:W-:-:S05]  /*4140*/  @P0 BRA `(.L_x_472) ;  /* 0xfffff19000000947 */ /* 0x01efca000383ffff */
.L_x_471:
        /* <DEDUP_REMOVED lines=38> */
[----:B------:R-:W-:Y:S01]  /*43b0*/  IADD3 R161, R161, -0x1, RZ ;  /* 0xffffffffa1a17810 */ /* 0x000fe20007ffe0ff */
[----:B------:R-:W-:Y:S08]  /*43c0*/  SHFL.BFLY PT, R6, R5, 0x2, 0x1f ;  /* 0x0c401f0005067f89 */ /* 0x000ff000000e0000 */
[----:B------:R-:W1:Y:S02]  /*43d0*/  SHFL.BFLY PT, R2, R7, 0x2, 0x1f ;  /* 0x0c401f0007027f89 */ /* 0x000e6400000e0000 */
[----:B-1----:R-:W-:Y:S02]  /*43e0*/  FMNMX.FTZ R4, R7, R2, !PT ;  /* 0x0000000207047209 */ /* 0x002fe40007810000 */
[----:B------:R-:W-:Y:S04]  /*43f0*/  FMNMX.FTZ R9, R5, R6, !PT ;  /* 0x0000000605097209 */ /* 0x000fe80007810000 */
[----:B------:R-:W1:Y:S08]  /*4400*/  SHFL.BFLY PT, R3, R4, 0x1, 0x1f ;  /* 0x0c201f0004037f89 */ /* 0x000e7000000e0000 */
[----:B------:R-:W2:Y:S01]  /*4410*/  SHFL.BFLY PT, R100, R9, 0x1, 0x1f ;  /* 0x0c201f0009647f89 */ /* 0x000ea200000e0000 */
[----:B-1----:R-:W-:Y:S05]  /*4420*/  FMNMX.FTZ R3, R4, R3, !PT ;  /* 0x0000000304037209 */ /* 0x002fea0007810000 */
[C---:B------:R-:W-:Y:S02]  /*4430*/  FMUL.FTZ R104, R3.reuse, c[0x0][0x23c] ;  /* 0x00008f0003687a20 */ /* 0x040fe40000410000 */
[----:B------:R-:W-:Y:S01]  /*4440*/  FADD.FTZ R5, -R3, R0 ;  /* 0x0000000003057221 */ /* 0x000fe20000010100 */
[----:B--2---:R-:W-:Y:S03]  /*4450*/  FMNMX.FTZ R100, R9, R100, !PT ;  /* 0x0000006409647209 */ /* 0x004fe60007810000 */
[----:B------:R-:W-:Y:S01]  /*4460*/  FMUL.FTZ R0, R5, c[0x0][0x23c] ;  /* 0x00008f0005007a20 */ /* 0x000fe20000410000 */
[C---:B------:R-:W-:Y:S01]  /*4470*/  FSETP.NEU.FTZ.AND P1, PT, R100.reuse, -INF , PT ;  /* 0xff8000006400780b */ /* 0x040fe20003f3d000 */
[C---:B------:R-:W-:Y:S02]  /*4480*/  FMUL.FTZ R105, R100.reuse, c[0x0][0x23c] ;  /* 0x00008f0064697a20 */ /* 0x040fe40000410000 */
[----:B------:R-:W-:Y:S01]  /*4490*/  FADD.FTZ R2, -R100, R103 ;  /* 0x0000006764027221 */ /* 0x000fe20000010100 */
[----:B------:R-:W-:Y:S01]  /*44a0*/  MOV R103, R100 ;  /* 0x0000006400677202 */ /* 0x000fe20000000f00 */
[----:B------:R-:W1:Y:S01]  /*44b0*/  MUFU.EX2 R0, R0 ;  /* 0x0000000000007308 */ /* 0x000e620000000800 */
[----:B------:R-:W-:Y:S01]  /*44c0*/  FSEL R105, R105, RZ, P1 ;  /* 0x000000ff69697208 */ /* 0x000fe20000800000 */
[----:B------:R-:W-:Y:S01]  /*44d0*/  FMUL.FTZ R6, R2, c[0x0][0x23c] ;  /* 0x00008f0002067a20 */ /* 0x000fe20000410000 */
[----:B------:R-:W-:Y:S03]  /*44e0*/  FSETP.NEU.FTZ.AND P1, PT, R3, -INF , PT ;  /* 0xff8000000300780b */ /* 0x000fe60003f3d000 */
[--C-:B------:R-:W-:Y:S01]  /*44f0*/  FFMA.FTZ R127, R194, c[0x0][0x23c], -R105.reuse ;  /* 0x00008f00c27f7a23 */ /* 0x100fe20000010869 */
[----:B------:R-:W-:Y:S01]  /*4500*/  FSEL R104, R104, RZ, P1 ;  /* 0x000000ff68687208 */ /* 0x000fe20000800000 */
[--C-:B------:R-:W-:Y:S02]  /*4510*/  FFMA.FTZ R126, R192, c[0x0][0x23c], -R105.reuse ;  /* 0x00008f00c07e7a23 */ /* 0x100fe40000010869 */
[--C-:B------:R-:W-:Y:S01]  /*4520*/  FFMA.FTZ R125, R190, c[0x0][0x23c], -R105.reuse ;  /* 0x00008f00be7d7a23 */ /* 0x100fe20000010869 */
[----:B------:R-:W2:Y:S01]  /*4530*/  MUFU.EX2 R2, R6 ;  /* 0x0000000600027308 */ /* 0x000ea20000000800 */
[--C-:B------:R-:W-:Y:S02]  /*4540*/  FFMA.FTZ R123, R193, c[0x0][0x23c], -R104.reuse ;  /* 0x00008f00c17b7a23 */ /* 0x100fe40000010868 */
[--C-:B------:R-:W-:Y:S02]  /*4550*/  FFMA.FTZ R122, R191, c[0x0][0x23c], -R104.reuse ;  /* 0x00008f00bf7a7a23 */ /* 0x100fe40000010868 */
[--C-:B------:R-:W-:Y:S02]  /*4560*/  FFMA.FTZ R124, R196, c[0x0][0x23c], -R105.reuse ;  /* 0x00008f00c47c7a23 */ /* 0x100fe40000010869 */
[--C-:B------:R-:W-:Y:S02]  /*4570*/  FFMA.FTZ R121, R197, c[0x0][0x23c], -R104.reuse ;  /* 0x00008f00c5797a23 */ /* 0x100fe40000010868 */
[--C-:B------:R-:W-:Y:S01]  /*4580*/  FFMA.FTZ R120, R195, c[0x0][0x23c], -R104.reuse ;  /* 0x00008f00c3787a23 */ /* 0x100fe20000010868 */
[----:B------:R-:W-:Y:S01]  /*4590*/  MUFU.EX2 R127, R127 ;  /* 0x0000007f007f7308 */ /* 0x000fe20000000800 */
[--C-:B------:R-:W-:Y:S02]  /*45a0*/  FFMA.FTZ R128, R188, c[0x0][0x23c], -R105.reuse ;  /* 0x00008f00bc807a23 */ /* 0x100fe40000010869 */
[C---:B-1----:R-:W-:Y:S02]  /*45b0*/  FMUL.FTZ R7, R0.reuse, R99 ;  /* 0x0000006300077220 */ /* 0x042fe40000410000 */
[C---:B------:R-:W-:Y:S02]  /*45c0*/  FMUL.FTZ R10, R0.reuse, R94 ;  /* 0x0000005e000a7220 */ /* 0x040fe40000410000 */
[C---:B------:R-:W-:Y:S02]  /*45d0*/  FMUL.FTZ R11, R0.reuse, R95 ;  /* 0x0000005f000b7220 */ /* 0x040fe40000410000 */
[C---:B------:R-:W-:Y:S01]  /*45e0*/  FMUL.FTZ R18, R0.reuse, R86 ;  /* 0x0000005600127220 */ /* 0x040fe20000410000 */
[----:B------:R-:W1:Y:S01]  /*45f0*/  MUFU.EX2 R126, R126 ;  /* 0x0000007e007e7308 */ /* 0x000e620000000800 */
[C---:B------:R-:W-:Y:S02]  /*4600*/  FMUL.FTZ R19, R0.reuse, R87 ;  /* 0x0000005700137220 */ /* 0x040fe40000410000 */
[----:B------:R-:W-:Y:S02]  /*4610*/  FMUL.FTZ R26, R0, R78 ;  /* 0x0000004e001a7220 */ /* 0x000fe40000410000 */
[C---:B--2---:R-:W-:Y:S02]  /*4620*/  FMUL.FTZ R4, R2.reuse, R96 ;  /* 0x0000006002047220 */ /* 0x044fe40000410000 */
[----:B------:R-:W-:Y:S02]  /*4630*/  FMUL.FTZ R5, R2, R97 ;  /* 0x0000006102057220 */ /* 0x000fe40000410000 */
[----:B------:R-:W-:Y:S01]  /*4640*/  FMUL.FTZ R6, R0, R98 ;  /* 0x0000006200067220 */ /* 0x000fe20000410000 */
[----:B------:R-:W-:Y:S01]  /*4650*/  MUFU.EX2 R123, R123 ;  /* 0x0000007b007b7308 */ /* 0x000fe20000000800 */
[C---:B------:R-:W-:Y:S02]  /*4660*/  FMUL.FTZ R8, R2.reuse, R92 ;  /* 0x0000005c02087220 */ /* 0x040fe40000410000 */
[C---:B------:R-:W-:Y:S02]  /*4670*/  FMUL.FTZ R9, R2.reuse, R93 ;  /* 0x0000005d02097220 */ /* 0x040fe40000410000 */
[C---:B------:R-:W-:Y:S01]  /*4680*/  FMUL.FTZ R16, R2.reuse, R84 ;  /* 0x0000005402107220 */ /* 0x040fe20000410000 */
[----:B------:R-:W-:Y:S01]  /*4690*/  LDSM.16.MT88.4 R92, [R143+0x9800] ;  /* 0x009800008f5c783b */ /* 0x000fe20000004200 */
[C---:B------:R-:W-:Y:S02]  /*46a0*/  FMUL.FTZ R17, R2.reuse, R85 ;  /* 0x0000005502117220 */ /* 0x040fe40000410000 */
[C---:B------:R-:W-:Y:S01]  /*46b0*/  FMUL.FTZ R24, R2.reuse, R76 ;  /* 0x0000004c02187220 */ /* 0x040fe20000410000 */
[----:B------:R-:W2:Y:S01]  /*46c0*/  MUFU.EX2 R122, R122 ;  /* 0x0000007a007a7308 */ /* 0x000ea20000000800 */
[----:B------:R-:W-:Y:S02]  /*46d0*/  FMUL.FTZ R25, R2, R77 ;  /* 0x0000004d02197220 */ /* 0x000fe40000410000 */
[----:B------:R-:W-:Y:S01]  /*46e0*/  FMUL.FTZ R27, R0, R79 ;  /* 0x0000004f001b7220 */ /* 0x000fe20000410000 */
[----:B-1----:R-:W-:Y:S01]  /*46f0*/  F2FP.PACK_AB R96, R126, R127 ;  /* 0x0000007f7e60723e */ /* 0x002fe200000000ff */
[----:B------:R-:W-:Y:S01]  /*4700*/  LDSM.16.MT88.4 R76, [R140+0xa000] ;  /* 0x00a000008c4c783b */ /* 0x000fe20000004200 */
[C---:B------:R-:W-:Y:S02]  /*4710*/  FMUL.FTZ R32, R2.reuse, R68 ;  /* 0x0000004402207220 */ /* 0x040fe40000410000 */
[----:B------:R-:W-:Y:S02]  /*4720*/  FMUL.FTZ R33, R2, R69 ;  /* 0x0000004502217220 */ /* 0x000fe40000410000 */
[----:B------:R-:W-:Y:S01]  /*4730*/  MUFU.EX2 R125, R125 ;  /* 0x0000007d007d7308 */ /* 0x000fe20000000800 */
[C---:B------:R-:W-:Y:S02]  /*4740*/  FMUL.FTZ R34, R0.reuse, R70 ;  /* 0x0000004600227220 */ /* 0x040fe40000410000 */
[----:B------:R-:W-:Y:S01]  /*4750*/  LDSM.16.MT88.4 R84, [R141+0x8800] ;  /* 0x008800008d54783b */ /* 0x000fe20000004200 */
[----:B------:R-:W-:Y:S02]  /*4760*/  FMUL.FTZ R35, R0, R71 ;  /* 0x0000004700237220 */ /* 0x000fe40000410000 */
[C---:B------:R-:W-:Y:S02]  /*4770*/  FMUL.FTZ R36, R2.reuse, R36 ;  /* 0x0000002402247220 */ /* 0x040fe40000410000 */
[----:B------:R-:W-:Y:S02]  /*4780*/  FMUL.FTZ R37, R2, R37 ;  /* 0x0000002502257220 */ /* 0x000fe40000410000 */
[----:B------:R-:W1:Y:S01]  /*4790*/  MUFU.EX2 R124, R124 ;  /* 0x0000007c007c7308 */ /* 0x000e620000000800 */
[----:B------:R-:W-:Y:S01]  /*47a0*/  LDSM.16.MT88.4 R68, [R141+0xa000] ;  /* 0x00a000008d44783b */ /* 0x000fe20000004200 */
[----:B------:R-:W-:Y:S01]  /*47b0*/  FMUL.FTZ R38, R0, R38 ;  /* 0x0000002600267220 */ /* 0x000fe20000410000 */
[----:B--2---:R-:W-:Y:S01]  /*47c0*/  F2FP.PACK_AB R97, R122, R123 ;  /* 0x0000007b7a61723e */ /* 0x004fe200000000ff */
[----:B------:R-:W-:Y:S02]  /*47d0*/  FMUL.FTZ R39, R0, R39 ;  /* 0x0000002700277220 */ /* 0x000fe40000410000 */
[C---:B------:R-:W-:Y:S02]  /*47e0*/  FMUL.FTZ R40, R2.reuse, R40 ;  /* 0x0000002802287220 */ /* 0x040fe40000410000 */
[----:B------:R-:W-:Y:S02]  /*47f0*/  FMUL.FTZ R41, R2, R41 ;  /* 0x0000002902297220 */ /* 0x000fe40000410000 */
[----:B------:R-:W-:Y:S01]  /*4800*/  MUFU.EX2 R121, R121 ;  /* 0x0000007900797308 */ /* 0x000fe20000000800 */
[C---:B------:R-:W-:Y:S02]  /*4810*/  FMUL.FTZ R42, R0.reuse, R42 ;  /* 0x0000002a002a7220 */ /* 0x040fe40000410000 */
[----:B------:R-:W-:Y:S02]  /*4820*/  FMUL.FTZ R43, R0, R43 ;  /* 0x0000002b002b7220 */ /* 0x000fe40000410000 */
[C---:B------:R-:W-:Y:S02]  /*4830*/  FMUL.FTZ R44, R2.reuse, R44 ;  /* 0x0000002c022c7220 */ /* 0x040fe40000410000 */
[----:B------:R-:W-:Y:S02]  /*4840*/  FMUL.FTZ R45, R2, R45 ;  /* 0x0000002d022d7220 */ /* 0x000fe40000410000 */
[C---:B------:R-:W-:Y:S01]  /*4850*/  FMUL.FTZ R46, R0.reuse, R46 ;  /* 0x0000002e002e7220 */ /* 0x040fe20000410000 */
[----:B------:R-:W2:Y:S01]  /*4860*/  MUFU.EX2 R120, R120 ;  /* 0x0000007800787308 */ /* 0x000ea20000000800 */
[----:B------:R-:W-:Y:S02]  /*4870*/  FMUL.FTZ R47, R0, R47 ;  /* 0x0000002f002f7220 */ /* 0x000fe40000410000 */
[----:B------:R-:W-:Y:S01]  /*4880*/  FMUL.FTZ R48, R2, R48 ;  /* 0x0000003002307220 */ /* 0x000fe20000410000 */
[----:B-1----:R-:W-:Y:S01]  /*4890*/  F2FP.PACK_AB R98, R124, R125 ;  /* 0x0000007d7c62723e */ /* 0x002fe200000000ff */
        /* <DEDUP_REMOVED lines=8> */
[C---:B------:R-:W-:Y:S02]  /*4920*/  FMUL.FTZ R64, R2.reuse, R64 ;  /* 0x0000004002407220 */ /* 0x040fe40000410000 */
[----:B------:R-:W-:Y:S02]  /*4930*/  FMUL.FTZ R65, R2, R65 ;  /* 0x0000004102417220 */ /* 0x000fe40000410000 */
[----:B------:R-:W-:Y:S01]  /*4940*/  FMUL.FTZ R66, R0, R66 ;  /* 0x0000004200427220 */ /* 0x000fe20000410000 */
[----:B--2---:R-:W-:Y:S01]  /*4950*/  F2FP.PACK_AB R99, R120, R121 ;  /* 0x000000797863723e */ /* 0x004fe200000000ff */
[----:B------:R-:W-:Y:S02]  /*4960*/  FMUL.FTZ R67, R0, R67 ;  /* 0x0000004300437220 */ /* 0x000fe40000410000 */
[C---:B------:R-:W-:Y:S02]  /*4970*/  FMUL.FTZ R52, R2.reuse, R52 ;  /* 0x0000003402347220 */ /* 0x040fe40000410000 */
[----:B------:R-:W-:Y:S02]  /*4980*/  FMUL.FTZ R53, R2, R53 ;  /* 0x0000003502357220 */ /* 0x000fe40000410000 */
[C---:B------:R-:W-:Y:S05]  /*4990*/  HMMA.16816.F32 R4, R96.reuse, R12, R4 ;  /* 0x0000000c6004723c */ /* 0x040fea0000001804 */
[----:B------:R-:W-:Y:S02]  /*49a0*/  FMUL.FTZ R54, R0, R54 ;  /* 0x0000003600367220 */ /* 0x000fe40000410000 */
[C---:B------:R-:W-:Y:S01]  /*49b0*/  FMUL.FTZ R12, R2.reuse, R88 ;  /* 0x00000058020c7220 */ /* 0x040fe20000410000 */
[C---:B------:R-:W-:Y:S04]  /*49c0*/  HMMA.16816.F32 R8, R96.reuse, R14, R8 ;  /* 0x0000000e6008723c */ /* 0x040fe80000001808 */
[----:B------:R-:W-:Y:S02]  /*49d0*/  FMUL.FTZ R13, R2, R89 ;  /* 0x00000059020d7220 */ /* 0x000fe40000410000 */
[C---:B------:R-:W-:Y:S02]  /*49e0*/  FMUL.FTZ R55, R0.reuse, R55 ;  /* 0x0000003700377220 */ /* 0x040fe40000410000 */
[C---:B------:R-:W-:Y:S04]  /*49f0*/  FMUL.FTZ R14, R0.reuse, R90 ;  /* 0x0000005a000e7220 */ /* 0x040fe80000410000 */
[----:B------:R-:W-:Y:S02]  /*4a00*/  FMUL.FTZ R15, R0, R91 ;  /* 0x0000005b000f7220 */ /* 0x000fe40000410000 */
[----:B------:R-:W1:Y:S01]  /*4a10*/  LDSM.16.MT88.4 R88, [R140+0x8000] ;  /* 0x008000008c58783b */ /* 0x000e620000004200 */
[C---:B------:R-:W-:Y:S02]  /*4a20*/  FMUL.FTZ R56, R2.reuse, R56 ;  /* 0x0000003802387220 */ /* 0x040fe40000410000 */
[----:B------:R-:W-:Y:S02]  /*4a30*/  FMUL.FTZ R57, R2, R57 ;  /* 0x0000003902397220 */ /* 0x000fe40000410000 */
[C---:B------:R-:W-:Y:S03]  /*4a40*/  HMMA.16816.F32 R12, R96.reuse, R20, R12 ;  /* 0x00000014600c723c */ /* 0x040fe6000000180c */
[C---:B------:R-:W-:Y:S02]  /*4a50*/  FMUL.FTZ R58, R0.reuse, R58 ;  /* 0x0000003a003a7220 */ /* 0x040fe40000410000 */
[----:B------:R-:W-:Y:S02]  /*4a60*/  FMUL.FTZ R59, R0, R59 ;  /* 0x0000003b003b7220 */ /* 0x000fe40000410000 */
[C---:B------:R-:W-:Y:S01]  /*4a70*/  FMUL.FTZ R20, R2.reuse, R80 ;  /* 0x0000005002147220 */ /* 0x040fe20000410000 */
[C---:B------:R-:W-:Y:S04]  /*4a80*/  HMMA.16816.F32 R16, R96.reuse, R22, R16 ;  /* 0x000000166010723c */ /* 0x040fe80000001810 */
[----:B------:R-:W-:Y:S02]  /*4a90*/  FMUL.FTZ R21, R2, R81 ;  /* 0x0000005102157220 */ /* 0x000fe40000410000 */
[--C-:B------:R-:W-:Y:S02]  /*4aa0*/  FFMA.FTZ R129, R186, c[0x0][0x23c], -R105.reuse ;  /* 0x00008f00ba817a23 */ /* 0x100fe40000010869 */
[C---:B------:R-:W-:Y:S04]  /*4ab0*/  FMUL.FTZ R22, R0.reuse, R82 ;  /* 0x0000005200167220 */ /* 0x040fe80000410000 */
[----:B------:R-:W-:Y:S01]  /*4ac0*/  FMUL.FTZ R23, R0, R83 ;  /* 0x0000005300177220 */ /* 0x000fe20000410000 */
[----:B------:R-:W2:Y:S01]  /*4ad0*/  MUFU.EX2 R129, R129 ;  /* 0x0000008100817308 */ /* 0x000ea20000000800 */
[----:B------:R-:W3:Y:S01]  /*4ae0*/  LDSM.16.MT88.4 R80, [R143+0xa000] ;  /* 0x00a000008f50783b */ /* 0x000ee20000004200 */
[--C-:B------:R-:W-:Y:S02]  /*4af0*/  FFMA.FTZ R130, R189, c[0x0][0x23c], -R104.reuse ;  /* 0x00008f00bd827a23 */ /* 0x100fe40000010868 */
[--C-:B------:R-:W-:Y:S02]  /*4b00*/  FFMA.FTZ R131, R175, c[0x0][0x23c], -R104.reuse ;  /* 0x00008f00af837a23 */ /* 0x100fe40000010868 */
[C---:B------:R-:W-:Y:S03]  /*4b10*/  HMMA.16816.F32 R20, R96.reuse, R28, R20 ;  /* 0x0000001c6014723c */ /* 0x040fe60000001814 */
[--C-:B------:R-:W-:Y:S01]  /*4b20*/  FFMA.FTZ R175, R176, c[0x0][0x23c], -R105.reuse ;  /* 0x00008f00b0af7a23 */ /* 0x100fe20000010869 */
[----:B------:R-:W-:Y:S01]  /*4b30*/  MUFU.EX2 R130, R130 ;  /* 0x0000008200827308 */ /* 0x000fe20000000800 */
[--C-:B------:R-:W-:Y:S02]  /*4b40*/  FFMA.FTZ R174, R174, c[0x0][0x23c], -R105.reuse ;  /* 0x00008f00aeae7a23 */ /* 0x100fe40000010869 */
[C---:B------:R-:W-:Y:S01]  /*4b50*/  FMUL.FTZ R28, R2.reuse, R72 ;  /* 0x00000048021c7220 */ /* 0x040fe20000410000 */
[C---:B------:R-:W-:Y:S04]  /*4b60*/  HMMA.16816.F32 R24, R96.reuse, R30, R24 ;  /* 0x0000001e6018723c */ /* 0x040fe80000001818 */
[----:B------:R-:W-:Y:S02]  /*4b70*/  FMUL.FTZ R29, R2, R73 ;  /* 0x00000049021d7220 */ /* 0x000fe40000410000 */
[----:B------:R-:W4:Y:S01]  /*4b80*/  MUFU.EX2 R131, R131 ;  /* 0x0000008300837308 */ /* 0x000f220000000800 */
[C---:B------:R-:W-:Y:S02]  /*4b90*/  FMUL.FTZ R30, R0.reuse, R74 ;  /* 0x0000004a001e7220 */ /* 0x040fe40000410000 */
[----:B------:R-:W-:Y:S02]  /*4ba0*/  FMUL.FTZ R31, R0, R75 ;  /* 0x0000004b001f7220 */ /* 0x000fe40000410000 */
[----:B------:R-:W5:Y:S01]  /*4bb0*/  LDSM.16.MT88.4 R72, [R142+0xa000] ;  /* 0x00a000008e48783b */ /* 0x000f620000004200 */
[--C-:B------:R-:W-:Y:S02]  /*4bc0*/  FFMA.FTZ R176, R187, c[0x0][0x23c], -R104.reuse ;  /* 0x00008f00bbb07a23 */ /* 0x100fe40000010868 */
[--C-:B------:R-:W-:Y:S02]  /*4bd0*/  FFMA.FTZ R177, R177, c[0x0][0x23c], -R104.reuse ;  /* 0x00008f00b1b17a23 */ /* 0x100fe40000010868 */
[C---:B-1----:R-:W-:Y:S01]  /*4be0*/  HMMA.16816.F32 R28, R96.reuse, R88, R28 ;  /* 0x00000058601c723c */ /* 0x042fe2000000181c */
[----:B------:R-:W-:Y:S02]  /*4bf0*/  MUFU.EX2 R175, R175 ;  /* 0x000000af00af7308 */ /* 0x000fe40000000800 */
[--C-:B------:R-:W-:Y:S02]  /*4c00*/  FFMA.FTZ R182, R182, c[0x0][0x23c], -R105.reuse ;  /* 0x00008f00b6b67a23 */ /* 0x100fe40000010869 */
[--C-:B------:R-:W-:Y:S02]  /*4c10*/  FFMA.FTZ R187, R184, c[0x0][0x23c], -R105.reuse ;  /* 0x00008f00b8bb7a23 */ /* 0x100fe40000010869 */
[--C-:B------:R-:W-:Y:S01]  /*4c20*/  FFMA.FTZ R184, R185, c[0x0][0x23c], -R104.reuse ;  /* 0x00008f00b9b87a23 */ /* 0x100fe20000010868 */
[C---:B------:R-:W-:Y:S01]  /*4c30*/  HMMA.16816.F32 R32, R96.reuse, R90, R32 ;  /* 0x0000005a6020723c */ /* 0x040fe20000001820 */
[----:B------:R-:W-:Y:S02]  /*4c40*/  LDSM.16.MT88.4 R88, [R140+0x8800] ;  /* 0x008800008c58783b */ /* 0x000fe40000004200 */
[----:B------:R-:W1:Y:S01]  /*4c50*/  MUFU.EX2 R174, R174 ;  /* 0x000000ae00ae7308 */ /* 0x000e620000000800 */
[--C-:B------:R-:W-:Y:S02]  /*4c60*/  FFMA.FTZ R183, R183, c[0x0][0x23c], -R104.reuse ;  /* 0x00008f00b7b77a23 */ /* 0x100fe40000010868 */
[--C-:B------:R-:W-:Y:S02]  /*4c70*/  FFMA.FTZ R180, R180, c[0x0][0x23c], -R105.reuse ;  /* 0x00008f00b4b47a23 */ /* 0x100fe40000010869 */
[C---:B---3--:R-:W-:Y:S04]  /*4c80*/  HMMA.16816.F32 R36, R96.reuse, R80, R36 ;  /* 0x000000506024723c */ /* 0x048fe80000001824 */
[--C-:B------:R-:W-:Y:S01]  /*4c90*/  FFMA.FTZ R185, R178, c[0x0][0x23c], -R105.reuse ;  /* 0x00008f00b2b97a23 */ /* 0x100fe20000010869 */
[----:B------:R-:W-:Y:S01]  /*4ca0*/  MUFU.EX2 R176, R176 ;  /* 0x000000b000b07308 */ /* 0x000fe20000000800 */
[--C-:B------:R-:W-:Y:S02]  /*4cb0*/  FFMA.FTZ R178, R181, c[0x0][0x23c], -R104.reuse ;  /* 0x00008f00b5b27a23 */ /* 0x100fe40000010868 */
[C---:B------:R-:W-:Y:S01]  /*4cc0*/  HMMA.16816.F32 R40, R96.reuse, R82, R40 ;  /* 0x000000526028723c */ /* 0x040fe20000001828 */
[----:B------:R-:W-:Y:S03]  /*4cd0*/  LDSM.16.MT88.4 R80, [R142+0x8800] ;  /* 0x008800008e50783b */ /* 0x000fe60000004200 */
[--C-:B------:R-:W-:Y:S02]  /*4ce0*/  FFMA.FTZ R179, R179, c[0x0][0x23c], -R104.reuse ;  /* 0x00008f00b3b37a23 */ /* 0x100fe40000010868 */
[--C-:B------:R-:W-:Y:S01]  /*4cf0*/  FFMA.FTZ R172, R172, c[0x0][0x23c], -R105.reuse ;  /* 0x00008f00acac7a23 */ /* 0x100fe20000010869 */
[----:B------:R-:W3:Y:S01]  /*4d00*/  MUFU.EX2 R177, R177 ;  /* 0x000000b100b17308 */ /* 0x000ee20000000800 */
[--C-:B------:R-:W-:Y:S01]  /*4d10*/  FFMA.FTZ R181, R170, c[0x0][0x23c], -R105.reuse ;  /* 0x00008f00aab57a23 */ /* 0x100fe20000010869 */
[C---:B-----5:R-:W-:Y:S03]  /*4d20*/  HMMA.16816.F32 R44, R96.reuse, R72, R44 ;  /* 0x00000048602c723c */ /* 0x060fe6000000182c */
[--C-:B------:R-:W-:Y:S02]  /*4d30*/  FFMA.FTZ R170, R173, c[0x0][0x23c], -R104.reuse ;  /* 0x00008f00adaa7a23 */ /* 0x100fe40000010868 */
[--C-:B------:R-:W-:Y:S03]  /*4d40*/  FFMA.FTZ R171, R171, c[0x0][0x23c], -R104.reuse ;  /* 0x00008f00abab7a23 */ /* 0x100fe60000010868 */
[----:B------:R-:W-:Y:S01]  /*4d50*/  MUFU.EX2 R182, R182 ;  /* 0x000000b600b67308 */ /* 0x000fe20000000800 */
[--C-:B------:R-:W-:Y:S01]  /*4d60*/  FFMA.FTZ R169, R169, c[0x0][0x23c], -R105.reuse ;  /* 0x00008f00a9a97a23 */ /* 0x100fe20000010869 */
[C---:B------:R-:W-:Y:S01]  /*4d70*/  HMMA.16816.F32 R48, R96.reuse, R74, R48 ;  /* 0x0000004a6030723c */ /* 0x040fe20000001830 */
[----:B------:R-:W5:Y:S02]  /*4d80*/  LDSM.16.MT88.4 R72, [R143+0x8800] ;  /* 0x008800008f48783b */ /* 0x000f640000004200 */
[----:B------:R-:W-:Y:S02]  /*4d90*/  FFMA.FTZ R105, R168, c[0x0][0x23c], -R105 ;  /* 0x00008f00a8697a23 */ /* 0x000fe40000010869 */
[--C-:B------:R-:W-:Y:S03]  /*4da0*/  FFMA.FTZ R102, R102, c[0x0][0x23c], -R104.reuse ;  /* 0x00008f0066667a23 */ /* 0x100fe60000010868 */
[C---:B------:R-:W-:Y:S01]  /*4db0*/  HMMA.16816.F32 R52, R96.reuse, R68, R52 ;  /* 0x000000446034723c */ /* 0x040fe20000001834 */
[----:B------:R-:W-:Y:S03]  /*4dc0*/  MUFU.EX2 R187, R187 ;  /* 0x000000bb00bb7308 */ /* 0x000fe60000000800 */
[----:B------:R-:W-:Y:S02]  /*4dd0*/  FFMA.FTZ R104, R101, c[0x0][0x23c], -R104 ;  /* 0x00008f0065687a23 */ /* 0x000fe40000010868 */
[----:B------:R-:W-:Y:S01]  /*4de0*/  FFMA.FTZ R127, R2, R167, R127 ;  /* 0x000000a7027f7223 */ /* 0x000fe2000001007f */
[----:B--2---:R-:W-:Y:S01]  /*4df0*/  F2FP.PACK_AB R68, R129, R128 ;  /* 0x000000808144723e */ /* 0x004fe200000000ff */
[C---:B------:R-:W-:Y:S03]  /*4e00*/  HMMA.16816.F32 R56, R96.reuse, R70, R56 ;  /* 0x000000466038723c */ /* 0x040fe60000001838 */
[----:B------:R-:W-:Y:S01]  /*4e10*/  MUFU.EX2 R184, R184 ;  /* 0x000000b800b87308 */ /* 0x000fe20000000800 */
[----:B----4-:R-:W-:Y:S01]  /*4e20*/  F2FP.PACK_AB R69, R131, R130 ;  /* 0x000000828345723e */ /* 0x010fe200000000ff */
[----:B------:R-:W-:Y:S01]  /*4e30*/  FFMA.FTZ R123, R0, R166, R123 ;  /* 0x000000a6007b7223 */ /* 0x000fe2000001007b */
[----:B------:R-:W-:Y:S01]  /*4e40*/  MOV R0, R3 ;  /* 0x0000000300007202 */ /* 0x000fe20000000f00 */
[----:B------:R-:W-:Y:S01]  /*4e50*/  FADD.FTZ R126, R126, R127 ;  /* 0x0000007f7e7e7221 */ /* 0x000fe20000010000 */
[C---:B------:R-:W-:Y:S04]  /*4e60*/  HMMA.16816.F32 R60, R96.reuse, R76, R60 ;  /* 0x0000004c603c723c */ /* 0x040fe8000000183c */
[----:B-1----:R-:W-:Y:S01]  /*4e70*/  F2FP.PACK_AB R70, R174, R175 ;  /* 0x000000afae46723e */ /* 0x002fe200000000ff */
[----:B------:R-:W-:Y:S01]  /*4e80*/  MUFU.EX2 R183, R183 ;  /* 0x000000b700b77308 */ /* 0x000fe20000000800 */
[----:B---3--:R-:W-:Y:S01]  /*4e90*/  F2FP.PACK_AB R71, R177, R176 ;  /* 0x000000b0b147723e */ /* 0x008fe200000000ff */
[----:B------:R-:W-:Y:S01]  /*4ea0*/  FADD.FTZ R122, R122, R123 ;  /* 0x0000007b7a7a7221 */ /* 0x000fe20000010000 */
[----:B------:R-:W-:Y:S01]  /*4eb0*/  HMMA.16816.F32 R64, R96, R78, R64 ;  /* 0x0000004e6040723c */ /* 0x000fe20000001840 */
[----:B------:R-:W1:Y:S03]  /*4ec0*/  LDSM.16.MT88.4 R76, [R143+0xa800] ;  /* 0x00a800008f4c783b */ /* 0x000e660000004200 */
[----:B------:R-:W-:Y:S03]  /*4ed0*/  FADD.FTZ R125, R125, R126 ;  /* 0x0000007e7d7d7221 */ /* 0x000fe60000010000 */
[----:B------:R-:W-:Y:S01]  /*4ee0*/  MUFU.EX2 R180, R180 ;  /* 0x000000b400b47308 */ /* 0x000fe20000000800 */
[----:B------:R-:W-:Y:S01]  /*4ef0*/  FADD.FTZ R125, R124, R125 ;  /* 0x0000007d7c7d7221 */ /* 0x000fe20000010000 */
[C---:B-----5:R-:W-:Y:S05]  /*4f00*/  HMMA.16816.F32 R4, R68.reuse, R72, R4 ;  /* 0x000000484404723c */ /* 0x060fea0000001804 */
[----:B------:R-:W-:Y:S03]  /*4f10*/  FADD.FTZ R128, R128, R125 ;  /* 0x0000007d80807221 */ /* 0x000fe60000010000 */
[C---:B------:R-:W-:Y:S01]  /*4f20*/  HMMA.16816.F32 R8, R68.reuse, R74, R8 ;  /* 0x0000004a4408723c */ /* 0x040fe20000001808 */
[----:B------:R-:W2:Y:S01]  /*4f30*/  LDSM.16.MT88.4 R72, [R142+0xa800] ;  /* 0x00a800008e48783b */ /* 0x000ea20000004200 */
[----:B------:R-:W-:Y:S02]  /*4f40*/  MUFU.EX2 R185, R185 ;  /* 0x000000b900b97308 */ /* 0x000fe40000000800 */
[----:B------:R-:W-:Y:S04]  /*4f50*/  FADD.FTZ R128, R129, R128 ;  /* 0x0000008081807221 */ /* 0x000fe80000010000 */
[C---:B------:R-:W-:Y:S04]  /*4f60*/  HMMA.16816.F32 R12, R68.reuse, R80, R12 ;  /* 0x00000050440c723c */ /* 0x040fe8000000180c */
[----:B------:R-:W-:Y:S01]  /*4f70*/  MUFU.EX2 R178, R178 ;  /* 0x000000b200b27308 */ /* 0x000fe20000000800 */
[----:B------:R-:W-:Y:S03]  /*4f80*/  FADD.FTZ R175, R175, R128 ;  /* 0x00000080afaf7221 */ /* 0x000fe60000010000 */
[C---:B------:R-:W-:Y:S01]  /*4f90*/  HMMA.16816.F32 R16, R68.reuse, R82, R16 ;  /* 0x000000524410723c */ /* 0x040fe20000001810 */
[----:B------:R-:W3:Y:S03]  /*4fa0*/  LDSM.16.MT88.4 R80, [R141+0xa800] ;  /* 0x00a800008d50783b */ /* 0x000ee60000004200 */
[----:B------:R-:W-:Y:S02]  /*4fb0*/  FADD.FTZ R175, R174, R175 ;  /* 0x000000afaeaf7221 */ /* 0x000fe40000010000 */
[----:B------:R-:W-:Y:S02]  /*4fc0*/  MUFU.EX2 R179, R179 ;  /* 0x000000b300b37308 */ /* 0x000fe40000000800 */
[C---:B------:R-:W-:Y:S08]  /*4fd0*/  HMMA.16816.F32 R20, R68.reuse, R84, R20 ;  /* 0x000000544414723c */ /* 0x040ff00000001814 */
[C---:B------:R-:W-:Y:S01]  /*4fe0*/  HMMA.16816.F32 R24, R68.reuse, R86, R24 ;  /* 0x000000564418723c */ /* 0x040fe20000001818 */
[----:B------:R-:W-:Y:S01]  /*4ff0*/  LDSM.16.MT88.4 R84, [R143+0x9000] ;  /* 0x009000008f54783b */ /* 0x000fe20000004200 */
[----:B------:R-:W-:Y:S06]  /*5000*/  MUFU.EX2 R172, R172 ;  /* 0x000000ac00ac7308 */ /* 0x000fec0000000800 */
[C---:B------:R-:W-:Y:S04]  /*5010*/  HMMA.16816.F32 R28, R68.reuse, R88, R28 ;  /* 0x00000058441c723c */ /* 0x040fe8000000181c */
[----:B------:R-:W-:Y:S04]  /*5020*/  MUFU.EX2 R181, R181 ;  /* 0x000000b500b57308 */ /* 0x000fe80000000800 */
[C---:B------:R-:W-:Y:S01]  /*5030*/  HMMA.16816.F32 R32, R68.reuse, R90, R32 ;  /* 0x0000005a4420723c */ /* 0x040fe20000001820 */
[----:B------:R-:W-:Y:S05]  /*5040*/  LDSM.16.MT88.4 R88, [R142+0x9000] ;  /* 0x009000008e58783b */ /* 0x000fea0000004200 */
[----:B------:R-:W-:Y:S02]  /*5050*/  MUFU.EX2 R170, R170 ;  /* 0x000000aa00aa7308 */ /* 0x000fe40000000800 */
[C---:B-1----:R-:W-:Y:S08]  /*5060*/  HMMA.16816.F32 R36, R68.reuse, R76, R36 ;  /* 0x0000004c4424723c */ /* 0x042ff00000001824 */
[C---:B------:R-:W-:Y:S01]  /*5070*/  HMMA.16816.F32 R40, R68.reuse, R78, R40 ;  /* 0x0000004e4428723c */ /* 0x040fe20000001828 */
[----:B------:R-:W1:Y:S01]  /*5080*/  LDSM.16.MT88.4 R76, [R140+0xa800] ;  /* 0x00a800008c4c783b */ /* 0x000e620000004200 */
[----:B------:R-:W4:Y:S06]  /*5090*/  MUFU.EX2 R171, R171 ;  /* 0x000000ab00ab7308 */ /* 0x000f2c0000000800 */
[C---:B--2---:R-:W-:Y:S04]  /*50a0*/  HMMA.16816.F32 R44, R68.reuse, R72, R44 ;  /* 0x00000048442c723c */ /* 0x044fe8000000182c */
[----:B------:R-:W-:Y:S04]  /*50b0*/  MUFU.EX2 R169, R169 ;  /* 0x000000a900a97308 */ /* 0x000fe80000000800 */
[C---:B------:R-:W-:Y:S01]  /*50c0*/  HMMA.16816.F32 R48, R68.reuse, R74, R48 ;  /* 0x0000004a4430723c */ /* 0x040fe20000001830 */
[----:B------:R-:W2:Y:S05]  /*50d0*/  LDSM.16.MT88.4 R72, [R141+0x9000] ;  /* 0x009000008d48783b */ /* 0x000eaa0000004200 */
[----:B------:R4:W5:Y:S02]  /*50e0*/  MUFU.EX2 R168, R105 ;  /* 0x0000006900a87308 */ /* 0x0009640000000800 */
[C---:B---3--:R-:W-:Y:S08]  /*50f0*/  HMMA.16816.F32 R52, R68.reuse, R80, R52 ;  /* 0x000000504434723c */ /* 0x048ff00000001834 */
[C---:B------:R-:W-:Y:S01]  /*5100*/  HMMA.16816.F32 R56, R68.reuse, R82, R56 ;  /* 0x000000524438723c */ /* 0x040fe20000001838 */
[----:B------:R-:W3:Y:S01]  /*5110*/  LDSM.16.MT88.4 R80, [R140+0x9000] ;  /* 0x009000008c50783b */ /* 0x000ee20000004200 */
[----:B------:R-:W-:Y:S06]  /*5120*/  MUFU.EX2 R102, R102 ;  /* 0x0000006600667308 */ /* 0x000fec0000000800 */
[C---:B-1----:R-:W-:Y:S04]  /*5130*/  HMMA.16816.F32 R60, R68.reuse, R76, R60 ;  /* 0x0000004c443c723c */ /* 0x042fe8000000183c */
[----:B------:R1:W1:Y:S01]  /*5140*/  MUFU.EX2 R101, R104 ;  /* 0x0000006800657308 */ /* 0x0002620000000800 */
[----:B----4-:R-:W-:Y:S02]  /*5150*/  F2FP.PACK_AB R105, R171, R170 ;  /* 0x000000aaab69723e */ /* 0x010fe400000000ff */
[----:B-----5:R-:W-:Y:S01]  /*5160*/  F2FP.PACK_AB R106, R168, R169 ;  /* 0x000000a9a86a723e */ /* 0x020fe200000000ff */
[----:B------:R-:W-:Y:S01]  /*5170*/  HMMA.16816.F32 R64, R68, R78, R64 ;  /* 0x0000004e4440723c */ /* 0x000fe20000001840 */
[----:B------:R-:W4:Y:S06]  /*5180*/  LDSM.16.MT88.4 R76, [R143+0xb000] ;  /* 0x00b000008f4c783b */ /* 0x000f2c0000004200 */
[----:B------:R-:W-:Y:S01]  /*5190*/  F2FP.PACK_AB R68, R187, R182 ;  /* 0x000000b6bb44723e */ /* 0x000fe200000000ff */
[----:B------:R-:W-:Y:S01]  /*51a0*/  FADD.FTZ R182, R182, R175 ;  /* 0x000000afb6b67221 */ /* 0x000fe20000010000 */
[----:B------:R-:W-:Y:S03]  /*51b0*/  F2FP.PACK_AB R69, R183, R184 ;  /* 0x000000b8b745723e */ /* 0x000fe600000000ff */
[----:B------:R-:W-:Y:S01]  /*51c0*/  F2FP.PACK_AB R70, R185, R180 ;  /* 0x000000b4b946723e */ /* 0x000fe200000000ff */
[----:B------:R-:W-:Y:S01]  /*51d0*/  FADD.FTZ R187, R187, R182 ;  /* 0x000000b6bbbb7221 */ /* 0x000fe20000010000 */
[----:B------:R-:W-:Y:S03]  /*51e0*/  F2FP.PACK_AB R71, R179, R178 ;  /* 0x000000b2b347723e */ /* 0x000fe600000000ff */
[----:B------:R-:W-:Y:S01]  /*51f0*/  FADD.FTZ R180, R180, R187 ;  /* 0x000000bbb4b47221 */ /* 0x000fe20000010000 */
[----:B-1----:R-:W-:Y:S03]  /*5200*/  F2FP.PACK_AB R104, R181, R172 ;  /* 0x000000acb568723e */ /* 0x002fe600000000ff */
[C---:B------:R-:W-:Y:S03]  /*5210*/  HMMA.16816.F32 R4, R68.reuse, R84, R4 ;  /* 0x000000544404723c */ /* 0x040fe60000001804 */
[----:B------:R-:W-:Y:S01]  /*5220*/  F2FP.PACK_AB R107, R101, R102 ;  /* 0x00000066656b723e */ /* 0x000fe200000000ff */
[----:B------:R-:W-:Y:S04]  /*5230*/  FADD.FTZ R185, R185, R180 ;  /* 0x000000b4b9b97221 */ /* 0x000fe80000010000 */
[C---:B------:R-:W-:Y:S01]  /*5240*/  HMMA.16816.F32 R8, R68.reuse, R86, R8 ;  /* 0x000000564408723c */ /* 0x040fe20000001808 */
[----:B------:R-:W1:Y:S03]  /*5250*/  LDSM.16.MT88.4 R84, [R142+0xb000] ;  /* 0x00b000008e54783b */ /* 0x000e660000004200 */
[----:B------:R-:W-:Y:S04]  /*5260*/  FADD.FTZ R172, R172, R185 ;  /* 0x000000b9acac7221 */ /* 0x000fe80000010000 */
[C---:B------:R-:W-:Y:S04]  /*5270*/  HMMA.16816.F32 R12, R68.reuse, R88, R12 ;  /* 0x00000058440c723c */ /* 0x040fe8000000180c */
[----:B------:R-:W-:Y:S04]  /*5280*/  FADD.FTZ R172, R181, R172 ;  /* 0x000000acb5ac7221 */ /* 0x000fe80000010000 */
[C---:B------:R-:W-:Y:S04]  /*5290*/  HMMA.16816.F32 R16, R68.reuse, R90, R16 ;  /* 0x0000005a4410723c */ /* 0x040fe80000001810 */
[----:B------:R-:W-:Y:S04]  /*52a0*/  FADD.FTZ R167, R169, R172 ;  /* 0x000000aca9a77221 */ /* 0x000fe80000010000 */
[C---:B--2---:R-:W-:Y:S04]  /*52b0*/  HMMA.16816.F32 R20, R68.reuse, R72, R20 ;  /* 0x000000484414723c */ /* 0x044fe80000001814 */
[----:B------:R-:W-:Y:S04]  /*52c0*/  FADD.FTZ R167, R168, R167 ;  /* 0x000000a7a8a77221 */ /* 0x000fe80000010000 */
[C---:B------:R-:W-:Y:S01]  /*52d0*/  HMMA.16816.F32 R24, R68.reuse, R74, R24 ;  /* 0x0000004a4418723c */ /* 0x040fe20000001818 */
[----:B------:R-:W2:Y:S07]  /*52e0*/  LDSM.16.MT88.4 R72, [R141+0xb000] ;  /* 0x00b000008d48783b */ /* 0x000eae0000004200 */
[C---:B---3--:R-:W-:Y:S08]  /*52f0*/  HMMA.16816.F32 R28, R68.reuse, R80, R28 ;  /* 0x00000050441c723c */ /* 0x048ff0000000181c */
[C---:B------:R-:W-:Y:S01]  /*5300*/  HMMA.16816.F32 R32, R68.reuse, R82, R32 ;  /* 0x000000524420723c */ /* 0x040fe20000001820 */
[----:B------:R-:W3:Y:S07]  /*5310*/  LDSM.16.MT88.4 R80, [R140+0xb000] ;  /* 0x00b000008c50783b */ /* 0x000eee0000004200 */
[C---:B----4-:R-:W-:Y:S08]  /*5320*/  HMMA.16816.F32 R36, R68.reuse, R76, R36 ;  /* 0x0000004c4424723c */ /* 0x050ff00000001824 */
[C---:B------:R-:W-:Y:S01]  /*5330*/  HMMA.16816.F32 R40, R68.reuse, R78, R40 ;  /* 0x0000004e4428723c */ /* 0x040fe20000001828 */
[----:B------:R-:W-:Y:S07]  /*5340*/  LDSM.16.MT88.4 R76, [R141+0x9800] ;  /* 0x009800008d4c783b */ /* 0x000fee0000004200 */
[C---:B-1----:R-:W-:Y:S08]  /*5350*/  HMMA.16816.F32 R44, R68.reuse, R84, R44 ;  /* 0x00000054442c723c */ /* 0x042ff0000000182c */
[C---:B------:R-:W-:Y:S01]  /*5360*/  HMMA.16816.F32 R48, R68.reuse, R86, R48 ;  /* 0x000000564430723c */ /* 0x040fe20000001830 */
[----:B------:R-:W1:Y:S07]  /*5370*/  LDSM.16.MT88.4 R84, [R142+0x9800] ;  /* 0x009800008e54783b */ /* 0x000e6e0000004200 */
[C---:B--2---:R-:W-:Y:S08]  /*5380*/  HMMA.16816.F32 R52, R68.reuse, R72, R52 ;  /* 0x000000484434723c */ /* 0x044ff00000001834 */
[C---:B------:R-:W-:Y:S08]  /*5390*/  HMMA.16816.F32 R56, R68.reuse, R74, R56 ;  /* 0x0000004a4438723c */ /* 0x040ff00000001838 */
[C---:B---3--:R-:W-:Y:S08]  /*53a0*/  HMMA.16816.F32 R60, R68.reuse, R80, R60 ;  /* 0x00000050443c723c */ /* 0x048ff0000000183c */
[----:B------:R-:W-:Y:S08]  /*53b0*/  HMMA.16816.F32 R64, R68, R82, R64 ;  /* 0x000000524440723c */ /* 0x000ff00000001840 */
[C---:B------:R-:W-:Y:S01]  /*53c0*/  HMMA.16816.F32 R96, R104.reuse, R92, R4 ;  /* 0x0000005c6860723c */ /* 0x040fe20000001804 */
[----:B------:R-:W2:Y:S07]  /*53d0*/  LDSM.16.MT88.4 R4, [R141+0xb800] ;  /* 0x00b800008d04783b */ /* 0x000eae0000004200 */
[C---:B------:R-:W-:Y:S01]  /*53e0*/  HMMA.16816.F32 R92, R104.reuse, R94, R8 ;  /* 0x0000005e685c723c */ /* 0x040fe20000001808 */
[----:B------:R-:W3:Y:S07]  /*53f0*/  LDSM.16.MT88.4 R8, [R140+0xb800] ;  /* 0x00b800008c08783b */ /* 0x000eee0000004200 */
[C---:B-1----:R-:W-:Y:S07]  /*5400*/  HMMA.16816.F32 R88, R104.reuse, R84, R12 ;  /* 0x000000546858723c */ /* 0x042fee000000180c */
[----:B------:R-:W-:Y:S01]  /*5410*/  FADD.FTZ R13, R121, R122 ;  /* 0x0000007a790d7221 */ /* 0x000fe20000010000 */
[C---:B------:R-:W-:Y:S04]  /*5420*/  HMMA.16816.F32 R84, R104.reuse, R86, R16 ;  /* 0x000000566854723c */ /* 0x040fe80000001810 */
[----:B------:R-:W-:Y:S04]  /*5430*/  FADD.FTZ R13, R120, R13 ;  /* 0x0000000d780d7221 */ /* 0x000fe80000010000 */
        /* <DEDUP_REMOVED lines=16> */
[C---:B--2---:R-:W-:Y:S04]  /*5540*/  HMMA.16816.F32 R52, R104.reuse, R4, R52 ;  /* 0x000000046834723c */ /* 0x044fe80000001834 */
[----:B------:R-:W-:Y:S04]  /*5550*/  FADD.FTZ R170, R170, R179 ;  /* 0x000000b3aaaa7221 */ /* 0x000fe80000010000 */
[C---:B------:R-:W-:Y:S04]  /*5560*/  HMMA.16816.F32 R56, R104.reuse, R6, R56 ;  /* 0x000000066838723c */ /* 0x040fe80000001838 */
[----:B------:R-:W-:Y:S04]  /*5570*/  FADD.FTZ R171, R171, R170 ;  /* 0x000000aaabab7221 */ /* 0x000fe80000010000 */
[C---:B---3--:R-:W-:Y:S04]  /*5580*/  HMMA.16816.F32 R60, R104.reuse, R8, R60 ;  /* 0x00000008683c723c */ /* 0x048fe8000000183c */
[----:B------:R-:W-:Y:S04]  /*5590*/  FADD.FTZ R102, R102, R171 ;  /* 0x000000ab66667221 */ /* 0x000fe80000010000 */
[----:B------:R-:W-:Y:S04]  /*55a0*/  HMMA.16816.F32 R64, R104, R10, R64 ;  /* 0x0000000a6840723c */ /* 0x000fe80000001840 */
[----:B------:R-:W-:Y:S04]  /*55b0*/  FADD.FTZ R166, R101, R102 ;  /* 0x0000006665a67221 */ /* 0x000fe80000010000 */
[----:B------:R-:W-:-:S05]  /*55c0*/  @P0 BRA `(.L_x_470) ;  /* 0xffffdee000000947 */ /* 0x000fca000383ffff */
.L_x_469:
        /* <DEDUP_REMOVED lines=18> */
[----:B-1----:R-:W-:Y:S02]  /*56f0*/  FADD.FTZ R6, R11, R6 ;  /* 0x000000060b067221 */ /* 0x002fe40000010000 */
[----:B--2---:R-:W-:Y:S01]  /*5700*/  FADD.FTZ R5, R0, R5 ;  /* 0x0000000500057221 */ /* 0x004fe20000010000 */
[----:B------:R-:W-:Y:S02]  /*5710*/  SHF.R.S32.HI R0, RZ, 0x5, R2 ;  /* 0x00000005ff007819 */ /* 0x000fe40000011402 */
[----:B------:R-:W-:Y:S02]  /*5720*/  FSETP.NE.FTZ.AND P4, PT, R6, RZ, PT ;  /* 0x000000ff0600720b */ /* 0x000fe40003f95000 */
[----:B------:R-:W-:Y:S01]  /*5730*/  FSETP.NE.FTZ.AND P3, PT, R5, RZ, PT ;  /* 0x000000ff0500720b */ /* 0x000fe20003f75000 */
[----:B------:R-:W-:Y:S01]  /*5740*/  IMAD R0, R0, 0x200, R7 ;  /* 0x0000020000007824 */ /* 0x000fe200078e0207 */
[----:B------:R-:W-:-:S02]  /*5750*/  SHF.R.S32.HI R7, RZ, 0x2, R8 ;  /* 0x00000002ff077819 */ /* 0x000fc40000011408 */
[----:B------:R-:W-:-:S04]  /*5760*/  SHF.R.S32.HI R8, RZ, 0x1f, R8 ;  /* 0x0000001fff087819 */ /* 0x000fc80000011408 */
[----:B------:R-:W-:-:S03]  /*5770*/  LEA.HI R8, R8, R7, RZ, 0x3 ;  /* 0x0000000708087211 */ /* 0x000fc600078f18ff */
[----:B------:R-:W1:Y:S01]  /*5780*/  @P4 MUFU.RCP R9, R6 ;  /* 0x0000000600094308 */ /* 0x000e620000001000 */
[----:B------:R-:W-:-:S04]  /*5790*/  LOP3.LUT R8, R8, 0xfffffff8, RZ, 0xc0, !PT ;  /* 0xfffffff808087812 */ /* 0x000fc800078ec0ff */
[----:B------:R-:W-:-:S03]  /*57a0*/  IADD3 R8, R7, -R8, RZ ;  /* 0x8000000807087210 */ /* 0x000fc60007ffe0ff */
[----:B------:R-:W2:Y:S01]  /*57b0*/  @P3 MUFU.RCP R10, R5 ;  /* 0x00000005000a3308 */ /* 0x000ea20000001000 */
[C---:B------:R-:W-:Y:S02]  /*57c0*/  SHF.L.U32 R7, R8.reuse, 0x6, RZ ;  /* 0x0000000608077819 */ /* 0x040fe400000006ff */
[C---:B------:R-:W-:Y:S02]  /*57d0*/  LOP3.LUT R11, R8.reuse, 0x1, RZ, 0xc0, !PT ;  /* 0x00000001080b7812 */ /* 0x040fe400078ec0ff */
[----:B------:R-:W-:Y:S02]  /*57e0*/  LOP3.LUT R7, R7, 0x1c0, RZ, 0xc0, !PT ;  /* 0x000001c007077812 */ /* 0x000fe400078ec0ff */
[----:B------:R-:W-:Y:S01]  /*57f0*/  ISETP.NE.U32.AND P0, PT, R11, 0x1, PT ;  /* 0x000000010b00780c */ /* 0x000fe20003f05070 */
[----:B-1----:R-:W-:Y:S01]  /*5800*/  FMUL.FTZ R96, R9, R96 ;  /* 0x0000006009607220 */ /* 0x002fe20000410000 */
[----:B------:R-:W-:Y:S01]  /*5810*/  LEA.HI R7, R7, R7, RZ, 0x1d ;  /* 0x0000000707077211 */ /* 0x000fe200078fe8ff */
[C---:B------:R-:W-:Y:S01]  /*5820*/  FMUL.FTZ R97, R9.reuse, R97 ;  /* 0x0000006109617220 */ /* 0x040fe20000410000 */
[----:B------:R-:W-:Y:S01]  /*5830*/  R2P PR, R8, 0x6 ;  /* 0x0000000608007804 */ /* 0x000fe20000000000 */
[C---:B------:R-:W-:Y:S01]  /*5840*/  FMUL.FTZ R92, R9.reuse, R92 ;  /* 0x0000005c095c7220 */ /* 0x040fe20000410000 */
[----:B------:R-:W-:Y:S01]  /*5850*/  LEA R0, R0, R7, 0x1 ;  /* 0x0000000700007211 */ /* 0x000fe200078e08ff */
[----:B------:R-:W-:Y:S01]  /*5860*/  FMUL.FTZ R93, R9, R93 ;  /* 0x0000005d095d7220 */ /* 0x000fe20000410000 */
[----:B------:R-:W-:Y:S01]  /*5870*/  MOV R8, 0x40 ;  /* 0x0000004000087802 */ /* 0x000fe20000000f00 */
[----:B--2---:R-:W-:Y:S01]  /*5880*/  FMUL.FTZ R99, R10, R99 ;  /* 0x000000630a637220 */ /* 0x004fe20000410000 */
[----:B------:R-:W-:Y:S01]  /*5890*/  F2FP.PACK_AB R96, R97, R96 ;  /* 0x000000606160723e */ /* 0x000fe200000000ff */
[----:B------:R-:W-:Y:S01]  /*58a0*/  IMAD.SHL.U32 R7, R0, 0x2, RZ ;  /* 0x0000000200077824 */ /* 0x000fe200078e00ff */
[----:B------:R-:W-:Y:S01]  /*58b0*/  MOV R0, 0x20 ;  /* 0x0000002000007802 */ /* 0x000fe20000000f00 */
[----:B------:R-:W-:Y:S01]  /*58c0*/  FMUL.FTZ R98, R10, R98 ;  /* 0x000000620a627220 */ /* 0x000fe20000410000 */
[----:B------:R-:W-:Y:S01]  /*58d0*/  SEL R8, R8, 0xffffffc0, !P2 ;  /* 0xffffffc008087807 */ /* 0x000fe20005000000 */
[C---:B------:R-:W-:Y:S01]  /*58e0*/  FMUL.FTZ R95, R10.reuse, R95 ;  /* 0x0000005f0a5f7220 */ /* 0x040fe20000410000 */
[----:B------:R-:W-:Y:S01]  /*58f0*/  IADD3 R11, R7, -0x10, RZ ;  /* 0xfffffff0070b7810 */ /* 0x000fe20007ffe0ff */
[----:B------:R-:W-:Y:S01]  /*5900*/  FMUL.FTZ R94, R10, R94 ;  /* 0x0000005e0a5e7220 */ /* 0x000fe20000410000 */
[----:B------:R-:W-:Y:S01]  /*5910*/  SEL R0, R0, 0xffffffe0, !P1 ;  /* 0xffffffe000007807 */ /* 0x000fe20004800000 */
[----:B------:R-:W-:Y:S01]  /*5920*/  FMUL.FTZ R88, R9, R88 ;  /* 0x0000005809587220 */ /* 0x000fe20000410000 */
[----:B------:R-:W-:Y:S01]  /*5930*/  @P0 IADD3 R11, R7, 0x10, RZ ;  /* 0x00000010070b0810 */ /* 0x000fe20007ffe0ff */
[----:B------:R-:W-:Y:S01]  /*5940*/  FMUL.FTZ R89, R9, R89 ;  /* 0x0000005909597220 */ /* 0x000fe20000410000 */
[----:B------:R-:W-:Y:S01]  /*5950*/  F2FP.PACK_AB R98, R99, R98 ;  /* 0x000000626362723e */ /* 0x000fe200000000ff */
[C---:B------:R-:W-:Y:S01]  /*5960*/  FMUL.FTZ R91, R10.reuse, R91 ;  /* 0x0000005b0a5b7220 */ /* 0x040fe20000410000 */
[----:B------:R-:W-:Y:S01]  /*5970*/  F2FP.PACK_AB R92, R93, R92 ;  /* 0x0000005c5d5c723e */ /* 0x000fe200000000ff */
[C---:B------:R-:W-:Y:S01]  /*5980*/  FMUL.FTZ R90, R10.reuse, R90 ;  /* 0x0000005a0a5a7220 */ /* 0x040fe20000410000 */
[----:B------:R-:W-:Y:S01]  /*5990*/  F2FP.PACK_AB R94, R95, R94 ;  /* 0x0000005e5f5e723e */ /* 0x000fe200000000ff */
[----:B------:R-:W-:Y:S01]  /*59a0*/  FMUL.FTZ R84, R9, R84 ;  /* 0x0000005409547220 */ /* 0x000fe20000410000 */
[----:B------:R-:W-:Y:S01]  /*59b0*/  F2FP.PACK_AB R88, R89, R88 ;  /* 0x000000585958723e */ /* 0x000fe200000000ff */
[----:B------:R-:W-:Y:S01]  /*59c0*/  FMUL.FTZ R85, R9, R85 ;  /* 0x0000005509557220 */ /* 0x000fe20000410000 */
[----:B------:R-:W-:Y:S01]  /*59d0*/  F2FP.PACK_AB R90, R91, R90 ;  /* 0x0000005a5b5a723e */ /* 0x000fe200000000ff */
[C---:B------:R-:W-:Y:S01]  /*59e0*/  FMUL.FTZ R87, R10.reuse, R87 ;  /* 0x000000570a577220 */ /* 0x040fe20000410000 */
[----:B------:R-:W-:Y:S01]  /*59f0*/  IADD3 R13, R7, R0, RZ ;  /* 0x00000000070d7210 */ /* 0x000fe20007ffe0ff */
[C---:B------:R-:W-:Y:S01]  /*5a00*/  FMUL.FTZ R86, R10.reuse, R86 ;  /* 0x000000560a567220 */ /* 0x040fe20000410000 */
[----:B------:R-:W-:Y:S01]  /*5a10*/  F2FP.PACK_AB R84, R85, R84 ;  /* 0x000000545554723e */ /* 0x000fe200000000ff */
[----:B------:R-:W-:Y:S01]  /*5a20*/  FMUL.FTZ R80, R9, R80 ;  /* 0x0000005009507220 */ /* 0x000fe20000410000 */
        /* <DEDUP_REMOVED lines=11> */
[----:B------:R-:W-:Y:S01]  /*5ae0*/  FMUL.FTZ R79, R10, R79 ;  /* 0x0000004f0a4f7220 */ /* 0x000fe20000410000 */
        /* <DEDUP_REMOVED lines=24> */
[----:B------:R-:W-:Y:S01]  /*5c70*/  ISETP.NE.AND P0, PT, RZ, UR4, PT ;  /* 0x00000004ff007c0c */ /* 0x000fe2000bf05270 */
[----:B------:R-:W-:Y:S01]  /*5c80*/  FMUL.FTZ R38, R10, R38 ;  /* 0x000000260a267220 */ /* 0x000fe20000410000 */
[----:B------:R-:W-:Y:S01]  /*5c90*/  F2FP.PACK_AB R36, R37, R36 ;  /* 0x000000242524723e */ /* 0x000fe200000000ff */
[----:B------:R-:W-:Y:S01]  /*5ca0*/  IMAD.IADD R15, R0, 0x1, R11 ;  /* 0x00000001000f7824 */ /* 0x000fe200078e020b */
[----:B------:R-:W-:Y:S01]  /*5cb0*/  ISETP.NE.AND P1, PT, RZ, UR5, PT ;  /* 0x00000005ff007c0c */ /* 0x000fe2000bf25270 */
[----:B------:R-:W-:Y:S01]  /*5cc0*/  FMUL.FTZ R40, R9, R40 ;  /* 0x0000002809287220 */ /* 0x000fe20000410000 */
[----:B------:R-:W-:Y:S01]  /*5cd0*/  F2FP.PACK_AB R38, R39, R38 ;  /* 0x000000262726723e */ /* 0x000fe200000000ff */
[C---:B------:R-:W-:Y:S01]  /*5ce0*/  FMUL.FTZ R41, R9.reuse, R41 ;  /* 0x0000002909297220 */ /* 0x040fe20000410000 */
[----:B------:R-:W-:Y:S01]  /*5cf0*/  STS [R15], R84 ;  /* 0x000000540f007388 */ /* 0x000fe20000000800 */
[C---:B------:R-:W-:Y:S01]  /*5d00*/  FMUL.FTZ R43, R10.reuse, R43 ;  /* 0x0000002b0a2b7220 */ /* 0x040fe20000410000 */
[----:B------:R-:W-:Y:S01]  /*5d10*/  ISETP.NE.OR P2, PT, RZ, UR4, !P1 ;  /* 0x00000004ff007c0c */ /* 0x000fe2000cf45670 */
[C---:B------:R-:W-:Y:S01]  /*5d20*/  FMUL.FTZ R42, R10.reuse, R42 ;  /* 0x0000002a0a2a7220 */ /* 0x040fe20000410000 */
[----:B------:R-:W-:Y:S01]  /*5d30*/  STS [R15+0x400], R86 ;  /* 0x000400560f007388 */ /* 0x000fe20000000800 */
        /* <DEDUP_REMOVED lines=31> */
[----:B------:R-:W-:Y:S01]  /*5f30*/  @!P0 MOV R41, c[0x0][0x214] ;  /* 0x0000850000298a02 */ /* 0x000fe20000000f00 */
        /* <DEDUP_REMOVED lines=11> */
[----:B------:R-:W-:Y:S01]  /*5ff0*/  STS [R7+0x2400], R38 ;  /* 0x0024002607007388 */ /* 0x000fe20000000800 */
[C---:B------:R-:W-:Y:S01]  /*6000*/  FMUL.FTZ R67, R10.reuse, R67 ;  /* 0x000000430a437220 */ /* 0x040fe20000410000 */
[----:B------:R-:W1:Y:S01]  /*6010*/  @P4 MUFU.LG2 R6, R6 ;  /* 0x0000000600064308 */ /* 0x000e620000000c00 */
[----:B------:R-:W-:Y:S01]  /*6020*/  FMUL.FTZ R9, R9, R65 ;  /* 0x0000004109097220 */ /* 0x000fe20000410000 */
[----:B------:R-:W-:Y:S01]  /*6030*/  F2FP.PACK_AB R62, R63, R62 ;  /* 0x0000003e3f3e723e */ /* 0x000fe200000000ff */
[----:B------:R-:W-:Y:S01]  /*6040*/  FMUL.FTZ R10, R10, R66 ;  /* 0x000000420a0a7220 */ /* 0x000fe20000410000 */
[----:B------:R-:W-:Y:S01]  /*6050*/  STS [R11+0x2000], R40 ;  /* 0x002000280b007388 */ /* 0x000fe20000000800 */
[----:B------:R-:W-:Y:S01]  /*6060*/  LOP3.LUT R45, R2, 0xffffffe0, RZ, 0xc0, !PT ;  /* 0xffffffe0022d7812 */ /* 0x000fe200078ec0ff */
[----:B------:R-:W-:Y:S01]  /*6070*/  @P0 IMAD.MOV.U32 R43, RZ, RZ, c[0x0][0x210] ;  /* 0x00008400ff2b0624 */ /* 0x000fe200078e00ff */
[----:B------:R-:W-:Y:S01]  /*6080*/  F2FP.PACK_AB R9, R9, R64 ;  /* 0x000000400909723e */ /* 0x000fe200000000ff */
[----:B------:R2:W-:Y:S01]  /*6090*/  STS [R11+0x2400], R42 ;  /* 0x0024002a0b007388 */ /* 0x0005e20000000800 */
[----:B------:R-:W-:Y:S01]  /*60a0*/  F2FP.PACK_AB R10, R67, R10 ;  /* 0x0000000a430a723e */ /* 0x000fe200000000ff */
[----:B------:R-:W3:Y:S01]  /*60b0*/  @P3 MUFU.LG2 R5, R5 ;  /* 0x0000000500053308 */ /* 0x000ee20000000c00 */
[----:B------:R-:W-:Y:S01]  /*60c0*/  @!P0 MOV R43, 0x1 ;  /* 0x00000001002b8802 */ /* 0x000fe20000000f00 */
[----:B------:R-:W-:Y:S01]  /*60d0*/  STS [R13+0x2000], R44 ;  /* 0x0020002c0d007388 */ /* 0x000fe20000000800 */
[----:B------:R-:W-:-:S03]  /*60e0*/  IADD3 R45, -R45, R4, RZ ;  /* 0x000000042d2d7210 */ /* 0x000fc60007ffe1ff */
[----:B------:R4:W-:Y:S04]  /*60f0*/  STS [R13+0x2400], R46 ;  /* 0x0024002e0d007388 */ /* 0x0009e80000000800 */
[----:B------:R1:W-:Y:S04]  /*6100*/  STS [R15+0x2000], R48 ;  /* 0x002000300f007388 */ /* 0x0003e80000000800 */
[----:B------:R1:W-:Y:S04]  /*6110*/  STS [R15+0x2400], R50 ;  /* 0x002400320f007388 */ /* 0x0003e80000000800 */
[----:B------:R1:W-:Y:S04]  /*6120*/  STS [R17+0x2000], R52 ;  /* 0x0020003411007388 */ /* 0x0003e80000000800 */
[----:B------:R1:W-:Y:S01]  /*6130*/  STS [R17+0x2400], R54 ;  /* 0x0024003611007388 */ /* 0x0003e20000000800 */
[----:B--2---:R-:W-:-:S03]  /*6140*/  @P0 MOV R42, c[0x0][0x210] ;  /* 0x00008400002a0a02 */ /* 0x004fc60000000f00 */
[----:B------:R2:W-:Y:S02]  /*6150*/  STS [R19+0x2000], R56 ;  /* 0x0020003813007388 */ /* 0x0005e40000000800 */
[----:B------:R-:W-:Y:S01]  /*6160*/  @P0 IMAD R42, R42, c[0x0][0x214], RZ ;  /* 0x000085002a2a0a24 */ /* 0x000fe200078e02ff */
[----:B------:R-:W-:Y:S01]  /*6170*/  @!P0 SEL R42, R41, c[0x0][0x234], !P1 ;  /* 0x00008d00292a8a07 */ /* 0x000fe20004800000 */
[----:B------:R2:W-:Y:S01]  /*6180*/  STS [R19+0x2400], R58 ;  /* 0x0024003a13007388 */ /* 0x0005e20000000800 */
[----:B------:R-:W-:Y:S01]  /*6190*/  @P0 MOV R41, 0x1 ;  /* 0x0000000100290802 */ /* 0x000fe20000000f00 */
[----:B----4-:R-:W-:Y:S02]  /*61a0*/  CS2R R46, SRZ ;  /* 0x00000000002e7805 */ /* 0x010fe4000001ff00 */
[----:B------:R2:W-:Y:S01]  /*61b0*/  STS [R21+0x2000], R60 ;  /* 0x0020003c15007388 */ /* 0x0005e20000000800 */
[----:B------:R-:W-:-:S03]  /*61c0*/  @!P0 IMAD R41, R42, c[0x0][0x1c0], RZ ;  /* 0x000070002a298a24 */ /* 0x000fc600078e02ff */
[----:B------:R2:W-:Y:S04]  /*61d0*/  STS [R21+0x2400], R62 ;  /* 0x0024003e15007388 */ /* 0x0005e80000000800 */
[----:B------:R2:W-:Y:S04]  /*61e0*/  STS [R23+0x2000], R9 ;  /* 0x0020000917007388 */ /* 0x0005e80000000800 */
[----:B------:R2:W-:Y:S04]  /*61f0*/  STS [R23+0x2400], R10 ;  /* 0x0024000a17007388 */ /* 0x0005e80000000800 */
[----:B------:R-:W-:Y:S06]  /*6200*/  BAR.SYNC.DEFER_BLOCKING 0x0 ;  /* 0x0000000000007b1d */ /* 0x000fec0000010000 */
[----:B------:R-:W4:Y:S04]  /*6210*/  S2R R40, SR_CTAID.Y ;  /* 0x0000000000287919 */ /* 0x000f280000002600 */
[----:B------:R-:W5:Y:S04]  /*6220*/  S2R R0, SR_CTAID.X ;  /* 0x0000000000007919 */ /* 0x000f680000002500 */
[----:B------:R-:W1:Y:S04]  /*6230*/  S2R R7, SR_CTAID.Z ;  /* 0x0000000000077919 */ /* 0x000e680000002700 */
[----:B------:R2:W2:Y:S04]  /*6240*/  LDS.128 R32, [R152] ;  /* 0x0000000098207984 */ /* 0x0004a80000000c00 */
[----:B------:R2:W2:Y:S01]  /*6250*/  LDS.128 R28, [R152+0x800] ;  /* 0x00080000981c7984 */ /* 0x0004a20000000c00 */
[----:B----4-:R-:W-:-:S03]  /*6260*/  @!P2 IMAD R2, R40, c[0x0][0x214], RZ ;  /* 0x000085002802aa24 */ /* 0x010fc600078e02ff */
[----:B------:R4:W2:Y:S01]  /*6270*/  LDS.128 R24, [R152+0x1000] ;  /* 0x0010000098187984 */ /* 0x0008a20000000c00 */
[----:B------:R-:W-:Y:S01]  /*6280*/  IMAD R41, R40, R41, RZ ;  /* 0x0000002928297224 */ /* 0x000fe200078e02ff */
[----:B------:R-:W-:Y:S02]  /*6290*/  @!P2 SHF.R.S32.HI R47, RZ, 0x1f, R2 ;  /* 0x0000001fff2fa819 */ /* 0x000fe40000011402 */
[----:B------:R4:W2:Y:S01]  /*62a0*/  LDS.128 R20, [R152+0x1800] ;  /* 0x0018000098147984 */ /* 0x0008a20000000c00 */
[----:B------:R-:W-:Y:S01]  /*62b0*/  @!P2 MOV R46, R2 ;  /* 0x00000002002ea202 */ /* 0x000fe20000000f00 */
[----:B-----5:R-:W-:Y:S01]  /*62c0*/  IMAD R4, R0, R43, RZ ;  /* 0x0000002b00047224 */ /* 0x020fe200078e02ff */
[----:B------:R-:W-:Y:S01]  /*62d0*/  SEL R41, R41, RZ, P2 ;  /* 0x000000ff29297207 */ /* 0x000fe20001000000 */
[----:B------:R4:W2:Y:S01]  /*62e0*/  LDS.128 R16, [R152+0x2000] ;  /* 0x0020000098107984 */ /* 0x0008a20000000c00 */
[----:B------:R-:W-:Y:S01]  /*62f0*/  LOP3.LUT P2, RZ, R45, 0x3, RZ, 0xc0, !PT ;  /* 0x000000032dff7812 */ /* 0x000fe2000784c0ff */
[----:B-1----:R-:W-:-:S02]  /*6300*/  @P4 FMUL.FTZ R45, R6, 0.69314718246459960938 ;  /* 0x3f317218062d4820 */ /* 0x002fc40000410000 */
[----:B------:R4:W1:Y:S01]  /*6310*/  LDS.128 R12, [R152+0x2800] ;  /* 0x00280000980c7984 */ /* 0x0008620000000c00 */
[----:B------:R-:W-:Y:S01]  /*6320*/  IMAD R42, R7, R42, R41 ;  /* 0x0000002a072a7224 */ /* 0x000fe200078e0229 */
[----:B------:R-:W-:Y:S01]  /*6330*/  SHF.L.U32 R41, R4, 0x6, RZ ;  /* 0x0000000604297819 */ /* 0x000fe200000006ff */
[----:B---3--:R-:W-:Y:S01]  /*6340*/  @P3 FMUL.FTZ R6, R5, 0.69314718246459960938 ;  /* 0x3f31721805063820 */ /* 0x008fe20000410000 */
[----:B------:R4:W3:Y:S01]  /*6350*/  LDS.128 R8, [R152+0x3000] ;  /* 0x0030000098087984 */ /* 0x0008e20000000c00 */
        /* <DEDUP_REMOVED lines=27> */
.L_x_474:
[----:B------:R-:W-:Y:S05]  /*6510*/  BSYNC B0 ;  /* 0x0000000000007941 */ /* 0x000fea0003800000 */
.L_x_473:
[----:B------:R-:W-:Y:S01]  /*6520*/  SHF.R.S32.HI R3, RZ, 0x1f, R40 ;  /* 0x0000001fff037819 */ /* 0x000fe20000011428 */
[----:B------:R-:W-:Y:S01]  /*6530*/  ULDC.64 UR4, c[0x0][0x1e8] ;  /* 0x00007a0000047ab9 */ /* 0x000fe20000000a00 */
[--C-:B------:R-:W-:Y:S01]  /*6540*/  SHF.R.S32.HI R163, RZ, 0x1f, R162.reuse ;  /* 0x0000001fffa37819 */ /* 0x100fe200000114a2 */
[----:B------:R-:W-:Y:S01]  /*6550*/  USHF.L.U32 UR7, UR4, 0x5, URZ ;  /* 0x0000000504077899 */ /* 0x000fe2000800063f */
[----:B------:R-:W-:Y:S01]  /*6560*/  SHF.R.S32.HI R0, RZ, 0x1f, R7 ;  /* 0x0000001fff007819 */ /* 0x000fe20000011407 */
[----:B------:R-:W-:Y:S01]  /*6570*/  IMAD R3, R3, c[0x0][0x1e0], RZ ;  /* 0x0000780003037a24 */ /* 0x000fe200078e02ff */
[----:B------:R-:W-:Y:S01]  /*6580*/  UMOV UR6, 0x5 ;  /* 0x0000000500067882 */ /* 0x000fe20000000000 */
[----:B----4-:R-:W-:Y:S01]  /*6590*/  IMAD.WIDE.U32 R4, R40, c[0x0][0x1e0], R162 ;  /* 0x0000780028047a25 */ /* 0x010fe200078e00a2 */
        /* <DEDUP_REMOVED lines=14> */
[----:B--2---:R-:W-:Y:S01]  /*6680*/  STG.E.128 [R2.64], R32 ;  /* 0x0000002002007986 */ /* 0x004fe2000c101d0a */
[----:B------:R-:W-:Y:S02]  /*6690*/  IADD3.X R7, R3, UR5, RZ, P0, !PT ;  /* 0x0000000503077c10 */ /* 0x000fe400087fe4ff */
[----:B------:R-:W-:Y:S01]  /*66a0*/  IADD3 R4, P0, R6, UR7, RZ ;  /* 0x0000000706047c10 */ /* 0x000fe2000ff1e0ff */
[----:B------:R-:W-:Y:S03]  /*66b0*/  STG.E.128 [R2.64+0x80], R16 ;  /* 0x0000801002007986 */ /* 0x000fe6000c101d0a */
[----:B------:R-:W-:Y:S01]  /*66c0*/  IADD3.X R5, R7, UR5, RZ, P0, !PT ;  /* 0x0000000507057c10 */ /* 0x000fe200087fe4ff */
[----:B------:R-:W-:Y:S01]  /*66d0*/  STG.E.128 [R6.64], R28 ;  /* 0x0000001c06007986 */ /* 0x000fe2000c101d0a */
[----:B------:R-:W-:-:S03]  /*66e0*/  IADD3 R40, P0, R4, UR7, RZ ;  /* 0x0000000704287c10 */ /* 0x000fc6000ff1e0ff */
[----:B-1----:R-:W-:Y:S01]  /*66f0*/  STG.E.128 [R6.64+0x80], R12 ;  /* 0x0000800c06007986 */ /* 0x002fe2000c101d0a */
[----:B------:R-:W-:-:S03]  /*6700*/  IADD3.X R41, R5, UR5, RZ, P0, !PT ;  /* 0x0000000505297c10 */ /* 0x000fc600087fe4ff */
[----:B------:R-:W-:Y:S04]  /*6710*/  STG.E.128 [R4.64], R24 ;  /* 0x0000001804007986 */ /* 0x000fe8000c101d0a */
[----:B---3--:R-:W-:Y:S04]  /*6720*/  STG.E.128 [R4.64+0x80], R8 ;  /* 0x0000800804007986 */ /* 0x008fe8000c101d0a */
[----:B------:R-:W-:Y:S04]  /*6730*/  STG.E.128 [R40.64], R20 ;  /* 0x0000001428007986 */ /* 0x000fe8000c101d0a */
[----:B------:R-:W-:Y:S01]  /*6740*/  STG.E.128 [R40.64+0x80], R36 ;  /* 0x0000802428007986 */ /* 0x000fe2000c101d0a */
[----:B------:R-:W-:Y:S05]  /*6750*/  EXIT ;  /* 0x000000000000794d */ /* 0x000fea0003800000 */
.L_x_467:
        /* <DEDUP_REMOVED lines=109> */
.L_x_475:
        /* <DEDUP_REMOVED lines=13> */
.L_x_1401:


//--------------------- .text._ZN5flash16flash_fwd_kernelI23Flash_fwd_kernel_traitsILi128ELi64ELi64ELi4ELb0ELb0EN7cutlass6half_tE19Flash_kernel_traitsILi128ELi64ELi64ELi4ES3_EELb0ELb1ELb0ELb0ELb0ELb1ELb0ELb0EEEvNS_16Flash_fwd_paramsE --------------------------
	.section	.text._ZN5flash16flash_fwd_kernelI23Flash_fwd_kernel_traitsILi128ELi64ELi64ELi4ELb0ELb0EN7cutlass6half_tE19Flash_kernel_traitsILi128ELi64ELi64ELi4ES3_EELb0ELb1ELb0ELb0ELb0ELb1ELb0ELb0EEEvNS_16Flash_fwd_paramsE,"ax",@progbits
	.sectioninfo	@"SHI_REGISTERS=191"
	.align	128
        .global         _ZN5flash16flash_fwd_kernelI23Flash_fwd_kernel_traitsILi128ELi64ELi64ELi4ELb0ELb0EN7cutlass6half_tE19Flash_kernel_traitsILi128ELi64ELi64ELi4ES3_EELb0ELb1ELb0ELb0ELb0ELb1ELb0ELb0EEEvNS_16Flash_fwd_paramsE
        .type           _ZN5flash16flash_fwd_kernelI23Flash_fwd_kernel_traitsILi128ELi64ELi64ELi4ELb0ELb0EN7cutlass6half_tE19Flash_kernel_traitsILi128ELi64ELi64ELi4ES3_EELb0ELb1ELb0ELb0ELb0ELb1ELb0ELb0EEEvNS_16Flash_fwd_paramsE,@function
        .size           _ZN5flash16flash_fwd_kernelI23Flash_fwd_kernel_traitsILi128ELi64ELi64ELi4ELb0ELb0EN7cutlass6half_tE19Flash_kernel_traitsILi128ELi64ELi64ELi4ES3_EELb0ELb1ELb0ELb0ELb0ELb1ELb0ELb0EEEvNS_16Flash_fwd_paramsE,(.L_x_1402 - _ZN5flash16flash_fwd_kernelI23Flash_fwd_kernel_traitsILi128ELi64ELi64ELi4ELb0ELb0EN7cutlass6half_tE19Flash_kernel_traitsILi128ELi64ELi64ELi4ES3_EELb0ELb1ELb0ELb0ELb0ELb1ELb0ELb0EEEvNS_16Flash_fwd_paramsE)
        .other          _ZN5flash16flash_fwd_kernelI23Flash_fwd_kernel_traitsILi128ELi64ELi64ELi4ELb0ELb0EN7cutlass6half_tE19Flash_kernel_traitsILi128ELi64ELi64ELi4ES3_EELb0ELb1ELb0ELb0ELb0ELb1ELb0ELb0EEEvNS_16Flash_fwd_paramsE,@"STO_CUDA_ENTRY STV_DEFAULT"
_ZN5flash16flash_fwd_kernelI23Flash_fwd_kernel_traitsILi128ELi64ELi64ELi4ELb0ELb0EN7cutlass6half_tE19Flash_kernel_traitsILi128ELi64ELi64ELi4ES3_EELb0ELb1ELb0ELb0ELb0ELb1ELb0ELb0EEEvNS_16Flash_fwd_paramsE:
.text._ZN5flash16flash_fwd_kernelI23Flash_fwd_kernel_traitsILi128ELi64ELi64ELi4ELb0ELb0EN7cutlass6half_tE19Flash_kernel_traitsILi128ELi64ELi64ELi4ES3_EELb0ELb1ELb0ELb0ELb0ELb1ELb0ELb0EEEvNS_16Flash_fwd_paramsE:
[----:B------:R-:W-:Y:S02]  /*0000*/  MOV R1, c[0x0][0x28] ;  /* 0x00000a0000017a02 */ /* 0x000fe40000000f00 */
[----:B------:R-:W1:Y:S01]  /*0010*/  LDC.U8 R2, c[0x0][0x312] ;  /* 0x0000c480ff027b82 */ /* 0x000e620000000000 */
[----:B------:R-:W2:Y:S01]  /*0020*/  S2R R0, SR_CTAID.Y ;  /* 0x0000000000007919 */ /* 0x000ea20000002600 */
[----:B------:R-:W-:Y:S01]  /*0030*/  ISETP.NE.U32.AND P2, PT, RZ, c[0x0][0x240], PT ;  /* 0x00009000ff007a0c */ /* 0x000fe20003f45070 */
[----:B------:R-:W-:Y:S01]  /*0040*/  IMAD.MOV.U32 R3, RZ, RZ, 0x4 ;  /* 0x00000004ff037424 */ /* 0x000fe200078e00ff */
[----:B------:R-:W-:Y:S01]  /*0050*/  ISETP.EQ.U32.AND P1, PT, RZ, c[0x0][0x248], PT ;  /* 0x00009200ff007a0c */ /* 0x000fe20003f22070 */
[----:B------:R-:W-:Y:S01]  /*0060*/  IMAD.MOV.U32 R150, RZ, RZ, -0x1 ;  /* 0xffffffffff967424 */ /* 0x000fe200078e00ff */
[----:B------:R-:W-:Y:S01]  /*0070*/  ISETP.NE.AND.EX P2, PT, RZ, c[0x0][0x244], PT, P2 ;  /* 0x00009100ff007a0c */ /* 0x000fe20003f45320 */
[----:B------:R-:W-:Y:S01]  /*0080*/  ULDC.64 UR6, c[0x0][0x118] ;  /* 0x0000460000067ab9 */ /* 0x000fe20000000a00 */
[----:B------:R-:W-:Y:S01]  /*0090*/  IMAD.MOV.U32 R7, RZ, RZ, -0x1 ;  /* 0xffffffffff077424 */ /* 0x000fe200078e00ff */
[----:B------:R-:W-:-:S04]  /*00a0*/  ISETP.NE.U32.AND P0, PT, RZ, c[0x0][0x250], PT ;  /* 0x00009400ff007a0c */ /* 0x000fc80003f05070 */
[----:B------:R-:W-:Y:S02]  /*00b0*/  ISETP.NE.AND.EX P0, PT, RZ, c[0x0][0x254], PT, P0 ;  /* 0x00009500ff007a0c */ /* 0x000fe40003f05300 */
[----:B-1----:R-:W-:Y:S01]  /*00c0*/  ISETP.NE.AND P3, PT, R2, RZ, PT ;  /* 0x000000ff0200720c */ /* 0x002fe20003f65270 */
[----:B--2---:R-:W-:-:S03]  /*00d0*/  IMAD.WIDE R10, R0, R3, c[0x0][0x240] ;  /* 0x00009000000a7625 */ /* 0x004fc600078e0203 */
[----:B------:R-:W-:Y:S01]  /*00e0*/  ISETP.EQ.OR.EX P1, PT, RZ, c[0x0][0x24c], !P3, P1 ;  /* 0x00009300ff007a0c */ /* 0x000fe20005f22710 */
[CC--:B------:R-:W-:Y:S01]  /*00f0*/  IMAD.WIDE R8, R0.reuse, R3.reuse, c[0x0][0x248] ;  /* 0x0000920000087625 */ /* 0x0c0fe200078e0203 */
[----:B------:R-:W2:Y:S04]  /*0100*/  @P2 LDG.E R150, [R10.64] ;  /* 0x000000060a962981 */ /* 0x000ea8000c1e1900 */
[----:B------:R-:W2:Y:S01]  /*0110*/  @P2 LDG.E R153, [R10.64+0x4] ;  /* 0x000004060a992981 */ /* 0x000ea2000c1e1900 */
[----:B------:R-:W-:Y:S02]  /*0120*/  IMAD.MOV.U32 R2, RZ, RZ, RZ ;  /* 0x000000ffff027224 */ /* 0x000fe400078e00ff */
[----:B------:R-:W-:-:S04]  /*0130*/  @P0 IMAD.WIDE R4, R0, R3, c[0x0][0x250] ;  /* 0x0000940000040625 */ /* 0x000fc800078e0203 */
[----:B------:R1:W5:Y:S04]  /*0140*/  @!P1 LDG.E R7, [R8.64] ;  /* 0x0000000608079981 */ /* 0x000368000c1e1900 */
[----:B------:R1:W5:Y:S01]  /*0150*/  @P0 LDG.E R2, [R4.64] ;  /* 0x0000000604020981 */ /* 0x000362000c1e1900 */
[----:B------:R-:W-:-:S03]  /*0160*/  ISETP.NE.U32.AND P0, PT, RZ, c[0x0][0x248], PT ;  /* 0x00009200ff007a0c */ /* 0x000fc60003f05070 */
[----:B------:R-:W3:Y:S04]  /*0170*/  S2R R165, SR_CTAID.X ;  /* 0x0000000000a57919 */ /* 0x000ee80000002500 */
[----:B------:R-:W4:Y:S04]  /*0180*/  S2R R18, SR_CTAID.Z ;  /* 0x0000000000127919 */ /* 0x000f280000002700 */
[----:B------:R-:W1:Y:S01]  /*0190*/  S2R R86, SR_TID.X ;  /* 0x0000000000567919 */ /* 0x000e620000002100 */
[----:B------:R-:W-:Y:S01]  /*01a0*/  ISETP.NE.AND.EX P0, PT, RZ, c[0x0][0x24c], PT, P0 ;  /* 0x00009300ff007a0c */ /* 0x000fe20003f05300 */
[----:B--2---:R-:W-:-:S02]  /*01b0*/  @P2 IMAD.IADD R153, R153, 0x1, -R150 ;  /* 0x0000000199992824 */ /* 0x004fc400078e0a96 */
[----:B------:R-:W-:-:S10]  /*01c0*/  @!P2 IMAD.MOV.U32 R153, RZ, RZ, c[0x0][0x214] ;  /* 0x00008500ff99a624 */ /* 0x000fd400078e00ff */
[----:B------:R-:W-:Y:S05]  /*01d0*/  @!P0 BRA `(.L_x_476) ;  /* 0x0000004000008947 */ /* 0x000fea0003800000 */
[----:B-1-34-:R-:W2:Y:S02]  /*01e0*/  @P3 LDG.E R4, [R8.64+0x4] ;  /* 0x0000040608043981 */ /* 0x01aea4000c1e1900 */
[----:B--2--5:R-:W-:-:S06]  /*01f0*/  @P3 IADD3 R4, R4, -R7, RZ ;  /* 0x8000000704043210 */ /* 0x024fcc0007ffe0ff */
[----:B------:R1:W5:Y:S01]  /*0200*/  @!P3 LDG.E R4, [R8.64] ;  /* 0x000000060804b981 */ /* 0x000362000c1e1900 */
[----:B------:R-:W-:Y:S05]  /*0210*/  BRA `(.L_x_477) ;  /* 0x0000001000007947 */ /* 0x000fea0003800000 */
.L_x_476:
[----:B-1-34-:R-:W-:Y:S02]  /*0220*/  MOV R4, c[0x0][0x218] ;  /* 0x0000860000047a02 */ /* 0x01afe40000000f00 */
.L_x_477:
[----:B------:R-:W-:-:S04]  /*0230*/  ISETP.NE.U32.AND P2, PT, RZ, c[0x0][0x258], PT ;  /* 0x00009600ff007a0c */ /* 0x000fc80003f45070 */
[----:B------:R-:W-:-:S13]  /*0240*/  ISETP.NE.AND.EX P2, PT, RZ, c[0x0][0x25c], PT, P2 ;  /* 0x00009700ff007a0c */ /* 0x000fda0003f45320 */
[----:B-1----:R-:W-:-:S05]  /*0250*/  @P2 IMAD.WIDE R8, R0, R3, c[0x0][0x258] ;  /* 0x0000960000082625 */ /* 0x002fca00078e0203 */
[----:B------:R-:W2:Y:S01]  /*0260*/  @P2 LDG.E R5, [R8.64] ;  /* 0x0000000608052981 */ /* 0x000ea2000c1e1900 */
[----:B------:R-:W-:Y:S01]  /*0270*/  IMAD.SHL.U32 R90, R165, 0x40, RZ ;  /* 0x00000040a55a7824 */ /* 0x000fe200078e00ff */
[----:B------:R-:W-:-:S04]  /*0280*/  @!P2 ISETP.NE.U32.AND P1, PT, RZ, c[0x0][0x268], PT ;  /* 0x00009a00ff00aa0c */ /* 0x000fc80003f25070 */
[----:B------:R-:W-:Y:S02]  /*0290*/  ISETP.GT.AND P0, PT, R153, R90, PT ;  /* 0x0000005a9900720c */ /* 0x000fe40003f04270 */
[----:B------:R-:W-:-:S04]  /*02a0*/  @!P2 ISETP.NE.AND.EX P1, PT, RZ, c[0x0][0x26c], PT, P1 ;  /* 0x00009b00ff00aa0c */ /* 0x000fc80003f25310 */
[----:B------:R-:W-:Y:S01]  /*02b0*/  @!P2 SEL R3, RZ, c[0x0][0x21c], !P1 ;  /* 0x00008700ff03aa07 */ /* 0x000fe20004800000 */
[----:B--2--5:R-:W-:-:S03]  /*02c0*/  @P2 IMAD.IADD R84, R5, 0x1, -R2 ;  /* 0x0000000105542824 */ /* 0x024fc600078e0a02 */
[----:B------:R-:W-:-:S03]  /*02d0*/  @!P2 IADD3 R84, R3, R4, -R2 ;  /* 0x000000040354a210 */ /* 0x000fc60007ffe802 */
[----:B------:R-:W-:Y:S05]  /*02e0*/  @!P0 EXIT ;  /* 0x000000000000894d */ /* 0x000fea0003800000 */
[----:B------:R-:W-:Y:S02]  /*02f0*/  IADD3 R3, -R153, 0x7f, R90 ;  /* 0x0000007f99037810 */ /* 0x000fe40007ffe15a */
[----:B------:R-:W-:Y:S02]  /*0300*/  IADD3 R6, R84, 0x3f, RZ ;  /* 0x0000003f54067810 */ /* 0x000fe40007ffe0ff */
[----:B------:R-:W-:Y:S02]  /*0310*/  IADD3 R4, R3, c[0x0][0x2e8], R84 ;  /* 0x0000ba0003047a10 */ /* 0x000fe40007ffe054 */
[----:B------:R-:W-:Y:S02]  /*0320*/  SHF.R.S32.HI R5, RZ, 0x1f, R6 ;  /* 0x0000001fff057819 */ /* 0x000fe40000011406 */
[----:B------:R-:W-:Y:S02]  /*0330*/  SHF.R.S32.HI R3, RZ, 0x1f, R4 ;  /* 0x0000001fff037819 */ /* 0x000fe40000011404 */
[----:B------:R-:W-:-:S02]  /*0340*/  LEA.HI R5, R5, R6, RZ, 0x6 ;  /* 0x0000000605057211 */ /* 0x000fc400078f30ff */
[----:B------:R-:W-:Y:S02]  /*0350*/  LEA.HI R3, R3, R4, RZ, 0x6 ;  /* 0x0000000403037211 */ /* 0x000fe400078f30ff */
[----:B------:R-:W-:Y:S02]  /*0360*/  SHF.R.S32.HI R5, RZ, 0x6, R5 ;  /* 0x00000006ff057819 */ /* 0x000fe40000011405 */
[----:B------:R-:W-:-:S04]  /*0370*/  SHF.R.S32.HI R120, RZ, 0x6, R3 ;  /* 0x00000006ff787819 */ /* 0x000fc80000011403 */
[----:B------:R-:W-:-:S04]  /*0380*/  IMNMX R120, R5, R120, PT ;  /* 0x0000007805787217 */ /* 0x000fc80003800200 */
[----:B------:R-:W-:-:S13]  /*0390*/  ISETP.GE.AND P0, PT, R120, 0x1, PT ;  /* 0x000000017800780c */ /* 0x000fda0003f06270 */
[----:B------:R-:W-:Y:S05]  /*03a0*/  @!P0 BRA `(.L_x_478) ;  /* 0x00008b1000008947 */ /* 0x000fea0003800000 */
[----:B------:R-:W-:Y:S02]  /*03b0*/  ISETP.NE.AND P1, PT, R150, -0x1, PT ;  /* 0xffffffff9600780c */ /* 0x000fe40003f25270 */
[----:B------:R-:W-:-:S11]  /*03c0*/  ISETP.NE.AND P0, PT, R7, -0x1, PT ;  /* 0xffffffff0700780c */ /* 0x000fd60003f05270 */
[----:B------:R-:W-:Y:S01]  /*03d0*/  @!P1 SHF.R.S32.HI R5, RZ, 0x1f, R0 ;  /* 0x0000001fff059819 */ /* 0x000fe20000011400 */
[----:B------:R-:W-:Y:S01]  /*03e0*/  @P1 IMAD.WIDE.U32 R10, R150, c[0x0][0x190], RZ ;  /* 0x00006400960a1a25 */ /* 0x000fe200078e00ff */
[----:B------:R-:W-:-:S03]  /*03f0*/  @P0 IADD3 R3, R2, R7, RZ ;  /* 0x0000000702030210 */ /* 0x000fc60007ffe0ff */
[----:B------:R-:W-:Y:S02]  /*0400*/  @!P1 IMAD R5, R5, c[0x0][0x178], RZ ;  /* 0x00005e0005059a24 */ /* 0x000fe400078e02ff */
[----:B------:R-:W-:-:S04]  /*0410*/  @!P1 IMAD.WIDE.U32 R12, R0, c[0x0][0x178], RZ ;  /* 0x00005e00000c9a25 */ /* 0x000fc800078e00ff */
[----:B------:R-:W-:Y:S01]  /*0420*/  @!P1 IMAD R4, R0, c[0x0][0x17c], R5 ;  /* 0x00005f0000049a24 */ /* 0x000fe200078e0205 */
[----:B------:R-:W-:Y:S01]  /*0430*/  @!P1 MOV R10, R12 ;  /* 0x0000000c000a9202 */ /* 0x000fe20000000f00 */
[----:B------:R-:W-:-:S04]  /*0440*/  @P0 IMAD.WIDE.U32 R158, R3, c[0x0][0x198], RZ ;  /* 0x00006600039e0a25 */ /* 0x000fc800078e00ff */
[----:B------:R-:W-:Y:S01]  /*0450*/  @P1 IMAD R9, R150, c[0x0][0x194], R11 ;  /* 0x0000650096091a24 */ /* 0x000fe200078e020b */
[----:B------:R-:W-:Y:S01]  /*0460*/  @!P1 IADD3 R9, R13, R4, RZ ;  /* 0x000000040d099210 */ /* 0x000fe20007ffe0ff */
[----:B------:R-:W-:Y:S01]  /*0470*/  @P0 IMAD R3, R3, c[0x0][0x19c], R159 ;  /* 0x0000670003030a24 */ /* 0x000fe200078e029f */
[----:B------:R-:W-:Y:S05]  /*0480*/  @P0 BRA `(.L_x_479) ;  /* 0x000000a000000947 */ /* 0x000fea0003800000 */
[----:B------:R-:W-:Y:S01]  /*0490*/  SHF.R.S32.HI R5, RZ, 0x1f, R2 ;  /* 0x0000001fff057819 */ /* 0x000fe20000011402 */
[----:B------:R-:W-:Y:S01]  /*04a0*/  IMAD.WIDE.U32 R12, R2, c[0x0][0x198], RZ ;  /* 0x00006600020c7a25 */ /* 0x000fe200078e00ff */
[----:B------:R-:W-:-:S03]  /*04b0*/  SHF.R.S32.HI R3, RZ, 0x1f, R0 ;  /* 0x0000001fff037819 */ /* 0x000fc60000011400 */
[----:B------:R-:W-:Y:S02]  /*04c0*/  IMAD R5, R5, c[0x0][0x198], RZ ;  /* 0x0000660005057a24 */ /* 0x000fe400078e02ff */
[----:B------:R-:W-:Y:S02]  /*04d0*/  IMAD R3, R3, c[0x0][0x180], RZ ;  /* 0x0000600003037a24 */ /* 0x000fe400078e02ff */
[----:B------:R-:W-:Y:S02]  /*04e0*/  IMAD R4, R2, c[0x0][0x19c], R5 ;  /* 0x0000670002047a24 */ /* 0x000fe400078e0205 */
[----:B------:R-:W-:-:S03]  /*04f0*/  IMAD R3, R0, c[0x0][0x184], R3 ;  /* 0x0000610000037a24 */ /* 0x000fc600078e0203 */
[----:B------:R-:W-:-:S05]  /*0500*/  IADD3 R13, R13, R4, RZ ;  /* 0x000000040d0d7210 */ /* 0x000fca0007ffe0ff */
[----:B------:R-:W-:-:S05]  /*0510*/  IMAD.WIDE.U32 R158, R0, c[0x0][0x180], R12 ;  /* 0x00006000009e7a25 */ /* 0x000fca00078e000c */
[----:B------:R-:W-:Y:S02]  /*0520*/  IADD3 R3, R159, R3, RZ ;  /* 0x000000039f037210 */ /* 0x000fe40007ffe0ff */
.L_x_479:
[----:B------:R-:W-:Y:S01]  /*0530*/  IABS R6, c[0x0][0x1c8] ;  /* 0x0000720000067a13 */ /* 0x000fe20000000000 */
[----:B------:R-:W-:-:S03]  /*0540*/  @P0 IMAD.IADD R7, R2, 0x1, R7 ;  /* 0x0000000102070824 */ /* 0x000fc600078e0207 */
[----:B------:R-:W1:Y:S01]  /*0550*/  I2F.RP R8, R6 ;  /* 0x0000000600087306 */ /* 0x000e620000209400 */
[----:B------:R-:W-:-:S07]  /*0560*/  @P0 IMAD.WIDE.U32 R24, R7, c[0x0][0x1a0], RZ ;  /* 0x0000680007180a25 */ /* 0x000fce00078e00ff */
[----:B-1----:R-:W1:Y:S02]  /*0570*/  MUFU.RCP R12, R8 ;  /* 0x00000008000c7308 */ /* 0x002e640000001000 */
[----:B-1----:R-:W-:-:S06]  /*0580*/  IADD3 R12, R12, 0xffffffe, RZ ;  /* 0x0ffffffe0c0c7810 */ /* 0x002fcc0007ffe0ff */
[----:B------:R-:W1:Y:S02]  /*0590*/  F2I.FTZ.U32.TRUNC.NTZ R13, R12 ;  /* 0x0000000c000d7305 */ /* 0x000e64000021f000 */
[----:B-1----:R-:W-:Y:S02]  /*05a0*/  IMAD.MOV R4, RZ, RZ, -R13 ;  /* 0x000000ffff047224 */ /* 0x002fe400078e0a0d */
[----:B------:R-:W-:Y:S02]  /*05b0*/  IMAD.MOV.U32 R12, RZ, RZ, RZ ;  /* 0x000000ffff0c7224 */ /* 0x000fe400078e00ff */
[----:B------:R-:W-:Y:S01]  /*05c0*/  IMAD R5, R4, R6, RZ ;  /* 0x0000000604057224 */ /* 0x000fe200078e02ff */
[----:B------:R-:W-:-:S03]  /*05d0*/  IABS R4, R18 ;  /* 0x0000001200047213 */ /* 0x000fc60000000000 */
[----:B------:R-:W-:-:S04]  /*05e0*/  IMAD.HI.U32 R5, R13, R5, R12 ;  /* 0x000000050d057227 */ /* 0x000fc800078e000c */
[----:B------:R-:W-:Y:S02]  /*05f0*/  @P0 IMAD R12, R7, c[0x0][0x1a4], R25 ;  /* 0x00006900070c0a24 */ /* 0x000fe400078e0219 */
[----:B------:R-:W-:-:S04]  /*0600*/  IMAD.HI.U32 R118, R5, R4, RZ ;  /* 0x0000000405767227 */ /* 0x000fc800078e00ff */
[----:B------:R-:W-:-:S04]  /*0610*/  IMAD.MOV R5, RZ, RZ, -R118 ;  /* 0x000000ffff057224 */ /* 0x000fc800078e0a76 */
[----:B------:R-:W-:Y:S01]  /*0620*/  IMAD R5, R6, R5, R4 ;  /* 0x0000000506057224 */ /* 0x000fe200078e0204 */
[----:B------:R-:W-:-:S04]  /*0630*/  LOP3.LUT R4, R18, c[0x0][0x1c8], RZ, 0x3c, !PT ;  /* 0x0000720012047a12 */ /* 0x000fc800078e3cff */
[----:B------:R-:W-:Y:S02]  /*0640*/  ISETP.GT.U32.AND P2, PT, R6, R5, PT ;  /* 0x000000050600720c */ /* 0x000fe40003f44070 */
[----:B------:R-:W-:-:S11]  /*0650*/  ISETP.GE.AND P1, PT, R4, RZ, PT ;  /* 0x000000ff0400720c */ /* 0x000fd60003f26270 */
[----:B------:R-:W-:Y:S01]  /*0660*/  @!P2 IMAD.IADD R5, R5, 0x1, -R6 ;  /* 0x000000010505a824 */ /* 0x000fe200078e0a06 */
[----:B------:R-:W-:Y:S02]  /*0670*/  @!P2 IADD3 R118, R118, 0x1, RZ ;  /* 0x000000017676a810 */ /* 0x000fe40007ffe0ff */
[----:B------:R-:W-:Y:S02]  /*0680*/  ISETP.NE.AND P2, PT, RZ, c[0x0][0x1c8], PT ;  /* 0x00007200ff007a0c */ /* 0x000fe40003f45270 */
[----:B------:R-:W-:Y:S02]  /*0690*/  ISETP.GE.U32.AND P3, PT, R5, R6, PT ;  /* 0x000000060500720c */ /* 0x000fe40003f66070 */
[----:B------:R-:W-:-:S11]  /*06a0*/  SHF.R.S32.HI R5, RZ, 0x1f, R18 ;  /* 0x0000001fff057819 */ /* 0x000fd60000011412 */
[----:B------:R-:W-:-:S05]  /*06b0*/  @P3 IADD3 R118, R118, 0x1, RZ ;  /* 0x0000000176763810 */ /* 0x000fca0007ffe0ff */
[----:B------:R-:W-:Y:S01]  /*06c0*/  @!P1 IMAD.MOV R118, RZ, RZ, -R118 ;  /* 0x000000ffff769224 */ /* 0x000fe200078e0a76 */
[----:B------:R-:W-:Y:S01]  /*06d0*/  @!P2 LOP3.LUT R118, RZ, c[0x0][0x1c8], RZ, 0x33, !PT ;  /* 0x00007200ff76aa12 */ /* 0x000fe200078e33ff */
        /* <DEDUP_REMOVED lines=11> */
.L_x_480:
[----:B------:R-:W-:Y:S01]  /*0790*/  SHF.R.S32.HI R89, RZ, 0x1f, R86 ;  /* 0x0000001fff597819 */ /* 0x000fe20000011456 */
[----:B------:R-:W-:Y:S01]  /*07a0*/  IMAD.MOV.U32 R7, RZ, RZ, c[0x0][0x198] ;  /* 0x00006600ff077624 */ /* 0x000fe200078e00ff */
[----:B------:R-:W-:Y:S01]  /*07b0*/  IADD3 R126, R120, -0x1, RZ ;  /* 0xffffffff787e7810 */ /* 0x000fe20007ffe0ff */
[----:B------:R-:W-:Y:S01]  /*07c0*/  IMAD.MOV.U32 R148, RZ, RZ, 0x6 ;  /* 0x00000006ff947424 */ /* 0x000fe200078e00ff */
[----:B------:R-:W-:Y:S01]  /*07d0*/  LEA.HI R28, R89, R86, RZ, 0x3 ;  /* 0x00000056591c7211 */ /* 0x000fe200078f18ff */
[----:B------:R-:W-:Y:S01]  /*07e0*/  IMAD.MOV.U32 R116, RZ, RZ, c[0x0][0x1a0] ;  /* 0x00006800ff747624 */ /* 0x000fe200078e00ff */
[----:B------:R-:W-:Y:S01]  /*07f0*/  SHF.R.S32.HI R8, RZ, 0x1f, R126 ;  /* 0x0000001fff087819 */ /* 0x000fe2000001147e */
[----:B------:R-:W-:Y:S01]  /*0800*/  IMAD.IADD R147, R153, 0x1, -R90 ;  /* 0x0000000199937824 */ /* 0x000fe200078e0a5a */
[----:B------:R-:W-:Y:S01]  /*0810*/  LOP3.LUT R11, R28, 0xfffffff8, RZ, 0xc0, !PT ;  /* 0xfffffff81c0b7812 */ /* 0x000fe200078ec0ff */
[C---:B------:R-:W-:Y:S01]  /*0820*/  IMAD.SHL.U32 R85, R7.reuse, 0x40, RZ ;  /* 0x0000004007557824 */ /* 0x040fe200078e00ff */
[----:B------:R-:W-:Y:S01]  /*0830*/  SHF.R.S32.HI R28, RZ, 0x3, R28 ;  /* 0x00000003ff1c7819 */ /* 0x000fe2000001141c */
[----:B------:R-:W-:Y:S01]  /*0840*/  IMAD.SHL.U32 R149, R116, 0x40, RZ ;  /* 0x0000004074957824 */ /* 0x000fe200078e00ff */
[-C--:B------:R-:W-:Y:S01]  /*0850*/  SHF.L.U64.HI R6, R7, R148.reuse, c[0x0][0x19c] ;  /* 0x0000670007067619 */ /* 0x080fe20000010294 */
[----:B------:R-:W-:Y:S01]  /*0860*/  IMAD.IADD R0, R86, 0x1, -R11 ;  /* 0x0000000156007824 */ /* 0x000fe200078e0a0b */
[C---:B------:R-:W-:Y:S01]  /*0870*/  IADD3 R156, R28.reuse, 0x10, RZ ;  /* 0x000000101c9c7810 */ /* 0x040fe20007ffe0ff */
[----:B------:R-:W-:Y:S01]  /*0880*/  IMAD.SHL.U32 R151, R28, 0x40, RZ ;  /* 0x000000401c977824 */ /* 0x000fe200078e00ff */
[----:B------:R-:W-:Y:S01]  /*0890*/  SHF.L.U64.HI R148, R116, R148, c[0x0][0x1a4] ;  /* 0x0000690074947619 */ /* 0x000fe20000010294 */
[----:B------:R-:W-:Y:S01]  /*08a0*/  IMAD.SHL.U32 R162, R0, 0x8, RZ ;  /* 0x0000000800a27824 */ /* 0x000fe200078e00ff */
[----:B------:R-:W-:Y:S01]  /*08b0*/  ISETP.GE.AND P2, PT, R156, R147, PT ;  /* 0x000000939c00720c */ /* 0x000fe20003f46270 */
[-C--:B------:R-:W-:Y:S01]  /*08c0*/  IMAD R13, R6, R126.reuse, RZ ;  /* 0x0000007e060d7224 */ /* 0x080fe200078e02ff */
[----:B------:R-:W-:Y:S01]  /*08d0*/  IADD3 R154, R28, 0x20, RZ ;  /* 0x000000201c9a7810 */ /* 0x000fe20007ffe0ff */
[----:B------:R-:W-:Y:S01]  /*08e0*/  IMAD R2, R148, R126, RZ ;  /* 0x0000007e94027224 */ /* 0x000fe200078e02ff */
[----:B------:R-:W-:Y:S01]  /*08f0*/  IADD3 R10, P0, R162, R10, RZ ;  /* 0x0000000aa20a7210 */ /* 0x000fe20007f1e0ff */
[----:B------:R-:W-:Y:S01]  /*0900*/  IMAD R5, R5, c[0x0][0x1a8], RZ ;  /* 0x00006a0005057a24 */ /* 0x000fe200078e02ff */
[----:B------:R-:W-:Y:S01]  /*0910*/  SHF.R.S32.HI R163, RZ, 0x1f, R162 ;  /* 0x0000001fffa37819 */ /* 0x000fe200000114a2 */
[C---:B------:R-:W-:Y:S01]  /*0920*/  IMAD R13, R8.reuse, R85, R13 ;  /* 0x00000055080d7224 */ /* 0x040fe200078e020d */
[----:B------:R-:W-:Y:S01]  /*0930*/  SHF.R.S32.HI R29, RZ, 0x1f, R28 ;  /* 0x0000001fff1d7819 */ /* 0x000fe2000001141c */
[----:B------:R-:W-:Y:S01]  /*0940*/  IMAD R8, R8, R149, R2 ;  /* 0x0000009508087224 */ /* 0x000fe200078e0202 */
[----:B------:R-:W-:Y:S01]  /*0950*/  LOP3.LUT R151, R151, 0x1c0, RZ, 0xc0, !PT ;  /* 0x000001c097977812 */ /* 0x000fe200078ec0ff */
[----:B------:R-:W-:Y:S01]  /*0960*/  IMAD.X R11, R163, 0x1, R9, P0 ;  /* 0x00000001a30b7824 */ /* 0x000fe200000e0609 */
[-C--:B------:R-:W-:Y:S01]  /*0970*/  ISETP.GE.AND P3, PT, R28, R147.reuse, PT ;  /* 0x000000931c00720c */ /* 0x080fe20003f66270 */
[----:B------:R-:W-:Y:S01]  /*0980*/  IMAD R20, R18, c[0x0][0x1ac], R5 ;  /* 0x00006b0012147a24 */ /* 0x000fe200078e0205 */
[----:B------:R-:W-:Y:S01]  /*0990*/  ISETP.GE.AND P1, PT, R154, R147, PT ;  /* 0x000000939a00720c */ /* 0x000fe20003f26270 */
[----:B------:R-:W-:Y:S01]  /*09a0*/  IMAD.WIDE R164, R165, 0x40, R28 ;  /* 0x00000040a5a47825 */ /* 0x000fe200078e021c */
[----:B------:R-:W-:-:S02]  /*09b0*/  LOP3.LUT R2, R151, 0x38, R162, 0xf8, !PT ;  /* 0x0000003897027812 */ /* 0x000fc400078ef8a2 */
[----:B------:R-:W-:Y:S01]  /*09c0*/  SHF.R.U32.HI R151, RZ, 0x3, R151 ;  /* 0x00000003ff977819 */ /* 0x000fe20000011697 */
[----:B------:R-:W-:Y:S01]  /*09d0*/  IMAD.WIDE.U32 R18, R18, c[0x0][0x1a8], R10 ;  /* 0x00006a0012127a25 */ /* 0x000fe200078e000a */
[----:B------:R-:W-:Y:S02]  /*09e0*/  IADD3 R152, R28, 0x30, RZ ;  /* 0x000000301c987810 */ /* 0x000fe40007ffe0ff */
[----:B------:R-:W-:Y:S01]  /*09f0*/  LOP3.LUT R151, R2, R151, RZ, 0x3c, !PT ;  /* 0x0000009702977212 */ /* 0x000fe200078e3cff */
[----:B------:R-:W-:Y:S01]  /*0a00*/  IMAD R5, R29, c[0x0][0x198], RZ ;  /* 0x000066001d057a24 */ /* 0x000fe200078e02ff */
[----:B------:R-:W-:Y:S01]  /*0a10*/  @!P2 IADD3 R16, P5, R164, 0x10, RZ ;  /* 0x00000010a410a810 */ /* 0x000fe20007fbe0ff */
[----:B------:R-:W-:Y:S01]  /*0a20*/  IMAD.WIDE.U32 R10, R28, c[0x0][0x198], R162 ;  /* 0x000066001c0a7a25 */ /* 0x000fe200078e00a2 */
[----:B------:R-:W-:Y:S02]  /*0a30*/  ISETP.GE.AND P0, PT, R152, R147, PT ;  /* 0x000000939800720c */ /* 0x000fe40003f06270 */
[----:B------:R-:W-:Y:S01]  /*0a40*/  LEA.HI R4, R89, R86, RZ, 0x6 ;  /* 0x0000005659047211 */ /* 0x000fe200078f30ff */
[----:B------:R-:W-:Y:S01]  /*0a50*/  IMAD R2, R28, c[0x0][0x19c], R5 ;  /* 0x000067001c027a24 */ /* 0x000fe200078e0205 */
[----:B------:R-:W-:Y:S01]  /*0a60*/  IADD3 R158, P4, R158, R10, RZ ;  /* 0x0000000a9e9e7210 */ /* 0x000fe20007f9e0ff */
[----:B------:R-:W-:Y:S01]  /*0a70*/  @!P2 IMAD.X R9, RZ, RZ, R165, P5 ;  /* 0x000000ffff09a224 */ /* 0x000fe200028e06a5 */
[----:B------:R-:W-:Y:S01]  /*0a80*/  @!P1 IADD3 R14, P5, R164, 0x20, RZ ;  /* 0x00000020a40e9810 */ /* 0x000fe20007fbe0ff */
[----:B------:R-:W-:Y:S01]  /*0a90*/  IMAD.IADD R21, R19, 0x1, R20 ;  /* 0x0000000113157824 */ /* 0x000fe200078e0214 */
[----:B------:R-:W-:Y:S01]  /*0aa0*/  IADD3.X R159, R3, R11, R2, P4, !PT ;  /* 0x0000000b039f7210 */ /* 0x000fe200027fe402 */
[----:B------:R-:W-:Y:S01]  /*0ab0*/  @!P3 IMAD R3, R165, c[0x0][0x190], RZ ;  /* 0x00006400a503ba24 */ /* 0x000fe200078e02ff */
[----:B------:R-:W-:Y:S01]  /*0ac0*/  SHF.R.S32.HI R123, RZ, 0x1f, R118 ;  /* 0x0000001fff7b7819 */ /* 0x000fe20000011476 */
[----:B------:R-:W-:-:S02]  /*0ad0*/  @!P3 IMAD.MOV.U32 R20, RZ, RZ, R18 ;  /* 0x000000ffff14b224 */ /* 0x000fc400078e0012 */
[C---:B------:R-:W-:Y:S01]  /*0ae0*/  @!P3 IMAD R2, R164.reuse, c[0x0][0x194], R3 ;  /* 0x00006500a402ba24 */ /* 0x040fe200078e0203 */
[C---:B------:R-:W-:Y:S01]  /*0af0*/  @!P0 IADD3 R10, P4, R164.reuse, 0x30, RZ ;  /* 0x00000030a40a8810 */ /* 0x040fe20007f9e0ff */
[----:B------:R-:W-:Y:S02]  /*0b00*/  @!P1 IMAD.X R3, RZ, RZ, R165, P5 ;  /* 0x000000ffff039224 */ /* 0x000fe400028e06a5 */
[--C-:B------:R-:W-:Y:S02]  /*0b10*/  @!P2 IMAD.MOV.U32 R27, RZ, RZ, R21.reuse ;  /* 0x000000ffff1ba224 */ /* 0x100fe400078e0015 */
[--C-:B------:R-:W-:Y:S02]  /*0b20*/  @!P1 IMAD.MOV.U32 R23, RZ, RZ, R21.reuse ;  /* 0x000000ffff179224 */ /* 0x100fe400078e0015 */
[--C-:B------:R-:W-:Y:S02]  /*0b30*/  @!P0 IMAD.MOV.U32 R19, RZ, RZ, R21.reuse ;  /* 0x000000ffff138224 */ /* 0x100fe400078e0015 */
[----:B------:R-:W-:-:S04]  /*0b40*/  @!P3 IMAD.WIDE.U32 R20, R164, c[0x0][0x190], R20 ;  /* 0x00006400a414ba25 */ /* 0x000fc800078e0014 */
[----:B------:R-:W-:Y:S02]  /*0b50*/  @!P1 IMAD R3, R3, c[0x0][0x190], RZ ;  /* 0x0000640003039a24 */ /* 0x000fe400078e02ff */
[----:B------:R-:W-:Y:S02]  /*0b60*/  @!P1 IMAD.MOV.U32 R22, RZ, RZ, R18 ;  /* 0x000000ffff169224 */ /* 0x000fe400078e0012 */
[----:B------:R-:W-:Y:S02]  /*0b70*/  IMAD.SHL.U32 R4, R4, 0x8, RZ ;  /* 0x0000000804047824 */ /* 0x000fe400078e00ff */
[----:B------:R-:W-:Y:S01]  /*0b80*/  @!P0 IMAD.X R5, RZ, RZ, R165, P4 ;  /* 0x000000ffff058224 */ /* 0x000fe200020e06a5 */
[----:B------:R-:W-:Y:S01]  /*0b90*/  @!P3 LEA R32, P4, R20, c[0x0][0x160], 0x1 ;  /* 0x000058001420ba11 */ /* 0x000fe200078808ff */
[----:B------:R-:W-:Y:S01]  /*0ba0*/  @!P3 IMAD.IADD R2, R21, 0x1, R2 ;  /* 0x000000011502b824 */ /* 0x000fe200078e0202 */
[----:B------:R-:W-:Y:S01]  /*0bb0*/  LOP3.LUT R151, R151, 0xfffffe00, R4, 0xf8, !PT ;  /* 0xfffffe0097977812 */ /* 0x000fe200078ef804 */
[----:B------:R-:W-:-:S02]  /*0bc0*/  @!P1 IMAD R3, R14, c[0x0][0x194], R3 ;  /* 0x000065000e039a24 */ /* 0x000fc400078e0203 */
[----:B------:R-:W-:Y:S01]  /*0bd0*/  @!P2 IMAD R9, R9, c[0x0][0x190], RZ ;  /* 0x000064000909aa24 */ /* 0x000fe200078e02ff */
[----:B------:R-:W-:Y:S01]  /*0be0*/  @!P3 LEA.HI.X R33, R20, c[0x0][0x164], R2, 0x1, P4 ;  /* 0x000059001421ba11 */ /* 0x000fe200020f0c02 */
[----:B------:R-:W-:-:S04]  /*0bf0*/  @!P1 IMAD.WIDE.U32 R14, R14, c[0x0][0x190], R22 ;  /* 0x000064000e0e9a25 */ /* 0x000fc800078e0016 */
[----:B------:R-:W-:Y:S01]  /*0c00*/  @!P2 IMAD.MOV.U32 R26, RZ, RZ, R18 ;  /* 0x000000ffff1aa224 */ /* 0x000fe200078e0012 */
[----:B------:R-:W-:Y:S01]  /*0c10*/  @!P1 LEA R30, P4, R14, c[0x0][0x160], 0x1 ;  /* 0x000058000e1e9a11 */ /* 0x000fe200078808ff */
[----:B------:R-:W-:Y:S02]  /*0c20*/  @!P2 IMAD R4, R16, c[0x0][0x194], R9 ;  /* 0x000065001004aa24 */ /* 0x000fe400078e0209 */
[----:B------:R-:W-:Y:S02]  /*0c30*/  @!P1 IMAD.IADD R3, R15, 0x1, R3 ;  /* 0x000000010f039824 */ /* 0x000fe400078e0203 */
[----:B------:R-:W-:Y:S02]  /*0c40*/  IMAD R9, R126, -0x40, R84 ;  /* 0xffffffc07e097824 */ /* 0x000fe400078e0254 */
[----:B------:R-:W-:Y:S01]  /*0c50*/  IMAD R161, R123, c[0x0][0x1b0], RZ ;  /* 0x00006c007ba17a24 */ /* 0x000fe200078e02ff */
[----:B------:R-:W-:Y:S01]  /*0c60*/  @!P1 LEA.HI.X R31, R14, c[0x0][0x164], R3, 0x1, P4 ;  /* 0x000059000e1f9a11 */ /* 0x000fe200020f0c03 */
[----:B------:R-:W-:Y:S01]  /*0c70*/  @!P2 IMAD.WIDE.U32 R16, R16, c[0x0][0x190], R26 ;  /* 0x000064001010aa25 */ /* 0x000fe200078e001a */
[----:B------:R-:W-:-:S03]  /*0c80*/  ISETP.GE.AND P4, PT, R156, R9, PT ;  /* 0x000000099c00720c */ /* 0x000fc60003f86270 */
[----:B------:R-:W-:Y:S01]  /*0c90*/  @!P0 IMAD R5, R5, c[0x0][0x190], RZ ;  /* 0x0000640005058a24 */ /* 0x000fe200078e02ff */
[----:B------:R-:W-:Y:S01]  /*0ca0*/  @!P2 LEA R20, P5, R16, c[0x0][0x160], 0x1 ;  /* 0x000058001014aa11 */ /* 0x000fe200078a08ff */
[C---:B------:R-:W-:Y:S02]  /*0cb0*/  IMAD R161, R118.reuse, c[0x0][0x1b4], R161 ;  /* 0x00006d0076a17a24 */ /* 0x040fe400078e02a1 */
[----:B------:R-:W-:-:S04]  /*0cc0*/  IMAD.WIDE.U32 R158, R118, c[0x0][0x1b0], R158 ;  /* 0x00006c00769e7a25 */ /* 0x000fc800078e009e */
[C---:B------:R-:W-:Y:S01]  /*0cd0*/  @!P0 IMAD R2, R10.reuse, c[0x0][0x194], R5 ;  /* 0x000065000a028a24 */ /* 0x040fe200078e0205 */
[-C--:B------:R-:W-:Y:S01]  /*0ce0*/  LEA.HI R5, R89, R86.reuse, RZ, 0x4 ;  /* 0x0000005659057211 */ /* 0x080fe200078f20ff */
[----:B------:R-:W-:Y:S01]  /*0cf0*/  @!P2 IMAD.IADD R4, R17, 0x1, R4 ;  /* 0x000000011104a824 */ /* 0x000fe200078e0204 */
[----:B------:R-:W-:Y:S01]  /*0d00*/  LEA.HI R89, R89, R86, RZ, 0x5 ;  /* 0x0000005659597211 */ /* 0x000fe200078f28ff */
[----:B------:R-:W-:-:S03]  /*0d10*/  @!P0 IMAD.WIDE.U32 R10, R10, c[0x0][0x190], R18 ;  /* 0x000064000a0a8a25 */ /* 0x000fc600078e0012 */
[----:B------:R-:W-:Y:S01]  /*0d20*/  @!P2 LEA.HI.X R21, R16, c[0x0][0x164], R4, 0x1, P5 ;  /* 0x000059001015aa11 */ /* 0x000fe200028f0c04 */
[----:B------:R-:W-:Y:S01]  /*0d30*/  IMAD.IADD R161, R159, 0x1, R161 ;  /* 0x000000019fa17824 */ /* 0x000fe200078e02a1 */
[----:B------:R-:W-:Y:S01]  /*0d40*/  @!P0 LEA R22, P5, R10, c[0x0][0x160], 0x1 ;  /* 0x000058000a168a11 */ /* 0x000fe200078a08ff */
[----:B------:R-:W-:Y:S01]  /*0d50*/  IMAD.MOV.U32 R160, RZ, RZ, R158 ;  /* 0x000000ffffa07224 */ /* 0x000fe200078e009e */
[----:B------:R-:W-:Y:S01]  /*0d60*/  SHF.R.S32.HI R88, RZ, 0x5, R89 ;  /* 0x00000005ff587819 */ /* 0x000fe20000011459 */
[----:B------:R-:W-:Y:S01]  /*0d70*/  @!P0 IMAD.IADD R2, R11, 0x1, R2 ;  /* 0x000000010b028824 */ /* 0x000fe200078e0202 */
[----:B------:R-:W-:Y:S01]  /*0d80*/  SHF.R.S32.HI R11, RZ, 0x4, R5 ;  /* 0x00000004ff0b7819 */ /* 0x000fe20000011405 */
[----:B------:R-:W-:Y:S01]  /*0d90*/  IMAD R3, R29, c[0x0][0x1a0], RZ ;  /* 0x000068001d037a24 */ /* 0x000fe200078e02ff */
[----:B------:R-:W-:Y:S01]  /*0da0*/  LOP3.LUT R89, R89, 0xffffffe0, RZ, 0xc0, !PT ;  /* 0xffffffe059597812 */ /* 0x000fe200078ec0ff */
[----:B------:R-:W-:Y:S01]  /*0db0*/  IMAD.WIDE.U32 R16, R28, c[0x0][0x1a0], R162 ;  /* 0x000068001c107a25 */ /* 0x000fe200078e00a2 */
[----:B------:R-:W-:-:S02]  /*0dc0*/  @!P0 LEA.HI.X R23, R10, c[0x0][0x164], R2, 0x1, P5 ;  /* 0x000059000a178a11 */ /* 0x000fc400028f0c02 */
[----:B------:R-:W-:Y:S01]  /*0dd0*/  LEA.HI R10, R5, R11, RZ, 0x1 ;  /* 0x0000000b050a7211 */ /* 0x000fe200078f08ff */
[----:B------:R-:W-:Y:S01]  /*0de0*/  IMAD.WIDE.U32 R14, R126, R85, R160 ;  /* 0x000000557e0e7225 */ /* 0x000fe200078e00a0 */
[----:B------:R-:W-:Y:S02]  /*0df0*/  IADD3 R24, P6, R24, R16, RZ ;  /* 0x0000001018187210 */ /* 0x000fe40007fde0ff */
[----:B------:R-:W-:Y:S01]  /*0e00*/  LOP3.LUT R10, R10, 0xfffffffe, RZ, 0xc0, !PT ;  /* 0xfffffffe0a0a7812 */ /* 0x000fe200078ec0ff */
[----:B------:R-:W-:Y:S01]  /*0e10*/  IMAD R3, R28, c[0x0][0x1a4], R3 ;  /* 0x000069001c037a24 */ /* 0x000fe200078e0203 */
[----:B------:R-:W-:Y:S01]  /*0e20*/  @!P4 LEA R4, P5, R7, R14, 0x4 ;  /* 0x0000000e0704c211 */ /* 0x000fe200078a20ff */
[----:B------:R-:W-:Y:S02]  /*0e30*/  IMAD.MOV.U32 R2, RZ, RZ, c[0x0][0x19c] ;  /* 0x00006700ff027624 */ /* 0x000fe400078e00ff */
[----:B------:R-:W-:Y:S01]  /*0e40*/  IMAD.IADD R15, R15, 0x1, R13 ;  /* 0x000000010f0f7824 */ /* 0x000fe200078e020d */
[----:B------:R-:W-:Y:S01]  /*0e50*/  IADD3.X R25, R12, R17, R3, P6, !PT ;  /* 0x000000110c197210 */ /* 0x000fe200037fe403 */
[----:B------:R-:W-:Y:S01]  /*0e60*/  IMAD.SHL.U32 R151, R151, 0x2, RZ ;  /* 0x0000000297977824 */ /* 0x000fe200078e00ff */
[----:B------:R-:W-:Y:S01]  /*0e70*/  ISETP.GE.AND P6, PT, R28, R9, PT ;  /* 0x000000091c00720c */ /* 0x000fe20003fc6270 */
[C---:B------:R-:W-:Y:S01]  /*0e80*/  IMAD.WIDE.U32 R26, R7.reuse, 0x20, RZ ;  /* 0x00000020071a7825 */ /* 0x040fe200078e00ff */
[----:B------:R-:W-:-:S02]  /*0e90*/  @!P4 LEA.HI.X R3, R7, R15, R2, 0x4, P5 ;  /* 0x0000000f0703c211 */ /* 0x000fc400028f2402 */
[C---:B------:R-:W-:Y:S01]  /*0ea0*/  @!P4 LEA R18, P5, R4.reuse, c[0x0][0x168], 0x1 ;  /* 0x00005a000412ca11 */ /* 0x040fe200078a08ff */
[----:B------:R-:W-:Y:S01]  /*0eb0*/  @!PT LDS RZ, [RZ] ;  /* 0x00000000fffff984 */ /* 0x000fe20000000800 */
[----:B------:R-:W-:Y:S01]  /*0ec0*/  @!PT LDS RZ, [RZ] ;  /* 0x00000000fffff984 */ /* 0x000fe20000000800 */
[----:B------:R-:W-:Y:S01]  /*0ed0*/  @!PT LDS RZ, [RZ] ;  /* 0x00000000fffff984 */ /* 0x000fe20000000800 */
[----:B------:R1:W-:Y:S01]  /*0ee0*/  @!P3 LDGSTS.E.BYPASS.LTC128B.128 [R151], [R32.64] ;  /* 0x000000002097bfae */ /* 0x0003e2000b901d46 */
[----:B------:R-:W-:Y:S02]  /*0ef0*/  IMAD.IADD R10, R11, 0x1, -R10 ;  /* 0x000000010b0a7824 */ /* 0x000fe400078e0a0a */
[----:B------:R-:W-:Y:S01]  /*0f00*/  @!P4 LEA.HI.X R19, R4, c[0x0][0x16c], R3, 0x1, P5 ;  /* 0x00005b000413ca11 */ /* 0x000fe200028f0c03 */
[----:B------:R1:W-:Y:S01]  /*0f10*/  @!P3 LDGSTS.E.BYPASS.LTC128B.128 [R151+0x2000], [R32.64+0x80] ;  /* 0x020000802097bfae */ /* 0x0003e2000b901d46 */
[----:B------:R-:W-:Y:S01]  /*0f20*/  ISETP.GE.AND P5, PT, R28, R9, PT ;  /* 0x000000091c00720c */ /* 0x000fe20003fa6270 */
[----:B------:R-:W-:Y:S01]  /*0f30*/  IMAD.SHL.U32 R4, R2, 0x20, RZ ;  /* 0x0000002002047824 */ /* 0x000fe200078e00ff */
[----:B------:R-:W-:Y:S01]  /*0f40*/  LOP3.LUT R3, R5, 0xfffffff0, RZ, 0xc0, !PT ;  /* 0xfffffff005037812 */ /* 0x000fe200078ec0ff */
[----:B------:R2:W-:Y:S01]  /*0f50*/  @!P2 LDGSTS.E.BYPASS.LTC128B.128 [R151+0x800], [R20.64] ;  /* 0x008000001497afae */ /* 0x0005e2000b901d46 */
[----:B------:R-:W-:-:S02]  /*0f60*/  IMAD.SHL.U32 R145, R0, 0x40, RZ ;  /* 0x0000004000917824 */ /* 0x000fc400078e00ff */
[----:B------:R-:W-:Y:S01]  /*0f70*/  IMAD R123, R123, c[0x0][0x1b8], RZ ;  /* 0x00006e007b7b7a24 */ /* 0x000fe200078e02ff */
[----:B------:R2:W-:Y:S01]  /*0f80*/  @!P2 LDGSTS.E.BYPASS.LTC128B.128 [R151+0x2800], [R20.64+0x80] ;  /* 0x028000801497afae */ /* 0x0005e2000b901d46 */
[----:B------:R-:W-:Y:S01]  /*0f90*/  IMAD.IADD R16, R86, 0x1, -R3 ;  /* 0x0000000156107824 */ /* 0x000fe200078e0a03 */
[----:B------:R-:W-:Y:S01]  /*0fa0*/  ISETP.GE.AND P2, PT, R154, R9, PT ;  /* 0x000000099a00720c */ /* 0x000fe20003f46270 */
[----:B------:R-:W-:Y:S01]  /*0fb0*/  IMAD.SHL.U32 R12, R28, 0x8, RZ ;  /* 0x000000081c0c7824 */ /* 0x000fe200078e00ff */
[----:B------:R3:W-:Y:S01]  /*0fc0*/  @!P1 LDGSTS.E.BYPASS.LTC128B.128 [R151+0x1000], [R30.64] ;  /* 0x010000001e979fae */ /* 0x0007e2000b901d46 */
[----:B------:R-:W-:Y:S01]  /*0fd0*/  LOP3.LUT R145, R145, 0x1c0, RZ, 0xc0, !PT ;  /* 0x000001c091917812 */ /* 0x000fe200078ec0ff */
[C---:B------:R-:W-:Y:S01]  /*0fe0*/  IMAD R123, R118.reuse, c[0x0][0x1bc], R123 ;  /* 0x00006f00767b7a24 */ /* 0x040fe200078e027b */
[----:B------:R-:W-:Y:S01]  /*0ff0*/  SHF.R.S32.HI R5, RZ, 0x1f, R16 ;  /* 0x0000001fff057819 */ /* 0x000fe20000011410 */
[----:B------:R3:W-:Y:S01]  /*1000*/  @!P1 LDGSTS.E.BYPASS.LTC128B.128 [R151+0x3000], [R30.64+0x80] ;  /* 0x030000801e979fae */ /* 0x0007e2000b901d46 */
[----:B------:R-:W-:Y:S01]  /*1010*/  IMAD.WIDE.U32 R118, R118, c[0x0][0x1b8], R24 ;  /* 0x00006e0076767a25 */ /* 0x000fe200078e0018 */
[----:B------:R-:W-:-:S02]  /*1020*/  LOP3.LUT R12, R145, 0x8, R12, 0xf8, !PT ;  /* 0x00000008910c7812 */ /* 0x000fc400078ef80c */
[----:B------:R-:W-:Y:S01]  /*1030*/  LEA.HI R5, R5, R16, RZ, 0x3 ;  /* 0x0000001005057211 */ /* 0x000fe200078f18ff */
[----:B------:R4:W-:Y:S01]  /*1040*/  @!P0 LDGSTS.E.BYPASS.LTC128B.128 [R151+0x1800], [R22.64] ;  /* 0x0180000016978fae */ /* 0x0009e2000b901d46 */
[----:B------:R-:W-:Y:S01]  /*1050*/  SHF.R.U32.HI R145, RZ, 0x3, R145 ;  /* 0x00000003ff917819 */ /* 0x000fe20000011691 */
[----:B------:R-:W-:Y:S01]  /*1060*/  IMAD.IADD R123, R119, 0x1, R123 ;  /* 0x00000001777b7824 */ /* 0x000fe200078e027b */
[----:B------:R-:W-:Y:S01]  /*1070*/  LOP3.LUT R3, R5, 0xfffffff8, RZ, 0xc0, !PT ;  /* 0xfffffff805037812 */ /* 0x000fe200078ec0ff */
[----:B------:R4:W-:Y:S01]  /*1080*/  @!P0 LDGSTS.E.BYPASS.LTC128B.128 [R151+0x3800], [R22.64+0x80] ;  /* 0x0380008016978fae */ /* 0x0009e2000b901d46 */
[----:B------:R-:W-:Y:S01]  /*1090*/  @!P2 IADD3 R11, P3, R14, R26, RZ ;  /* 0x0000001a0e0ba210 */ /* 0x000fe20007f7e0ff */
[----:B------:R-:W-:Y:S01]  /*10a0*/  IMAD.MOV.U32 R122, RZ, RZ, R118 ;  /* 0x000000ffff7a7224 */ /* 0x000fe200078e0076 */
[----:B------:R-:W-:Y:S01]  /*10b0*/  LOP3.LUT R145, R12, R145, RZ, 0x3c, !PT ;  /* 0x000000910c917212 */ /* 0x000fe200078e3cff */
[----:B------:R-:W-:Y:S01]  /*10c0*/  IMAD.IADD R3, R16, 0x1, -R3 ;  /* 0x0000000110037824 */ /* 0x000fe200078e0a03 */
[----:B------:R-:W-:Y:S01]  /*10d0*/  @!P2 IADD3.X R4, R15, R27, R4, P3, !PT ;  /* 0x0000001b0f04a210 */ /* 0x000fe20001ffe404 */
[----:B------:R-:W-:Y:S01]  /*10e0*/  IMAD.SHL.U32 R12, R10, 0x8, RZ ;  /* 0x000000080a0c7824 */ /* 0x000fe200078e00ff */
[----:B------:R-:W-:Y:S01]  /*10f0*/  @!P2 LEA R16, P3, R11, c[0x0][0x168], 0x1 ;  /* 0x00005a000b10aa11 */ /* 0x000fe200078608ff */
[----:B------:R-:W-:Y:S01]  /*1100*/  IMAD.MOV.U32 R117, RZ, RZ, c[0x0][0x1a4] ;  /* 0x00006900ff757624 */ /* 0x000fe200078e00ff */
[C---:B--2---:R-:W-:Y:S01]  /*1110*/  @!P5 LEA R20, P1, R14.reuse, c[0x0][0x168], 0x1 ;  /* 0x00005a000e14da11 */ /* 0x044fe200078208ff */
[----:B------:R-:W-:Y:S01]  /*1120*/  IMAD.SHL.U32 R87, R5, 0x40, RZ ;  /* 0x0000004005577824 */ /* 0x000fe200078e00ff */
[----:B------:R-:W-:Y:S01]  /*1130*/  @!P2 LEA.HI.X R17, R11, c[0x0][0x16c], R4, 0x1, P3 ;  /* 0x00005b000b11aa11 */ /* 0x000fe200018f0c04 */
[----:B------:R-:W-:Y:S01]  /*1140*/  IMAD.SHL.U32 R4, R3, 0x40, RZ ;  /* 0x0000004003047824 */ /* 0x000fe200078e00ff */
[----:B------:R-:W-:Y:S01]  /*1150*/  @!P5 LEA.HI.X R21, R14, c[0x0][0x16c], R15, 0x1, P1 ;  /* 0x00005b000e15da11 */ /* 0x000fe200008f0c0f */
[----:B------:R-:W-:Y:S01]  /*1160*/  IMAD R145, R10, 0x200, R145 ;  /* 0x000002000a917824 */ /* 0x000fe200078e0291 */
[-C--:B------:R-:W-:Y:S01]  /*1170*/  ISETP.GE.AND P1, PT, R152, R9.reuse, PT ;  /* 0x000000099800720c */ /* 0x080fe20003f26270 */
[----:B------:R-:W-:Y:S01]  /*1180*/  IMAD.SHL.U32 R125, R86, 0x2, RZ ;  /* 0x00000002567d7824 */ /* 0x000fe200078e00ff */
[----:B------:R-:W-:Y:S01]  /*1190*/  LOP3.LUT R13, R4, 0x1c0, RZ, 0xc0, !PT ;  /* 0x000001c0040d7812 */ /* 0x000fe200078ec0ff */
[----:B------:R2:W-:Y:S01]  /*11a0*/  @!P5 LDGSTS.E.BYPASS.LTC128B.128 [R151+0x4000], [R20.64] ;  /* 0x040000001497dfae */ /* 0x0005e2000b901d46 */
[-C--:B------:R-:W-:Y:S01]  /*11b0*/  ISETP.GE.AND P3, PT, R152, R9.reuse, PT ;  /* 0x000000099800720c */ /* 0x080fe20003f66270 */
[----:B------:R-:W-:Y:S01]  /*11c0*/  IMAD.SHL.U32 R145, R145, 0x2, RZ ;  /* 0x0000000291917824 */ /* 0x000fe200078e00ff */
[----:B------:R-:W-:Y:S01]  /*11d0*/  LOP3.LUT R4, R13, 0x8, R12, 0xf8, !PT ;  /* 0x000000080d047812 */ /* 0x000fe200078ef80c */
[----:B------:R2:W-:Y:S01]  /*11e0*/  @!P5 LDGSTS.E.BYPASS.LTC128B.128 [R151+0x6000], [R20.64+0x80] ;  /* 0x060000801497dfae */ /* 0x0005e2000b901d46 */
[----:B------:R-:W-:-:S02]  /*11f0*/  ISETP.GE.AND P5, PT, R156, R9, PT ;  /* 0x000000099c00720c */ /* 0x000fc40003fa6270 */
[----:B------:R-:W-:Y:S01]  /*1200*/  SHF.R.U32.HI R13, RZ, 0x3, R13 ;  /* 0x00000003ff0d7819 */ /* 0x000fe2000001160d */
[----:B------:R5:W-:Y:S01]  /*1210*/  @!P4 LDGSTS.E.BYPASS.LTC128B.128 [R151+0x4800], [R18.64] ;  /* 0x048000001297cfae */ /* 0x000be2000b901d46 */
[----:B------:R-:W-:Y:S01]  /*1220*/  LOP3.LUT R87, R87, 0xfffffe00, RZ, 0xc0, !PT ;  /* 0xfffffe0057577812 */ /* 0x000fe200078ec0ff */
[----:B------:R-:W-:Y:S01]  /*1230*/  @!P1 IMAD R11, R2, 0x30, RZ ;  /* 0x00000030020b9824 */ /* 0x000fe200078e02ff */
[----:B------:R-:W-:Y:S01]  /*1240*/  LOP3.LUT R4, R4, R13, RZ, 0x3c, !PT ;  /* 0x0000000d04047212 */ /* 0x000fe200078e3cff */
[----:B------:R-:W-:Y:S01]  /*1250*/  @!P1 IMAD.WIDE.U32 R14, R7, 0x30, R14 ;  /* 0x00000030070e9825 */ /* 0x000fe200078e000e */
[----:B------:R5:W-:Y:S01]  /*1260*/  @!P4 LDGSTS.E.BYPASS.LTC128B.128 [R151+0x6800], [R18.64+0x80] ;  /* 0x068000801297cfae */ /* 0x000be2000b901d46 */
[----:B------:R-:W-:Y:S02]  /*1270*/  ISETP.GE.AND P4, PT, R154, R9, PT ;  /* 0x000000099a00720c */ /* 0x000fe40003f86270 */
[----:B------:R-:W-:Y:S01]  /*1280*/  @!P1 IMAD.IADD R11, R15, 0x1, R11 ;  /* 0x000000010f0b9824 */ /* 0x000fe200078e020b */
[----:B------:R1:W-:Y:S01]  /*1290*/  @!P2 LDGSTS.E.BYPASS.LTC128B.128 [R151+0x5000], [R16.64] ;  /* 0x050000001097afae */ /* 0x0003e2000b901d46 */
[----:B------:R-:W-:Y:S01]  /*12a0*/  IMAD.SHL.U32 R9, R117, 0x20, RZ ;  /* 0x0000002075097824 */ /* 0x000fe200078e00ff */
[----:B------:R-:W-:Y:S01]  /*12b0*/  IADD3 R143, R145, 0x4020, RZ ;  /* 0x00004020918f7810 */ /* 0x000fe20007ffe0ff */
[----:B------:R-:W-:Y:S01]  /*12c0*/  @!P3 IMAD R10, R117, 0x30, RZ ;  /* 0x00000030750ab824 */ /* 0x000fe200078e02ff */
[----:B------:R1:W-:Y:S01]  /*12d0*/  @!P2 LDGSTS.E.BYPASS.LTC128B.128 [R151+0x7000], [R16.64+0x80] ;  /* 0x070000801097afae */ /* 0x0003e2000b901d46 */
[C---:B------:R-:W-:Y:S01]  /*12e0*/  IMAD R5, R88.reuse, 0x400, R87 ;  /* 0x0000040058057824 */ /* 0x040fe200078e0257 */
[----:B------:R-:W-:Y:S01]  /*12f0*/  LOP3.LUT R125, R125, 0x6, RZ, 0xc0, !PT ;  /* 0x000000067d7d7812 */ /* 0x000fe200078ec0ff */
[----:B------:R-:W-:-:S02]  /*1300*/  IMAD R88, R88, 0x10, R90 ;  /* 0x0000001058587824 */ /* 0x000fc400078e025a */
[----:B------:R-:W-:Y:S02]  /*1310*/  IMAD.IADD R146, R4, 0x1, R5 ;  /* 0x0000000104927824 */ /* 0x000fe400078e0205 */
[----:B------:R-:W-:Y:S02]  /*1320*/  IMAD.MOV.U32 R5, RZ, RZ, 0x10 ;  /* 0x00000010ff057424 */ /* 0x000fe400078e00ff */
[----:B------:R-:W-:Y:S01]  /*1330*/  IMAD.SHL.U32 R146, R146, 0x2, RZ ;  /* 0x0000000292927824 */ /* 0x000fe200078e00ff */
[----:B--2---:R-:W-:Y:S01]  /*1340*/  @!P1 LEA R20, P0, R14, c[0x0][0x168], 0x1 ;  /* 0x00005a000e149a11 */ /* 0x004fe200078008ff */
[----:B------:R-:W-:-:S03]  /*1350*/  IMAD.IADD R4, R87, 0x1, R4 ;  /* 0x0000000157047824 */ /* 0x000fc600078e0204 */
[----:B------:R-:W-:Y:S01]  /*1360*/  @!P1 LEA.HI.X R21, R14, c[0x0][0x16c], R11, 0x1, P0 ;  /* 0x00005b000e159a11 */ /* 0x000fe200000f0c0b */
[----:B------:R-:W-:-:S04]  /*1370*/  IMAD.WIDE.U32 R14, R116, 0x20, RZ ;  /* 0x00000020740e7825 */ /* 0x000fc800078e00ff */
[----:B------:R2:W-:Y:S01]  /*1380*/  @!P1 LDGSTS.E.BYPASS.LTC128B.128 [R151+0x5800], [R20.64] ;  /* 0x0580000014979fae */ /* 0x0005e2000b901d46 */
[----:B-----5:R-:W-:-:S03]  /*1390*/  IMAD.WIDE.U32 R18, R126, R149, R122 ;  /* 0x000000957e127225 */ /* 0x020fc600078e007a */
[----:B------:R2:W-:Y:S01]  /*13a0*/  @!P1 LDGSTS.E.BYPASS.LTC128B.128 [R151+0x7800], [R20.64+0x80] ;  /* 0x0780008014979fae */ /* 0x0005e2000b901d46 */
[----:B------:R-:W-:Y:S01]  /*13b0*/  IMAD.IADD R19, R19, 0x1, R8 ;  /* 0x0000000113137824 */ /* 0x000fe200078e0208 */
[----:B------:R-:W-:Y:S02]  /*13c0*/  @!P5 LEA R12, P1, R116, R18, 0x4 ;  /* 0x00000012740cd211 */ /* 0x000fe400078220ff */
[----:B------:R-:W0:Y:S01]  /*13d0*/  LDGDEPBAR ;  /* 0x00000000000079af */ /* 0x000e220000000000 */
[C---:B-1----:R-:W-:Y:S02]  /*13e0*/  @!P6 LEA R16, P2, R18.reuse, c[0x0][0x170], 0x1 ;  /* 0x00005c001210ea11 */ /* 0x042fe400078408ff */
[----:B------:R-:W-:Y:S02]  /*13f0*/  @!P4 IADD3 R8, P0, R18, R14, RZ ;  /* 0x0000000e1208c210 */ /* 0x000fe40007f1e0ff */
[----:B------:R-:W-:Y:S02]  /*1400*/  @!P5 LEA.HI.X R11, R116, R19, R117, 0x4, P1 ;  /* 0x00000013740bd211 */ /* 0x000fe400008f2475 */
[----:B------:R-:W-:-:S02]  /*1410*/  @!P5 LEA R14, P1, R12, c[0x0][0x170], 0x1 ;  /* 0x00005c000c0eda11 */ /* 0x000fc400078208ff */
[----:B------:R-:W-:Y:S02]  /*1420*/  @!P4 IADD3.X R9, R19, R15, R9, P0, !PT ;  /* 0x0000000f1309c210 */ /* 0x000fe400007fe409 */
[----:B------:R-:W-:Y:S02]  /*1430*/  @!P6 LEA.HI.X R17, R18, c[0x0][0x174], R19, 0x1, P2 ;  /* 0x00005d001211ea11 */ /* 0x000fe400010f0c13 */
[----:B------:R-:W-:Y:S02]  /*1440*/  @!P5 LEA.HI.X R15, R12, c[0x0][0x174], R11, 0x1, P1 ;  /* 0x00005d000c0fda11 */ /* 0x000fe400008f0c0b */
[----:B------:R-:W-:-:S04]  /*1450*/  @!P4 LEA R24, P1, R8, c[0x0][0x170], 0x1 ;  /* 0x00005c000818ca11 */ /* 0x000fc800078208ff */
[----:B------:R-:W-:Y:S01]  /*1460*/  @!P4 LEA.HI.X R25, R8, c[0x0][0x174], R9, 0x1, P1 ;  /* 0x00005d000819ca11 */ /* 0x000fe200008f0c09 */
[----:B------:R-:W-:Y:S02]  /*1470*/  IMAD.MOV.U32 R8, RZ, RZ, 0x20 ;  /* 0x00000020ff087424 */ /* 0x000fe400078e00ff */
[----:B--2---:R-:W-:Y:S01]  /*1480*/  @!P3 IMAD.WIDE.U32 R20, R116, 0x30, R18 ;  /* 0x000000307414b825 */ /* 0x004fe200078e0012 */
[----:B------:R-:W-:-:S04]  /*1490*/  DEPBAR.LE SB0, 0x0 ;  /* 0x000080000000791a */ /* 0x000fc80000000000 */
[----:B------:R-:W-:Y:S01]  /*14a0*/  BAR.SYNC.DEFER_BLOCKING 0x0 ;  /* 0x0000000000007b1d */ /* 0x000fe20000010000 */
[----:B------:R-:W-:Y:S01]  /*14b0*/  @!P3 IMAD.IADD R10, R21, 0x1, R10 ;  /* 0x00000001150ab824 */ /* 0x000fe200078e020a */
[----:B------:R-:W-:-:S04]  /*14c0*/  @!P3 LEA R18, P0, R20, c[0x0][0x170], 0x1 ;  /* 0x00005c001412ba11 */ /* 0x000fc800078008ff */
[----:B------:R-:W-:Y:S02]  /*14d0*/  @!P3 LEA.HI.X R19, R20, c[0x0][0x174], R10, 0x1, P0 ;  /* 0x00005d001413ba11 */ /* 0x000fe400000f0c0a */
[----:B------:R-:W-:-:S04]  /*14e0*/  LOP3.LUT P0, RZ, R0, 0x2, RZ, 0xc0, !PT ;  /* 0x0000000200ff7812 */ /* 0x000fc8000780c0ff */
[----:B------:R-:W-:Y:S02]  /*14f0*/  R2P PR, R3, 0x6 ;  /* 0x0000000603007804 */ /* 0x000fe40000000000 */
[----:B------:R-:W-:-:S03]  /*1500*/  IADD3 R3, R145, 0x4000, RZ ;  /* 0x0000400091037810 */ /* 0x000fc60007ffe0ff */
[----:B------:R-:W-:-:S04]  /*1510*/  SEL R5, R5, 0xfffffff0, !P1 ;  /* 0xfffffff005057807 */ /* 0x000fc80004800000 */
[----:B------:R-:W-:Y:S01]  /*1520*/  @P0 IADD3 R143, R3, -0x20, RZ ;  /* 0xffffffe0038f0810 */ /* 0x000fe20007ffe0ff */
[--C-:B------:R-:W-:Y:S01]  /*1530*/  IMAD R144, R5, 0x2, R146.reuse ;  /* 0x0000000205907824 */ /* 0x100fe200078e0292 */
[----:B------:R-:W-:Y:S01]  /*1540*/  LOP3.LUT P0, RZ, R0, 0x4, RZ, 0xc0, !PT ;  /* 0x0000000400ff7812 */ /* 0x000fe2000780c0ff */
[----:B------:R-:W-:Y:S01]  /*1550*/  @P6 STS.128 [R151+0x8000], RZ ;  /* 0x008000ff97006388 */ /* 0x000fe20000000c00 */
[C---:B------:R-:W-:Y:S02]  /*1560*/  SEL R3, R8.reuse, 0xffffffe0, !P2 ;  /* 0xffffffe008037807 */ /* 0x040fe40005000000 */
[----:B------:R-:W-:Y:S01]  /*1570*/  SEL R0, R8, 0xffffffe0, !P0 ;  /* 0xffffffe008007807 */ /* 0x000fe20004000000 */
[----:B------:R-:W-:Y:S01]  /*1580*/  @P6 STS.128 [R151+0xa000], RZ ;  /* 0x00a000ff97006388 */ /* 0x000fe20000000c00 */
[----:B------:R-:W-:Y:S01]  /*1590*/  IADD3 R135, R143, 0x800, RZ ;  /* 0x000008008f877810 */ /* 0x000fe20007ffe0ff */
[----:B------:R-:W-:Y:S01]  /*15a0*/  IMAD R142, R3, 0x2, R146 ;  /* 0x00000002038e7824 */ /* 0x000fe200078e0292 */
[C---:B------:R-:W-:Y:S01]  /*15b0*/  IADD3 R134, R143.reuse, 0x1000, RZ ;  /* 0x000010008f867810 */ /* 0x040fe20007ffe0ff */
[----:B------:R-:W-:Y:S01]  /*15c0*/  @!PT LDS RZ, [RZ] ;  /* 0x00000000fffff984 */ /* 0x000fe20000000800 */
[----:B------:R-:W-:Y:S01]  /*15d0*/  @!PT LDS RZ, [RZ] ;  /* 0x00000000fffff984 */ /* 0x000fe20000000800 */
[----:B------:R-:W-:Y:S01]  /*15e0*/  @!PT LDS RZ, [RZ] ;  /* 0x00000000fffff984 */ /* 0x000fe20000000800 */
[----:B------:R1:W-:Y:S01]  /*15f0*/  @!P6 LDGSTS.E.BYPASS.LTC128B.128 [R151+0x8000], [R16.64] ;  /* 0x080000001097efae */ /* 0x0003e2000b901d46 */
[C---:B------:R-:W-:Y:S01]  /*1600*/  IMAD R139, R0.reuse, 0x2, R145 ;  /* 0x00000002008b7824 */ /* 0x040fe200078e0291 */
[----:B------:R-:W-:Y:S01]  /*1610*/  IADD3 R133, R143, 0x1800, RZ ;  /* 0x000018008f857810 */ /* 0x000fe20007ffe0ff */
[----:B------:R-:W-:Y:S01]  /*1620*/  IMAD R141, R3, 0x2, R144 ;  /* 0x00000002038d7824 */ /* 0x000fe200078e0290 */
[----:B------:R1:W-:Y:S01]  /*1630*/  @!P6 LDGSTS.E.BYPASS.LTC128B.128 [R151+0xa000], [R16.64+0x80] ;  /* 0x0a0000801097efae */ /* 0x0003e2000b901d46 */
[----:B------:R-:W-:Y:S01]  /*1640*/  IMAD R132, R0, 0x2, R143 ;  /* 0x0000000200847824 */ /* 0x000fe200078e028f */
[C---:B------:R-:W-:Y:S01]  /*1650*/  IADD3 R131, R143.reuse, 0x2000, RZ ;  /* 0x000020008f837810 */ /* 0x040fe20007ffe0ff */
[----:B------:R-:W-:Y:S01]  /*1660*/  IMAD.IADD R0, R86, 0x1, -R89 ;  /* 0x0000000156007824 */ /* 0x000fe200078e0a59 */
[----:B------:R-:W-:Y:S01]  /*1670*/  @P5 STS.128 [R151+0x8800], RZ ;  /* 0x008800ff97005388 */ /* 0x000fe20000000c00 */
[----:B------:R-:W-:-:S02]  /*1680*/  IADD3 R130, R143, 0x2800, RZ ;  /* 0x000028008f827810 */ /* 0x000fc40007ffe0ff */
[C---:B------:R-:W-:Y:S01]  /*1690*/  IADD3 R129, R143.reuse, 0x3000, RZ ;  /* 0x000030008f817810 */ /* 0x040fe20007ffe0ff */
[----:B------:R-:W-:Y:S01]  /*16a0*/  @P5 STS.128 [R151+0xa800], RZ ;  /* 0x00a800ff97005388 */ /* 0x000fe20000000c00 */
[----:B------:R-:W-:Y:S02]  /*16b0*/  SHF.R.S32.HI R155, RZ, 0x1f, R0 ;  /* 0x0000001fff9b7819 */ /* 0x000fe40000011400 */
[----:B------:R-:W-:Y:S01]  /*16c0*/  IADD3 R128, R143, 0x3800, RZ ;  /* 0x000038008f807810 */ /* 0x000fe20007ffe0ff */
[----:B------:R-:W-:Y:S01]  /*16d0*/  @!PT LDS RZ, [RZ] ;  /* 0x00000000fffff984 */ /* 0x000fe20000000800 */
[----:B------:R-:W-:Y:S01]  /*16e0*/  @!PT LDS RZ, [RZ] ;  /* 0x00000000fffff984 */ /* 0x000fe20000000800 */
[----:B------:R-:W-:Y:S01]  /*16f0*/  @!PT LDS RZ, [RZ] ;  /* 0x00000000fffff984 */ /* 0x000fe20000000800 */
[----:B------:R2:W-:Y:S01]  /*1700*/  @!P5 LDGSTS.E.BYPASS.LTC128B.128 [R151+0x8800], [R14.64] ;  /* 0x088000000e97dfae */ /* 0x0005e2000b901d46 */
[----:B------:R-:W-:Y:S01]  /*1710*/  LEA.HI R155, R155, R0, RZ, 0x2 ;  /* 0x000000009b9b7211 */ /* 0x000fe200078f10ff */
[----:B------:R-:W-:Y:S02]  /*1720*/  IMAD R0, R126, 0x40, R125 ;  /* 0x000000407e007824 */ /* 0x000fe400078e027d */
[----:B------:R2:W-:Y:S01]  /*1730*/  @!P5 LDGSTS.E.BYPASS.LTC128B.128 [R151+0xa800], [R14.64+0x80] ;  /* 0x0a8000800e97dfae */ /* 0x0005e2000b901d46 */
[----:B------:R-:W-:-:S03]  /*1740*/  SHF.R.S32.HI R155, RZ, 0x2, R155 ;  /* 0x00000002ff9b7819 */ /* 0x000fc6000001149b */
[----:B------:R-:W-:Y:S01]  /*1750*/  @P4 STS.128 [R151+0x9000], RZ ;  /* 0x009000ff97004388 */ /* 0x000fe20000000c00 */
[----:B------:R-:W-:-:S03]  /*1760*/  IADD3 R88, R88, 0x1, R155 ;  /* 0x0000000158587810 */ /* 0x000fc60007ffe09b */
[----:B------:R-:W-:Y:S04]  /*1770*/  @P4 STS.128 [R151+0xb000], RZ ;  /* 0x00b000ff97004388 */ /* 0x000fe80000000c00 */
[----:B------:R-:W-:Y:S01]  /*1780*/  @!PT LDS RZ, [RZ] ;  /* 0x00000000fffff984 */ /* 0x000fe20000000800 */
[----:B------:R-:W-:Y:S01]  /*1790*/  @!PT LDS RZ, [RZ] ;  /* 0x00000000fffff984 */ /* 0x000fe20000000800 */
[----:B------:R-:W-:Y:S01]  /*17a0*/  @!PT LDS RZ, [RZ] ;  /* 0x00000000fffff984 */ /* 0x000fe20000000800 */
[----:B------:R5:W-:Y:S04]  /*17b0*/  @!P4 LDGSTS.E.BYPASS.LTC128B.128 [R151+0x9000], [R24.64] ;  /* 0x090000001897cfae */ /* 0x000be8000b901d46 */
[----:B------:R5:W-:Y:S04]  /*17c0*/  @!P4 LDGSTS.E.BYPASS.LTC128B.128 [R151+0xb000], [R24.64+0x80] ;  /* 0x0b0000801897cfae */ /* 0x000be8000b901d46 */
[----:B------:R-:W-:Y:S04]  /*17d0*/  @P3 STS.128 [R151+0x9800], RZ ;  /* 0x009800ff97003388 */ /* 0x000fe80000000c00 */
[----:B------:R-:W-:Y:S04]  /*17e0*/  @P3 STS.128 [R151+0xb800], RZ ;  /* 0x00b800ff97003388 */ /* 0x000fe80000000c00 */
[----:B------:R-:W-:Y:S01]  /*17f0*/  @!PT LDS RZ, [RZ] ;  /* 0x00000000fffff984 */ /* 0x000fe20000000800 */
[----:B------:R-:W-:Y:S01]  /*1800*/  @!PT LDS RZ, [RZ] ;  /* 0x00000000fffff984 */ /* 0x000fe20000000800 */
[----:B------:R-:W-:Y:S01]  /*1810*/  @!PT LDS RZ, [RZ] ;  /* 0x00000000fffff984 */ /* 0x000fe20000000800 */
[----:B------:R1:W-:Y:S04]  /*1820*/  @!P3 LDGSTS.E.BYPASS.LTC128B.128 [R151+0x9800], [R18.64] ;  /* 0x098000001297bfae */ /* 0x0003e8000b901d46 */
[----:B------:R1:W-:Y:S04]  /*1830*/  @!P3 LDGSTS.E.BYPASS.LTC128B.128 [R151+0xb800], [R18.64+0x80] ;  /* 0x0b8000801297bfae */ /* 0x0003e8000b901d46 */
[----:B------:R-:W-:Y:S04]  /*1840*/  LDSM.16.M88.4 R44, [R146] ;  /* 0x00000000922c783b */ /* 0x000fe80000000200 */
[----:B----4-:R-:W5:Y:S04]  /*1850*/  LDSM.16.M88.4 R20, [R145+0x4000] ;  /* 0x004000009114783b */ /* 0x010f680000000200 */
[----:B--2---:R-:W1:Y:S04]  /*1860*/  LDSM.16.M88.4 R12, [R145+0x4800] ;  /* 0x00480000910c783b */ /* 0x004e680000000200 */
[----:B------:R-:W2:Y:S04]  /*1870*/  LDSM.16.M88.4 R72, [R145+0x5800] ;  /* 0x005800009148783b */ /* 0x000ea80000000200 */
[----:B------:R-:W4:Y:S04]  /*1880*/  LDSM.16.M88.4 R76, [R145+0x5000] ;  /* 0x00500000914c783b */ /* 0x000f280000000200 */
[----:B------:R-:W-:Y:S04]  /*1890*/  LDSM.16.M88.4 R56, [R144] ;  /* 0x000000009038783b */ /* 0x000fe80000000200 */
[----:B------:R-:W2:Y:S04]  /*18a0*/  LDSM.16.M88.4 R68, [R143] ;  /* 0x000000008f44783b */ /* 0x000ea80000000200 */
[----:B------:R-:W2:Y:S04]  /*18b0*/  LDSM.16.M88.4 R64, [R143+0x800] ;  /* 0x000800008f40783b */ /* 0x000ea80000000200 */
[----:B------:R-:W2:Y:S04]  /*18c0*/  LDSM.16.M88.4 R52, [R143+0x1800] ;  /* 0x001800008f34783b */ /* 0x000ea80000000200 */
[----:B------:R-:W2:Y:S04]  /*18d0*/  LDSM.16.M88.4 R60, [R143+0x1000] ;  /* 0x001000008f3c783b */ /* 0x000ea80000000200 */
[----:B------:R-:W-:Y:S01]  /*18e0*/  LDSM.16.M88.4 R40, [R142] ;  /* 0x000000008e28783b */ /* 0x000fe20000000200 */
[C---:B-----5:R-:W-:Y:S03]  /*18f0*/  HMMA.16816.F32 R24, R44.reuse, R20, RZ ;  /* 0x000000142c18723c */ /* 0x060fe600000018ff */
[----:B------:R-:W5:Y:S04]  /*1900*/  LDSM.16.M88.4 R36, [R139+0x4000] ;  /* 0x004000008b24783b */ /* 0x000f680000000200 */
[----:B------:R-:W5:Y:S01]  /*1910*/  LDSM.16.M88.4 R32, [R139+0x4800] ;  /* 0x004800008b20783b */ /* 0x000f620000000200 */
[C---:B-1----:R-:W-:Y:S03]  /*1920*/  HMMA.16816.F32 R16, R44.reuse, R12, RZ ;  /* 0x0000000c2c10723c */ /* 0x042fe600000018ff */
[----:B------:R-:W1:Y:S04]  /*1930*/  LDSM.16.M88.4 R80, [R139+0x5800] ;  /* 0x005800008b50783b */ /* 0x000e680000000200 */
[----:B---3--:R-:W3:Y:S01]  /*1940*/  LDSM.16.M88.4 R28, [R139+0x5000] ;  /* 0x005000008b1c783b */ /* 0x008ee20000000200 */
[C---:B------:R-:W-:Y:S03]  /*1950*/  HMMA.16816.F32 R20, R44.reuse, R22, RZ ;  /* 0x000000162c14723c */ /* 0x040fe600000018ff */
[----:B------:R-:W0:Y:S05]  /*1960*/  LDGDEPBAR ;  /* 0x00000000000079af */ /* 0x000e2a0000000000 */
[C---:B------:R-:W-:Y:S08]  /*1970*/  HMMA.16816.F32 R12, R44.reuse, R14, RZ ;  /* 0x0000000e2c0c723c */ /* 0x040ff000000018ff */
[C---:B--2---:R-:W-:Y:S08]  /*1980*/  HMMA.16816.F32 R48, R44.reuse, R72, RZ ;  /* 0x000000482c30723c */ /* 0x044ff000000018ff */
[C---:B----4-:R-:W-:Y:S08]  /*1990*/  HMMA.16816.F32 R8, R44.reuse, R76, RZ ;  /* 0x0000004c2c08723c */ /* 0x050ff000000018ff */
[C---:B------:R-:W-:Y:S08]  /*19a0*/  HMMA.16816.F32 R76, R44.reuse, R78, RZ ;  /* 0x0000004e2c4c723c */ /* 0x040ff000000018ff */
[----:B------:R-:W-:Y:S01]  /*19b0*/  HMMA.16816.F32 R44, R44, R74, RZ ;  /* 0x0000004a2c2c723c */ /* 0x000fe200000018ff */
[----:B------:R-:W-:Y:S07]  /*19c0*/  LDSM.16.M88.4 R72, [R141] ;  /* 0x000000008d48783b */ /* 0x000fee0000000200 */
[C---:B------:R-:W-:Y:S08]  /*19d0*/  HMMA.16816.F32 R24, R56.reuse, R68, R24 ;  /* 0x000000443818723c */ /* 0x040ff00000001818 */
[C---:B------:R-:W-:Y:S01]  /*19e0*/  HMMA.16816.F32 R20, R56.reuse, R70, R20 ;  /* 0x000000463814723c */ /* 0x040fe20000001814 */
[----:B------:R-:W2:Y:S07]  /*19f0*/  LDSM.16.M88.4 R68, [R132] ;  /* 0x000000008444783b */ /* 0x000eae0000000200 */
[C---:B------:R-:W-:Y:S08]  /*1a00*/  HMMA.16816.F32 R16, R56.reuse, R64, R16 ;  /* 0x000000403810723c */ /* 0x040ff00000001810 */
[C---:B------:R-:W-:Y:S01]  /*1a10*/  HMMA.16816.F32 R12, R56.reuse, R66, R12 ;  /* 0x00000042380c723c */ /* 0x040fe2000000180c */
[----:B------:R-:W4:Y:S07]  /*1a20*/  LDSM.16.M88.4 R64, [R132+0x800] ;  /* 0x000800008440783b */ /* 0x000f2e0000000200 */
[C---:B------:R-:W-:Y:S08]  /*1a30*/  HMMA.16816.F32 R48, R56.reuse, R52, R48 ;  /* 0x000000343830723c */ /* 0x040ff00000001830 */
[C---:B------:R-:W-:Y:S08]  /*1a40*/  HMMA.16816.F32 R8, R56.reuse, R60, R8 ;  /* 0x0000003c3808723c */ /* 0x040ff00000001808 */
[C---:B------:R-:W-:Y:S01]  /*1a50*/  HMMA.16816.F32 R76, R56.reuse, R62, R76 ;  /* 0x0000003e384c723c */ /* 0x040fe2000000184c */
[----:B------:R-:W-:Y:S07]  /*1a60*/  LDSM.16.M88.4 R60, [R132+0x1000] ;  /* 0x00100000843c783b */ /* 0x000fee0000000200 */
[----:B------:R-:W-:Y:S01]  /*1a70*/  HMMA.16816.F32 R44, R56, R54, R44 ;  /* 0x00000036382c723c */ /* 0x000fe2000000182c */
[----:B------:R-:W2:Y:S04]  /*1a80*/  LDSM.16.M88.4 R52, [R132+0x1800] ;  /* 0x001800008434783b */ /* 0x000ea80000000200 */
[----:B------:R-:W-:Y:S03]  /*1a90*/  LDSM.16.M88.4 R56, [R145+0x6800] ;  /* 0x006800009138783b */ /* 0x000fe60000000200 */
[C---:B-----5:R-:W-:Y:S08]  /*1aa0*/  HMMA.16816.F32 R24, R40.reuse, R36, R24 ;  /* 0x000000242818723c */ /* 0x060ff00000001818 */
[C---:B------:R-:W-:Y:S08]  /*1ab0*/  HMMA.16816.F32 R20, R40.reuse, R38, R20 ;  /* 0x000000262814723c */ /* 0x040ff00000001814 */
[C---:B------:R-:W-:Y:S08]  /*1ac0*/  HMMA.16816.F32 R16, R40.reuse, R32, R16 ;  /* 0x000000202810723c */ /* 0x040ff00000001810 */
[C---:B------:R-:W-:Y:S01]  /*1ad0*/  HMMA.16816.F32 R12, R40.reuse, R34, R12 ;  /* 0x00000022280c723c */ /* 0x040fe2000000180c */
[----:B------:R-:W5:Y:S07]  /*1ae0*/  LDSM.16.M88.4 R32, [R146+0x2000] ;  /* 0x002000009220783b */ /* 0x000f6e0000000200 */
[C---:B-1----:R-:W-:Y:S08]  /*1af0*/  HMMA.16816.F32 R48, R40.reuse, R80, R48 ;  /* 0x000000502830723c */ /* 0x042ff00000001830 */
[C---:B---3--:R-:W-:Y:S01]  /*1b00*/  HMMA.16816.F32 R36, R40.reuse, R28, R8 ;  /* 0x0000001c2824723c */ /* 0x048fe20000001808 */
[----:B------:R-:W-:Y:S07]  /*1b10*/  LDSM.16.M88.4 R8, [R145+0x6000] ;  /* 0x006000009108783b */ /* 0x000fee0000000200 */
[C---:B------:R-:W-:Y:S01]  /*1b20*/  HMMA.16816.F32 R76, R40.reuse, R30, R76 ;  /* 0x0000001e284c723c */ /* 0x040fe2000000184c */
[----:B------:R-:W-:Y:S07]  /*1b30*/  LDSM.16.M88.4 R28, [R145+0x7000] ;  /* 0x00700000911c783b */ /* 0x000fee0000000200 */
[----:B------:R-:W-:Y:S01]  /*1b40*/  HMMA.16816.F32 R44, R40, R82, R44 ;  /* 0x00000052282c723c */ /* 0x000fe2000000182c */
[----:B------:R-:W-:Y:S07]  /*1b50*/  LDSM.16.M88.4 R40, [R144+0x2000] ;  /* 0x002000009028783b */ /* 0x000fee0000000200 */
[C---:B--2---:R-:W-:Y:S08]  /*1b60*/  HMMA.16816.F32 R24, R72.reuse, R68, R24 ;  /* 0x000000444818723c */ /* 0x044ff00000001818 */
[C---:B------:R-:W-:Y:S01]  /*1b70*/  HMMA.16816.F32 R20, R72.reuse, R70, R20 ;  /* 0x000000464814723c */ /* 0x040fe20000001814 */
[----:B------:R-:W1:Y:S07]  /*1b80*/  LDSM.16.M88.4 R68, [R145+0x7800] ;  /* 0x007800009144783b */ /* 0x000e6e0000000200 */
[C---:B----4-:R-:W-:Y:S08]  /*1b90*/  HMMA.16816.F32 R16, R72.reuse, R64, R16 ;  /* 0x000000404810723c */ /* 0x050ff00000001810 */
[C---:B------:R-:W-:Y:S08]  /*1ba0*/  HMMA.16816.F32 R12, R72.reuse, R66, R12 ;  /* 0x00000042480c723c */ /* 0x040ff0000000180c */
[C---:B------:R-:W-:Y:S08]  /*1bb0*/  HMMA.16816.F32 R48, R72.reuse, R52, R48 ;  /* 0x000000344830723c */ /* 0x040ff00000001830 */
[C---:B------:R-:W-:Y:S01]  /*1bc0*/  HMMA.16816.F32 R64, R72.reuse, R60, R36 ;  /* 0x0000003c4840723c */ /* 0x040fe20000001824 */
[----:B------:R-:W-:Y:S07]  /*1bd0*/  LDSM.16.M88.4 R36, [R143+0x2000] ;  /* 0x002000008f24783b */ /* 0x000fee0000000200 */
[C---:B------:R-:W-:Y:S01]  /*1be0*/  HMMA.16816.F32 R80, R72.reuse, R62, R76 ;  /* 0x0000003e4850723c */ /* 0x040fe2000000184c */
[----:B------:R-:W-:Y:S04]  /*1bf0*/  LDSM.16.M88.4 R60, [R143+0x3000] ;  /* 0x003000008f3c783b */ /* 0x000fe80000000200 */
[----:B------:R-:W-:Y:S03]  /*1c00*/  LDSM.16.M88.4 R76, [R143+0x2800] ;  /* 0x002800008f4c783b */ /* 0x000fe60000000200 */
[----:B------:R-:W-:Y:S01]  /*1c10*/  HMMA.16816.F32 R44, R72, R54, R44 ;  /* 0x00000036482c723c */ /* 0x000fe2000000182c */
[----:B------:R-:W-:Y:S04]  /*1c20*/  LDSM.16.M88.4 R52, [R139+0x6000] ;  /* 0x006000008b34783b */ /* 0x000fe80000000200 */
[----:B------:R-:W-:Y:S03]  /*1c30*/  LDSM.16.M88.4 R72, [R139+0x6800] ;  /* 0x006800008b48783b */ /* 0x000fe60000000200 */
[C---:B-----5:R-:W-:Y:S08]  /*1c40*/  HMMA.16816.F32 R16, R32.reuse, R56, R16 ;  /* 0x000000382010723c */ /* 0x060ff00000001810 */
[C---:B------:R-:W-:Y:S01]  /*1c50*/  HMMA.16816.F32 R12, R32.reuse, R58, R12 ;  /* 0x0000003a200c723c */ /* 0x040fe2000000180c */
[----:B------:R-:W2:Y:S07]  /*1c60*/  LDSM.16.M88.4 R56, [R143+0x3800] ;  /* 0x003800008f38783b */ /* 0x000eae0000000200 */
[C---:B-1----:R-:W-:Y:S08]  /*1c70*/  HMMA.16816.F32 R48, R32.reuse, R68, R48 ;  /* 0x000000442030723c */ /* 0x042ff00000001830 */
[C---:B------:R-:W-:Y:S08]  /*1c80*/  HMMA.16816.F32 R24, R32.reuse, R8, R24 ;  /* 0x000000082018723c */ /* 0x040ff00000001818 */
[C---:B------:R-:W-:Y:S08]  /*1c90*/  HMMA.16816.F32 R64, R32.reuse, R28, R64 ;  /* 0x0000001c2040723c */ /* 0x040ff00000001840 */
[C---:B------:R-:W-:Y:S01]  /*1ca0*/  HMMA.16816.F32 R80, R32.reuse, R30, R80 ;  /* 0x0000001e2050723c */ /* 0x040fe20000001850 */
[----:B------:R-:W-:Y:S07]  /*1cb0*/  LDSM.16.M88.4 R28, [R139+0x7000] ;  /* 0x007000008b1c783b */ /* 0x000fee0000000200 */
[C---:B------:R-:W-:Y:S01]  /*1cc0*/  HMMA.16816.F32 R20, R32.reuse, R10, R20 ;  /* 0x0000000a2014723c */ /* 0x040fe20000001814 */
[----:B------:R-:W-:Y:S07]  /*1cd0*/  LDSM.16.M88.4 R8, [R142+0x2000] ;  /* 0x002000008e08783b */ /* 0x000fee0000000200 */
[----:B------:R-:W-:Y:S01]  /*1ce0*/  HMMA.16816.F32 R44, R32, R70, R44 ;  /* 0x00000046202c723c */ /* 0x000fe2000000182c */
[----:B------:R-:W1:Y:S07]  /*1cf0*/  LDSM.16.M88.4 R32, [R139+0x7800] ;  /* 0x007800008b20783b */ /* 0x000e6e0000000200 */
[C---:B--2---:R-:W-:Y:S08]  /*1d00*/  HMMA.16816.F32 R48, R40.reuse, R56, R48 ;  /* 0x000000382830723c */ /* 0x044ff00000001830 */
[C---:B------:R-:W-:Y:S08]  /*1d10*/  HMMA.16816.F32 R24, R40.reuse, R36, R24 ;  /* 0x000000242818723c */ /* 0x040ff00000001818 */
[C---:B------:R-:W-:Y:S08]  /*1d20*/  HMMA.16816.F32 R64, R40.reuse, R60, R64 ;  /* 0x0000003c2840723c */ /* 0x040ff00000001840 */
[C---:B------:R-:W-:Y:S01]  /*1d30*/  HMMA.16816.F32 R80, R40.reuse, R62, R80 ;  /* 0x0000003e2850723c */ /* 0x040fe20000001850 */
[----:B------:R-:W-:Y:S07]  /*1d40*/  LDSM.16.M88.4 R60, [R132+0x2000] ;  /* 0x00200000843c783b */ /* 0x000fee0000000200 */
[C---:B------:R-:W-:Y:S01]  /*1d50*/  HMMA.16816.F32 R20, R40.reuse, R38, R20 ;  /* 0x000000262814723c */ /* 0x040fe20000001814 */
[----:B------:R-:W2:Y:S07]  /*1d60*/  LDSM.16.M88.4 R36, [R141+0x2000] ;  /* 0x002000008d24783b */ /* 0x000eae0000000200 */
[C---:B------:R-:W-:Y:S08]  /*1d70*/  HMMA.16816.F32 R16, R40.reuse, R76, R16 ;  /* 0x0000004c2810723c */ /* 0x040ff00000001810 */
[C---:B------:R-:W-:Y:S08]  /*1d80*/  HMMA.16816.F32 R12, R40.reuse, R78, R12 ;  /* 0x0000004e280c723c */ /* 0x040ff0000000180c */
[----:B------:R-:W-:Y:S01]  /*1d90*/  HMMA.16816.F32 R44, R40, R58, R44 ;  /* 0x0000003a282c723c */ /* 0x000fe2000000182c */
[----:B------:R-:W3:Y:S07]  /*1da0*/  LDSM.16.M88.4 R40, [R132+0x2800] ;  /* 0x002800008428783b */ /* 0x000eee0000000200 */
[C---:B-1----:R-:W-:Y:S07]  /*1db0*/  HMMA.16816.F32 R48, R8.reuse, R32, R48 ;  /* 0x000000200830723c */ /* 0x042fee0000001830 */
[----:B------:R-:W-:Y:S01]  /*1dc0*/  IADD3 R33, R84, R88, -R153 ;  /* 0x0000005854217210 */ /* 0x000fe20007ffe899 */
[----:B------:R-:W-:Y:S01]  /*1dd0*/  HMMA.16816.F32 R24, R8, R52, R24 ;  /* 0x000000340818723c */ /* 0x000fe20000001818 */
[----:B------:R-:W-:-:S02]  /*1de0*/  IADD3 R32, R0, 0x1, RZ ;  /* 0x0000000100207810 */ /* 0x000fc40007ffe0ff */
[----:B------:R-:W-:-:S04]  /*1df0*/  IADD3 R33, R33, c[0x0][0x2e8], RZ ;  /* 0x0000ba0021217a10 */ /* 0x000fc80007ffe0ff */
[C---:B------:R-:W-:Y:S01]  /*1e00*/  IADD3 R121, R33.reuse, 0x8, RZ ;  /* 0x0000000821797810 */ /* 0x040fe20007ffe0ff */
[C---:B------:R-:W-:Y:S01]  /*1e10*/  HMMA.16816.F32 R64, R8.reuse, R28, R64 ;  /* 0x0000001c0840723c */ /* 0x040fe20000001840 */
[-C--:B------:R-:W-:Y:S02]  /*1e20*/  IMNMX R124, R33, R84.reuse, PT ;  /* 0x00000054217c7217 */ /* 0x080fe40003800200 */
[----:B------:R-:W-:Y:S02]  /*1e30*/  IMNMX R121, R121, R84, PT ;  /* 0x0000005479797217 */ /* 0x000fe40003800200 */
[C---:B------:R-:W-:Y:S02]  /*1e40*/  ISETP.GE.AND P0, PT, R32.reuse, R124, PT ;  /* 0x0000007c2000720c */ /* 0x040fe40003f06270 */
[----:B------:R-:W-:Y:S01]  /*1e50*/  ISETP.GE.AND P3, PT, R32, R121, PT ;  /* 0x000000792000720c */ /* 0x000fe20003f66270 */
[----:B------:R-:W-:Y:S01]  /*1e60*/  HMMA.16816.F32 R80, R8, R30, R80 ;  /* 0x0000001e0850723c */ /* 0x000fe20000001850 */
[----:B------:R-:W1:Y:S01]  /*1e70*/  LDSM.16.M88.4 R28, [R132+0x3000] ;  /* 0x00300000841c783b */ /* 0x000e620000000200 */
[----:B------:R-:W-:-:S02]  /*1e80*/  IADD3 R32, R0, 0x9, RZ ;  /* 0x0000000900207810 */ /* 0x000fc40007ffe0ff */
[----:B------:R-:W-:Y:S02]  /*1e90*/  IADD3 R33, R0, 0x10, RZ ;  /* 0x0000001000217810 */ /* 0x000fe40007ffe0ff */
[CC--:B------:R-:W-:Y:S02]  /*1ea0*/  ISETP.GE.AND P2, PT, R32.reuse, R124.reuse, PT ;  /* 0x0000007c2000720c */ /* 0x0c0fe40003f46270 */
[----:B------:R-:W-:Y:S01]  /*1eb0*/  HMMA.16816.F32 R20, R8, R54, R20 ;  /* 0x000000360814723c */ /* 0x000fe20000001814 */
[----:B------:R-:W-:Y:S02]  /*1ec0*/  ISETP.GE.AND P5, PT, R32, R121, PT ;  /* 0x000000792000720c */ /* 0x000fe40003fa6270 */
[----:B------:R-:W-:-:S05]  /*1ed0*/  ISETP.GE.AND P1, PT, R33, R124, PT ;  /* 0x0000007c2100720c */ /* 0x000fca0003f26270 */
[C---:B------:R-:W-:Y:S08]  /*1ee0*/  HMMA.16816.F32 R16, R8.reuse, R72, R16 ;  /* 0x000000480810723c */ /* 0x040ff00000001810 */
[C---:B------:R-:W-:Y:S08]  /*1ef0*/  HMMA.16816.F32 R12, R8.reuse, R74, R12 ;  /* 0x0000004a080c723c */ /* 0x040ff0000000180c */
[----:B------:R-:W-:Y:S07]  /*1f00*/  HMMA.16816.F32 R44, R8, R34, R44 ;  /* 0x00000022082c723c */ /* 0x000fee000000182c */
[----:B------:R-:W-:Y:S01]  /*1f10*/  IADD3 R8, R0, 0x8, RZ ;  /* 0x0000000800087810 */ /* 0x000fe20007ffe0ff */
[----:B--2---:R-:W-:Y:S03]  /*1f20*/  HMMA.16816.F32 R24, R36, R60, R24 ;  /* 0x0000003c2418723c */ /* 0x004fe60000001818 */
[----:B------:R-:W-:-:S02]  /*1f30*/  ISETP.GE.AND P4, PT, R8, R124, PT ;  /* 0x0000007c0800720c */ /* 0x000fc40003f86270 */
[----:B------:R-:W-:Y:S02]  /*1f40*/  ISETP.GE.AND P6, PT, R8, R121, PT ;  /* 0x000000790800720c */ /* 0x000fe40003fc6270 */
[----:B------:R-:W2:Y:S01]  /*1f50*/  LDSM.16.M88.4 R8, [R132+0x3800] ;  /* 0x003800008408783b */ /* 0x000ea20000000200 */
[----:B------:R-:W-:Y:S01]  /*1f60*/  HMMA.16816.F32 R20, R36, R62, R20 ;  /* 0x0000003e2414723c */ /* 0x000fe20000001814 */
[----:B------:R-:W-:-:S07]  /*1f70*/  DEPBAR.LE SB0, 0x0 ;  /* 0x000080000000791a */ /* 0x000fce0000000000 */
[C---:B---3--:R-:W-:Y:S08]  /*1f80*/  HMMA.16816.F32 R16, R36.reuse, R40, R16 ;  /* 0x000000282410723c */ /* 0x048ff00000001810 */
[----:B------:R-:W-:Y:S01]  /*1f90*/  HMMA.16816.F32 R12, R36, R42, R12 ;  /* 0x0000002a240c723c */ /* 0x000fe2000000180c */
[----:B------:R-:W-:Y:S02]  /*1fa0*/  FSEL R32, R25, -INF , !P0 ;  /* 0xff80000019207808 */ /* 0x000fe40004000000 */
[----:B------:R-:W-:-:S02]  /*1fb0*/  IADD3 R25, R0, 0x11, RZ ;  /* 0x0000001100197810 */ /* 0x000fc40007ffe0ff */
[----:B------:R-:W-:Y:S02]  /*1fc0*/  ISETP.GE.AND P0, PT, R33, R121, PT ;  /* 0x000000792100720c */ /* 0x000fe40003f06270 */
[----:B------:R-:W-:Y:S01]  /*1fd0*/  FSEL R27, R27, -INF , !P3 ;  /* 0xff8000001b1b7808 */ /* 0x000fe20005800000 */
[C---:B-1----:R-:W-:Y:S01]  /*1fe0*/  HMMA.16816.F32 R64, R36.reuse, R28, R64 ;  /* 0x0000001c2440723c */ /* 0x042fe20000001840 */
[----:B------:R-:W-:Y:S02]  /*1ff0*/  FSEL R34, R20, -INF , !P4 ;  /* 0xff80000014227808 */ /* 0x000fe40006000000 */
[C---:B------:R-:W-:Y:S02]  /*2000*/  IADD3 R33, R0.reuse, 0x18, RZ ;  /* 0x0000001800217810 */ /* 0x040fe40007ffe0ff */
[----:B------:R-:W-:Y:S02]  /*2010*/  ISETP.GE.AND P3, PT, R25, R124, PT ;  /* 0x0000007c1900720c */ /* 0x000fe40003f66270 */
[----:B------:R-:W-:Y:S01]  /*2020*/  FSEL R20, R21, -INF , !P2 ;  /* 0xff80000015147808 */ /* 0x000fe20005000000 */
[----:B------:R-:W-:Y:S01]  /*2030*/  HMMA.16816.F32 R80, R36, R30, R80 ;  /* 0x0000001e2450723c */ /* 0x000fe20000001850 */
[----:B------:R-:W-:-:S02]  /*2040*/  IADD3 R21, R0, 0x19, RZ ;  /* 0x0000001900157810 */ /* 0x000fc40007ffe0ff */
[----:B------:R-:W-:Y:S02]  /*2050*/  FSEL R41, R22, -INF , !P6 ;  /* 0xff80000016297808 */ /* 0x000fe40007000000 */
[----:B------:R-:W-:Y:S02]  /*2060*/  FSEL R22, R16, -INF , !P1 ;  /* 0xff80000010167808 */ /* 0x000fe40004800000 */
[----:B------:R-:W-:Y:S01]  /*2070*/  ISETP.GE.AND P4, PT, R25, R121, PT ;  /* 0x000000791900720c */ /* 0x000fe20003f86270 */
[----:B--2---:R-:W-:Y:S01]  /*2080*/  HMMA.16816.F32 R44, R36, R10, R44 ;  /* 0x0000000a242c723c */ /* 0x004fe2000000182c */
[----:B------:R-:W-:Y:S02]  /*2090*/  ISETP.GE.AND P6, PT, R33, R124, PT ;  /* 0x0000007c2100720c */ /* 0x000fe40003fc6270 */
[----:B------:R-:W-:Y:S02]  /*20a0*/  FSEL R43, R23, -INF , !P5 ;  /* 0xff800000172b7808 */ /* 0x000fe40006800000 */
[----:B------:R-:W-:-:S02]  /*20b0*/  FSEL R16, R17, -INF , !P3 ;  /* 0xff80000011107808 */ /* 0x000fc40005800000 */
[C---:B------:R-:W-:Y:S01]  /*20c0*/  IADD3 R23, R0.reuse, 0x20, RZ ;  /* 0x0000002000177810 */ /* 0x040fe20007ffe0ff */
[----:B------:R-:W-:Y:S01]  /*20d0*/  HMMA.16816.F32 R48, R36, R8, R48 ;  /* 0x000000082430723c */ /* 0x000fe20000001830 */
[----:B------:R-:W-:Y:S02]  /*20e0*/  ISETP.GE.AND P5, PT, R21, R124, PT ;  /* 0x0000007c1500720c */ /* 0x000fe40003fa6270 */
[----:B------:R-:W-:Y:S02]  /*20f0*/  IADD3 R17, R0, 0x21, RZ ;  /* 0x0000002100117810 */ /* 0x000fe40007ffe0ff */
[----:B------:R-:W-:Y:S02]  /*2100*/  FSEL R25, R18, -INF , !P0 ;  /* 0xff80000012197808 */ /* 0x000fe40004000000 */
[----:B------:R-:W-:Y:S02]  /*2110*/  FSEL R19, R19, -INF , !P4 ;  /* 0xff80000013137808 */ /* 0x000fe40006000000 */
[----:B------:R-:W-:-:S02]  /*2120*/  FSEL R18, R12, -INF , !P6 ;  /* 0xff8000000c127808 */ /* 0x000fc40007000000 */
[-C--:B------:R-:W-:Y:S02]  /*2130*/  ISETP.GE.AND P2, PT, R33, R121.reuse, PT ;  /* 0x000000792100720c */ /* 0x080fe40003f46270 */
[CC--:B------:R-:W-:Y:S02]  /*2140*/  ISETP.GE.AND P0, PT, R23.reuse, R124.reuse, PT ;  /* 0x0000007c1700720c */ /* 0x0c0fe40003f06270 */
[----:B------:R-:W-:Y:S02]  /*2150*/  ISETP.GE.AND P3, PT, R23, R121, PT ;  /* 0x000000791700720c */ /* 0x000fe40003f66270 */
[----:B------:R-:W-:Y:S02]  /*2160*/  ISETP.GE.AND P4, PT, R17, R124, PT ;  /* 0x0000007c1100720c */ /* 0x000fe40003f86270 */
[----:B------:R-:W-:Y:S02]  /*2170*/  FSEL R12, R13, -INF , !P5 ;  /* 0xff8000000d0c7808 */ /* 0x000fe40006800000 */
[----:B------:R-:W-:-:S02]  /*2180*/  IADD3 R23, R0, 0x28, RZ ;  /* 0x0000002800177810 */ /* 0x000fc40007ffe0ff */
[C---:B------:R-:W-:Y:S02]  /*2190*/  IADD3 R13, R0.reuse, 0x29, RZ ;  /* 0x00000029000d7810 */ /* 0x040fe40007ffe0ff */
[----:B------:R-:W-:Y:S01]  /*21a0*/  IADD3 R8, R0, 0x30, RZ ;  /* 0x0000003000087810 */ /* 0x000fe20007ffe0ff */
[----:B------:R-:W-:Y:S01]  /*21b0*/  BAR.SYNC.DEFER_BLOCKING 0x0 ;  /* 0x0000000000007b1d */ /* 0x000fe20000010000 */
[----:B------:R-:W-:Y:S02]  /*21c0*/  ISETP.GE.AND P1, PT, R21, R121, PT ;  /* 0x000000791500720c */ /* 0x000fe40003f26270 */
[----:B------:R-:W-:Y:S02]  /*21d0*/  FSEL R21, R14, -INF , !P2 ;  /* 0xff8000000e157808 */ /* 0x000fe40005000000 */
[----:B------:R-:W-:Y:S02]  /*21e0*/  FSEL R114, R64, -INF , !P0 ;  /* 0xff80000040727808 */ /* 0x000fe40004000000 */
[----:B------:R-:W-:-:S02]  /*21f0*/  FSEL R115, R66, -INF , !P3 ;  /* 0xff80000042737808 */ /* 0x000fc40005800000 */
[----:B------:R-:W-:Y:S02]  /*2200*/  FSEL R168, R65, -INF , !P4 ;  /* 0xff80000041a87808 */ /* 0x000fe40006000000 */
[-C--:B------:R-:W-:Y:S02]  /*2210*/  ISETP.GE.AND P6, PT, R17, R121.reuse, PT ;  /* 0x000000791100720c */ /* 0x080fe40003fc6270 */
[-C--:B------:R-:W-:Y:S02]  /*2220*/  ISETP.GE.AND P2, PT, R23, R124.reuse, PT ;  /* 0x0000007c1700720c */ /* 0x080fe40003f46270 */
[-C--:B------:R-:W-:Y:S02]  /*2230*/  ISETP.GE.AND P0, PT, R13, R121.reuse, PT ;  /* 0x000000790d00720c */ /* 0x080fe40003f06270 */
[C---:B------:R-:W-:Y:S02]  /*2240*/  ISETP.GE.AND P3, PT, R8.reuse, R124, PT ;  /* 0x0000007c0800720c */ /* 0x040fe40003f66270 */
[----:B------:R-:W-:-:S02]  /*2250*/  ISETP.GE.AND P4, PT, R8, R121, PT ;  /* 0x000000790800720c */ /* 0x000fc40003f86270 */
[----:B------:R-:W-:Y:S02]  /*2260*/  IADD3 R8, R0, 0x31, RZ ;  /* 0x0000003100087810 */ /* 0x000fe40007ffe0ff */
[----:B------:R-:W-:Y:S02]  /*2270*/  FSEL R157, R67, -INF , !P6 ;  /* 0xff800000439d7808 */ /* 0x000fe40007000000 */
[----:B------:R-:W-:Y:S02]  /*2280*/  FSEL R170, R80, -INF , !P2 ;  /* 0xff80000050aa7808 */ /* 0x000fe40005000000 */
[----:B------:R-:W-:Y:S02]  /*2290*/  FSEL R127, R83, -INF , !P0 ;  /* 0xff800000537f7808 */ /* 0x000fe40004000000 */
[C---:B------:R-:W-:Y:S02]  /*22a0*/  ISETP.GE.AND P6, PT, R8.reuse, R124, PT ;  /* 0x0000007c0800720c */ /* 0x040fe40003fc6270 */
[----:B------:R-:W-:-:S02]  /*22b0*/  ISETP.GE.AND P2, PT, R8, R121, PT ;  /* 0x000000790800720c */ /* 0x000fc40003f46270 */
[C---:B------:R-:W-:Y:S02]  /*22c0*/  ISETP.GE.AND P0, PT, R0.reuse, R124, PT ;  /* 0x0000007c0000720c */ /* 0x040fe40003f06270 */
[----:B------:R-:W-:Y:S02]  /*22d0*/  IADD3 R8, R0, 0x39, RZ ;  /* 0x0000003900087810 */ /* 0x000fe40007ffe0ff */
[----:B------:R-:W-:Y:S02]  /*22e0*/  FSEL R24, R24, -INF , !P0 ;  /* 0xff80000018187808 */ /* 0x000fe40004000000 */
[-C--:B------:R-:W-:Y:S02]  /*22f0*/  ISETP.GE.AND P0, PT, R8, R121.reuse, PT ;  /* 0x000000790800720c */ /* 0x080fe40003f06270 */
[----:B------:R-:W-:Y:S02]  /*2300*/  ISETP.GE.AND P5, PT, R23, R121, PT ;  /* 0x000000791700720c */ /* 0x000fe40003fa6270 */
[----:B------:R-:W-:-:S02]  /*2310*/  FSEL R105, R47, -INF , !P0 ;  /* 0xff8000002f697808 */ /* 0x000fc40004000000 */
[----:B------:R-:W-:Y:S02]  /*2320*/  ISETP.GE.AND P0, PT, R120, 0x2, PT ;  /* 0x000000027800780c */ /* 0x000fe40003f06270 */
[----:B------:R-:W-:Y:S02]  /*2330*/  FSEL R23, R15, -INF , !P1 ;  /* 0xff8000000f177808 */ /* 0x000fe40004800000 */
[----:B------:R-:W-:Y:S02]  /*2340*/  ISETP.GE.AND P1, PT, R13, R124, PT ;  /* 0x0000007c0d00720c */ /* 0x000fe40003f26270 */
[----:B------:R-:W-:Y:S02]  /*2350*/  IADD3 R9, R0, 0x38, RZ ;  /* 0x0000003800097810 */ /* 0x000fe40007ffe0ff */
[----:B------:R-:W-:Y:S02]  /*2360*/  FSEL R167, R82, -INF , !P5 ;  /* 0xff80000052a77808 */ /* 0x000fe40006800000 */
[----:B------:R-:W-:-:S02]  /*2370*/  FSEL R172, R81, -INF , !P1 ;  /* 0xff80000051ac7808 */ /* 0x000fc40004800000 */
[----:B------:R-:W-:Y:S02]  /*2380*/  FSEL R104, R48, -INF , !P3 ;  /* 0xff80000030687808 */ /* 0x000fe40005800000 */
[----:B------:R-:W-:Y:S02]  /*2390*/  FSEL R103, R50, -INF , !P4 ;  /* 0xff80000032677808 */ /* 0x000fe40006000000 */
[CC--:B------:R-:W-:Y:S02]  /*23a0*/  ISETP.GE.AND P5, PT, R9.reuse, R124.reuse, PT ;  /* 0x0000007c0900720c */ /* 0x0c0fe40003fa6270 */
[-C--:B------:R-:W-:Y:S02]  /*23b0*/  ISETP.GE.AND P1, PT, R9, R121.reuse, PT ;  /* 0x000000790900720c */ /* 0x080fe40003f26270 */
[----:B------:R-:W-:Y:S02]  /*23c0*/  ISETP.GE.AND P3, PT, R0, R121, PT ;  /* 0x000000790000720c */ /* 0x000fe40003f66270 */
        /* <DEDUP_REMOVED lines=8> */
[----:B------:R-:W-:Y:S02]  /*2450*/  IADD3 R9, R120, -0x2, RZ ;  /* 0xfffffffe78097810 */ /* 0x000fe40007ffe0ff */
[----:B------:R-:W-:-:S02]  /*2460*/  SHF.L.U64.HI R2, R7, 0x5, R2 ;  /* 0x0000000507027819 */ /* 0x000fc40000010202 */
[----:B------:R-:W-:Y:S01]  /*2470*/  SHF.R.S32.HI R0, RZ, 0x1f, R9 ;  /* 0x0000001fff007819 */ /* 0x000fe20000011409 */
[----:B------:R-:W-:Y:S02]  /*2480*/  IMAD R6, R6, R9, RZ ;  /* 0x0000000906067224 */ /* 0x000fe400078e02ff */
[----:B------:R-:W-:-:S04]  /*2490*/  IMAD.WIDE.U32 R8, R9, R85, R160 ;  /* 0x0000005509087225 */ /* 0x000fc800078e00a0 */
[----:B------:R-:W-:Y:S01]  /*24a0*/  IMAD R0, R0, R85, R6 ;  /* 0x0000005500007224 */ /* 0x000fe200078e0206 */
[----:B------:R-:W-:Y:S01]  /*24b0*/  LEA R10, P2, R8, c[0x0][0x168], 0x1 ;  /* 0x00005a00080a7a11 */ /* 0x000fe200078408ff */
[----:B------:R-:W-:Y:S02]  /*24c0*/  IMAD.SHL.U32 R6, R7, 0x20, RZ ;  /* 0x0000002007067824 */ /* 0x000fe400078e00ff */
[----:B------:R-:W-:-:S03]  /*24d0*/  IMAD.IADD R0, R9, 0x1, R0 ;  /* 0x0000000109007824 */ /* 0x000fc600078e0200 */
[----:B------:R-:W-:Y:S02]  /*24e0*/  IADD3 R14, P1, R6, R10, RZ ;  /* 0x0000000a060e7210 */ /* 0x000fe40007f3e0ff */
[----:B------:R-:W-:Y:S02]  /*24f0*/  LEA.HI.X R11, R8, c[0x0][0x16c], R0, 0x1, P2 ;  /* 0x00005b00080b7a11 */ /* 0x000fe400010f0c00 */
[----:B------:R-:W-:-:S03]  /*2500*/  IADD3 R8, P2, R14, R6, RZ ;  /* 0x000000060e087210 */ /* 0x000fc60007f5e0ff */
[----:B------:R-:W-:Y:S01]  /*2510*/  IMAD.X R15, R2, 0x1, R11, P1 ;  /* 0x00000001020f7824 */ /* 0x000fe200008e060b */
[----:B------:R-:W-:Y:S01]  /*2520*/  IADD3 R6, P1, R8, R6, RZ ;  /* 0x0000000608067210 */ /* 0x000fe20007f3e0ff */
        /* <DEDUP_REMOVED lines=14> */
.L_x_481:
        /* <DEDUP_REMOVED lines=25> */
[----:B------:R-:W-:-:S02]  /*27a0*/  SHF.L.U32 R140, R4, 0x1, RZ ;  /* 0x00000001048c7819 */ /* 0x000fc400000006ff */
[----:B------:R-:W-:Y:S02]  /*27b0*/  FMNMX.FTZ R7, R109, R0, !PT ;  /* 0x000000006d077209 */ /* 0x000fe40007810000 */
[----:B------:R-:W-:Y:S01]  /*27c0*/  LEA R138, R5, R140, 0x1 ;  /* 0x0000008c058a7211 */ /* 0x000fe200078e08ff */
[----:B------:R-:W-:Y:S01]  /*27d0*/  LDSM.16.MT88.4 R36, [R140+0x8000] ;  /* 0x008000008c24783b */ /* 0x000fe20000004200 */
[----:B------:R-:W-:Y:S02]  /*27e0*/  FMNMX.FTZ R0, R108, R7, !PT ;  /* 0x000000076c007209 */ /* 0x000fe40007810000 */
[----:B------:R-:W-:Y:S01]  /*27f0*/  FMNMX.FTZ R7, R107, R2, !PT ;  /* 0x000000026b077209 */ /* 0x000fe20007810000 */
[----:B------:R-:W-:Y:S01]  /*2800*/  LDSM.16.MT88.4 R44, [R138+0x8000] ;  /* 0x008000008a2c783b */ /* 0x000fe20000004200 */
[C---:B------:R-:W-:Y:S02]  /*2810*/  LEA R137, R3.reuse, R140, 0x1 ;  /* 0x0000008c03897211 */ /* 0x040fe400078e08ff */
[----:B------:R-:W-:Y:S01]  /*2820*/  FMNMX.FTZ R6, R106, R7, !PT ;  /* 0x000000076a067209 */ /* 0x000fe20007810000 */
[----:B------:R-:W1:Y:S01]  /*2830*/  SHFL.BFLY PT, R9, R0, 0x2, 0x1f ;  /* 0x0c401f0000097f89 */ /* 0x000e6200000e0000 */
[----:B------:R-:W-:-:S02]  /*2840*/  LEA R136, R3, R138, 0x1 ;  /* 0x0000008a03887211 */ /* 0x000fc400078e08ff */
[----:B------:R-:W-:Y:S01]  /*2850*/  FMNMX.FTZ R6, R105, R6, !PT ;  /* 0x0000000669067209 */ /* 0x000fe20007810000 */
[----:B------:R-:W-:Y:S04]  /*2860*/  LDSM.16.MT88.4 R68, [R140+0xa000] ;  /* 0x00a000008c44783b */ /* 0x000fe80000004200 */
[----:B------:R-:W2:Y:S04]  /*2870*/  SHFL.BFLY PT, R7, R6, 0x2, 0x1f ;  /* 0x0c401f0006077f89 */ /* 0x000ea800000e0000 */
[----:B------:R-:W-:Y:S04]  /*2880*/  LDSM.16.MT88.4 R52, [R137+0x8000] ;  /* 0x008000008934783b */ /* 0x000fe80000004200 */
[----:B------:R-:W-:Y:S04]  /*2890*/  LDSM.16.MT88.4 R60, [R136+0x8000] ;  /* 0x00800000883c783b */ /* 0x000fe80000004200 */
[----:B------:R-:W-:Y:S01]  /*28a0*/  LDSM.16.MT88.4 R76, [R138+0xa000] ;  /* 0x00a000008a4c783b */ /* 0x000fe20000004200 */
[----:B-1----:R-:W-:-:S03]  /*28b0*/  FMNMX.FTZ R9, R0, R9, !PT ;  /* 0x0000000900097209 */ /* 0x002fc60007810000 */
[----:B------:R-:W-:Y:S04]  /*28c0*/  LDSM.16.MT88.4 R80, [R137+0xa000] ;  /* 0x00a000008950783b */ /* 0x000fe80000004200 */
[----:B------:R-:W1:Y:S01]  /*28d0*/  SHFL.BFLY PT, R2, R9, 0x1, 0x1f ;  /* 0x0c201f0009027f89 */ /* 0x000e6200000e0000 */
[----:B--2---:R-:W-:-:S05]  /*28e0*/  FMNMX.FTZ R7, R6, R7, !PT ;  /* 0x0000000706077209 */ /* 0x004fca0007810000 */
[----:B------:R-:W2:Y:S01]  /*28f0*/  SHFL.BFLY PT, R0, R7, 0x1, 0x1f ;  /* 0x0c201f0007007f89 */ /* 0x000ea200000e0000 */
[----:B-1----:R-:W-:-:S03]  /*2900*/  FMNMX.FTZ R2, R9, R2, !PT ;  /* 0x0000000209027209 */ /* 0x002fc60007810000 */
[----:B------:R-:W1:Y:S01]  /*2910*/  LDSM.16.MT88.4 R8, [R138+0x8800] ;  /* 0x008800008a08783b */ /* 0x000e620000004200 */
[C---:B------:R-:W-:Y:S01]  /*2920*/  FSETP.NEU.FTZ.AND P1, PT, R2.reuse, -INF , PT ;  /* 0xff8000000200780b */ /* 0x040fe20003f3d000 */
[----:B------:R-:W-:Y:S01]  /*2930*/  FMUL.FTZ R111, R2, c[0x0][0x23c] ;  /* 0x00008f00026f7a20 */ /* 0x000fe20000410000 */
[----:B--2---:R-:W-:-:S04]  /*2940*/  FMNMX.FTZ R0, R7, R0, !PT ;  /* 0x0000000007007209 */ /* 0x004fc80007810000 */
[----:B------:R-:W-:Y:S02]  /*2950*/  FSEL R111, R111, RZ, P1 ;  /* 0x000000ff6f6f7208 */ /* 0x000fe40000800000 */
[C---:B------:R-:W-:Y:S01]  /*2960*/  FSETP.NEU.FTZ.AND P1, PT, R0.reuse, -INF , PT ;  /* 0xff8000000000780b */ /* 0x040fe20003f3d000 */
[----:B------:R-:W-:Y:S02]  /*2970*/  FMUL.FTZ R112, R0, c[0x0][0x23c] ;  /* 0x00008f0000707a20 */ /* 0x000fe40000410000 */
[--C-:B------:R-:W-:Y:S02]  /*2980*/  FFMA.FTZ R33, R34, c[0x0][0x23c], -R111.reuse ;  /* 0x00008f0022217a23 */ /* 0x100fe4000001086f */
[--C-:B------:R-:W-:Y:S01]  /*2990*/  FFMA.FTZ R100, R24, c[0x0][0x23c], -R111.reuse ;  /* 0x00008f0018647a23 */ /* 0x100fe2000001086f */
[----:B------:R-:W-:Y:S01]  /*29a0*/  FSEL R112, R112, RZ, P1 ;  /* 0x000000ff70707208 */ /* 0x000fe20000800000 */
[--C-:B------:R-:W-:Y:S02]  /*29b0*/  FFMA.FTZ R35, R32, c[0x0][0x23c], -R111.reuse ;  /* 0x00008f0020237a23 */ /* 0x100fe4000001086f */
[----:B------:R-:W-:Y:S01]  /*29c0*/  FFMA.FTZ R30, R20, c[0x0][0x23c], -R111 ;  /* 0x00008f00141e7a23 */ /* 0x000fe2000001086f */
[----:B------:R-:W-:Y:S01]  /*29d0*/  MUFU.EX2 R33, R33 ;  /* 0x0000002100217308 */ /* 0x000fe20000000800 */
[----:B------:R-:W-:-:S02]  /*29e0*/  FFMA.FTZ R102, R26, c[0x0][0x23c], -R112 ;  /* 0x00008f001a667a23 */ /* 0x000fc40000010870 */
[--C-:B------:R-:W-:Y:S02]  /*29f0*/  FFMA.FTZ R101, R27, c[0x0][0x23c], -R112.reuse ;  /* 0x00008f001b657a23 */ /* 0x100fe40000010870 */
[--C-:B------:R-:W-:Y:S02]  /*2a00*/  FFMA.FTZ R34, R41, c[0x0][0x23c], -R112.reuse ;  /* 0x00008f0029227a23 */ /* 0x100fe40000010870 */
[--C-:B------:R-:W-:Y:S01]  /*2a10*/  FFMA.FTZ R31, R43, c[0x0][0x23c], -R112.reuse ;  /* 0x00008f002b1f7a23 */ /* 0x100fe20000010870 */
[----:B------:R-:W-:Y:S01]  /*2a20*/  MUFU.EX2 R100, R100 ;  /* 0x0000006400647308 */ /* 0x000fe20000000800 */
[----:B------:R-:W-:Y:S02]  /*2a30*/  FFMA.FTZ R32, R25, c[0x0][0x23c], -R112 ;  /* 0x00008f0019207a23 */ /* 0x000fe40000010870 */
[--C-:B------:R-:W-:Y:S02]  /*2a40*/  FFMA.FTZ R29, R22, c[0x0][0x23c], -R111.reuse ;  /* 0x00008f00161d7a23 */ /* 0x100fe4000001086f */
[----:B------:R-:W-:-:S02]  /*2a50*/  FFMA.FTZ R28, R16, c[0x0][0x23c], -R111 ;  /* 0x00008f00101c7a23 */ /* 0x000fc4000001086f */
[--C-:B------:R-:W-:Y:S01]  /*2a60*/  FFMA.FTZ R27, R18, c[0x0][0x23c], -R111.reuse ;  /* 0x00008f00121b7a23 */ /* 0x100fe2000001086f */
[----:B------:R-:W2:Y:S01]  /*2a70*/  MUFU.EX2 R35, R35 ;  /* 0x0000002300237308 */ /* 0x000ea20000000800 */
[--C-:B------:R-:W-:Y:S02]  /*2a80*/  FFMA.FTZ R24, R12, c[0x0][0x23c], -R111.reuse ;  /* 0x00008f000c187a23 */ /* 0x100fe4000001086f */
[--C-:B------:R-:W-:Y:S01]  /*2a90*/  FFMA.FTZ R25, R19, c[0x0][0x23c], -R112.reuse ;  /* 0x00008f0013197a23 */ /* 0x100fe20000010870 */
[----:B------:R-:W3:Y:S01]  /*2aa0*/  LDSM.16.MT88.4 R12, [R140+0x8800] ;  /* 0x008800008c0c783b */ /* 0x000ee20000004200 */
[--C-:B------:R-:W-:Y:S02]  /*2ab0*/  FFMA.FTZ R26, R21, c[0x0][0x23c], -R112.reuse ;  /* 0x00008f00151a7a23 */ /* 0x100fe40000010870 */
[----:B------:R-:W-:Y:S01]  /*2ac0*/  FFMA.FTZ R23, R23, c[0x0][0x23c], -R112 ;  /* 0x00008f0017177a23 */ /* 0x000fe20000010870 */
[----:B------:R-:W4:Y:S01]  /*2ad0*/  MUFU.EX2 R30, R30 ;  /* 0x0000001e001e7308 */ /* 0x000f220000000800 */
[----:B------:R-:W-:Y:S01]  /*2ae0*/  LDSM.16.MT88.4 R16, [R137+0x8800] ;  /* 0x008800008910783b */ /* 0x000fe20000004200 */
[----:B------:R-:W-:-:S02]  /*2af0*/  FFMA.FTZ R166, R114, c[0x0][0x23c], -R111 ;  /* 0x00008f0072a67a23 */ /* 0x000fc4000001086f */
[--C-:B------:R-:W-:Y:S02]  /*2b00*/  FFMA.FTZ R113, R168, c[0x0][0x23c], -R111.reuse ;  /* 0x00008f00a8717a23 */ /* 0x100fe4000001086f */
[--C-:B------:R-:W-:Y:S02]  /*2b10*/  FFMA.FTZ R114, R170, c[0x0][0x23c], -R111.reuse ;  /* 0x00008f00aa727a23 */ /* 0x100fe4000001086f */
[----:B------:R-:W-:Y:S01]  /*2b20*/  MUFU.EX2 R102, R102 ;  /* 0x0000006600667308 */ /* 0x000fe20000000800 */
[----:B--2---:R-:W-:Y:S01]  /*2b30*/  F2FP.PACK_AB R88, R35, R100 ;  /* 0x000000642358723e */ /* 0x004fe200000000ff */
[----:B------:R-:W-:Y:S02]  /*2b40*/  FFMA.FTZ R115, R115, c[0x0][0x23c], -R112 ;  /* 0x00008f0073737a23 */ /* 0x000fe40000010870 */
[--C-:B------:R-:W-:Y:S02]  /*2b50*/  FFMA.FTZ R104, R104, c[0x0][0x23c], -R111.reuse ;  /* 0x00008f0068687a23 */ /* 0x100fe4000001086f */
[----:B------:R-:W-:-:S02]  /*2b60*/  FFMA.FTZ R109, R109, c[0x0][0x23c], -R111 ;  /* 0x00008f006d6d7a23 */ /* 0x000fc4000001086f */
[----:B------:R-:W2:Y:S01]  /*2b70*/  MUFU.EX2 R101, R101 ;  /* 0x0000006500657308 */ /* 0x000ea20000000800 */
[----:B----4-:R-:W-:Y:S01]  /*2b80*/  F2FP.PACK_AB R90, R30, R33 ;  /* 0x000000211e5a723e */ /* 0x010fe200000000ff */
[----:B------:R-:W-:Y:S02]  /*2b90*/  FFMA.FTZ R108, R108, c[0x0][0x23c], -R111 ;  /* 0x00008f006c6c7a23 */ /* 0x000fe4000001086f */
[--C-:B------:R-:W-:Y:S02]  /*2ba0*/  FFMA.FTZ R103, R103, c[0x0][0x23c], -R112.reuse ;  /* 0x00008f0067677a23 */ /* 0x100fe40000010870 */
[--C-:B------:R-:W-:Y:S02]  /*2bb0*/  FFMA.FTZ R170, R105, c[0x0][0x23c], -R112.reuse ;  /* 0x00008f0069aa7a23 */ /* 0x100fe40000010870 */
[----:B------:R-:W-:Y:S01]  /*2bc0*/  MUFU.EX2 R34, R34 ;  /* 0x0000002200227308 */ /* 0x000fe20000000800 */
[----:B------:R-:W-:Y:S02]  /*2bd0*/  FFMA.FTZ R106, R106, c[0x0][0x23c], -R112 ;  /* 0x00008f006a6a7a23 */ /* 0x000fe40000010870 */
[----:B------:R-:W-:-:S04]  /*2be0*/  FADD.FTZ R100, R100, R35 ;  /* 0x0000002364647221 */ /* 0x000fc80000010000 */
[----:B------:R-:W-:Y:S01]  /*2bf0*/  FADD.FTZ R33, R33, R100 ;  /* 0x0000006421217221 */ /* 0x000fe20000010000 */
[----:B------:R-:W4:Y:S01]  /*2c00*/  MUFU.EX2 R31, R31 ;  /* 0x0000001f001f7308 */ /* 0x000f220000000800 */
[----:B--2---:R-:W-:Y:S01]  /*2c10*/  F2FP.PACK_AB R89, R101, R102 ;  /* 0x000000666559723e */ /* 0x004fe200000000ff */
[----:B------:R-:W-:Y:S02]  /*2c20*/  FADD.FTZ R101, R102, R101 ;  /* 0x0000006566657221 */ /* 0x000fe40000010000 */
[----:B------:R-:W-:-:S04]  /*2c30*/  FADD.FTZ R30, R30, R33 ;  /* 0x000000211e1e7221 */ /* 0x000fc80000010000 */
[----:B------:R-:W-:Y:S01]  /*2c40*/  MUFU.EX2 R29, R29 ;  /* 0x0000001d001d7308 */ /* 0x000fe20000000800 */
[----:B----4-:R-:W-:-:S07]  /*2c50*/  F2FP.PACK_AB R91, R31, R34 ;  /* 0x000000221f5b723e */ /* 0x010fce00000000ff */
[----:B------:R-:W2:Y:S01]  /*2c60*/  MUFU.EX2 R28, R28 ;  /* 0x0000001c001c7308 */ /* 0x000ea20000000800 */
[----:B------:R-:W-:-:S04]  /*2c70*/  FADD.FTZ R34, R34, R101 ;  /* 0x0000006522227221 */ /* 0x000fc80000010000 */
[----:B------:R-:W-:Y:S01]  /*2c80*/  FADD.FTZ R31, R31, R34 ;  /* 0x000000221f1f7221 */ /* 0x000fe20000010000 */
[C---:B------:R-:W-:Y:S02]  /*2c90*/  HMMA.16816.F32 R40, R88.reuse, R44, RZ ;  /* 0x0000002c5828723c */ /* 0x040fe400000018ff */
[----:B------:R-:W-:Y:S06]  /*2ca0*/  MUFU.EX2 R27, R27 ;  /* 0x0000001b001b7308 */ /* 0x000fec0000000800 */
[----:B------:R-:W-:Y:S02]  /*2cb0*/  HMMA.16816.F32 R44, R88, R46, RZ ;  /* 0x0000002e582c723c */ /* 0x000fe400000018ff */
[----:B------:R-:W4:Y:S01]  /*2cc0*/  MUFU.EX2 R24, R24 ;  /* 0x0000001800187308 */ /* 0x000f220000000800 */
[----:B--2---:R-:W-:Y:S01]  /*2cd0*/  F2FP.PACK_AB R4, R28, R29 ;  /* 0x0000001d1c04723e */ /* 0x004fe200000000ff */
[----:B------:R-:W-:-:S04]  /*2ce0*/  FADD.FTZ R29, R29, R30 ;  /* 0x0000001e1d1d7221 */ /* 0x000fc80000010000 */
[C---:B------:R-:W-:Y:S01]  /*2cf0*/  HMMA.16816.F32 R96, R88.reuse, R36, RZ ;  /* 0x000000245860723c */ /* 0x040fe200000018ff */
[----:B------:R-:W-:Y:S01]  /*2d00*/  FADD.FTZ R28, R28, R29 ;  /* 0x0000001d1c1c7221 */ /* 0x000fe20000010000 */
[----:B------:R-:W-:Y:S06]  /*2d10*/  MUFU.EX2 R32, R32 ;  /* 0x0000002000207308 */ /* 0x000fec0000000800 */
[----:B------:R-:W-:Y:S02]  /*2d20*/  HMMA.16816.F32 R36, R88, R38, RZ ;  /* 0x000000265824723c */ /* 0x000fe400000018ff */
[----:B------:R-:W2:Y:S01]  /*2d30*/  MUFU.EX2 R25, R25 ;  /* 0x0000001900197308 */ /* 0x000ea20000000800 */
[----:B----4-:R-:W-:Y:S01]  /*2d40*/  F2FP.PACK_AB R6, R24, R27 ;  /* 0x0000001b1806723e */ /* 0x010fe200000000ff */
[----:B------:R-:W-:-:S04]  /*2d50*/  FADD.FTZ R27, R27, R28 ;  /* 0x0000001c1b1b7221 */ /* 0x000fc80000010000 */
[C---:B------:R-:W-:Y:S01]  /*2d60*/  HMMA.16816.F32 R64, R88.reuse, R68, RZ ;  /* 0x000000445840723c */ /* 0x040fe200000018ff */
[----:B------:R-:W-:Y:S01]  /*2d70*/  FADD.FTZ R27, R24, R27 ;  /* 0x0000001b181b7221 */ /* 0x000fe20000010000 */
        /* <DEDUP_REMOVED lines=8> */
[----:B------:R-:W-:Y:S01]  /*2e00*/  HMMA.16816.F32 R52, R88, R54, RZ ;  /* 0x000000365834723c */ /* 0x000fe200000018ff */
[----:B----4-:R-:W-:Y:S01]  /*2e10*/  F2FP.PACK_AB R7, R3, R26 ;  /* 0x0000001a0307723e */ /* 0x010fe200000000ff */
[----:B------:R-:W-:Y:S01]  /*2e20*/  LDSM.16.MT88.4 R20, [R136+0x8800] ;  /* 0x008800008814783b */ /* 0x000fe20000004200 */
[----:B------:R-:W2:Y:S01]  /*2e30*/  MUFU.EX2 R113, R113 ;  /* 0x0000007100717308 */ /* 0x000ea20000000800 */
[----:B------:R-:W-:-:S04]  /*2e40*/  FADD.FTZ R26, R26, R25 ;  /* 0x000000191a1a7221 */ /* 0x000fc80000010000 */
[----:B------:R-:W-:Y:S01]  /*2e50*/  HMMA.16816.F32 R56, R88, R60, RZ ;  /* 0x0000003c5838723c */ /* 0x000fe200000018ff */
[----:B------:R-:W-:Y:S02]  /*2e60*/  FADD.FTZ R26, R3, R26 ;  /* 0x0000001a031a7221 */ /* 0x000fe40000010000 */
[----:B------:R-:W-:Y:S05]  /*2e70*/  MUFU.EX2 R114, R114 ;  /* 0x0000007200727308 */ /* 0x000fea0000000800 */
[C---:B-1----:R-:W-:Y:S03]  /*2e80*/  HMMA.16816.F32 R40, R4.reuse, R8, R40 ;  /* 0x000000080428723c */ /* 0x042fe60000001828 */
[----:B------:R-:W-:Y:S05]  /*2e90*/  MUFU.EX2 R115, R115 ;  /* 0x0000007300737308 */ /* 0x000fea0000000800 */
[C---:B------:R-:W-:Y:S01]  /*2ea0*/  HMMA.16816.F32 R44, R4.reuse, R10, R44 ;  /* 0x0000000a042c723c */ /* 0x040fe2000000182c */
[----:B------:R-:W1:Y:S02]  /*2eb0*/  LDSM.16.MT88.4 R8, [R140+0xa800] ;  /* 0x00a800008c08783b */ /* 0x000e640000004200 */
[----:B------:R-:W-:Y:S05]  /*2ec0*/  MUFU.EX2 R104, R104 ;  /* 0x0000006800687308 */ /* 0x000fea0000000800 */
[C---:B---3--:R-:W-:Y:S03]  /*2ed0*/  HMMA.16816.F32 R96, R4.reuse, R12, R96 ;  /* 0x0000000c0460723c */ /* 0x048fe60000001860 */
[----:B------:R-:W-:Y:S05]  /*2ee0*/  MUFU.EX2 R109, R109 ;  /* 0x0000006d006d7308 */ /* 0x000fea0000000800 */
[----:B------:R-:W-:Y:S01]  /*2ef0*/  HMMA.16816.F32 R36, R4, R14, R36 ;  /* 0x0000000e0424723c */ /* 0x000fe20000001824 */
[----:B------:R-:W3:Y:S02]  /*2f00*/  LDSM.16.MT88.4 R12, [R136+0xa000] ;  /* 0x00a00000880c783b */ /* 0x000ee40000004200 */
[----:B------:R-:W-:Y:S05]  /*2f10*/  MUFU.EX2 R108, R108 ;  /* 0x0000006c006c7308 */ /* 0x000fea0000000800 */
[C---:B------:R-:W-:Y:S03]  /*2f20*/  HMMA.16816.F32 R72, R88.reuse, R76, RZ ;  /* 0x0000004c5848723c */ /* 0x040fe600000018ff */
[----:B------:R-:W-:Y:S05]  /*2f30*/  MUFU.EX2 R103, R103 ;  /* 0x0000006700677308 */ /* 0x000fea0000000800 */
[C---:B------:R-:W-:Y:S03]  /*2f40*/  HMMA.16816.F32 R92, R88.reuse, R80, RZ ;  /* 0x00000050585c723c */ /* 0x040fe600000018ff */
[----:B------:R-:W-:Y:S05]  /*2f50*/  MUFU.EX2 R105, R106 ;  /* 0x0000006a00697308 */ /* 0x000fea0000000800 */
[----:B------:R-:W-:Y:S03]  /*2f60*/  HMMA.16816.F32 R60, R88, R62, RZ ;  /* 0x0000003e583c723c */ /* 0x000fe600000018ff */
[----:B------:R-:W-:Y:S05]  /*2f70*/  MUFU.EX2 R170, R170 ;  /* 0x000000aa00aa7308 */ /* 0x000fea0000000800 */
[C---:B-1----:R-:W-:Y:S08]  /*2f80*/  HMMA.16816.F32 R64, R4.reuse, R8, R64 ;  /* 0x000000080440723c */ /* 0x042ff00000001840 */
[----:B------:R-:W-:Y:S01]  /*2f90*/  HMMA.16816.F32 R68, R4, R10, R68 ;  /* 0x0000000a0444723c */ /* 0x000fe20000001844 */
[----:B------:R-:W1:Y:S07]  /*2fa0*/  LDSM.16.MT88.4 R8, [R136+0xa800] ;  /* 0x00a800008808783b */ /* 0x000e6e0000004200 */
[C---:B------:R-:W-:Y:S08]  /*2fb0*/  HMMA.16816.F32 R76, R88.reuse, R78, RZ ;  /* 0x0000004e584c723c */ /* 0x040ff000000018ff */
[C---:B------:R-:W-:Y:S08]  /*2fc0*/  HMMA.16816.F32 R80, R88.reuse, R82, RZ ;  /* 0x000000525850723c */ /* 0x040ff000000018ff */
[C---:B---3--:R-:W-:Y:S08]  /*2fd0*/  HMMA.16816.F32 R84, R88.reuse, R12, RZ ;  /* 0x0000000c5854723c */ /* 0x048ff000000018ff */
[----:B------:R-:W-:Y:S01]  /*2fe0*/  HMMA.16816.F32 R88, R88, R14, RZ ;  /* 0x0000000e5858723c */ /* 0x000fe200000018ff */
[----:B------:R-:W-:Y:S07]  /*2ff0*/  LDSM.16.MT88.4 R12, [R137+0xa800] ;  /* 0x00a80000890c783b */ /* 0x000fee0000004200 */
[C---:B------:R-:W-:Y:S08]  /*3000*/  HMMA.16816.F32 R48, R4.reuse, R16, R48 ;  /* 0x000000100430723c */ /* 0x040ff00000001830 */
[C---:B------:R-:W-:Y:S01]  /*3010*/  HMMA.16816.F32 R52, R4.reuse, R18, R52 ;  /* 0x000000120434723c */ /* 0x040fe20000001834 */
[----:B------:R-:W3:Y:S07]  /*3020*/  LDSM.16.MT88.4 R16, [R138+0xa800] ;  /* 0x00a800008a10783b */ /* 0x000eee0000004200 */
[C---:B-1----:R-:W-:Y:S08]  /*3030*/  HMMA.16816.F32 R84, R4.reuse, R8, R84 ;  /* 0x000000080454723c */ /* 0x042ff00000001854 */
[C---:B------:R-:W-:Y:S01]  /*3040*/  HMMA.16816.F32 R88, R4.reuse, R10, R88 ;  /* 0x0000000a0458723c */ /* 0x040fe20000001858 */
[----:B------:R-:W1:Y:S07]  /*3050*/  LDSM.16.MT88.4 R8, [R140+0x9000] ;  /* 0x009000008c08783b */ /* 0x000e6e0000004200 */
[C---:B------:R-:W-:Y:S07]  /*3060*/  HMMA.16816.F32 R56, R4.reuse, R20, R56 ;  /* 0x000000140438723c */ /* 0x040fee0000001838 */
[----:B------:R-:W-:Y:S01]  /*3070*/  FFMA.FTZ R21, R172, c[0x0][0x23c], -R111 ;  /* 0x00008f00ac157a23 */ /* 0x000fe2000001086f */
[----:B------:R-:W-:Y:S01]  /*3080*/  HMMA.16816.F32 R60, R4, R22, R60 ;  /* 0x00000016043c723c */ /* 0x000fe2000000183c */
[----:B------:R-:W-:-:S02]  /*3090*/  FFMA.FTZ R20, R127, c[0x0][0x23c], -R112 ;  /* 0x00008f007f147a23 */ /* 0x000fc40000010870 */
[----:B------:R-:W-:Y:S02]  /*30a0*/  FFMA.FTZ R127, R110, c[0x0][0x23c], -R111 ;  /* 0x00008f006e7f7a23 */ /* 0x000fe4000001086f */
[----:B------:R-:W-:Y:S01]  /*30b0*/  MUFU.EX2 R21, R21 ;  /* 0x0000001500157308 */ /* 0x000fe20000000800 */
[--C-:B------:R-:W-:Y:S02]  /*30c0*/  FFMA.FTZ R110, R107, c[0x0][0x23c], -R112.reuse ;  /* 0x00008f006b6e7a23 */ /* 0x100fe40000010870 */
[--C-:B------:R-:W-:Y:S01]  /*30d0*/  FFMA.FTZ R22, R157, c[0x0][0x23c], -R112.reuse ;  /* 0x00008f009d167a23 */ /* 0x100fe20000010870 */
[----:B---3--:R-:W-:Y:S01]  /*30e0*/  HMMA.16816.F32 R72, R4, R16, R72 ;  /* 0x000000100448723c */ /* 0x008fe20000001848 */
[----:B------:R-:W-:-:S03]  /*30f0*/  FFMA.FTZ R23, R167, c[0x0][0x23c], -R112 ;  /* 0x00008f00a7177a23 */ /* 0x000fc60000010870 */
[----:B------:R-:W-:Y:S04]  /*3100*/  MUFU.EX2 R20, R20 ;  /* 0x0000001400147308 */ /* 0x000fe80000000800 */
[C---:B------:R-:W-:Y:S01]  /*3110*/  HMMA.16816.F32 R76, R4.reuse, R18, R76 ;  /* 0x00000012044c723c */ /* 0x040fe2000000184c */
[----:B------:R-:W3:Y:S03]  /*3120*/  LDSM.16.MT88.4 R16, [R138+0x9000] ;  /* 0x009000008a10783b */ /* 0x000ee60000004200 */
[----:B------:R-:W4:Y:S04]  /*3130*/  MUFU.EX2 R22, R22 ;  /* 0x0000001600167308 */ /* 0x000f280000000800 */
[C---:B------:R-:W-:Y:S04]  /*3140*/  HMMA.16816.F32 R92, R4.reuse, R12, R92 ;  /* 0x0000000c045c723c */ /* 0x040fe8000000185c */
[----:B------:R-:W5:Y:S04]  /*3150*/  MUFU.EX2 R23, R23 ;  /* 0x0000001700177308 */ /* 0x000f680000000800 */
[----:B------:R-:W-:Y:S01]  /*3160*/  HMMA.16816.F32 R80, R4, R14, R80 ;  /* 0x0000000e0450723c */ /* 0x000fe20000001850 */
[----:B------:R-:W3:Y:S03]  /*3170*/  LDSM.16.MT88.4 R12, [R136+0x9000] ;  /* 0x00900000880c783b */ /* 0x000ee60000004200 */
[----:B------:R-:W1:Y:S03]  /*3180*/  MUFU.EX2 R127, R127 ;  /* 0x0000007f007f7308 */ /* 0x000e660000000800 */
[----:B--2---:R-:W-:Y:S01]  /*3190*/  F2FP.PACK_AB R4, R113, R166 ;  /* 0x000000a67104723e */ /* 0x004fe200000000ff */
[----:B------:R-:W-:Y:S01]  /*31a0*/  FADD.FTZ R166, R166, R27 ;  /* 0x0000001ba6a67221 */ /* 0x000fe20000010000 */
[----:B----4-:R-:W-:Y:S01]  /*31b0*/  F2FP.PACK_AB R5, R22, R115 ;  /* 0x000000731605723e */ /* 0x010fe200000000ff */
[----:B------:R-:W-:Y:S01]  /*31c0*/  FADD.FTZ R115, R115, R26 ;  /* 0x0000001a73737221 */ /* 0x000fe20000010000 */
[----:B------:R-:W-:Y:S01]  /*31d0*/  F2FP.PACK_AB R6, R21, R114 ;  /* 0x000000721506723e */ /* 0x000fe200000000ff */
[----:B------:R-:W2:Y:S01]  /*31e0*/  MUFU.EX2 R110, R110 ;  /* 0x0000006e006e7308 */ /* 0x000ea20000000800 */
[----:B-----5:R-:W-:Y:S01]  /*31f0*/  F2FP.PACK_AB R7, R20, R23 ;  /* 0x000000171407723e */ /* 0x020fe200000000ff */
[----:B------:R-:W-:-:S02]  /*3200*/  FADD.FTZ R113, R113, R166 ;  /* 0x000000a671717221 */ /* 0x000fc40000010000 */
[----:B------:R-:W-:Y:S02]  /*3210*/  FADD.FTZ R22, R22, R115 ;  /* 0x0000007316167221 */ /* 0x000fe40000010000 */
[----:B------:R-:W-:Y:S02]  /*3220*/  FADD.FTZ R114, R114, R113 ;  /* 0x0000007172727221 */ /* 0x000fe40000010000 */
[----:B-1----:R-:W-:Y:S01]  /*3230*/  HMMA.16816.F32 R96, R4, R8, R96 ;  /* 0x000000080460723c */ /* 0x002fe20000001860 */
[----:B------:R-:W-:Y:S02]  /*3240*/  FADD.FTZ R23, R23, R22 ;  /* 0x0000001617177221 */ /* 0x000fe40000010000 */
[----:B------:R-:W-:Y:S02]  /*3250*/  FADD.FTZ R21, R21, R114 ;  /* 0x0000007215157221 */ /* 0x000fe40000010000 */
[----:B------:R-:W-:-:S03]  /*3260*/  FADD.FTZ R20, R20, R23 ;  /* 0x0000001714147221 */ /* 0x000fc60000010000 */
[C---:B------:R-:W-:Y:S01]  /*3270*/  HMMA.16816.F32 R36, R4.reuse, R10, R36 ;  /* 0x0000000a0424723c */ /* 0x040fe20000001824 */
[----:B------:R-:W1:Y:S07]  /*3280*/  LDSM.16.MT88.4 R8, [R137+0x9000] ;  /* 0x009000008908783b */ /* 0x000e6e0000004200 */
[C---:B---3--:R-:W-:Y:S08]  /*3290*/  HMMA.16816.F32 R40, R4.reuse, R16, R40 ;  /* 0x000000100428723c */ /* 0x048ff00000001828 */
[C---:B------:R-:W-:Y:S08]  /*32a0*/  HMMA.16816.F32 R56, R4.reuse, R12, R56 ;  /* 0x0000000c0438723c */ /* 0x040ff00000001838 */
[C---:B------:R-:W-:Y:S01]  /*32b0*/  HMMA.16816.F32 R60, R4.reuse, R14, R60 ;  /* 0x0000000e043c723c */ /* 0x040fe2000000183c */
[----:B------:R-:W3:Y:S07]  /*32c0*/  LDSM.16.MT88.4 R12, [R137+0xb000] ;  /* 0x00b00000890c783b */ /* 0x000eee0000004200 */
[C---:B------:R-:W-:Y:S01]  /*32d0*/  HMMA.16816.F32 R44, R4.reuse, R18, R44 ;  /* 0x00000012042c723c */ /* 0x040fe2000000182c */
[----:B------:R-:W4:Y:S07]  /*32e0*/  LDSM.16.MT88.4 R16, [R138+0xb000] ;  /* 0x00b000008a10783b */ /* 0x000f2e0000004200 */
[C---:B-1----:R-:W-:Y:S08]  /*32f0*/  HMMA.16816.F32 R48, R4.reuse, R8, R48 ;  /* 0x000000080430723c */ /* 0x042ff00000001830 */
[C---:B------:R-:W-:Y:S01]  /*3300*/  HMMA.16816.F32 R52, R4.reuse, R10, R52 ;  /* 0x0000000a0434723c */ /* 0x040fe20000001834 */
[----:B------:R-:W1:Y:S07]  /*3310*/  LDSM.16.MT88.4 R8, [R140+0xb000] ;  /* 0x00b000008c08783b */ /* 0x000e6e0000004200 */
[C---:B---3--:R-:W-:Y:S08]  /*3320*/  HMMA.16816.F32 R92, R4.reuse, R12, R92 ;  /* 0x0000000c045c723c */ /* 0x048ff0000000185c */
[C---:B------:R-:W-:Y:S01]  /*3330*/  HMMA.16816.F32 R80, R4.reuse, R14, R80 ;  /* 0x0000000e0450723c */ /* 0x040fe20000001850 */
[----:B------:R-:W-:Y:S07]  /*3340*/  LDSM.16.MT88.4 R12, [R140+0x9800] ;  /* 0x009800008c0c783b */ /* 0x000fee0000004200 */
[C---:B----4-:R-:W-:Y:S08]  /*3350*/  HMMA.16816.F32 R72, R4.reuse, R16, R72 ;  /* 0x000000100448723c */ /* 0x050ff00000001848 */
[C---:B------:R-:W-:Y:S01]  /*3360*/  HMMA.16816.F32 R76, R4.reuse, R18, R76 ;  /* 0x00000012044c723c */ /* 0x040fe2000000184c */
[----:B------:R-:W-:Y:S07]  /*3370*/  LDSM.16.MT88.4 R16, [R137+0x9800] ;  /* 0x009800008910783b */ /* 0x000fee0000004200 */
[C---:B-1----:R-:W-:Y:S08]  /*3380*/  HMMA.16816.F32 R64, R4.reuse, R8, R64 ;  /* 0x000000080440723c */ /* 0x042ff00000001840 */
[C---:B------:R-:W-:Y:S01]  /*3390*/  HMMA.16816.F32 R68, R4.reuse, R10, R68 ;  /* 0x0000000a0444723c */ /* 0x040fe20000001844 */
[----:B------:R-:W1:Y:S07]  /*33a0*/  LDSM.16.MT88.4 R8, [R136+0xb000] ;  /* 0x00b000008808783b */ /* 0x000e6e0000004200 */
[C---:B-1----:R-:W-:Y:S08]  /*33b0*/  HMMA.16816.F32 R84, R4.reuse, R8, R84 ;  /* 0x000000080454723c */ /* 0x042ff00000001854 */
[----:B------:R-:W-:Y:S01]  /*33c0*/  HMMA.16816.F32 R88, R4, R10, R88 ;  /* 0x0000000a0458723c */ /* 0x000fe20000001858 */
[----:B------:R-:W1:Y:S06]  /*33d0*/  LDSM.16.MT88.4 R8, [R138+0x9800] ;  /* 0x009800008a08783b */ /* 0x000e6c0000004200 */
[----:B------:R-:W-:Y:S01]  /*33e0*/  F2FP.PACK_AB R4, R127, R104 ;  /* 0x000000687f04723e */ /* 0x000fe200000000ff */
[----:B------:R-:W-:Y:S01]  /*33f0*/  FADD.FTZ R104, R104, R21 ;  /* 0x0000001568687221 */ /* 0x000fe20000010000 */
[----:B--2---:R-:W-:Y:S01]  /*3400*/  F2FP.PACK_AB R5, R110, R103 ;  /* 0x000000676e05723e */ /* 0x004fe200000000ff */
[----:B------:R-:W-:Y:S01]  /*3410*/  FADD.FTZ R103, R103, R20 ;  /* 0x0000001467677221 */ /* 0x000fe20000010000 */
[----:B------:R-:W-:Y:S01]  /*3420*/  F2FP.PACK_AB R6, R108, R109 ;  /* 0x0000006d6c06723e */ /* 0x000fe200000000ff */
[----:B------:R-:W-:Y:S01]  /*3430*/  FADD.FTZ R104, R127, R104 ;  /* 0x000000687f687221 */ /* 0x000fe20000010000 */
[----:B------:R-:W-:Y:S01]  /*3440*/  F2FP.PACK_AB R7, R170, R105 ;  /* 0x00000069aa07723e */ /* 0x000fe200000000ff */
[----:B------:R-:W-:-:S02]  /*3450*/  FADD.FTZ R110, R110, R103 ;  /* 0x000000676e6e7221 */ /* 0x000fc40000010000 */
[----:B------:R-:W-:Y:S02]  /*3460*/  FADD.FTZ R109, R109, R104 ;  /* 0x000000686d6d7221 */ /* 0x000fe40000010000 */
[----:B------:R-:W-:Y:S02]  /*3470*/  FADD.FTZ R105, R105, R110 ;  /* 0x0000006e69697221 */ /* 0x000fe40000010000 */
[----:B------:R-:W-:Y:S01]  /*3480*/  HMMA.16816.F32 R96, R4, R12, R96 ;  /* 0x0000000c0460723c */ /* 0x000fe20000001860 */
[----:B------:R-:W-:Y:S02]  /*3490*/  FADD.FTZ R171, R108, R109 ;  /* 0x0000006d6cab7221 */ /* 0x000fe40000010000 */
[----:B------:R-:W-:-:S05]  /*34a0*/  FADD.FTZ R170, R170, R105 ;  /* 0x00000069aaaa7221 */ /* 0x000fca0000010000 */
[C---:B------:R-:W-:Y:S01]  /*34b0*/  HMMA.16816.F32 R36, R4.reuse, R14, R36 ;  /* 0x0000000e0424723c */ /* 0x040fe20000001824 */
[----:B------:R-:W2:Y:S07]  /*34c0*/  LDSM.16.MT88.4 R12, [R136+0x9800] ;  /* 0x00980000880c783b */ /* 0x000eae0000004200 */
[C---:B------:R-:W-:Y:S08]  /*34d0*/  HMMA.16816.F32 R48, R4.reuse, R16, R48 ;  /* 0x000000100430723c */ /* 0x040ff00000001830 */
[C---:B-1----:R-:W-:Y:S08]  /*34e0*/  HMMA.16816.F32 R40, R4.reuse, R8, R40 ;  /* 0x000000080428723c */ /* 0x042ff00000001828 */
[C---:B------:R-:W-:Y:S01]  /*34f0*/  HMMA.16816.F32 R44, R4.reuse, R10, R44 ;  /* 0x0000000a042c723c */ /* 0x040fe2000000182c */
[----:B------:R-:W1:Y:S07]  /*3500*/  LDSM.16.MT88.4 R8, [R140+0xb800] ;  /* 0x00b800008c08783b */ /* 0x000e6e0000004200 */
[C---:B------:R-:W-:Y:S01]  /*3510*/  HMMA.16816.F32 R52, R4.reuse, R18, R52 ;  /* 0x000000120434723c */ /* 0x040fe20000001834 */
[----:B------:R-:W3:Y:S07]  /*3520*/  LDSM.16.MT88.4 R16, [R138+0xb800] ;  /* 0x00b800008a10783b */ /* 0x000eee0000004200 */
[C---:B--2---:R-:W-:Y:S08]  /*3530*/  HMMA.16816.F32 R56, R4.reuse, R12, R56 ;  /* 0x0000000c0438723c */ /* 0x044ff00000001838 */
[C---:B------:R-:W-:Y:S01]  /*3540*/  HMMA.16816.F32 R60, R4.reuse, R14, R60 ;  /* 0x0000000e043c723c */ /* 0x040fe2000000183c */
[----:B------:R-:W2:Y:S07]  /*3550*/  LDSM.16.MT88.4 R12, [R137+0xb800] ;  /* 0x00b80000890c783b */ /* 0x000eae0000004200 */
[C---:B-1----:R-:W-:Y:S08]  /*3560*/  HMMA.16816.F32 R64, R4.reuse, R8, R64 ;  /* 0x000000080440723c */ /* 0x042ff00000001840 */
[C---:B------:R-:W-:Y:S01]  /*3570*/  HMMA.16816.F32 R68, R4.reuse, R10, R68 ;  /* 0x0000000a0444723c */ /* 0x040fe20000001844 */
[----:B------:R-:W1:Y:S07]  /*3580*/  LDSM.16.MT88.4 R8, [R136+0xb800] ;  /* 0x00b800008808783b */ /* 0x000e6e0000004200 */
[C---:B---3--:R-:W-:Y:S08]  /*3590*/  HMMA.16816.F32 R72, R4.reuse, R16, R72 ;  /* 0x000000100448723c */ /* 0x048ff00000001848 */
[C---:B------:R-:W-:Y:S08]  /*35a0*/  HMMA.16816.F32 R76, R4.reuse, R18, R76 ;  /* 0x00000012044c723c */ /* 0x040ff0000000184c */
[C---:B--2---:R-:W-:Y:S08]  /*35b0*/  HMMA.16816.F32 R92, R4.reuse, R12, R92 ;  /* 0x0000000c045c723c */ /* 0x044ff0000000185c */
[C---:B------:R-:W-:Y:S08]  /*35c0*/  HMMA.16816.F32 R80, R4.reuse, R14, R80 ;  /* 0x0000000e0450723c */ /* 0x040ff00000001850 */
[C---:B-1----:R-:W-:Y:S08]  /*35d0*/  HMMA.16816.F32 R84, R4.reuse, R8, R84 ;  /* 0x000000080454723c */ /* 0x042ff00000001854 */
[----:B------:R-:W-:Y:S01]  /*35e0*/  HMMA.16816.F32 R88, R4, R10, R88 ;  /* 0x0000000a0458723c */ /* 0x000fe20000001858 */
[----:B------:R-:W-:Y:S05]  /*35f0*/  @!UPT UIADD3 URZ, URZ, URZ, URZ ;  /* 0x0000003f3f3ff290 */ /* 0x000fea000fffe03f */
[----:B------:R-:W-:Y:S11]  /*3600*/  @!P0 BRA `(.L_x_482) ;  /* 0x000024a000008947 */ /* 0x000ff60003800000 */
[----:B------:R-:W-:Y:S01]  /*3610*/  IADD3 R126, R120, -0x2, RZ ;  /* 0xfffffffe787e7810 */ /* 0x000fe20007ffe0ff */
[----:B------:R-:W-:Y:S01]  /*3620*/  IMAD.MOV.U32 R6, RZ, RZ, R118 ;  /* 0x000000ffff067224 */ /* 0x000fe200078e0076 */
[----:B------:R-:W-:-:S04]  /*3630*/  DEPBAR.LE SB0, 0x0 ;  /* 0x000080000000791a */ /* 0x000fc80000000000 */
[----:B------:R-:W-:Y:S01]  /*3640*/  SHF.R.S32.HI R4, RZ, 0x1f, R126 ;  /* 0x0000001fff047819 */ /* 0x000fe2000001147e */
[----:B------:R-:W-:Y:S02]  /*3650*/  IMAD R3, R148, R126, RZ ;  /* 0x0000007e94037224 */ /* 0x000fe400078e02ff */
[----:B------:R-:W-:Y:S02]  /*3660*/  IMAD.MOV.U32 R7, RZ, RZ, R123 ;  /* 0x000000ffff077224 */ /* 0x000fe400078e007b */
[-C--:B------:R-:W-:Y:S01]  /*3670*/  IMAD R3, R4, R149.reuse, R3 ;  /* 0x0000009504037224 */ /* 0x080fe200078e0203 */
[----:B------:R-:W-:Y:S01]  /*3680*/  SHF.L.U64.HI R4, R116, 0x5, R117 ;  /* 0x0000000574047819 */ /* 0x000fe20000010275 */
[----:B------:R-:W-:-:S04]  /*3690*/  IMAD.WIDE.U32 R6, R126, R149, R6 ;  /* 0x000000957e067225 */ /* 0x000fc800078e0006 */
[----:B------:R-:W-:Y:S01]  /*36a0*/  IMAD.SHL.U32 R5, R116, 0x20, RZ ;  /* 0x0000002074057824 */ /* 0x000fe200078e00ff */
[----:B------:R-:W-:Y:S01]  /*36b0*/  BAR.SYNC.DEFER_BLOCKING 0x0 ;  /* 0x0000000000007b1d */ /* 0x000fe20000010000 */
[----:B------:R-:W-:Y:S01]  /*36c0*/  IMAD.IADD R3, R7, 0x1, R3 ;  /* 0x0000000107037824 */ /* 0x000fe200078e0203 */
[----:B------:R-:W-:Y:S01]  /*36d0*/  LEA R12, P1, R6, c[0x0][0x170], 0x1 ;  /* 0x00005c00060c7a11 */ /* 0x000fe200078208ff */
[----:B------:R-:W-:-:S03]  /*36e0*/  IMAD R125, R126, 0x40, R125 ;  /* 0x000000407e7d7824 */ /* 0x000fc600078e027d */
[----:B------:R-:W-:Y:S02]  /*36f0*/  IADD3 R14, P0, R5, R12, RZ ;  /* 0x0000000c050e7210 */ /* 0x000fe40007f1e0ff */
[----:B------:R-:W-:Y:S02]  /*3700*/  LEA.HI.X R13, R6, c[0x0][0x174], R3, 0x1, P1 ;  /* 0x00005d00060d7a11 */ /* 0x000fe400008f0c03 */
[-C--:B------:R-:W-:Y:S02]  /*3710*/  IADD3 R6, P1, R14, R5.reuse, RZ ;  /* 0x000000050e067210 */ /* 0x080fe40007f3e0ff */
[----:B------:R-:W-:Y:S01]  /*3720*/  IADD3 R3, R125, 0x8, RZ ;  /* 0x000000087d037810 */ /* 0x000fe20007ffe0ff */
[----:B------:R-:W-:Y:S01]  /*3730*/  IMAD.X R15, R4, 0x1, R13, P0 ;  /* 0x00000001040f7824 */ /* 0x000fe200000e060d */
[----:B------:R-:W-:Y:S02]  /*3740*/  IADD3 R20, P0, R6, R5, RZ ;  /* 0x0000000506147210 */ /* 0x000fe40007f1e0ff */
[----:B------:R-:W-:Y:S01]  /*3750*/  ISETP.GE.AND P4, PT, R3, R121, PT ;  /* 0x000000790300720c */ /* 0x000fe20003f86270 */
[----:B------:R-:W-:Y:S01]  /*3760*/  IMAD.X R7, R15, 0x1, R4, P1 ;  /* 0x000000010f077824 */ /* 0x000fe200008e0604 */
[----:B------:R-:W-:-:S02]  /*3770*/  ISETP.GE.AND P1, PT, R3, R124, PT ;  /* 0x0000007c0300720c */ /* 0x000fc40003f26270 */
[----:B------:R-:W-:Y:S01]  /*3780*/  IADD3 R3, R125, 0x10, RZ ;  /* 0x000000107d037810 */ /* 0x000fe20007ffe0ff */
[----:B------:R-:W-:Y:S01]  /*3790*/  IMAD.X R21, R7, 0x1, R4, P0 ;  /* 0x0000000107157824 */ /* 0x000fe200000e0604 */
[----:B------:R-:W-:Y:S01]  /*37a0*/  @!PT LDS RZ, [RZ] ;  /* 0x00000000fffff984 */ /* 0x000fe20000000800 */
[----:B------:R-:W-:Y:S01]  /*37b0*/  @!PT LDS RZ, [RZ] ;  /* 0x00000000fffff984 */ /* 0x000fe20000000800 */
[----:B------:R-:W-:Y:S01]  /*37c0*/  @!PT LDS RZ, [RZ] ;  /* 0x00000000fffff984 */ /* 0x000fe20000000800 */
[----:B------:R1:W-:Y:S02]  /*37d0*/  LDGSTS.E.BYPASS.LTC128B.128 [R151+0x8000], [R12.64] ;  /* 0x080000000c977fae */ /* 0x0003e4000b901d46 */
[----:B------:R-:W-:Y:S02]  /*37e0*/  ISETP.GE.AND P0, PT, R3, R124, PT ;  /* 0x0000007c0300720c */ /* 0x000fe40003f06270 */
        /* <DEDUP_REMOVED lines=8> */
[----:B------:R-:W1:Y:S04]  /*3870*/  LDSM.16.M88.4 R8, [R145+0x4000] ;  /* 0x004000009108783b */ /* 0x000e680000000200 */
[----:B------:R-:W2:Y:S04]  /*3880*/  LDSM.16.M88.4 R32, [R145+0x4800] ;  /* 0x004800009120783b */ /* 0x000ea80000000200 */
[----:B------:R-:W4:Y:S04]  /*3890*/  LDSM.16.M88.4 R24, [R145+0x5000] ;  /* 0x005000009118783b */ /* 0x000f280000000200 */
[----:B------:R-:W3:Y:S04]  /*38a0*/  LDSM.16.M88.4 R108, [R145+0x5800] ;  /* 0x00580000916c783b */ /* 0x000ee80000000200 */
[----:B------:R-:W-:Y:S04]  /*38b0*/  LDSM.16.M88.4 R100, [R144] ;  /* 0x000000009064783b */ /* 0x000fe80000000200 */
[----:B------:R-:W5:Y:S04]  /*38c0*/  LDSM.16.M88.4 R104, [R143] ;  /* 0x000000008f68783b */ /* 0x000f680000000200 */
[----:B------:R-:W3:Y:S04]  /*38d0*/  LDSM.16.M88.4 R112, [R135] ;  /* 0x000000008770783b */ /* 0x000ee80000000200 */
[----:B------:R-:W0:Y:S01]  /*38e0*/  LDGDEPBAR ;  /* 0x00000000000079af */ /* 0x000e220000000000 */
[C---:B-1----:R-:W-:Y:S08]  /*38f0*/  HMMA.16816.F32 R12, R16.reuse, R8, RZ ;  /* 0x00000008100c723c */ /* 0x042ff000000018ff */
[C---:B------:R-:W-:Y:S08]  /*3900*/  HMMA.16816.F32 R8, R16.reuse, R10, RZ ;  /* 0x0000000a1008723c */ /* 0x040ff000000018ff */
[C---:B--2---:R-:W-:Y:S08]  /*3910*/  HMMA.16816.F32 R4, R16.reuse, R32, RZ ;  /* 0x000000201004723c */ /* 0x044ff000000018ff */
[C---:B----4-:R-:W-:Y:S08]  /*3920*/  HMMA.16816.F32 R28, R16.reuse, R24, RZ ;  /* 0x00000018101c723c */ /* 0x050ff000000018ff */
[C---:B------:R-:W-:Y:S08]  /*3930*/  HMMA.16816.F32 R32, R16.reuse, R34, RZ ;  /* 0x000000221020723c */ /* 0x040ff000000018ff */
[C---:B------:R-:W-:Y:S08]  /*3940*/  HMMA.16816.F32 R24, R16.reuse, R26, RZ ;  /* 0x0000001a1018723c */ /* 0x040ff000000018ff */
[C---:B---3--:R-:W-:Y:S08]  /*3950*/  HMMA.16816.F32 R20, R16.reuse, R108, RZ ;  /* 0x0000006c1014723c */ /* 0x048ff000000018ff */
[----:B------:R-:W-:Y:S01]  /*3960*/  HMMA.16816.F32 R16, R16, R110, RZ ;  /* 0x0000006e1010723c */ /* 0x000fe200000018ff */
[----:B------:R-:W1:Y:S07]  /*3970*/  LDSM.16.M88.4 R108, [R134] ;  /* 0x00000000866c783b */ /* 0x000e6e0000000200 */
[C---:B-----5:R-:W-:Y:S08]  /*3980*/  HMMA.16816.F32 R12, R100.reuse, R104, R12 ;  /* 0x00000068640c723c */ /* 0x060ff0000000180c */
[C---:B------:R-:W-:Y:S01]  /*3990*/  HMMA.16816.F32 R8, R100.reuse, R106, R8 ;  /* 0x0000006a6408723c */ /* 0x040fe20000001808 */
[----:B------:R-:W2:Y:S07]  /*39a0*/  LDSM.16.M88.4 R104, [R133] ;  /* 0x000000008568783b */ /* 0x000eae0000000200 */
[C---:B------:R-:W-:Y:S08]  /*39b0*/  HMMA.16816.F32 R4, R100.reuse, R112, R4 ;  /* 0x000000706404723c */ /* 0x040ff00000001804 */
[C---:B------:R-:W-:Y:S01]  /*39c0*/  HMMA.16816.F32 R32, R100.reuse, R114, R32 ;  /* 0x000000726420723c */ /* 0x040fe20000001820 */
[----:B------:R-:W-:Y:S07]  /*39d0*/  LDSM.16.M88.4 R112, [R139+0x4800] ;  /* 0x004800008b70783b */ /* 0x000fee0000000200 */
[C---:B-1----:R-:W-:Y:S08]  /*39e0*/  HMMA.16816.F32 R28, R100.reuse, R108, R28 ;  /* 0x0000006c641c723c */ /* 0x042ff0000000181c */
[C---:B------:R-:W-:Y:S01]  /*39f0*/  HMMA.16816.F32 R24, R100.reuse, R110, R24 ;  /* 0x0000006e6418723c */ /* 0x040fe20000001818 */
[----:B------:R-:W-:Y:S07]  /*3a00*/  LDSM.16.M88.4 R108, [R139+0x5000] ;  /* 0x005000008b6c783b */ /* 0x000fee0000000200 */
[C---:B--2---:R-:W-:Y:S08]  /*3a10*/  HMMA.16816.F32 R20, R100.reuse, R104, R20 ;  /* 0x000000686414723c */ /* 0x044ff00000001814 */
[----:B------:R-:W-:Y:S01]  /*3a20*/  HMMA.16816.F32 R16, R100, R106, R16 ;  /* 0x0000006a6410723c */ /* 0x000fe20000001810 */
[----:B------:R-:W1:Y:S04]  /*3a30*/  LDSM.16.M88.4 R100, [R142] ;  /* 0x000000008e64783b */ /* 0x000e680000000200 */
[----:B------:R-:W2:Y:S03]  /*3a40*/  LDSM.16.M88.4 R104, [R139+0x4000] ;  /* 0x004000008b68783b */ /* 0x000ea60000000200 */
[C---:B-1----:R-:W-:Y:S08]  /*3a50*/  HMMA.16816.F32 R4, R100.reuse, R112, R4 ;  /* 0x000000706404723c */ /* 0x042ff00000001804 */
[C---:B--2---:R-:W-:Y:S08]  /*3a60*/  HMMA.16816.F32 R12, R100.reuse, R104, R12 ;  /* 0x00000068640c723c */ /* 0x044ff0000000180c */
[C---:B------:R-:W-:Y:S01]  /*3a70*/  HMMA.16816.F32 R8, R100.reuse, R106, R8 ;  /* 0x0000006a6408723c */ /* 0x040fe20000001808 */
[----:B------:R-:W1:Y:S07]  /*3a80*/  LDSM.16.M88.4 R104, [R139+0x5800] ;  /* 0x005800008b68783b */ /* 0x000e6e0000000200 */
[C---:B------:R-:W-:Y:S01]  /*3a90*/  HMMA.16816.F32 R32, R100.reuse, R114, R32 ;  /* 0x000000726420723c */ /* 0x040fe20000001820 */
[----:B------:R-:W-:Y:S07]  /*3aa0*/  LDSM.16.M88.4 R112, [R132+0x800] ;  /* 0x000800008470783b */ /* 0x000fee0000000200 */
[C---:B------:R-:W-:Y:S08]  /*3ab0*/  HMMA.16816.F32 R28, R100.reuse, R108, R28 ;  /* 0x0000006c641c723c */ /* 0x040ff0000000181c */
[C---:B------:R-:W-:Y:S01]  /*3ac0*/  HMMA.16816.F32 R24, R100.reuse, R110, R24 ;  /* 0x0000006e6418723c */ /* 0x040fe20000001818 */
[----:B------:R-:W-:Y:S07]  /*3ad0*/  LDSM.16.M88.4 R108, [R132+0x1000] ;  /* 0x00100000846c783b */ /* 0x000fee0000000200 */
[C---:B-1----:R-:W-:Y:S08]  /*3ae0*/  HMMA.16816.F32 R20, R100.reuse, R104, R20 ;  /* 0x000000686414723c */ /* 0x042ff00000001814 */
[----:B------:R-:W-:Y:S01]  /*3af0*/  HMMA.16816.F32 R16, R100, R106, R16 ;  /* 0x0000006a6410723c */ /* 0x000fe20000001810 */
[----:B------:R-:W1:Y:S04]  /*3b00*/  LDSM.16.M88.4 R100, [R141] ;  /* 0x000000008d64783b */ /* 0x000e680000000200 */
[----:B------:R-:W2:Y:S03]  /*3b10*/  LDSM.16.M88.4 R104, [R132] ;  /* 0x000000008468783b */ /* 0x000ea60000000200 */
        /* <DEDUP_REMOVED lines=11> */
[----:B------:R-:W1:Y:S04]  /*3bd0*/  LDSM.16.M88.4 R100, [R146+0x2000] ;  /* 0x002000009264783b */ /* 0x000e680000000200 */
[----:B------:R-:W2:Y:S03]  /*3be0*/  LDSM.16.M88.4 R104, [R145+0x6000] ;  /* 0x006000009168783b */ /* 0x000ea60000000200 */
[C---:B-1----:R-:W-:Y:S08]  /*3bf0*/  HMMA.16816.F32 R4, R100.reuse, R112, R4 ;  /* 0x000000706404723c */ /* 0x042ff00000001804 */
[C---:B--2---:R-:W-:Y:S08]  /*3c00*/  HMMA.16816.F32 R12, R100.reuse, R104, R12 ;  /* 0x00000068640c723c */ /* 0x044ff0000000180c */
[C---:B------:R-:W-:Y:S01]  /*3c10*/  HMMA.16816.F32 R8, R100.reuse, R106, R8 ;  /* 0x0000006a6408723c */ /* 0x040fe20000001808 */
[----:B------:R-:W1:Y:S07]  /*3c20*/  LDSM.16.M88.4 R104, [R145+0x7800] ;  /* 0x007800009168783b */ /* 0x000e6e0000000200 */
[C---:B------:R-:W-:Y:S01]  /*3c30*/  HMMA.16816.F32 R32, R100.reuse, R114, R32 ;  /* 0x000000726420723c */ /* 0x040fe20000001820 */
[----:B------:R-:W-:Y:S07]  /*3c40*/  LDSM.16.M88.4 R112, [R130] ;  /* 0x000000008270783b */ /* 0x000fee0000000200 */
[C---:B------:R-:W-:Y:S08]  /*3c50*/  HMMA.16816.F32 R28, R100.reuse, R108, R28 ;  /* 0x0000006c641c723c */ /* 0x040ff0000000181c */
[C---:B------:R-:W-:Y:S01]  /*3c60*/  HMMA.16816.F32 R24, R100.reuse, R110, R24 ;  /* 0x0000006e6418723c */ /* 0x040fe20000001818 */
[----:B------:R-:W-:Y:S07]  /*3c70*/  LDSM.16.M88.4 R108, [R129] ;  /* 0x00000000816c783b */ /* 0x000fee0000000200 */
[C---:B-1----:R-:W-:Y:S08]  /*3c80*/  HMMA.16816.F32 R20, R100.reuse, R104, R20 ;  /* 0x000000686414723c */ /* 0x042ff00000001814 */
[----:B------:R-:W-:Y:S01]  /*3c90*/  HMMA.16816.F32 R16, R100, R106, R16 ;  /* 0x0000006a6410723c */ /* 0x000fe20000001810 */
[----:B------:R-:W1:Y:S04]  /*3ca0*/  LDSM.16.M88.4 R100, [R144+0x2000] ;  /* 0x002000009064783b */ /* 0x000e680000000200 */
[----:B------:R-:W2:Y:S03]  /*3cb0*/  LDSM.16.M88.4 R104, [R131] ;  /* 0x000000008368783b */ /* 0x000ea60000000200 */
[C---:B-1----:R-:W-:Y:S08]  /*3cc0*/  HMMA.16816.F32 R4, R100.reuse, R112, R4 ;  /* 0x000000706404723c */ /* 0x042ff00000001804 */
[C---:B--2---:R-:W-:Y:S08]  /*3cd0*/  HMMA.16816.F32 R12, R100.reuse, R104, R12 ;  /* 0x00000068640c723c */ /* 0x044ff0000000180c */
[C---:B------:R-:W-:Y:S01]  /*3ce0*/  HMMA.16816.F32 R8, R100.reuse, R106, R8 ;  /* 0x0000006a6408723c */ /* 0x040fe20000001808 */
[----:B------:R-:W1:Y:S07]  /*3cf0*/  LDSM.16.M88.4 R104, [R128] ;  /* 0x000000008068783b */ /* 0x000e6e0000000200 */
        /* <DEDUP_REMOVED lines=17> */
[----:B------:R-:W2:Y:S07]  /*3e10*/  LDSM.16.M88.4 R108, [R141+0x2000] ;  /* 0x002000008d6c783b */ /* 0x000eae0000000200 */
[C---:B-1----:R-:W-:Y:S08]  /*3e20*/  HMMA.16816.F32 R20, R100.reuse, R104, R20 ;  /* 0x000000686414723c */ /* 0x042ff00000001814 */
[----:B------:R-:W-:Y:S01]  /*3e30*/  HMMA.16816.F32 R16, R100, R106, R16 ;  /* 0x0000006a6410723c */ /* 0x000fe20000001810 */
[----:B------:R-:W1:Y:S04]  /*3e40*/  LDSM.16.M88.4 R100, [R132+0x2000] ;  /* 0x002000008464783b */ /* 0x000e680000000200 */
[----:B------:R-:W3:Y:S03]  /*3e50*/  LDSM.16.M88.4 R104, [R132+0x3000] ;  /* 0x003000008468783b */ /* 0x000ee60000000200 */
[C---:B--2---:R-:W-:Y:S08]  /*3e60*/  HMMA.16816.F32 R4, R108.reuse, R112, R4 ;  /* 0x000000706c04723c */ /* 0x044ff00000001804 */
[C---:B------:R-:W-:Y:S11]  /*3e70*/  HMMA.16816.F32 R32, R108.reuse, R114, R32 ;  /* 0x000000726c20723c */ /* 0x040ff60000001820 */
[----:B------:R-:W-:Y:S05]  /*3e80*/  @!UPT UIADD3 URZ, URZ, URZ, URZ ;  /* 0x0000003f3f3ff290 */ /* 0x000fea000fffe03f */
[----:B------:R-:W-:Y:S01]  /*3e90*/  FSEL R168, R4, -INF , !P0 ;  /* 0xff80000004a87808 */ /* 0x000fe20004000000 */
[----:B-1----:R-:W-:Y:S01]  /*3ea0*/  HMMA.16816.F32 R12, R108, R100, R12 ;  /* 0x000000646c0c723c */ /* 0x002fe2000000180c */
[----:B------:R-:W-:-:S07]  /*3eb0*/  IADD3 R4, R125, 0x21, RZ ;  /* 0x000000217d047810 */ /* 0x000fce0007ffe0ff */
[----:B------:R-:W-:Y:S01]  /*3ec0*/  HMMA.16816.F32 R8, R108, R102, R8 ;  /* 0x000000666c08723c */ /* 0x000fe20000001808 */
[----:B------:R-:W1:Y:S01]  /*3ed0*/  LDSM.16.M88.4 R100, [R132+0x3800] ;  /* 0x003800008464783b */ /* 0x000e620000000200 */
[----:B------:R-:W-:-:S06]  /*3ee0*/  DEPBAR.LE SB0, 0x0 ;  /* 0x000080000000791a */ /* 0x000fcc0000000000 */
[C---:B---3--:R-:W-:Y:S08]  /*3ef0*/  HMMA.16816.F32 R28, R108.reuse, R104, R28 ;  /* 0x000000686c1c723c */ /* 0x048ff0000000181c */
[----:B------:R-:W-:Y:S08]  /*3f00*/  HMMA.16816.F32 R24, R108, R106, R24 ;  /* 0x0000006a6c18723c */ /* 0x000ff00000001818 */
[----:B------:R-:W-:Y:S01]  /*3f10*/  FSEL R8, R8, -INF , !P1 ;  /* 0xff80000008087808 */ /* 0x000fe20004800000 */
[----:B------:R-:W-:Y:S01]  /*3f20*/  BAR.SYNC.DEFER_BLOCKING 0x0 ;  /* 0x0000000000007b1d */ /* 0x000fe20000010000 */
[----:B------:R-:W-:-:S02]  /*3f30*/  ISETP.GE.AND P1, PT, R3, R121, PT ;  /* 0x000000790300720c */ /* 0x000fc40003f26270 */
[----:B------:R-:W-:Y:S02]  /*3f40*/  IADD3 R3, R125, 0x18, RZ ;  /* 0x000000187d037810 */ /* 0x000fe40007ffe0ff */
[----:B------:R-:W-:Y:S02]  /*3f50*/  FSEL R173, R6, -INF , !P1 ;  /* 0xff80000006ad7808 */ /* 0x000fe40004800000 */
[----:B------:R-:W-:-:S04]  /*3f60*/  ISETP.GE.AND P0, PT, R3, R121, PT ;  /* 0x000000790300720c */ /* 0x000fc80003f06270 */
[----:B------:R-:W-:Y:S02]  /*3f70*/  FSEL R187, R34, -INF , !P0 ;  /* 0xff80000022bb7808 */ /* 0x000fe40004000000 */
[-C--:B------:R-:W-:Y:S01]  /*3f80*/  ISETP.GE.AND P0, PT, R4, R124.reuse, PT ;  /* 0x0000007c0400720c */ /* 0x080fe20003f06270 */
[C---:B-1----:R-:W-:Y:S07]  /*3f90*/  HMMA.16816.F32 R20, R108.reuse, R100, R20 ;  /* 0x000000646c14723c */ /* 0x042fee0000001814 */
[----:B------:R-:W-:Y:S01]  /*3fa0*/  IADD3 R100, R125, 0x1, RZ ;  /* 0x000000017d647810 */ /* 0x000fe20007ffe0ff */
[----:B------:R-:W-:Y:S03]  /*3fb0*/  HMMA.16816.F32 R16, R108, R102, R16 ;  /* 0x000000666c10723c */ /* 0x000fe60000001810 */
[----:B------:R-:W-:-:S02]  /*3fc0*/  ISETP.GE.AND P5, PT, R100, R124, PT ;  /* 0x0000007c6400720c */ /* 0x000fc40003fa6270 */
[-C--:B------:R-:W-:Y:S02]  /*3fd0*/  ISETP.GE.AND P3, PT, R100, R121.reuse, PT ;  /* 0x000000796400720c */ /* 0x080fe40003f66270 */
[C---:B------:R-:W-:Y:S02]  /*3fe0*/  IADD3 R100, R125.reuse, 0x9, RZ ;  /* 0x000000097d647810 */ /* 0x040fe40007ffe0ff */
[----:B------:R-:W-:Y:S02]  /*3ff0*/  FSEL R111, R10, -INF , !P4 ;  /* 0xff8000000a6f7808 */ /* 0x000fe40006000000 */
[C---:B------:R-:W-:Y:S02]  /*4000*/  ISETP.GE.AND P6, PT, R100.reuse, R124, PT ;  /* 0x0000007c6400720c */ /* 0x040fe40003fc6270 */
[----:B------:R-:W-:Y:S02]  /*4010*/  ISETP.GE.AND P2, PT, R100, R121, PT ;  /* 0x000000796400720c */ /* 0x000fe40003f46270 */
[----:B------:R-:W-:-:S02]  /*4020*/  IADD3 R100, R125, 0x11, RZ ;  /* 0x000000117d647810 */ /* 0x000fc40007ffe0ff */
[----:B------:R-:W-:Y:S02]  /*4030*/  FSEL R10, R9, -INF , !P6 ;  /* 0xff800000090a7808 */ /* 0x000fe40007000000 */
[----:B------:R-:W-:Y:S02]  /*4040*/  IADD3 R9, R125, 0x19, RZ ;  /* 0x000000197d097810 */ /* 0x000fe40007ffe0ff */
[----:B------:R-:W-:Y:S02]  /*4050*/  FSEL R169, R11, -INF , !P2 ;  /* 0xff8000000ba97808 */ /* 0x000fe40005000000 */
[CC--:B------:R-:W-:Y:S02]  /*4060*/  ISETP.GE.AND P4, PT, R100.reuse, R124.reuse, PT ;  /* 0x0000007c6400720c */ /* 0x0c0fe40003f86270 */
[----:B------:R-:W-:Y:S02]  /*4070*/  ISETP.GE.AND P6, PT, R100, R121, PT ;  /* 0x000000796400720c */ /* 0x000fe40003fc6270 */
[----:B------:R-:W-:-:S02]  /*4080*/  ISETP.GE.AND P2, PT, R3, R124, PT ;  /* 0x0000007c0300720c */ /* 0x000fc40003f46270 */
[----:B------:R-:W-:Y:S02]  /*4090*/  IADD3 R3, R125, 0x20, RZ ;  /* 0x000000207d037810 */ /* 0x000fe40007ffe0ff */
[----:B------:R-:W-:Y:S02]  /*40a0*/  ISETP.GE.AND P1, PT, R9, R124, PT ;  /* 0x0000007c0900720c */ /* 0x000fe40003f26270 */
[----:B------:R-:W-:Y:S02]  /*40b0*/  FSEL R172, R5, -INF , !P4 ;  /* 0xff80000005ac7808 */ /* 0x000fe40006000000 */
[----:B------:R-:W-:Y:S02]  /*40c0*/  FSEL R185, R7, -INF , !P6 ;  /* 0xff80000007b97808 */ /* 0x000fe40007000000 */
[----:B------:R-:W-:Y:S02]  /*40d0*/  FSEL R174, R32, -INF , !P2 ;  /* 0xff80000020ae7808 */ /* 0x000fe40005000000 */
[----:B------:R-:W-:-:S02]  /*40e0*/  FSEL R15, R15, -INF , !P3 ;  /* 0xff8000000f0f7808 */ /* 0x000fc40005800000 */
[-C--:B------:R-:W-:Y:S02]  /*40f0*/  ISETP.GE.AND P4, PT, R9, R121.reuse, PT ;  /* 0x000000790900720c */ /* 0x080fe40003f86270 */
[C---:B------:R-:W-:Y:S02]  /*4100*/  ISETP.GE.AND P6, PT, R3.reuse, R124, PT ;  /* 0x0000007c0300720c */ /* 0x040fe40003fc6270 */
[-C--:B------:R-:W-:Y:S02]  /*4110*/  ISETP.GE.AND P2, PT, R3, R121.reuse, PT ;  /* 0x000000790300720c */ /* 0x080fe40003f46270 */
[----:B------:R-:W-:Y:S02]  /*4120*/  FSEL R182, R33, -INF , !P1 ;  /* 0xff80000021b67808 */ /* 0x000fe40004800000 */
[C---:B------:R-:W-:Y:S02]  /*4130*/  ISETP.GE.AND P3, PT, R125.reuse, R121, PT ;  /* 0x000000797d00720c */ /* 0x040fe40003f66270 */
[----:B------:R-:W-:-:S02]  /*4140*/  IADD3 R3, R125, 0x28, RZ ;  /* 0x000000287d037810 */ /* 0x000fc40007ffe0ff */
[----:B------:R-:W-:Y:S02]  /*4150*/  ISETP.GE.AND P1, PT, R4, R121, PT ;  /* 0x000000790400720c */ /* 0x000fe40003f26270 */
[----:B------:R-:W-:Y:S02]  /*4160*/  IADD3 R4, R125, 0x29, RZ ;  /* 0x000000297d047810 */ /* 0x000fe40007ffe0ff */
[----:B------:R-:W-:Y:S02]  /*4170*/  FSEL R183, R35, -INF , !P4 ;  /* 0xff80000023b77808 */ /* 0x000fe40006000000 */
[----:B------:R-:W-:Y:S02]  /*4180*/  FSEL R100, R28, -INF , !P6 ;  /* 0xff8000001c647808 */ /* 0x000fe40007000000 */
[----:B------:R-:W-:Y:S02]  /*4190*/  FSEL R5, R14, -INF , !P3 ;  /* 0xff8000000e057808 */ /* 0x000fe40005800000 */
[----:B------:R-:W-:-:S02]  /*41a0*/  ISETP.GE.AND P4, PT, R3, R124, PT ;  /* 0x0000007c0300720c */ /* 0x000fc40003f86270 */
[-C--:B------:R-:W-:Y:S02]  /*41b0*/  ISETP.GE.AND P6, PT, R3, R121.reuse, PT ;  /* 0x000000790300720c */ /* 0x080fe40003fc6270 */
[----:B------:R-:W-:Y:S02]  /*41c0*/  FSEL R102, R29, -INF , !P0 ;  /* 0xff8000001d667808 */ /* 0x000fe40004000000 */
[----:B------:R-:W-:Y:S02]  /*41d0*/  ISETP.NE.AND P3, PT, R120, 0x2, PT ;  /* 0x000000027800780c */ /* 0x000fe40003f65270 */
[----:B------:R-:W-:Y:S02]  /*41e0*/  IADD3 R3, R125, 0x30, RZ ;  /* 0x000000307d037810 */ /* 0x000fe40007ffe0ff */
[----:B------:R-:W-:Y:S02]  /*41f0*/  ISETP.GE.AND P0, PT, R4, R121, PT ;  /* 0x000000790400720c */ /* 0x000fe40003f06270 */
[----:B------:R-:W-:-:S02]  /*4200*/  FSEL R103, R30, -INF , !P2 ;  /* 0xff8000001e677808 */ /* 0x000fc40005000000 */
[-C--:B------:R-:W-:Y:S02]  /*4210*/  ISETP.GE.AND P2, PT, R4, R124.reuse, PT ;  /* 0x0000007c0400720c */ /* 0x080fe40003f46270 */
[----:B------:R-:W-:Y:S02]  /*4220*/  FSEL R177, R31, -INF , !P1 ;  /* 0xff8000001fb17808 */ /* 0x000fe40004800000 */
[----:B------:R-:W-:Y:S02]  /*4230*/  FSEL R176, R24, -INF , !P4 ;  /* 0xff80000018b07808 */ /* 0x000fe40006000000 */
[----:B------:R-:W-:Y:S02]  /*4240*/  IADD3 R4, R125, 0x31, RZ ;  /* 0x000000317d047810 */ /* 0x000fe40007ffe0ff */
[C---:B------:R-:W-:Y:S02]  /*4250*/  ISETP.GE.AND P1, PT, R3.reuse, R124, PT ;  /* 0x0000007c0300720c */ /* 0x040fe40003f26270 */
[----:B------:R-:W-:-:S02]  /*4260*/  ISETP.GE.AND P4, PT, R3, R121, PT ;  /* 0x000000790300720c */ /* 0x000fc40003f86270 */
[----:B------:R-:W-:Y:S02]  /*4270*/  FSEL R101, R27, -INF , !P0 ;  /* 0xff8000001b657808 */ /* 0x000fe40004000000 */
[C---:B------:R-:W-:Y:S02]  /*4280*/  ISETP.GE.AND P0, PT, R125.reuse, R124, PT ;  /* 0x0000007c7d00720c */ /* 0x040fe40003f06270 */
[C---:B------:R-:W-:Y:S02]  /*4290*/  IADD3 R3, R125.reuse, 0x38, RZ ;  /* 0x000000387d037810 */ /* 0x040fe40007ffe0ff */
[----:B------:R-:W-:Y:S02]  /*42a0*/  IADD3 R125, R125, 0x39, RZ ;  /* 0x000000397d7d7810 */ /* 0x000fe40007ffe0ff */
[----:B------:R-:W-:Y:S02]  /*42b0*/  FSEL R181, R26, -INF , !P6 ;  /* 0xff8000001ab57808 */ /* 0x000fe40007000000 */
[----:B------:R-:W-:-:S02]  /*42c0*/  FSEL R180, R25, -INF , !P2 ;  /* 0xff80000019b47808 */ /* 0x000fc40005000000 */
[C---:B------:R-:W-:Y:S02]  /*42d0*/  ISETP.GE.AND P6, PT, R4.reuse, R124, PT ;  /* 0x0000007c0400720c */ /* 0x040fe40003fc6270 */
[----:B------:R-:W-:Y:S02]  /*42e0*/  ISETP.GE.AND P2, PT, R4, R121, PT ;  /* 0x000000790400720c */ /* 0x000fe40003f46270 */
[----:B------:R-:W-:Y:S02]  /*42f0*/  FSEL R4, R13, -INF , !P5 ;  /* 0xff8000000d047808 */ /* 0x000fe40006800000 */
[----:B------:R-:W-:Y:S02]  /*4300*/  FSEL R104, R20, -INF , !P1 ;  /* 0xff80000014687808 */ /* 0x000fe40004800000 */
[----:B------:R-:W-:Y:S02]  /*4310*/  FSEL R105, R22, -INF , !P4 ;  /* 0xff80000016697808 */ /* 0x000fe40006000000 */
        /* <DEDUP_REMOVED lines=12> */
[----:B------:R-:W-:Y:S01]  /*43e0*/  IADD3 R6, R120, -0x3, RZ ;  /* 0xfffffffd78067810 */ /* 0x000fe20007ffe0ff */
[----:B------:R-:W-:Y:S02]  /*43f0*/  ULDC.64 UR4, c[0x0][0x198] ;  /* 0x0000660000047ab9 */ /* 0x000fe40000000a00 */
[----:B------:R-:W-:Y:S01]  /*4400*/  USHF.L.U32 UR8, UR4, 0x5, URZ ;  /* 0x0000000504087899 */ /* 0x000fe2000800063f */
[----:B------:R-:W-:Y:S01]  /*4410*/  SHF.R.S32.HI R3, RZ, 0x1f, R6 ;  /* 0x0000001fff037819 */ /* 0x000fe20000011406 */
[----:B------:R-:W-:Y:S01]  /*4420*/  IMAD.WIDE.U32 R16, R6, c[0x0][0x198], RZ ;  /* 0x0000660006107a25 */ /* 0x000fe200078e00ff */
[----:B------:R-:W-:-:S03]  /*4430*/  USHF.L.U64.HI UR5, UR4, 0x5, UR5 ;  /* 0x0000000504057899 */ /* 0x000fc60008010205 */
[----:B------:R-:W-:-:S04]  /*4440*/  IMAD R3, R3, c[0x0][0x198], RZ ;  /* 0x0000660003037a24 */ /* 0x000fc800078e02ff */
[----:B------:R-:W-:Y:S01]  /*4450*/  IMAD R3, R6, c[0x0][0x19c], R3 ;  /* 0x0000670006037a24 */ /* 0x000fe200078e0203 */
[----:B------:R-:W-:-:S03]  /*4460*/  LEA R6, P0, R16, R158, 0x6 ;  /* 0x0000009e10067211 */ /* 0x000fc600078030ff */
[----:B------:R-:W-:Y:S01]  /*4470*/  IMAD.IADD R3, R17, 0x1, R3 ;  /* 0x0000000111037824 */ /* 0x000fe200078e0203 */
[----:B------:R-:W-:-:S04]  /*4480*/  LEA R18, P1, R6, c[0x0][0x168], 0x1 ;  /* 0x00005a0006127a11 */ /* 0x000fc800078208ff */
        /* <DEDUP_REMOVED lines=20> */
.L_x_483:
[----:B-1----:R-:W-:Y:S01]  /*45d0*/  FMNMX.FTZ R6, R0, R5, !PT ;  /* 0x0000000500067209 */ /* 0x002fe20007810000 */
[----:B------:R-:W-:Y:S01]  /*45e0*/  LDSM.16.MT88.4 R16, [R138+0x8000] ;  /* 0x008000008a10783b */ /* 0x000fe20000004200 */
[----:B------:R-:W-:-:S02]  /*45f0*/  FMNMX.FTZ R3, R2, R12, !PT ;  /* 0x0000000c02037209 */ /* 0x000fc40007810000 */
[----:B------:R-:W-:Y:S01]  /*4600*/  FMNMX.FTZ R6, R15, R6, !PT ;  /* 0x000000060f067209 */ /* 0x000fe20007810000 */
[----:B------:R-:W-:Y:S01]  /*4610*/  LDSM.16.MT88.4 R24, [R137+0x8000] ;  /* 0x008000008918783b */ /* 0x000fe20000004200 */
[----:B------:R-:W-:Y:S02]  /*4620*/  FMNMX.FTZ R3, R4, R3, !PT ;  /* 0x0000000304037209 */ /* 0x000fe40007810000 */
[----:B------:R-:W-:Y:S01]  /*4630*/  FMNMX.FTZ R6, R111, R6, !PT ;  /* 0x000000066f067209 */ /* 0x000fe20007810000 */
[----:B------:R-:W-:Y:S01]  /*4640*/  LDSM.16.MT88.4 R32, [R136+0x8000] ;  /* 0x008000008820783b */ /* 0x000fe20000004200 */
        /* <DEDUP_REMOVED lines=42> */
[--C-:B------:R-:W-:Y:S01]  /*48f0*/  FFMA.FTZ R111, R111, c[0x0][0x23c], -R112.reuse ;  /* 0x00008f006f6f7a23 */ /* 0x100fe20000010870 */
[----:B------:R-:W-:Y:S01]  /*4900*/  FSEL R7, R108, RZ, P1 ;  /* 0x000000ff6c077208 */ /* 0x000fe20000800000 */
[----:B------:R-:W-:Y:S01]  /*4910*/  FFMA.FTZ R179, R173, c[0x0][0x23c], -R112 ;  /* 0x00008f00adb37a23 */ /* 0x000fe20000010870 */
[----:B------:R-:W-:Y:S01]  /*4920*/  FSEL R167, R167, RZ, P1 ;  /* 0x000000ffa7a77208 */ /* 0x000fe20000800000 */
[----:B------:R-:W-:Y:S01]  /*4930*/  FADD.FTZ R5, R0, -R5 ;  /* 0x8000000500057221 */ /* 0x000fe20000010000 */
[----:B------:R-:W-:Y:S01]  /*4940*/  MUFU.EX2 R107, R107 ;  /* 0x0000006b006b7308 */ /* 0x000fe20000000800 */
[----:B------:R-:W-:Y:S01]  /*4950*/  FADD.FTZ R7, R2, -R7 ;  /* 0x8000000702077221 */ /* 0x000fe20000010000 */
[----:B------:R-:W-:Y:S01]  /*4960*/  ISETP.GE.AND P0, PT, R120, 0x3, PT ;  /* 0x000000037800780c */ /* 0x000fe20003f06270 */
[----:B------:R-:W-:-:S02]  /*4970*/  FMUL.FTZ R121, R5, c[0x0][0x23c] ;  /* 0x00008f0005797a20 */ /* 0x000fc40000410000 */
[----:B------:R-:W-:Y:S02]  /*4980*/  FMUL.FTZ R7, R7, c[0x0][0x23c] ;  /* 0x00008f0007077a20 */ /* 0x000fe40000410000 */
[--C-:B------:R-:W-:Y:S01]  /*4990*/  FFMA.FTZ R114, R12, c[0x0][0x23c], -R167.reuse ;  /* 0x00008f000c727a23 */ /* 0x100fe200000108a7 */
[----:B------:R-:W-:Y:S01]  /*49a0*/  MUFU.EX2 R111, R111 ;  /* 0x0000006f006f7308 */ /* 0x000fe20000000800 */
[--C-:B------:R-:W-:Y:S02]  /*49b0*/  FFMA.FTZ R113, R4, c[0x0][0x23c], -R167.reuse ;  /* 0x00008f0004717a23 */ /* 0x100fe400000108a7 */
[--C-:B------:R-:W-:Y:S02]  /*49c0*/  FFMA.FTZ R110, R8, c[0x0][0x23c], -R167.reuse ;  /* 0x00008f00086e7a23 */ /* 0x100fe400000108a7 */
[--C-:B------:R-:W-:Y:S02]  /*49d0*/  FFMA.FTZ R109, R10, c[0x0][0x23c], -R167.reuse ;  /* 0x00008f000a6d7a23 */ /* 0x100fe400000108a7 */
[--C-:B------:R-:W-:Y:S01]  /*49e0*/  FFMA.FTZ R2, R15, c[0x0][0x23c], -R112.reuse ;  /* 0x00008f000f027a23 */ /* 0x100fe20000010870 */
[----:B------:R-:W1:Y:S01]  /*49f0*/  MUFU.EX2 R124, R7 ;  /* 0x00000007007c7308 */ /* 0x000e620000000800 */
[----:B------:R-:W-:Y:S01]  /*4a00*/  FFMA.FTZ R0, R169, c[0x0][0x23c], -R112 ;  /* 0x00008f00a9007a23 */ /* 0x000fe20000010870 */
[----:B------:R-:W2:Y:S01]  /*4a10*/  LDSM.16.MT88.4 R8, [R140+0x8000] ;  /* 0x008000008c08783b */ /* 0x000ea20000004200 */
[----:B------:R-:W-:-:S02]  /*4a20*/  FFMA.FTZ R178, R168, c[0x0][0x23c], -R167 ;  /* 0x00008f00a8b27a23 */ /* 0x000fc400000108a7 */
[--C-:B------:R-:W-:Y:S02]  /*4a30*/  FFMA.FTZ R175, R172, c[0x0][0x23c], -R167.reuse ;  /* 0x00008f00acaf7a23 */ /* 0x100fe400000108a7 */
[--C-:B------:R-:W-:Y:S01]  /*4a40*/  FFMA.FTZ R174, R174, c[0x0][0x23c], -R167.reuse ;  /* 0x00008f00aeae7a23 */ /* 0x100fe200000108a7 */
[----:B------:R-:W3:Y:S01]  /*4a50*/  MUFU.EX2 R121, R121 ;  /* 0x0000007900797308 */ /* 0x000ee20000000800 */
[----:B------:R-:W-:Y:S02]  /*4a60*/  FFMA.FTZ R169, R182, c[0x0][0x23c], -R167 ;  /* 0x00008f00b6a97a23 */ /* 0x000fe400000108a7 */
[--C-:B------:R-:W-:Y:S02]  /*4a70*/  FFMA.FTZ R172, R185, c[0x0][0x23c], -R112.reuse ;  /* 0x00008f00b9ac7a23 */ /* 0x100fe40000010870 */
[--C-:B------:R-:W-:Y:S02]  /*4a80*/  FFMA.FTZ R173, R187, c[0x0][0x23c], -R112.reuse ;  /* 0x00008f00bbad7a23 */ /* 0x100fe40000010870 */
[----:B------:R-:W-:Y:S01]  /*4a90*/  FFMA.FTZ R168, R183, c[0x0][0x23c], -R112 ;  /* 0x00008f00b7a87a23 */ /* 0x000fe20000010870 */
[----:B------:R-:W-:Y:S01]  /*4aa0*/  MUFU.EX2 R114, R114 ;  /* 0x0000007200727308 */ /* 0x000fe20000000800 */
[----:B-1----:R-:W-:-:S02]  /*4ab0*/  FMUL.FTZ R20, R48, R124 ;  /* 0x0000007c30147220 */ /* 0x002fc40000410000 */
[-C--:B------:R-:W-:Y:S02]  /*4ac0*/  FMUL.FTZ R21, R49, R124.reuse ;  /* 0x0000007c31157220 */ /* 0x080fe40000410000 */
[-C--:B------:R-:W-:Y:S02]  /*4ad0*/  FMUL.FTZ R4, R96, R124.reuse ;  /* 0x0000007c60047220 */ /* 0x080fe40000410000 */
[----:B------:R-:W-:Y:S01]  /*4ae0*/  FMUL.FTZ R5, R97, R124 ;  /* 0x0000007c61057220 */ /* 0x000fe20000410000 */
[----:B------:R-:W1:Y:S01]  /*4af0*/  MUFU.EX2 R113, R113 ;  /* 0x0000007100717308 */ /* 0x000e620000000800 */
[-C--:B---3--:R-:W-:Y:S02]  /*4b00*/  FMUL.FTZ R22, R50, R121.reuse ;  /* 0x0000007932167220 */ /* 0x088fe40000410000 */
[-C--:B------:R-:W-:Y:S02]  /*4b10*/  FMUL.FTZ R23, R51, R121.reuse ;  /* 0x0000007933177220 */ /* 0x080fe40000410000 */
[----:B------:R-:W3:Y:S01]  /*4b20*/  LDSM.16.MT88.4 R48, [R138+0xa000] ;  /* 0x00a000008a30783b */ /* 0x000ee20000004200 */
[----:B------:R-:W-:-:S02]  /*4b30*/  FMUL.FTZ R6, R98, R121 ;  /* 0x0000007962067220 */ /* 0x000fc40000410000 */
[----:B------:R-:W-:Y:S01]  /*4b40*/  MUFU.EX2 R110, R110 ;  /* 0x0000006e006e7308 */ /* 0x000fe20000000800 */
[-C--:B------:R-:W-:Y:S02]  /*4b50*/  FMUL.FTZ R7, R99, R121.reuse ;  /* 0x0000007963077220 */ /* 0x080fe40000410000 */
[-C--:B------:R-:W-:Y:S02]  /*4b60*/  FMUL.FTZ R12, R40, R124.reuse ;  /* 0x0000007c280c7220 */ /* 0x080fe40000410000 */
[----:B------:R-:W-:Y:S02]  /*4b70*/  FMUL.FTZ R13, R41, R124 ;  /* 0x0000007c290d7220 */ /* 0x000fe40000410000 */
[-C--:B------:R-:W-:Y:S01]  /*4b80*/  FMUL.FTZ R14, R42, R121.reuse ;  /* 0x000000792a0e7220 */ /* 0x080fe20000410000 */
[----:B------:R-:W4:Y:S01]  /*4b90*/  MUFU.EX2 R109, R109 ;  /* 0x0000006d006d7308 */ /* 0x000f220000000800 */
[----:B-1----:R-:W-:Y:S01]  /*4ba0*/  F2FP.PACK_AB R96, R113, R114 ;  /* 0x000000727160723e */ /* 0x002fe200000000ff */
[----:B------:R-:W-:-:S02]  /*4bb0*/  FMUL.FTZ R15, R43, R121 ;  /* 0x000000792b0f7220 */ /* 0x000fc40000410000 */
[-C--:B------:R-:W-:Y:S01]  /*4bc0*/  FMUL.FTZ R44, R44, R124.reuse ;  /* 0x0000007c2c2c7220 */ /* 0x080fe20000410000 */
[----:B------:R-:W1:Y:S01]  /*4bd0*/  LDSM.16.MT88.4 R40, [R140+0xa000] ;  /* 0x00a000008c28783b */ /* 0x000e620000004200 */
[-C--:B------:R-:W-:Y:S02]  /*4be0*/  FMUL.FTZ R45, R45, R124.reuse ;  /* 0x0000007c2d2d7220 */ /* 0x080fe40000410000 */
[----:B------:R-:W5:Y:S01]  /*4bf0*/  MUFU.EX2 R2, R2 ;  /* 0x0000000200027308 */ /* 0x000f620000000800 */
[-C--:B------:R-:W-:Y:S02]  /*4c00*/  FMUL.FTZ R46, R46, R121.reuse ;  /* 0x000000792e2e7220 */ /* 0x080fe40000410000 */
[-C--:B------:R-:W-:Y:S02]  /*4c10*/  FMUL.FTZ R47, R47, R121.reuse ;  /* 0x000000792f2f7220 */ /* 0x080fe40000410000 */
[-C--:B------:R-:W-:Y:S02]  /*4c20*/  FMUL.FTZ R76, R76, R124.reuse ;  /* 0x0000007c4c4c7220 */ /* 0x080fe40000410000 */
[----:B------:R-:W-:Y:S01]  /*4c30*/  FMUL.FTZ R77, R77, R124 ;  /* 0x0000007c4d4d7220 */ /* 0x000fe20000410000 */
[----:B------:R-:W2:Y:S01]  /*4c40*/  MUFU.EX2 R0, R0 ;  /* 0x0000000000007308 */ /* 0x000ea20000000800 */
[----:B----4-:R-:W-:Y:S01]  /*4c50*/  F2FP.PACK_AB R98, R109, R110 ;  /* 0x0000006e6d62723e */ /* 0x010fe200000000ff */
[----:B------:R-:W-:-:S02]  /*4c60*/  FMUL.FTZ R78, R78, R121 ;  /* 0x000000794e4e7220 */ /* 0x000fc40000410000 */
[----:B------:R-:W-:Y:S02]  /*4c70*/  FMUL.FTZ R79, R79, R121 ;  /* 0x000000794f4f7220 */ /* 0x000fe40000410000 */
[-C--:B------:R-:W-:Y:S01]  /*4c80*/  FMUL.FTZ R36, R36, R124.reuse ;  /* 0x0000007c24247220 */ /* 0x080fe20000410000 */
[----:B-----5:R-:W-:Y:S01]  /*4c90*/  F2FP.PACK_AB R97, R2, R107 ;  /* 0x0000006b0261723e */ /* 0x020fe200000000ff */
[-C--:B------:R-:W-:Y:S01]  /*4ca0*/  FMUL.FTZ R37, R37, R124.reuse ;  /* 0x0000007c25257220 */ /* 0x080fe20000410000 */
[----:B------:R-:W-:Y:S01]  /*4cb0*/  MUFU.EX2 R178, R178 ;  /* 0x000000b200b27308 */ /* 0x000fe20000000800 */
[-C--:B------:R-:W-:Y:S02]  /*4cc0*/  FMUL.FTZ R38, R38, R121.reuse ;  /* 0x0000007926267220 */ /* 0x080fe40000410000 */
[----:B------:R-:W-:Y:S02]  /*4cd0*/  FMUL.FTZ R39, R39, R121 ;  /* 0x0000007927277220 */ /* 0x000fe40000410000 */
[-C--:B------:R-:W-:Y:S01]  /*4ce0*/  FMUL.FTZ R68, R68, R124.reuse ;  /* 0x0000007c44447220 */ /* 0x080fe20000410000 */
[----:B--2---:R-:W-:Y:S01]  /*4cf0*/  F2FP.PACK_AB R99, R0, R111 ;  /* 0x0000006f0063723e */ /* 0x004fe200000000ff */
[----:B------:R-:W-:Y:S01]  /*4d00*/  FMUL.FTZ R69, R69, R124 ;  /* 0x0000007c45457220 */ /* 0x000fe20000410000 */
[----:B------:R-:W2:Y:S01]  /*4d10*/  MUFU.EX2 R175, R175 ;  /* 0x000000af00af7308 */ /* 0x000ea20000000800 */
[----:B------:R-:W-:-:S02]  /*4d20*/  FMUL.FTZ R70, R70, R121 ;  /* 0x0000007946467220 */ /* 0x000fc40000410000 */
[-C--:B------:R-:W-:Y:S02]  /*4d30*/  FMUL.FTZ R71, R71, R121.reuse ;  /* 0x0000007947477220 */ /* 0x080fe40000410000 */
[C---:B------:R-:W-:Y:S01]  /*4d40*/  HMMA.16816.F32 R12, R96.reuse, R16, R12 ;  /* 0x00000010600c723c */ /* 0x040fe2000000180c */
[-C--:B------:R-:W-:Y:S02]  /*4d50*/  FMUL.FTZ R28, R56, R124.reuse ;  /* 0x0000007c381c7220 */ /* 0x080fe40000410000 */
[----:B------:R-:W-:Y:S01]  /*4d60*/  MUFU.EX2 R174, R174 ;  /* 0x000000ae00ae7308 */ /* 0x000fe20000000800 */
[----:B------:R-:W-:Y:S02]  /*4d70*/  FMUL.FTZ R29, R57, R124 ;  /* 0x0000007c391d7220 */ /* 0x000fe40000410000 */
[-C--:B------:R-:W-:Y:S02]  /*4d80*/  FMUL.FTZ R30, R58, R121.reuse ;  /* 0x000000793a1e7220 */ /* 0x080fe40000410000 */
[----:B------:R-:W-:Y:S01]  /*4d90*/  HMMA.16816.F32 R16, R96, R18, R44 ;  /* 0x000000126010723c */ /* 0x000fe2000000182c */
[----:B------:R-:W-:-:S02]  /*4da0*/  FMUL.FTZ R31, R59, R121 ;  /* 0x000000793b1f7220 */ /* 0x000fc40000410000 */
[----:B------:R-:W-:Y:S01]  /*4db0*/  MUFU.EX2 R169, R169 ;  /* 0x000000a900a97308 */ /* 0x000fe20000000800 */
[-C--:B------:R-:W-:Y:S01]  /*4dc0*/  FMUL.FTZ R52, R52, R124.reuse ;  /* 0x0000007c34347220 */ /* 0x080fe20000410000 */
[----:B------:R-:W-:Y:S01]  /*4dd0*/  LDSM.16.MT88.4 R56, [R137+0xa000] ;  /* 0x00a000008938783b */ /* 0x000fe20000004200 */
[-C--:B------:R-:W-:Y:S02]  /*4de0*/  FMUL.FTZ R53, R53, R124.reuse ;  /* 0x0000007c35357220 */ /* 0x080fe40000410000 */
[-C--:B------:R-:W-:Y:S01]  /*4df0*/  FMUL.FTZ R44, R72, R124.reuse ;  /* 0x0000007c482c7220 */ /* 0x080fe20000410000 */
[----:B------:R-:W-:Y:S01]  /*4e00*/  HMMA.16816.F32 R4, R96, R8, R4 ;  /* 0x000000086004723c */ /* 0x000fe20000001804 */
[----:B------:R-:W-:Y:S01]  /*4e10*/  FMUL.FTZ R45, R73, R124 ;  /* 0x0000007c492d7220 */ /* 0x000fe20000410000 */
[----:B------:R-:W-:Y:S01]  /*4e20*/  MUFU.EX2 R179, R179 ;  /* 0x000000b300b37308 */ /* 0x000fe20000000800 */
[-C--:B------:R-:W-:Y:S02]  /*4e30*/  FMUL.FTZ R46, R74, R121.reuse ;  /* 0x000000794a2e7220 */ /* 0x080fe40000410000 */
[----:B------:R-:W-:-:S02]  /*4e40*/  FMUL.FTZ R47, R75, R121 ;  /* 0x000000794b2f7220 */ /* 0x000fc40000410000 */
[----:B------:R-:W4:Y:S01]  /*4e50*/  LDSM.16.MT88.4 R72, [R138+0x8800] ;  /* 0x008800008a48783b */ /* 0x000f220000004200 */
[C---:B------:R-:W-:Y:S01]  /*4e60*/  HMMA.16816.F32 R8, R96.reuse, R10, R36 ;  /* 0x0000000a6008723c */ /* 0x040fe20000001824 */
[-C--:B------:R-:W-:Y:S01]  /*4e70*/  FMUL.FTZ R54, R54, R121.reuse ;  /* 0x0000007936367220 */ /* 0x080fe20000410000 */
[----:B------:R-:W5:Y:S01]  /*4e80*/  MUFU.EX2 R172, R172 ;  /* 0x000000ac00ac7308 */ /* 0x000f620000000800 */
[-C--:B------:R-:W-:Y:S02]  /*4e90*/  FMUL.FTZ R55, R55, R121.reuse ;  /* 0x0000007937377220 */ /* 0x080fe40000410000 */
[-C--:B------:R-:W-:Y:S02]  /*4ea0*/  FMUL.FTZ R60, R60, R124.reuse ;  /* 0x0000007c3c3c7220 */ /* 0x080fe40000410000 */
[-C--:B------:R-:W-:Y:S01]  /*4eb0*/  FMUL.FTZ R36, R64, R124.reuse ;  /* 0x0000007c40247220 */ /* 0x080fe20000410000 */
[----:B---3--:R-:W-:Y:S01]  /*4ec0*/  HMMA.16816.F32 R44, R96, R48, R44 ;  /* 0x00000030602c723c */ /* 0x008fe2000000182c */
[----:B------:R-:W-:Y:S01]  /*4ed0*/  FMUL.FTZ R37, R65, R124 ;  /* 0x0000007c41257220 */ /* 0x000fe20000410000 */
[----:B------:R-:W-:Y:S01]  /*4ee0*/  MUFU.EX2 R173, R173 ;  /* 0x000000ad00ad7308 */ /* 0x000fe20000000800 */
[----:B------:R-:W-:-:S02]  /*4ef0*/  FMUL.FTZ R38, R66, R121 ;  /* 0x0000007942267220 */ /* 0x000fc40000410000 */
[-C--:B------:R-:W-:Y:S02]  /*4f00*/  FMUL.FTZ R39, R67, R121.reuse ;  /* 0x0000007943277220 */ /* 0x080fe40000410000 */
[-C--:B------:R-:W-:Y:S01]  /*4f10*/  FMUL.FTZ R61, R61, R124.reuse ;  /* 0x0000007c3d3d7220 */ /* 0x080fe20000410000 */
[C---:B------:R-:W-:Y:S01]  /*4f20*/  HMMA.16816.F32 R48, R96.reuse, R50, R76 ;  /* 0x000000326030723c */ /* 0x040fe2000000184c */
[----:B------:R-:W3:Y:S01]  /*4f30*/  LDSM.16.MT88.4 R76, [R140+0x8800] ;  /* 0x008800008c4c783b */ /* 0x000ee20000004200 */
[----:B------:R-:W2:Y:S01]  /*4f40*/  MUFU.EX2 R168, R168 ;  /* 0x000000a800a87308 */ /* 0x000ea20000000800 */
[-C--:B------:R-:W-:Y:S02]  /*4f50*/  FMUL.FTZ R62, R62, R121.reuse ;  /* 0x000000793e3e7220 */ /* 0x080fe40000410000 */
[----:B------:R-:W-:Y:S01]  /*4f60*/  FMUL.FTZ R63, R63, R121 ;  /* 0x000000793f3f7220 */ /* 0x000fe20000410000 */
[----:B------:R-:W-:Y:S01]  /*4f70*/  LDSM.16.MT88.4 R64, [R136+0xa000] ;  /* 0x00a000008840783b */ /* 0x000fe20000004200 */
[-C--:B------:R-:W-:Y:S01]  /*4f80*/  FMUL.FTZ R88, R88, R124.reuse ;  /* 0x0000007c58587220 */ /* 0x080fe20000410000 */
[----:B-1----:R-:W-:Y:S01]  /*4f90*/  HMMA.16816.F32 R36, R96, R40, R36 ;  /* 0x000000286024723c */ /* 0x002fe20000001824 */
[----:B------:R-:W-:-:S02]  /*4fa0*/  FMUL.FTZ R89, R89, R124 ;  /* 0x0000007c59597220 */ /* 0x000fc40000410000 */
[-C--:B------:R-:W-:Y:S02]  /*4fb0*/  FMUL.FTZ R90, R90, R121.reuse ;  /* 0x000000795a5a7220 */ /* 0x080fe40000410000 */
[-C--:B------:R-:W-:Y:S02]  /*4fc0*/  FMUL.FTZ R91, R91, R121.reuse ;  /* 0x000000795b5b7220 */ /* 0x080fe40000410000 */
[-C--:B------:R-:W-:Y:S01]  /*4fd0*/  FMUL.FTZ R80, R80, R124.reuse ;  /* 0x0000007c50507220 */ /* 0x080fe20000410000 */
[----:B------:R-:W-:Y:S01]  /*4fe0*/  HMMA.16816.F32 R40, R96, R42, R68 ;  /* 0x0000002a6028723c */ /* 0x000fe20000001844 */
[----:B------:R-:W-:Y:S02]  /*4ff0*/  FMUL.FTZ R81, R81, R124 ;  /* 0x0000007c51517220 */ /* 0x000fe40000410000 */
[-C--:B------:R-:W-:Y:S02]  /*5000*/  FMUL.FTZ R82, R82, R121.reuse ;  /* 0x0000007952527220 */ /* 0x080fe40000410000 */
[----:B------:R-:W-:-:S02]  /*5010*/  FMUL.FTZ R83, R83, R121 ;  /* 0x0000007953537220 */ /* 0x000fc40000410000 */
[----:B--2---:R-:W-:Y:S01]  /*5020*/  F2FP.PACK_AB R68, R175, R178 ;  /* 0x000000b2af44723e */ /* 0x004fe200000000ff */
[C---:B------:R-:W-:Y:S01]  /*5030*/  HMMA.16816.F32 R20, R96.reuse, R24, R20 ;  /* 0x000000186014723c */ /* 0x040fe20000001814 */
[----:B-----5:R-:W-:Y:S01]  /*5040*/  F2FP.PACK_AB R69, R172, R179 ;  /* 0x000000b3ac45723e */ /* 0x020fe200000000ff */
[--C-:B------:R-:W-:Y:S01]  /*5050*/  FFMA.FTZ R183, R176, c[0x0][0x23c], -R167.reuse ;  /* 0x00008f00b0b77a23 */ /* 0x100fe200000108a7 */
[----:B------:R-:W-:Y:S01]  /*5060*/  F2FP.PACK_AB R70, R169, R174 ;  /* 0x000000aea946723e */ /* 0x000fe200000000ff */
[--C-:B------:R-:W-:Y:S01]  /*5070*/  FFMA.FTZ R176, R180, c[0x0][0x23c], -R167.reuse ;  /* 0x00008f00b4b07a23 */ /* 0x100fe200000108a7 */
[----:B------:R-:W-:Y:S01]  /*5080*/  F2FP.PACK_AB R71, R168, R173 ;  /* 0x000000ada847723e */ /* 0x000fe200000000ff */
[----:B------:R-:W-:Y:S02]  /*5090*/  FFMA.FTZ R180, R177, c[0x0][0x23c], -R112 ;  /* 0x00008f00b1b47a23 */ /* 0x000fe40000010870 */
[----:B------:R-:W-:Y:S01]  /*50a0*/  HMMA.16816.F32 R28, R96, R32, R28 ;  /* 0x00000020601c723c */ /* 0x000fe2000000181c */
[--C-:B------:R-:W-:Y:S01]  /*50b0*/  FFMA.FTZ R185, R100, c[0x0][0x23c], -R167.reuse ;  /* 0x00008f0064b97a23 */ /* 0x100fe200000108a7 */
[----:B------:R-:W-:Y:S01]  /*50c0*/  MUFU.EX2 R183, R183 ;  /* 0x000000b700b77308 */ /* 0x000fe20000000800 */
[----:B------:R-:W-:-:S02]  /*50d0*/  FFMA.FTZ R182, R102, c[0x0][0x23c], -R167 ;  /* 0x00008f0066b67a23 */ /* 0x000fc400000108a7 */
[--C-:B------:R-:W-:Y:S02]  /*50e0*/  FFMA.FTZ R187, R103, c[0x0][0x23c], -R112.reuse ;  /* 0x00008f0067bb7a23 */ /* 0x100fe40000010870 */
[--C-:B------:R-:W-:Y:S01]  /*50f0*/  FFMA.FTZ R184, R181, c[0x0][0x23c], -R112.reuse ;  /* 0x00008f00b5b87a23 */ /* 0x100fe20000010870 */
[C---:B----4-:R-:W-:Y:S01]  /*5100*/  HMMA.16816.F32 R12, R68.reuse, R72, R12 ;  /* 0x00000048440c723c */ /* 0x050fe2000000180c */
[--C-:B------:R-:W-:Y:S01]  /*5110*/  FFMA.FTZ R177, R101, c[0x0][0x23c], -R112.reuse ;  /* 0x00008f0065b17a23 */ /* 0x100fe20000010870 */
[----:B------:R-:W-:Y:S01]  /*5120*/  MUFU.EX2 R185, R185 ;  /* 0x000000b900b97308 */ /* 0x000fe20000000800 */
[----:B------:R-:W-:Y:S01]  /*5130*/  LDSM.16.MT88.4 R100, [R136+0xb000] ;  /* 0x00b000008864783b */ /* 0x000fe20000004200 */
[--C-:B------:R-:W-:Y:S02]  /*5140*/  FFMA.FTZ R186, R115, c[0x0][0x23c], -R167.reuse ;  /* 0x00008f0073ba7a23 */ /* 0x100fe400000108a7 */
[----:B------:R-:W-:Y:S02]  /*5150*/  FFMA.FTZ R115, R127, c[0x0][0x23c], -R167 ;  /* 0x00008f007f737a23 */ /* 0x000fe400000108a7 */
[----:B---3--:R-:W-:Y:S01]  /*5160*/  HMMA.16816.F32 R4, R68, R76, R4 ;  /* 0x0000004c4404723c */ /* 0x008fe20000001804 */
[--C-:B------:R-:W-:Y:S01]  /*5170*/  FFMA.FTZ R188, R125, c[0x0][0x23c], -R112.reuse ;  /* 0x00008f007dbc7a23 */ /* 0x100fe20000010870 */
[----:B------:R-:W-:Y:S01]  /*5180*/  MUFU.EX2 R182, R182 ;  /* 0x000000b600b67308 */ /* 0x000fe20000000800 */
[----:B------:R-:W-:-:S02]  /*5190*/  FFMA.FTZ R127, R105, c[0x0][0x23c], -R112 ;  /* 0x00008f00697f7a23 */ /* 0x000fc40000010870 */
[--C-:B------:R-:W-:Y:S02]  /*51a0*/  FFMA.FTZ R125, R157, c[0x0][0x23c], -R112.reuse ;  /* 0x00008f009d7d7a23 */ /* 0x100fe40000010870 */
[--C-:B------:R-:W-:Y:S01]  /*51b0*/  FFMA.FTZ R181, R104, c[0x0][0x23c], -R167.reuse ;  /* 0x00008f0068b57a23 */ /* 0x100fe200000108a7 */
[C---:B------:R-:W-:Y:S01]  /*51c0*/  HMMA.16816.F32 R8, R68.reuse, R78, R8 ;  /* 0x0000004e4408723c */ /* 0x040fe20000001808 */
[----:B------:R-:W1:Y:S01]  /*51d0*/  LDSM.16.MT88.4 R76, [R137+0x8800] ;  /* 0x00880000894c783b */ /* 0x000e620000004200 */
[----:B------:R-:W-:Y:S01]  /*51e0*/  MUFU.EX2 R176, R176 ;  /* 0x000000b000b07308 */ /* 0x000fe20000000800 */
[----:B------:R-:W-:Y:S01]  /*51f0*/  FFMA.FTZ R166, R166, c[0x0][0x23c], -R167 ;  /* 0x00008f00a6a67a23 */ /* 0x000fe200000108a7 */
[----:B------:R-:W-:Y:S01]  /*5200*/  @P0 IADD3 R167, R120, -0x3, RZ ;  /* 0xfffffffd78a70810 */ /* 0x000fe20007ffe0ff */
[----:B------:R-:W-:Y:S02]  /*5210*/  FFMA.FTZ R112, R106, c[0x0][0x23c], -R112 ;  /* 0x00008f006a707a23 */ /* 0x000fe40000010870 */
[----:B------:R-:W-:Y:S01]  /*5220*/  FFMA.FTZ R114, R171, R124, R114 ;  /* 0x0000007cab727223 */ /* 0x000fe20000010072 */
[----:B------:R-:W-:Y:S01]  /*5230*/  HMMA.16816.F32 R16, R68, R74, R16 ;  /* 0x0000004a4410723c */ /* 0x000fe20000001810 */
[----:B------:R-:W2:Y:S01]  /*5240*/  LDSM.16.MT88.4 R72, [R136+0x8800] ;  /* 0x008800008848783b */ /* 0x000ea20000004200 */
[----:B------:R-:W-:Y:S01]  /*5250*/  MUFU.EX2 R187, R187 ;  /* 0x000000bb00bb7308 */ /* 0x000fe20000000800 */
[----:B------:R-:W-:-:S04]  /*5260*/  FADD.FTZ R113, R113, R114 ;  /* 0x0000007271717221 */ /* 0x000fc80000010000 */
[----:B------:R-:W-:Y:S01]  /*5270*/  FADD.FTZ R110, R110, R113 ;  /* 0x000000716e6e7221 */ /* 0x000fe20000010000 */
[----:B------:R-:W-:Y:S02]  /*5280*/  HMMA.16816.F32 R24, R96, R26, R52 ;  /* 0x0000001a6018723c */ /* 0x000fe40000001834 */
[----:B------:R-:W-:Y:S01]  /*5290*/  MUFU.EX2 R180, R180 ;  /* 0x000000b400b47308 */ /* 0x000fe20000000800 */
[----:B------:R-:W-:-:S04]  /*52a0*/  FADD.FTZ R109, R109, R110 ;  /* 0x0000006e6d6d7221 */ /* 0x000fc80000010000 */
[-C--:B------:R-:W-:Y:S01]  /*52b0*/  FMUL.FTZ R52, R92, R124.reuse ;  /* 0x0000007c5c347220 */ /* 0x080fe20000410000 */
[C---:B------:R-:W-:Y:S01]  /*52c0*/  HMMA.16816.F32 R32, R96.reuse, R34, R60 ;  /* 0x000000226020723c */ /* 0x040fe2000000183c */
[-C--:B------:R-:W-:Y:S01]  /*52d0*/  FMUL.FTZ R53, R93, R124.reuse ;  /* 0x0000007c5d357220 */ /* 0x080fe20000410000 */
[----:B------:R-:W-:Y:S01]  /*52e0*/  MUFU.EX2 R184, R184 ;  /* 0x000000b800b87308 */ /* 0x000fe20000000800 */
[-C--:B------:R-:W-:Y:S02]  /*52f0*/  FMUL.FTZ R54, R94, R121.reuse ;  /* 0x000000795e367220 */ /* 0x080fe40000410000 */
[-C--:B------:R-:W-:Y:S02]  /*5300*/  FMUL.FTZ R55, R95, R121.reuse ;  /* 0x000000795f377220 */ /* 0x080fe40000410000 */
[-C--:B------:R-:W-:Y:S02]  /*5310*/  FMUL.FTZ R60, R84, R124.reuse ;  /* 0x0000007c543c7220 */ /* 0x080fe40000410000 */
[----:B------:R-:W-:Y:S01]  /*5320*/  FMUL.FTZ R61, R85, R124 ;  /* 0x0000007c553d7220 */ /* 0x000fe20000410000 */
[----:B------:R-:W-:Y:S01]  /*5330*/  MUFU.EX2 R177, R177 ;  /* 0x000000b100b17308 */ /* 0x000fe20000000800 */
[-C--:B------:R-:W-:Y:S01]  /*5340*/  FMUL.FTZ R62, R86, R121.reuse ;  /* 0x00000079563e7220 */ /* 0x080fe20000410000 */
[----:B------:R-:W-:Y:S01]  /*5350*/  HMMA.16816.F32 R52, R96, R56, R52 ;  /* 0x000000386034723c */ /* 0x000fe20000001834 */
[----:B------:R-:W-:-:S02]  /*5360*/  FMUL.FTZ R63, R87, R121 ;  /* 0x00000079573f7220 */ /* 0x000fc40000410000 */
[----:B------:R-:W-:Y:S02]  /*5370*/  FFMA.FTZ R121, R170, R121, R107 ;  /* 0x00000079aa797223 */ /* 0x000fe4000001006b */
[----:B------:R-:W-:Y:S01]  /*5380*/  FADD.FTZ R178, R178, R109 ;  /* 0x0000006db2b27221 */ /* 0x000fe20000010000 */
[----:B------:R-:W-:Y:S01]  /*5390*/  MUFU.EX2 R181, R181 ;  /* 0x000000b500b57308 */ /* 0x000fe20000000800 */
[----:B------:R-:W-:Y:S01]  /*53a0*/  FADD.FTZ R2, R2, R121 ;  /* 0x0000007902027221 */ /* 0x000fe20000010000 */
[C---:B-1----:R-:W-:Y:S01]  /*53b0*/  HMMA.16816.F32 R20, R68.reuse, R76, R20 ;  /* 0x0000004c4414723c */ /* 0x042fe20000001814 */
[----:B------:R-:W-:Y:S02]  /*53c0*/  FADD.FTZ R175, R175, R178 ;  /* 0x000000b2afaf7221 */ /* 0x000fe40000010000 */
[----:B------:R-:W-:Y:S01]  /*53d0*/  FADD.FTZ R111, R111, R2 ;  /* 0x000000026f6f7221 */ /* 0x000fe20000010000 */
[-C--:B------:R-:W-:Y:S01]  /*53e0*/  MOV R2, R108.reuse ;  /* 0x0000006c00027202 */ /* 0x080fe20000000f00 */
[----:B------:R-:W-:Y:S01]  /*53f0*/  FADD.FTZ R174, R174, R175 ;  /* 0x000000afaeae7221 */ /* 0x000fe20000010000 */
[----:B------:R-:W1:Y:S01]  /*5400*/  MUFU.EX2 R186, R186 ;  /* 0x000000ba00ba7308 */ /* 0x000e620000000800 */
[----:B------:R-:W-:Y:S01]  /*5410*/  FADD.FTZ R0, R0, R111 ;  /* 0x0000006f00007221 */ /* 0x000fe20000010000 */
[C---:B------:R-:W-:Y:S01]  /*5420*/  HMMA.16816.F32 R24, R68.reuse, R78, R24 ;  /* 0x0000004e4418723c */ /* 0x040fe20000001818 */
[----:B------:R-:W3:Y:S01]  /*5430*/  LDSM.16.MT88.4 R76, [R140+0xa800] ;  /* 0x00a800008c4c783b */ /* 0x000ee20000004200 */
[----:B------:R-:W-:Y:S01]  /*5440*/  FADD.FTZ R174, R169, R174 ;  /* 0x000000aea9ae7221 */ /* 0x000fe20000010000 */
[----:B------:R-:W-:Y:S01]  /*5450*/  @P0 MOV R2, R108 ;  /* 0x0000006c00020202 */ /* 0x000fe20000000f00 */
[----:B------:R-:W-:Y:S01]  /*5460*/  FADD.FTZ R179, R179, R0 ;  /* 0x00000000b3b37221 */ /* 0x000fe20000010000 */
[-C--:B------:R-:W-:Y:S01]  /*5470*/  MOV R0, R3.reuse ;  /* 0x0000000300007202 */ /* 0x080fe20000000f00 */
[----:B------:R-:W-:Y:S01]  /*5480*/  MUFU.EX2 R115, R115 ;  /* 0x0000007300737308 */ /* 0x000fe20000000800 */
[----:B------:R-:W-:Y:S01]  /*5490*/  @P0 MOV R0, R3 ;  /* 0x0000000300000202 */ /* 0x000fe20000000f00 */
[----:B--2---:R-:W-:Y:S01]  /*54a0*/  HMMA.16816.F32 R28, R68, R72, R28 ;  /* 0x00000048441c723c */ /* 0x004fe2000000181c */
[----:B------:R-:W-:-:S04]  /*54b0*/  FADD.FTZ R172, R172, R179 ;  /* 0x000000b3acac7221 */ /* 0x000fc80000010000 */
[----:B------:R-:W-:Y:S01]  /*54c0*/  FADD.FTZ R173, R173, R172 ;  /* 0x000000acadad7221 */ /* 0x000fe20000010000 */
[----:B------:R-:W2:Y:S01]  /*54d0*/  MUFU.EX2 R166, R166 ;  /* 0x000000a600a67308 */ /* 0x000ea20000000800 */
[----:B-1----:R-:W-:Y:S01]  /*54e0*/  F2FP.PACK_AB R104, R186, R181 ;  /* 0x000000b5ba68723e */ /* 0x002fe200000000ff */
[----:B------:R-:W-:Y:S01]  /*54f0*/  HMMA.16816.F32 R32, R68, R74, R32 ;  /* 0x0000004a4420723c */ /* 0x000fe20000001820 */
[----:B------:R-:W1:Y:S01]  /*5500*/  LDSM.16.MT88.4 R72, [R138+0xa800] ;  /* 0x00a800008a48783b */ /* 0x000e620000004200 */
[----:B------:R-:W-:-:S04]  /*5510*/  FADD.FTZ R168, R168, R173 ;  /* 0x000000ada8a87221 */ /* 0x000fc80000010000 */
[----:B------:R-:W-:Y:S02]  /*5520*/  MUFU.EX2 R127, R127 ;  /* 0x0000007f007f7308 */ /* 0x000fe40000000800 */
[C---:B------:R-:W-:Y:S06]  /*5530*/  HMMA.16816.F32 R60, R96.reuse, R64, R60 ;  /* 0x00000040603c723c */ /* 0x040fec000000183c */
[----:B------:R-:W4:Y:S01]  /*5540*/  MUFU.EX2 R188, R188 ;  /* 0x000000bc00bc7308 */ /* 0x000f220000000800 */
[----:B--2---:R-:W-:Y:S01]  /*5550*/  F2FP.PACK_AB R106, R166, R115 ;  /* 0x00000073a66a723e */ /* 0x004fe200000000ff */
[C---:B------:R-:W-:Y:S01]  /*5560*/  HMMA.16816.F32 R64, R96.reuse, R66, R88 ;  /* 0x000000426040723c */ /* 0x040fe20000001858 */
[----:B------:R-:W-:Y:S05]  /*5570*/  LDSM.16.MT88.4 R88, [R140+0x9000] ;  /* 0x009000008c58783b */ /* 0x000fea0000004200 */
[----:B------:R-:W-:Y:S02]  /*5580*/  MUFU.EX2 R125, R125 ;  /* 0x0000007d007d7308 */ /* 0x000fe40000000800 */
[----:B------:R-:W-:Y:S01]  /*5590*/  HMMA.16816.F32 R56, R96, R58, R80 ;  /* 0x0000003a6038723c */ /* 0x000fe20000001850 */
[----:B------:R-:W-:Y:S05]  /*55a0*/  LDSM.16.MT88.4 R80, [R137+0xb000] ;  /* 0x00b000008950783b */ /* 0x000fea0000004200 */
[----:B------:R-:W2:Y:S01]  /*55b0*/  MUFU.EX2 R112, R112 ;  /* 0x0000007000707308 */ /* 0x000ea20000000800 */
[----:B----4-:R-:W-:Y:S01]  /*55c0*/  F2FP.PACK_AB R105, R188, R127 ;  /* 0x0000007fbc69723e */ /* 0x010fe200000000ff */
[C---:B---3--:R-:W-:Y:S08]  /*55d0*/  HMMA.16816.F32 R36, R68.reuse, R76, R36 ;  /* 0x0000004c4424723c */ /* 0x048ff00000001824 */
[----:B------:R-:W-:Y:S01]  /*55e0*/  HMMA.16816.F32 R40, R68, R78, R40 ;  /* 0x0000004e4428723c */ /* 0x000fe20000001828 */
[----:B------:R-:W3:Y:S01]  /*55f0*/  LDSM.16.MT88.4 R76, [R137+0xa800] ;  /* 0x00a80000894c783b */ /* 0x000ee20000004200 */
[----:B--2---:R-:W-:-:S06]  /*5600*/  F2FP.PACK_AB R107, R112, R125 ;  /* 0x0000007d706b723e */ /* 0x004fcc00000000ff */
[C---:B-1----:R-:W-:Y:S08]  /*5610*/  HMMA.16816.F32 R44, R68.reuse, R72, R44 ;  /* 0x00000048442c723c */ /* 0x042ff0000000182c */
[C---:B------:R-:W-:Y:S01]  /*5620*/  HMMA.16816.F32 R48, R68.reuse, R74, R48 ;  /* 0x0000004a4430723c */ /* 0x040fe20000001830 */
[----:B------:R-:W1:Y:S07]  /*5630*/  LDSM.16.MT88.4 R72, [R136+0xa800] ;  /* 0x00a800008848783b */ /* 0x000e6e0000004200 */
[C---:B---3--:R-:W-:Y:S08]  /*5640*/  HMMA.16816.F32 R52, R68.reuse, R76, R52 ;  /* 0x0000004c4434723c */ /* 0x048ff00000001834 */
[C---:B------:R-:W-:Y:S01]  /*5650*/  HMMA.16816.F32 R56, R68.reuse, R78, R56 ;  /* 0x0000004e4438723c */ /* 0x040fe20000001838 */
[----:B------:R-:W-:Y:S07]  /*5660*/  LDSM.16.MT88.4 R76, [R138+0xb000] ;  /* 0x00b000008a4c783b */ /* 0x000fee0000004200 */
[C---:B-1----:R-:W-:Y:S08]  /*5670*/  HMMA.16816.F32 R60, R68.reuse, R72, R60 ;  /* 0x00000048443c723c */ /* 0x042ff0000000183c */
[----:B------:R-:W-:Y:S01]  /*5680*/  HMMA.16816.F32 R64, R68, R74, R64 ;  /* 0x0000004a4440723c */ /* 0x000fe20000001840 */
[----:B------:R-:W1:Y:S06]  /*5690*/  LDSM.16.MT88.4 R72, [R138+0x9000] ;  /* 0x009000008a48783b */ /* 0x000e6c0000004200 */
        /* <DEDUP_REMOVED lines=11> */
[----:B------:R-:W2:Y:S01]  /*5750*/  LDSM.16.MT88.4 R4, [R136+0x9000] ;  /* 0x009000008804783b */ /* 0x000ea20000004200 */
[----:B------:R-:W-:Y:S02]  /*5760*/  FADD.FTZ R176, R176, R183 ;  /* 0x000000b7b0b07221 */ /* 0x000fe40000010000 */
[----:B------:R-:W-:Y:S02]  /*5770*/  FADD.FTZ R184, R177, R184 ;  /* 0x000000b8b1b87221 */ /* 0x000fe40000010000 */
[----:B------:R-:W-:-:S02]  /*5780*/  FADD.FTZ R181, R181, R176 ;  /* 0x000000b0b5b57221 */ /* 0x000fc40000010000 */
[C---:B------:R-:W-:Y:S01]  /*5790*/  HMMA.16816.F32 R88, R68.reuse, R90, R8 ;  /* 0x0000005a4458723c */ /* 0x040fe20000001808 */
[----:B------:R-:W3:Y:S01]  /*57a0*/  LDSM.16.MT88.4 R8, [R137+0x9000] ;  /* 0x009000008908783b */ /* 0x000ee20000004200 */
[----:B------:R-:W-:Y:S02]  /*57b0*/  FADD.FTZ R127, R127, R184 ;  /* 0x000000b87f7f7221 */ /* 0x000fe40000010000 */
[----:B------:R-:W-:Y:S02]  /*57c0*/  FADD.FTZ R186, R186, R181 ;  /* 0x000000b5baba7221 */ /* 0x000fe40000010000 */
[----:B------:R-:W-:Y:S02]  /*57d0*/  FADD.FTZ R188, R188, R127 ;  /* 0x0000007fbcbc7221 */ /* 0x000fe40000010000 */
[----:B------:R-:W-:Y:S01]  /*57e0*/  HMMA.16816.F32 R92, R68, R80, R52 ;  /* 0x00000050445c723c */ /* 0x000fe20000001834 */
[----:B------:R-:W-:Y:S01]  /*57f0*/  LDSM.16.MT88.4 R52, [R137+0x9800] ;  /* 0x009800008934783b */ /* 0x000fe20000004200 */
[----:B------:R-:W-:-:S02]  /*5800*/  FADD.FTZ R115, R115, R186 ;  /* 0x000000ba73737221 */ /* 0x000fc40000010000 */
[----:B------:R-:W-:Y:S02]  /*5810*/  FADD.FTZ R125, R125, R188 ;  /* 0x000000bc7d7d7221 */ /* 0x000fe40000010000 */
[----:B------:R-:W-:Y:S02]  /*5820*/  FADD.FTZ R171, R166, R115 ;  /* 0x00000073a6ab7221 */ /* 0x000fe40000010000 */
[----:B-1----:R-:W-:Y:S01]  /*5830*/  HMMA.16816.F32 R12, R68, R72, R12 ;  /* 0x00000048440c723c */ /* 0x002fe2000000180c */
[----:B------:R-:W-:-:S07]  /*5840*/  FADD.FTZ R170, R112, R125 ;  /* 0x0000007d70aa7221 */ /* 0x000fce0000010000 */
[C---:B------:R-:W-:Y:S08]  /*5850*/  HMMA.16816.F32 R16, R68.reuse, R74, R16 ;  /* 0x0000004a4410723c */ /* 0x040ff00000001810 */
[C---:B------:R-:W-:Y:S01]  /*5860*/  HMMA.16816.F32 R72, R68.reuse, R76, R44 ;  /* 0x0000004c4448723c */ /* 0x040fe2000000182c */
[----:B------:R-:W-:Y:S07]  /*5870*/  LDSM.16.MT88.4 R44, [R138+0x9800] ;  /* 0x009800008a2c783b */ /* 0x000fee0000004200 */
[C---:B--2---:R-:W-:Y:S08]  /*5880*/  HMMA.16816.F32 R28, R68.reuse, R4, R28 ;  /* 0x00000004441c723c */ /* 0x044ff0000000181c */
[C---:B------:R-:W-:Y:S01]  /*5890*/  HMMA.16816.F32 R32, R68.reuse, R6, R32 ;  /* 0x000000064420723c */ /* 0x040fe20000001820 */
[----:B------:R-:W1:Y:S07]  /*58a0*/  LDSM.16.MT88.4 R4, [R140+0xb000] ;  /* 0x00b000008c04783b */ /* 0x000e6e0000004200 */
[C---:B---3--:R-:W-:Y:S08]  /*58b0*/  HMMA.16816.F32 R20, R68.reuse, R8, R20 ;  /* 0x000000084414723c */ /* 0x048ff00000001814 */
[C---:B------:R-:W-:Y:S08]  /*58c0*/  HMMA.16816.F32 R24, R68.reuse, R10, R24 ;  /* 0x0000000a4418723c */ /* 0x040ff00000001818 */
[C---:B------:R-:W-:Y:S01]  /*58d0*/  HMMA.16816.F32 R84, R68.reuse, R100, R60 ;  /* 0x000000644454723c */ /* 0x040fe2000000183c */
[----:B------:R-:W2:Y:S07]  /*58e0*/  LDSM.16.MT88.4 R60, [R136+0x9800] ;  /* 0x00980000883c783b */ /* 0x000eae0000004200 */
[C---:B------:R-:W-:Y:S08]  /*58f0*/  HMMA.16816.F32 R76, R68.reuse, R78, R48 ;  /* 0x0000004e444c723c */ /* 0x040ff00000001830 */
[C---:B------:R-:W-:Y:S08]  /*5900*/  HMMA.16816.F32 R80, R68.reuse, R82, R56 ;  /* 0x000000524450723c */ /* 0x040ff00000001838 */
[C---:B-1----:R-:W-:Y:S01]  /*5910*/  HMMA.16816.F32 R8, R68.reuse, R4, R36 ;  /* 0x000000044408723c */ /* 0x042fe20000001824 */
[----:B------:R-:W1:Y:S07]  /*5920*/  LDSM.16.MT88.4 R36, [R140+0x9800] ;  /* 0x009800008c24783b */ /* 0x000e6e0000004200 */
[C---:B------:R-:W-:Y:S08]  /*5930*/  HMMA.16816.F32 R4, R68.reuse, R6, R40 ;  /* 0x000000064404723c */ /* 0x040ff00000001828 */
[----:B------:R-:W-:Y:S01]  /*5940*/  HMMA.16816.F32 R100, R68, R102, R64 ;  /* 0x000000664464723c */ /* 0x000fe20000001840 */
[----:B------:R-:W3:Y:S07]  /*5950*/  LDSM.16.MT88.4 R68, [R140+0xb800] ;  /* 0x00b800008c44783b */ /* 0x000eee0000004200 */
[C---:B------:R-:W-:Y:S01]  /*5960*/  HMMA.16816.F32 R40, R104.reuse, R44, R12 ;  /* 0x0000002c6828723c */ /* 0x040fe2000000180c */
[----:B------:R-:W-:Y:S07]  /*5970*/  LDSM.16.MT88.4 R12, [R138+0xb800] ;  /* 0x00b800008a0c783b */ /* 0x000fee0000004200 */
[C---:B------:R-:W-:Y:S08]  /*5980*/  HMMA.16816.F32 R48, R104.reuse, R52, R20 ;  /* 0x000000346830723c */ /* 0x040ff00000001814 */
[C---:B--2---:R-:W-:Y:S08]  /*5990*/  HMMA.16816.F32 R56, R104.reuse, R60, R28 ;  /* 0x0000003c6838723c */ /* 0x044ff0000000181c */
[C---:B-1----:R-:W-:Y:S08]  /*59a0*/  HMMA.16816.F32 R96, R104.reuse, R36, R96 ;  /* 0x000000246860723c */ /* 0x042ff00000001860 */
[C---:B------:R-:W-:Y:S01]  /*59b0*/  HMMA.16816.F32 R36, R104.reuse, R38, R88 ;  /* 0x000000266824723c */ /* 0x040fe20000001858 */
[----:B------:R-:W1:Y:S07]  /*59c0*/  LDSM.16.MT88.4 R88, [R136+0xb800] ;  /* 0x00b800008858783b */ /* 0x000e6e0000004200 */
[C---:B---3--:R-:W-:Y:S08]  /*59d0*/  HMMA.16816.F32 R64, R104.reuse, R68, R8 ;  /* 0x000000446840723c */ /* 0x048ff00000001808 */
[C---:B------:R-:W-:Y:S01]  /*59e0*/  HMMA.16816.F32 R68, R104.reuse, R70, R4 ;  /* 0x000000466844723c */ /* 0x040fe20000001804 */
[----:B------:R-:W2:Y:S07]  /*59f0*/  LDSM.16.MT88.4 R4, [R137+0xb800] ;  /* 0x00b800008904783b */ /* 0x000eae0000004200 */
[C---:B------:R-:W-:Y:S08]  /*5a00*/  HMMA.16816.F32 R44, R104.reuse, R46, R16 ;  /* 0x0000002e682c723c */ /* 0x040ff00000001810 */
[C---:B------:R-:W-:Y:S08]  /*5a10*/  HMMA.16816.F32 R52, R104.reuse, R54, R24 ;  /* 0x000000366834723c */ /* 0x040ff00000001818 */
[C---:B------:R-:W-:Y:S08]  /*5a20*/  HMMA.16816.F32 R60, R104.reuse, R62, R32 ;  /* 0x0000003e683c723c */ /* 0x040ff00000001820 */
[C---:B-1----:R-:W-:Y:S08]  /*5a30*/  HMMA.16816.F32 R84, R104.reuse, R88, R84 ;  /* 0x000000586854723c */ /* 0x042ff00000001854 */
[C---:B------:R-:W-:Y:S08]  /*5a40*/  HMMA.16816.F32 R72, R104.reuse, R12, R72 ;  /* 0x0000000c6848723c */ /* 0x040ff00000001848 */
[C---:B------:R-:W-:Y:S08]  /*5a50*/  HMMA.16816.F32 R76, R104.reuse, R14, R76 ;  /* 0x0000000e684c723c */ /* 0x040ff0000000184c */
[C---:B--2---:R-:W-:Y:S08]  /*5a60*/  HMMA.16816.F32 R92, R104.reuse, R4, R92 ;  /* 0x00000004685c723c */ /* 0x044ff0000000185c */
[C---:B------:R-:W-:Y:S08]  /*5a70*/  HMMA.16816.F32 R80, R104.reuse, R6, R80 ;  /* 0x000000066850723c */ /* 0x040ff00000001850 */
[----:B------:R-:W-:Y:S01]  /*5a80*/  HMMA.16816.F32 R88, R104, R90, R100 ;  /* 0x0000005a6858723c */ /* 0x000fe20000001864 */
[----:B------:R-:W-:Y:S05]  /*5a90*/  @!UPT UIADD3 URZ, URZ, URZ, URZ ;  /* 0x0000003f3f3ff290 */ /* 0x000fea000fffe03f */
[----:B------:R-:W-:Y:S11]  /*5aa0*/  @P0 BRA `(.L_x_484) ;  /* 0x0000001000000947 */ /* 0x000ff60003800000 */
.L_x_482:
[----:B------:R-:W-:-:S07]  /*5ab0*/  IADD3 R167, R126, -0x1, RZ ;  /* 0xffffffff7ea77810 */ /* 0x000fce0007ffe0ff */
.L_x_484:
[----:B------:R-:W-:-:S13]  /*5ac0*/  ISETP.GE.AND P0, PT, R167, RZ, PT ;  /* 0x000000ffa700720c */ /* 0x000fda0003f06270 */
[----:B------:R-:W-:Y:S05]  /*5ad0*/  @!P0 BRA `(.L_x_485) ;  /* 0x00001f6000008947 */ /* 0x000fea0003800000 */
[----:B------:R-:W-:Y:S01]  /*5ae0*/  ULDC.64 UR4, c[0x0][0x198] ;  /* 0x0000660000047ab9 */ /* 0x000fe20000000a00 */
[C---:B------:R-:W-:Y:S01]  /*5af0*/  SHF.L.U64.HI R166, R116.reuse, 0x5, R117 ;  /* 0x0000000574a67819 */ /* 0x040fe20000010275 */
[----:B------:R-:W-:Y:S01]  /*5b00*/  IMAD.SHL.U32 R157, R116, 0x20, RZ ;  /* 0x00000020749d7824 */ /* 0x000fe200078e00ff */
[----:B------:R-:W-:Y:S01]  /*5b10*/  MOV R3, R0 ;  /* 0x0000000000037202 */ /* 0x000fe20000000f00 */
[----:B------:R-:W-:Y:S01]  /*5b20*/  IMAD.MOV.U32 R101, RZ, RZ, R2 ;  /* 0x000000ffff657224 */ /* 0x000fe200078e0002 */
[----:B------:R-:W-:Y:S01]  /*5b30*/  MOV R168, R118 ;  /* 0x0000007600a87202 */ /* 0x000fe20000000f00 */
[----:B------:R-:W-:Y:S01]  /*5b40*/  IMAD.MOV.U32 R169, RZ, RZ, R123 ;  /* 0x000000ffffa97224 */ /* 0x000fe200078e007b */
[----:B------:R-:W-:Y:S02]  /*5b50*/  USHF.L.U64.HI UR5, UR4, 0x5, UR5 ;  /* 0x0000000504057899 */ /* 0x000fe40008010205 */
[----:B------:R-:W-:Y:S01]  /*5b60*/  USHF.L.U32 UR4, UR4, 0x5, URZ ;  /* 0x0000000504047899 */ /* 0x000fe2000800063f */
[----:B------:R-:W-:Y:S05]  /*5b70*/  BRA `(.L_x_486) ;  /* 0x000001d000007947 */ /* 0x000fea0003800000 */
.L_x_488:
[----:B------:R-:W-:Y:S04]  /*5b80*/  IADD3 R103, R167, -0x1, RZ ;  /* 0xffffffffa7677810 */ /* 0x000fe80007ffe0ff */
[----:B------:R-:W-:Y:S01]  /*5b90*/  SHF.R.S32.HI R0, RZ, 0x1f, R103 ;  /* 0x0000001fff007819 */ /* 0x000fe20000011467 */
[C---:B------:R-:W-:Y:S04]  /*5ba0*/  IMAD.WIDE.U32 R104, R103.reuse, c[0x0][0x198], RZ ;  /* 0x0000660067687a25 */ /* 0x040fe800078e00ff */
[----:B------:R-:W-:Y:S01]  /*5bb0*/  IMAD R0, R0, c[0x0][0x198], RZ ;  /* 0x0000660000007a24 */ /* 0x000fe200078e02ff */
[----:B------:R-:W-:Y:S03]  /*5bc0*/  LEA R2, P1, R104, R158, 0x6 ;  /* 0x0000009e68027211 */ /* 0x000fe600078230ff */
[----:B------:R-:W-:Y:S01]  /*5bd0*/  IMAD R0, R103, c[0x0][0x19c], R0 ;  /* 0x0000670067007a24 */ /* 0x000fe200078e0200 */
[----:B------:R-:W-:Y:S03]  /*5be0*/  LEA R106, P2, R2, c[0x0][0x168], 0x1 ;  /* 0x00005a00026a7a11 */ /* 0x000fe600078408ff */
[----:B------:R-:W-:Y:S05]  /*5bf0*/  IMAD.IADD R103, R105, 0x1, R0 ;  /* 0x0000000169677824 */ /* 0x000fea00078e0200 */
        /* <DEDUP_REMOVED lines=21> */
.L_x_486:
[----:B------:R-:W-:Y:S04]  /*5d50*/  DEPBAR.LE SB0, 0x0 ;  /* 0x000080000000791a */ /* 0x000fe80000000000 */
[----:B------:R-:W-:Y:S01]  /*5d60*/  BAR.SYNC.DEFER_BLOCKING 0x0 ;  /* 0x0000000000007b1d */ /* 0x000fe20000010000 */
[----:B------:R-:W-:Y:S01]  /*5d70*/  SHF.R.S32.HI R2, RZ, 0x1f, R167 ;  /* 0x0000001fff027819 */ /* 0x000fe200000114a7 */
[----:B------:R-:W-:Y:S02]  /*5d80*/  IMAD R0, R148, R167, RZ ;  /* 0x000000a794007224 */ /* 0x000fe400078e02ff */
[-C--:B------:R-:W-:Y:S04]  /*5d90*/  IMAD.WIDE.U32 R102, R167, R149.reuse, R168 ;  /* 0x00000095a7667225 */ /* 0x080fe800078e00a8 */
[----:B------:R-:W-:Y:S01]  /*5da0*/  IMAD R0, R2, R149, R0 ;  /* 0x0000009502007224 */ /* 0x000fe200078e0200 */
[----:B------:R-:W-:Y:S03]  /*5db0*/  LEA R172, P1, R102, c[0x0][0x170], 0x1 ;  /* 0x00005c0066ac7a11 */ /* 0x000fe600078208ff */
[----:B------:R-:W-:Y:S01]  /*5dc0*/  IMAD.IADD R0, R103, 0x1, R0 ;  /* 0x0000000167007824 */ /* 0x000fe200078e0200 */
[-C--:B------:R-:W-:Y:S04]  /*5dd0*/  IADD3 R174, P0, R172, R157.reuse, RZ ;  /* 0x0000009dacae7210 */ /* 0x080fe80007f1e0ff */
[----:B------:R-:W-:Y:S02]  /*5de0*/  LEA.HI.X R173, R102, c[0x0][0x174], R0, 0x1, P1 ;  /* 0x00005d0066ad7a11 */ /* 0x000fe400008f0c00 */
[-C--:B------:R-:W-:Y:S03]  /*5df0*/  IADD3 R102, P1, R174, R157.reuse, RZ ;  /* 0x0000009dae667210 */ /* 0x080fe60007f3e0ff */
[--C-:B------:R-:W-:Y:S01]  /*5e00*/  IMAD.X R175, R173, 0x1, R166.reuse, P0 ;  /* 0x00000001adaf7824 */ /* 0x100fe200000e06a6 */
[----:B------:R-:W-:Y:S01]  /*5e10*/  IADD3 R176, P0, R102, R157, RZ ;  /* 0x0000009d66b07210 */ /* 0x000fe20007f1e0ff */
[----:B------:R-:W-:Y:S01]  /*5e20*/  @!PT LDS RZ, [RZ] ;  /* 0x00000000fffff984 */ /* 0x000fe20000000800 */
[----:B------:R-:W-:Y:S01]  /*5e30*/  @!PT LDS RZ, [RZ] ;  /* 0x00000000fffff984 */ /* 0x000fe20000000800 */
[----:B------:R-:W-:Y:S01]  /*5e40*/  @!PT LDS RZ, [RZ] ;  /* 0x00000000fffff984 */ /* 0x000fe20000000800 */
[----:B------:R1:W-:Y:S02]  /*5e50*/  LDGSTS.E.BYPASS.LTC128B.128 [R151+0x8000], [R172.64] ;  /* 0x08000000ac977fae */ /* 0x0003e4000b901d46 */
[--C-:B------:R-:W-:Y:S02]  /*5e60*/  IMAD.X R103, R175, 0x1, R166.reuse, P1 ;  /* 0x00000001af677824 */ /* 0x100fe400008e06a6 */
[----:B------:R1:W-:Y:S02]  /*5e70*/  LDGSTS.E.BYPASS.LTC128B.128 [R151+0xa000], [R172.64+0x80] ;  /* 0x0a000080ac977fae */ /* 0x0003e4000b901d46 */
[----:B------:R-:W-:Y:S01]  /*5e80*/  IMAD.X R177, R103, 0x1, R166, P0 ;  /* 0x0000000167b17824 */ /* 0x000fe200000e06a6 */
[----:B------:R-:W-:Y:S01]  /*5e90*/  ISETP.GT.AND P0, PT, R167, RZ, PT ;  /* 0x000000ffa700720c */ /* 0x000fe20003f04270 */
        /* <DEDUP_REMOVED lines=8> */
[----:B------:R-:W3:Y:S04]  /*5f20*/  LDSM.16.M88.4 R112, [R145+0x4800] ;  /* 0x004800009170783b */ /* 0x000ee80000000200 */
[----:B------:R-:W4:Y:S04]  /*5f30*/  LDSM.16.M88.4 R116, [R145+0x5000] ;  /* 0x005000009174783b */ /* 0x000f280000000200 */
[----:B------:R-:W0:Y:S04]  /*5f40*/  LDGDEPBAR ;  /* 0x00000000000079af */ /* 0x000e280000000000 */
[----:B------:R-:W5:Y:S04]  /*5f50*/  LDSM.16.M88.4 R120, [R145+0x5800] ;  /* 0x005800009178783b */ /* 0x000f680000000200 */
[----:B------:R-:W-:Y:S01]  /*5f60*/  LDSM.16.M88.4 R124, [R134] ;  /* 0x00000000867c783b */ /* 0x000fe20000000200 */
[C---:B--2---:R-:W-:Y:S08]  /*5f70*/  HMMA.16816.F32 R4, R104.reuse, R108, RZ ;  /* 0x0000006c6804723c */ /* 0x044ff000000018ff */
[C---:B------:R-:W-:Y:S01]  /*5f80*/  HMMA.16816.F32 R8, R104.reuse, R110, RZ ;  /* 0x0000006e6808723c */ /* 0x040fe200000018ff */
[----:B------:R-:W-:Y:S07]  /*5f90*/  LDSM.16.M88.4 R108, [R144] ;  /* 0x00000000906c783b */ /* 0x000fee0000000200 */
[C---:B---3--:R-:W-:Y:S08]  /*5fa0*/  HMMA.16816.F32 R12, R104.reuse, R112, RZ ;  /* 0x00000070680c723c */ /* 0x048ff000000018ff */
[C---:B------:R-:W-:Y:S01]  /*5fb0*/  HMMA.16816.F32 R16, R104.reuse, R114, RZ ;  /* 0x000000726810723c */ /* 0x040fe200000018ff */
[----:B------:R-:W2:Y:S07]  /*5fc0*/  LDSM.16.M88.4 R112, [R143] ;  /* 0x000000008f70783b */ /* 0x000eae0000000200 */
[C---:B----4-:R-:W-:Y:S08]  /*5fd0*/  HMMA.16816.F32 R20, R104.reuse, R116, RZ ;  /* 0x000000746814723c */ /* 0x050ff000000018ff */
[C---:B------:R-:W-:Y:S01]  /*5fe0*/  HMMA.16816.F32 R24, R104.reuse, R118, RZ ;  /* 0x000000766818723c */ /* 0x040fe200000018ff */
[----:B------:R-:W3:Y:S07]  /*5ff0*/  LDSM.16.M88.4 R116, [R135] ;  /* 0x000000008774783b */ /* 0x000eee0000000200 */
[C---:B-----5:R-:W-:Y:S08]  /*6000*/  HMMA.16816.F32 R28, R104.reuse, R120, RZ ;  /* 0x00000078681c723c */ /* 0x060ff000000018ff */
[----:B------:R-:W-:Y:S01]  /*6010*/  HMMA.16816.F32 R32, R104, R122, RZ ;  /* 0x0000007a6820723c */ /* 0x000fe200000018ff */
[----:B------:R-:W4:Y:S04]  /*6020*/  LDSM.16.M88.4 R104, [R133] ;  /* 0x000000008568783b */ /* 0x000f280000000200 */
[----:B------:R-:W-:Y:S03]  /*6030*/  LDSM.16.M88.4 R120, [R139+0x4800] ;  /* 0x004800008b78783b */ /* 0x000fe60000000200 */
[C---:B--2---:R-:W-:Y:S08]  /*6040*/  HMMA.16816.F32 R4, R108.reuse, R112, R4 ;  /* 0x000000706c04723c */ /* 0x044ff00000001804 */
[C---:B------:R-:W-:Y:S01]  /*6050*/  HMMA.16816.F32 R8, R108.reuse, R114, R8 ;  /* 0x000000726c08723c */ /* 0x040fe20000001808 */
[----:B------:R-:W-:Y:S07]  /*6060*/  LDSM.16.M88.4 R112, [R142] ;  /* 0x000000008e70783b */ /* 0x000fee0000000200 */
[C---:B---3--:R-:W-:Y:S08]  /*6070*/  HMMA.16816.F32 R12, R108.reuse, R116, R12 ;  /* 0x000000746c0c723c */ /* 0x048ff0000000180c */
[C---:B------:R-:W-:Y:S01]  /*6080*/  HMMA.16816.F32 R16, R108.reuse, R118, R16 ;  /* 0x000000766c10723c */ /* 0x040fe20000001810 */
[----:B------:R-:W2:Y:S07]  /*6090*/  LDSM.16.M88.4 R116, [R139+0x4000] ;  /* 0x004000008b74783b */ /* 0x000eae0000000200 */
[C---:B------:R-:W-:Y:S08]  /*60a0*/  HMMA.16816.F32 R20, R108.reuse, R124, R20 ;  /* 0x0000007c6c14723c */ /* 0x040ff00000001814 */
[C---:B------:R-:W-:Y:S08]  /*60b0*/  HMMA.16816.F32 R24, R108.reuse, R126, R24 ;  /* 0x0000007e6c18723c */ /* 0x040ff00000001818 */
[C---:B----4-:R-:W-:Y:S08]  /*60c0*/  HMMA.16816.F32 R28, R108.reuse, R104, R28 ;  /* 0x000000686c1c723c */ /* 0x050ff0000000181c */
[----:B------:R-:W-:Y:S01]  /*60d0*/  HMMA.16816.F32 R32, R108, R106, R32 ;  /* 0x0000006a6c20723c */ /* 0x000fe20000001820 */
[----:B------:R-:W3:Y:S04]  /*60e0*/  LDSM.16.M88.4 R104, [R139+0x5000] ;  /* 0x005000008b68783b */ /* 0x000ee80000000200 */
[----:B------:R-:W4:Y:S03]  /*60f0*/  LDSM.16.M88.4 R108, [R139+0x5800] ;  /* 0x005800008b6c783b */ /* 0x000f260000000200 */
[C---:B--2---:R-:W-:Y:S08]  /*6100*/  HMMA.16816.F32 R4, R112.reuse, R116, R4 ;  /* 0x000000747004723c */ /* 0x044ff00000001804 */
[C---:B------:R-:W-:Y:S01]  /*6110*/  HMMA.16816.F32 R8, R112.reuse, R118, R8 ;  /* 0x000000767008723c */ /* 0x040fe20000001808 */
[----:B------:R-:W-:Y:S07]  /*6120*/  LDSM.16.M88.4 R116, [R132] ;  /* 0x000000008474783b */ /* 0x000fee0000000200 */
[C---:B------:R-:W-:Y:S08]  /*6130*/  HMMA.16816.F32 R12, R112.reuse, R120, R12 ;  /* 0x00000078700c723c */ /* 0x040ff0000000180c */
[C---:B------:R-:W-:Y:S01]  /*6140*/  HMMA.16816.F32 R16, R112.reuse, R122, R16 ;  /* 0x0000007a7010723c */ /* 0x040fe20000001810 */
[----:B------:R-:W-:Y:S07]  /*6150*/  LDSM.16.M88.4 R120, [R132+0x800] ;  /* 0x000800008478783b */ /* 0x000fee0000000200 */
[C---:B---3--:R-:W-:Y:S08]  /*6160*/  HMMA.16816.F32 R20, R112.reuse, R104, R20 ;  /* 0x000000687014723c */ /* 0x048ff00000001814 */
[C---:B------:R-:W-:Y:S01]  /*6170*/  HMMA.16816.F32 R24, R112.reuse, R106, R24 ;  /* 0x0000006a7018723c */ /* 0x040fe20000001818 */
[----:B------:R-:W2:Y:S07]  /*6180*/  LDSM.16.M88.4 R104, [R141] ;  /* 0x000000008d68783b */ /* 0x000eae0000000200 */
[C---:B----4-:R-:W-:Y:S08]  /*6190*/  HMMA.16816.F32 R28, R112.reuse, R108, R28 ;  /* 0x0000006c701c723c */ /* 0x050ff0000000181c */
[----:B------:R-:W-:Y:S01]  /*61a0*/  HMMA.16816.F32 R32, R112, R110, R32 ;  /* 0x0000006e7020723c */ /* 0x000fe20000001820 */
[----:B------:R-:W3:Y:S04]  /*61b0*/  LDSM.16.M88.4 R108, [R132+0x1000] ;  /* 0x00100000846c783b */ /* 0x000ee80000000200 */
[----:B------:R-:W4:Y:S03]  /*61c0*/  LDSM.16.M88.4 R112, [R132+0x1800] ;  /* 0x001800008470783b */ /* 0x000f260000000200 */
[C---:B--2---:R-:W-:Y:S08]  /*61d0*/  HMMA.16816.F32 R4, R104.reuse, R116, R4 ;  /* 0x000000746804723c */ /* 0x044ff00000001804 */
[C---:B------:R-:W-:Y:S01]  /*61e0*/  HMMA.16816.F32 R8, R104.reuse, R118, R8 ;  /* 0x000000766808723c */ /* 0x040fe20000001808 */
[----:B------:R-:W-:Y:S07]  /*61f0*/  LDSM.16.M88.4 R116, [R145+0x6000] ;  /* 0x006000009174783b */ /* 0x000fee0000000200 */
[C---:B------:R-:W-:Y:S08]  /*6200*/  HMMA.16816.F32 R12, R104.reuse, R120, R12 ;  /* 0x00000078680c723c */ /* 0x040ff0000000180c */
[C---:B------:R-:W-:Y:S01]  /*6210*/  HMMA.16816.F32 R16, R104.reuse, R122, R16 ;  /* 0x0000007a6810723c */ /* 0x040fe20000001810 */
[----:B------:R-:W-:Y:S07]  /*6220*/  LDSM.16.M88.4 R120, [R145+0x6800] ;  /* 0x006800009178783b */ /* 0x000fee0000000200 */
[C---:B---3--:R-:W-:Y:S08]  /*6230*/  HMMA.16816.F32 R20, R104.reuse, R108, R20 ;  /* 0x0000006c6814723c */ /* 0x048ff00000001814 */
[C---:B------:R-:W-:Y:S01]  /*6240*/  HMMA.16816.F32 R24, R104.reuse, R110, R24 ;  /* 0x0000006e6818723c */ /* 0x040fe20000001818 */
[----:B------:R-:W2:Y:S07]  /*6250*/  LDSM.16.M88.4 R108, [R146+0x2000] ;  /* 0x00200000926c783b */ /* 0x000eae0000000200 */
        /* <DEDUP_REMOVED lines=9> */
[----:B------:R-:W-:Y:S07]  /*62f0*/  LDSM.16.M88.4 R120, [R130] ;  /* 0x000000008278783b */ /* 0x000fee0000000200 */
[C---:B---3--:R-:W-:Y:S08]  /*6300*/  HMMA.16816.F32 R20, R108.reuse, R104, R20 ;  /* 0x000000686c14723c */ /* 0x048ff00000001814 */
[C---:B------:R-:W-:Y:S01]  /*6310*/  HMMA.16816.F32 R24, R108.reuse, R106, R24 ;  /* 0x0000006a6c18723c */ /* 0x040fe20000001818 */
[----:B------:R-:W2:Y:S07]  /*6320*/  LDSM.16.M88.4 R104, [R144+0x2000] ;  /* 0x002000009068783b */ /* 0x000eae0000000200 */
[C---:B----4-:R-:W-:Y:S08]  /*6330*/  HMMA.16816.F32 R28, R108.reuse, R112, R28 ;  /* 0x000000706c1c723c */ /* 0x050ff0000000181c */
[----:B------:R-:W-:Y:S01]  /*6340*/  HMMA.16816.F32 R32, R108, R114, R32 ;  /* 0x000000726c20723c */ /* 0x000fe20000001820 */
[----:B------:R-:W3:Y:S04]  /*6350*/  LDSM.16.M88.4 R108, [R129] ;  /* 0x00000000816c783b */ /* 0x000ee80000000200 */
[----:B------:R-:W4:Y:S03]  /*6360*/  LDSM.16.M88.4 R112, [R128] ;  /* 0x000000008070783b */ /* 0x000f260000000200 */
        /* <DEDUP_REMOVED lines=26> */
[----:B------:R-:W-:Y:S04]  /*6510*/  DEPBAR.LE SB0, 0x0 ;  /* 0x000080000000791a */ /* 0x000fe80000000000 */
[----:B------:R-:W-:Y:S01]  /*6520*/  BAR.SYNC.DEFER_BLOCKING 0x0 ;  /* 0x0000000000007b1d */ /* 0x000fe20000010000 */
[C---:B--2---:R-:W-:Y:S08]  /*6530*/  HMMA.16816.F32 R4, R104.reuse, R116, R4 ;  /* 0x000000746804723c */ /* 0x044ff00000001804 */
[C---:B------:R-:W-:Y:S08]  /*6540*/  HMMA.16816.F32 R8, R104.reuse, R118, R8 ;  /* 0x000000766808723c */ /* 0x040ff00000001808 */
[C---:B------:R-:W-:Y:S08]  /*6550*/  HMMA.16816.F32 R12, R104.reuse, R120, R12 ;  /* 0x00000078680c723c */ /* 0x040ff0000000180c */
[C---:B------:R-:W-:Y:S08]  /*6560*/  HMMA.16816.F32 R16, R104.reuse, R122, R16 ;  /* 0x0000007a6810723c */ /* 0x040ff00000001810 */
[C---:B---3--:R-:W-:Y:S08]  /*6570*/  HMMA.16816.F32 R20, R104.reuse, R108, R20 ;  /* 0x0000006c6814723c */ /* 0x048ff00000001814 */
[C---:B------:R-:W-:Y:S08]  /*6580*/  HMMA.16816.F32 R24, R104.reuse, R110, R24 ;  /* 0x0000006e6818723c */ /* 0x040ff00000001818 */
[C---:B----4-:R-:W-:Y:S08]  /*6590*/  HMMA.16816.F32 R28, R104.reuse, R112, R28 ;  /* 0x00000070681c723c */ /* 0x050ff0000000181c */
[----:B------:R-:W-:Y:S01]  /*65a0*/  HMMA.16816.F32 R32, R104, R114, R32 ;  /* 0x000000726820723c */ /* 0x000fe20000001820 */
[----:B-1----:R-:W-:-:S07]  /*65b0*/  @P0 BRA `(.L_x_488) ;  /* 0xfffff5c000000947 */ /* 0x002fce000383ffff */
.L_x_487:
[----:B------:R-:W-:Y:S01]  /*65c0*/  FMNMX.FTZ R0, R4, R101, !PT ;  /* 0x0000006504007209 */ /* 0x000fe20007810000 */
[----:B------:R-:W-:Y:S01]  /*65d0*/  LDSM.16.MT88.4 R112, [R137+0x8000] ;  /* 0x008000008970783b */ /* 0x000fe20000004200 */
[----:B------:R-:W-:Y:S02]  /*65e0*/  FMNMX.FTZ R2, R6, R3, !PT ;  /* 0x0000000306027209 */ /* 0x000fe40007810000 */
        /* <DEDUP_REMOVED lines=29> */
[----:B------:R-:W-:Y:S03]  /*67c0*/  FMNMX.FTZ R0, R34, R107, !PT ;  /* 0x0000006b22007209 */ /* 0x000fe60007810000 */
[----:B------:R-:W-:Y:S01]  /*67d0*/  SHFL.BFLY PT, R107, R104, 0x2, 0x1f ;  /* 0x0c401f00686b7f89 */ /* 0x000fe200000e0000 */
[----:B------:R-:W-:Y:S07]  /*67e0*/  FMNMX.FTZ R105, R35, R0, !PT ;  /* 0x0000000023697209 */ /* 0x000fee0007810000 */
[----:B------:R-:W1:Y:S02]  /*67f0*/  SHFL.BFLY PT, R0, R105, 0x2, 0x1f ;  /* 0x0c401f0069007f89 */ /* 0x000e6400000e0000 */
[----:B-1----:R-:W-:Y:S02]  /*6800*/  FMNMX.FTZ R103, R105, R0, !PT ;  /* 0x0000000069677209 */ /* 0x002fe40007810000 */
[----:B------:R-:W-:Y:S04]  /*6810*/  FMNMX.FTZ R109, R104, R107, !PT ;  /* 0x0000006b686d7209 */ /* 0x000fe80007810000 */
[----:B------:R-:W-:Y:S08]  /*6820*/  LDSM.16.MT88.4 R104, [R140+0x8000] ;  /* 0x008000008c68783b */ /* 0x000ff00000004200 */
[----:B------:R-:W1:Y:S08]  /*6830*/  SHFL.BFLY PT, R2, R109, 0x1, 0x1f ;  /* 0x0c201f006d027f89 */ /* 0x000e7000000e0000 */
[----:B------:R-:W2:Y:S01]  /*6840*/  SHFL.BFLY PT, R0, R103, 0x1, 0x1f ;  /* 0x0c201f0067007f89 */ /* 0x000ea200000e0000 */
[----:B-1----:R-:W-:Y:S07]  /*6850*/  FMNMX.FTZ R2, R109, R2, !PT ;  /* 0x000000026d027209 */ /* 0x002fee0007810000 */
[----:B------:R-:W1:Y:S01]  /*6860*/  LDSM.16.MT88.4 R108, [R138+0x8000] ;  /* 0x008000008a6c783b */ /* 0x000e620000004200 */
[C---:B------:R-:W-:Y:S01]  /*6870*/  FSETP.NEU.FTZ.AND P1, PT, R2.reuse, -INF , PT ;  /* 0xff8000000200780b */ /* 0x040fe20003f3d000 */
[C---:B------:R-:W-:Y:S02]  /*6880*/  FADD.FTZ R100, -R2.reuse, R101 ;  /* 0x0000006502647221 */ /* 0x040fe40000010100 */
[----:B------:R-:W-:Y:S01]  /*6890*/  FMUL.FTZ R120, R2, c[0x0][0x23c] ;  /* 0x00008f0002787a20 */ /* 0x000fe20000410000 */
[----:B--2---:R-:W-:Y:S01]  /*68a0*/  FMNMX.FTZ R0, R103, R0, !PT ;  /* 0x0000000067007209 */ /* 0x004fe20007810000 */
[----:B------:R-:W-:Y:S03]  /*68b0*/  FMUL.FTZ R102, R100, c[0x0][0x23c] ;  /* 0x00008f0064667a20 */ /* 0x000fe60000410000 */
[----:B------:R-:W-:Y:S01]  /*68c0*/  FSEL R120, R120, RZ, P1 ;  /* 0x000000ff78787208 */ /* 0x000fe20000800000 */
[----:B------:R2:W3:Y:S01]  /*68d0*/  MUFU.EX2 R100, R102 ;  /* 0x0000006600647308 */ /* 0x0004e20000000800 */
[C---:B------:R-:W-:Y:S01]  /*68e0*/  FMUL.FTZ R119, R0.reuse, c[0x0][0x23c] ;  /* 0x00008f0000777a20 */ /* 0x040fe20000410000 */
[C---:B------:R-:W-:Y:S01]  /*68f0*/  FSETP.NEU.FTZ.AND P1, PT, R0.reuse, -INF , PT ;  /* 0xff8000000000780b */ /* 0x040fe20003f3d000 */
[----:B------:R-:W-:Y:S02]  /*6900*/  FADD.FTZ R101, -R0, R3 ;  /* 0x0000000300657221 */ /* 0x000fe40000010100 */
[--C-:B------:R-:W-:Y:S01]  /*6910*/  FFMA.FTZ R118, R4, c[0x0][0x23c], -R120.reuse ;  /* 0x00008f0004767a23 */ /* 0x100fe20000010878 */
[----:B------:R-:W-:Y:S01]  /*6920*/  FSEL R119, R119, RZ, P1 ;  /* 0x000000ff77777208 */ /* 0x000fe20000800000 */
[--C-:B------:R-:W-:Y:S02]  /*6930*/  FFMA.FTZ R5, R5, c[0x0][0x23c], -R120.reuse ;  /* 0x00008f0005057a23 */ /* 0x100fe40000010878 */
[----:B------:R-:W-:Y:S01]  /*6940*/  FMUL.FTZ R3, R101, c[0x0][0x23c] ;  /* 0x00008f0065037a20 */ /* 0x000fe20000410000 */
[----:B------:R-:W-:Y:S01]  /*6950*/  MOV R101, R2 ;  /* 0x0000000200657202 */ /* 0x000fe20000000f00 */
[--C-:B------:R-:W-:Y:S01]  /*6960*/  FFMA.FTZ R117, R6, c[0x0][0x23c], -R119.reuse ;  /* 0x00008f0006757a23 */ /* 0x100fe20000010877 */
[----:B------:R-:W-:Y:S01]  /*6970*/  MUFU.EX2 R118, R118 ;  /* 0x0000007600767308 */ /* 0x000fe20000000800 */
[--C-:B------:R-:W-:Y:S02]  /*6980*/  FFMA.FTZ R6, R7, c[0x0][0x23c], -R119.reuse ;  /* 0x00008f0007067a23 */ /* 0x100fe40000010877 */
[--C-:B------:R-:W-:Y:S02]  /*6990*/  FFMA.FTZ R7, R8, c[0x0][0x23c], -R120.reuse ;  /* 0x00008f0008077a23 */ /* 0x100fe40000010878 */
[--C-:B------:R-:W-:Y:S02]  /*69a0*/  FFMA.FTZ R103, R10, c[0x0][0x23c], -R119.reuse ;  /* 0x00008f000a677a23 */ /* 0x100fe40000010877 */
[--C-:B------:R-:W-:Y:S02]  /*69b0*/  FFMA.FTZ R116, R11, c[0x0][0x23c], -R119.reuse ;  /* 0x00008f000b747a23 */ /* 0x100fe40000010877 */
[--C-:B------:R-:W-:Y:S01]  /*69c0*/  FFMA.FTZ R125, R24, c[0x0][0x23c], -R120.reuse ;  /* 0x00008f00187d7a23 */ /* 0x100fe20000010878 */
[----:B------:R-:W4:Y:S01]  /*69d0*/  MUFU.EX2 R3, R3 ;  /* 0x0000000300037308 */ /* 0x000f220000000800 */
[--C-:B------:R-:W-:Y:S02]  /*69e0*/  FFMA.FTZ R126, R25, c[0x0][0x23c], -R120.reuse ;  /* 0x00008f00197e7a23 */ /* 0x100fe40000010878 */
[--C-:B--2---:R-:W-:Y:S02]  /*69f0*/  FFMA.FTZ R102, R9, c[0x0][0x23c], -R120.reuse ;  /* 0x00008f0009667a23 */ /* 0x104fe40000010878 */
[C---:B---3--:R-:W-:Y:S02]  /*6a00*/  FMUL.FTZ R8, R100.reuse, R96 ;  /* 0x0000006064087220 */ /* 0x048fe40000410000 */
[C---:B------:R-:W-:Y:S02]  /*6a10*/  FMUL.FTZ R9, R100.reuse, R97 ;  /* 0x0000006164097220 */ /* 0x040fe40000410000 */
        /* <DEDUP_REMOVED lines=10> */
[C---:B----4-:R-:W-:Y:S02]  /*6ac0*/  FMUL.FTZ R10, R3.reuse, R98 ;  /* 0x00000062030a7220 */ /* 0x050fe40000410000 */
[C---:B------:R-:W-:Y:S02]  /*6ad0*/  FMUL.FTZ R11, R3.reuse, R99 ;  /* 0x00000063030b7220 */ /* 0x040fe40000410000 */
[C---:B------:R-:W-:Y:S01]  /*6ae0*/  FMUL.FTZ R38, R3.reuse, R38 ;  /* 0x0000002603267220 */ /* 0x040fe20000410000 */
[----:B------:R-:W3:Y:S01]  /*6af0*/  MUFU.EX2 R6, R6 ;  /* 0x0000000600067308 */ /* 0x000ee20000000800 */
[C---:B------:R-:W-:Y:S02]  /*6b00*/  FMUL.FTZ R39, R3.reuse, R39 ;  /* 0x0000002703277220 */ /* 0x040fe40000410000 */
[----:B------:R-:W-:Y:S01]  /*6b10*/  FMUL.FTZ R42, R3, R42 ;  /* 0x0000002a032a7220 */ /* 0x000fe20000410000 */
[----:B--2---:R-:W-:Y:S01]  /*6b20*/  F2FP.PACK_AB R96, R5, R118 ;  /* 0x000000760560723e */ /* 0x004fe200000000ff */
[C---:B------:R-:W-:Y:S02]  /*6b30*/  FMUL.FTZ R43, R3.reuse, R43 ;  /* 0x0000002b032b7220 */ /* 0x040fe40000410000 */
[C---:B------:R-:W-:Y:S02]  /*6b40*/  FMUL.FTZ R46, R3.reuse, R46 ;  /* 0x0000002e032e7220 */ /* 0x040fe40000410000 */
[C---:B------:R-:W-:Y:S01]  /*6b50*/  FMUL.FTZ R47, R3.reuse, R47 ;  /* 0x0000002f032f7220 */ /* 0x040fe20000410000 */
[----:B------:R-:W-:Y:S01]  /*6b60*/  MUFU.EX2 R7, R7 ;  /* 0x0000000700077308 */ /* 0x000fe20000000800 */
[C---:B------:R-:W-:Y:S02]  /*6b70*/  FMUL.FTZ R50, R3.reuse, R50 ;  /* 0x0000003203327220 */ /* 0x040fe40000410000 */
[C---:B------:R-:W-:Y:S02]  /*6b80*/  FMUL.FTZ R51, R3.reuse, R51 ;  /* 0x0000003303337220 */ /* 0x040fe40000410000 */
[C---:B------:R-:W-:Y:S02]  /*6b90*/  FMUL.FTZ R52, R100.reuse, R52 ;  /* 0x0000003464347220 */ /* 0x040fe40000410000 */
[C---:B------:R-:W-:Y:S02]  /*6ba0*/  FMUL.FTZ R53, R100.reuse, R53 ;  /* 0x0000003564357220 */ /* 0x040fe40000410000 */
[C---:B------:R-:W-:Y:S01]  /*6bb0*/  FMUL.FTZ R54, R3.reuse, R54 ;  /* 0x0000003603367220 */ /* 0x040fe20000410000 */
[----:B------:R-:W2:Y:S01]  /*6bc0*/  MUFU.EX2 R102, R102 ;  /* 0x0000006600667308 */ /* 0x000ea20000000800 */
[C---:B------:R-:W-:Y:S02]  /*6bd0*/  FMUL.FTZ R55, R3.reuse, R55 ;  /* 0x0000003703377220 */ /* 0x040fe40000410000 */
[----:B------:R-:W-:Y:S01]  /*6be0*/  FMUL.FTZ R56, R100, R56 ;  /* 0x0000003864387220 */ /* 0x000fe20000410000 */
[----:B---3--:R-:W-:Y:S01]  /*6bf0*/  F2FP.PACK_AB R97, R6, R117 ;  /* 0x000000750661723e */ /* 0x008fe200000000ff */
        /* <DEDUP_REMOVED lines=9> */
[----:B------:R-:W3:Y:S01]  /*6c90*/  MUFU.EX2 R116, R116 ;  /* 0x0000007400747308 */ /* 0x000ee20000000800 */
[----:B------:R-:W-:Y:S02]  /*6ca0*/  FMUL.FTZ R65, R100, R65 ;  /* 0x0000004164417220 */ /* 0x000fe40000410000 */
[C---:B------:R-:W-:Y:S01]  /*6cb0*/  FMUL.FTZ R66, R3.reuse, R66 ;  /* 0x0000004203427220 */ /* 0x040fe20000410000 */
[----:B--2---:R-:W-:Y:S01]  /*6cc0*/  F2FP.PACK_AB R98, R102, R7 ;  /* 0x000000076662723e */ /* 0x004fe200000000ff */
[C---:B------:R-:W-:Y:S02]  /*6cd0*/  FMUL.FTZ R67, R3.reuse, R67 ;  /* 0x0000004303437220 */ /* 0x040fe40000410000 */
[C---:B------:R-:W-:Y:S02]  /*6ce0*/  FMUL.FTZ R68, R100.reuse, R68 ;  /* 0x0000004464447220 */ /* 0x040fe40000410000 */
[----:B------:R-:W-:Y:S01]  /*6cf0*/  FMUL.FTZ R69, R100, R69 ;  /* 0x0000004564457220 */ /* 0x000fe20000410000 */
[----:B------:R-:W-:Y:S01]  /*6d00*/  MUFU.EX2 R125, R125 ;  /* 0x0000007d007d7308 */ /* 0x000fe20000000800 */
[C---:B------:R-:W-:Y:S02]  /*6d10*/  FMUL.FTZ R70, R3.reuse, R70 ;  /* 0x0000004603467220 */ /* 0x040fe40000410000 */
[----:B------:R-:W-:Y:S02]  /*6d20*/  FMUL.FTZ R71, R3, R71 ;  /* 0x0000004703477220 */ /* 0x000fe40000410000 */
[--C-:B------:R-:W-:Y:S02]  /*6d30*/  FFMA.FTZ R127, R26, c[0x0][0x23c], -R119.reuse ;  /* 0x00008f001a7f7a23 */ /* 0x100fe40000010877 */
[--C-:B------:R-:W-:Y:S02]  /*6d40*/  FFMA.FTZ R172, R31, c[0x0][0x23c], -R119.reuse ;  /* 0x00008f001fac7a23 */ /* 0x100fe40000010877 */
[--C-:B------:R-:W-:Y:S01]  /*6d50*/  FFMA.FTZ R173, R32, c[0x0][0x23c], -R120.reuse ;  /* 0x00008f0020ad7a23 */ /* 0x100fe20000010878 */
[----:B------:R-:W-:Y:S01]  /*6d60*/  MUFU.EX2 R126, R126 ;  /* 0x0000007e007e7308 */ /* 0x000fe20000000800 */
[--C-:B------:R-:W-:Y:S02]  /*6d70*/  FFMA.FTZ R174, R34, c[0x0][0x23c], -R119.reuse ;  /* 0x00008f0022ae7a23 */ /* 0x100fe40000010877 */
[----:B------:R-:W-:Y:S01]  /*6d80*/  FMUL.FTZ R72, R100, R72 ;  /* 0x0000004864487220 */ /* 0x000fe20000410000 */
[----:B---3--:R-:W-:Y:S01]  /*6d90*/  F2FP.PACK_AB R99, R116, R103 ;  /* 0x000000677463723e */ /* 0x008fe200000000ff */
[C---:B------:R-:W-:Y:S02]  /*6da0*/  FMUL.FTZ R73, R100.reuse, R73 ;  /* 0x0000004964497220 */ /* 0x040fe40000410000 */
[C---:B------:R-:W-:Y:S02]  /*6db0*/  FMUL.FTZ R74, R3.reuse, R74 ;  /* 0x0000004a034a7220 */ /* 0x040fe40000410000 */
[C---:B------:R-:W-:Y:S01]  /*6dc0*/  FMUL.FTZ R75, R3.reuse, R75 ;  /* 0x0000004b034b7220 */ /* 0x040fe20000410000 */
[----:B------:R-:W-:Y:S01]  /*6dd0*/  MUFU.EX2 R127, R127 ;  /* 0x0000007f007f7308 */ /* 0x000fe20000000800 */
[C---:B------:R-:W-:Y:S05]  /*6de0*/  HMMA.16816.F32 R8, R96.reuse, R104, R8 ;  /* 0x000000686008723c */ /* 0x040fea0000001808 */
[C---:B------:R-:W-:Y:S02]  /*6df0*/  FMUL.FTZ R76, R100.reuse, R76 ;  /* 0x0000004c644c7220 */ /* 0x040fe40000410000 */
[----:B------:R-:W-:Y:S01]  /*6e00*/  FMUL.FTZ R77, R100, R77 ;  /* 0x0000004d644d7220 */ /* 0x000fe20000410000 */
[C---:B------:R-:W-:Y:S01]  /*6e10*/  HMMA.16816.F32 R36, R96.reuse, R106, R36 ;  /* 0x0000006a6024723c */ /* 0x040fe20000001824 */
[----:B------:R-:W2:Y:S01]  /*6e20*/  LDSM.16.MT88.4 R104, [R136+0x8000] ;  /* 0x008000008868783b */ /* 0x000ea20000004200 */
[----:B------:R-:W-:Y:S02]  /*6e30*/  MUFU.EX2 R172, R172 ;  /* 0x000000ac00ac7308 */ /* 0x000fe40000000800 */
[C---:B------:R-:W-:Y:S02]  /*6e40*/  FMUL.FTZ R78, R3.reuse, R78 ;  /* 0x0000004e034e7220 */ /* 0x040fe40000410000 */
[----:B------:R-:W-:Y:S02]  /*6e50*/  FMUL.FTZ R79, R3, R79 ;  /* 0x0000004f034f7220 */ /* 0x000fe40000410000 */
[C---:B-1----:R-:W-:Y:S04]  /*6e60*/  HMMA.16816.F32 R40, R96.reuse, R108, R40 ;  /* 0x0000006c6028723c */ /* 0x042fe80000001828 */
[--C-:B------:R-:W-:Y:S01]  /*6e70*/  FFMA.FTZ R121, R12, c[0x0][0x23c], -R120.reuse ;  /* 0x00008f000c797a23 */ /* 0x100fe20000010878 */
[----:B------:R-:W-:Y:S01]  /*6e80*/  MUFU.EX2 R173, R173 ;  /* 0x000000ad00ad7308 */ /* 0x000fe20000000800 */
[C---:B------:R-:W-:Y:S02]  /*6e90*/  FMUL.FTZ R12, R100.reuse, R92 ;  /* 0x0000005c640c7220 */ /* 0x040fe40000410000 */
[C---:B------:R-:W-:Y:S01]  /*6ea0*/  HMMA.16816.F32 R44, R96.reuse, R110, R44 ;  /* 0x0000006e602c723c */ /* 0x040fe2000000182c */
[----:B------:R-:W1:Y:S03]  /*6eb0*/  LDSM.16.MT88.4 R108, [R140+0xa000] ;  /* 0x00a000008c6c783b */ /* 0x000e660000004200 */
[--C-:B------:R-:W-:Y:S02]  /*6ec0*/  FFMA.FTZ R122, R13, c[0x0][0x23c], -R120.reuse ;  /* 0x00008f000d7a7a23 */ /* 0x100fe40000010878 */
[C---:B------:R-:W-:Y:S01]  /*6ed0*/  FMUL.FTZ R13, R100.reuse, R93 ;  /* 0x0000005d640d7220 */ /* 0x040fe20000410000 */
[----:B------:R-:W-:Y:S01]  /*6ee0*/  MUFU.EX2 R121, R121 ;  /* 0x0000007900797308 */ /* 0x000fe20000000800 */
[C---:B------:R-:W-:Y:S04]  /*6ef0*/  HMMA.16816.F32 R48, R96.reuse, R112, R48 ;  /* 0x000000706030723c */ /* 0x040fe80000001830 */
[C---:B------:R-:W-:Y:S02]  /*6f00*/  FMUL.FTZ R80, R100.reuse, R80 ;  /* 0x0000005064507220 */ /* 0x040fe40000410000 */
[C---:B------:R-:W-:Y:S02]  /*6f10*/  FMUL.FTZ R81, R100.reuse, R81 ;  /* 0x0000005164517220 */ /* 0x040fe40000410000 */
[C---:B------:R-:W-:Y:S01]  /*6f20*/  HMMA.16816.F32 R52, R96.reuse, R114, R52 ;  /* 0x000000726034723c */ /* 0x040fe20000001834 */
[----:B------:R-:W3:Y:S01]  /*6f30*/  LDSM.16.MT88.4 R112, [R138+0xa000] ;  /* 0x00a000008a70783b */ /* 0x000ee20000004200 */
[----:B------:R-:W4:Y:S02]  /*6f40*/  MUFU.EX2 R122, R122 ;  /* 0x0000007a007a7308 */ /* 0x000f240000000800 */
[C---:B------:R-:W-:Y:S02]  /*6f50*/  FMUL.FTZ R82, R3.reuse, R82 ;  /* 0x0000005203527220 */ /* 0x040fe40000410000 */
[C---:B------:R-:W-:Y:S02]  /*6f60*/  FMUL.FTZ R83, R3.reuse, R83 ;  /* 0x0000005303537220 */ /* 0x040fe40000410000 */
[C---:B------:R-:W-:Y:S01]  /*6f70*/  FMUL.FTZ R84, R100.reuse, R84 ;  /* 0x0000005464547220 */ /* 0x040fe20000410000 */
[C---:B--2---:R-:W-:Y:S03]  /*6f80*/  HMMA.16816.F32 R56, R96.reuse, R104, R56 ;  /* 0x000000686038723c */ /* 0x044fe60000001838 */
[----:B------:R-:W-:Y:S01]  /*6f90*/  FMUL.FTZ R85, R100, R85 ;  /* 0x0000005564557220 */ /* 0x000fe20000410000 */
[----:B------:R-:W-:Y:S01]  /*6fa0*/  MUFU.EX2 R174, R174 ;  /* 0x000000ae00ae7308 */ /* 0x000fe20000000800 */
[C---:B------:R-:W-:Y:S02]  /*6fb0*/  FMUL.FTZ R86, R3.reuse, R86 ;  /* 0x0000005603567220 */ /* 0x040fe40000410000 */
[C---:B------:R-:W-:Y:S01]  /*6fc0*/  FMUL.FTZ R87, R3.reuse, R87 ;  /* 0x0000005703577220 */ /* 0x040fe20000410000 */
[C---:B------:R-:W-:Y:S01]  /*6fd0*/  HMMA.16816.F32 R60, R96.reuse, R106, R60 ;  /* 0x0000006a603c723c */ /* 0x040fe2000000183c */
[----:B------:R-:W2:Y:S03]  /*6fe0*/  LDSM.16.MT88.4 R104, [R137+0xa000] ;  /* 0x00a000008968783b */ /* 0x000ea60000004200 */
[----:B------:R-:W-:Y:S02]  /*6ff0*/  FFMA.FTZ R123, R18, c[0x0][0x23c], -R119 ;  /* 0x00008f00127b7a23 */ /* 0x000fe40000010877 */
[C---:B------:R-:W-:Y:S02]  /*7000*/  FMUL.FTZ R18, R3.reuse, R90 ;  /* 0x0000005a03127220 */ /* 0x040fe40000410000 */
[C---:B-1----:R-:W-:Y:S02]  /*7010*/  HMMA.16816.F32 R64, R96.reuse, R108, R64 ;  /* 0x0000006c6040723c */ /* 0x042fe40000001840 */
[----:B------:R-:W-:Y:S02]  /*7020*/  MUFU.EX2 R123, R123 ;  /* 0x0000007b007b7308 */ /* 0x000fe40000000800 */
[----:B------:R-:W-:Y:S02]  /*7030*/  FFMA.FTZ R124, R20, c[0x0][0x23c], -R120 ;  /* 0x00008f00147c7a23 */ /* 0x000fe40000010878 */
[----:B------:R-:W-:Y:S02]  /*7040*/  FFMA.FTZ R118, R100, R171, R118 ;  /* 0x000000ab64767223 */ /* 0x000fe40000010076 */
[C---:B------:R-:W-:Y:S01]  /*7050*/  HMMA.16816.F32 R68, R96.reuse, R110, R68 ;  /* 0x0000006e6044723c */ /* 0x040fe20000001844 */
[----:B------:R-:W1:Y:S03]  /*7060*/  LDSM.16.MT88.4 R108, [R136+0xa000] ;  /* 0x00a00000886c783b */ /* 0x000e660000004200 */
[----:B------:R-:W-:Y:S01]  /*7070*/  MUFU.EX2 R124, R124 ;  /* 0x0000007c007c7308 */ /* 0x000fe20000000800 */
[----:B------:R-:W-:Y:S02]  /*7080*/  FFMA.FTZ R117, R3, R170, R117 ;  /* 0x000000aa03757223 */ /* 0x000fe40000010075 */
[----:B------:R-:W-:Y:S01]  /*7090*/  FADD.FTZ R118, R5, R118 ;  /* 0x0000007605767221 */ /* 0x000fe20000010000 */
[C---:B---3--:R-:W-:Y:S04]  /*70a0*/  HMMA.16816.F32 R72, R96.reuse, R112, R72 ;  /* 0x000000706048723c */ /* 0x048fe80000001848 */
[----:B------:R-:W-:Y:S02]  /*70b0*/  FADD.FTZ R6, R6, R117 ;  /* 0x0000007506067221 */ /* 0x000fe40000010000 */
[----:B------:R-:W-:Y:S02]  /*70c0*/  FADD.FTZ R7, R7, R118 ;  /* 0x0000007607077221 */ /* 0x000fe40000010000 */
[C---:B------:R-:W-:Y:S04]  /*70d0*/  HMMA.16816.F32 R76, R96.reuse, R114, R76 ;  /* 0x00000072604c723c */ /* 0x040fe8000000184c */
[--C-:B------:R-:W-:Y:S02]  /*70e0*/  FFMA.FTZ R112, R14, c[0x0][0x23c], -R119.reuse ;  /* 0x00008f000e707a23 */ /* 0x100fe40000010877 */
[----:B------:R-:W-:Y:S02]  /*70f0*/  FMUL.FTZ R14, R3, R94 ;  /* 0x0000005e030e7220 */ /* 0x000fe40000410000 */
[----:B------:R-:W-:Y:S02]  /*7100*/  FFMA.FTZ R113, R15, c[0x0][0x23c], -R119 ;  /* 0x00008f000f717a23 */ /* 0x000fe40000010877 */
[----:B------:R-:W-:Y:S02]  /*7110*/  MUFU.EX2 R112, R112 ;  /* 0x0000007000707308 */ /* 0x000fe40000000800 */
[----:B------:R-:W-:Y:S02]  /*7120*/  FMUL.FTZ R15, R3, R95 ;  /* 0x0000005f030f7220 */ /* 0x000fe40000410000 */
[----:B------:R-:W3:Y:S01]  /*7130*/  LDSM.16.MT88.4 R92, [R140+0x8800] ;  /* 0x008800008c5c783b */ /* 0x000ee20000004200 */
[--C-:B------:R-:W-:Y:S02]  /*7140*/  FFMA.FTZ R114, R16, c[0x0][0x23c], -R120.reuse ;  /* 0x00008f0010727a23 */ /* 0x100fe40000010878 */
[----:B------:R-:W-:Y:S02]  /*7150*/  FFMA.FTZ R115, R17, c[0x0][0x23c], -R120 ;  /* 0x00008f0011737a23 */ /* 0x000fe40000010878 */
[C---:B--2---:R-:W-:Y:S01]  /*7160*/  HMMA.16816.F32 R12, R96.reuse, R104, R12 ;  /* 0x00000068600c723c */ /* 0x044fe2000000180c */
[----:B------:R-:W2:Y:S02]  /*7170*/  MUFU.EX2 R113, R113 ;  /* 0x0000007100717308 */ /* 0x000ea40000000800 */
[----:B------:R-:W-:Y:S01]  /*7180*/  FMUL.FTZ R16, R100, R88 ;  /* 0x0000005864107220 */ /* 0x000fe20000410000 */
[----:B----4-:R-:W-:Y:S01]  /*7190*/  F2FP.PACK_AB R88, R122, R121 ;  /* 0x000000797a58723e */ /* 0x010fe200000000ff */
[----:B------:R-:W-:Y:S02]  /*71a0*/  FMUL.FTZ R17, R100, R89 ;  /* 0x0000005964117220 */ /* 0x000fe40000410000 */
[----:B------:R-:W-:Y:S01]  /*71b0*/  FADD.FTZ R102, R102, R7 ;  /* 0x0000000766667221 */ /* 0x000fe20000010000 */
[C---:B------:R-:W-:Y:S01]  /*71c0*/  HMMA.16816.F32 R80, R96.reuse, R106, R80 ;  /* 0x0000006a6050723c */ /* 0x040fe20000001850 */
[----:B------:R-:W4:Y:S02]  /*71d0*/  LDSM.16.MT88.4 R104, [R138+0x8800] ;  /* 0x008800008a68783b */ /* 0x000f240000004200 */
[----:B------:R-:W-:Y:S01]  /*71e0*/  MUFU.EX2 R114, R114 ;  /* 0x0000007200727308 */ /* 0x000fe20000000800 */
[----:B------:R-:W-:Y:S04]  /*71f0*/  FADD.FTZ R121, R121, R102 ;  /* 0x0000006679797221 */ /* 0x000fe80000010000 */
[C---:B-1----:R-:W-:Y:S04]  /*7200*/  HMMA.16816.F32 R84, R96.reuse, R108, R84 ;  /* 0x0000006c6054723c */ /* 0x042fe80000001854 */
[----:B------:R-:W-:Y:S01]  /*7210*/  FADD.FTZ R121, R122, R121 ;  /* 0x000000797a797221 */ /* 0x000fe20000010000 */
[----:B------:R-:W1:Y:S02]  /*7220*/  MUFU.EX2 R115, R115 ;  /* 0x0000007300737308 */ /* 0x000e640000000800 */
[--C-:B------:R-:W-:Y:S02]  /*7230*/  FFMA.FTZ R108, R19, c[0x0][0x23c], -R119.reuse ;  /* 0x00008f00136c7a23 */ /* 0x100fe40000010877 */
[----:B------:R-:W-:Y:S03]  /*7240*/  FMUL.FTZ R19, R3, R91 ;  /* 0x0000005b03137220 */ /* 0x000fe60000410000 */
[----:B--2---:R-:W-:Y:S01]  /*7250*/  F2FP.PACK_AB R89, R113, R112 ;  /* 0x000000707159723e */ /* 0x004fe200000000ff */
[----:B------:R-:W-:Y:S02]  /*7260*/  FFMA.FTZ R109, R21, c[0x0][0x23c], -R120 ;  /* 0x00008f00156d7a23 */ /* 0x000fe40000010878 */
[----:B------:R-:W2:Y:S01]  /*7270*/  MUFU.EX2 R108, R108 ;  /* 0x0000006c006c7308 */ /* 0x000ea20000000800 */
[----:B------:R-:W-:Y:S01]  /*7280*/  HMMA.16816.F32 R16, R96, R110, R16 ;  /* 0x0000006e6010723c */ /* 0x000fe20000001810 */
[----:B------:R-:W5:Y:S02]  /*7290*/  LDSM.16.MT88.4 R96, [R137+0x8800] ;  /* 0x008800008960783b */ /* 0x000f640000004200 */
[----:B------:R-:W-:Y:S04]  /*72a0*/  FADD.FTZ R3, R103, R6 ;  /* 0x0000000667037221 */ /* 0x000fe80000010000 */
[--C-:B------:R-:W-:Y:S01]  /*72b0*/  FFMA.FTZ R110, R22, c[0x0][0x23c], -R119.reuse ;  /* 0x00008f00166e7a23 */ /* 0x100fe20000010877 */
[----:B------:R-:W-:Y:S01]  /*72c0*/  F2FP.PACK_AB R22, R126, R125 ;  /* 0x0000007d7e16723e */ /* 0x000fe200000000ff */
[----:B------:R-:W-:Y:S01]  /*72d0*/  FFMA.FTZ R111, R23, c[0x0][0x23c], -R119 ;  /* 0x00008f00176f7a23 */ /* 0x000fe20000010877 */
[----:B------:R-:W4:Y:S02]  /*72e0*/  MUFU.EX2 R109, R109 ;  /* 0x0000006d006d7308 */ /* 0x000f240000000800 */
[----:B------:R-:W-:Y:S01]  /*72f0*/  FADD.FTZ R3, R116, R3 ;  /* 0x0000000374037221 */ /* 0x000fe20000010000 */
[C---:B-1----:R-:W-:Y:S01]  /*7300*/  F2FP.PACK_AB R90, R115.reuse, R114 ;  /* 0x00000072735a723e */ /* 0x042fe200000000ff */
[----:B------:R-:W-:Y:S02]  /*7310*/  FADD.FTZ R114, R114, R121 ;  /* 0x0000007972727221 */ /* 0x000fe40000010000 */
[----:B------:R-:W-:Y:S02]  /*7320*/  FADD.FTZ R6, R112, R3 ;  /* 0x0000000370067221 */ /* 0x000fe40000010000 */
[----:B------:R-:W-:Y:S02]  /*7330*/  FADD.FTZ R115, R115, R114 ;  /* 0x0000007273737221 */ /* 0x000fe40000010000 */
[----:B------:R-:W1:Y:S01]  /*7340*/  MUFU.EX2 R110, R110 ;  /* 0x0000006e006e7308 */ /* 0x000e620000000800 */
[----:B------:R-:W-:Y:S01]  /*7350*/  FADD.FTZ R6, R113, R6 ;  /* 0x0000000671067221 */ /* 0x000fe20000010000 */
[C---:B--2---:R-:W-:Y:S03]  /*7360*/  F2FP.PACK_AB R91, R108.reuse, R123 ;  /* 0x0000007b6c5b723e */ /* 0x044fe600000000ff */
[----:B------:R-:W-:Y:S04]  /*7370*/  FADD.FTZ R3, R123, R6 ;  /* 0x000000067b037221 */ /* 0x000fe80000010000 */
[----:B------:R-:W-:Y:S01]  /*7380*/  FADD.FTZ R3, R108, R3 ;  /* 0x000000036c037221 */ /* 0x000fe20000010000 */
[C---:B---3--:R-:W-:Y:S01]  /*7390*/  HMMA.16816.F32 R8, R88.reuse, R92, R8 ;  /* 0x0000005c5808723c */ /* 0x048fe20000001808 */
[----:B------:R-:W2:Y:S04]  /*73a0*/  MUFU.EX2 R111, R111 ;  /* 0x0000006f006f7308 */ /* 0x000ea80000000800 */
[C---:B----4-:R-:W-:Y:S01]  /*73b0*/  F2FP.PACK_AB R20, R109.reuse, R124 ;  /* 0x0000007c6d14723e */ /* 0x050fe200000000ff */
[----:B------:R-:W-:Y:S02]  /*73c0*/  FADD.FTZ R124, R124, R115 ;  /* 0x000000737c7c7221 */ /* 0x000fe40000010000 */
[C---:B------:R-:W-:Y:S01]  /*73d0*/  HMMA.16816.F32 R36, R88.reuse, R94, R36 ;  /* 0x0000005e5824723c */ /* 0x040fe20000001824 */
[----:B------:R-:W3:Y:S03]  /*73e0*/  LDSM.16.MT88.4 R92, [R136+0x8800] ;  /* 0x00880000885c783b */ /* 0x000ee60000004200 */
[----:B------:R-:W-:Y:S02]  /*73f0*/  FADD.FTZ R124, R109, R124 ;  /* 0x0000007c6d7c7221 */ /* 0x000fe40000010000 */
[----:B-1----:R-:W-:Y:S01]  /*7400*/  FADD.FTZ R6, R110, R3 ;  /* 0x000000036e067221 */ /* 0x002fe20000010000 */
[----:B------:R-:W-:Y:S01]  /*7410*/  MOV R3, R0 ;  /* 0x0000000000037202 */ /* 0x000fe20000000f00 */
[C---:B------:R-:W-:Y:S04]  /*7420*/  HMMA.16816.F32 R40, R88.reuse, R104, R40 ;  /* 0x000000685828723c */ /* 0x040fe80000001828 */
[----:B------:R-:W-:Y:S04]  /*7430*/  FADD.FTZ R125, R125, R124 ;  /* 0x0000007c7d7d7221 */ /* 0x000fe80000010000 */
[C---:B------:R-:W-:Y:S01]  /*7440*/  HMMA.16816.F32 R44, R88.reuse, R106, R44 ;  /* 0x0000006a582c723c */ /* 0x040fe2000000182c */
[----:B------:R-:W1:Y:S03]  /*7450*/  LDSM.16.MT88.4 R104, [R140+0xa800] ;  /* 0x00a800008c68783b */ /* 0x000e660000004200 */
[C---:B--2---:R-:W-:Y:S01]  /*7460*/  F2FP.PACK_AB R21, R111.reuse, R110 ;  /* 0x0000006e6f15723e */ /* 0x044fe200000000ff */
[----:B------:R-:W-:Y:S02]  /*7470*/  FADD.FTZ R6, R111, R6 ;  /* 0x000000066f067221 */ /* 0x000fe40000010000 */
[----:B------:R-:W-:Y:S01]  /*7480*/  FADD.FTZ R126, R126, R125 ;  /* 0x0000007d7e7e7221 */ /* 0x000fe20000010000 */
[C---:B-----5:R-:W-:Y:S08]  /*7490*/  HMMA.16816.F32 R48, R88.reuse, R96, R48 ;  /* 0x000000605830723c */ /* 0x060ff00000001830 */
        /* <DEDUP_REMOVED lines=8> */
[C---:B--2---:R-:W-:Y:S08]  /*7520*/  HMMA.16816.F32 R72, R88.reuse, R96, R72 ;  /* 0x000000605848723c */ /* 0x044ff00000001848 */
[C---:B------:R-:W-:Y:S01]  /*7530*/  HMMA.16816.F32 R76, R88.reuse, R98, R76 ;  /* 0x00000062584c723c */ /* 0x040fe2000000184c */
[----:B------:R-:W-:Y:S07]  /*7540*/  LDSM.16.MT88.4 R96, [R138+0x9000] ;  /* 0x009000008a60783b */ /* 0x000fee0000004200 */
[C---:B---3--:R-:W-:Y:S08]  /*7550*/  HMMA.16816.F32 R12, R88.reuse, R92, R12 ;  /* 0x0000005c580c723c */ /* 0x048ff0000000180c */
[C---:B------:R-:W-:Y:S01]  /*7560*/  HMMA.16816.F32 R80, R88.reuse, R94, R80 ;  /* 0x0000005e5850723c */ /* 0x040fe20000001850 */
[----:B------:R-:W2:Y:S07]  /*7570*/  LDSM.16.MT88.4 R92, [R140+0x9000] ;  /* 0x009000008c5c783b */ /* 0x000eae0000004200 */
[C---:B-1----:R-:W-:Y:S07]  /*7580*/  HMMA.16816.F32 R84, R88.reuse, R104, R84 ;  /* 0x000000685854723c */ /* 0x042fee0000001854 */
[--C-:B------:R-:W-:Y:S01]  /*7590*/  FFMA.FTZ R104, R27, c[0x0][0x23c], -R119.reuse ;  /* 0x00008f001b687a23 */ /* 0x100fe20000010877 */
[----:B------:R-:W-:Y:S01]  /*75a0*/  HMMA.16816.F32 R16, R88, R106, R16 ;  /* 0x0000006a5810723c */ /* 0x000fe20000001810 */
[----:B------:R-:W1:Y:S03]  /*75b0*/  LDSM.16.MT88.4 R24, [R137+0x9000] ;  /* 0x009000008918783b */ /* 0x000e660000004200 */
[--C-:B------:R-:W-:Y:S01]  /*75c0*/  FFMA.FTZ R105, R28, c[0x0][0x23c], -R120.reuse ;  /* 0x00008f001c697a23 */ /* 0x100fe20000010878 */
[----:B------:R-:W3:Y:S02]  /*75d0*/  MUFU.EX2 R104, R104 ;  /* 0x0000006800687308 */ /* 0x000ee40000000800 */
[--C-:B------:R-:W-:Y:S02]  /*75e0*/  FFMA.FTZ R106, R29, c[0x0][0x23c], -R120.reuse ;  /* 0x00008f001d6a7a23 */ /* 0x100fe40000010878 */
[----:B------:R-:W4:Y:S03]  /*75f0*/  LDSM.16.MT88.4 R88, [R136+0x9000] ;  /* 0x009000008858783b */ /* 0x000f260000004200 */
[--C-:B------:R-:W-:Y:S02]  /*7600*/  FFMA.FTZ R107, R30, c[0x0][0x23c], -R119.reuse ;  /* 0x00008f001e6b7a23 */ /* 0x100fe40000010877 */
[----:B------:R-:W-:Y:S01]  /*7610*/  FFMA.FTZ R120, R33, c[0x0][0x23c], -R120 ;  /* 0x00008f0021787a23 */ /* 0x000fe20000010878 */
[----:B------:R-:W-:Y:S01]  /*7620*/  MUFU.EX2 R105, R105 ;  /* 0x0000006900697308 */ /* 0x000fe20000000800 */
[----:B------:R-:W-:Y:S01]  /*7630*/  FFMA.FTZ R119, R35, c[0x0][0x23c], -R119 ;  /* 0x00008f0023777a23 */ /* 0x000fe20000010877 */
[----:B------:R-:W-:Y:S08]  /*7640*/  LDSM.16.MT88.4 R28, [R136+0xb000] ;  /* 0x00b00000881c783b */ /* 0x000ff00000004200 */
[----:B------:R-:W-:Y:S01]  /*7650*/  LDSM.16.MT88.4 R32, [R138+0x9800] ;  /* 0x009800008a20783b */ /* 0x000fe20000004200 */
[----:B------:R-:W5:Y:S01]  /*7660*/  MUFU.EX2 R106, R106 ;  /* 0x0000006a006a7308 */ /* 0x000f620000000800 */
[C---:B---3--:R-:W-:Y:S01]  /*7670*/  F2FP.PACK_AB R23, R104.reuse, R127 ;  /* 0x0000007f6817723e */ /* 0x048fe200000000ff */
[----:B------:R-:W-:Y:S04]  /*7680*/  FADD.FTZ R127, R127, R6 ;  /* 0x000000067f7f7221 */ /* 0x000fe80000010000 */
[----:B------:R-:W-:Y:S02]  /*7690*/  FADD.FTZ R104, R104, R127 ;  /* 0x0000007f68687221 */ /* 0x000fe40000010000 */
[C---:B--2---:R-:W-:Y:S02]  /*76a0*/  HMMA.16816.F32 R8, R20.reuse, R92, R8 ;  /* 0x0000005c1408723c */ /* 0x044fe40000001808 */
[----:B------:R-:W2:Y:S06]  /*76b0*/  MUFU.EX2 R107, R107 ;  /* 0x0000006b006b7308 */ /* 0x000eac0000000800 */
[C---:B------:R-:W-:Y:S01]  /*76c0*/  HMMA.16816.F32 R36, R20.reuse, R94, R36 ;  /* 0x0000005e1424723c */ /* 0x040fe20000001824 */
[----:B------:R-:W3:Y:S03]  /*76d0*/  LDSM.16.MT88.4 R92, [R140+0xb000] ;  /* 0x00b000008c5c783b */ /* 0x000ee60000004200 */
[----:B------:R-:W2:Y:S04]  /*76e0*/  MUFU.EX2 R120, R120 ;  /* 0x0000007800787308 */ /* 0x000ea80000000800 */
[C---:B------:R-:W-:Y:S06]  /*76f0*/  HMMA.16816.F32 R40, R20.reuse, R96, R40 ;  /* 0x000000601428723c */ /* 0x040fec0000001828 */
[----:B------:R-:W2:Y:S02]  /*7700*/  MUFU.EX2 R119, R119 ;  /* 0x0000007700777308 */ /* 0x000ea40000000800 */
[C---:B------:R-:W-:Y:S08]  /*7710*/  HMMA.16816.F32 R44, R20.reuse, R98, R44 ;  /* 0x00000062142c723c */ /* 0x040ff0000000182c */
[C---:B-1----:R-:W-:Y:S08]  /*7720*/  HMMA.16816.F32 R48, R20.reuse, R24, R48 ;  /* 0x000000181430723c */ /* 0x042ff00000001830 */
[C---:B------:R-:W-:Y:S01]  /*7730*/  HMMA.16816.F32 R52, R20.reuse, R26, R52 ;  /* 0x0000001a1434723c */ /* 0x040fe20000001834 */
[----:B------:R-:W1:Y:S07]  /*7740*/  LDSM.16.MT88.4 R24, [R138+0xb000] ;  /* 0x00b000008a18783b */ /* 0x000e6e0000004200 */
[C---:B----4-:R-:W-:Y:S08]  /*7750*/  HMMA.16816.F32 R56, R20.reuse, R88, R56 ;  /* 0x000000581438723c */ /* 0x050ff00000001838 */
[C---:B------:R-:W-:Y:S01]  /*7760*/  HMMA.16816.F32 R60, R20.reuse, R90, R60 ;  /* 0x0000005a143c723c */ /* 0x040fe2000000183c */
[----:B------:R-:W4:Y:S07]  /*7770*/  LDSM.16.MT88.4 R88, [R137+0xb000] ;  /* 0x00b000008958783b */ /* 0x000f2e0000004200 */
[C---:B---3--:R-:W-:Y:S08]  /*7780*/  HMMA.16816.F32 R64, R20.reuse, R92, R64 ;  /* 0x0000005c1440723c */ /* 0x048ff00000001840 */
[C---:B------:R-:W-:Y:S01]  /*7790*/  HMMA.16816.F32 R68, R20.reuse, R94, R68 ;  /* 0x0000005e1444723c */ /* 0x040fe20000001844 */
[----:B------:R-:W-:Y:S07]  /*77a0*/  LDSM.16.MT88.4 R92, [R137+0x9800] ;  /* 0x00980000895c783b */ /* 0x000fee0000004200 */
[C---:B-1----:R-:W-:Y:S08]  /*77b0*/  HMMA.16816.F32 R72, R20.reuse, R24, R72 ;  /* 0x000000181448723c */ /* 0x042ff00000001848 */
[C---:B------:R-:W-:Y:S01]  /*77c0*/  HMMA.16816.F32 R76, R20.reuse, R26, R76 ;  /* 0x0000001a144c723c */ /* 0x040fe2000000184c */
[----:B------:R-:W1:Y:S07]  /*77d0*/  LDSM.16.MT88.4 R24, [R140+0x9800] ;  /* 0x009800008c18783b */ /* 0x000e6e0000004200 */
[C---:B----4-:R-:W-:Y:S07]  /*77e0*/  HMMA.16816.F32 R12, R20.reuse, R88, R12 ;  /* 0x00000058140c723c */ /* 0x050fee000000180c */
[----:B-----5:R-:W-:Y:S01]  /*77f0*/  F2FP.PACK_AB R88, R106, R105 ;  /* 0x000000696a58723e */ /* 0x020fe200000000ff */
[C---:B------:R-:W-:Y:S04]  /*7800*/  HMMA.16816.F32 R80, R20.reuse, R90, R80 ;  /* 0x0000005a1450723c */ /* 0x040fe80000001850 */
[----:B--2---:R-:W-:Y:S01]  /*7810*/  F2FP.PACK_AB R89, R172, R107 ;  /* 0x0000006bac59723e */ /* 0x004fe200000000ff */
[----:B------:R-:W-:Y:S02]  /*7820*/  FADD.FTZ R105, R105, R126 ;  /* 0x0000007e69697221 */ /* 0x000fe40000010000 */
[----:B------:R-:W-:Y:S01]  /*7830*/  F2FP.PACK_AB R90, R120, R173 ;  /* 0x000000ad785a723e */ /* 0x000fe200000000ff */
[C---:B------:R-:W-:Y:S04]  /*7840*/  HMMA.16816.F32 R84, R20.reuse, R28, R84 ;  /* 0x0000001c1454723c */ /* 0x040fe80000001854 */
[----:B------:R-:W-:Y:S01]  /*7850*/  F2FP.PACK_AB R91, R119, R174 ;  /* 0x000000ae775b723e */ /* 0x000fe200000000ff */
[----:B------:R-:W-:Y:S02]  /*7860*/  FADD.FTZ R107, R107, R104 ;  /* 0x000000686b6b7221 */ /* 0x000fe40000010000 */
[----:B------:R-:W-:Y:S01]  /*7870*/  FADD.FTZ R106, R106, R105 ;  /* 0x000000696a6a7221 */ /* 0x000fe20000010000 */
[----:B------:R-:W-:Y:S01]  /*7880*/  HMMA.16816.F32 R16, R20, R30, R16 ;  /* 0x0000001e1410723c */ /* 0x000fe20000001810 */
[----:B------:R-:W-:Y:S03]  /*7890*/  LDSM.16.MT88.4 R20, [R140+0xb800] ;  /* 0x00b800008c14783b */ /* 0x000fe60000004200 */
[----:B------:R-:W-:Y:S02]  /*78a0*/  FADD.FTZ R107, R172, R107 ;  /* 0x0000006bac6b7221 */ /* 0x000fe40000010000 */
[----:B------:R-:W-:Y:S02]  /*78b0*/  FADD.FTZ R171, R173, R106 ;  /* 0x0000006aadab7221 */ /* 0x000fe40000010000 */
[----:B------:R-:W-:Y:S01]  /*78c0*/  FADD.FTZ R170, R174, R107 ;  /* 0x0000006baeaa7221 */ /* 0x000fe20000010000 */
[C---:B-1----:R-:W-:Y:S01]  /*78d0*/  HMMA.16816.F32 R96, R88.reuse, R24, R8 ;  /* 0x000000185860723c */ /* 0x042fe20000001808 */
[----:B------:R-:W1:Y:S04]  /*78e0*/  LDSM.16.MT88.4 R8, [R136+0x9800] ;  /* 0x009800008808783b */ /* 0x000e680000004200 */
[----:B------:R-:W-:Y:S02]  /*78f0*/  FADD.FTZ R171, R120, R171 ;  /* 0x000000ab78ab7221 */ /* 0x000fe40000010000 */
[----:B------:R-:W-:Y:S01]  /*7900*/  FADD.FTZ R170, R119, R170 ;  /* 0x000000aa77aa7221 */ /* 0x000fe20000010000 */
[C---:B------:R-:W-:Y:S01]  /*7910*/  HMMA.16816.F32 R36, R88.reuse, R26, R36 ;  /* 0x0000001a5824723c */ /* 0x040fe20000001824 */
[----:B------:R-:W2:Y:S07]  /*7920*/  LDSM.16.MT88.4 R24, [R138+0xb800] ;  /* 0x00b800008a18783b */ /* 0x000eae0000004200 */
[C---:B------:R-:W-:Y:S01]  /*7930*/  HMMA.16816.F32 R40, R88.reuse, R32, R40 ;  /* 0x000000205828723c */ /* 0x040fe20000001828 */
[----:B------:R-:W3:Y:S07]  /*7940*/  LDSM.16.MT88.4 R28, [R137+0xb800] ;  /* 0x00b80000891c783b */ /* 0x000eee0000004200 */
[C---:B------:R-:W-:Y:S08]  /*7950*/  HMMA.16816.F32 R44, R88.reuse, R34, R44 ;  /* 0x00000022582c723c */ /* 0x040ff0000000182c */
[C---:B------:R-:W-:Y:S08]  /*7960*/  HMMA.16816.F32 R48, R88.reuse, R92, R48 ;  /* 0x0000005c5830723c */ /* 0x040ff00000001830 */
[C---:B------:R-:W-:Y:S08]  /*7970*/  HMMA.16816.F32 R52, R88.reuse, R94, R52 ;  /* 0x0000005e5834723c */ /* 0x040ff00000001834 */
[C---:B-1----:R-:W-:Y:S08]  /*7980*/  HMMA.16816.F32 R56, R88.reuse, R8, R56 ;  /* 0x000000085838723c */ /* 0x042ff00000001838 */
[C---:B------:R-:W-:Y:S01]  /*7990*/  HMMA.16816.F32 R60, R88.reuse, R10, R60 ;  /* 0x0000000a583c723c */ /* 0x040fe2000000183c */
[----:B------:R-:W1:Y:S07]  /*79a0*/  LDSM.16.MT88.4 R8, [R136+0xb800] ;  /* 0x00b800008808783b */ /* 0x000e6e0000004200 */
[C---:B------:R-:W-:Y:S08]  /*79b0*/  HMMA.16816.F32 R64, R88.reuse, R20, R64 ;  /* 0x000000145840723c */ /* 0x040ff00000001840 */
[C---:B------:R-:W-:Y:S08]  /*79c0*/  HMMA.16816.F32 R68, R88.reuse, R22, R68 ;  /* 0x000000165844723c */ /* 0x040ff00000001844 */
[C---:B--2---:R-:W-:Y:S08]  /*79d0*/  HMMA.16816.F32 R72, R88.reuse, R24, R72 ;  /* 0x000000185848723c */ /* 0x044ff00000001848 */
[C---:B------:R-:W-:Y:S08]  /*79e0*/  HMMA.16816.F32 R76, R88.reuse, R26, R76 ;  /* 0x0000001a584c723c */ /* 0x040ff0000000184c */
[C---:B---3--:R-:W-:Y:S08]  /*79f0*/  HMMA.16816.F32 R92, R88.reuse, R28, R12 ;  /* 0x0000001c585c723c */ /* 0x048ff0000000180c */
[C---:B------:R-:W-:Y:S08]  /*7a00*/  HMMA.16816.F32 R80, R88.reuse, R30, R80 ;  /* 0x0000001e5850723c */ /* 0x040ff00000001850 */
[C---:B-1----:R-:W-:Y:S08]  /*7a10*/  HMMA.16816.F32 R84, R88.reuse, R8, R84 ;  /* 0x000000085854723c */ /* 0x042ff00000001854 */
[----:B------:R-:W-:Y:S01]  /*7a20*/  HMMA.16816.F32 R88, R88, R10, R16 ;  /* 0x0000000a5858723c */ /* 0x000fe20000001810 */
[----:B------:R-:W-:-:S07]  /*7a30*/  @P0 BRA `(.L_x_486) ;  /* 0xffffe31000000947 */ /* 0x000fce000383ffff */
.L_x_485:
[----:B------:R-:W1:Y:S01]  /*7a40*/  SHFL.BFLY PT, R6, R171, 0x2, 0x1f ;  /* 0x0c401f00ab067f89 */ /* 0x000e6200000e0000 */
[----:B------:R-:W-:Y:S01]  /*7a50*/  MOV R8, 0x3f800000 ;  /* 0x3f80000000087802 */ /* 0x000fe20000000f00 */
[----:B------:R-:W2:Y:S01]  /*7a60*/  LDC.U8 R16, c[0x0][0x328] ;  /* 0x0000ca00ff107b82 */ /* 0x000ea20000000000 */
[----:B------:R-:W-:Y:S01]  /*7a70*/  MOV R9, 0x3f800000 ;  /* 0x3f80000000097802 */ /* 0x000fe20000000f00 */
[----:B------:R-:W3:Y:S01]  /*7a80*/  SHFL.BFLY PT, R3, R170, 0x2, 0x1f ;  /* 0x0c401f00aa037f89 */ /* 0x000ee200000e0000 */
[----:B------:R-:W-:Y:S01]  /*7a90*/  ISETP.NE.AND P0, PT, R150, -0x1, PT ;  /* 0xffffffff9600780c */ /* 0x000fe20003f05270 */
[----:B------:R-:W-:Y:S01]  /*7aa0*/  BSSY B0, `(.L_x_489) ;  /* 0x00000fb000007945 */ /* 0x000fe20003800000 */
[----:B------:R-:W-:Y:S01]  /*7ab0*/  MOV R14, 0x40 ;  /* 0x00000040000e7802 */ /* 0x000fe20000000f00 */
[----:B-1----:R-:W-:-:S02]  /*7ac0*/  FADD.FTZ R6, R6, R171 ;  /* 0x000000ab06067221 */ /* 0x002fc40000010000 */
[----:B---3--:R-:W-:-:S03]  /*7ad0*/  FADD.FTZ R3, R3, R170 ;  /* 0x000000aa03037221 */ /* 0x008fc60000010000 */
[----:B------:R-:W1:Y:S04]  /*7ae0*/  SHFL.BFLY PT, R5, R6, 0x1, 0x1f ;  /* 0x0c201f0006057f89 */ /* 0x000e6800000e0000 */
[----:B------:R-:W3:Y:S01]  /*7af0*/  SHFL.BFLY PT, R4, R3, 0x1, 0x1f ;  /* 0x0c201f0003047f89 */ /* 0x000ee200000e0000 */
[----:B-1----:R-:W-:Y:S02]  /*7b00*/  FADD.FTZ R5, R6, R5 ;  /* 0x0000000506057221 */ /* 0x002fe40000010000 */
[----:B------:R-:W-:-:S03]  /*7b10*/  @P0 IMAD.WIDE.U32 R6, R150, c[0x0][0x1e8], RZ ;  /* 0x00007a0096060a25 */ /* 0x000fc600078e00ff */
[----:B------:R-:W-:Y:S01]  /*7b20*/  FSETP.NE.FTZ.AND P5, PT, R5, RZ, PT ;  /* 0x000000ff0500720b */ /* 0x000fe20003fb5000 */
[----:B---3--:R-:W-:Y:S02]  /*7b30*/  FADD.FTZ R4, R3, R4 ;  /* 0x0000000403047221 */ /* 0x008fe40000010000 */
[----:B------:R-:W1:Y:S01]  /*7b40*/  S2R R3, SR_TID.X ;  /* 0x0000000000037919 */ /* 0x000e620000002100 */
[----:B------:R-:W-:Y:S02]  /*7b50*/  @P0 IMAD R7, R150, c[0x0][0x1ec], R7 ;  /* 0x00007b0096070a24 */ /* 0x000fe400078e0207 */
[----:B------:R-:W-:-:S07]  /*7b60*/  FSETP.NE.FTZ.AND P4, PT, R4, RZ, PT ;  /* 0x000000ff0400720b */ /* 0x000fce0003f95000 */
[----:B------:R-:W3:Y:S08]  /*7b70*/  @P5 MUFU.RCP R8, R5 ;  /* 0x0000000500085308 */ /* 0x000ef00000001000 */
[----:B------:R-:W4:Y:S01]  /*7b80*/  @P4 MUFU.RCP R9, R4 ;  /* 0x0000000400094308 */ /* 0x000f220000001000 */
[----:B---3--:R-:W-:-:S07]  /*7b90*/  FMUL.FTZ R96, R8, R96 ;  /* 0x0000006008607220 */ /* 0x008fce0000410000 */
[----:B------:R-:W-:Y:S01]  /*7ba0*/  @P4 MUFU.LG2 R4, R4 ;  /* 0x0000000400044308 */ /* 0x000fe20000000c00 */
[C---:B------:R-:W-:Y:S02]  /*7bb0*/  FMUL.FTZ R97, R8.reuse, R97 ;  /* 0x0000006108617220 */ /* 0x040fe40000410000 */
[C---:B------:R-:W-:Y:S02]  /*7bc0*/  FMUL.FTZ R36, R8.reuse, R36 ;  /* 0x0000002408247220 */ /* 0x040fe40000410000 */
[C---:B------:R-:W-:Y:S01]  /*7bd0*/  FMUL.FTZ R37, R8.reuse, R37 ;  /* 0x0000002508257220 */ /* 0x040fe20000410000 */
[----:B------:R-:W-:Y:S01]  /*7be0*/  F2FP.PACK_AB R96, R97, R96 ;  /* 0x000000606160723e */ /* 0x000fe200000000ff */
[C---:B------:R-:W-:Y:S01]  /*7bf0*/  FMUL.FTZ R40, R8.reuse, R40 ;  /* 0x0000002808287220 */ /* 0x040fe20000410000 */
[----:B------:R-:W3:Y:S01]  /*7c00*/  @P5 MUFU.LG2 R5, R5 ;  /* 0x0000000500055308 */ /* 0x000ee20000000c00 */
        /* <DEDUP_REMOVED lines=40> */
[----:B-1----:R-:W-:Y:S01]  /*7e90*/  SHF.R.S32.HI R8, RZ, 0x1f, R3 ;  /* 0x0000001fff087819 */ /* 0x002fe20000011403 */
[----:B----4-:R-:W-:Y:S01]  /*7ea0*/  FMUL.FTZ R99, R9, R99 ;  /* 0x0000006309637220 */ /* 0x010fe20000410000 */
[----:B------:R-:W-:Y:S01]  /*7eb0*/  F2FP.PACK_AB R84, R85, R84 ;  /* 0x000000545554723e */ /* 0x000fe200000000ff */
[C---:B------:R-:W-:Y:S01]  /*7ec0*/  FMUL.FTZ R98, R9.reuse, R98 ;  /* 0x0000006209627220 */ /* 0x040fe20000410000 */
[----:B------:R-:W-:Y:S01]  /*7ed0*/  LEA.HI R10, R8, R3, RZ, 0x2 ;  /* 0x00000003080a7211 */ /* 0x000fe200078f10ff */
[----:B------:R-:W-:Y:S01]  /*7ee0*/  FMUL.FTZ R39, R9, R39 ;  /* 0x0000002709277220 */ /* 0x000fe20000410000 */
[----:B------:R-:W-:Y:S01]  /*7ef0*/  F2FP.PACK_AB R88, R89, R88 ;  /* 0x000000585958723e */ /* 0x000fe200000000ff */
[C---:B------:R-:W-:Y:S01]  /*7f00*/  FMUL.FTZ R38, R9.reuse, R38 ;  /* 0x0000002609267220 */ /* 0x040fe20000410000 */
[--C-:B------:R-:W-:Y:S01]  /*7f10*/  SHF.R.S32.HI R12, RZ, 0x2, R10.reuse ;  /* 0x00000002ff0c7819 */ /* 0x100fe2000001140a */
[C---:B------:R-:W-:Y:S01]  /*7f20*/  FMUL.FTZ R43, R9.reuse, R43 ;  /* 0x0000002b092b7220 */ /* 0x040fe20000410000 */
[----:B------:R-:W-:Y:S01]  /*7f30*/  SHF.R.S32.HI R11, RZ, 0x1f, R10 ;  /* 0x0000001fff0b7819 */ /* 0x000fe2000001140a */
[C---:B------:R-:W-:Y:S01]  /*7f40*/  FMUL.FTZ R42, R9.reuse, R42 ;  /* 0x0000002a092a7220 */ /* 0x040fe20000410000 */
[----:B------:R-:W-:Y:S01]  /*7f50*/  LOP3.LUT R10, R10, 0x3ffffffc, RZ, 0xc0, !PT ;  /* 0x3ffffffc0a0a7812 */ /* 0x000fe200078ec0ff */
[----:B------:R-:W-:Y:S01]  /*7f60*/  FMUL.FTZ R47, R9, R47 ;  /* 0x0000002f092f7220 */ /* 0x000fe20000410000 */
[----:B------:R-:W-:Y:S01]  /*7f70*/  LEA.HI R11, R11, R12, RZ, 0x3 ;  /* 0x0000000c0b0b7211 */ /* 0x000fe200078f18ff */
[C---:B------:R-:W-:Y:S01]  /*7f80*/  FMUL.FTZ R46, R9.reuse, R46 ;  /* 0x0000002e092e7220 */ /* 0x040fe20000410000 */
[----:B------:R-:W-:Y:S01]  /*7f90*/  IADD3 R13, -R10, R3, RZ ;  /* 0x000000030a0d7210 */ /* 0x000fe20007ffe1ff */
[----:B------:R-:W-:Y:S01]  /*7fa0*/  FMUL.FTZ R51, R9, R51 ;  /* 0x0000003309337220 */ /* 0x000fe20000410000 */
[----:B------:R-:W-:Y:S01]  /*7fb0*/  LOP3.LUT R11, R11, 0xfffffff8, RZ, 0xc0, !PT ;  /* 0xfffffff80b0b7812 */ /* 0x000fe200078ec0ff */
[----:B------:R-:W-:Y:S01]  /*7fc0*/  FMUL.FTZ R50, R9, R50 ;  /* 0x0000003209327220 */ /* 0x000fe20000410000 */
[----:B------:R-:W-:Y:S01]  /*7fd0*/  F2FP.PACK_AB R98, R99, R98 ;  /* 0x000000626362723e */ /* 0x000fe200000000ff */
[----:B------:R-:W-:Y:S01]  /*7fe0*/  FMUL.FTZ R55, R9, R55 ;  /* 0x0000003709377220 */ /* 0x000fe20000410000 */
[----:B------:R-:W-:Y:S01]  /*7ff0*/  F2FP.PACK_AB R38, R39, R38 ;  /* 0x000000262726723e */ /* 0x000fe200000000ff */
[----:B------:R-:W-:Y:S01]  /*8000*/  IMAD.IADD R11, R12, 0x1, -R11 ;  /* 0x000000010c0b7824 */ /* 0x000fe200078e0a0b */
[----:B------:R-:W-:Y:S01]  /*8010*/  F2FP.PACK_AB R42, R43, R42 ;  /* 0x0000002a2b2a723e */ /* 0x000fe200000000ff */
[----:B------:R-:W-:Y:S01]  /*8020*/  FMUL.FTZ R54, R9, R54 ;  /* 0x0000003609367220 */ /* 0x000fe20000410000 */
[----:B------:R-:W-:Y:S01]  /*8030*/  F2FP.PACK_AB R46, R47, R46 ;  /* 0x0000002e2f2e723e */ /* 0x000fe200000000ff */
[----:B------:R-:W-:Y:S01]  /*8040*/  FMUL.FTZ R59, R9, R59 ;  /* 0x0000003b093b7220 */ /* 0x000fe20000410000 */
[----:B------:R-:W-:Y:S01]  /*8050*/  SHF.L.U32 R12, R11, 0x6, RZ ;  /* 0x000000060b0c7819 */ /* 0x000fe200000006ff */
[----:B------:R-:W-:Y:S01]  /*8060*/  FMUL.FTZ R58, R9, R58 ;  /* 0x0000003a093a7220 */ /* 0x000fe20000410000 */
[----:B------:R-:W-:Y:S01]  /*8070*/  LOP3.LUT R10, R11, 0x1, RZ, 0xc0, !PT ;  /* 0x000000010b0a7812 */ /* 0x000fe200078ec0ff */
[C---:B------:R-:W-:Y:S01]  /*8080*/  FMUL.FTZ R63, R9.reuse, R63 ;  /* 0x0000003f093f7220 */ /* 0x040fe20000410000 */
[----:B------:R-:W-:Y:S01]  /*8090*/  LOP3.LUT R12, R12, 0x1c0, RZ, 0xc0, !PT ;  /* 0x000001c00c0c7812 */ /* 0x000fe200078ec0ff */
[C---:B------:R-:W-:Y:S01]  /*80a0*/  FMUL.FTZ R62, R9.reuse, R62 ;  /* 0x0000003e093e7220 */ /* 0x040fe20000410000 */
[----:B------:R-:W-:Y:S01]  /*80b0*/  ISETP.NE.U32.AND P3, PT, R10, 0x1, PT ;  /* 0x000000010a00780c */ /* 0x000fe20003f65070 */
[C---:B------:R-:W-:Y:S01]  /*80c0*/  FMUL.FTZ R67, R9.reuse, R67 ;  /* 0x0000004309437220 */ /* 0x040fe20000410000 */
[----:B------:R-:W-:Y:S01]  /*80d0*/  LEA.HI R12, R12, R12, RZ, 0x1d ;  /* 0x0000000c0c0c7211 */ /* 0x000fe200078fe8ff */
[----:B------:R-:W-:Y:S01]  /*80e0*/  FMUL.FTZ R66, R9, R66 ;  /* 0x0000004209427220 */ /* 0x000fe20000410000 */
[----:B------:R-:W-:Y:S01]  /*80f0*/  R2P PR, R11, 0x6 ;  /* 0x000000060b007804 */ /* 0x000fe20000000000 */
[----:B------:R-:W-:Y:S01]  /*8100*/  FMUL.FTZ R71, R9, R71 ;  /* 0x0000004709477220 */ /* 0x000fe20000410000 */
[----:B------:R-:W-:Y:S01]  /*8110*/  F2FP.PACK_AB R50, R51, R50 ;  /* 0x000000323332723e */ /* 0x000fe200000000ff */
[----:B------:R-:W-:Y:S01]  /*8120*/  FMUL.FTZ R70, R9, R70 ;  /* 0x0000004609467220 */ /* 0x000fe20000410000 */
[----:B------:R-:W-:Y:S01]  /*8130*/  F2FP.PACK_AB R54, R55, R54 ;  /* 0x000000363736723e */ /* 0x000fe200000000ff */
[C---:B------:R-:W-:Y:S01]  /*8140*/  FMUL.FTZ R75, R9.reuse, R75 ;  /* 0x0000004b094b7220 */ /* 0x040fe20000410000 */
[----:B------:R-:W-:Y:S01]  /*8150*/  SEL R14, R14, 0xffffffc0, !P2 ;  /* 0xffffffc00e0e7807 */ /* 0x000fe20005000000 */
[----:B------:R-:W-:Y:S01]  /*8160*/  FMUL.FTZ R74, R9, R74 ;  /* 0x0000004a094a7220 */ /* 0x000fe20000410000 */
[----:B------:R-:W-:Y:S01]  /*8170*/  F2FP.PACK_AB R58, R59, R58 ;  /* 0x0000003a3b3a723e */ /* 0x000fe200000000ff */
        /* <DEDUP_REMOVED lines=12> */
[C---:B------:R-:W-:Y:S01]  /*8240*/  FMUL.FTZ R87, R9.reuse, R87 ;  /* 0x0000005709577220 */ /* 0x040fe20000410000 */
[----:B--2---:R-:W-:Y:S01]  /*8250*/  ISETP.NE.AND P2, PT, R16, RZ, PT ;  /* 0x000000ff1000720c */ /* 0x004fe20003f45270 */
[----:B------:R-:W-:Y:S01]  /*8260*/  FMUL.FTZ R86, R9, R86 ;  /* 0x0000005609567220 */ /* 0x000fe20000410000 */
[----:B------:R-:W-:Y:S01]  /*8270*/  F2FP.PACK_AB R82, R83, R82 ;  /* 0x000000525352723e */ /* 0x000fe200000000ff */
[----:B------:R-:W-:-:S02]  /*8280*/  FMUL.FTZ R91, R9, R91 ;  /* 0x0000005b095b7220 */ /* 0x000fc40000410000 */
[----:B------:R-:W-:Y:S01]  /*8290*/  FMUL.FTZ R90, R9, R90 ;  /* 0x0000005a095a7220 */ /* 0x000fe20000410000 */
[----:B------:R-:W-:Y:S01]  /*82a0*/  LEA.HI R9, R8, R3, RZ, 0x5 ;  /* 0x0000000308097211 */ /* 0x000fe200078f28ff */
[----:B------:R-:W-:Y:S01]  /*82b0*/  IMAD.MOV.U32 R10, RZ, RZ, 0x20 ;  /* 0x00000020ff0a7424 */ /* 0x000fe200078e00ff */
[----:B------:R-:W-:Y:S01]  /*82c0*/  F2FP.PACK_AB R86, R87, R86 ;  /* 0x000000565756723e */ /* 0x000fe200000000ff */
[----:B---3--:R-:W-:Y:S01]  /*82d0*/  @P5 FMUL.FTZ R5, R5, 0.69314718246459960938 ;  /* 0x3f31721805055820 */ /* 0x008fe20000410000 */
[----:B------:R-:W-:Y:S02]  /*82e0*/  SHF.R.S32.HI R8, RZ, 0x5, R9 ;  /* 0x00000005ff087819 */ /* 0x000fe40000011409 */
[----:B------:R-:W-:Y:S02]  /*82f0*/  SEL R10, R10, 0xffffffe0, !P1 ;  /* 0xffffffe00a0a7807 */ /* 0x000fe40004800000 */
[----:B------:R-:W-:Y:S01]  /*8300*/  F2FP.PACK_AB R90, R91, R90 ;  /* 0x0000005a5b5a723e */ /* 0x000fe200000000ff */
[----:B------:R-:W-:-:S05]  /*8310*/  IMAD R13, R8, 0x200, R13 ;  /* 0x00000200080d7824 */ /* 0x000fca00078e020d */
[----:B------:R-:W-:-:S04]  /*8320*/  LEA R12, R13, R12, 0x1 ;  /* 0x0000000c0d0c7211 */ /* 0x000fc800078e08ff */
[----:B------:R-:W-:Y:S02]  /*8330*/  SHF.L.U32 R13, R12, 0x1, RZ ;  /* 0x000000010c0d7819 */ /* 0x000fe400000006ff */
[----:B------:R-:W1:Y:S02]  /*8340*/  LDC.U8 R12, c[0x0][0x329] ;  /* 0x0000ca40ff0c7b82 */ /* 0x000e640000000000 */
[C---:B------:R-:W-:Y:S01]  /*8350*/  IADD3 R11, R13.reuse, -0x10, RZ ;  /* 0xfffffff00d0b7810 */ /* 0x040fe20007ffe0ff */
[----:B------:R-:W-:Y:S01]  /*8360*/  STS [R13], R96 ;  /* 0x000000600d007388 */ /* 0x000fe20000000800 */
[C---:B------:R-:W-:Y:S02]  /*8370*/  @P3 IADD3 R11, R13.reuse, 0x10, RZ ;  /* 0x000000100d0b3810 */ /* 0x040fe40007ffe0ff */
[C---:B------:R-:W-:Y:S01]  /*8380*/  IADD3 R15, R13.reuse, R10, RZ ;  /* 0x0000000a0d0f7210 */ /* 0x040fe20007ffe0ff */
[----:B------:R-:W-:Y:S01]  /*8390*/  STS [R13+0x400], R98 ;  /* 0x000400620d007388 */ /* 0x000fe20000000800 */
[----:B------:R-:W-:Y:S01]  /*83a0*/  IADD3 R19, R13, R14, RZ ;  /* 0x0000000e0d137210 */ /* 0x000fe20007ffe0ff */
[----:B------:R-:W-:Y:S01]  /*83b0*/  IMAD.IADD R17, R10, 0x1, R11 ;  /* 0x000000010a117824 */ /* 0x000fe200078e020b */
[----:B------:R-:W-:Y:S01]  /*83c0*/  IADD3 R21, R14, R11, RZ ;  /* 0x0000000b0e157210 */ /* 0x000fe20007ffe0ff */
[----:B------:R-:W-:Y:S01]  /*83d0*/  STS [R11], R36 ;  /* 0x000000240b007388 */ /* 0x000fe20000000800 */
[----:B------:R-:W-:-:S02]  /*83e0*/  IMAD.IADD R23, R15, 0x1, R14 ;  /* 0x000000010f177824 */ /* 0x000fc400078e020e */
[----:B------:R-:W-:Y:S01]  /*83f0*/  IADD3 R25, R17, R14, RZ ;  /* 0x0000000e11197210 */ /* 0x000fe20007ffe0ff */
[----:B------:R-:W-:Y:S04]  /*8400*/  STS [R11+0x400], R38 ;  /* 0x000400260b007388 */ /* 0x000fe80000000800 */
[----:B------:R-:W-:Y:S04]  /*8410*/  STS [R15], R40 ;  /* 0x000000280f007388 */ /* 0x000fe80000000800 */
[----:B------:R-:W-:Y:S01]  /*8420*/  STS [R15+0x400], R42 ;  /* 0x0004002a0f007388 */ /* 0x000fe20000000800 */
[----:B-1----:R-:W-:-:S02]  /*8430*/  ISETP.NE.AND P1, PT, R12, RZ, PT ;  /* 0x000000ff0c00720c */ /* 0x002fc40003f25270 */
[----:B------:R-:W-:Y:S01]  /*8440*/  ISETP.NE.OR P3, PT, R12, RZ, !P2 ;  /* 0x000000ff0c00720c */ /* 0x000fe20005765670 */
[----:B------:R-:W-:Y:S04]  /*8450*/  STS [R17], R44 ;  /* 0x0000002c11007388 */ /* 0x000fe80000000800 */
[----:B------:R1:W-:Y:S04]  /*8460*/  STS [R17+0x400], R46 ;  /* 0x0004002e11007388 */ /* 0x0003e80000000800 */
[----:B------:R2:W-:Y:S02]  /*8470*/  STS [R19], R48 ;  /* 0x0000003013007388 */ /* 0x0005e40000000800 */
[----:B------:R-:W-:-:S02]  /*8480*/  @P1 IMAD.MOV.U32 R45, RZ, RZ, 0x1 ;  /* 0x00000001ff2d1424 */ /* 0x000fc400078e00ff */
[----:B------:R3:W-:Y:S04]  /*8490*/  STS [R19+0x400], R50 ;  /* 0x0004003213007388 */ /* 0x0007e80000000800 */
[----:B------:R-:W-:Y:S04]  /*84a0*/  STS [R21], R52 ;  /* 0x0000003415007388 */ /* 0x000fe80000000800 */
[----:B------:R-:W-:Y:S04]  /*84b0*/  STS [R21+0x400], R54 ;  /* 0x0004003615007388 */ /* 0x000fe80000000800 */
[----:B------:R-:W3:Y:S04]  /*84c0*/  S2R R10, SR_CTAID.Y ;  /* 0x00000000000a7919 */ /* 0x000ee80000002600 */
[----:B------:R-:W-:Y:S01]  /*84d0*/  STS [R23], R56 ;  /* 0x0000003817007388 */ /* 0x000fe20000000800 */
[----:B-1----:R-:W-:-:S03]  /*84e0*/  @P1 MOV R46, c[0x0][0x210] ;  /* 0x00008400002e1a02 */ /* 0x002fc60000000f00 */
[----:B------:R-:W-:Y:S01]  /*84f0*/  STS [R23+0x400], R58 ;  /* 0x0004003a17007388 */ /* 0x000fe20000000800 */
[----:B--2---:R-:W-:Y:S01]  /*8500*/  LOP3.LUT R48, R9, 0xffffffe0, RZ, 0xc0, !PT ;  /* 0xffffffe009307812 */ /* 0x004fe200078ec0ff */
[----:B------:R-:W-:Y:S02]  /*8510*/  @P1 IMAD R46, R46, c[0x0][0x214], RZ ;  /* 0x000085002e2e1a24 */ /* 0x000fe400078e02ff */
[----:B------:R-:W-:Y:S01]  /*8520*/  STS [R25], R60 ;  /* 0x0000003c19007388 */ /* 0x000fe20000000800 */
[----:B------:R-:W-:Y:S02]  /*8530*/  IADD3 R48, -R48, R3, RZ ;  /* 0x0000000330307210 */ /* 0x000fe40007ffe1ff */
[----:B------:R-:W-:Y:S01]  /*8540*/  SHF.R.S32.HI R3, RZ, 0x1f, R8 ;  /* 0x0000001fff037819 */ /* 0x000fe20000011408 */
[----:B------:R-:W-:Y:S03]  /*8550*/  STS [R25+0x400], R62 ;  /* 0x0004003e19007388 */ /* 0x000fe60000000800 */
[----:B------:R-:W-:Y:S01]  /*8560*/  LEA.HI R3, R3, R8, RZ, 0x2 ;  /* 0x0000000803037211 */ /* 0x000fe200078f10ff */
[----:B------:R-:W-:Y:S03]  /*8570*/  STS [R13+0x2000], R64 ;  /* 0x002000400d007388 */ /* 0x000fe60000000800 */
[----:B------:R-:W-:Y:S01]  /*8580*/  LOP3.LUT R3, R3, 0xffffffc, RZ, 0xc0, !PT ;  /* 0x0ffffffc03037812 */ /* 0x000fe200078ec0ff */
[----:B------:R1:W-:Y:S01]  /*8590*/  STS [R13+0x2400], R66 ;  /* 0x002400420d007388 */ /* 0x0003e20000000800 */
[----:B---3--:R-:W-:-:S02]  /*85a0*/  @!P0 IMAD.WIDE.U32 R50, R10, c[0x0][0x1e0], RZ ;  /* 0x000078000a328a25 */ /* 0x008fc400078e00ff */
[----:B------:R-:W-:Y:S01]  /*85b0*/  IADD3 R8, R8, -R3, RZ ;  /* 0x8000000308087210 */ /* 0x000fe20007ffe0ff */
[----:B------:R-:W-:Y:S01]  /*85c0*/  STS [R11+0x2000], R68 ;  /* 0x002000440b007388 */ /* 0x000fe20000000800 */
[----:B------:R-:W-:Y:S01]  /*85d0*/  @!P3 IMAD R47, R10, c[0x0][0x214], RZ ;  /* 0x000085000a2fba24 */ /* 0x000fe200078e02ff */
[----:B------:R-:W-:Y:S01]  /*85e0*/  @!P0 MOV R6, R50 ;  /* 0x0000003200068202 */ /* 0x000fe20000000f00 */
[----:B------:R-:W-:Y:S01]  /*85f0*/  IMAD.MOV.U32 R3, RZ, RZ, 0x7f800000 ;  /* 0x7f800000ff037424 */ /* 0x000fe200078e00ff */
[----:B------:R2:W-:Y:S01]  /*8600*/  STS [R11+0x2400], R70 ;  /* 0x002400460b007388 */ /* 0x0005e20000000800 */
[----:B------:R-:W-:Y:S01]  /*8610*/  @P5 FFMA.FTZ R3, R2, c[0x0][0x238], R5 ;  /* 0x00008e0002035a23 */ /* 0x000fe20000010005 */
[----:B------:R-:W-:Y:S02]  /*8620*/  @!P3 SEL R47, R47, R150, !P0 ;  /* 0x000000962f2fb207 */ /* 0x000fe40004000000 */
[----:B------:R3:W-:Y:S01]  /*8630*/  STS [R15+0x2000], R72 ;  /* 0x002000480f007388 */ /* 0x0007e20000000800 */
[----:B------:R-:W-:-:S03]  /*8640*/  LEA R8, R8, R155, 0x4 ;  /* 0x0000009b08087211 */ /* 0x000fc600078e20ff */
[----:B------:R3:W-:Y:S04]  /*8650*/  STS [R15+0x2400], R74 ;  /* 0x0024004a0f007388 */ /* 0x0007e80000000800 */
[----:B------:R3:W-:Y:S04]  /*8660*/  STS [R17+0x2000], R76 ;  /* 0x0020004c11007388 */ /* 0x0007e80000000800 */
[----:B------:R3:W-:Y:S01]  /*8670*/  STS [R17+0x2400], R78 ;  /* 0x0024004e11007388 */ /* 0x0007e20000000800 */
[----:B-1----:R-:W-:-:S03]  /*8680*/  @!P0 SHF.R.S32.HI R13, RZ, 0x1f, R10 ;  /* 0x0000001fff0d8819 */ /* 0x002fc6000001140a */
[----:B------:R3:W-:Y:S02]  /*8690*/  STS [R19+0x2000], R92 ;  /* 0x0020005c13007388 */ /* 0x0007e40000000800 */
[----:B------:R-:W-:Y:S02]  /*86a0*/  @!P0 IMAD R13, R13, c[0x0][0x1e0], RZ ;  /* 0x000078000d0d8a24 */ /* 0x000fe400078e02ff */
[----:B------:R3:W-:Y:S01]  /*86b0*/  STS [R19+0x2400], R94 ;  /* 0x0024005e13007388 */ /* 0x0007e20000000800 */
[----:B--2---:R-:W-:Y:S01]  /*86c0*/  @!P1 MOV R11, c[0x0][0x214] ;  /* 0x00008500000b9a02 */ /* 0x004fe20000000f00 */
[----:B------:R-:W-:Y:S02]  /*86d0*/  @!P0 IMAD R9, R10, c[0x0][0x1e4], R13 ;  /* 0x000079000a098a24 */ /* 0x000fe400078e020d */
[----:B------:R3:W-:Y:S01]  /*86e0*/  STS [R21+0x2000], R80 ;  /* 0x0020005015007388 */ /* 0x0007e20000000800 */
[----:B------:R-:W-:Y:S02]  /*86f0*/  @!P1 SEL R46, R11, c[0x0][0x234], !P2 ;  /* 0x00008d000b2e9a07 */ /* 0x000fe40005000000 */
[----:B------:R-:W-:Y:S01]  /*8700*/  @!P0 IADD3 R7, R51, R9, RZ ;  /* 0x0000000933078210 */ /* 0x000fe20007ffe0ff */
[----:B------:R3:W-:Y:S01]  /*8710*/  STS [R21+0x2400], R82 ;  /* 0x0024005215007388 */ /* 0x0007e20000000800 */
[----:B------:R-:W-:Y:S01]  /*8720*/  @P1 IMAD.MOV.U32 R9, RZ, RZ, c[0x0][0x210] ;  /* 0x00008400ff091624 */ /* 0x000fe200078e00ff */
[----:B------:R-:W-:Y:S01]  /*8730*/  @!P1 MOV R9, 0x1 ;  /* 0x0000000100099802 */ /* 0x000fe20000000f00 */
[----:B------:R-:W-:Y:S01]  /*8740*/  @!P1 IMAD R45, R46, c[0x0][0x1c0], RZ ;  /* 0x000070002e2d9a24 */ /* 0x000fe200078e02ff */
[----:B------:R3:W-:Y:S01]  /*8750*/  STS [R23+0x2000], R84 ;  /* 0x0020005417007388 */ /* 0x0007e20000000800 */
[----:B------:R-:W-:Y:S01]  /*8760*/  LOP3.LUT P0, RZ, R48, 0x3, RZ, 0xc0, !PT ;  /* 0x0000000330ff7812 */ /* 0x000fe2000780c0ff */
[----:B------:R-:W-:Y:S01]  /*8770*/  CS2R R50, SRZ ;  /* 0x0000000000327805 */ /* 0x000fe2000001ff00 */
[----:B------:R-:W-:Y:S01]  /*8780*/  IMAD R45, R10, R45, RZ ;  /* 0x0000002d0a2d7224 */ /* 0x000fe200078e02ff */
[----:B------:R3:W-:Y:S01]  /*8790*/  STS [R23+0x2400], R86 ;  /* 0x0024005617007388 */ /* 0x0007e20000000800 */
[----:B------:R-:W-:-:S02]  /*87a0*/  @!P3 MOV R50, R47 ;  /* 0x0000002f0032b202 */ /* 0x000fc40000000f00 */
[----:B------:R-:W-:Y:S01]  /*87b0*/  @!P3 SHF.R.S32.HI R51, RZ, 0x1f, R47 ;  /* 0x0000001fff33b819 */ /* 0x000fe2000001142f */
[----:B------:R3:W-:Y:S01]  /*87c0*/  STS [R25+0x2000], R88 ;  /* 0x0020005819007388 */ /* 0x0007e20000000800 */
[----:B------:R-:W-:Y:S01]  /*87d0*/  SEL R45, R45, RZ, P3 ;  /* 0x000000ff2d2d7207 */ /* 0x000fe20001800000 */
[----:B------:R-:W-:Y:S02]  /*87e0*/  @P4 FMUL.FTZ R47, R4, 0.69314718246459960938 ;  /* 0x3f317218042f4820 */ /* 0x000fe40000410000 */
[----:B------:R3:W-:Y:S04]  /*87f0*/  STS [R25+0x2400], R90 ;  /* 0x0024005a19007388 */ /* 0x0007e80000000800 */
[----:B------:R-:W-:Y:S06]  /*8800*/  BAR.SYNC.DEFER_BLOCKING 0x0 ;  /* 0x0000000000007b1d */ /* 0x000fec0000010000 */
[----:B------:R-:W1:Y:S04]  /*8810*/  S2R R44, SR_CTAID.X ;  /* 0x00000000002c7919 */ /* 0x000e680000002500 */
[----:B------:R-:W2:Y:S04]  /*8820*/  S2R R11, SR_CTAID.Z ;  /* 0x00000000000b7919 */ /* 0x000ea80000002700 */
[----:B------:R3:W4:Y:S04]  /*8830*/  LDS.128 R36, [R151] ;  /* 0x0000000097247984 */ /* 0x0007280000000c00 */
[----:B------:R3:W3:Y:S01]  /*8840*/  LDS.128 R32, [R151+0x800] ;  /* 0x0008000097207984 */ /* 0x0006e20000000c00 */
[----:B-1----:R-:W-:-:S03]  /*8850*/  IMAD R10, R44, R9, RZ ;  /* 0x000000092c0a7224 */ /* 0x002fc600078e02ff */
[----:B------:R1:W1:Y:S01]  /*8860*/  LDS.128 R28, [R151+0x1000] ;  /* 0x00100000971c7984 */ /* 0x0002620000000c00 */
[----:B--2---:R-:W-:Y:S01]  /*8870*/  IMAD R45, R11, R46, R45 ;  /* 0x0000002e0b2d7224 */ /* 0x004fe200078e022d */
[----:B------:R-:W-:Y:S02]  /*8880*/  SHF.L.U32 R10, R10, 0x6, RZ ;  /* 0x000000060a0a7819 */ /* 0x000fe400000006ff */
[----:B------:R2:W1:Y:S01]  /*8890*/  LDS.128 R24, [R151+0x1800] ;  /* 0x0018000097187984 */ /* 0x0004620000000c00 */
[----:B------:R-:W-:Y:S01]  /*88a0*/  MOV R46, 0x7f800000 ;  /* 0x7f800000002e7802 */ /* 0x000fe20000000f00 */
[----:B------:R-:W-:Y:S01]  /*88b0*/  @P4 FFMA.FTZ R46, R0, c[0x0][0x238], R47 ;  /* 0x00008e00002e4a23 */ /* 0x000fe2000001002f */
[--C-:B------:R-:W-:Y:S01]  /*88c0*/  IADD3 R4, P2, P1, R10, R50, R45.reuse ;  /* 0x000000320a047210 */ /* 0x100fe2000795e02d */
[----:B------:R2:W1:Y:S01]  /*88d0*/  LDS.128 R20, [R151+0x2000] ;  /* 0x0020000097147984 */ /* 0x0004620000000c00 */
[----:B------:R-:W-:Y:S02]  /*88e0*/  SHF.R.S32.HI R10, RZ, 0x1f, R10 ;  /* 0x0000001fff0a7819 */ /* 0x000fe4000001140a */
[----:B------:R-:W-:Y:S01]  /*88f0*/  SHF.R.S32.HI R45, RZ, 0x1f, R45 ;  /* 0x0000001fff2d7819 */ /* 0x000fe2000001142d */
[----:B------:R2:W1:Y:S03]  /*8900*/  LDS.128 R16, [R151+0x2800] ;  /* 0x0028000097107984 */ /* 0x0004660000000c00 */
[----:B------:R-:W-:Y:S01]  /*8910*/  IADD3.X R10, R10, R51, R45, P2, P1 ;  /* 0x000000330a0a7210 */ /* 0x000fe200017e242d */
[----:B------:R2:W1:Y:S04]  /*8920*/  LDS.128 R12, [R151+0x3000] ;  /* 0x00300000970c7984 */ /* 0x0004680000000c00 */
[----:B------:R2:W1:Y:S01]  /*8930*/  LDS.128 R40, [R151+0x3800] ;  /* 0x0038000097287984 */ /* 0x0004620000000c00 */
[----:B------:R-:W-:Y:S05]  /*8940*/  @P0 BRA `(.L_x_490) ;  /* 0x0000010000000947 */ /* 0x000fea0003800000 */
        /* <DEDUP_REMOVED lines=16> */
.L_x_490:
[----:B------:R-:W-:Y:S05]  /*8a50*/  BSYNC B0 ;  /* 0x0000000000007941 */ /* 0x000fea0003800000 */
.L_x_489:
[----:B--2---:R-:W2:Y:S01]  /*8a60*/  S2R R3, SR_TID.X ;  /* 0x0000000000037919 */ /* 0x004ea20000002100 */
[----:B------:R-:W-:Y:S01]  /*8a70*/  IADD3 R4, P0, R162, R6, RZ ;  /* 0x00000006a2047210 */ /* 0x000fe20007f1e0ff */
[----:B------:R-:W-:Y:S01]  /*8a80*/  BSSY B0, `(.L_x_491) ;  /* 0x0000015000007945 */ /* 0x000fe20003800000 */
[----:B------:R-:W-:-:S03]  /*8a90*/  SHF.R.S32.HI R2, RZ, 0x1f, R11 ;  /* 0x0000001fff027819 */ /* 0x000fc6000001140b */
[----:B------:R-:W-:Y:S02]  /*8aa0*/  IMAD.X R5, R163, 0x1, R7, P0 ;  /* 0x00000001a3057824 */ /* 0x000fe400000e0607 */
[----:B------:R-:W-:Y:S02]  /*8ab0*/  IMAD R2, R2, c[0x0][0x1f0], RZ ;  /* 0x00007c0002027a24 */ /* 0x000fe400078e02ff */
[----:B------:R-:W-:-:S04]  /*8ac0*/  IMAD.WIDE.U32 R4, R11, c[0x0][0x1f0], R4 ;  /* 0x00007c000b047a25 */ /* 0x000fc800078e0004 */
[----:B------:R-:W-:-:S04]  /*8ad0*/  IMAD R2, R11, c[0x0][0x1f4], R2 ;  /* 0x00007d000b027a24 */ /* 0x000fc800078e0202 */
[----:B------:R-:W-:Y:S01]  /*8ae0*/  IMAD.IADD R7, R5, 0x1, R2 ;  /* 0x0000000105077824 */ /* 0x000fe200078e0202 */
[----:B--2---:R-:W-:-:S04]  /*8af0*/  SHF.R.S32.HI R0, RZ, 0x1f, R3 ;  /* 0x0000001fff007819 */ /* 0x004fc80000011403 */
[----:B------:R-:W-:-:S04]  /*8b00*/  LEA.HI R0, R0, R3, RZ, 0x3 ;  /* 0x0000000300007211 */ /* 0x000fc800078f18ff */
[----:B------:R-:W-:-:S04]  /*8b10*/  SHF.R.S32.HI R0, RZ, 0x3, R0 ;  /* 0x00000003ff007819 */ /* 0x000fc80000011400 */
[----:B------:R-:W-:-:S13]  /*8b20*/  ISETP.GE.AND P0, PT, R0, R147, PT ;  /* 0x000000930000720c */ /* 0x000fda0003f06270 */
[----:B------:R-:W-:Y:S05]  /*8b30*/  @P0 BRA `(.L_x_492) ;  /* 0x0000009000000947 */ /* 0x000fea0003800000 */
[----:B------:R-:W-:Y:S01]  /*8b40*/  MOV R6, R4 ;  /* 0x0000000400067202 */ /* 0x000fe20000000f00 */
[----:B------:R-:W-:-:S04]  /*8b50*/  IMAD R3, R165, c[0x0][0x1e8], RZ ;  /* 0x00007a00a5037a24 */ /* 0x000fc800078e02ff */
[----:B------:R-:W-:-:S04]  /*8b60*/  IMAD.WIDE.U32 R8, R164, c[0x0][0x1e8], R6 ;  /* 0x00007a00a4087a25 */ /* 0x000fc800078e0006 */
[----:B------:R-:W-:Y:S01]  /*8b70*/  IMAD R0, R164, c[0x0][0x1ec], R3 ;  /* 0x00007b00a4007a24 */ /* 0x000fe200078e0203 */
[----:B------:R-:W-:-:S04]  /*8b80*/  LEA R2, P0, R8, c[0x0][0x1d0], 0x1 ;  /* 0x0000740008027a11 */ /* 0x000fc800078008ff */
[----:B------:R-:W-:-:S04]  /*8b90*/  IADD3 R0, R9, R0, RZ ;  /* 0x0000000009007210 */ /* 0x000fc80007ffe0ff */
[----:B------:R-:W-:-:S05]  /*8ba0*/  LEA.HI.X R3, R8, c[0x0][0x1d4], R0, 0x1, P0 ;  /* 0x0000750008037a11 */ /* 0x000fca00000f0c00 */
[----:B----4-:R2:W-:Y:S04]  /*8bb0*/  STG.E.128 [R2.64], R36 ;  /* 0x0000002402007986 */ /* 0x0105e8000c101d06 */
[----:B-1----:R2:W-:Y:S02]  /*8bc0*/  STG.E.128 [R2.64+0x80], R20 ;  /* 0x0000801402007986 */ /* 0x0025e4000c101d06 */
.L_x_492:
[----:B------:R-:W-:Y:S05]  /*8bd0*/  BSYNC B0 ;  /* 0x0000000000007941 */ /* 0x000fea0003800000 */
.L_x_491:
[----:B------:R-:W-:Y:S01]  /*8be0*/  ISETP.GE.AND P0, PT, R156, R147, PT ;  /* 0x000000939c00720c */ /* 0x000fe20003f06270 */
[----:B------:R-:W-:-:S12]  /*8bf0*/  BSSY B0, `(.L_x_493) ;  /* 0x000000e000007945 */ /* 0x000fd80003800000 */
[----:B------:R-:W-:Y:S05]  /*8c00*/  @P0 BRA `(.L_x_494) ;  /* 0x000000c000000947 */ /* 0x000fea0003800000 */
[----:B--2---:R-:W-:Y:S01]  /*8c10*/  IADD3 R2, P0, R164, 0x10, RZ ;  /* 0x00000010a4027810 */ /* 0x004fe20007f1e0ff */
        /* <DEDUP_REMOVED lines=9> */
[----:B---3--:R2:W-:Y:S04]  /*8cb0*/  STG.E.128 [R2.64], R32 ;  /* 0x0000002002007986 */ /* 0x0085e8000c101d06 */
[----:B-1----:R2:W-:Y:S02]  /*8cc0*/  STG.E.128 [R2.64+0x80], R16 ;  /* 0x0000801002007986 */ /* 0x0025e4000c101d06 */
.L_x_494:
[----:B------:R-:W-:Y:S05]  /*8cd0*/  BSYNC B0 ;  /* 0x0000000000007941 */ /* 0x000fea0003800000 */
.L_x_493:
        /* <DEDUP_REMOVED lines=13> */
[----:B-1----:R1:W-:Y:S04]  /*8db0*/  STG.E.128 [R2.64], R28 ;  /* 0x0000001c02007986 */ /* 0x0023e8000c101d06 */
[----:B------:R1:W-:Y:S02]  /*8dc0*/  STG.E.128 [R2.64+0x80], R12 ;  /* 0x0000800c02007986 */ /* 0x0003e4000c101d06 */
.L_x_496:
[----:B------:R-:W-:Y:S05]  /*8dd0*/  BSYNC B0 ;  /* 0x0000000000007941 */ /* 0x000fea0003800000 */
.L_x_495:
[----:B------:R-:W-:-:S13]  /*8de0*/  ISETP.GE.AND P0, PT, R152, R147, PT ;  /* 0x000000939800720c */ /* 0x000fda0003f06270 */
[----:B------:R-:W-:Y:S05]  /*8df0*/  @P0 EXIT ;  /* 0x000000000000094d */ /* 0x000fea0003800000 */
[----:B------:R-:W-:Y:S02]  /*8e00*/  IADD3 R0, P0, R164, 0x30, RZ ;  /* 0x00000030a4007810 */ /* 0x000fe40007f1e0ff */
[----:B------:R-:W-:Y:S02]  /*8e10*/  MOV R5, R7 ;  /* 0x0000000700057202 */ /* 0x000fe40000000f00 */
[----:B------:R-:W-:-:S03]  /*8e20*/  IADD3.X R164, RZ, R165, RZ, P0, !PT ;  /* 0x000000a5ffa47210 */ /* 0x000fc600007fe4ff */
[----:B------:R-:W-:-:S04]  /*8e30*/  IMAD.WIDE.U32 R4, R0, c[0x0][0x1e8], R4 ;  /* 0x00007a0000047a25 */ /* 0x000fc800078e0004 */
[----:B-12---:R-:W-:Y:S01]  /*8e40*/  IMAD R3, R164, c[0x0][0x1e8], RZ ;  /* 0x00007a00a4037a24 */ /* 0x006fe200078e02ff */
[----:B------:R-:W-:-:S03]  /*8e50*/  LEA R2, P0, R4, c[0x0][0x1d0], 0x1 ;  /* 0x0000740004027a11 */ /* 0x000fc600078008ff */
[----:B------:R-:W-:-:S05]  /*8e60*/  IMAD R3, R0, c[0x0][0x1ec], R3 ;  /* 0x00007b0000037a24 */ /* 0x000fca00078e0203 */
[----:B------:R-:W-:-:S04]  /*8e70*/  IADD3 R3, R5, R3, RZ ;  /* 0x0000000305037210 */ /* 0x000fc80007ffe0ff */
[----:B------:R-:W-:-:S05]  /*8e80*/  LEA.HI.X R3, R4, c[0x0][0x1d4], R3, 0x1, P0 ;  /* 0x0000750004037a11 */ /* 0x000fca00000f0c03 */
[----:B------:R-:W-:Y:S04]  /*8e90*/  STG.E.128 [R2.64], R24 ;  /* 0x0000001802007986 */ /* 0x000fe8000c101d06 */
[----:B------:R-:W-:Y:S01]  /*8ea0*/  STG.E.128 [R2.64+0x80], R40 ;  /* 0x0000802802007986 */ /* 0x000fe2000c101d06 */
[----:B------:R-:W-:Y:S05]  /*8eb0*/  EXIT ;  /* 0x000000000000794d */ /* 0x000fea0003800000 */
.L_x_478:
[----:B------:R-:W1:Y:S01]  /*8ec0*/  LDC.U8 R3, c[0x0][0x329] ;  /* 0x0000ca40ff037b82 */ /* 0x000e620000000000 */
[C---:B------:R-:W-:Y:S01]  /*8ed0*/  ISETP.NE.AND P4, PT, R150.reuse, -0x1, PT ;  /* 0xffffffff9600780c */ /* 0x040fe20003f85270 */
[----:B------:R-:W-:Y:S01]  /*8ee0*/  IMAD.IADD R153, R153, 0x1, -R90 ;  /* 0x0000000199997824 */ /* 0x000fe200078e0a5a */
[----:B------:R-:W-:Y:S01]  /*8ef0*/  SHF.R.S32.HI R5, RZ, 0x1f, R86 ;  /* 0x0000001fff057819 */ /* 0x000fe20000011456 */
[----:B------:R-:W-:Y:S04]  /*8f00*/  BSSY B0, `(.L_x_497) ;  /* 0x000003b000007945 */ /* 0x000fe80003800000 */
[----:B------:R-:W2:Y:S06]  /*8f10*/  LDC.U8 R2, c[0x0][0x328] ;  /* 0x0000ca00ff027b82 */ /* 0x000eac0000000000 */
[----:B------:R-:W-:-:S04]  /*8f20*/  @P4 IMAD.WIDE.U32 R8, R150, c[0x0][0x1e8], RZ ;  /* 0x00007a0096084a25 */ /* 0x000fc800078e00ff */
[----:B------:R-:W-:-:S05]  /*8f30*/  @!P4 IMAD.WIDE.U32 R10, R0, c[0x0][0x1e0], RZ ;  /* 0x00007800000aca25 */ /* 0x000fca00078e00ff */
[----:B------:R-:W-:Y:S02]  /*8f40*/  @!P4 MOV R8, R10 ;  /* 0x0000000a0008c202 */ /* 0x000fe40000000f00 */
[----:B-1----:R-:W-:Y:S02]  /*8f50*/  ISETP.NE.AND P1, PT, R3, RZ, PT ;  /* 0x000000ff0300720c */ /* 0x002fe40003f25270 */
[----:B--2---:R-:W-:Y:S02]  /*8f60*/  ISETP.NE.AND P3, PT, R2, RZ, PT ;  /* 0x000000ff0200720c */ /* 0x004fe40003f65270 */
[----:B------:R-:W-:Y:S01]  /*8f70*/  LEA.HI R2, R5, R86, RZ, 0x3 ;  /* 0x0000005605027211 */ /* 0x000fe200078f18ff */
[----:B------:R-:W-:Y:S01]  /*8f80*/  @P4 IMAD R5, R150, c[0x0][0x1ec], R9 ;  /* 0x00007b0096054a24 */ /* 0x000fe200078e0209 */
[----:B------:R-:W-:-:S07]  /*8f90*/  ISETP.NE.OR P2, PT, R3, RZ, !P3 ;  /* 0x000000ff0300720c */ /* 0x000fce0005f45670 */
[----:B------:R-:W-:Y:S01]  /*8fa0*/  @P1 IMAD.MOV.U32 R3, RZ, RZ, c[0x0][0x210] ;  /* 0x00008400ff031624 */ /* 0x000fe200078e00ff */
[----:B------:R-:W-:Y:S01]  /*8fb0*/  @!P4 SHF.R.S32.HI R9, RZ, 0x1f, R0 ;  /* 0x0000001fff09c819 */ /* 0x000fe20000011400 */
[----:B------:R-:W-:Y:S01]  /*8fc0*/  @!P1 IMAD.MOV.U32 R7, RZ, RZ, c[0x0][0x214] ;  /* 0x00008500ff079624 */ /* 0x000fe200078e00ff */
[----:B------:R-:W-:Y:S01]  /*8fd0*/  ISETP.NE.OR P0, PT, R150, -0x1, P2 ;  /* 0xffffffff9600780c */ /* 0x000fe20001705670 */
[----:B------:R-:W-:Y:S01]  /*8fe0*/  @P1 IMAD R3, R3, c[0x0][0x214], RZ ;  /* 0x0000850003031a24 */ /* 0x000fe200078e02ff */
[----:B------:R-:W-:Y:S01]  /*8ff0*/  LOP3.LUT R13, R2, 0x1ffffff8, RZ, 0xc0, !PT ;  /* 0x1ffffff8020d7812 */ /* 0x000fe200078ec0ff */
[----:B------:R-:W-:Y:S01]  /*9000*/  @!P4 IMAD R9, R9, c[0x0][0x1e0], RZ ;  /* 0x000078000909ca24 */ /* 0x000fe200078e02ff */
[----:B------:R-:W-:Y:S01]  /*9010*/  @!P1 SEL R3, R7, c[0x0][0x234], !P3 ;  /* 0x00008d0007039a07 */ /* 0x000fe20005800000 */
[----:B------:R-:W-:Y:S01]  /*9020*/  @P1 IMAD.MOV.U32 R7, RZ, RZ, 0x1 ;  /* 0x00000001ff071424 */ /* 0x000fe200078e00ff */
[----:B------:R-:W-:Y:S01]  /*9030*/  SHF.R.S32.HI R2, RZ, 0x3, R2 ;  /* 0x00000003ff027819 */ /* 0x000fe20000011402 */
[----:B------:R-:W-:Y:S01]  /*9040*/  @!P4 IMAD R4, R0, c[0x0][0x1e4], R9 ;  /* 0x000079000004ca24 */ /* 0x000fe200078e0209 */
[----:B------:R-:W-:Y:S01]  /*9050*/  SHF.R.S32.HI R9, RZ, 0x1f, R18 ;  /* 0x0000001fff097819 */ /* 0x000fe20000011412 */
[----:B------:R-:W-:-:S02]  /*9060*/  @!P1 IMAD R7, R3, c[0x0][0x1c0], RZ ;  /* 0x0000700003079a24 */ /* 0x000fc400078e02ff */
[----:B------:R-:W-:Y:S01]  /*9070*/  IMAD.IADD R6, R86, 0x1, -R13 ;  /* 0x0000000156067824 */ /* 0x000fe200078e0a0d */
[----:B------:R-:W-:Y:S01]  /*9080*/  @!P4 IADD3 R5, R11, R4, RZ ;  /* 0x000000040b05c210 */ /* 0x000fe20007ffe0ff */
[C---:B------:R-:W-:Y:S01]  /*9090*/  @!P0 IMAD R150, R0.reuse, c[0x0][0x214], RZ ;  /* 0x0000850000968a24 */ /* 0x040fe200078e02ff */
[----:B------:R-:W-:Y:S01]  /*90a0*/  CS2R R10, SRZ ;  /* 0x00000000000a7805 */ /* 0x000fe2000001ff00 */
[----:B------:R-:W-:Y:S02]  /*90b0*/  IMAD R0, R0, R7, RZ ;  /* 0x0000000700007224 */ /* 0x000fe400078e02ff */
[----:B------:R-:W-:Y:S01]  /*90c0*/  IMAD.SHL.U32 R6, R6, 0x8, RZ ;  /* 0x0000000806067824 */ /* 0x000fe200078e00ff */
[--C-:B------:R-:W-:Y:S01]  /*90d0*/  @!P2 SHF.R.S32.HI R11, RZ, 0x1f, R150.reuse ;  /* 0x0000001fff0ba819 */ /* 0x100fe20000011496 */
[----:B------:R-:W-:Y:S01]  /*90e0*/  @P1 IMAD.MOV.U32 R7, RZ, RZ, c[0x0][0x210] ;  /* 0x00008400ff071624 */ /* 0x000fe200078e00ff */
[----:B------:R-:W-:Y:S01]  /*90f0*/  @!P1 MOV R7, 0x1 ;  /* 0x0000000100079802 */ /* 0x000fe20000000f00 */
[----:B------:R-:W-:Y:S01]  /*9100*/  @!P2 IMAD.MOV.U32 R10, RZ, RZ, R150 ;  /* 0x000000ffff0aa224 */ /* 0x000fe200078e0096 */
[----:B------:R-:W-:Y:S01]  /*9110*/  SEL R0, R0, RZ, P2 ;  /* 0x000000ff00007207 */ /* 0x000fe20001000000 */
[----:B------:R-:W-:Y:S01]  /*9120*/  IMAD R9, R9, c[0x0][0x1f0], RZ ;  /* 0x00007c0009097a24 */ /* 0x000fe200078e02ff */
[----:B------:R-:W-:Y:S01]  /*9130*/  ISETP.GE.AND P2, PT, R2, R153, PT ;  /* 0x000000990200720c */ /* 0x000fe20003f46270 */
[----:B------:R-:W-:Y:S01]  /*9140*/  IMAD R13, R90, R7, RZ ;  /* 0x000000075a0d7224 */ /* 0x000fe200078e02ff */
[----:B------:R-:W-:Y:S01]  /*9150*/  IADD3 R4, P3, R6, R8, RZ ;  /* 0x0000000806047210 */ /* 0x000fe20007f7e0ff */
[C---:B------:R-:W-:Y:S01]  /*9160*/  IMAD R0, R18.reuse, R3, R0 ;  /* 0x0000000312007224 */ /* 0x040fe200078e0200 */
[----:B------:R-:W-:Y:S01]  /*9170*/  SHF.R.S32.HI R3, RZ, 0x1f, R2 ;  /* 0x0000001fff037819 */ /* 0x000fe20000011402 */
[----:B------:R-:W-:Y:S01]  /*9180*/  IMAD R9, R18, c[0x0][0x1f4], R9 ;  /* 0x00007d0012097a24 */ /* 0x000fe200078e0209 */
[----:B------:R-:W-:-:S02]  /*9190*/  LEA.HI.X.SX32 R5, R6, R5, 0x1, P3 ;  /* 0x0000000506057211 */ /* 0x000fc400018f0eff */
[----:B------:R-:W-:Y:S01]  /*91a0*/  SHF.R.S32.HI R17, RZ, 0x1f, R13 ;  /* 0x0000001fff117819 */ /* 0x000fe2000001140d */
[----:B------:R-:W-:Y:S01]  /*91b0*/  IMAD.WIDE R14, R165, 0x40, R2 ;  /* 0x00000040a50e7825 */ /* 0x000fe200078e0202 */
[--C-:B------:R-:W-:Y:S02]  /*91c0*/  IADD3 R13, P1, P0, R13, R10, R0.reuse ;  /* 0x0000000a0d0d7210 */ /* 0x100fe4000783e000 */
[----:B------:R-:W-:Y:S01]  /*91d0*/  SHF.R.S32.HI R10, RZ, 0x1f, R0 ;  /* 0x0000001fff0a7819 */ /* 0x000fe20000011400 */
[----:B------:R-:W-:-:S03]  /*91e0*/  IMAD.WIDE.U32 R4, R18, c[0x0][0x1f0], R4 ;  /* 0x00007c0012047a25 */ /* 0x000fc600078e0004 */
[----:B------:R-:W-:Y:S02]  /*91f0*/  IADD3.X R10, R17, R11, R10, P1, P0 ;  /* 0x0000000b110a7210 */ /* 0x000fe40000fe040a */
[----:B------:R-:W-:Y:S01]  /*9200*/  IADD3 R17, R9, R5, RZ ;  /* 0x0000000509117210 */ /* 0x000fe20007ffe0ff */
        /* <DEDUP_REMOVED lines=10> */
.L_x_498:
[----:B------:R-:W-:Y:S05]  /*92b0*/  BSYNC B0 ;  /* 0x0000000000007941 */ /* 0x000fea0003800000 */
.L_x_497:
[----:B------:R-:W-:Y:S01]  /*92c0*/  IADD3 R12, R2, 0x10, RZ ;  /* 0x00000010020c7810 */ /* 0x000fe20007ffe0ff */
[----:B------:R-:W-:Y:S03]  /*92d0*/  BSSY B0, `(.L_x_499) ;  /* 0x000000f000007945 */ /* 0x000fe60003800000 */
[----:B------:R-:W-:-:S13]  /*92e0*/  ISETP.GE.AND P0, PT, R12, R153, PT ;  /* 0x000000990c00720c */ /* 0x000fda0003f06270 */
[----:B------:R-:W-:Y:S05]  /*92f0*/  @P0 BRA `(.L_x_500) ;  /* 0x000000c000000947 */ /* 0x000fea0003800000 */
[----:B-1----:R-:W-:Y:S01]  /*9300*/  IADD3 R9, P0, R14, 0x10, RZ ;  /* 0x000000100e097810 */ /* 0x002fe20007f1e0ff */
[----:B------:R-:W-:Y:S01]  /*9310*/  IMAD.MOV.U32 R18, RZ, RZ, R4 ;  /* 0x000000ffff127224 */ /* 0x000fe200078e0004 */
[----:B------:R-:W-:-:S03]  /*9320*/  MOV R19, R17 ;  /* 0x0000001100137202 */ /* 0x000fc60000000f00 */
[----:B------:R-:W-:Y:S02]  /*9330*/  IMAD.X R0, RZ, RZ, R15, P0 ;  /* 0x000000ffff007224 */ /* 0x000fe400000e060f */
[----:B------:R-:W-:-:S04]  /*9340*/  IMAD.WIDE.U32 R18, R9, c[0x0][0x1e8], R18 ;  /* 0x00007a0009127a25 */ /* 0x000fc800078e0012 */
[----:B------:R-:W-:Y:S01]  /*9350*/  IMAD R0, R0, c[0x0][0x1e8], RZ ;  /* 0x00007a0000007a24 */ /* 0x000fe200078e02ff */
[----:B------:R-:W-:-:S03]  /*9360*/  LEA R8, P0, R18, c[0x0][0x1d0], 0x1 ;  /* 0x0000740012087a11 */ /* 0x000fc600078008ff */
[----:B------:R-:W-:-:S05]  /*9370*/  IMAD R0, R9, c[0x0][0x1ec], R0 ;  /* 0x00007b0009007a24 */ /* 0x000fca00078e0200 */
[----:B------:R-:W-:-:S04]  /*9380*/  IADD3 R0, R0, R19, RZ ;  /* 0x0000001300007210 */ /* 0x000fc80007ffe0ff */
[----:B------:R-:W-:-:S05]  /*9390*/  LEA.HI.X R9, R18, c[0x0][0x1d4], R0, 0x1, P0 ;  /* 0x0000750012097a11 */ /* 0x000fca00000f0c00 */
[----:B------:R1:W-:Y:S04]  /*93a0*/  STG.E.128 [R8.64], RZ ;  /* 0x000000ff08007986 */ /* 0x0003e8000c101d06 */
[----:B------:R1:W-:Y:S02]  /*93b0*/  STG.E.128 [R8.64+0x80], RZ ;  /* 0x000080ff08007986 */ /* 0x0003e4000c101d06 */
.L_x_500:
[----:B------:R-:W-:Y:S05]  /*93c0*/  BSYNC B0 ;  /* 0x0000000000007941 */ /* 0x000fea0003800000 */
.L_x_499:
[----:B-1----:R-:W-:Y:S01]  /*93d0*/  IADD3 R8, R2, 0x20, RZ ;  /* 0x0000002002087810 */ /* 0x002fe20007ffe0ff */
[----:B------:R-:W-:Y:S03]  /*93e0*/  BSSY B0, `(.L_x_501) ;  /* 0x000000f000007945 */ /* 0x000fe60003800000 */
[----:B------:R-:W-:-:S13]  /*93f0*/  ISETP.GE.AND P0, PT, R8, R153, PT ;  /* 0x000000990800720c */ /* 0x000fda0003f06270 */
[----:B------:R-:W-:Y:S05]  /*9400*/  @P0 BRA `(.L_x_502) ;  /* 0x000000c000000947 */ /* 0x000fea0003800000 */
[----:B------:R-:W-:Y:S01]  /*9410*/  IADD3 R9, P0, R14, 0x20, RZ ;  /* 0x000000200e097810 */ /* 0x000fe20007f1e0ff */
        /* <DEDUP_REMOVED lines=11> */
.L_x_502:
[----:B------:R-:W-:Y:S05]  /*94d0*/  BSYNC B0 ;  /* 0x0000000000007941 */ /* 0x000fea0003800000 */
.L_x_501:
[----:B------:R-:W-:Y:S01]  /*94e0*/  IADD3 R6, R2, 0x30, RZ ;  /* 0x0000003002067810 */ /* 0x000fe20007ffe0ff */
[----:B------:R-:W-:Y:S03]  /*94f0*/  BSSY B0, `(.L_x_503) ;  /* 0x000000f000007945 */ /* 0x000fe60003800000 */
[----:B------:R-:W-:-:S13]  /*9500*/  ISETP.GE.AND P0, PT, R6, R153, PT ;  /* 0x000000990600720c */ /* 0x000fda0003f06270 */
[----:B------:R-:W-:Y:S05]  /*9510*/  @P0 BRA `(.L_x_504) ;  /* 0x000000c000000947 */ /* 0x000fea0003800000 */
[----:B------:R-:W-:Y:S01]  /*9520*/  IADD3 R0, P0, R14, 0x30, RZ ;  /* 0x000000300e007810 */ /* 0x000fe20007f1e0ff */
[----:B------:R-:W-:-:S04]  /*9530*/  IMAD.MOV.U32 R14, RZ, RZ, R4 ;  /* 0x000000ffff0e7224 */ /* 0x000fc800078e0004 */
[----:B------:R-:W-:Y:S01]  /*9540*/  IMAD.X R5, RZ, RZ, R15, P0 ;  /* 0x000000ffff057224 */ /* 0x000fe200000e060f */
[----:B------:R-:W-:-:S03]  /*9550*/  MOV R15, R17 ;  /* 0x00000011000f7202 */ /* 0x000fc60000000f00 */
[----:B------:R-:W-:Y:S02]  /*9560*/  IMAD R5, R5, c[0x0][0x1e8], RZ ;  /* 0x00007a0005057a24 */ /* 0x000fe400078e02ff */
[----:B------:R-:W-:-:S04]  /*9570*/  IMAD.WIDE.U32 R14, R0, c[0x0][0x1e8], R14 ;  /* 0x00007a00000e7a25 */ /* 0x000fc800078e000e */
[----:B------:R-:W-:Y:S01]  /*9580*/  IMAD R5, R0, c[0x0][0x1ec], R5 ;  /* 0x00007b0000057a24 */ /* 0x000fe200078e0205 */
[----:B------:R-:W-:-:S04]  /*9590*/  LEA R4, P0, R14, c[0x0][0x1d0], 0x1 ;  /* 0x000074000e047a11 */ /* 0x000fc800078008ff */
[----:B------:R-:W-:-:S04]  /*95a0*/  IADD3 R5, R5, R15, RZ ;  /* 0x0000000f05057210 */ /* 0x000fc80007ffe0ff */
[----:B------:R-:W-:-:S05]  /*95b0*/  LEA.HI.X R5, R14, c[0x0][0x1d4], R5, 0x1, P0 ;  /* 0x000075000e057a11 */ /* 0x000fca00000f0c05 */
[----:B------:R2:W-:Y:S04]  /*95c0*/  STG.E.128 [R4.64], RZ ;  /* 0x000000ff04007986 */ /* 0x0005e8000c101d06 */
[----:B------:R2:W-:Y:S02]  /*95d0*/  STG.E.128 [R4.64+0x80], RZ ;  /* 0x000080ff04007986 */ /* 0x0005e4000c101d06 */
.L_x_504:
[----:B------:R-:W-:Y:S05]  /*95e0*/  BSYNC B0 ;  /* 0x0000000000007941 */ /* 0x000fea0003800000 */
.L_x_503:
[----:B------:R-:W-:-:S04]  /*95f0*/  LOP3.LUT P6, RZ, R86, 0x7, RZ, 0xc0, !PT ;  /* 0x0000000756ff7812 */ /* 0x000fc800078cc0ff */
[-C--:B------:R-:W-:Y:S02]  /*9600*/  ISETP.GE.OR P5, PT, R2, R153.reuse, P6 ;  /* 0x000000990200720c */ /* 0x080fe400037a6670 */
[-C--:B------:R-:W-:Y:S02]  /*9610*/  ISETP.GE.OR P4, PT, R12, R153.reuse, P6 ;  /* 0x000000990c00720c */ /* 0x080fe40003786670 */
[-C--:B------:R-:W-:Y:S02]  /*9620*/  ISETP.GE.OR P3, PT, R8, R153.reuse, P6 ;  /* 0x000000990800720c */ /* 0x080fe40003766670 */
[----:B------:R-:W-:-:S07]  /*9630*/  ISETP.GE.OR P6, PT, R6, R153, P6 ;  /* 0x000000990600720c */ /* 0x000fce00037c6670 */
[-C--:B------:R-:W-:Y:S02]  /*9640*/  @!P5 IMAD R9, R2, R7.reuse, RZ ;  /* 0x000000070209d224 */ /* 0x080fe400078e02ff */
[-C--:B------:R-:W-:Y:S02]  /*9650*/  @!P4 IMAD R0, R12, R7.reuse, RZ ;  /* 0x000000070c00c224 */ /* 0x080fe400078e02ff */
[----:B------:R-:W-:Y:S01]  /*9660*/  @!P3 IMAD R2, R8, R7, RZ ;  /* 0x000000070802b224 */ /* 0x000fe200078e02ff */
[CC--:B--2---:R-:W-:Y:S01]  /*9670*/  @!P5 IADD3 R4, P0, R9.reuse, R13.reuse, RZ ;  /* 0x0000000d0904d210 */ /* 0x0c4fe20007f1e0ff */
[----:B------:R-:W-:Y:S01]  /*9680*/  @!P4 IMAD.MOV.U32 R11, RZ, RZ, 0x7f800000 ;  /* 0x7f800000ff0bc424 */ /* 0x000fe200078e00ff */
[----:B------:R-:W-:Y:S02]  /*9690*/  @!P4 IADD3 R3, P1, R0, R13, RZ ;  /* 0x0000000d0003c210 */ /* 0x000fe40007f3e0ff */
[----:B------:R-:W-:Y:S02]  /*96a0*/  @!P5 LEA.HI.X.SX32 R9, R9, R10, 0x1, P0 ;  /* 0x0000000a0909d211 */ /* 0x000fe400000f0eff */
[----:B------:R-:W-:-:S02]  /*96b0*/  @!P5 LEA R14, P2, R4, c[0x0][0x200], 0x2 ;  /* 0x00008000040eda11 */ /* 0x000fc400078410ff */
[----:B------:R-:W-:Y:S02]  /*96c0*/  @!P3 IADD3 R5, P0, R2, R13, RZ ;  /* 0x0000000d0205b210 */ /* 0x000fe40007f1e0ff */
[-C--:B------:R-:W-:Y:S02]  /*96d0*/  @!P4 LEA.HI.X.SX32 R0, R0, R10.reuse, 0x1, P1 ;  /* 0x0000000a0000c211 */ /* 0x080fe400008f0eff */
[----:B------:R-:W-:Y:S02]  /*96e0*/  @!P4 LEA R8, P1, R3, c[0x0][0x200], 0x2 ;  /* 0x000080000308ca11 */ /* 0x000fe400078210ff */
[----:B------:R-:W-:Y:S02]  /*96f0*/  @!P5 LEA.HI.X R15, R4, c[0x0][0x204], R9, 0x2, P2 ;  /* 0x00008100040fda11 */ /* 0x000fe400010f1409 */
[----:B------:R-:W-:Y:S02]  /*9700*/  @!P3 LEA.HI.X.SX32 R2, R2, R10, 0x1, P0 ;  /* 0x0000000a0202b211 */ /* 0x000fe400000f0eff */
[----:B------:R-:W-:-:S02]  /*9710*/  @!P3 LEA R4, P0, R5, c[0x0][0x200], 0x2 ;  /* 0x000080000504ba11 */ /* 0x000fc400078010ff */
[----:B------:R-:W-:Y:S01]  /*9720*/  @!P4 LEA.HI.X R9, R3, c[0x0][0x204], R0, 0x2, P1 ;  /* 0x000081000309ca11 */ /* 0x000fe200008f1400 */
[----:B------:R-:W-:Y:S01]  /*9730*/  @!P5 IMAD.MOV.U32 R0, RZ, RZ, 0x7f800000 ;  /* 0x7f800000ff00d424 */ /* 0x000fe200078e00ff */
[----:B------:R-:W-:Y:S01]  /*9740*/  @!P3 LEA.HI.X R5, R5, c[0x0][0x204], R2, 0x2, P0 ;  /* 0x000081000505ba11 */ /* 0x000fe200000f1402 */
[----:B------:R-:W-:-:S03]  /*9750*/  @!P3 IMAD.MOV.U32 R3, RZ, RZ, 0x7f800000 ;  /* 0x7f800000ff03b424 */ /* 0x000fc600078e00ff */
[----:B------:R2:W-:Y:S04]  /*9760*/  @!P5 STG.E [R14.64], R0 ;  /* 0x000000000e00d986 */ /* 0x0005e8000c101906 */
[----:B------:R2:W-:Y:S04]  /*9770*/  @!P4 STG.E [R8.64], R11 ;  /* 0x0000000b0800c986 */ /* 0x0005e8000c101906 */
[----:B------:R2:W-:Y:S01]  /*9780*/  @!P3 STG.E [R4.64], R3 ;  /* 0x000000030400b986 */ /* 0x0005e2000c101906 */
[----:B------:R-:W-:Y:S05]  /*9790*/  @P6 EXIT ;  /* 0x000000000000694d */ /* 0x000fea0003800000 */
[----:B------:R-:W-:Y:S02]  /*97a0*/  IMAD R6, R6, R7, RZ ;  /* 0x0000000706067224 */ /* 0x000fe400078e02ff */
[----:B--2---:R-:W-:-:S03]  /*97b0*/  IMAD.MOV.U32 R5, RZ, RZ, 0x7f800000 ;  /* 0x7f800000ff057424 */ /* 0x004fc600078e00ff */
[----:B------:R-:W-:-:S04]  /*97c0*/  IADD3 R13, P0, R6, R13, RZ ;  /* 0x0000000d060d7210 */ /* 0x000fc80007f1e0ff */
[----:B------:R-:W-:Y:S02]  /*97d0*/  LEA.HI.X.SX32 R6, R6, R10, 0x1, P0 ;  /* 0x0000000a06067211 */ /* 0x000fe400000f0eff */
[----:B------:R-:W-:-:S04]  /*97e0*/  LEA R2, P0, R13, c[0x0][0x200], 0x2 ;  /* 0x000080000d027a11 */ /* 0x000fc800078010ff */
[----:B------:R-:W-:-:S05]  /*97f0*/  LEA.HI.X R3, R13, c[0x0][0x204], R6, 0x2, P0 ;  /* 0x000081000d037a11 */ /* 0x000fca00000f1406 */
[----:B------:R-:W-:Y:S01]  /*9800*/  STG.E [R2.64], R5 ;  /* 0x0000000502007986 */ /* 0x000fe2000c101906 */
[----:B------:R-:W-:Y:S05]  /*9810*/  EXIT ;  /* 0x000000000000794d */ /* 0x000fea0003800000 */
.L_x_505:
        /* <DEDUP_REMOVED lines=14> */
.L_x_1402:


//--------------------- .text._ZN5flash16flash_fwd_kernelI23Flash_fwd_kernel_traitsILi128ELi64ELi64ELi4ELb0ELb0EN7cutlass6half_tE19Flash_kernel_traitsILi128ELi64ELi64ELi4ES3_EELb0ELb1ELb0ELb0ELb0ELb1ELb1ELb0EEEvNS_16Flash_fwd_paramsE --------------------------
	.section	.text._ZN5flash16flash_fwd_kernelI23Flash_fwd_kernel_traitsILi128ELi64ELi64ELi4ELb0ELb0EN7cutlass6half_tE19Flash_kernel_traitsILi128ELi64ELi64ELi4ES3_EELb0ELb1ELb0ELb0ELb0ELb1ELb1ELb0EEEvNS_16Flash_fwd_paramsE,"ax",@progbits
	.sectioninfo	@"SHI_REGISTERS=205"
	.align	128
        .global         _ZN5flash16flash_fwd_kernelI23Flash_fwd_kernel_traitsILi128ELi64ELi64ELi4ELb0ELb0EN7cutlass6half_tE19Flash_kernel_traitsILi128ELi64ELi64ELi4ES3_EELb0ELb1ELb0ELb0ELb0ELb1ELb1ELb0EEEvNS_16Flash_fwd_paramsE
        .type           _ZN5flash16flash_fwd_kernelI23Flash_fwd_kernel_traitsILi128ELi64ELi64ELi4ELb0ELb0EN7cutlass6half_tE19Flash_kernel_traitsILi128ELi64ELi64ELi4ES3_EELb0ELb1ELb0ELb0ELb0ELb1ELb1ELb0EEEvNS_16Flash_fwd_paramsE,@function
        .size           _ZN5flash16flash_fwd_kernelI23Flash_fwd_kernel_traitsILi128ELi64ELi64ELi4ELb0ELb0EN7cutlass6half_tE19Flash_kernel_traitsILi128ELi64ELi64ELi4ES3_EELb0ELb1ELb0ELb0ELb0ELb1ELb1ELb0EEEvNS_16Flash_fwd_paramsE,(.L_x_1403 - _ZN5flash16flash_fwd_kernelI23Flash_fwd_kernel_traitsILi128ELi64ELi64ELi4ELb0ELb0EN7cutlass6half_tE19Flash_kernel_traitsILi128ELi64ELi64ELi4ES3_EELb0ELb1ELb0ELb0ELb0ELb1ELb1ELb0EEEvNS_16Flash_fwd_paramsE)
        .other          _ZN5flash16flash_fwd_kernelI23Flash_fwd_kernel_traitsILi128ELi64ELi64ELi4ELb0ELb0EN7cutlass6half_tE19Flash_kernel_traitsILi128ELi64ELi64ELi4ES3_EELb0ELb1ELb0ELb0ELb0ELb1ELb1ELb0EEEvNS_16Flash_fwd_paramsE,@"STO_CUDA_ENTRY STV_DEFAULT"
_ZN5flash16flash_fwd_kernelI23Flash_fwd_kernel_traitsILi128ELi64ELi64ELi4ELb0ELb0EN7cutlass6half_tE19Flash_kernel_traitsILi128ELi64ELi64ELi4ES3_EELb0ELb1ELb0ELb0ELb0ELb1ELb1ELb0EEEvNS_16Flash_fwd_paramsE:
.text._ZN5flash16flash_fwd_kernelI23Flash_fwd_kernel_traitsILi128ELi64ELi64ELi4ELb0ELb0EN7cutlass6half_tE19Flash_kernel_traitsILi128ELi64ELi64ELi4ES3_EELb0ELb1ELb0ELb0ELb0ELb1ELb1ELb0EEEvNS_16Flash_fwd_paramsE:
        /* <DEDUP_REMOVED lines=34> */
.L_x_506:
[----:B-1-34-:R-:W-:Y:S02]  /*0220*/  MOV R4, c[0x0][0x218] ;  /* 0x0000860000047a02 */ /* 0x01afe40000000f00 */
.L_x_507:
        /* <DEDUP_REMOVED lines=48> */
.L_x_509:
[----:B------:R-:W-:Y:S01]  /*0530*/  IABS R5, c[0x0][0x1c8] ;  /* 0x0000720000057a13 */ /* 0x000fe20000000000 */
[----:B------:R-:W-:Y:S01]  /*0540*/  @P0 IMAD.IADD R7, R2, 0x1, R7 ;  /* 0x0000000102070824 */ /* 0x000fe200078e0207 */
[----:B------:R-:W-:Y:S02]  /*0550*/  SHF.R.S32.HI R13, RZ, 0x1f, R20 ;  /* 0x0000001fff0d7819 */ /* 0x000fe40000011414 */
        /* <DEDUP_REMOVED lines=20> */
[----:B------:R-:W-:-:S13]  /*06a0*/  ISETP.GE.U32.AND P3, PT, R4, R5, PT ;  /* 0x000000050400720c */ /* 0x000fda0003f66070 */
        /* <DEDUP_REMOVED lines=14> */
.L_x_510:
        /* <DEDUP_REMOVED lines=14> */
[----:B------:R-:W-:Y:S01]  /*0870*/  SHF.L.U64.HI R148, R116, R148, c[0x0][0x1a4] ;  /* 0x0000690074947619 */ /* 0x000fe20000010294 */
[C---:B------:R-:W-:Y:S01]  /*0880*/  IMAD.SHL.U32 R151, R26.reuse, 0x40, RZ ;  /* 0x000000401a977824 */ /* 0x040fe200078e00ff */
[C---:B------:R-:W-:Y:S01]  /*0890*/  IADD3 R156, R26.reuse, 0x10, RZ ;  /* 0x000000101a9c7810 */ /* 0x040fe20007ffe0ff */
[----:B------:R-:W-:Y:S01]  /*08a0*/  IMAD.SHL.U32 R162, R3, 0x8, RZ ;  /* 0x0000000803a27824 */ /* 0x000fe200078e00ff */
[----:B------:R-:W-:Y:S01]  /*08b0*/  IADD3 R154, R26, 0x20, RZ ;  /* 0x000000201a9a7810 */ /* 0x000fe20007ffe0ff */
[-C--:B------:R-:W-:Y:S01]  /*08c0*/  IMAD R5, R6, R126.reuse, RZ ;  /* 0x0000007e06057224 */ /* 0x080fe200078e02ff */
[----:B------:R-:W-:Y:S01]  /*08d0*/  ISETP.GE.AND P2, PT, R156, R147, PT ;  /* 0x000000939c00720c */ /* 0x000fe20003f46270 */
[----:B------:R-:W-:Y:S01]  /*08e0*/  IMAD R0, R148, R126, RZ ;  /* 0x0000007e94007224 */ /* 0x000fe200078e02ff */
[----:B------:R-:W-:Y:S01]  /*08f0*/  IADD3 R14, P0, R162, R14, RZ ;  /* 0x0000000ea20e7210 */ /* 0x000fe20007f1e0ff */
[----:B------:R-:W-:Y:S01]  /*0900*/  IMAD R13, R13, c[0x0][0x1a8], RZ ;  /* 0x00006a000d0d7a24 */ /* 0x000fe200078e02ff */
[----:B------:R-:W-:Y:S01]  /*0910*/  SHF.R.S32.HI R163, RZ, 0x1f, R162 ;  /* 0x0000001fffa37819 */ /* 0x000fe200000114a2 */
[C---:B------:R-:W-:Y:S01]  /*0920*/  IMAD R5, R8.reuse, R93, R5 ;  /* 0x0000005d08057224 */ /* 0x040fe200078e0205 */
[----:B------:R-:W-:Y:S01]  /*0930*/  LOP3.LUT R151, R151, 0x1c0, RZ, 0xc0, !PT ;  /* 0x000001c097977812 */ /* 0x000fe200078ec0ff */
[----:B------:R-:W-:Y:S01]  /*0940*/  IMAD R8, R8, R149, R0 ;  /* 0x0000009508087224 */ /* 0x000fe200078e0200 */
[----:B------:R-:W-:Y:S01]  /*0950*/  SHF.R.S32.HI R27, RZ, 0x1f, R26 ;  /* 0x0000001fff1b7819 */ /* 0x000fe2000001141a */
[----:B------:R-:W-:Y:S01]  /*0960*/  IMAD.X R15, R163, 0x1, R15, P0 ;  /* 0x00000001a30f7824 */ /* 0x000fe200000e060f */
[----:B------:R-:W-:Y:S01]  /*0970*/  LOP3.LUT R0, R151, 0x38, R162, 0xf8, !PT ;  /* 0x0000003897007812 */ /* 0x000fe200078ef8a2 */
[----:B------:R-:W-:Y:S01]  /*0980*/  IMAD R18, R20, c[0x0][0x1ac], R13 ;  /* 0x00006b0014127a24 */ /* 0x000fe200078e020d */
[----:B------:R-:W-:Y:S01]  /*0990*/  ISETP.GE.AND P1, PT, R154, R147, PT ;  /* 0x000000939a00720c */ /* 0x000fe20003f26270 */
[----:B------:R-:W-:Y:S01]  /*09a0*/  IMAD.WIDE.U32 R20, R20, c[0x0][0x1a8], R14 ;  /* 0x00006a0014147a25 */ /* 0x000fe200078e000e */
[----:B------:R-:W-:-:S02]  /*09b0*/  SHF.R.U32.HI R151, RZ, 0x3, R151 ;  /* 0x00000003ff977819 */ /* 0x000fc40000011697 */
[C---:B------:R-:W-:Y:S01]  /*09c0*/  IADD3 R152, R26.reuse, 0x30, RZ ;  /* 0x000000301a987810 */ /* 0x040fe20007ffe0ff */
[----:B------:R-:W-:Y:S01]  /*09d0*/  IMAD.WIDE R164, R165, 0x40, R26 ;  /* 0x00000040a5a47825 */ /* 0x000fe200078e021a */
[----:B------:R-:W-:Y:S02]  /*09e0*/  ISETP.GE.AND P3, PT, R26, R147, PT ;  /* 0x000000931a00720c */ /* 0x000fe40003f66270 */
[----:B------:R-:W-:Y:S01]  /*09f0*/  LOP3.LUT R151, R0, R151, RZ, 0x3c, !PT ;  /* 0x0000009700977212 */ /* 0x000fe200078e3cff */
[----:B------:R-:W-:Y:S01]  /*0a00*/  IMAD R13, R27, c[0x0][0x198], RZ ;  /* 0x000066001b0d7a24 */ /* 0x000fe200078e02ff */
[----:B------:R-:W-:Y:S01]  /*0a10*/  ISETP.GE.AND P0, PT, R152, R147, PT ;  /* 0x000000939800720c */ /* 0x000fe20003f06270 */
[----:B------:R-:W-:Y:S01]  /*0a20*/  IMAD.WIDE.U32 R14, R26, c[0x0][0x198], R162 ;  /* 0x000066001a0e7a25 */ /* 0x000fe200078e00a2 */
[----:B------:R-:W-:Y:S02]  /*0a30*/  @!P2 IADD3 R16, P5, R164, 0x10, RZ ;  /* 0x00000010a410a810 */ /* 0x000fe40007fbe0ff */
[----:B------:R-:W-:Y:S01]  /*0a40*/  LEA.HI R2, R97, R94, RZ, 0x6 ;  /* 0x0000005e61027211 */ /* 0x000fe200078f30ff */
[----:B------:R-:W-:Y:S01]  /*0a50*/  IMAD R0, R26, c[0x0][0x19c], R13 ;  /* 0x000067001a007a24 */ /* 0x000fe200078e020d */
[----:B------:R-:W-:Y:S01]  /*0a60*/  IADD3 R158, P4, R158, R14, RZ ;  /* 0x0000000e9e9e7210 */ /* 0x000fe20007f9e0ff */
[----:B------:R-:W-:Y:S01]  /*0a70*/  IMAD.IADD R19, R21, 0x1, R18 ;  /* 0x0000000115137824 */ /* 0x000fe200078e0212 */
[----:B------:R-:W-:Y:S01]  /*0a80*/  SHF.R.S32.HI R123, RZ, 0x1f, R118 ;  /* 0x0000001fff7b7819 */ /* 0x000fe20000011476 */
[----:B------:R-:W-:Y:S01]  /*0a90*/  @!P3 IMAD.MOV.U32 R18, RZ, RZ, R20 ;  /* 0x000000ffff12b224 */ /* 0x000fe200078e0014 */
[----:B------:R-:W-:Y:S01]  /*0aa0*/  IADD3.X R159, R9, R15, R0, P4, !PT ;  /* 0x0000000f099f7210 */ /* 0x000fe200027fe400 */
[----:B------:R-:W-:Y:S01]  /*0ab0*/  @!P2 IMAD.X R15, RZ, RZ, R165, P5 ;  /* 0x000000ffff0fa224 */ /* 0x000fe200028e06a5 */
[C---:B------:R-:W-:Y:S01]  /*0ac0*/  @!P1 IADD3 R12, P5, R164.reuse, 0x20, RZ ;  /* 0x00000020a40c9810 */ /* 0x040fe20007fbe0ff */
[----:B------:R-:W-:Y:S01]  /*0ad0*/  @!P3 IMAD R9, R165, c[0x0][0x190], RZ ;  /* 0x00006400a509ba24 */ /* 0x000fe200078e02ff */
[----:B------:R-:W-:Y:S01]  /*0ae0*/  @!P0 IADD3 R14, P4, R164, 0x30, RZ ;  /* 0x00000030a40e8810 */ /* 0x000fe20007f9e0ff */
[----:B------:R-:W-:-:S02]  /*0af0*/  IMAD.SHL.U32 R2, R2, 0x8, RZ ;  /* 0x0000000802027824 */ /* 0x000fc400078e00ff */
[----:B------:R-:W-:Y:S02]  /*0b00*/  @!P1 IMAD.X R13, RZ, RZ, R165, P5 ;  /* 0x000000ffff0d9224 */ /* 0x000fe400028e06a5 */
[--C-:B------:R-:W-:Y:S01]  /*0b10*/  @!P2 IMAD.MOV.U32 R29, RZ, RZ, R19.reuse ;  /* 0x000000ffff1da224 */ /* 0x100fe200078e0013 */
[----:B------:R-:W-:Y:S01]  /*0b20*/  LOP3.LUT R151, R151, 0xfffffe00, R2, 0xf8, !PT ;  /* 0xfffffe0097977812 */ /* 0x000fe200078ef802 */
[--C-:B------:R-:W-:Y:S02]  /*0b30*/  @!P1 IMAD.MOV.U32 R25, RZ, RZ, R19.reuse ;  /* 0x000000ffff199224 */ /* 0x100fe400078e0013 */
[----:B------:R-:W-:Y:S02]  /*0b40*/  @!P0 IMAD.MOV.U32 R21, RZ, RZ, R19 ;  /* 0x000000ffff158224 */ /* 0x000fe400078e0013 */
[C---:B------:R-:W-:Y:S02]  /*0b50*/  @!P3 IMAD R0, R164.reuse, c[0x0][0x194], R9 ;  /* 0x00006500a400ba24 */ /* 0x040fe400078e0209 */
[----:B------:R-:W-:-:S04]  /*0b60*/  @!P3 IMAD.WIDE.U32 R18, R164, c[0x0][0x190], R18 ;  /* 0x00006400a412ba25 */ /* 0x000fc800078e0012 */
[----:B------:R-:W-:Y:S02]  /*0b70*/  @!P1 IMAD R13, R13, c[0x0][0x190], RZ ;  /* 0x000064000d0d9a24 */ /* 0x000fe400078e02ff */
[----:B------:R-:W-:Y:S02]  /*0b80*/  @!P1 IMAD.MOV.U32 R24, RZ, RZ, R20 ;  /* 0x000000ffff189224 */ /* 0x000fe400078e0014 */
[----:B------:R-:W-:Y:S01]  /*0b90*/  @!P0 IMAD.X R9, RZ, RZ, R165, P4 ;  /* 0x000000ffff098224 */ /* 0x000fe200020e06a5 */
[----:B------:R-:W-:Y:S01]  /*0ba0*/  @!P3 LEA R30, P4, R18, c[0x0][0x160], 0x1 ;  /* 0x00005800121eba11 */ /* 0x000fe200078808ff */
[----:B------:R-:W-:Y:S02]  /*0bb0*/  @!P2 IMAD R15, R15, c[0x0][0x190], RZ ;  /* 0x000064000f0faa24 */ /* 0x000fe400078e02ff */
[----:B------:R-:W-:Y:S02]  /*0bc0*/  @!P3 IMAD.IADD R0, R19, 0x1, R0 ;  /* 0x000000011300b824 */ /* 0x000fe400078e0200 */
[----:B------:R-:W-:-:S02]  /*0bd0*/  @!P2 IMAD.MOV.U32 R28, RZ, RZ, R20 ;  /* 0x000000ffff1ca224 */ /* 0x000fc400078e0014 */
[----:B------:R-:W-:Y:S01]  /*0be0*/  @!P1 IMAD R2, R12, c[0x0][0x194], R13 ;  /* 0x000065000c029a24 */ /* 0x000fe200078e020d */
[----:B------:R-:W-:Y:S01]  /*0bf0*/  @!P3 LEA.HI.X R31, R18, c[0x0][0x164], R0, 0x1, P4 ;  /* 0x00005900121fba11 */ /* 0x000fe200020f0c00 */
[----:B------:R-:W-:Y:S02]  /*0c00*/  @!P0 IMAD R9, R9, c[0x0][0x190], RZ ;  /* 0x0000640009098a24 */ /* 0x000fe400078e02ff */
[----:B------:R-:W-:-:S04]  /*0c10*/  @!P1 IMAD.WIDE.U32 R12, R12, c[0x0][0x190], R24 ;  /* 0x000064000c0c9a25 */ /* 0x000fc800078e0018 */
[C---:B------:R-:W-:Y:S02]  /*0c20*/  @!P2 IMAD R4, R16.reuse, c[0x0][0x194], R15 ;  /* 0x000065001004aa24 */ /* 0x040fe400078e020f */
[----:B------:R-:W-:Y:S01]  /*0c30*/  @!P2 IMAD.WIDE.U32 R16, R16, c[0x0][0x190], R28 ;  /* 0x000064001010aa25 */ /* 0x000fe200078e001c */
[----:B------:R-:W-:-:S03]  /*0c40*/  @!P1 LEA R28, P4, R12, c[0x0][0x160], 0x1 ;  /* 0x000058000c1c9a11 */ /* 0x000fc600078808ff */
[----:B------:R-:W-:Y:S01]  /*0c50*/  @!P0 IMAD R0, R14, c[0x0][0x194], R9 ;  /* 0x000065000e008a24 */ /* 0x000fe200078e0209 */
[----:B------:R-:W-:Y:S01]  /*0c60*/  @!P2 LEA R18, P5, R16, c[0x0][0x160], 0x1 ;  /* 0x000058001012aa11 */ /* 0x000fe200078a08ff */
[----:B------:R-:W-:Y:S01]  /*0c70*/  @!P1 IMAD.IADD R2, R13, 0x1, R2 ;  /* 0x000000010d029824 */ /* 0x000fe200078e0202 */
[CC--:B------:R-:W-:Y:S01]  /*0c80*/  LEA.HI R13, R97.reuse, R94.reuse, RZ, 0x4 ;  /* 0x0000005e610d7211 */ /* 0x0c0fe200078f20ff */
[----:B------:R-:W-:Y:S01]  /*0c90*/  IMAD R9, R126, -0x40, R92 ;  /* 0xffffffc07e097824 */ /* 0x000fe200078e025c */
[----:B------:R-:W-:Y:S01]  /*0ca0*/  LEA.HI R97, R97, R94, RZ, 0x5 ;  /* 0x0000005e61617211 */ /* 0x000fe200078f28ff */
[----:B------:R-:W-:Y:S01]  /*0cb0*/  IMAD R161, R123, c[0x0][0x1b0], RZ ;  /* 0x00006c007ba17a24 */ /* 0x000fe200078e02ff */
[----:B------:R-:W-:Y:S01]  /*0cc0*/  @!P1 LEA.HI.X R29, R12, c[0x0][0x164], R2, 0x1, P4 ;  /* 0x000059000c1d9a11 */ /* 0x000fe200020f0c02 */
[----:B------:R-:W-:Y:S01]  /*0cd0*/  @!P2 IMAD.IADD R4, R17, 0x1, R4 ;  /* 0x000000011104a824 */ /* 0x000fe200078e0204 */
[----:B------:R-:W-:Y:S01]  /*0ce0*/  ISETP.GE.AND P4, PT, R156, R9, PT ;  /* 0x000000099c00720c */ /* 0x000fe20003f86270 */
[----:B------:R-:W-:Y:S01]  /*0cf0*/  @!P0 IMAD.WIDE.U32 R14, R14, c[0x0][0x190], R20 ;  /* 0x000064000e0e8a25 */ /* 0x000fe200078e0014 */
[----:B------:R-:W-:-:S02]  /*0d00*/  SHF.R.S32.HI R96, RZ, 0x5, R97 ;  /* 0x00000005ff607819 */ /* 0x000fc40000011461 */
[----:B------:R-:W-:Y:S01]  /*0d10*/  @!P2 LEA.HI.X R19, R16, c[0x0][0x164], R4, 0x1, P5 ;  /* 0x000059001013aa11 */ /* 0x000fe200028f0c04 */
[----:B------:R-:W-:Y:S01]  /*0d20*/  IMAD R161, R118, c[0x0][0x1b4], R161 ;  /* 0x00006d0076a17a24 */ /* 0x000fe200078e02a1 */
[----:B------:R-:W-:Y:S01]  /*0d30*/  @!P0 LEA R20, P5, R14, c[0x0][0x160], 0x1 ;  /* 0x000058000e148a11 */ /* 0x000fe200078a08ff */
[----:B------:R-:W-:Y:S01]  /*0d40*/  IMAD.WIDE.U32 R158, R118, c[0x0][0x1b0], R158 ;  /* 0x00006c00769e7a25 */ /* 0x000fe200078e009e */
[----:B------:R-:W-:-:S03]  /*0d50*/  SHF.R.S32.HI R4, RZ, 0x4, R13 ;  /* 0x00000004ff047819 */ /* 0x000fc6000001140d */
[----:B------:R-:W-:Y:S01]  /*0d60*/  @!P0 IMAD.IADD R0, R15, 0x1, R0 ;  /* 0x000000010f008824 */ /* 0x000fe200078e0200 */
[----:B------:R-:W-:Y:S01]  /*0d70*/  LEA.HI R10, R13, R4, RZ, 0x1 ;  /* 0x000000040d0a7211 */ /* 0x000fe200078f08ff */
[----:B------:R-:W-:Y:S01]  /*0d80*/  IMAD.IADD R161, R159, 0x1, R161 ;  /* 0x000000019fa17824 */ /* 0x000fe200078e02a1 */
[----:B------:R-:W-:Y:S01]  /*0d90*/  LOP3.LUT R13, R13, 0xfffffff0, RZ, 0xc0, !PT ;  /* 0xfffffff00d0d7812 */ /* 0x000fe200078ec0ff */
[----:B------:R-:W-:Y:S01]  /*0da0*/  IMAD.MOV.U32 R160, RZ, RZ, R158 ;  /* 0x000000ffffa07224 */ /* 0x000fe200078e009e */
[----:B------:R-:W-:Y:S01]  /*0db0*/  @!P0 LEA.HI.X R21, R14, c[0x0][0x164], R0, 0x1, P5 ;  /* 0x000059000e158a11 */ /* 0x000fe200028f0c00 */
[----:B------:R-:W-:Y:S01]  /*0dc0*/  IMAD R17, R27, c[0x0][0x1a0], RZ ;  /* 0x000068001b117a24 */ /* 0x000fe200078e02ff */
[----:B------:R-:W-:Y:S01]  /*0dd0*/  LOP3.LUT R10, R10, 0xfffffffe, RZ, 0xc0, !PT ;  /* 0xfffffffe0a0a7812 */ /* 0x000fe200078ec0ff */
[----:B------:R-:W-:-:S04]  /*0de0*/  IMAD.WIDE.U32 R24, R26, c[0x0][0x1a0], R162 ;  /* 0x000068001a187a25 */ /* 0x000fc800078e00a2 */
[----:B------:R-:W-:Y:S01]  /*0df0*/  IMAD.WIDE.U32 R14, R126, R93, R160 ;  /* 0x0000005d7e0e7225 */ /* 0x000fe200078e00a0 */
[----:B------:R-:W-:-:S03]  /*0e00*/  IADD3 R22, P6, R22, R24, RZ ;  /* 0x0000001816167210 */ /* 0x000fc60007fde0ff */
[----:B------:R-:W-:Y:S02]  /*0e10*/  IMAD R0, R26, c[0x0][0x1a4], R17 ;  /* 0x000069001a007a24 */ /* 0x000fe400078e0211 */
[----:B------:R-:W-:Y:S02]  /*0e20*/  IMAD.MOV.U32 R2, RZ, RZ, c[0x0][0x19c] ;  /* 0x00006700ff027624 */ /* 0x000fe400078e00ff */
[----:B------:R-:W-:Y:S01]  /*0e30*/  IMAD.IADD R15, R15, 0x1, R5 ;  /* 0x000000010f0f7824 */ /* 0x000fe200078e0205 */
[----:B------:R-:W-:Y:S01]  /*0e40*/  @!P4 LEA R5, P5, R7, R14, 0x4 ;  /* 0x0000000e0705c211 */ /* 0x000fe200078a20ff */
[----:B------:R-:W-:Y:S01]  /*0e50*/  IMAD.SHL.U32 R151, R151, 0x2, RZ ;  /* 0x0000000297977824 */ /* 0x000fe200078e00ff */
[----:B------:R-:W-:Y:S01]  /*0e60*/  IADD3.X R23, R11, R25, R0, P6, !PT ;  /* 0x000000190b177210 */ /* 0x000fe200037fe400 */
[C---:B------:R-:W-:Y:S01]  /*0e70*/  IMAD.WIDE.U32 R24, R7.reuse, 0x20, RZ ;  /* 0x0000002007187825 */ /* 0x040fe200078e00ff */
[----:B------:R-:W-:Y:S02]  /*0e80*/  @!P4 LEA.HI.X R0, R7, R15, R2, 0x4, P5 ;  /* 0x0000000f0700c211 */ /* 0x000fe400028f2402 */
[C---:B------:R-:W-:Y:S01]  /*0e90*/  @!P4 LEA R16, P5, R5.reuse, c[0x0][0x168], 0x1 ;  /* 0x00005a000510ca11 */ /* 0x040fe200078a08ff */
[----:B------:R-:W-:Y:S01]  /*0ea0*/  @!PT LDS RZ, [RZ] ;  /* 0x00000000fffff984 */ /* 0x000fe20000000800 */
[----:B------:R-:W-:Y:S01]  /*0eb0*/  @!PT LDS RZ, [RZ] ;  /* 0x00000000fffff984 */ /* 0x000fe20000000800 */
[----:B------:R-:W-:Y:S01]  /*0ec0*/  @!PT LDS RZ, [RZ] ;  /* 0x00000000fffff984 */ /* 0x000fe20000000800 */
[----:B------:R1:W-:Y:S01]  /*0ed0*/  @!P3 LDGSTS.E.BYPASS.LTC128B.128 [R151], [R30.64] ;  /* 0x000000001e97bfae */ /* 0x0003e2000b901d46 */
[----:B------:R-:W-:Y:S01]  /*0ee0*/  IMAD.IADD R10, R4, 0x1, -R10 ;  /* 0x00000001040a7824 */ /* 0x000fe200078e0a0a */
[-C--:B------:R-:W-:Y:S01]  /*0ef0*/  ISETP.GE.AND P6, PT, R26, R9.reuse, PT ;  /* 0x000000091a00720c */ /* 0x080fe20003fc6270 */
[----:B------:R-:W-:Y:S01]  /*0f00*/  IMAD.SHL.U32 R4, R2, 0x20, RZ ;  /* 0x0000002002047824 */ /* 0x000fe200078e00ff */
[----:B------:R-:W-:Y:S01]  /*0f10*/  @!P4 LEA.HI.X R17, R5, c[0x0][0x16c], R0, 0x1, P5 ;  /* 0x00005b000511ca11 */ /* 0x000fe200028f0c00 */
[----:B------:R1:W-:Y:S01]  /*0f20*/  @!P3 LDGSTS.E.BYPASS.LTC128B.128 [R151+0x2000], [R30.64+0x80] ;  /* 0x020000801e97bfae */ /* 0x0003e2000b901d46 */
[----:B------:R-:W-:Y:S01]  /*0f30*/  ISETP.GE.AND P5, PT, R26, R9, PT ;  /* 0x000000091a00720c */ /* 0x000fe20003fa6270 */
[----:B------:R-:W-:-:S02]  /*0f40*/  IMAD.IADD R13, R94, 0x1, -R13 ;  /* 0x000000015e0d7824 */ /* 0x000fc400078e0a0d */
[----:B------:R2:W-:Y:S01]  /*0f50*/  @!P2 LDGSTS.E.BYPASS.LTC128B.128 [R151+0x800], [R18.64] ;  /* 0x008000001297afae */ /* 0x0005e2000b901d46 */
[----:B------:R-:W-:Y:S02]  /*0f60*/  IMAD.SHL.U32 R145, R3, 0x40, RZ ;  /* 0x0000004003917824 */ /* 0x000fe400078e00ff */
[----:B------:R-:W-:Y:S01]  /*0f70*/  SHF.R.S32.HI R0, RZ, 0x1f, R13 ;  /* 0x0000001fff007819 */ /* 0x000fe2000001140d */
[----:B------:R2:W-:Y:S01]  /*0f80*/  @!P2 LDGSTS.E.BYPASS.LTC128B.128 [R151+0x2800], [R18.64+0x80] ;  /* 0x028000801297afae */ /* 0x0005e2000b901d46 */
[----:B------:R-:W-:Y:S01]  /*0f90*/  ISETP.GE.AND P2, PT, R154, R9, PT ;  /* 0x000000099a00720c */ /* 0x000fe20003f46270 */
[----:B------:R-:W-:Y:S01]  /*0fa0*/  IMAD R123, R123, c[0x0][0x1b8], RZ ;  /* 0x00006e007b7b7a24 */ /* 0x000fe200078e02ff */
[----:B------:R-:W-:Y:S01]  /*0fb0*/  LEA.HI R5, R0, R13, RZ, 0x3 ;  /* 0x0000000d00057211 */ /* 0x000fe200078f18ff */
[----:B------:R1:W-:Y:S01]  /*0fc0*/  @!P1 LDGSTS.E.BYPASS.LTC128B.128 [R151+0x1000], [R28.64] ;  /* 0x010000001c979fae */ /* 0x0003e2000b901d46 */
[----:B------:R-:W-:Y:S01]  /*0fd0*/  IMAD.SHL.U32 R12, R26, 0x8, RZ ;  /* 0x000000081a0c7824 */ /* 0x000fe200078e00ff */
[----:B------:R-:W-:Y:S01]  /*0fe0*/  LOP3.LUT R145, R145, 0x1c0, RZ, 0xc0, !PT ;  /* 0x000001c091917812 */ /* 0x000fe200078ec0ff */
[C---:B------:R-:W-:Y:S01]  /*0ff0*/  IMAD R123, R118.reuse, c[0x0][0x1bc], R123 ;  /* 0x00006f00767b7a24 */ /* 0x040fe200078e027b */
[----:B------:R1:W-:Y:S01]  /*1000*/  @!P1 LDGSTS.E.BYPASS.LTC128B.128 [R151+0x3000], [R28.64+0x80] ;  /* 0x030000801c979fae */ /* 0x0003e2000b901d46 */
[----:B------:R-:W-:Y:S01]  /*1010*/  LOP3.LUT R0, R5, 0xfffffff8, RZ, 0xc0, !PT ;  /* 0xfffffff805007812 */ /* 0x000fe200078ec0ff */
[----:B------:R-:W-:Y:S01]  /*1020*/  IMAD.WIDE.U32 R118, R118, c[0x0][0x1b8], R22 ;  /* 0x00006e0076767a25 */ /* 0x000fe200078e0016 */
[----:B------:R-:W-:Y:S01]  /*1030*/  LOP3.LUT R12, R145, 0x8, R12, 0xf8, !PT ;  /* 0x00000008910c7812 */ /* 0x000fe200078ef80c */
[----:B------:R3:W-:Y:S01]  /*1040*/  @!P0 LDGSTS.E.BYPASS.LTC128B.128 [R151+0x1800], [R20.64] ;  /* 0x0180000014978fae */ /* 0x0007e2000b901d46 */
[----:B------:R-:W-:Y:S01]  /*1050*/  SHF.R.U32.HI R145, RZ, 0x3, R145 ;  /* 0x00000003ff917819 */ /* 0x000fe20000011691 */
[----:B------:R-:W-:Y:S01]  /*1060*/  IMAD.IADD R0, R13, 0x1, -R0 ;  /* 0x000000010d007824 */ /* 0x000fe200078e0a00 */
[----:B------:R-:W-:Y:S01]  /*1070*/  @!P2 IADD3 R11, P3, R14, R24, RZ ;  /* 0x000000180e0ba210 */ /* 0x000fe20007f7e0ff */
[----:B------:R3:W-:Y:S01]  /*1080*/  @!P0 LDGSTS.E.BYPASS.LTC128B.128 [R151+0x3800], [R20.64+0x80] ;  /* 0x0380008014978fae */ /* 0x0007e2000b901d46 */
[----:B------:R-:W-:Y:S01]  /*1090*/  IMAD.IADD R123, R119, 0x1, R123 ;  /* 0x00000001777b7824 */ /* 0x000fe200078e027b */
[----:B------:R-:W-:Y:S01]  /*10a0*/  LOP3.LUT R145, R12, R145, RZ, 0x3c, !PT ;  /* 0x000000910c917212 */ /* 0x000fe200078e3cff */
[----:B------:R-:W-:Y:S01]  /*10b0*/  IMAD.MOV.U32 R122, RZ, RZ, R118 ;  /* 0x000000ffff7a7224 */ /* 0x000fe200078e0076 */
[----:B------:R-:W-:Y:S01]  /*10c0*/  @!P2 IADD3.X R4, R15, R25, R4, P3, !PT ;  /* 0x000000190f04a210 */ /* 0x000fe20001ffe404 */
[----:B------:R-:W-:Y:S01]  /*10d0*/  IMAD.SHL.U32 R12, R10, 0x8, RZ ;  /* 0x000000080a0c7824 */ /* 0x000fe200078e00ff */
[----:B------:R-:W-:Y:S01]  /*10e0*/  @!P2 LEA R24, P3, R11, c[0x0][0x168], 0x1 ;  /* 0x00005a000b18aa11 */ /* 0x000fe200078608ff */
[----:B------:R-:W-:-:S02]  /*10f0*/  IMAD.MOV.U32 R117, RZ, RZ, c[0x0][0x1a4] ;  /* 0x00006900ff757624 */ /* 0x000fc400078e00ff */
[----:B------:R-:W-:Y:S01]  /*1100*/  IMAD.SHL.U32 R95, R5, 0x40, RZ ;  /* 0x00000040055f7824 */ /* 0x000fe200078e00ff */
[----:B------:R-:W-:Y:S01]  /*1110*/  @!P2 LEA.HI.X R25, R11, c[0x0][0x16c], R4, 0x1, P3 ;  /* 0x00005b000b19aa11 */ /* 0x000fe200018f0c04 */
[----:B------:R-:W-:Y:S01]  /*1120*/  IMAD.SHL.U32 R4, R0, 0x40, RZ ;  /* 0x0000004000047824 */ /* 0x000fe200078e00ff */
[----:B--2---:R-:W-:Y:S01]  /*1130*/  @!P5 LEA R18, P1, R14, c[0x0][0x168], 0x1 ;  /* 0x00005a000e12da11 */ /* 0x004fe200078208ff */
[----:B------:R-:W-:Y:S01]  /*1140*/  IMAD R145, R10, 0x200, R145 ;  /* 0x000002000a917824 */ /* 0x000fe200078e0291 */
[-C--:B------:R-:W-:Y:S01]  /*1150*/  ISETP.GE.AND P3, PT, R152, R9.reuse, PT ;  /* 0x000000099800720c */ /* 0x080fe20003f66270 */
[----:B------:R-:W-:Y:S01]  /*1160*/  IMAD.SHL.U32 R125, R94, 0x2, RZ ;  /* 0x000000025e7d7824 */ /* 0x000fe200078e00ff */
[----:B------:R-:W-:Y:S01]  /*1170*/  @!P5 LEA.HI.X R19, R14, c[0x0][0x16c], R15, 0x1, P1 ;  /* 0x00005b000e13da11 */ /* 0x000fe200008f0c0f */
[----:B------:R-:W-:Y:S01]  /*1180*/  IMAD.SHL.U32 R145, R145, 0x2, RZ ;  /* 0x0000000291917824 */ /* 0x000fe200078e00ff */
[----:B------:R-:W-:Y:S02]  /*1190*/  ISETP.GE.AND P1, PT, R152, R9, PT ;  /* 0x000000099800720c */ /* 0x000fe40003f26270 */
[----:B------:R-:W-:Y:S01]  /*11a0*/  LOP3.LUT R13, R4, 0x1c0, RZ, 0xc0, !PT ;  /* 0x000001c0040d7812 */ /* 0x000fe200078ec0ff */
[----:B------:R2:W-:Y:S01]  /*11b0*/  @!P5 LDGSTS.E.BYPASS.LTC128B.128 [R151+0x4000], [R18.64] ;  /* 0x040000001297dfae */ /* 0x0005e2000b901d46 */
[----:B------:R-:W-:-:S02]  /*11c0*/  LOP3.LUT R95, R95, 0xfffffe00, RZ, 0xc0, !PT ;  /* 0xfffffe005f5f7812 */ /* 0x000fc400078ec0ff */
[----:B------:R-:W-:Y:S01]  /*11d0*/  LOP3.LUT R4, R13, 0x8, R12, 0xf8, !PT ;  /* 0x000000080d047812 */ /* 0x000fe200078ef80c */
[----:B------:R2:W-:Y:S01]  /*11e0*/  @!P5 LDGSTS.E.BYPASS.LTC128B.128 [R151+0x6000], [R18.64+0x80] ;  /* 0x060000801297dfae */ /* 0x0005e2000b901d46 */
[-C--:B------:R-:W-:Y:S01]  /*11f0*/  ISETP.GE.AND P5, PT, R156, R9.reuse, PT ;  /* 0x000000099c00720c */ /* 0x080fe20003fa6270 */
[----:B------:R-:W-:Y:S01]  /*1200*/  @!P3 IMAD R10, R117, 0x30, RZ ;  /* 0x00000030750ab824 */ /* 0x000fe200078e02ff */
[----:B------:R-:W-:Y:S01]  /*1210*/  SHF.R.U32.HI R13, RZ, 0x3, R13 ;  /* 0x00000003ff0d7819 */ /* 0x000fe2000001160d */
[----:B------:R4:W-:Y:S01]  /*1220*/  @!P4 LDGSTS.E.BYPASS.LTC128B.128 [R151+0x4800], [R16.64] ;  /* 0x048000001097cfae */ /* 0x0009e2000b901d46 */
[----:B------:R-:W-:Y:S01]  /*1230*/  IMAD R5, R96, 0x400, R95 ;  /* 0x0000040060057824 */ /* 0x000fe200078e025f */
[----:B------:R-:W-:Y:S01]  /*1240*/  IADD3 R143, R145, 0x4020, RZ ;  /* 0x00004020918f7810 */ /* 0x000fe20007ffe0ff */
[----:B------:R-:W-:Y:S01]  /*1250*/  @!P1 IMAD R11, R2, 0x30, RZ ;  /* 0x00000030020b9824 */ /* 0x000fe200078e02ff */
[----:B------:R4:W-:Y:S01]  /*1260*/  @!P4 LDGSTS.E.BYPASS.LTC128B.128 [R151+0x6800], [R16.64+0x80] ;  /* 0x068000801097cfae */ /* 0x0009e2000b901d46 */
[----:B------:R-:W-:Y:S01]  /*1270*/  @!P1 IMAD.WIDE.U32 R14, R7, 0x30, R14 ;  /* 0x00000030070e9825 */ /* 0x000fe200078e000e */
[----:B------:R-:W-:-:S02]  /*1280*/  ISETP.GE.AND P4, PT, R154, R9, PT ;  /* 0x000000099a00720c */ /* 0x000fc40003f86270 */
[----:B------:R5:W-:Y:S01]  /*1290*/  @!P2 LDGSTS.E.BYPASS.LTC128B.128 [R151+0x5000], [R24.64] ;  /* 0x050000001897afae */ /* 0x000be2000b901d46 */
[----:B------:R-:W-:Y:S01]  /*12a0*/  @!P1 IMAD.IADD R11, R15, 0x1, R11 ;  /* 0x000000010f0b9824 */ /* 0x000fe200078e020b */
[----:B---3--:R-:W-:Y:S01]  /*12b0*/  @!P1 LEA R20, P0, R14, c[0x0][0x168], 0x1 ;  /* 0x00005a000e149a11 */ /* 0x008fe200078008ff */
[----:B------:R-:W-:Y:S01]  /*12c0*/  IMAD.SHL.U32 R9, R117, 0x20, RZ ;  /* 0x0000002075097824 */ /* 0x000fe200078e00ff */
[----:B------:R5:W-:Y:S01]  /*12d0*/  @!P2 LDGSTS.E.BYPASS.LTC128B.128 [R151+0x7000], [R24.64+0x80] ;  /* 0x070000801897afae */ /* 0x000be2000b901d46 */
[----:B------:R-:W-:Y:S01]  /*12e0*/  LOP3.LUT R4, R4, R13, RZ, 0x3c, !PT ;  /* 0x0000000d04047212 */ /* 0x000fe200078e3cff */
[----:B------:R-:W-:Y:S01]  /*12f0*/  IMAD R96, R96, 0x10, R98 ;  /* 0x0000001060607824 */ /* 0x000fe200078e0262 */
[----:B------:R-:W-:Y:S01]  /*1300*/  @!P1 LEA.HI.X R21, R14, c[0x0][0x16c], R11, 0x1, P0 ;  /* 0x00005b000e159a11 */ /* 0x000fe200000f0c0b */
[----:B------:R-:W-:Y:S01]  /*1310*/  IMAD.WIDE.U32 R14, R116, 0x20, RZ ;  /* 0x00000020740e7825 */ /* 0x000fe200078e00ff */
[----:B------:R-:W-:-:S03]  /*1320*/  LOP3.LUT R125, R125, 0x6, RZ, 0xc0, !PT ;  /* 0x000000067d7d7812 */ /* 0x000fc600078ec0ff */
[----:B------:R3:W-:Y:S01]  /*1330*/  @!P1 LDGSTS.E.BYPASS.LTC128B.128 [R151+0x5800], [R20.64] ;  /* 0x0580000014979fae */ /* 0x0007e2000b901d46 */
[----:B------:R-:W-:Y:S02]  /*1340*/  IMAD.IADD R146, R4, 0x1, R5 ;  /* 0x0000000104927824 */ /* 0x000fe400078e0205 */
[----:B--2---:R-:W-:Y:S01]  /*1350*/  IMAD.WIDE.U32 R18, R126, R149, R122 ;  /* 0x000000957e127225 */ /* 0x004fe200078e007a */
[----:B------:R3:W-:Y:S03]  /*1360*/  @!P1 LDGSTS.E.BYPASS.LTC128B.128 [R151+0x7800], [R20.64+0x80] ;  /* 0x0780008014979fae */ /* 0x0007e6000b901d46 */
[----:B------:R-:W-:Y:S01]  /*1370*/  IMAD.IADD R19, R19, 0x1, R8 ;  /* 0x0000000113137824 */ /* 0x000fe200078e0208 */
[----:B------:R-:W0:Y:S01]  /*1380*/  LDGDEPBAR ;  /* 0x00000000000079af */ /* 0x000e220000000000 */
[----:B------:R-:W-:Y:S01]  /*1390*/  @!P5 LEA R12, P1, R116, R18, 0x4 ;  /* 0x00000012740cd211 */ /* 0x000fe200078220ff */
[----:B------:R-:W-:Y:S01]  /*13a0*/  IMAD.SHL.U32 R146, R146, 0x2, RZ ;  /* 0x0000000292927824 */ /* 0x000fe200078e00ff */
[C---:B----4-:R-:W-:Y:S01]  /*13b0*/  @!P6 LEA R16, P2, R18.reuse, c[0x0][0x170], 0x1 ;  /* 0x00005c001210ea11 */ /* 0x050fe200078408ff */
[----:B------:R-:W-:Y:S01]  /*13c0*/  IMAD.MOV.U32 R5, RZ, RZ, 0x10 ;  /* 0x00000010ff057424 */ /* 0x000fe200078e00ff */
[----:B------:R-:W-:Y:S01]  /*13d0*/  @!P4 IADD3 R8, P0, R18, R14, RZ ;  /* 0x0000000e1208c210 */ /* 0x000fe20007f1e0ff */
[----:B------:R-:W-:Y:S01]  /*13e0*/  IMAD.IADD R4, R95, 0x1, R4 ;  /* 0x000000015f047824 */ /* 0x000fe200078e0204 */
[----:B------:R-:W-:-:S02]  /*13f0*/  @!P5 LEA.HI.X R11, R116, R19, R117, 0x4, P1 ;  /* 0x00000013740bd211 */ /* 0x000fc400008f2475 */
[----:B------:R-:W-:Y:S02]  /*1400*/  @!P5 LEA R14, P1, R12, c[0x0][0x170], 0x1 ;  /* 0x00005c000c0eda11 */ /* 0x000fe400078208ff */
[----:B------:R-:W-:Y:S02]  /*1410*/  @!P4 IADD3.X R9, R19, R15, R9, P0, !PT ;  /* 0x0000000f1309c210 */ /* 0x000fe400007fe409 */
[----:B------:R-:W-:Y:S02]  /*1420*/  @!P6 LEA.HI.X R17, R18, c[0x0][0x174], R19, 0x1, P2 ;  /* 0x00005d001211ea11 */ /* 0x000fe400010f0c13 */
[----:B------:R-:W-:Y:S02]  /*1430*/  @!P5 LEA.HI.X R15, R12, c[0x0][0x174], R11, 0x1, P1 ;  /* 0x00005d000c0fda11 */ /* 0x000fe400008f0c0b */
[----:B-----5:R-:W-:-:S04]  /*1440*/  @!P4 LEA R24, P1, R8, c[0x0][0x170], 0x1 ;  /* 0x00005c000818ca11 */ /* 0x020fc800078208ff */
[----:B------:R-:W-:Y:S01]  /*1450*/  @!P4 LEA.HI.X R25, R8, c[0x0][0x174], R9, 0x1, P1 ;  /* 0x00005d000819ca11 */ /* 0x000fe200008f0c09 */
[----:B---3--:R-:W-:Y:S01]  /*1460*/  @!P3 IMAD.WIDE.U32 R20, R116, 0x30, R18 ;  /* 0x000000307414b825 */ /* 0x008fe200078e0012 */
        /* <DEDUP_REMOVED lines=10> */
[----:B------:R-:W-:Y:S01]  /*1510*/  IMAD R144, R5, 0x2, R146 ;  /* 0x0000000205907824 */ /* 0x000fe200078e0292 */
[----:B------:R-:W-:Y:S01]  /*1520*/  LOP3.LUT P0, RZ, R3, 0x4, RZ, 0xc0, !PT ;  /* 0x0000000403ff7812 */ /* 0x000fe2000780c0ff */
[----:B------:R-:W-:Y:S01]  /*1530*/  @P6 STS.128 [R151+0x8000], RZ ;  /* 0x008000ff97006388 */ /* 0x000fe20000000c00 */
[----:B------:R-:W-:Y:S01]  /*1540*/  IMAD.MOV.U32 R0, RZ, RZ, 0x20 ;  /* 0x00000020ff007424 */ /* 0x000fe200078e00ff */
[C---:B------:R-:W-:Y:S02]  /*1550*/  IADD3 R135, R143.reuse, 0x800, RZ ;  /* 0x000008008f877810 */ /* 0x040fe40007ffe0ff */
[----:B------:R-:W-:Y:S01]  /*1560*/  @P6 STS.128 [R151+0xa000], RZ ;  /* 0x00a000ff97006388 */ /* 0x000fe20000000c00 */
[----:B------:R-:W-:Y:S02]  /*1570*/  IADD3 R134, R143, 0x1000, RZ ;  /* 0x000010008f867810 */ /* 0x000fe40007ffe0ff */
[C---:B------:R-:W-:Y:S01]  /*1580*/  SEL R3, R0.reuse, 0xffffffe0, !P2 ;  /* 0xffffffe000037807 */ /* 0x040fe20005000000 */
[----:B------:R-:W-:Y:S01]  /*1590*/  @!PT LDS RZ, [RZ] ;  /* 0x00000000fffff984 */ /* 0x000fe20000000800 */
[----:B------:R-:W-:Y:S01]  /*15a0*/  @!PT LDS RZ, [RZ] ;  /* 0x00000000fffff984 */ /* 0x000fe20000000800 */
[----:B------:R-:W-:Y:S01]  /*15b0*/  @!PT LDS RZ, [RZ] ;  /* 0x00000000fffff984 */ /* 0x000fe20000000800 */
[----:B------:R2:W-:Y:S01]  /*15c0*/  @!P6 LDGSTS.E.BYPASS.LTC128B.128 [R151+0x8000], [R16.64] ;  /* 0x080000001097efae */ /* 0x0005e2000b901d46 */
[----:B------:R-:W-:-:S02]  /*15d0*/  SEL R0, R0, 0xffffffe0, !P0 ;  /* 0xffffffe000007807 */ /* 0x000fc40004000000 */
[----:B------:R-:W-:Y:S01]  /*15e0*/  IADD3 R133, R143, 0x1800, RZ ;  /* 0x000018008f857810 */ /* 0x000fe20007ffe0ff */
[----:B------:R2:W-:Y:S01]  /*15f0*/  @!P6 LDGSTS.E.BYPASS.LTC128B.128 [R151+0xa000], [R16.64+0x80] ;  /* 0x0a0000801097efae */ /* 0x0005e2000b901d46 */
[----:B------:R-:W-:Y:S01]  /*1600*/  IMAD R142, R3, 0x2, R146 ;  /* 0x00000002038e7824 */ /* 0x000fe200078e0292 */
[C---:B------:R-:W-:Y:S01]  /*1610*/  IADD3 R131, R143.reuse, 0x2000, RZ ;  /* 0x000020008f837810 */ /* 0x040fe20007ffe0ff */
[C---:B------:R-:W-:Y:S01]  /*1620*/  IMAD R139, R0.reuse, 0x2, R145 ;  /* 0x00000002008b7824 */ /* 0x040fe200078e0291 */
[----:B------:R-:W-:Y:S01]  /*1630*/  @P5 STS.128 [R151+0x8800], RZ ;  /* 0x008800ff97005388 */ /* 0x000fe20000000c00 */
[----:B------:R-:W-:Y:S01]  /*1640*/  IMAD R132, R0, 0x2, R143 ;  /* 0x0000000200847824 */ /* 0x000fe200078e028f */
[----:B------:R-:W-:Y:S01]  /*1650*/  IADD3 R130, R143, 0x2800, RZ ;  /* 0x000028008f827810 */ /* 0x000fe20007ffe0ff */
[----:B------:R-:W-:Y:S01]  /*1660*/  IMAD R141, R3, 0x2, R144 ;  /* 0x00000002038d7824 */ /* 0x000fe200078e0290 */
[----:B------:R-:W-:Y:S01]  /*1670*/  @P5 STS.128 [R151+0xa800], RZ ;  /* 0x00a800ff97005388 */ /* 0x000fe20000000c00 */
[----:B------:R-:W-:-:S02]  /*1680*/  IADD3 R129, R143, 0x3000, RZ ;  /* 0x000030008f817810 */ /* 0x000fc40007ffe0ff */
[----:B------:R-:W-:Y:S01]  /*1690*/  IADD3 R128, R143, 0x3800, RZ ;  /* 0x000038008f807810 */ /* 0x000fe20007ffe0ff */
        /* <DEDUP_REMOVED lines=19> */
[----:B---3--:R-:W-:Y:S04]  /*17d0*/  LDSM.16.M88.4 R12, [R146] ;  /* 0x00000000920c783b */ /* 0x008fe80000000200 */
[----:B------:R-:W2:Y:S04]  /*17e0*/  LDSM.16.M88.4 R20, [R145+0x4000] ;  /* 0x004000009114783b */ /* 0x000ea80000000200 */
[----:B------:R-:W-:Y:S04]  /*17f0*/  LDSM.16.M88.4 R56, [R144] ;  /* 0x000000009038783b */ /* 0x000fe80000000200 */
[----:B------:R-:W-:Y:S04]  /*1800*/  LDSM.16.M88.4 R32, [R143] ;  /* 0x000000008f20783b */ /* 0x000fe80000000200 */
[----:B------:R-:W1:Y:S04]  /*1810*/  LDSM.16.M88.4 R36, [R145+0x4800] ;  /* 0x004800009124783b */ /* 0x000e680000000200 */
[----:B------:R-:W3:Y:S04]  /*1820*/  LDSM.16.M88.4 R48, [R145+0x5000] ;  /* 0x005000009130783b */ /* 0x000ee80000000200 */
[----:B------:R-:W5:Y:S04]  /*1830*/  LDSM.16.M88.4 R8, [R145+0x5800] ;  /* 0x005800009108783b */ /* 0x000f680000000200 */
[----:B------:R-:W-:Y:S04]  /*1840*/  LDSM.16.M88.4 R64, [R142] ;  /* 0x000000008e40783b */ /* 0x000fe80000000200 */
[----:B------:R-:W3:Y:S04]  /*1850*/  LDSM.16.M88.4 R44, [R139+0x4000] ;  /* 0x004000008b2c783b */ /* 0x000ee80000000200 */
[----:B------:R-:W3:Y:S04]  /*1860*/  LDSM.16.M88.4 R72, [R143+0x800] ;  /* 0x000800008f48783b */ /* 0x000ee80000000200 */
[----:B----4-:R-:W4:Y:S01]  /*1870*/  LDSM.16.M88.4 R24, [R143+0x1000] ;  /* 0x001000008f18783b */ /* 0x010f220000000200 */
[C---:B--2---:R-:W-:Y:S03]  /*1880*/  HMMA.16816.F32 R16, R12.reuse, R20, RZ ;  /* 0x000000140c10723c */ /* 0x044fe600000018ff */
[----:B------:R-:W2:Y:S04]  /*1890*/  LDSM.16.M88.4 R60, [R143+0x1800] ;  /* 0x001800008f3c783b */ /* 0x000ea80000000200 */
[----:B------:R-:W-:Y:S01]  /*18a0*/  LDSM.16.M88.4 R76, [R141] ;  /* 0x000000008d4c783b */ /* 0x000fe20000000200 */
[C---:B------:R-:W-:Y:S03]  /*18b0*/  HMMA.16816.F32 R20, R12.reuse, R22, RZ ;  /* 0x000000160c14723c */ /* 0x040fe600000018ff */
[----:B------:R-:W-:Y:S04]  /*18c0*/  LDSM.16.M88.4 R40, [R139+0x5000] ;  /* 0x005000008b28783b */ /* 0x000fe80000000200 */
[----:B------:R-:W-:Y:S01]  /*18d0*/  LDSM.16.M88.4 R88, [R132+0x1000] ;  /* 0x001000008458783b */ /* 0x000fe20000000200 */
[----:B-1----:R-:W-:Y:S03]  /*18e0*/  HMMA.16816.F32 R28, R12, R36, RZ ;  /* 0x000000240c1c723c */ /* 0x002fe600000018ff */
[----:B------:R-:W-:Y:S04]  /*18f0*/  LDSM.16.M88.4 R84, [R143+0x2800] ;  /* 0x002800008f54783b */ /* 0x000fe80000000200 */
[----:B------:R-:W-:Y:S01]  /*1900*/  LDSM.16.M88.4 R80, [R132+0x2000] ;  /* 0x002000008450783b */ /* 0x000fe20000000200 */
[----:B------:R-:W-:Y:S03]  /*1910*/  HMMA.16816.F32 R16, R56, R32, R16 ;  /* 0x000000203810723c */ /* 0x000fe60000001810 */
[----:B------:R-:W0:Y:S05]  /*1920*/  LDGDEPBAR ;  /* 0x00000000000079af */ /* 0x000e2a0000000000 */
[----:B---3--:R-:W-:Y:S08]  /*1930*/  HMMA.16816.F32 R52, R12, R48, RZ ;  /* 0x000000300c34723c */ /* 0x008ff000000018ff */
[----:B------:R-:W-:Y:S01]  /*1940*/  HMMA.16816.F32 R20, R56, R34, R20 ;  /* 0x000000223814723c */ /* 0x000fe20000001814 */
[----:B------:R-:W1:Y:S07]  /*1950*/  LDSM.16.M88.4 R32, [R132] ;  /* 0x000000008420783b */ /* 0x000e6e0000000200 */
[C---:B------:R-:W-:Y:S08]  /*1960*/  HMMA.16816.F32 R36, R12.reuse, R38, RZ ;  /* 0x000000260c24723c */ /* 0x040ff000000018ff */
[C---:B------:R-:W-:Y:S08]  /*1970*/  HMMA.16816.F32 R48, R12.reuse, R50, RZ ;  /* 0x000000320c30723c */ /* 0x040ff000000018ff */
[C---:B-----5:R-:W-:Y:S08]  /*1980*/  HMMA.16816.F32 R68, R12.reuse, R8, RZ ;  /* 0x000000080c44723c */ /* 0x060ff000000018ff */
[----:B------:R-:W-:Y:S01]  /*1990*/  HMMA.16816.F32 R12, R12, R10, RZ ;  /* 0x0000000a0c0c723c */ /* 0x000fe200000018ff */
[----:B------:R-:W3:Y:S07]  /*19a0*/  LDSM.16.M88.4 R8, [R139+0x4800] ;  /* 0x004800008b08783b */ /* 0x000eee0000000200 */
[C---:B------:R-:W-:Y:S08]  /*19b0*/  HMMA.16816.F32 R16, R64.reuse, R44, R16 ;  /* 0x0000002c4010723c */ /* 0x040ff00000001810 */
[----:B------:R-:W-:Y:S01]  /*19c0*/  HMMA.16816.F32 R20, R64, R46, R20 ;  /* 0x0000002e4014723c */ /* 0x000fe20000001814 */
[----:B------:R-:W-:Y:S07]  /*19d0*/  LDSM.16.M88.4 R44, [R144+0x2000] ;  /* 0x00200000902c783b */ /* 0x000fee0000000200 */
[C---:B------:R-:W-:Y:S08]  /*19e0*/  HMMA.16816.F32 R28, R56.reuse, R72, R28 ;  /* 0x00000048381c723c */ /* 0x040ff0000000181c */
[C---:B------:R-:W-:Y:S01]  /*19f0*/  HMMA.16816.F32 R36, R56.reuse, R74, R36 ;  /* 0x0000004a3824723c */ /* 0x040fe20000001824 */
[----:B------:R-:W-:Y:S07]  /*1a00*/  LDSM.16.M88.4 R72, [R132+0x1800] ;  /* 0x001800008448783b */ /* 0x000fee0000000200 */
[C---:B----4-:R-:W-:Y:S08]  /*1a10*/  HMMA.16816.F32 R52, R56.reuse, R24, R52 ;  /* 0x000000183834723c */ /* 0x050ff00000001834 */
[C---:B------:R-:W-:Y:S01]  /*1a20*/  HMMA.16816.F32 R48, R56.reuse, R26, R48 ;  /* 0x0000001a3830723c */ /* 0x040fe20000001830 */
[----:B------:R-:W-:Y:S07]  /*1a30*/  LDSM.16.M88.4 R24, [R139+0x5800] ;  /* 0x005800008b18783b */ /* 0x000fee0000000200 */
[C---:B--2---:R-:W-:Y:S08]  /*1a40*/  HMMA.16816.F32 R68, R56.reuse, R60, R68 ;  /* 0x0000003c3844723c */ /* 0x044ff00000001844 */
[----:B------:R-:W-:Y:S01]  /*1a50*/  HMMA.16816.F32 R12, R56, R62, R12 ;  /* 0x0000003e380c723c */ /* 0x000fe2000000180c */
[----:B------:R-:W-:Y:S04]  /*1a60*/  LDSM.16.M88.4 R60, [R146+0x2000] ;  /* 0x00200000923c783b */ /* 0x000fe80000000200 */
[----:B------:R-:W2:Y:S03]  /*1a70*/  LDSM.16.M88.4 R56, [R145+0x6000] ;  /* 0x006000009138783b */ /* 0x000ea60000000200 */
[C---:B-1----:R-:W-:Y:S08]  /*1a80*/  HMMA.16816.F32 R16, R76.reuse, R32, R16 ;  /* 0x000000204c10723c */ /* 0x042ff00000001810 */
[----:B------:R-:W-:Y:S01]  /*1a90*/  HMMA.16816.F32 R20, R76, R34, R20 ;  /* 0x000000224c14723c */ /* 0x000fe20000001814 */
[----:B------:R-:W-:Y:S07]  /*1aa0*/  LDSM.16.M88.4 R32, [R145+0x6800] ;  /* 0x006800009120783b */ /* 0x000fee0000000200 */
[C---:B---3--:R-:W-:Y:S08]  /*1ab0*/  HMMA.16816.F32 R28, R64.reuse, R8, R28 ;  /* 0x00000008401c723c */ /* 0x048ff0000000181c */
[C---:B------:R-:W-:Y:S01]  /*1ac0*/  HMMA.16816.F32 R36, R64.reuse, R10, R36 ;  /* 0x0000000a4024723c */ /* 0x040fe20000001824 */
[----:B------:R-:W1:Y:S07]  /*1ad0*/  LDSM.16.M88.4 R8, [R132+0x800] ;  /* 0x000800008408783b */ /* 0x000e6e0000000200 */
[C---:B------:R-:W-:Y:S08]  /*1ae0*/  HMMA.16816.F32 R52, R64.reuse, R40, R52 ;  /* 0x000000284034723c */ /* 0x040ff00000001834 */
[----:B------:R-:W-:Y:S01]  /*1af0*/  HMMA.16816.F32 R48, R64, R42, R48 ;  /* 0x0000002a4030723c */ /* 0x000fe20000001830 */
[----:B------:R-:W3:Y:S07]  /*1b00*/  LDSM.16.M88.4 R40, [R143+0x2000] ;  /* 0x002000008f28783b */ /* 0x000eee0000000200 */
[C---:B--2---:R-:W-:Y:S08]  /*1b10*/  HMMA.16816.F32 R16, R60.reuse, R56, R16 ;  /* 0x000000383c10723c */ /* 0x044ff00000001810 */
[----:B------:R-:W-:Y:S01]  /*1b20*/  HMMA.16816.F32 R20, R60, R58, R20 ;  /* 0x0000003a3c14723c */ /* 0x000fe20000001814 */
[----:B------:R-:W-:Y:S07]  /*1b30*/  LDSM.16.M88.4 R56, [R145+0x7000] ;  /* 0x007000009138783b */ /* 0x000fee0000000200 */
[C---:B------:R-:W-:Y:S08]  /*1b40*/  HMMA.16816.F32 R68, R64.reuse, R24, R68 ;  /* 0x000000184044723c */ /* 0x040ff00000001844 */
[----:B------:R-:W-:Y:S01]  /*1b50*/  HMMA.16816.F32 R64, R64, R26, R12 ;  /* 0x0000001a4040723c */ /* 0x000fe2000000180c */
[----:B------:R-:W-:Y:S04]  /*1b60*/  LDSM.16.M88.4 R12, [R142+0x2000] ;  /* 0x002000008e0c783b */ /* 0x000fe80000000200 */
[----:B------:R-:W2:Y:S03]  /*1b70*/  LDSM.16.M88.4 R24, [R139+0x6000] ;  /* 0x006000008b18783b */ /* 0x000ea60000000200 */
[----:B-1----:R-:W-:Y:S08]  /*1b80*/  HMMA.16816.F32 R36, R76, R10, R36 ;  /* 0x0000000a4c24723c */ /* 0x002ff00000001824 */
[----:B---3--:R-:W-:Y:S08]  /*1b90*/  HMMA.16816.F32 R16, R44, R40, R16 ;  /* 0x000000282c10723c */ /* 0x008ff00000001810 */
[----:B------:R-:W-:Y:S01]  /*1ba0*/  HMMA.16816.F32 R28, R76, R8, R28 ;  /* 0x000000084c1c723c */ /* 0x000fe2000000181c */
[----:B------:R-:W1:Y:S07]  /*1bb0*/  LDSM.16.M88.4 R8, [R141+0x2000] ;  /* 0x002000008d08783b */ /* 0x000e6e0000000200 */
[----:B------:R-:W-:Y:S01]  /*1bc0*/  HMMA.16816.F32 R20, R44, R42, R20 ;  /* 0x0000002a2c14723c */ /* 0x000fe20000001814 */
[----:B------:R-:W3:Y:S07]  /*1bd0*/  LDSM.16.M88.4 R40, [R143+0x3000] ;  /* 0x003000008f28783b */ /* 0x000eee0000000200 */
[----:B------:R-:W-:Y:S08]  /*1be0*/  HMMA.16816.F32 R52, R76, R88, R52 ;  /* 0x000000584c34723c */ /* 0x000ff00000001834 */
[----:B------:R-:W-:Y:S08]  /*1bf0*/  HMMA.16816.F32 R36, R60, R34, R36 ;  /* 0x000000223c24723c */ /* 0x000ff00000001824 */
[----:B--2---:R-:W-:Y:S08]  /*1c00*/  HMMA.16816.F32 R16, R12, R24, R16 ;  /* 0x000000180c10723c */ /* 0x004ff00000001810 */
[----:B------:R-:W-:Y:S01]  /*1c10*/  HMMA.16816.F32 R28, R60, R32, R28 ;  /* 0x000000203c1c723c */ /* 0x000fe2000000181c */
[----:B------:R-:W2:Y:S07]  /*1c20*/  LDSM.16.M88.4 R32, [R139+0x6800] ;  /* 0x006800008b20783b */ /* 0x000eae0000000200 */
[----:B------:R-:W-:Y:S01]  /*1c30*/  HMMA.16816.F32 R20, R12, R26, R20 ;  /* 0x0000001a0c14723c */ /* 0x000fe20000001814 */
[----:B------:R-:W-:Y:S07]  /*1c40*/  LDSM.16.M88.4 R24, [R132+0x2800] ;  /* 0x002800008418783b */ /* 0x000fee0000000200 */
[----:B------:R-:W-:Y:S08]  /*1c50*/  HMMA.16816.F32 R52, R60, R56, R52 ;  /* 0x000000383c34723c */ /* 0x000ff00000001834 */
[----:B------:R-:W-:Y:S08]  /*1c60*/  HMMA.16816.F32 R36, R44, R86, R36 ;  /* 0x000000562c24723c */ /* 0x000ff00000001824 */
[----:B-1----:R-:W-:Y:S08]  /*1c70*/  HMMA.16816.F32 R16, R8, R80, R16 ;  /* 0x000000500810723c */ /* 0x002ff00000001810 */
[----:B------:R-:W-:Y:S01]  /*1c80*/  HMMA.16816.F32 R28, R44, R84, R28 ;  /* 0x000000542c1c723c */ /* 0x000fe2000000181c */
[----:B------:R-:W-:Y:S07]  /*1c90*/  LDSM.16.M88.4 R84, [R145+0x7800] ;  /* 0x007800009154783b */ /* 0x000fee0000000200 */
[----:B------:R-:W-:Y:S01]  /*1ca0*/  HMMA.16816.F32 R20, R8, R82, R20 ;  /* 0x000000520814723c */ /* 0x000fe20000001814 */
[----:B------:R-:W1:Y:S07]  /*1cb0*/  LDSM.16.M88.4 R80, [R139+0x7000] ;  /* 0x007000008b50783b */ /* 0x000e6e0000000200 */
[----:B---3--:R-:W-:Y:S01]  /*1cc0*/  HMMA.16816.F32 R52, R44, R40, R52 ;  /* 0x000000282c34723c */ /* 0x008fe20000001834 */
[----:B------:R-:W-:-:S02]  /*1cd0*/  FMUL.FTZ R17, R17, c[0x0][0x2ec] ;  /* 0x0000bb0011117a20 */ /* 0x000fc40000410000 */
[----:B------:R-:W-:Y:S02]  /*1ce0*/  FMUL.FTZ R18, R18, c[0x0][0x2ec] ;  /* 0x0000bb0012127a20 */ /* 0x000fe40000410000 */
[----:B------:R-:W-:-:S03]  /*1cf0*/  FMUL.FTZ R0, R16, c[0x0][0x2ec] ;  /* 0x0000bb0010007a20 */ /* 0x000fc60000410000 */
[----:B--2---:R-:W-:Y:S03]  /*1d00*/  HMMA.16816.F32 R36, R12, R34, R36 ;  /* 0x000000220c24723c */ /* 0x004fe60000001824 */
[----:B------:R-:W-:Y:S04]  /*1d10*/  MUFU.TANH R0, R0 ;  /* 0x0000000000007308 */ /* 0x000fe80000002400 */
[----:B------:R-:W-:Y:S01]  /*1d20*/  FMUL.FTZ R34, R19, c[0x0][0x2ec] ;  /* 0x0000bb0013227a20 */ /* 0x000fe20000410000 */
[----:B------:R-:W-:Y:S01]  /*1d30*/  HMMA.16816.F32 R48, R76, R90, R48 ;  /* 0x0000005a4c30723c */ /* 0x000fe20000001830 */
[----:B------:R-:W-:Y:S02]  /*1d40*/  FMUL.FTZ R20, R20, c[0x0][0x2ec] ;  /* 0x0000bb0014147a20 */ /* 0x000fe40000410000 */
[----:B------:R-:W-:-:S02]  /*1d50*/  FMUL.FTZ R21, R21, c[0x0][0x2ec] ;  /* 0x0000bb0015157a20 */ /* 0x000fc40000410000 */
[----:B------:R-:W-:Y:S01]  /*1d60*/  MUFU.TANH R35, R20 ;  /* 0x0000001400237308 */ /* 0x000fe20000002400 */
[----:B------:R-:W-:Y:S02]  /*1d70*/  FMUL.FTZ R41, R22, c[0x0][0x2ec] ;  /* 0x0000bb0016297a20 */ /* 0x000fe40000410000 */
[----:B------:R-:W-:Y:S01]  /*1d80*/  HMMA.16816.F32 R28, R12, R32, R28 ;  /* 0x000000200c1c723c */ /* 0x000fe2000000181c */
[----:B------:R-:W-:-:S04]  /*1d90*/  FMUL.FTZ R56, R23, c[0x0][0x2ec] ;  /* 0x0000bb0017387a20 */ /* 0x000fc80000410000 */
[----:B------:R-:W2:Y:S03]  /*1da0*/  MUFU.TANH R33, R17 ;  /* 0x0000001100217308 */ /* 0x000ea60000002400 */
[C---:B------:R-:W-:Y:S05]  /*1db0*/  HMMA.16816.F32 R68, R76.reuse, R72, R68 ;  /* 0x000000484c44723c */ /* 0x040fea0000001844 */
[----:B------:R3:W-:Y:S03]  /*1dc0*/  MUFU.TANH R32, R18 ;  /* 0x0000001200207308 */ /* 0x0007e60000002400 */
[----:B------:R-:W-:Y:S05]  /*1dd0*/  HMMA.16816.F32 R64, R76, R74, R64 ;  /* 0x0000004a4c40723c */ /* 0x000fea0000001840 */
[----:B------:R4:W-:Y:S03]  /*1de0*/  MUFU.TANH R40, R21 ;  /* 0x0000001500287308 */ /* 0x0009e60000002400 */
[----:B-1----:R-:W-:Y:S01]  /*1df0*/  HMMA.16816.F32 R52, R12, R80, R52 ;  /* 0x000000500c34723c */ /* 0x002fe20000001834 */
[----:B---3--:R-:W1:Y:S04]  /*1e00*/  LDSM.16.M88.4 R16, [R132+0x3000] ;  /* 0x003000008410783b */ /* 0x008e680000000200 */
[----:B------:R-:W3:Y:S03]  /*1e10*/  MUFU.TANH R41, R41 ;  /* 0x0000002900297308 */ /* 0x000ee60000002400 */
[----:B------:R-:W-:Y:S01]  /*1e20*/  HMMA.16816.F32 R36, R8, R26, R36 ;  /* 0x0000001a0824723c */ /* 0x000fe20000001824 */
[----:B----4-:R-:W4:Y:S04]  /*1e30*/  LDSM.16.M88.4 R20, [R143+0x3800] ;  /* 0x003800008f14783b */ /* 0x010f280000000200 */
[----:B------:R-:W5:Y:S03]  /*1e40*/  MUFU.TANH R34, R34 ;  /* 0x0000002200227308 */ /* 0x000f660000002400 */
[C---:B------:R-:W-:Y:S05]  /*1e50*/  HMMA.16816.F32 R48, R60.reuse, R58, R48 ;  /* 0x0000003a3c30723c */ /* 0x040fea0000001830 */
[----:B------:R-:W1:Y:S03]  /*1e60*/  MUFU.TANH R56, R56 ;  /* 0x0000003800387308 */ /* 0x000e660000002400 */
[----:B------:R-:W-:Y:S08]  /*1e70*/  HMMA.16816.F32 R68, R60, R84, R68 ;  /* 0x000000543c44723c */ /* 0x000ff00000001844 */
[----:B------:R-:W-:Y:S01]  /*1e80*/  HMMA.16816.F32 R28, R8, R24, R28 ;  /* 0x00000018081c723c */ /* 0x000fe2000000181c */
[----:B------:R-:W2:Y:S01]  /*1e90*/  LDSM.16.M88.4 R24, [R139+0x7800] ;  /* 0x007800008b18783b */ /* 0x000ea20000000200 */
[----:B------:R-:W-:-:S06]  /*1ea0*/  FMUL.FTZ R39, R39, c[0x0][0x2ec] ;  /* 0x0000bb0027277a20 */ /* 0x000fcc0000410000 */
[----:B------:R-:W-:Y:S08]  /*1eb0*/  HMMA.16816.F32 R64, R60, R86, R64 ;  /* 0x000000563c40723c */ /* 0x000ff00000001840 */
[----:B-1----:R-:W-:Y:S07]  /*1ec0*/  HMMA.16816.F32 R52, R8, R16, R52 ;  /* 0x000000100834723c */ /* 0x002fee0000001834 */
[----:B------:R-:W-:Y:S01]  /*1ed0*/  FMUL.FTZ R17, R37, c[0x0][0x2ec] ;  /* 0x0000bb0025117a20 */ /* 0x000fe20000410000 */
[----:B------:R-:W-:Y:S01]  /*1ee0*/  LOP3.LUT R37, R97, 0xffffffe0, RZ, 0xc0, !PT ;  /* 0xffffffe061257812 */ /* 0x000fe200078ec0ff */
[----:B------:R-:W-:Y:S01]  /*1ef0*/  HMMA.16816.F32 R48, R44, R42, R48 ;  /* 0x0000002a2c30723c */ /* 0x000fe20000001830 */
[----:B------:R-:W-:-:S02]  /*1f00*/  FMUL.FTZ R28, R28, c[0x0][0x2ec] ;  /* 0x0000bb001c1c7a20 */ /* 0x000fc40000410000 */
[----:B------:R-:W-:Y:S01]  /*1f10*/  FMUL.FTZ R30, R30, c[0x0][0x2ec] ;  /* 0x0000bb001e1e7a20 */ /* 0x000fe20000410000 */
[----:B------:R-:W-:Y:S01]  /*1f20*/  MUFU.TANH R17, R17 ;  /* 0x0000001100117308 */ /* 0x000fe20000002400 */
[----:B------:R-:W-:Y:S02]  /*1f30*/  IMAD.IADD R37, R94, 0x1, -R37 ;  /* 0x000000015e257824 */ /* 0x000fe400078e0a25 */
[----:B------:R-:W-:Y:S01]  /*1f40*/  FMUL.FTZ R31, R31, c[0x0][0x2ec] ;  /* 0x0000bb001f1f7a20 */ /* 0x000fe20000410000 */
[----:B----4-:R-:W-:Y:S01]  /*1f50*/  HMMA.16816.F32 R68, R44, R20, R68 ;  /* 0x000000142c44723c */ /* 0x010fe20000001844 */
[----:B------:R-:W-:Y:S02]  /*1f60*/  FMUL.FTZ R42, R36, c[0x0][0x2ec] ;  /* 0x0000bb00242a7a20 */ /* 0x000fe40000410000 */
[----:B------:R-:W-:Y:S01]  /*1f70*/  FMUL.FTZ R29, R29, c[0x0][0x2ec] ;  /* 0x0000bb001d1d7a20 */ /* 0x000fe20000410000 */
[----:B------:R-:W1:Y:S01]  /*1f80*/  MUFU.TANH R28, R28 ;  /* 0x0000001c001c7308 */ /* 0x000e620000002400 */
[----:B------:R-:W-:-:S02]  /*1f90*/  FMUL.FTZ R36, R38, c[0x0][0x2ec] ;  /* 0x0000bb0026247a20 */ /* 0x000fc40000410000 */
[----:B------:R-:W-:Y:S01]  /*1fa0*/  SHF.R.S32.HI R20, RZ, 0x1f, R37 ;  /* 0x0000001fff147819 */ /* 0x000fe20000011425 */
[----:B------:R-:W-:Y:S01]  /*1fb0*/  HMMA.16816.F32 R64, R44, R22, R64 ;  /* 0x000000162c40723c */ /* 0x000fe20000001840 */
[----:B------:R-:W-:Y:S02]  /*1fc0*/  FMUL.FTZ R52, R52, c[0x0][0x2ec] ;  /* 0x0000bb0034347a20 */ /* 0x000fe40000410000 */
[----:B------:R-:W-:Y:S01]  /*1fd0*/  LEA.HI R155, R20, R37, RZ, 0x2 ;  /* 0x00000025149b7211 */ /* 0x000fe200078f10ff */
[----:B------:R-:W4:Y:S01]  /*1fe0*/  MUFU.TANH R30, R30 ;  /* 0x0000001e001e7308 */ /* 0x000f220000002400 */
[----:B------:R-:W1:Y:S01]  /*1ff0*/  LDSM.16.M88.4 R20, [R132+0x3800] ;  /* 0x003800008414783b */ /* 0x000e620000000200 */
[----:B------:R-:W-:Y:S01]  /*2000*/  FMUL.FTZ R53, R53, c[0x0][0x2ec] ;  /* 0x0000bb0035357a20 */ /* 0x000fe20000410000 */
[----:B------:R-:W-:Y:S01]  /*2010*/  SHF.R.S32.HI R155, RZ, 0x2, R155 ;  /* 0x00000002ff9b7819 */ /* 0x000fe2000001149b */
[----:B------:R-:W-:Y:S01]  /*2020*/  HMMA.16816.F32 R48, R12, R82, R48 ;  /* 0x000000520c30723c */ /* 0x000fe20000001830 */
[----:B------:R-:W-:Y:S01]  /*2030*/  FMUL.FTZ R54, R54, c[0x0][0x2ec] ;  /* 0x0000bb0036367a20 */ /* 0x000fe20000410000 */
[----:B------:R-:W-:-:S04]  /*2040*/  DEPBAR.LE SB0, 0x0 ;  /* 0x000080000000791a */ /* 0x000fc80000000000 */
[----:B------:R-:W-:Y:S01]  /*2050*/  IADD3 R96, R96, 0x1, R155 ;  /* 0x0000000160607810 */ /* 0x000fe20007ffe09b */
[----:B------:R-:W1:Y:S01]  /*2060*/  MUFU.TANH R31, R31 ;  /* 0x0000001f001f7308 */ /* 0x000e620000002400 */
[----:B--2---:R-:W-:Y:S01]  /*2070*/  HMMA.16816.F32 R68, R12, R24, R68 ;  /* 0x000000180c44723c */ /* 0x004fe20000001844 */
[----:B------:R-:W-:-:S06]  /*2080*/  FMUL.FTZ R55, R55, c[0x0][0x2ec] ;  /* 0x0000bb0037377a20 */ /* 0x000fcc0000410000 */
[----:B------:R-:W2:Y:S01]  /*2090*/  MUFU.TANH R16, R42 ;  /* 0x0000002a00107308 */ /* 0x000ea20000002400 */
[----:B------:R-:W-:Y:S07]  /*20a0*/  HMMA.16816.F32 R64, R12, R26, R64 ;  /* 0x0000001a0c40723c */ /* 0x000fee0000001840 */
[----:B------:R-:W2:Y:S01]  /*20b0*/  MUFU.TANH R29, R29 ;  /* 0x0000001d001d7308 */ /* 0x000ea20000002400 */
[C---:B------:R-:W-:Y:S07]  /*20c0*/  HMMA.16816.F32 R48, R8.reuse, R18, R48 ;  /* 0x000000120830723c */ /* 0x040fee0000001830 */
[----:B------:R-:W-:Y:S01]  /*20d0*/  IADD3 R19, R92, R96, -R153 ;  /* 0x000000605c137210 */ /* 0x000fe20007ffe899 */
[----:B------:R-:W-:Y:S01]  /*20e0*/  IMAD R18, R126, 0x40, R125 ;  /* 0x000000407e127824 */ /* 0x000fe200078e027d */
[----:B------:R-:W2:Y:S02]  /*20f0*/  MUFU.TANH R36, R36 ;  /* 0x0000002400247308 */ /* 0x000ea40000002400 */
[----:B------:R-:W-:Y:S01]  /*2100*/  IADD3 R19, R19, c[0x0][0x2e8], RZ ;  /* 0x0000ba0013137a10 */ /* 0x000fe20007ffe0ff */
[----:B-1----:R-:W-:Y:S01]  /*2110*/  HMMA.16816.F32 R68, R8, R20, R68 ;  /* 0x000000140844723c */ /* 0x002fe20000001844 */
[----:B------:R-:W-:-:S02]  /*2120*/  IADD3 R24, R18, 0x8, RZ ;  /* 0x0000000812187810 */ /* 0x000fc40007ffe0ff */
[C---:B------:R-:W-:Y:S02]  /*2130*/  IADD3 R121, R19.reuse, 0x8, RZ ;  /* 0x0000000813797810 */ /* 0x040fe40007ffe0ff */
[----:B------:R-:W1:Y:S01]  /*2140*/  MUFU.TANH R37, R39 ;  /* 0x0000002700257308 */ /* 0x000e620000002400 */
[-C--:B------:R-:W-:Y:S02]  /*2150*/  IMNMX R124, R19, R92.reuse, PT ;  /* 0x0000005c137c7217 */ /* 0x080fe40003800200 */
[----:B------:R-:W-:Y:S01]  /*2160*/  IMNMX R121, R121, R92, PT ;  /* 0x0000005c79797217 */ /* 0x000fe20003800200 */
[----:B------:R-:W-:Y:S01]  /*2170*/  HMMA.16816.F32 R64, R8, R22, R64 ;  /* 0x000000160840723c */ /* 0x000fe20000001840 */
[C---:B------:R-:W-:Y:S02]  /*2180*/  IADD3 R19, R18.reuse, 0x1, RZ ;  /* 0x0000000112137810 */ /* 0x040fe40007ffe0ff */
[----:B------:R-:W-:Y:S01]  /*2190*/  IADD3 R12, R18, 0x10, RZ ;  /* 0x00000010120c7810 */ /* 0x000fe20007ffe0ff */
[----:B------:R-:W1:Y:S01]  /*21a0*/  MUFU.TANH R157, R52 ;  /* 0x00000034009d7308 */ /* 0x000e620000002400 */
[CC--:B------:R-:W-:Y:S01]  /*21b0*/  ISETP.GE.AND P6, PT, R19.reuse, R124.reuse, PT ;  /* 0x0000007c1300720c */ /* 0x0c0fe20003fc6270 */
[----:B------:R-:W-:Y:S01]  /*21c0*/  FMUL.FTZ R48, R48, c[0x0][0x2ec] ;  /* 0x0000bb0030307a20 */ /* 0x000fe20000410000 */
[-C--:B------:R-:W-:Y:S01]  /*21d0*/  ISETP.GE.AND P3, PT, R19, R121.reuse, PT ;  /* 0x000000791300720c */ /* 0x080fe20003f66270 */
[----:B------:R-:W-:Y:S01]  /*21e0*/  FMUL.FTZ R49, R49, c[0x0][0x2ec] ;  /* 0x0000bb0031317a20 */ /* 0x000fe20000410000 */
[----:B------:R-:W-:Y:S01]  /*21f0*/  IADD3 R19, R18, 0x9, RZ ;  /* 0x0000000912137810 */ /* 0x000fe20007ffe0ff */
[----:B------:R-:W-:Y:S01]  /*2200*/  FMUL.FTZ R50, R50, c[0x0][0x2ec] ;  /* 0x0000bb0032327a20 */ /* 0x000fe20000410000 */
[----:B------:R-:W-:Y:S01]  /*2210*/  FSEL R33, R33, -INF , !P6 ;  /* 0xff80000021217808 */ /* 0x000fe20007000000 */
[----:B------:R-:W1:Y:S01]  /*2220*/  MUFU.TANH R127, R48 ;  /* 0x00000030007f7308 */ /* 0x000e620000002400 */
[-C--:B------:R-:W-:Y:S01]  /*2230*/  ISETP.GE.AND P1, PT, R24, R121.reuse, PT ;  /* 0x000000791800720c */ /* 0x080fe20003f26270 */
[----:B------:R-:W-:Y:S01]  /*2240*/  FMUL.FTZ R51, R51, c[0x0][0x2ec] ;  /* 0x0000bb0033337a20 */ /* 0x000fe20000410000 */
[-C--:B------:R-:W-:Y:S01]  /*2250*/  ISETP.GE.AND P0, PT, R19, R124.reuse, PT ;  /* 0x0000007c1300720c */ /* 0x080fe20003f06270 */
[----:B------:R-:W-:Y:S01]  /*2260*/  FMUL.FTZ R71, R71, c[0x0][0x2ec] ;  /* 0x0000bb0047477a20 */ /* 0x000fe20000410000 */
[-C--:B------:R-:W-:Y:S01]  /*2270*/  ISETP.GE.AND P2, PT, R12, R124.reuse, PT ;  /* 0x0000007c0c00720c */ /* 0x080fe20003f46270 */
[----:B------:R-:W-:Y:S01]  /*2280*/  FMUL.FTZ R68, R68, c[0x0][0x2ec] ;  /* 0x0000bb0044447a20 */ /* 0x000fe20000410000 */
[-C--:B------:R-:W-:Y:S01]  /*2290*/  ISETP.GE.AND P6, PT, R12, R121.reuse, PT ;  /* 0x000000790c00720c */ /* 0x080fe20003fc6270 */
[----:B------:R-:W1:Y:S01]  /*22a0*/  MUFU.TANH R103, R71 ;  /* 0x0000004700677308 */ /* 0x000e620000002400 */
[----:B------:R-:W-:Y:S01]  /*22b0*/  IADD3 R12, R18, 0x18, RZ ;  /* 0x00000018120c7810 */ /* 0x000fe20007ffe0ff */
[----:B------:R-:W-:Y:S01]  /*22c0*/  FMUL.FTZ R69, R69, c[0x0][0x2ec] ;  /* 0x0000bb0045457a20 */ /* 0x000fe20000410000 */
[-C--:B------:R-:W-:Y:S01]  /*22d0*/  ISETP.GE.AND P4, PT, R24, R124.reuse, PT ;  /* 0x0000007c1800720c */ /* 0x080fe20003f86270 */
[----:B------:R-:W-:Y:S01]  /*22e0*/  FMUL.FTZ R70, R70, c[0x0][0x2ec] ;  /* 0x0000bb0046467a20 */ /* 0x000fe20000410000 */
[----:B------:R-:W-:Y:S01]  /*22f0*/  IADD3 R13, R18, 0x11, RZ ;  /* 0x00000011120d7810 */ /* 0x000fe20007ffe0ff */
[----:B------:R-:W-:Y:S01]  /*2300*/  FMUL.FTZ R64, R64, c[0x0][0x2ec] ;  /* 0x0000bb0040407a20 */ /* 0x000fe20000410000 */
[----:B---3--:R-:W-:Y:S01]  /*2310*/  FSEL R14, R41, -INF , !P1 ;  /* 0xff800000290e7808 */ /* 0x008fe20004800000 */
[----:B------:R-:W-:Y:S01]  /*2320*/  MUFU.TANH R113, R53 ;  /* 0x0000003500717308 */ /* 0x000fe20000002400 */
[----:B------:R-:W-:Y:S01]  /*2330*/  FSEL R15, R40, -INF , !P0 ;  /* 0xff800000280f7808 */ /* 0x000fe20004000000 */
[----:B------:R-:W-:Y:S01]  /*2340*/  FMUL.FTZ R65, R65, c[0x0][0x2ec] ;  /* 0x0000bb0041417a20 */ /* 0x000fe20000410000 */
[-C--:B------:R-:W-:Y:S01]  /*2350*/  ISETP.GE.AND P5, PT, R19, R121.reuse, PT ;  /* 0x000000791300720c */ /* 0x080fe20003fa6270 */
[----:B------:R-:W-:Y:S01]  /*2360*/  FMUL.FTZ R66, R66, c[0x0][0x2ec] ;  /* 0x0000bb0042427a20 */ /* 0x000fe20000410000 */
[C---:B------:R-:W-:Y:S01]  /*2370*/  ISETP.GE.AND P1, PT, R12.reuse, R124, PT ;  /* 0x0000007c0c00720c */ /* 0x040fe20003f26270 */
[----:B------:R-:W-:Y:S01]  /*2380*/  FMUL.FTZ R67, R67, c[0x0][0x2ec] ;  /* 0x0000bb0043437a20 */ /* 0x000fe20000410000 */
[----:B------:R-:W-:Y:S01]  /*2390*/  ISETP.GE.AND P0, PT, R12, R121, PT ;  /* 0x000000790c00720c */ /* 0x000fe20003f06270 */
[----:B------:R-:W3:Y:S01]  /*23a0*/  MUFU.TANH R174, R54 ;  /* 0x0000003600ae7308 */ /* 0x000ee20000002400 */
[----:B------:R-:W-:-:S02]  /*23b0*/  FSEL R19, R35, -INF , !P4 ;  /* 0xff80000023137808 */ /* 0x000fc40006000000 */
[C---:B------:R-:W-:Y:S02]  /*23c0*/  IADD3 R12, R18.reuse, 0x19, RZ ;  /* 0x00000019120c7810 */ /* 0x040fe40007ffe0ff */
[----:B------:R-:W-:Y:S02]  /*23d0*/  ISETP.GE.AND P4, PT, R13, R121, PT ;  /* 0x000000790d00720c */ /* 0x000fe40003f86270 */
[C---:B------:R-:W-:Y:S01]  /*23e0*/  IADD3 R20, R18.reuse, 0x20, RZ ;  /* 0x0000002012147810 */ /* 0x040fe20007ffe0ff */
[----:B------:R-:W1:Y:S01]  /*23f0*/  MUFU.TANH R172, R55 ;  /* 0x0000003700ac7308 */ /* 0x000e620000002400 */
[----:B------:R-:W-:Y:S02]  /*2400*/  IADD3 R11, R18, 0x21, RZ ;  /* 0x00000021120b7810 */ /* 0x000fe40007ffe0ff */
[----:B-----5:R-:W-:Y:S02]  /*2410*/  FSEL R34, R34, -INF , !P3 ;  /* 0xff80000022227808 */ /* 0x020fe40005800000 */
[----:B------:R-:W-:-:S02]  /*2420*/  FSEL R56, R56, -INF , !P5 ;  /* 0xff80000038387808 */ /* 0x000fc40006800000 */
[----:B------:R-:W-:Y:S01]  /*2430*/  FSEL R21, R28, -INF , !P2 ;  /* 0xff8000001c157808 */ /* 0x000fe20005000000 */
[----:B------:R-:W-:Y:S01]  /*2440*/  MUFU.TANH R115, R49 ;  /* 0x0000003100737308 */ /* 0x000fe20000002400 */
[-C--:B------:R-:W-:Y:S02]  /*2450*/  ISETP.GE.AND P3, PT, R13, R124.reuse, PT ;  /* 0x0000007c0d00720c */ /* 0x080fe40003f66270 */
[C---:B------:R-:W-:Y:S02]  /*2460*/  ISETP.GE.AND P5, PT, R12.reuse, R124, PT ;  /* 0x0000007c0c00720c */ /* 0x040fe40003fa6270 */
[----:B------:R-:W-:Y:S02]  /*2470*/  ISETP.GE.AND P2, PT, R12, R121, PT ;  /* 0x000000790c00720c */ /* 0x000fe40003f46270 */
[----:B----4-:R-:W-:Y:S01]  /*2480*/  FSEL R12, R30, -INF , !P6 ;  /* 0xff8000001e0c7808 */ /* 0x010fe20007000000 */
[----:B------:R-:W4:Y:S01]  /*2490*/  MUFU.TANH R170, R50 ;  /* 0x0000003200aa7308 */ /* 0x000f220000002400 */
[----:B------:R-:W-:-:S02]  /*24a0*/  FSEL R8, R31, -INF , !P4 ;  /* 0xff8000001f087808 */ /* 0x000fc40006000000 */
[----:B--2---:R-:W-:Y:S02]  /*24b0*/  FSEL R9, R16, -INF , !P1 ;  /* 0xff80000010097808 */ /* 0x004fe40004800000 */
[-C--:B------:R-:W-:Y:S02]  /*24c0*/  ISETP.GE.AND P6, PT, R20, R124.reuse, PT ;  /* 0x0000007c1400720c */ /* 0x080fe40003fc6270 */
[C---:B------:R-:W-:Y:S01]  /*24d0*/  ISETP.GE.AND P4, PT, R11.reuse, R124, PT ;  /* 0x0000007c0b00720c */ /* 0x040fe20003f86270 */
[----:B------:R-:W2:Y:S01]  /*24e0*/  MUFU.TANH R168, R51 ;  /* 0x0000003300a87308 */ /* 0x000ea20000002400 */
[----:B------:R-:W-:Y:S02]  /*24f0*/  ISETP.GE.AND P1, PT, R11, R121, PT ;  /* 0x000000790b00720c */ /* 0x000fe40003f26270 */
[C---:B------:R-:W-:Y:S02]  /*2500*/  IADD3 R10, R18.reuse, 0x28, RZ ;  /* 0x00000028120a7810 */ /* 0x040fe40007ffe0ff */
[----:B------:R-:W-:-:S02]  /*2510*/  IADD3 R11, R18, 0x29, RZ ;  /* 0x00000029120b7810 */ /* 0x000fc40007ffe0ff */
[----:B------:R-:W-:Y:S01]  /*2520*/  FSEL R13, R29, -INF , !P3 ;  /* 0xff8000001d0d7808 */ /* 0x000fe20005800000 */
[----:B------:R-:W5:Y:S01]  /*2530*/  MUFU.TANH R106, R68 ;  /* 0x00000044006a7308 */ /* 0x000f620000002400 */
[----:B------:R-:W-:Y:S02]  /*2540*/  ISETP.GE.AND P3, PT, R20, R121, PT ;  /* 0x000000791400720c */ /* 0x000fe40003f66270 */
[----:B------:R-:W-:Y:S02]  /*2550*/  FSEL R22, R36, -INF , !P0 ;  /* 0xff80000024167808 */ /* 0x000fe40004000000 */
[----:B-1----:R-:W-:Y:S02]  /*2560*/  FSEL R20, R37, -INF , !P2 ;  /* 0xff80000025147808 */ /* 0x002fe40005000000 */
[----:B------:R-:W-:Y:S01]  /*2570*/  FSEL R157, R157, -INF , !P6 ;  /* 0xff8000009d9d7808 */ /* 0x000fe20007000000 */
[----:B------:R-:W-:Y:S01]  /*2580*/  MUFU.TANH R105, R69 ;  /* 0x0000004500697308 */ /* 0x000fe20000002400 */
[----:B------:R-:W-:-:S02]  /*2590*/  ISETP.GE.AND P0, PT, R10, R124, PT ;  /* 0x0000007c0a00720c */ /* 0x000fc40003f06270 */
[C---:B------:R-:W-:Y:S02]  /*25a0*/  ISETP.GE.AND P2, PT, R11.reuse, R124, PT ;  /* 0x0000007c0b00720c */ /* 0x040fe40003f46270 */
[-C--:B------:R-:W-:Y:S02]  /*25b0*/  ISETP.GE.AND P6, PT, R11, R121.reuse, PT ;  /* 0x000000790b00720c */ /* 0x080fe40003fc6270 */
[----:B------:R-:W-:Y:S01]  /*25c0*/  IADD3 R11, R18, 0x31, RZ ;  /* 0x00000031120b7810 */ /* 0x000fe20007ffe0ff */
[----:B------:R-:W1:Y:S01]  /*25d0*/  MUFU.TANH R104, R70 ;  /* 0x0000004600687308 */ /* 0x000e620000002400 */
[----:B------:R-:W-:Y:S02]  /*25e0*/  FSEL R127, R127, -INF , !P0 ;  /* 0xff8000007f7f7808 */ /* 0x000fe40004000000 */
[----:B------:R-:W-:Y:S02]  /*25f0*/  FSEL R17, R17, -INF , !P5 ;  /* 0xff80000011117808 */ /* 0x000fe40006800000 */
[----:B------:R-:W-:-:S02]  /*2600*/  ISETP.GE.AND P0, PT, R11, R121, PT ;  /* 0x000000790b00720c */ /* 0x000fc40003f06270 */
[----:B------:R-:W-:Y:S01]  /*2610*/  ISETP.GE.AND P5, PT, R10, R121, PT ;  /* 0x000000790a00720c */ /* 0x000fe20003fa6270 */
[----:B------:R-:W1:Y:S01]  /*2620*/  MUFU.TANH R110, R64 ;  /* 0x00000040006e7308 */ /* 0x000e620000002400 */
[----:B------:R-:W-:Y:S02]  /*2630*/  IADD3 R10, R18, 0x30, RZ ;  /* 0x00000030120a7810 */ /* 0x000fe40007ffe0ff */
[----:B------:R-:W-:Y:S02]  /*2640*/  FSEL R103, R103, -INF , !P0 ;  /* 0xff80000067677808 */ /* 0x000fe40004000000 */
[----:B---3--:R-:W-:Y:S02]  /*2650*/  FSEL R174, R174, -INF , !P3 ;  /* 0xff800000aeae7808 */ /* 0x008fe40005800000 */
[----:B------:R-:W-:Y:S01]  /*2660*/  FSEL R113, R113, -INF , !P4 ;  /* 0xff80000071717808 */ /* 0x000fe20006000000 */
[----:B------:R-:W-:Y:S01]  /*2670*/  MUFU.TANH R109, R65 ;  /* 0x00000041006d7308 */ /* 0x000fe20000002400 */
[----:B------:R-:W-:-:S02]  /*2680*/  ISETP.GE.AND P0, PT, R120, 0x2, PT ;  /* 0x000000027800780c */ /* 0x000fc40003f06270 */
[CC--:B------:R-:W-:Y:S02]  /*2690*/  ISETP.GE.AND P3, PT, R10.reuse, R124.reuse, PT ;  /* 0x0000007c0a00720c */ /* 0x0c0fe40003f66270 */
[----:B------:R-:W-:Y:S02]  /*26a0*/  ISETP.GE.AND P4, PT, R10, R121, PT ;  /* 0x000000790a00720c */ /* 0x000fe40003f86270 */
[----:B------:R-:W-:Y:S01]  /*26b0*/  IADD3 R10, R18, 0x38, RZ ;  /* 0x00000038120a7810 */ /* 0x000fe20007ffe0ff */
[----:B------:R-:W3:Y:S01]  /*26c0*/  MUFU.TANH R108, R66 ;  /* 0x00000042006c7308 */ /* 0x000ee20000002400 */
[----:B------:R-:W-:Y:S02]  /*26d0*/  FSEL R172, R172, -INF , !P1 ;  /* 0xff800000acac7808 */ /* 0x000fe40004800000 */
[----:B----4-:R-:W-:Y:S02]  /*26e0*/  FSEL R170, R170, -INF , !P5 ;  /* 0xff800000aaaa7808 */ /* 0x010fe40006800000 */
[----:B------:R-:W-:Y:S01]  /*26f0*/  FSEL R115, R115, -INF , !P2 ;  /* 0xff80000073737808 */ /* 0x000fe20005000000 */
[----:B------:R-:W-:Y:S01]  /*2700*/  BAR.SYNC.DEFER_BLOCKING 0x0 ;  /* 0x0000000000007b1d */ /* 0x000fe20000010000 */
[----:B------:R-:W-:-:S02]  /*2710*/  ISETP.GE.AND P1, PT, R11, R124, PT ;  /* 0x0000007c0b00720c */ /* 0x000fc40003f26270 */
[C---:B------:R-:W-:Y:S02]  /*2720*/  ISETP.GE.AND P5, PT, R10.reuse, R124, PT ;  /* 0x0000007c0a00720c */ /* 0x040fe40003fa6270 */
[----:B------:R-:W-:Y:S01]  /*2730*/  ISETP.GE.AND P2, PT, R10, R121, PT ;  /* 0x000000790a00720c */ /* 0x000fe20003f46270 */
[----:B------:R-:W4:Y:S01]  /*2740*/  MUFU.TANH R107, R67 ;  /* 0x00000043006b7308 */ /* 0x000f220000002400 */
[----:B------:R-:W-:Y:S02]  /*2750*/  IADD3 R10, R18, 0x39, RZ ;  /* 0x00000039120a7810 */ /* 0x000fe40007ffe0ff */
[----:B--2---:R-:W-:Y:S02]  /*2760*/  FSEL R168, R168, -INF , !P6 ;  /* 0xff800000a8a87808 */ /* 0x004fe40007000000 */
[----:B-----5:R-:W-:Y:S02]  /*2770*/  FSEL R106, R106, -INF , !P3 ;  /* 0xff8000006a6a7808 */ /* 0x020fe40005800000 */
[----:B-1----:R-:W-:-:S02]  /*2780*/  FSEL R104, R104, -INF , !P4 ;  /* 0xff80000068687808 */ /* 0x002fc40006000000 */
[----:B------:R-:W-:Y:S02]  /*2790*/  FSEL R105, R105, -INF , !P1 ;  /* 0xff80000069697808 */ /* 0x000fe40004800000 */
[CC--:B------:R-:W-:Y:S02]  /*27a0*/  ISETP.GE.AND P6, PT, R18.reuse, R124.reuse, PT ;  /* 0x0000007c1200720c */ /* 0x0c0fe40003fc6270 */
[-C--:B------:R-:W-:Y:S02]  /*27b0*/  ISETP.GE.AND P3, PT, R18, R121.reuse, PT ;  /* 0x000000791200720c */ /* 0x080fe40003f66270 */
[C---:B------:R-:W-:Y:S02]  /*27c0*/  ISETP.GE.AND P4, PT, R10.reuse, R124, PT ;  /* 0x0000007c0a00720c */ /* 0x040fe40003f86270 */
[----:B------:R-:W-:Y:S02]  /*27d0*/  ISETP.GE.AND P1, PT, R10, R121, PT ;  /* 0x000000790a00720c */ /* 0x000fe40003f26270 */
[----:B------:R-:W-:-:S02]  /*27e0*/  FSEL R110, R110, -INF , !P5 ;  /* 0xff8000006e6e7808 */ /* 0x000fc40006800000 */
[----:B---3--:R-:W-:Y:S02]  /*27f0*/  FSEL R108, R108, -INF , !P2 ;  /* 0xff8000006c6c7808 */ /* 0x008fe40005000000 */
[----:B------:R-:W-:Y:S02]  /*2800*/  FSEL R0, R0, -INF , !P6 ;  /* 0xff80000000007808 */ /* 0x000fe40007000000 */
[----:B------:R-:W-:Y:S02]  /*2810*/  FSEL R32, R32, -INF , !P3 ;  /* 0xff80000020207808 */ /* 0x000fe40005800000 */
[----:B------:R-:W-:Y:S02]  /*2820*/  FSEL R109, R109, -INF , !P4 ;  /* 0xff8000006d6d7808 */ /* 0x000fe40006000000 */
[----:B----4-:R-:W-:Y:S01]  /*2830*/  FSEL R107, R107, -INF , !P1 ;  /* 0xff8000006b6b7808 */ /* 0x010fe20004800000 */
        /* <DEDUP_REMOVED lines=29> */
.L_x_511:
        /* <DEDUP_REMOVED lines=25> */
[----:B------:R-:W-:Y:S01]  /*2ba0*/  FMNMX.FTZ R2, R104, R7, !PT ;  /* 0x0000000768027209 */ /* 0x000fe20007810000 */
[----:B------:R-:W-:Y:S01]  /*2bb0*/  LDSM.16.MT88.4 R92, [R140+0x8000] ;  /* 0x008000008c5c783b */ /* 0x000fe20000004200 */
[----:B------:R-:W-:-:S02]  /*2bc0*/  FMNMX.FTZ R6, R110, R11, !PT ;  /* 0x0000000b6e067209 */ /* 0x000fc40007810000 */
[----:B------:R-:W-:Y:S01]  /*2bd0*/  FMNMX.FTZ R7, R103, R2, !PT ;  /* 0x0000000267077209 */ /* 0x000fe20007810000 */
[----:B------:R-:W-:Y:S01]  /*2be0*/  LDSM.16.MT88.4 R40, [R140+0xa000] ;  /* 0x00a000008c28783b */ /* 0x000fe20000004200 */
[----:B------:R-:W-:Y:S02]  /*2bf0*/  FMNMX.FTZ R6, R109, R6, !PT ;  /* 0x000000066d067209 */ /* 0x000fe40007810000 */
[----:B------:R-:W-:Y:S02]  /*2c00*/  FMNMX.FTZ R10, R108, R7, !PT ;  /* 0x000000076c0a7209 */ /* 0x000fe40007810000 */
[----:B------:R-:W-:Y:S01]  /*2c10*/  LEA R138, R5, R140, 0x1 ;  /* 0x0000008c058a7211 */ /* 0x000fe200078e08ff */
[----:B------:R-:W1:Y:S01]  /*2c20*/  SHFL.BFLY PT, R11, R6, 0x2, 0x1f ;  /* 0x0c401f00060b7f89 */ /* 0x000e6200000e0000 */
[----:B------:R-:W-:Y:S02]  /*2c30*/  FMNMX.FTZ R10, R107, R10, !PT ;  /* 0x0000000a6b0a7209 */ /* 0x000fe40007810000 */
[C---:B------:R-:W-:Y:S01]  /*2c40*/  LEA R137, R3.reuse, R140, 0x1 ;  /* 0x0000008c03897211 */ /* 0x040fe200078e08ff */
[----:B------:R-:W-:Y:S01]  /*2c50*/  LDSM.16.MT88.4 R84, [R138+0x8000] ;  /* 0x008000008a54783b */ /* 0x000fe20000004200 */
[----:B------:R-:W-:-:S03]  /*2c60*/  LEA R136, R3, R138, 0x1 ;  /* 0x0000008a03887211 */ /* 0x000fc600078e08ff */
[----:B------:R-:W2:Y:S04]  /*2c70*/  SHFL.BFLY PT, R7, R10, 0x2, 0x1f ;  /* 0x0c401f000a077f89 */ /* 0x000ea800000e0000 */
[----:B------:R-:W-:Y:S04]  /*2c80*/  LDSM.16.MT88.4 R76, [R137+0x8000] ;  /* 0x00800000894c783b */ /* 0x000fe80000004200 */
[----:B------:R-:W-:Y:S04]  /*2c90*/  LDSM.16.MT88.4 R68, [R136+0x8000] ;  /* 0x008000008844783b */ /* 0x000fe80000004200 */
[----:B------:R-:W-:Y:S01]  /*2ca0*/  LDSM.16.MT88.4 R48, [R138+0xa000] ;  /* 0x00a000008a30783b */ /* 0x000fe20000004200 */
[----:B-1----:R-:W-:-:S05]  /*2cb0*/  FMNMX.FTZ R11, R6, R11, !PT ;  /* 0x0000000b060b7209 */ /* 0x002fca0007810000 */
[----:B------:R-:W1:Y:S01]  /*2cc0*/  SHFL.BFLY PT, R2, R11, 0x1, 0x1f ;  /* 0x0c201f000b027f89 */ /* 0x000e6200000e0000 */
[----:B--2---:R-:W-:-:S05]  /*2cd0*/  FMNMX.FTZ R7, R10, R7, !PT ;  /* 0x000000070a077209 */ /* 0x004fca0007810000 */
[----:B------:R-:W2:Y:S01]  /*2ce0*/  SHFL.BFLY PT, R6, R7, 0x1, 0x1f ;  /* 0x0c201f0007067f89 */ /* 0x000ea200000e0000 */
[----:B-1----:R-:W-:-:S04]  /*2cf0*/  FMNMX.FTZ R2, R11, R2, !PT ;  /* 0x000000020b027209 */ /* 0x002fc80007810000 */
[C---:B------:R-:W-:Y:S01]  /*2d00*/  FSETP.NEU.FTZ.AND P1, PT, R2.reuse, -INF , PT ;  /* 0xff8000000200780b */ /* 0x040fe20003f3d000 */
[----:B------:R-:W-:-:S05]  /*2d10*/  FMUL.FTZ R112, R2, c[0x0][0x23c] ;  /* 0x00008f0002707a20 */ /* 0x000fca0000410000 */
[----:B------:R-:W-:-:S05]  /*2d20*/  FSEL R112, R112, RZ, P1 ;  /* 0x000000ff70707208 */ /* 0x000fca0000800000 */
[--C-:B------:R-:W-:Y:S01]  /*2d30*/  FFMA.FTZ R100, R0, c[0x0][0x23c], -R112.reuse ;  /* 0x00008f0000647a23 */ /* 0x100fe20000010870 */
[----:B--2---:R-:W-:Y:S01]  /*2d40*/  FMNMX.FTZ R0, R7, R6, !PT ;  /* 0x0000000607007209 */ /* 0x004fe20007810000 */
[--C-:B------:R-:W-:Y:S02]  /*2d50*/  FFMA.FTZ R35, R33, c[0x0][0x23c], -R112.reuse ;  /* 0x00008f0021237a23 */ /* 0x100fe40000010870 */
[--C-:B------:R-:W-:Y:S01]  /*2d60*/  FFMA.FTZ R33, R19, c[0x0][0x23c], -R112.reuse ;  /* 0x00008f0013217a23 */ /* 0x100fe20000010870 */
[C---:B------:R-:W-:Y:S01]  /*2d70*/  FSETP.NEU.FTZ.AND P1, PT, R0.reuse, -INF , PT ;  /* 0xff8000000000780b */ /* 0x040fe20003f3d000 */
[----:B------:R-:W-:Y:S01]  /*2d80*/  FMUL.FTZ R111, R0, c[0x0][0x23c] ;  /* 0x00008f00006f7a20 */ /* 0x000fe20000410000 */
[----:B------:R-:W-:Y:S01]  /*2d90*/  MUFU.EX2 R100, R100 ;  /* 0x0000006400647308 */ /* 0x000fe20000000800 */
[--C-:B------:R-:W-:Y:S02]  /*2da0*/  FFMA.FTZ R30, R15, c[0x0][0x23c], -R112.reuse ;  /* 0x00008f000f1e7a23 */ /* 0x100fe40000010870 */
[--C-:B------:R-:W-:Y:S01]  /*2db0*/  FFMA.FTZ R27, R9, c[0x0][0x23c], -R112.reuse ;  /* 0x00008f00091b7a23 */ /* 0x100fe20000010870 */
[----:B------:R-:W-:Y:S01]  /*2dc0*/  FSEL R111, R111, RZ, P1 ;  /* 0x000000ff6f6f7208 */ /* 0x000fe20000800000 */
[----:B------:R-:W-:-:S02]  /*2dd0*/  FFMA.FTZ R29, R21, c[0x0][0x23c], -R112 ;  /* 0x00008f00151d7a23 */ /* 0x000fc40000010870 */
[--C-:B------:R-:W-:Y:S01]  /*2de0*/  FFMA.FTZ R28, R13, c[0x0][0x23c], -R112.reuse ;  /* 0x00008f000d1c7a23 */ /* 0x100fe20000010870 */
[----:B------:R-:W1:Y:S01]  /*2df0*/  MUFU.EX2 R35, R35 ;  /* 0x0000002300237308 */ /* 0x000e620000000800 */
[--C-:B------:R-:W-:Y:S02]  /*2e00*/  FFMA.FTZ R101, R34, c[0x0][0x23c], -R111.reuse ;  /* 0x00008f0022657a23 */ /* 0x100fe4000001086f */
[--C-:B------:R-:W-:Y:S02]  /*2e10*/  FFMA.FTZ R102, R32, c[0x0][0x23c], -R111.reuse ;  /* 0x00008f0020667a23 */ /* 0x100fe4000001086f */
[--C-:B------:R-:W-:Y:S02]  /*2e20*/  FFMA.FTZ R34, R14, c[0x0][0x23c], -R111.reuse ;  /* 0x00008f000e227a23 */ /* 0x100fe4000001086f */
[--C-:B------:R-:W-:Y:S01]  /*2e30*/  FFMA.FTZ R31, R56, c[0x0][0x23c], -R111.reuse ;  /* 0x00008f00381f7a23 */ /* 0x100fe2000001086f */
[----:B------:R-:W-:Y:S01]  /*2e40*/  MUFU.EX2 R33, R33 ;  /* 0x0000002100217308 */ /* 0x000fe20000000800 */
[----:B------:R-:W-:Y:S01]  /*2e50*/  FFMA.FTZ R25, R8, c[0x0][0x23c], -R111 ;  /* 0x00008f0008197a23 */ /* 0x000fe2000001086f */
[----:B------:R-:W-:Y:S01]  /*2e60*/  LDSM.16.MT88.4 R56, [R137+0xa000] ;  /* 0x00a000008938783b */ /* 0x000fe20000004200 */
[----:B------:R-:W-:-:S02]  /*2e70*/  FFMA.FTZ R24, R17, c[0x0][0x23c], -R112 ;  /* 0x00008f0011187a23 */ /* 0x000fc40000010870 */
[--C-:B------:R-:W-:Y:S01]  /*2e80*/  FFMA.FTZ R32, R12, c[0x0][0x23c], -R111.reuse ;  /* 0x00008f000c207a23 */ /* 0x100fe2000001086f */
[----:B------:R-:W2:Y:S01]  /*2e90*/  LDSM.16.MT88.4 R8, [R138+0x8800] ;  /* 0x008800008a08783b */ /* 0x000ea20000004200 */
[--C-:B------:R-:W-:Y:S01]  /*2ea0*/  FFMA.FTZ R26, R22, c[0x0][0x23c], -R111.reuse ;  /* 0x00008f00161a7a23 */ /* 0x100fe2000001086f */
[----:B------:R-:W3:Y:S01]  /*2eb0*/  MUFU.EX2 R30, R30 ;  /* 0x0000001e001e7308 */ /* 0x000ee20000000800 */
[----:B-1----:R-:W-:Y:S01]  /*2ec0*/  F2FP.PACK_AB R64, R35, R100 ;  /* 0x000000642340723e */ /* 0x002fe200000000ff */
[----:B------:R-:W-:Y:S01]  /*2ed0*/  FFMA.FTZ R20, R20, c[0x0][0x23c], -R111 ;  /* 0x00008f0014147a23 */ /* 0x000fe2000001086f */
[----:B------:R-:W1:Y:S01]  /*2ee0*/  LDSM.16.MT88.4 R12, [R140+0x8800] ;  /* 0x008800008c0c783b */ /* 0x000e620000004200 */
[--C-:B------:R-:W-:Y:S02]  /*2ef0*/  FFMA.FTZ R166, R157, c[0x0][0x23c], -R112.reuse ;  /* 0x00008f009da67a23 */ /* 0x100fe40000010870 */
[--C-:B------:R-:W-:Y:S01]  /*2f00*/  FFMA.FTZ R113, R113, c[0x0][0x23c], -R112.reuse ;  /* 0x00008f0071717a23 */ /* 0x100fe20000010870 */
[----:B------:R-:W-:Y:S01]  /*2f10*/  LDSM.16.MT88.4 R16, [R137+0x8800] ;  /* 0x008800008910783b */ /* 0x000fe20000004200 */
[----:B------:R-:W-:Y:S01]  /*2f20*/  MUFU.EX2 R102, R102 ;  /* 0x0000006600667308 */ /* 0x000fe20000000800 */
[----:B------:R-:W-:-:S02]  /*2f30*/  FFMA.FTZ R114, R127, c[0x0][0x23c], -R112 ;  /* 0x00008f007f727a23 */ /* 0x000fc40000010870 */
[--C-:B------:R-:W-:Y:S02]  /*2f40*/  FFMA.FTZ R106, R106, c[0x0][0x23c], -R112.reuse ;  /* 0x00008f006a6a7a23 */ /* 0x100fe40000010870 */
[--C-:B------:R-:W-:Y:S02]  /*2f50*/  FFMA.FTZ R105, R105, c[0x0][0x23c], -R112.reuse ;  /* 0x00008f0069697a23 */ /* 0x100fe40000010870 */
[--C-:B------:R-:W-:Y:S01]  /*2f60*/  FFMA.FTZ R110, R110, c[0x0][0x23c], -R112.reuse ;  /* 0x00008f006e6e7a23 */ /* 0x100fe20000010870 */
[----:B------:R-:W4:Y:S01]  /*2f70*/  MUFU.EX2 R101, R101 ;  /* 0x0000006500657308 */ /* 0x000f220000000800 */
[----:B---3--:R-:W-:Y:S01]  /*2f80*/  F2FP.PACK_AB R66, R30, R33 ;  /* 0x000000211e42723e */ /* 0x008fe200000000ff */
[----:B------:R-:W-:Y:S02]  /*2f90*/  FFMA.FTZ R171, R109, c[0x0][0x23c], -R112 ;  /* 0x00008f006dab7a23 */ /* 0x000fe40000010870 */
[--C-:B------:R-:W-:Y:S02]  /*2fa0*/  FFMA.FTZ R104, R104, c[0x0][0x23c], -R111.reuse ;  /* 0x00008f0068687a23 */ /* 0x100fe4000001086f */
[----:B------:R-:W-:-:S02]  /*2fb0*/  FFMA.FTZ R103, R103, c[0x0][0x23c], -R111 ;  /* 0x00008f0067677a23 */ /* 0x000fc4000001086f */
[----:B------:R-:W-:Y:S01]  /*2fc0*/  MUFU.EX2 R34, R34 ;  /* 0x0000002200227308 */ /* 0x000fe20000000800 */
[----:B------:R-:W-:Y:S02]  /*2fd0*/  FFMA.FTZ R108, R108, c[0x0][0x23c], -R111 ;  /* 0x00008f006c6c7a23 */ /* 0x000fe4000001086f */
[----:B------:R-:W-:-:S04]  /*2fe0*/  FADD.FTZ R100, R100, R35 ;  /* 0x0000002364647221 */ /* 0x000fc80000010000 */
[----:B------:R-:W-:Y:S01]  /*2ff0*/  FADD.FTZ R33, R33, R100 ;  /* 0x0000006421217221 */ /* 0x000fe20000010000 */
[----:B------:R-:W3:Y:S01]  /*3000*/  MUFU.EX2 R31, R31 ;  /* 0x0000001f001f7308 */ /* 0x000ee20000000800 */
[----:B----4-:R-:W-:Y:S01]  /*3010*/  F2FP.PACK_AB R65, R101, R102 ;  /* 0x000000666541723e */ /* 0x010fe200000000ff */
[----:B------:R-:W-:Y:S02]  /*3020*/  FADD.FTZ R101, R102, R101 ;  /* 0x0000006566657221 */ /* 0x000fe40000010000 */
[----:B------:R-:W-:-:S04]  /*3030*/  FADD.FTZ R30, R30, R33 ;  /* 0x000000211e1e7221 */ /* 0x000fc80000010000 */
[----:B------:R-:W-:Y:S01]  /*3040*/  MUFU.EX2 R29, R29 ;  /* 0x0000001d001d7308 */ /* 0x000fe20000000800 */
[----:B---3--:R-:W-:-:S07]  /*3050*/  F2FP.PACK_AB R67, R31, R34 ;  /* 0x000000221f43723e */ /* 0x008fce00000000ff */
[----:B------:R-:W3:Y:S01]  /*3060*/  MUFU.EX2 R28, R28 ;  /* 0x0000001c001c7308 */ /* 0x000ee20000000800 */
[----:B------:R-:W-:-:S04]  /*3070*/  FADD.FTZ R34, R34, R101 ;  /* 0x0000006522227221 */ /* 0x000fc80000010000 */
[----:B------:R-:W-:Y:S01]  /*3080*/  FADD.FTZ R31, R31, R34 ;  /* 0x000000221f1f7221 */ /* 0x000fe20000010000 */
[C---:B------:R-:W-:Y:S02]  /*3090*/  HMMA.16816.F32 R88, R64.reuse, R84, RZ ;  /* 0x000000544058723c */ /* 0x040fe400000018ff */
[----:B------:R-:W-:Y:S06]  /*30a0*/  MUFU.EX2 R27, R27 ;  /* 0x0000001b001b7308 */ /* 0x000fec0000000800 */
[----:B------:R-:W-:Y:S02]  /*30b0*/  HMMA.16816.F32 R84, R64, R86, RZ ;  /* 0x000000564054723c */ /* 0x000fe400000018ff */
[----:B------:R-:W4:Y:S01]  /*30c0*/  MUFU.EX2 R24, R24 ;  /* 0x0000001800187308 */ /* 0x000f220000000800 */
[----:B---3--:R-:W-:Y:S01]  /*30d0*/  F2FP.PACK_AB R4, R28, R29 ;  /* 0x0000001d1c04723e */ /* 0x008fe200000000ff */
[----:B------:R-:W-:-:S04]  /*30e0*/  FADD.FTZ R29, R29, R30 ;  /* 0x0000001e1d1d7221 */ /* 0x000fc80000010000 */
[C---:B------:R-:W-:Y:S01]  /*30f0*/  HMMA.16816.F32 R96, R64.reuse, R92, RZ ;  /* 0x0000005c4060723c */ /* 0x040fe200000018ff */
[----:B------:R-:W-:Y:S01]  /*3100*/  FADD.FTZ R28, R28, R29 ;  /* 0x0000001d1c1c7221 */ /* 0x000fe20000010000 */
[----:B------:R-:W-:Y:S06]  /*3110*/  MUFU.EX2 R32, R32 ;  /* 0x0000002000207308 */ /* 0x000fec0000000800 */
[----:B------:R-:W-:Y:S02]  /*3120*/  HMMA.16816.F32 R92, R64, R94, RZ ;  /* 0x0000005e405c723c */ /* 0x000fe400000018ff */
[----:B------:R-:W3:Y:S01]  /*3130*/  MUFU.EX2 R25, R25 ;  /* 0x0000001900197308 */ /* 0x000ee20000000800 */
[----:B----4-:R-:W-:Y:S01]  /*3140*/  F2FP.PACK_AB R6, R24, R27 ;  /* 0x0000001b1806723e */ /* 0x010fe200000000ff */
[----:B------:R-:W-:-:S04]  /*3150*/  FADD.FTZ R27, R27, R28 ;  /* 0x0000001c1b1b7221 */ /* 0x000fc80000010000 */
[C---:B------:R-:W-:Y:S01]  /*3160*/  HMMA.16816.F32 R36, R64.reuse, R40, RZ ;  /* 0x000000284024723c */ /* 0x040fe200000018ff */
[----:B------:R-:W-:Y:S01]  /*3170*/  FADD.FTZ R27, R24, R27 ;  /* 0x0000001b181b7221 */ /* 0x000fe20000010000 */
        /* <DEDUP_REMOVED lines=8> */
[----:B------:R-:W-:Y:S01]  /*3200*/  HMMA.16816.F32 R76, R64, R78, RZ ;  /* 0x0000004e404c723c */ /* 0x000fe200000018ff */
[----:B----4-:R-:W-:Y:S01]  /*3210*/  F2FP.PACK_AB R7, R3, R26 ;  /* 0x0000001a0307723e */ /* 0x010fe200000000ff */
[----:B------:R-:W-:Y:S01]  /*3220*/  LDSM.16.MT88.4 R20, [R136+0x8800] ;  /* 0x008800008814783b */ /* 0x000fe20000004200 */
[----:B------:R-:W3:Y:S01]  /*3230*/  MUFU.EX2 R113, R113 ;  /* 0x0000007100717308 */ /* 0x000ee20000000800 */
[----:B------:R-:W-:-:S04]  /*3240*/  FADD.FTZ R26, R26, R25 ;  /* 0x000000191a1a7221 */ /* 0x000fc80000010000 */
[----:B------:R-:W-:Y:S01]  /*3250*/  HMMA.16816.F32 R72, R64, R68, RZ ;  /* 0x000000444048723c */ /* 0x000fe200000018ff */
[----:B------:R-:W-:Y:S02]  /*3260*/  FADD.FTZ R26, R3, R26 ;  /* 0x0000001a031a7221 */ /* 0x000fe40000010000 */
[----:B------:R-:W-:Y:S05]  /*3270*/  MUFU.EX2 R114, R114 ;  /* 0x0000007200727308 */ /* 0x000fea0000000800 */
[C---:B--2---:R-:W-:Y:S03]  /*3280*/  HMMA.16816.F32 R88, R4.reuse, R8, R88 ;  /* 0x000000080458723c */ /* 0x044fe60000001858 */
[----:B------:R-:W-:Y:S05]  /*3290*/  MUFU.EX2 R106, R106 ;  /* 0x0000006a006a7308 */ /* 0x000fea0000000800 */
[C---:B------:R-:W-:Y:S01]  /*32a0*/  HMMA.16816.F32 R84, R4.reuse, R10, R84 ;  /* 0x0000000a0454723c */ /* 0x040fe20000001854 */
[----:B------:R-:W2:Y:S02]  /*32b0*/  LDSM.16.MT88.4 R8, [R140+0xa800] ;  /* 0x00a800008c08783b */ /* 0x000ea40000004200 */
[----:B------:R-:W-:Y:S05]  /*32c0*/  MUFU.EX2 R105, R105 ;  /* 0x0000006900697308 */ /* 0x000fea0000000800 */
[C---:B-1----:R-:W-:Y:S03]  /*32d0*/  HMMA.16816.F32 R96, R4.reuse, R12, R96 ;  /* 0x0000000c0460723c */ /* 0x042fe60000001860 */
[----:B------:R-:W-:Y:S05]  /*32e0*/  MUFU.EX2 R110, R110 ;  /* 0x0000006e006e7308 */ /* 0x000fea0000000800 */
[----:B------:R-:W-:Y:S01]  /*32f0*/  HMMA.16816.F32 R92, R4, R14, R92 ;  /* 0x0000000e045c723c */ /* 0x000fe2000000185c */
[----:B------:R-:W1:Y:S02]  /*3300*/  LDSM.16.MT88.4 R12, [R136+0xa000] ;  /* 0x00a00000880c783b */ /* 0x000e640000004200 */
[----:B------:R-:W-:Y:S05]  /*3310*/  MUFU.EX2 R171, R171 ;  /* 0x000000ab00ab7308 */ /* 0x000fea0000000800 */
[C---:B------:R-:W-:Y:S03]  /*3320*/  HMMA.16816.F32 R44, R64.reuse, R48, RZ ;  /* 0x00000030402c723c */ /* 0x040fe600000018ff */
[----:B------:R-:W-:Y:S05]  /*3330*/  MUFU.EX2 R104, R104 ;  /* 0x0000006800687308 */ /* 0x000fea0000000800 */
[C---:B------:R-:W-:Y:S03]  /*3340*/  HMMA.16816.F32 R52, R64.reuse, R56, RZ ;  /* 0x000000384034723c */ /* 0x040fe600000018ff */
[----:B------:R-:W-:Y:S05]  /*3350*/  MUFU.EX2 R103, R103 ;  /* 0x0000006700677308 */ /* 0x000fea0000000800 */
[----:B------:R-:W-:Y:S08]  /*3360*/  HMMA.16816.F32 R68, R64, R70, RZ ;  /* 0x000000464044723c */ /* 0x000ff000000018ff */
[C---:B--2---:R-:W-:Y:S08]  /*3370*/  HMMA.16816.F32 R36, R4.reuse, R8, R36 ;  /* 0x000000080424723c */ /* 0x044ff00000001824 */
[----:B------:R-:W-:Y:S01]  /*3380*/  HMMA.16816.F32 R40, R4, R10, R40 ;  /* 0x0000000a0428723c */ /* 0x000fe20000001828 */
[----:B------:R-:W2:Y:S07]  /*3390*/  LDSM.16.MT88.4 R8, [R136+0xa800] ;  /* 0x00a800008808783b */ /* 0x000eae0000004200 */
[C---:B------:R-:W-:Y:S08]  /*33a0*/  HMMA.16816.F32 R48, R64.reuse, R50, RZ ;  /* 0x000000324030723c */ /* 0x040ff000000018ff */
[C---:B------:R-:W-:Y:S08]  /*33b0*/  HMMA.16816.F32 R56, R64.reuse, R58, RZ ;  /* 0x0000003a4038723c */ /* 0x040ff000000018ff */
[C---:B-1----:R-:W-:Y:S08]  /*33c0*/  HMMA.16816.F32 R60, R64.reuse, R12, RZ ;  /* 0x0000000c403c723c */ /* 0x042ff000000018ff */
[----:B------:R-:W-:Y:S01]  /*33d0*/  HMMA.16816.F32 R64, R64, R14, RZ ;  /* 0x0000000e4040723c */ /* 0x000fe200000018ff */
[----:B------:R-:W1:Y:S07]  /*33e0*/  LDSM.16.MT88.4 R12, [R137+0xa800] ;  /* 0x00a80000890c783b */ /* 0x000e6e0000004200 */
[C---:B------:R-:W-:Y:S08]  /*33f0*/  HMMA.16816.F32 R80, R4.reuse, R16, R80 ;  /* 0x000000100450723c */ /* 0x040ff00000001850 */
[C---:B------:R-:W-:Y:S01]  /*3400*/  HMMA.16816.F32 R76, R4.reuse, R18, R76 ;  /* 0x00000012044c723c */ /* 0x040fe2000000184c */
[----:B------:R-:W4:Y:S07]  /*3410*/  LDSM.16.MT88.4 R16, [R138+0xa800] ;  /* 0x00a800008a10783b */ /* 0x000f2e0000004200 */
[C---:B--2---:R-:W-:Y:S08]  /*3420*/  HMMA.16816.F32 R60, R4.reuse, R8, R60 ;  /* 0x00000008043c723c */ /* 0x044ff0000000183c */
[C---:B------:R-:W-:Y:S01]  /*3430*/  HMMA.16816.F32 R64, R4.reuse, R10, R64 ;  /* 0x0000000a0440723c */ /* 0x040fe20000001840 */
[----:B------:R-:W2:Y:S07]  /*3440*/  LDSM.16.MT88.4 R8, [R140+0x9000] ;  /* 0x009000008c08783b */ /* 0x000eae0000004200 */
[C---:B------:R-:W-:Y:S07]  /*3450*/  HMMA.16816.F32 R72, R4.reuse, R20, R72 ;  /* 0x000000140448723c */ /* 0x040fee0000001848 */
[----:B------:R-:W-:Y:S01]  /*3460*/  FFMA.FTZ R21, R115, c[0x0][0x23c], -R112 ;  /* 0x00008f0073157a23 */ /* 0x000fe20000010870 */
[----:B------:R-:W-:Y:S01]  /*3470*/  HMMA.16816.F32 R68, R4, R22, R68 ;  /* 0x000000160444723c */ /* 0x000fe20000001844 */
[----:B------:R-:W-:-:S02]  /*3480*/  FFMA.FTZ R115, R174, c[0x0][0x23c], -R111 ;  /* 0x00008f00ae737a23 */ /* 0x000fc4000001086f */
[--C-:B------:R-:W-:Y:S02]  /*3490*/  FFMA.FTZ R20, R168, c[0x0][0x23c], -R111.reuse ;  /* 0x00008f00a8147a23 */ /* 0x100fe4000001086f */
[----:B------:R-:W-:Y:S02]  /*34a0*/  MUFU.EX2 R21, R21 ;  /* 0x0000001500157308 */ /* 0x000fe40000000800 */
[--C-:B------:R-:W-:Y:S01]  /*34b0*/  FFMA.FTZ R22, R172, c[0x0][0x23c], -R111.reuse ;  /* 0x00008f00ac167a23 */ /* 0x100fe2000001086f */
[C---:B-1----:R-:W-:Y:S01]  /*34c0*/  HMMA.16816.F32 R52, R4.reuse, R12, R52 ;  /* 0x0000000c0434723c */ /* 0x042fe20000001834 */
[--C-:B------:R-:W-:Y:S02]  /*34d0*/  FFMA.FTZ R23, R170, c[0x0][0x23c], -R111.reuse ;  /* 0x00008f00aa177a23 */ /* 0x100fe4000001086f */
[----:B------:R-:W-:Y:S02]  /*34e0*/  FFMA.FTZ R170, R107, c[0x0][0x23c], -R111 ;  /* 0x00008f006baa7a23 */ /* 0x000fe4000001086f */
[----:B------:R-:W-:Y:S03]  /*34f0*/  MUFU.EX2 R115, R115 ;  /* 0x0000007300737308 */ /* 0x000fe60000000800 */
[C---:B----4-:R-:W-:Y:S05]  /*3500*/  HMMA.16816.F32 R44, R4.reuse, R16, R44 ;  /* 0x00000010042c723c */ /* 0x050fea000000182c */
[----:B------:R-:W1:Y:S03]  /*3510*/  MUFU.EX2 R22, R22 ;  /* 0x0000001600167308 */ /* 0x000e660000000800 */
[C---:B------:R-:W-:Y:S01]  /*3520*/  HMMA.16816.F32 R48, R4.reuse, R18, R48 ;  /* 0x000000120430723c */ /* 0x040fe20000001830 */
[----:B------:R-:W-:Y:S04]  /*3530*/  LDSM.16.MT88.4 R16, [R138+0x9000] ;  /* 0x009000008a10783b */ /* 0x000fe80000004200 */
[----:B------:R-:W-:Y:S03]  /*3540*/  MUFU.EX2 R23, R23 ;  /* 0x0000001700177308 */ /* 0x000fe60000000800 */
[----:B------:R-:W-:Y:S01]  /*3550*/  HMMA.16816.F32 R56, R4, R14, R56 ;  /* 0x0000000e0438723c */ /* 0x000fe20000001838 */
[----:B------:R-:W4:Y:S04]  /*3560*/  LDSM.16.MT88.4 R12, [R136+0x9000] ;  /* 0x00900000880c783b */ /* 0x000f280000004200 */
[----:B------:R-:W5:Y:S02]  /*3570*/  MUFU.EX2 R20, R20 ;  /* 0x0000001400147308 */ /* 0x000f640000000800 */
[----:B---3--:R-:W-:Y:S01]  /*3580*/  F2FP.PACK_AB R4, R113, R166 ;  /* 0x000000a67104723e */ /* 0x008fe200000000ff */
[----:B------:R-:W-:Y:S01]  /*3590*/  FADD.FTZ R166, R166, R27 ;  /* 0x0000001ba6a67221 */ /* 0x000fe20000010000 */
[C---:B-1----:R-:W-:Y:S01]  /*35a0*/  F2FP.PACK_AB R5, R22.reuse, R115 ;  /* 0x000000731605723e */ /* 0x042fe200000000ff */
[----:B------:R-:W-:Y:S01]  /*35b0*/  FADD.FTZ R115, R115, R26 ;  /* 0x0000001a73737221 */ /* 0x000fe20000010000 */
[----:B------:R-:W-:Y:S01]  /*35c0*/  F2FP.PACK_AB R6, R21, R114 ;  /* 0x000000721506723e */ /* 0x000fe200000000ff */
[----:B------:R-:W-:Y:S01]  /*35d0*/  FADD.FTZ R113, R113, R166 ;  /* 0x000000a671717221 */ /* 0x000fe20000010000 */
[----:B------:R-:W-:Y:S01]  /*35e0*/  MUFU.EX2 R107, R108 ;  /* 0x0000006c006b7308 */ /* 0x000fe20000000800 */
[----:B------:R-:W-:-:S02]  /*35f0*/  FADD.FTZ R22, R22, R115 ;  /* 0x0000007316167221 */ /* 0x000fc40000010000 */
[----:B------:R-:W-:-:S04]  /*3600*/  FADD.FTZ R114, R114, R113 ;  /* 0x0000007172727221 */ /* 0x000fc80000010000 */
[----:B------:R-:W-:Y:S01]  /*3610*/  FADD.FTZ R21, R21, R114 ;  /* 0x0000007215157221 */ /* 0x000fe20000010000 */
[----:B-----5:R-:W-:Y:S01]  /*3620*/  F2FP.PACK_AB R7, R20, R23 ;  /* 0x000000171407723e */ /* 0x020fe200000000ff */
[----:B------:R-:W1:Y:S01]  /*3630*/  MUFU.EX2 R170, R170 ;  /* 0x000000aa00aa7308 */ /* 0x000e620000000800 */
[----:B------:R-:W-:-:S04]  /*3640*/  FADD.FTZ R23, R23, R22 ;  /* 0x0000001617177221 */ /* 0x000fc80000010000 */
[----:B------:R-:W-:Y:S01]  /*3650*/  FADD.FTZ R23, R20, R23 ;  /* 0x0000001714177221 */ /* 0x000fe20000010000 */
[C---:B--2---:R-:W-:Y:S08]  /*3660*/  HMMA.16816.F32 R96, R4.reuse, R8, R96 ;  /* 0x000000080460723c */ /* 0x044ff00000001860 */
[C---:B------:R-:W-:Y:S01]  /*3670*/  HMMA.16816.F32 R92, R4.reuse, R10, R92 ;  /* 0x0000000a045c723c */ /* 0x040fe2000000185c */
[----:B------:R-:W2:Y:S07]  /*3680*/  LDSM.16.MT88.4 R8, [R137+0x9000] ;  /* 0x009000008908783b */ /* 0x000eae0000004200 */
[C---:B----4-:R-:W-:Y:S08]  /*3690*/  HMMA.16816.F32 R72, R4.reuse, R12, R72 ;  /* 0x0000000c0448723c */ /* 0x050ff00000001848 */
[C---:B------:R-:W-:Y:S01]  /*36a0*/  HMMA.16816.F32 R68, R4.reuse, R14, R68 ;  /* 0x0000000e0444723c */ /* 0x040fe20000001844 */
[----:B------:R-:W3:Y:S07]  /*36b0*/  LDSM.16.MT88.4 R12, [R137+0xb000] ;  /* 0x00b00000890c783b */ /* 0x000eee0000004200 */
[C---:B------:R-:W-:Y:S08]  /*36c0*/  HMMA.16816.F32 R88, R4.reuse, R16, R88 ;  /* 0x000000100458723c */ /* 0x040ff00000001858 */
[C---:B------:R-:W-:Y:S01]  /*36d0*/  HMMA.16816.F32 R84, R4.reuse, R18, R84 ;  /* 0x000000120454723c */ /* 0x040fe20000001854 */
[----:B------:R-:W4:Y:S07]  /*36e0*/  LDSM.16.MT88.4 R16, [R138+0xb000] ;  /* 0x00b000008a10783b */ /* 0x000f2e0000004200 */
[C---:B--2---:R-:W-:Y:S08]  /*36f0*/  HMMA.16816.F32 R80, R4.reuse, R8, R80 ;  /* 0x000000080450723c */ /* 0x044ff00000001850 */
[C---:B------:R-:W-:Y:S01]  /*3700*/  HMMA.16816.F32 R76, R4.reuse, R10, R76 ;  /* 0x0000000a044c723c */ /* 0x040fe2000000184c */
[----:B------:R-:W2:Y:S07]  /*3710*/  LDSM.16.MT88.4 R8, [R140+0xb000] ;  /* 0x00b000008c08783b */ /* 0x000eae0000004200 */
[C---:B---3--:R-:W-:Y:S08]  /*3720*/  HMMA.16816.F32 R52, R4.reuse, R12, R52 ;  /* 0x0000000c0434723c */ /* 0x048ff00000001834 */
[C---:B------:R-:W-:Y:S01]  /*3730*/  HMMA.16816.F32 R56, R4.reuse, R14, R56 ;  /* 0x0000000e0438723c */ /* 0x040fe20000001838 */
[----:B------:R-:W-:Y:S07]  /*3740*/  LDSM.16.MT88.4 R12, [R140+0x9800] ;  /* 0x009800008c0c783b */ /* 0x000fee0000004200 */
[C---:B----4-:R-:W-:Y:S08]  /*3750*/  HMMA.16816.F32 R44, R4.reuse, R16, R44 ;  /* 0x00000010042c723c */ /* 0x050ff0000000182c */
[C---:B------:R-:W-:Y:S01]  /*3760*/  HMMA.16816.F32 R48, R4.reuse, R18, R48 ;  /* 0x000000120430723c */ /* 0x040fe20000001830 */
[----:B------:R-:W-:Y:S07]  /*3770*/  LDSM.16.MT88.4 R16, [R137+0x9800] ;  /* 0x009800008910783b */ /* 0x000fee0000004200 */
[C---:B--2---:R-:W-:Y:S08]  /*3780*/  HMMA.16816.F32 R36, R4.reuse, R8, R36 ;  /* 0x000000080424723c */ /* 0x044ff00000001824 */
[C---:B------:R-:W-:Y:S01]  /*3790*/  HMMA.16816.F32 R40, R4.reuse, R10, R40 ;  /* 0x0000000a0428723c */ /* 0x040fe20000001828 */
[----:B------:R-:W2:Y:S07]  /*37a0*/  LDSM.16.MT88.4 R8, [R136+0xb000] ;  /* 0x00b000008808783b */ /* 0x000eae0000004200 */
        /* <DEDUP_REMOVED lines=9> */
[----:B-1----:R-:W-:Y:S01]  /*3840*/  F2FP.PACK_AB R7, R170, R107 ;  /* 0x0000006baa07723e */ /* 0x002fe200000000ff */
[----:B------:R-:W-:-:S02]  /*3850*/  FADD.FTZ R104, R103, R104 ;  /* 0x0000006867687221 */ /* 0x000fc40000010000 */
[----:B------:R-:W-:Y:S02]  /*3860*/  FADD.FTZ R110, R110, R105 ;  /* 0x000000696e6e7221 */ /* 0x000fe40000010000 */
[----:B------:R-:W-:Y:S02]  /*3870*/  FADD.FTZ R107, R107, R104 ;  /* 0x000000686b6b7221 */ /* 0x000fe40000010000 */
[----:B------:R-:W-:Y:S01]  /*3880*/  HMMA.16816.F32 R96, R4, R12, R96 ;  /* 0x0000000c0460723c */ /* 0x000fe20000001860 */
[----:B------:R-:W-:Y:S02]  /*3890*/  FADD.FTZ R171, R171, R110 ;  /* 0x0000006eabab7221 */ /* 0x000fe40000010000 */
[----:B------:R-:W-:-:S05]  /*38a0*/  FADD.FTZ R170, R170, R107 ;  /* 0x0000006baaaa7221 */ /* 0x000fca0000010000 */
[C---:B------:R-:W-:Y:S01]  /*38b0*/  HMMA.16816.F32 R92, R4.reuse, R14, R92 ;  /* 0x0000000e045c723c */ /* 0x040fe2000000185c */
[----:B------:R-:W1:Y:S07]  /*38c0*/  LDSM.16.MT88.4 R12, [R136+0x9800] ;  /* 0x00980000880c783b */ /* 0x000e6e0000004200 */
[C---:B------:R-:W-:Y:S08]  /*38d0*/  HMMA.16816.F32 R80, R4.reuse, R16, R80 ;  /* 0x000000100450723c */ /* 0x040ff00000001850 */
[C---:B--2---:R-:W-:Y:S08]  /*38e0*/  HMMA.16816.F32 R88, R4.reuse, R8, R88 ;  /* 0x000000080458723c */ /* 0x044ff00000001858 */
[C---:B------:R-:W-:Y:S01]  /*38f0*/  HMMA.16816.F32 R84, R4.reuse, R10, R84 ;  /* 0x0000000a0454723c */ /* 0x040fe20000001854 */
[----:B------:R-:W2:Y:S07]  /*3900*/  LDSM.16.MT88.4 R8, [R140+0xb800] ;  /* 0x00b800008c08783b */ /* 0x000eae0000004200 */
[C---:B------:R-:W-:Y:S01]  /*3910*/  HMMA.16816.F32 R76, R4.reuse, R18, R76 ;  /* 0x00000012044c723c */ /* 0x040fe2000000184c */
[----:B------:R-:W3:Y:S07]  /*3920*/  LDSM.16.MT88.4 R16, [R138+0xb800] ;  /* 0x00b800008a10783b */ /* 0x000eee0000004200 */
[C---:B-1----:R-:W-:Y:S08]  /*3930*/  HMMA.16816.F32 R72, R4.reuse, R12, R72 ;  /* 0x0000000c0448723c */ /* 0x042ff00000001848 */
[C---:B------:R-:W-:Y:S01]  /*3940*/  HMMA.16816.F32 R68, R4.reuse, R14, R68 ;  /* 0x0000000e0444723c */ /* 0x040fe20000001844 */
[----:B------:R-:W1:Y:S07]  /*3950*/  LDSM.16.MT88.4 R12, [R137+0xb800] ;  /* 0x00b80000890c783b */ /* 0x000e6e0000004200 */
[C---:B--2---:R-:W-:Y:S08]  /*3960*/  HMMA.16816.F32 R36, R4.reuse, R8, R36 ;  /* 0x000000080424723c */ /* 0x044ff00000001824 */
[C---:B------:R-:W-:Y:S01]  /*3970*/  HMMA.16816.F32 R40, R4.reuse, R10, R40 ;  /* 0x0000000a0428723c */ /* 0x040fe20000001828 */
[----:B------:R-:W2:Y:S07]  /*3980*/  LDSM.16.MT88.4 R8, [R136+0xb800] ;  /* 0x00b800008808783b */ /* 0x000eae0000004200 */
[C---:B---3--:R-:W-:Y:S08]  /*3990*/  HMMA.16816.F32 R44, R4.reuse, R16, R44 ;  /* 0x00000010042c723c */ /* 0x048ff0000000182c */
[C---:B------:R-:W-:Y:S08]  /*39a0*/  HMMA.16816.F32 R48, R4.reuse, R18, R48 ;  /* 0x000000120430723c */ /* 0x040ff00000001830 */
[C---:B-1----:R-:W-:Y:S08]  /*39b0*/  HMMA.16816.F32 R52, R4.reuse, R12, R52 ;  /* 0x0000000c0434723c */ /* 0x042ff00000001834 */
[C---:B------:R-:W-:Y:S08]  /*39c0*/  HMMA.16816.F32 R56, R4.reuse, R14, R56 ;  /* 0x0000000e0438723c */ /* 0x040ff00000001838 */
[C---:B--2---:R-:W-:Y:S08]  /*39d0*/  HMMA.16816.F32 R60, R4.reuse, R8, R60 ;  /* 0x00000008043c723c */ /* 0x044ff0000000183c */
        /* <DEDUP_REMOVED lines=15> */
[----:B------:R-:W-:-:S04]  /*3ad0*/  LEA R12, P1, R6, c[0x0][0x170], 0x1 ;  /* 0x00005c00060c7a11 */ /* 0x000fc800078208ff */
[----:B------:R-:W-:Y:S02]  /*3ae0*/  IADD3 R14, P0, R5, R12, RZ ;  /* 0x0000000c050e7210 */ /* 0x000fe40007f1e0ff */
[----:B------:R-:W-:Y:S02]  /*3af0*/  LEA.HI.X R13, R6, c[0x0][0x174], R3, 0x1, P1 ;  /* 0x00005d00060d7a11 */ /* 0x000fe400008f0c03 */
[----:B------:R-:W-:-:S03]  /*3b00*/  IADD3 R6, P1, R14, R5, RZ ;  /* 0x000000050e067210 */ /* 0x000fc60007f3e0ff */
[----:B------:R-:W-:Y:S01]  /*3b10*/  IMAD.X R15, R4, 0x1, R13, P0 ;  /* 0x00000001040f7824 */ /* 0x000fe200000e060d */
[----:B------:R-:W-:-:S03]  /*3b20*/  IADD3 R20, P0, R6, R5, RZ ;  /* 0x0000000506147210 */ /* 0x000fc60007f1e0ff */
[----:B------:R-:W-:-:S04]  /*3b30*/  IMAD.X R7, R15, 0x1, R4, P1 ;  /* 0x000000010f077824 */ /* 0x000fc800008e0604 */
[----:B------:R-:W-:Y:S01]  /*3b40*/  IMAD.X R21, R7, 0x1, R4, P0 ;  /* 0x0000000107157824 */ /* 0x000fe200000e0604 */
        /* <DEDUP_REMOVED lines=110> */
[----:B------:R-:W-:Y:S01]  /*4230*/  FMUL.FTZ R4, R4, c[0x0][0x2ec] ;  /* 0x0000bb0004047a20 */ /* 0x000fe20000410000 */
[C---:B-1----:R-:W-:Y:S01]  /*4240*/  HMMA.16816.F32 R12, R108.reuse, R100, R12 ;  /* 0x000000646c0c723c */ /* 0x042fe2000000180c */
[----:B------:R-:W-:Y:S02]  /*4250*/  FMUL.FTZ R5, R5, c[0x0][0x2ec] ;  /* 0x0000bb0005057a20 */ /* 0x000fe40000410000 */
[----:B------:R-:W-:Y:S01]  /*4260*/  MUFU.TANH R167, R4 ;  /* 0x0000000400a77308 */ /* 0x000fe20000002400 */
[----:B------:R-:W-:Y:S02]  /*4270*/  FMUL.FTZ R6, R6, c[0x0][0x2ec] ;  /* 0x0000bb0006067a20 */ /* 0x000fe40000410000 */
[----:B------:R-:W-:Y:S02]  /*4280*/  FMUL.FTZ R7, R7, c[0x0][0x2ec] ;  /* 0x0000bb0007077a20 */ /* 0x000fe40000410000 */
[----:B------:R-:W-:Y:S01]  /*4290*/  HMMA.16816.F32 R8, R108, R102, R8 ;  /* 0x000000666c08723c */ /* 0x000fe20000001808 */
[----:B------:R-:W1:Y:S01]  /*42a0*/  LDSM.16.M88.4 R100, [R132+0x3800] ;  /* 0x003800008464783b */ /* 0x000e620000000200 */
[----:B------:R-:W-:Y:S01]  /*42b0*/  FMUL.FTZ R32, R32, c[0x0][0x2ec] ;  /* 0x0000bb0020207a20 */ /* 0x000fe20000410000 */
[----:B------:R-:W-:Y:S01]  /*42c0*/  MUFU.TANH R157, R5 ;  /* 0x00000005009d7308 */ /* 0x000fe20000002400 */
[----:B------:R-:W-:Y:S01]  /*42d0*/  FMUL.FTZ R34, R34, c[0x0][0x2ec] ;  /* 0x0000bb0022227a20 */ /* 0x000fe20000410000 */
[----:B------:R-:W-:-:S04]  /*42e0*/  DEPBAR.LE SB0, 0x0 ;  /* 0x000080000000791a */ /* 0x000fc80000000000 */
[C---:B---3--:R-:W-:Y:S01]  /*42f0*/  HMMA.16816.F32 R28, R108.reuse, R104, R28 ;  /* 0x000000686c1c723c */ /* 0x048fe2000000181c */
[----:B------:R-:W-:Y:S01]  /*4300*/  FMUL.FTZ R35, R35, c[0x0][0x2ec] ;  /* 0x0000bb0023237a20 */ /* 0x000fe20000410000 */
[----:B------:R-:W-:Y:S05]  /*4310*/  MUFU.TANH R174, R6 ;  /* 0x0000000600ae7308 */ /* 0x000fea0000002400 */
[----:B------:R-:W-:Y:S01]  /*4320*/  FMUL.FTZ R3, R12, c[0x0][0x2ec] ;  /* 0x0000bb000c037a20 */ /* 0x000fe20000410000 */
[----:B------:R-:W-:Y:S01]  /*4330*/  HMMA.16816.F32 R24, R108, R106, R24 ;  /* 0x0000006a6c18723c */ /* 0x000fe20000001818 */
[----:B------:R-:W-:Y:S01]  /*4340*/  FMUL.FTZ R12, R14, c[0x0][0x2ec] ;  /* 0x0000bb000e0c7a20 */ /* 0x000fe20000410000 */
[----:B------:R-:W-:Y:S05]  /*4350*/  MUFU.TANH R188, R7 ;  /* 0x0000000700bc7308 */ /* 0x000fea0000002400 */
[----:B------:R-:W-:-:S02]  /*4360*/  FMUL.FTZ R10, R10, c[0x0][0x2ec] ;  /* 0x0000bb000a0a7a20 */ /* 0x000fc40000410000 */
[----:B------:R-:W-:Y:S01]  /*4370*/  FMUL.FTZ R8, R8, c[0x0][0x2ec] ;  /* 0x0000bb0008087a20 */ /* 0x000fe20000410000 */
[----:B------:R-:W-:Y:S01]  /*4380*/  MUFU.TANH R127, R32 ;  /* 0x00000020007f7308 */ /* 0x000fe20000002400 */
[----:B------:R-:W-:Y:S02]  /*4390*/  FMUL.FTZ R9, R9, c[0x0][0x2ec] ;  /* 0x0000bb0009097a20 */ /* 0x000fe40000410000 */
[----:B------:R-:W-:-:S03]  /*43a0*/  FMUL.FTZ R11, R11, c[0x0][0x2ec] ;  /* 0x0000bb000b0b7a20 */ /* 0x000fc60000410000 */
[----:B------:R-:W-:Y:S02]  /*43b0*/  FMUL.FTZ R28, R28, c[0x0][0x2ec] ;  /* 0x0000bb001c1c7a20 */ /* 0x000fe40000410000 */
[----:B------:R2:W-:Y:S01]  /*43c0*/  MUFU.TANH R14, R11 ;  /* 0x0000000b000e7308 */ /* 0x0005e20000002400 */
[----:B------:R-:W-:Y:S02]  /*43d0*/  FMUL.FTZ R31, R31, c[0x0][0x2ec] ;  /* 0x0000bb001f1f7a20 */ /* 0x000fe40000410000 */
[----:B------:R-:W-:Y:S02]  /*43e0*/  FMUL.FTZ R29, R29, c[0x0][0x2ec] ;  /* 0x0000bb001d1d7a20 */ /* 0x000fe40000410000 */
[----:B------:R-:W-:Y:S01]  /*43f0*/  FMUL.FTZ R30, R30, c[0x0][0x2ec] ;  /* 0x0000bb001e1e7a20 */ /* 0x000fe20000410000 */
[----:B-1----:R-:W-:Y:S01]  /*4400*/  HMMA.16816.F32 R20, R108, R100, R20 ;  /* 0x000000646c14723c */ /* 0x002fe20000001814 */
[----:B------:R-:W-:Y:S01]  /*4410*/  FMUL.FTZ R24, R24, c[0x0][0x2ec] ;  /* 0x0000bb0018187a20 */ /* 0x000fe20000410000 */
[----:B------:R-:W-:Y:S01]  /*4420*/  MUFU.TANH R168, R34 ;  /* 0x0000002200a87308 */ /* 0x000fe20000002400 */
[----:B------:R-:W-:-:S02]  /*4430*/  FMUL.FTZ R25, R25, c[0x0][0x2ec] ;  /* 0x0000bb0019197a20 */ /* 0x000fc40000410000 */
[----:B------:R-:W-:Y:S02]  /*4440*/  FMUL.FTZ R26, R26, c[0x0][0x2ec] ;  /* 0x0000bb001a1a7a20 */ /* 0x000fe40000410000 */
[----:B------:R-:W-:Y:S01]  /*4450*/  FMUL.FTZ R100, R13, c[0x0][0x2ec] ;  /* 0x0000bb000d647a20 */ /* 0x000fe20000410000 */
[----:B------:R-:W-:Y:S01]  /*4460*/  HMMA.16816.F32 R16, R108, R102, R16 ;  /* 0x000000666c10723c */ /* 0x000fe20000001810 */
[----:B------:R-:W-:Y:S01]  /*4470*/  FMUL.FTZ R101, R15, c[0x0][0x2ec] ;  /* 0x0000bb000f657a20 */ /* 0x000fe20000410000 */
[----:B------:R1:W3:Y:S01]  /*4480*/  MUFU.TANH R102, R10 ;  /* 0x0000000a00667308 */ /* 0x0002e20000002400 */
[----:B--2---:R-:W-:Y:S02]  /*4490*/  FMUL.FTZ R11, R33, c[0x0][0x2ec] ;  /* 0x0000bb00210b7a20 */ /* 0x004fe40000410000 */
[----:B------:R-:W-:-:S05]  /*44a0*/  FMUL.FTZ R27, R27, c[0x0][0x2ec] ;  /* 0x0000bb001b1b7a20 */ /* 0x000fca0000410000 */
[----:B------:R-:W-:Y:S06]  /*44b0*/  MUFU.TANH R100, R100 ;  /* 0x0000006400647308 */ /* 0x000fec0000002400 */
[----:B------:R-:W-:Y:S02]  /*44c0*/  FMUL.FTZ R23, R23, c[0x0][0x2ec] ;  /* 0x0000bb0017177a20 */ /* 0x000fe40000410000 */
[----:B-1----:R-:W-:Y:S01]  /*44d0*/  IMAD R10, R126, 0x40, R125 ;  /* 0x000000407e0a7824 */ /* 0x002fe200078e027d */
[----:B------:R-:W1:Y:S01]  /*44e0*/  MUFU.TANH R101, R101 ;  /* 0x0000006500657308 */ /* 0x000e620000002400 */
[----:B------:R-:W-:-:S02]  /*44f0*/  FMUL.FTZ R20, R20, c[0x0][0x2ec] ;  /* 0x0000bb0014147a20 */ /* 0x000fc40000410000 */
[----:B------:R-:W-:Y:S01]  /*4500*/  FMUL.FTZ R21, R21, c[0x0][0x2ec] ;  /* 0x0000bb0015157a20 */ /* 0x000fe20000410000 */
[----:B------:R-:W-:Y:S01]  /*4510*/  IADD3 R5, R10, 0x1, RZ ;  /* 0x000000010a057810 */ /* 0x000fe20007ffe0ff */
[----:B------:R-:W-:Y:S01]  /*4520*/  FMUL.FTZ R22, R22, c[0x0][0x2ec] ;  /* 0x0000bb0016167a20 */ /* 0x000fe20000410000 */
[----:B------:R-:W-:Y:S01]  /*4530*/  IADD3 R4, R10, 0x8, RZ ;  /* 0x000000080a047810 */ /* 0x000fe20007ffe0ff */
[----:B------:R-:W-:Y:S01]  /*4540*/  FMUL.FTZ R17, R17, c[0x0][0x2ec] ;  /* 0x0000bb0011117a20 */ /* 0x000fe20000410000 */
[----:B------:R1:W2:Y:S01]  /*4550*/  MUFU.TANH R15, R8 ;  /* 0x00000008000f7308 */ /* 0x0002a20000002400 */
[-C--:B------:R-:W-:Y:S01]  /*4560*/  ISETP.GE.AND P5, PT, R5, R124.reuse, PT ;  /* 0x0000007c0500720c */ /* 0x080fe20003fa6270 */
[----:B------:R-:W-:Y:S01]  /*4570*/  FMUL.FTZ R19, R19, c[0x0][0x2ec] ;  /* 0x0000bb0013137a20 */ /* 0x000fe20000410000 */
[C---:B------:R-:W-:Y:S02]  /*4580*/  ISETP.GE.AND P4, PT, R4.reuse, R124, PT ;  /* 0x0000007c0400720c */ /* 0x040fe40003f86270 */
[----:B------:R-:W-:-:S02]  /*4590*/  ISETP.GE.AND P1, PT, R4, R121, PT ;  /* 0x000000790400720c */ /* 0x000fc40003f26270 */
[----:B------:R-:W-:Y:S01]  /*45a0*/  IADD3 R4, R10, 0x10, RZ ;  /* 0x000000100a047810 */ /* 0x000fe20007ffe0ff */
[----:B------:R4:W5:Y:S01]  /*45b0*/  MUFU.TANH R13, R9 ;  /* 0x00000009000d7308 */ /* 0x0009620000002400 */
[----:B------:R-:W-:Y:S02]  /*45c0*/  ISETP.GE.AND P2, PT, R5, R121, PT ;  /* 0x000000790500720c */ /* 0x000fe40003f46270 */
[----:B------:R-:W-:Y:S02]  /*45d0*/  ISETP.GE.AND P3, PT, R4, R124, PT ;  /* 0x0000007c0400720c */ /* 0x000fe40003f66270 */
[----:B------:R-:W-:Y:S02]  /*45e0*/  IADD3 R5, R10, 0x9, RZ ;  /* 0x000000090a057810 */ /* 0x000fe40007ffe0ff */
[----:B---3--:R-:W-:Y:S01]  /*45f0*/  FSEL R6, R102, -INF , !P1 ;  /* 0xff80000066067808 */ /* 0x008fe20004800000 */
[----:B------:R-:W3:Y:S01]  /*4600*/  MUFU.TANH R186, R35 ;  /* 0x0000002300ba7308 */ /* 0x000ee20000002400 */
[----:B-1----:R-:W-:-:S02]  /*4610*/  FSEL R8, R101, -INF , !P2 ;  /* 0xff80000065087808 */ /* 0x002fc40005000000 */
[----:B--2---:R-:W-:Y:S02]  /*4620*/  FSEL R7, R15, -INF , !P4 ;  /* 0xff8000000f077808 */ /* 0x004fe40006000000 */
[C---:B------:R-:W-:Y:S02]  /*4630*/  ISETP.GE.AND P0, PT, R5.reuse, R124, PT ;  /* 0x0000007c0500720c */ /* 0x040fe40003f06270 */
[-C--:B------:R-:W-:Y:S01]  /*4640*/  ISETP.GE.AND P6, PT, R5, R121.reuse, PT ;  /* 0x000000790500720c */ /* 0x080fe20003fc6270 */
[----:B------:R-:W1:Y:S01]  /*4650*/  MUFU.TANH R169, R28 ;  /* 0x0000001c00a97308 */ /* 0x000e620000002400 */
[----:B----4-:R-:W-:Y:S02]  /*4660*/  FSEL R9, R100, -INF , !P5 ;  /* 0xff80000064097808 */ /* 0x010fe40006800000 */
[----:B------:R-:W-:Y:S02]  /*4670*/  ISETP.GE.AND P5, PT, R4, R121, PT ;  /* 0x000000790400720c */ /* 0x000fe40003fa6270 */
[----:B------:R-:W-:-:S02]  /*4680*/  IADD3 R4, R10, 0x11, RZ ;  /* 0x000000110a047810 */ /* 0x000fc40007ffe0ff */
[----:B-----5:R-:W-:Y:S01]  /*4690*/  FSEL R5, R13, -INF , !P0 ;  /* 0xff8000000d057808 */ /* 0x020fe20004000000 */
[----:B------:R-:W2:Y:S01]  /*46a0*/  MUFU.TANH R182, R31 ;  /* 0x0000001f00b67308 */ /* 0x000ea20000002400 */
[CC--:B------:R-:W-:Y:S02]  /*46b0*/  ISETP.GE.AND P2, PT, R4.reuse, R124.reuse, PT ;  /* 0x0000007c0400720c */ /* 0x0c0fe40003f46270 */
[----:B------:R-:W-:Y:S02]  /*46c0*/  ISETP.GE.AND P4, PT, R4, R121, PT ;  /* 0x000000790400720c */ /* 0x000fe40003f86270 */
[C---:B------:R-:W-:Y:S02]  /*46d0*/  IADD3 R4, R10.reuse, 0x18, RZ ;  /* 0x000000180a047810 */ /* 0x040fe40007ffe0ff */
[----:B------:R-:W-:Y:S01]  /*46e0*/  IADD3 R15, R10, 0x19, RZ ;  /* 0x000000190a0f7810 */ /* 0x000fe20007ffe0ff */
[----:B------:R-:W4:Y:S01]  /*46f0*/  MUFU.TANH R173, R24 ;  /* 0x0000001800ad7308 */ /* 0x000f220000002400 */
[----:B------:R-:W-:-:S02]  /*4700*/  ISETP.GE.AND P1, PT, R4, R124, PT ;  /* 0x0000007c0400720c */ /* 0x000fc40003f26270 */
[----:B------:R-:W-:Y:S02]  /*4710*/  ISETP.GE.AND P0, PT, R4, R121, PT ;  /* 0x000000790400720c */ /* 0x000fe40003f06270 */
[----:B------:R-:W-:Y:S02]  /*4720*/  FSEL R4, R14, -INF , !P6 ;  /* 0xff8000000e047808 */ /* 0x000fe40007000000 */
[C---:B------:R-:W-:Y:S01]  /*4730*/  IADD3 R14, R10.reuse, 0x20, RZ ;  /* 0x000000200a0e7810 */ /* 0x040fe20007ffe0ff */
[----:B------:R-:W5:Y:S01]  /*4740*/  MUFU.TANH R11, R11 ;  /* 0x0000000b000b7308 */ /* 0x000f620000002400 */
[----:B------:R-:W-:Y:S02]  /*4750*/  IADD3 R13, R10, 0x21, RZ ;  /* 0x000000210a0d7810 */ /* 0x000fe40007ffe0ff */
[----:B------:R-:W-:Y:S02]  /*4760*/  FSEL R167, R167, -INF , !P3 ;  /* 0xff800000a7a77808 */ /* 0x000fe40005800000 */
[----:B------:R-:W-:-:S02]  /*4770*/  FSEL R174, R174, -INF , !P5 ;  /* 0xff800000aeae7808 */ /* 0x000fc40006800000 */
[----:B------:R-:W-:Y:S01]  /*4780*/  FSEL R157, R157, -INF , !P2 ;  /* 0xff8000009d9d7808 */ /* 0x000fe20005000000 */
[----:B------:R-:W1:Y:S01]  /*4790*/  MUFU.TANH R114, R23 ;  /* 0x0000001700727308 */ /* 0x000e620000002400 */
[----:B------:R-:W-:Y:S02]  /*47a0*/  FSEL R188, R188, -INF , !P4 ;  /* 0xff800000bcbc7808 */ /* 0x000fe40006000000 */
[----:B------:R-:W-:Y:S02]  /*47b0*/  FSEL R127, R127, -INF , !P1 ;  /* 0xff8000007f7f7808 */ /* 0x000fe40004800000 */
[-C--:B------:R-:W-:Y:S02]  /*47c0*/  ISETP.GE.AND P3, PT, R15, R121.reuse, PT ;  /* 0x000000790f00720c */ /* 0x080fe40003f66270 */
[C---:B------:R-:W-:Y:S01]  /*47d0*/  ISETP.GE.AND P5, PT, R14.reuse, R124, PT ;  /* 0x0000007c0e00720c */ /* 0x040fe20003fa6270 */
[----:B------:R-:W-:Y:S01]  /*47e0*/  MUFU.TANH R175, R29 ;  /* 0x0000001d00af7308 */ /* 0x000fe20000002400 */
[----:B------:R-:W-:-:S02]  /*47f0*/  ISETP.GE.AND P2, PT, R14, R121, PT ;  /* 0x000000790e00720c */ /* 0x000fc40003f46270 */
[C---:B------:R-:W-:Y:S02]  /*4800*/  ISETP.GE.AND P4, PT, R13.reuse, R124, PT ;  /* 0x0000007c0d00720c */ /* 0x040fe40003f86270 */
[----:B------:R-:W-:Y:S02]  /*4810*/  ISETP.GE.AND P1, PT, R13, R121, PT ;  /* 0x000000790d00720c */ /* 0x000fe40003f26270 */
[C---:B------:R-:W-:Y:S01]  /*4820*/  IADD3 R14, R10.reuse, 0x28, RZ ;  /* 0x000000280a0e7810 */ /* 0x040fe20007ffe0ff */
[----:B------:R-:W2:Y:S01]  /*4830*/  MUFU.TANH R180, R30 ;  /* 0x0000001e00b47308 */ /* 0x000ea20000002400 */
[----:B------:R-:W-:Y:S02]  /*4840*/  IADD3 R13, R10, 0x29, RZ ;  /* 0x000000290a0d7810 */ /* 0x000fe40007ffe0ff */
[----:B------:R-:W-:Y:S02]  /*4850*/  FSEL R168, R168, -INF , !P0 ;  /* 0xff800000a8a87808 */ /* 0x000fe40004000000 */
[----:B---3--:R-:W-:-:S02]  /*4860*/  FSEL R186, R186, -INF , !P3 ;  /* 0xff800000baba7808 */ /* 0x008fc40005800000 */
[----:B-1----:R-:W-:Y:S01]  /*4870*/  FSEL R169, R169, -INF , !P5 ;  /* 0xff800000a9a97808 */ /* 0x002fe20006800000 */
[----:B------:R-:W-:Y:S01]  /*4880*/  MUFU.TANH R177, R25 ;  /* 0x0000001900b17308 */ /* 0x000fe20000002400 */
[-C--:B------:R-:W-:Y:S02]  /*4890*/  ISETP.GE.AND P0, PT, R14, R124.reuse, PT ;  /* 0x0000007c0e00720c */ /* 0x080fe40003f06270 */
[CC--:B------:R-:W-:Y:S02]  /*48a0*/  ISETP.GE.AND P3, PT, R13.reuse, R124.reuse, PT ;  /* 0x0000007c0d00720c */ /* 0x0c0fe40003f66270 */
[----:B------:R-:W-:Y:S02]  /*48b0*/  ISETP.GE.AND P5, PT, R13, R121, PT ;  /* 0x000000790d00720c */ /* 0x000fe40003fa6270 */
[----:B------:R-:W-:Y:S01]  /*48c0*/  ISETP.GE.AND P6, PT, R15, R124, PT ;  /* 0x0000007c0f00720c */ /* 0x000fe20003fc6270 */
[----:B------:R-:W1:Y:S01]  /*48d0*/  MUFU.TANH R184, R26 ;  /* 0x0000001a00b87308 */ /* 0x000e620000002400 */
[----:B------:R-:W-:-:S02]  /*48e0*/  IADD3 R13, R10, 0x31, RZ ;  /* 0x000000310a0d7810 */ /* 0x000fc40007ffe0ff */
[----:B--2---:R-:W-:Y:S02]  /*48f0*/  FSEL R182, R182, -INF , !P1 ;  /* 0xff800000b6b67808 */ /* 0x004fe40004800000 */
[----:B----4-:R-:W-:Y:S02]  /*4900*/  FSEL R173, R173, -INF , !P0 ;  /* 0xff800000adad7808 */ /* 0x010fe40004000000 */
[----:B-----5:R-:W-:Y:S01]  /*4910*/  FSEL R125, R11, -INF , !P6 ;  /* 0xff8000000b7d7808 */ /* 0x020fe20007000000 */
[----:B------:R-:W-:Y:S01]  /*4920*/  FMUL.FTZ R11, R16, c[0x0][0x2ec] ;  /* 0x0000bb00100b7a20 */ /* 0x000fe20000410000 */
[C---:B------:R-:W-:Y:S01]  /*4930*/  ISETP.GE.AND P1, PT, R13.reuse, R124, PT ;  /* 0x0000007c0d00720c */ /* 0x040fe20003f26270 */
[----:B------:R-:W2:Y:S01]  /*4940*/  MUFU.TANH R178, R27 ;  /* 0x0000001b00b27308 */ /* 0x000ea20000002400 */
[-C--:B------:R-:W-:Y:S01]  /*4950*/  ISETP.GE.AND P0, PT, R13, R121.reuse, PT ;  /* 0x000000790d00720c */ /* 0x080fe20003f06270 */
[----:B------:R-:W-:Y:S01]  /*4960*/  FMUL.FTZ R13, R18, c[0x0][0x2ec] ;  /* 0x0000bb00120d7a20 */ /* 0x000fe20000410000 */
[----:B------:R-:W-:-:S02]  /*4970*/  ISETP.GE.AND P6, PT, R14, R121, PT ;  /* 0x000000790e00720c */ /* 0x000fc40003fc6270 */
[----:B------:R-:W-:Y:S02]  /*4980*/  FSEL R114, R114, -INF , !P0 ;  /* 0xff80000072727808 */ /* 0x000fe40004000000 */
[----:B------:R-:W-:Y:S01]  /*4990*/  ISETP.NE.AND P0, PT, R120, 0x2, PT ;  /* 0x000000027800780c */ /* 0x000fe20003f05270 */
[----:B------:R-:W3:Y:S01]  /*49a0*/  MUFU.TANH R111, R20 ;  /* 0x00000014006f7308 */ /* 0x000ee20000002400 */
[----:B------:R-:W-:Y:S02]  /*49b0*/  IADD3 R14, R10, 0x30, RZ ;  /* 0x000000300a0e7810 */ /* 0x000fe40007ffe0ff */
[----:B------:R-:W-:Y:S02]  /*49c0*/  FSEL R180, R180, -INF , !P2 ;  /* 0xff800000b4b47808 */ /* 0x000fe40005000000 */
[----:B------:R-:W-:Y:S02]  /*49d0*/  FSEL R175, R175, -INF , !P4 ;  /* 0xff800000afaf7808 */ /* 0x000fe40006000000 */
[C---:B------:R-:W-:Y:S01]  /*49e0*/  ISETP.GE.AND P2, PT, R14.reuse, R124, PT ;  /* 0x0000007c0e00720c */ /* 0x040fe20003f46270 */
[----:B------:R-:W4:Y:S01]  /*49f0*/  MUFU.TANH R113, R21 ;  /* 0x0000001500717308 */ /* 0x000f220000002400 */
[----:B------:R-:W-:-:S02]  /*4a00*/  ISETP.GE.AND P4, PT, R14, R121, PT ;  /* 0x000000790e00720c */ /* 0x000fc40003f86270 */
[----:B-1----:R-:W-:Y:S02]  /*4a10*/  FSEL R184, R184, -INF , !P6 ;  /* 0xff800000b8b87808 */ /* 0x002fe40007000000 */
[----:B------:R-:W-:Y:S02]  /*4a20*/  FSEL R177, R177, -INF , !P3 ;  /* 0xff800000b1b17808 */ /* 0x000fe40005800000 */
[C---:B------:R-:W-:Y:S01]  /*4a30*/  ISETP.GE.AND P6, PT, R10.reuse, R124, PT ;  /* 0x0000007c0a00720c */ /* 0x040fe20003fc6270 */
[----:B------:R-:W1:Y:S01]  /*4a40*/  MUFU.TANH R112, R22 ;  /* 0x0000001600707308 */ /* 0x000e620000002400 */
[C---:B------:R-:W-:Y:S02]  /*4a50*/  ISETP.GE.AND P3, PT, R10.reuse, R121, PT ;  /* 0x000000790a00720c */ /* 0x040fe40003f66270 */
[C---:B------:R-:W-:Y:S02]  /*4a60*/  IADD3 R14, R10.reuse, 0x38, RZ ;  /* 0x000000380a0e7810 */ /* 0x040fe40007ffe0ff */
[----:B------:R-:W-:-:S02]  /*4a70*/  IADD3 R10, R10, 0x39, RZ ;  /* 0x000000390a0a7810 */ /* 0x000fc40007ffe0ff */
[----:B--2---:R-:W-:Y:S01]  /*4a80*/  FSEL R178, R178, -INF , !P5 ;  /* 0xff800000b2b27808 */ /* 0x004fe20006800000 */
[----:B------:R-:W2:Y:S01]  /*4a90*/  MUFU.TANH R3, R3 ;  /* 0x0000000300037308 */ /* 0x000ea20000002400 */
[----:B---3--:R-:W-:Y:S02]  /*4aa0*/  FSEL R111, R111, -INF , !P2 ;  /* 0xff8000006f6f7808 */ /* 0x008fe40005000000 */
[----:B----4-:R-:W-:Y:S02]  /*4ab0*/  FSEL R113, R113, -INF , !P1 ;  /* 0xff80000071717808 */ /* 0x010fe40004800000 */
[C---:B------:R-:W-:Y:S02]  /*4ac0*/  ISETP.GE.AND P5, PT, R14.reuse, R124, PT ;  /* 0x0000007c0e00720c */ /* 0x040fe40003fa6270 */
[----:B------:R-:W-:Y:S01]  /*4ad0*/  ISETP.GE.AND P2, PT, R14, R121, PT ;  /* 0x000000790e00720c */ /* 0x000fe20003f46270 */
[----:B------:R-:W3:Y:S01]  /*4ae0*/  MUFU.TANH R12, R12 ;  /* 0x0000000c000c7308 */ /* 0x000ee20000002400 */
[----:B-1----:R-:W-:-:S02]  /*4af0*/  FSEL R112, R112, -INF , !P4 ;  /* 0xff80000070707808 */ /* 0x002fc40006000000 */
[C---:B------:R-:W-:Y:S01]  /*4b00*/  ISETP.GE.AND P4, PT, R10.reuse, R124, PT ;  /* 0x0000007c0a00720c */ /* 0x040fe20003f86270 */
[----:B------:R-:W-:Y:S01]  /*4b10*/  BAR.SYNC.DEFER_BLOCKING 0x0 ;  /* 0x0000000000007b1d */ /* 0x000fe20000010000 */
[----:B------:R-:W-:Y:S02]  /*4b20*/  ISETP.GE.AND P1, PT, R10, R121, PT ;  /* 0x000000790a00720c */ /* 0x000fe40003f26270 */
[----:B--2---:R-:W-:-:S03]  /*4b30*/  FSEL R3, R3, -INF , !P6 ;  /* 0xff80000003037808 */ /* 0x004fc60007000000 */
[----:B------:R-:W1:Y:S01]  /*4b40*/  MUFU.TANH R11, R11 ;  /* 0x0000000b000b7308 */ /* 0x000e620000002400 */
[----:B---3--:R-:W-:-:S07]  /*4b50*/  FSEL R12, R12, -INF , !P3 ;  /* 0xff8000000c0c7808 */ /* 0x008fce0005800000 */
[----:B------:R-:W2:Y:S08]  /*4b60*/  MUFU.TANH R115, R17 ;  /* 0x0000001100737308 */ /* 0x000eb00000002400 */
[----:B------:R-:W3:Y:S01]  /*4b70*/  MUFU.TANH R13, R13 ;  /* 0x0000000d000d7308 */ /* 0x000ee20000002400 */
[----:B-1----:R-:W-:-:S07]  /*4b80*/  FSEL R121, R11, -INF , !P5 ;  /* 0xff8000000b797808 */ /* 0x002fce0006800000 */
[----:B------:R-:W1:Y:S01]  /*4b90*/  MUFU.TANH R100, R19 ;  /* 0x0000001300647308 */ /* 0x000e620000002400 */
[----:B--2---:R-:W-:Y:S02]  /*4ba0*/  FSEL R115, R115, -INF , !P4 ;  /* 0xff80000073737808 */ /* 0x004fe40006000000 */
[----:B---3--:R-:W-:Y:S02]  /*4bb0*/  FSEL R124, R13, -INF , !P2 ;  /* 0xff8000000d7c7808 */ /* 0x008fe40005000000 */
[----:B-1----:R-:W-:Y:S01]  /*4bc0*/  FSEL R100, R100, -INF , !P1 ;  /* 0xff80000064647808 */ /* 0x002fe20004800000 */
        /* <DEDUP_REMOVED lines=32> */
.L_x_513:
        /* <DEDUP_REMOVED lines=51> */
[----:B------:R-:W-:Y:S01]  /*5100*/  FSEL R5, R104, RZ, P1 ;  /* 0x000000ff68057208 */ /* 0x000fe20000800000 */
[----:B------:R-:W-:Y:S01]  /*5110*/  FFMA.FTZ R102, R9, c[0x0][0x23c], -R166 ;  /* 0x00008f0009667a23 */ /* 0x000fe200000108a6 */
[----:B------:R-:W-:Y:S01]  /*5120*/  FSEL R7, R3, RZ, P0 ;  /* 0x000000ff03077208 */ /* 0x000fe20000000000 */
[----:B------:R-:W-:Y:S01]  /*5130*/  MUFU.EX2 R108, R108 ;  /* 0x0000006c006c7308 */ /* 0x000fe20000000800 */
[----:B------:R-:W-:Y:S01]  /*5140*/  FSEL R103, R103, RZ, P0 ;  /* 0x000000ff67677208 */ /* 0x000fe20000000000 */
[----:B------:R-:W-:Y:S01]  /*5150*/  FADD.FTZ R5, R2, -R5 ;  /* 0x8000000502057221 */ /* 0x000fe20000010000 */
[----:B------:R-:W-:Y:S01]  /*5160*/  ISETP.GE.AND P0, PT, R120, 0x3, PT ;  /* 0x000000037800780c */ /* 0x000fe20003f06270 */
[----:B------:R-:W-:-:S02]  /*5170*/  FADD.FTZ R7, R0, -R7 ;  /* 0x8000000700077221 */ /* 0x000fc40000010000 */
[----:B------:R-:W-:Y:S02]  /*5180*/  FMUL.FTZ R110, R5, c[0x0][0x23c] ;  /* 0x00008f00056e7a20 */ /* 0x000fe40000410000 */
[----:B------:R-:W-:Y:S01]  /*5190*/  FMUL.FTZ R109, R7, c[0x0][0x23c] ;  /* 0x00008f00076d7a20 */ /* 0x000fe20000410000 */
[----:B------:R-:W-:Y:S01]  /*51a0*/  MUFU.EX2 R102, R102 ;  /* 0x0000006600667308 */ /* 0x000fe20000000800 */
[--C-:B------:R-:W-:Y:S02]  /*51b0*/  FFMA.FTZ R101, R12, c[0x0][0x23c], -R103.reuse ;  /* 0x00008f000c657a23 */ /* 0x100fe40000010867 */
[--C-:B------:R-:W-:Y:S02]  /*51c0*/  FFMA.FTZ R2, R8, c[0x0][0x23c], -R103.reuse ;  /* 0x00008f0008027a23 */ /* 0x100fe40000010867 */
[--C-:B------:R-:W-:Y:S01]  /*51d0*/  FFMA.FTZ R107, R6, c[0x0][0x23c], -R103.reuse ;  /* 0x00008f00066b7a23 */ /* 0x100fe20000010867 */
[----:B------:R-:W-:Y:S01]  /*51e0*/  LDSM.16.MT88.4 R8, [R140+0x8000] ;  /* 0x008000008c08783b */ /* 0x000fe20000004200 */
[----:B------:R-:W-:Y:S01]  /*51f0*/  FFMA.FTZ R0, R4, c[0x0][0x23c], -R103 ;  /* 0x00008f0004007a23 */ /* 0x000fe20000010867 */
[----:B------:R-:W1:Y:S01]  /*5200*/  MUFU.EX2 R110, R110 ;  /* 0x0000006e006e7308 */ /* 0x000e620000000800 */
[----:B------:R-:W-:-:S02]  /*5210*/  FFMA.FTZ R176, R167, c[0x0][0x23c], -R166 ;  /* 0x00008f00a7b07a23 */ /* 0x000fc400000108a6 */
[--C-:B------:R-:W-:Y:S02]  /*5220*/  FFMA.FTZ R172, R127, c[0x0][0x23c], -R166.reuse ;  /* 0x00008f007fac7a23 */ /* 0x100fe400000108a6 */
[--C-:B------:R-:W-:Y:S02]  /*5230*/  FFMA.FTZ R167, R157, c[0x0][0x23c], -R166.reuse ;  /* 0x00008f009da77a23 */ /* 0x100fe400000108a6 */
[----:B------:R-:W-:Y:S01]  /*5240*/  FFMA.FTZ R127, R125, c[0x0][0x23c], -R166 ;  /* 0x00008f007d7f7a23 */ /* 0x000fe200000108a6 */
[----:B------:R-:W2:Y:S01]  /*5250*/  MUFU.EX2 R109, R109 ;  /* 0x0000006d006d7308 */ /* 0x000ea20000000800 */
[--C-:B------:R-:W-:Y:S02]  /*5260*/  FFMA.FTZ R174, R174, c[0x0][0x23c], -R103.reuse ;  /* 0x00008f00aeae7a23 */ /* 0x100fe40000010867 */
[--C-:B------:R-:W-:Y:S02]  /*5270*/  FFMA.FTZ R157, R188, c[0x0][0x23c], -R103.reuse ;  /* 0x00008f00bc9d7a23 */ /* 0x100fe40000010867 */
[----:B------:R-:W-:-:S02]  /*5280*/  FFMA.FTZ R168, R168, c[0x0][0x23c], -R103 ;  /* 0x00008f00a8a87a23 */ /* 0x000fc40000010867 */
[----:B------:R-:W-:Y:S01]  /*5290*/  FFMA.FTZ R125, R186, c[0x0][0x23c], -R103 ;  /* 0x00008f00ba7d7a23 */ /* 0x000fe20000010867 */
[----:B------:R-:W-:Y:S01]  /*52a0*/  MUFU.EX2 R106, R106 ;  /* 0x0000006a006a7308 */ /* 0x000fe20000000800 */
[-C--:B-1----:R-:W-:Y:S02]  /*52b0*/  FMUL.FTZ R28, R72, R110.reuse ;  /* 0x0000006e481c7220 */ /* 0x082fe40000410000 */
[-C--:B------:R-:W-:Y:S02]  /*52c0*/  FMUL.FTZ R29, R73, R110.reuse ;  /* 0x0000006e491d7220 */ /* 0x080fe40000410000 */
[----:B------:R-:W-:Y:S01]  /*52d0*/  FMUL.FTZ R4, R96, R110 ;  /* 0x0000006e60047220 */ /* 0x000fe20000410000 */
[----:B------:R-:W-:Y:S01]  /*52e0*/  F2FP.PACK_AB R96, R102, R108 ;  /* 0x0000006c6660723e */ /* 0x000fe200000000ff */
[----:B------:R-:W-:Y:S01]  /*52f0*/  FMUL.FTZ R5, R97, R110 ;  /* 0x0000006e61057220 */ /* 0x000fe20000410000 */
[----:B------:R-:W1:Y:S01]  /*5300*/  MUFU.EX2 R105, R105 ;  /* 0x0000006900697308 */ /* 0x000e620000000800 */
[----:B--2---:R-:W-:-:S02]  /*5310*/  FMUL.FTZ R30, R74, R109 ;  /* 0x0000006d4a1e7220 */ /* 0x004fc40000410000 */
[-C--:B------:R-:W-:Y:S02]  /*5320*/  FMUL.FTZ R31, R75, R109.reuse ;  /* 0x0000006d4b1f7220 */ /* 0x080fe40000410000 */
[----:B------:R-:W2:Y:S01]  /*5330*/  LDSM.16.MT88.4 R72, [R140+0xa000] ;  /* 0x00a000008c48783b */ /* 0x000ea20000004200 */
[-C--:B------:R-:W-:Y:S02]  /*5340*/  FMUL.FTZ R6, R98, R109.reuse ;  /* 0x0000006d62067220 */ /* 0x080fe40000410000 */
[----:B------:R-:W-:Y:S01]  /*5350*/  MUFU.EX2 R101, R101 ;  /* 0x0000006500657308 */ /* 0x000fe20000000800 */
[----:B------:R-:W-:Y:S02]  /*5360*/  FMUL.FTZ R7, R99, R109 ;  /* 0x0000006d63077220 */ /* 0x000fe40000410000 */
[-C--:B------:R-:W-:Y:S02]  /*5370*/  FMUL.FTZ R68, R68, R110.reuse ;  /* 0x0000006e44447220 */ /* 0x080fe40000410000 */
[----:B------:R-:W-:-:S02]  /*5380*/  FMUL.FTZ R69, R69, R110 ;  /* 0x0000006e45457220 */ /* 0x000fc40000410000 */
[-C--:B------:R-:W-:Y:S01]  /*5390*/  FMUL.FTZ R70, R70, R109.reuse ;  /* 0x0000006d46467220 */ /* 0x080fe20000410000 */
[----:B------:R-:W3:Y:S01]  /*53a0*/  MUFU.EX2 R2, R2 ;  /* 0x0000000200027308 */ /* 0x000ee20000000800 */
[----:B-1----:R-:W-:Y:S01]  /*53b0*/  F2FP.PACK_AB R98, R105, R106 ;  /* 0x0000006a6962723e */ /* 0x002fe200000000ff */
[-C--:B------:R-:W-:Y:S02]  /*53c0*/  FMUL.FTZ R71, R71, R109.reuse ;  /* 0x0000006d47477220 */ /* 0x080fe40000410000 */
[-C--:B------:R-:W-:Y:S02]  /*53d0*/  FMUL.FTZ R36, R36, R110.reuse ;  /* 0x0000006e24247220 */ /* 0x080fe40000410000 */
[----:B------:R-:W-:Y:S02]  /*53e0*/  FMUL.FTZ R37, R37, R110 ;  /* 0x0000006e25257220 */ /* 0x000fe40000410000 */
[----:B------:R-:W-:Y:S01]  /*53f0*/  MUFU.EX2 R107, R107 ;  /* 0x0000006b006b7308 */ /* 0x000fe20000000800 */
[----:B------:R-:W-:-:S02]  /*5400*/  FMUL.FTZ R38, R38, R109 ;  /* 0x0000006d26267220 */ /* 0x000fc40000410000 */
[----:B------:R-:W-:Y:S02]  /*5410*/  FMUL.FTZ R39, R39, R109 ;  /* 0x0000006d27277220 */ /* 0x000fe40000410000 */
[-C--:B------:R-:W-:Y:S02]  /*5420*/  FMUL.FTZ R40, R40, R110.reuse ;  /* 0x0000006e28287220 */ /* 0x080fe40000410000 */
[-C--:B------:R-:W-:Y:S01]  /*5430*/  FMUL.FTZ R41, R41, R110.reuse ;  /* 0x0000006e29297220 */ /* 0x080fe20000410000 */
[----:B------:R-:W1:Y:S01]  /*5440*/  MUFU.EX2 R0, R0 ;  /* 0x0000000000007308 */ /* 0x000e620000000800 */
[----:B---3--:R-:W-:Y:S01]  /*5450*/  F2FP.PACK_AB R97, R2, R101 ;  /* 0x000000650261723e */ /* 0x008fe200000000ff */
[-C--:B------:R-:W-:Y:S02]  /*5460*/  FMUL.FTZ R42, R42, R109.reuse ;  /* 0x0000006d2a2a7220 */ /* 0x080fe40000410000 */
[----:B------:R-:W-:Y:S02]  /*5470*/  FMUL.FTZ R43, R43, R109 ;  /* 0x0000006d2b2b7220 */ /* 0x000fe40000410000 */
[----:B------:R-:W-:-:S02]  /*5480*/  FMUL.FTZ R44, R44, R110 ;  /* 0x0000006e2c2c7220 */ /* 0x000fc40000410000 */
[-C--:B------:R-:W-:Y:S01]  /*5490*/  FMUL.FTZ R45, R45, R110.reuse ;  /* 0x0000006e2d2d7220 */ /* 0x080fe20000410000 */
[----:B------:R-:W-:Y:S01]  /*54a0*/  MUFU.EX2 R176, R176 ;  /* 0x000000b000b07308 */ /* 0x000fe20000000800 */
[-C--:B------:R-:W-:Y:S02]  /*54b0*/  FMUL.FTZ R46, R46, R109.reuse ;  /* 0x0000006d2e2e7220 */ /* 0x080fe40000410000 */
[----:B------:R-:W-:Y:S02]  /*54c0*/  FMUL.FTZ R47, R47, R109 ;  /* 0x0000006d2f2f7220 */ /* 0x000fe40000410000 */
[-C--:B------:R-:W-:Y:S01]  /*54d0*/  FMUL.FTZ R48, R48, R110.reuse ;  /* 0x0000006e30307220 */ /* 0x080fe20000410000 */
[----:B-1----:R-:W-:Y:S01]  /*54e0*/  F2FP.PACK_AB R99, R0, R107 ;  /* 0x0000006b0063723e */ /* 0x002fe200000000ff */
[----:B------:R-:W-:Y:S01]  /*54f0*/  FMUL.FTZ R49, R49, R110 ;  /* 0x0000006e31317220 */ /* 0x000fe20000410000 */
[----:B------:R-:W1:Y:S01]  /*5500*/  MUFU.EX2 R167, R167 ;  /* 0x000000a700a77308 */ /* 0x000e620000000800 */
[----:B------:R-:W-:-:S02]  /*5510*/  FMUL.FTZ R50, R50, R109 ;  /* 0x0000006d32327220 */ /* 0x000fc40000410000 */
[-C--:B------:R-:W-:Y:S02]  /*5520*/  FMUL.FTZ R51, R51, R109.reuse ;  /* 0x0000006d33337220 */ /* 0x080fe40000410000 */
[C---:B------:R-:W-:Y:S01]  /*5530*/  HMMA.16816.F32 R28, R96.reuse, R32, R28 ;  /* 0x00000020601c723c */ /* 0x040fe2000000181c */
[-C--:B------:R-:W-:Y:S02]  /*5540*/  FMUL.FTZ R20, R80, R110.reuse ;  /* 0x0000006e50147220 */ /* 0x080fe40000410000 */
[-C--:B------:R-:W-:Y:S01]  /*5550*/  FMUL.FTZ R21, R81, R110.reuse ;  /* 0x0000006e51157220 */ /* 0x080fe20000410000 */
[----:B------:R-:W-:Y:S01]  /*5560*/  MUFU.EX2 R172, R172 ;  /* 0x000000ac00ac7308 */ /* 0x000fe20000000800 */
[-C--:B------:R-:W-:Y:S02]  /*5570*/  FMUL.FTZ R22, R82, R109.reuse ;  /* 0x0000006d52167220 */ /* 0x080fe40000410000 */
[----:B------:R-:W-:Y:S01]  /*5580*/  FMUL.FTZ R23, R83, R109 ;  /* 0x0000006d53177220 */ /* 0x000fe20000410000 */
[----:B------:R-:W-:Y:S01]  /*5590*/  HMMA.16816.F32 R32, R96, R34, R68 ;  /* 0x000000226020723c */ /* 0x000fe20000001844 */
[----:B------:R-:W3:Y:S01]  /*55a0*/  LDSM.16.MT88.4 R68, [R138+0xa000] ;  /* 0x00a000008a44783b */ /* 0x000ee20000004200 */
[----:B------:R-:W-:-:S02]  /*55b0*/  FMUL.FTZ R76, R76, R110 ;  /* 0x0000006e4c4c7220 */ /* 0x000fc40000410000 */
[-C--:B------:R-:W-:Y:S01]  /*55c0*/  FMUL.FTZ R77, R77, R110.reuse ;  /* 0x0000006e4d4d7220 */ /* 0x080fe20000410000 */
[----:B------:R-:W-:Y:S01]  /*55d0*/  MUFU.EX2 R127, R127 ;  /* 0x0000007f007f7308 */ /* 0x000fe20000000800 */
[-C--:B------:R-:W-:Y:S02]  /*55e0*/  FMUL.FTZ R78, R78, R109.reuse ;  /* 0x0000006d4e4e7220 */ /* 0x080fe40000410000 */
[C---:B--2---:R-:W-:Y:S01]  /*55f0*/  HMMA.16816.F32 R36, R96.reuse, R72, R36 ;  /* 0x000000486024723c */ /* 0x044fe20000001824 */
[-C--:B------:R-:W-:Y:S02]  /*5600*/  FMUL.FTZ R79, R79, R109.reuse ;  /* 0x0000006d4f4f7220 */ /* 0x080fe40000410000 */
[-C--:B------:R-:W-:Y:S02]  /*5610*/  FMUL.FTZ R52, R52, R110.reuse ;  /* 0x0000006e34347220 */ /* 0x080fe40000410000 */
[----:B------:R-:W-:Y:S01]  /*5620*/  FMUL.FTZ R53, R53, R110 ;  /* 0x0000006e35357220 */ /* 0x000fe20000410000 */
[----:B------:R-:W-:Y:S01]  /*5630*/  MUFU.EX2 R174, R174 ;  /* 0x000000ae00ae7308 */ /* 0x000fe20000000800 */
[-C--:B------:R-:W-:Y:S01]  /*5640*/  FMUL.FTZ R54, R54, R109.reuse ;  /* 0x0000006d36367220 */ /* 0x080fe20000410000 */
[----:B------:R-:W-:Y:S01]  /*5650*/  HMMA.16816.F32 R40, R96, R74, R40 ;  /* 0x0000004a6028723c */ /* 0x000fe20000001828 */
[----:B------:R-:W2:Y:S01]  /*5660*/  LDSM.16.MT88.4 R72, [R137+0xa000] ;  /* 0x00a000008948783b */ /* 0x000ea20000004200 */
[----:B------:R-:W-:-:S02]  /*5670*/  FMUL.FTZ R55, R55, R109 ;  /* 0x0000006d37377220 */ /* 0x000fc40000410000 */
[-C--:B------:R-:W-:Y:S02]  /*5680*/  FMUL.FTZ R56, R56, R110.reuse ;  /* 0x0000006e38387220 */ /* 0x080fe40000410000 */
[-C--:B------:R-:W-:Y:S01]  /*5690*/  FMUL.FTZ R57, R57, R110.reuse ;  /* 0x0000006e39397220 */ /* 0x080fe20000410000 */
[----:B------:R-:W4:Y:S01]  /*56a0*/  MUFU.EX2 R157, R157 ;  /* 0x0000009d009d7308 */ /* 0x000f220000000800 */
[-C--:B------:R-:W-:Y:S01]  /*56b0*/  FMUL.FTZ R58, R58, R109.reuse ;  /* 0x0000006d3a3a7220 */ /* 0x080fe20000410000 */
[C---:B------:R-:W-:Y:S01]  /*56c0*/  HMMA.16816.F32 R20, R96.reuse, R24, R20 ;  /* 0x000000186014723c */ /* 0x040fe20000001814 */
[-C--:B------:R-:W-:Y:S02]  /*56d0*/  FMUL.FTZ R59, R59, R109.reuse ;  /* 0x0000006d3b3b7220 */ /* 0x080fe40000410000 */
[-C--:B------:R-:W-:Y:S02]  /*56e0*/  FMUL.FTZ R12, R88, R110.reuse ;  /* 0x0000006e580c7220 */ /* 0x080fe40000410000 */
[----:B------:R-:W-:Y:S01]  /*56f0*/  FMUL.FTZ R13, R89, R110 ;  /* 0x0000006e590d7220 */ /* 0x000fe20000410000 */
[----:B------:R-:W-:Y:S01]  /*5700*/  MUFU.EX2 R168, R168 ;  /* 0x000000a800a87308 */ /* 0x000fe20000000800 */
[-C--:B------:R-:W-:Y:S01]  /*5710*/  FMUL.FTZ R14, R90, R109.reuse ;  /* 0x0000006d5a0e7220 */ /* 0x080fe20000410000 */
[----:B------:R-:W-:Y:S01]  /*5720*/  HMMA.16816.F32 R24, R96, R26, R76 ;  /* 0x0000001a6018723c */ /* 0x000fe2000000184c */
[----:B------:R-:W-:Y:S01]  /*5730*/  LDSM.16.MT88.4 R76, [R140+0x8800] ;  /* 0x008800008c4c783b */ /* 0x000fe20000004200 */
[----:B------:R-:W-:-:S02]  /*5740*/  FMUL.FTZ R15, R91, R109 ;  /* 0x0000006d5b0f7220 */ /* 0x000fc40000410000 */
[-C--:B------:R-:W-:Y:S02]  /*5750*/  FMUL.FTZ R92, R92, R110.reuse ;  /* 0x0000006e5c5c7220 */ /* 0x080fe40000410000 */
[-C--:B------:R-:W-:Y:S01]  /*5760*/  FMUL.FTZ R93, R93, R110.reuse ;  /* 0x0000006e5d5d7220 */ /* 0x080fe20000410000 */
[----:B------:R-:W5:Y:S01]  /*5770*/  MUFU.EX2 R125, R125 ;  /* 0x0000007d007d7308 */ /* 0x000f620000000800 */
[C---:B---3--:R-:W-:Y:S01]  /*5780*/  HMMA.16816.F32 R44, R96.reuse, R68, R44 ;  /* 0x00000044602c723c */ /* 0x048fe2000000182c */
[-C--:B------:R-:W-:Y:S02]  /*5790*/  FMUL.FTZ R94, R94, R109.reuse ;  /* 0x0000006d5e5e7220 */ /* 0x080fe40000410000 */
        /* <DEDUP_REMOVED lines=8> */
[C---:B--2---:R-:W-:Y:S01]  /*5820*/  HMMA.16816.F32 R52, R96.reuse, R72, R52 ;  /* 0x000000486034723c */ /* 0x044fe20000001834 */
[-C--:B------:R-:W-:Y:S02]  /*5830*/  FMUL.FTZ R61, R61, R110.reuse ;  /* 0x0000006e3d3d7220 */ /* 0x080fe40000410000 */
[-C--:B------:R-:W-:Y:S02]  /*5840*/  FMUL.FTZ R62, R62, R109.reuse ;  /* 0x0000006d3e3e7220 */ /* 0x080fe40000410000 */
[----:B------:R-:W-:Y:S02]  /*5850*/  FMUL.FTZ R63, R63, R109 ;  /* 0x0000006d3f3f7220 */ /* 0x000fe40000410000 */
[-C--:B------:R-:W-:Y:S01]  /*5860*/  FMUL.FTZ R64, R64, R110.reuse ;  /* 0x0000006e40407220 */ /* 0x080fe20000410000 */
[----:B------:R-:W-:Y:S01]  /*5870*/  HMMA.16816.F32 R56, R96, R74, R56 ;  /* 0x0000004a6038723c */ /* 0x000fe20000001838 */
[----:B------:R-:W2:Y:S01]  /*5880*/  LDSM.16.MT88.4 R72, [R138+0x8800] ;  /* 0x008800008a48783b */ /* 0x000ea20000004200 */
[----:B------:R-:W-:-:S02]  /*5890*/  FMUL.FTZ R65, R65, R110 ;  /* 0x0000006e41417220 */ /* 0x000fc40000410000 */
[-C--:B------:R-:W-:Y:S02]  /*58a0*/  FMUL.FTZ R66, R66, R109.reuse ;  /* 0x0000006d42427220 */ /* 0x080fe40000410000 */
[----:B------:R-:W-:Y:S02]  /*58b0*/  FMUL.FTZ R67, R67, R109 ;  /* 0x0000006d43437220 */ /* 0x000fe40000410000 */
[C---:B------:R-:W-:Y:S01]  /*58c0*/  HMMA.16816.F32 R4, R96.reuse, R8, R4 ;  /* 0x000000086004723c */ /* 0x040fe20000001804 */
[--C-:B------:R-:W-:Y:S02]  /*58d0*/  FFMA.FTZ R188, R169, c[0x0][0x23c], -R166.reuse ;  /* 0x00008f00a9bc7a23 */ /* 0x100fe400000108a6 */
[--C-:B------:R-:W-:Y:S02]  /*58e0*/  FFMA.FTZ R186, R173, c[0x0][0x23c], -R166.reuse ;  /* 0x00008f00adba7a23 */ /* 0x100fe400000108a6 */
[--C-:B------:R-:W-:Y:S02]  /*58f0*/  FFMA.FTZ R169, R177, c[0x0][0x23c], -R166.reuse ;  /* 0x00008f00b1a97a23 */ /* 0x100fe400000108a6 */
[--C-:B------:R-:W-:Y:S01]  /*5900*/  FFMA.FTZ R190, R180, c[0x0][0x23c], -R103.reuse ;  /* 0x00008f00b4be7a23 */ /* 0x100fe20000010867 */
[----:B------:R-:W-:Y:S01]  /*5910*/  HMMA.16816.F32 R12, R96, R16, R12 ;  /* 0x00000010600c723c */ /* 0x000fe2000000180c */
[----:B------:R-:W-:Y:S01]  /*5920*/  FFMA.FTZ R175, R175, c[0x0][0x23c], -R166 ;  /* 0x00008f00afaf7a23 */ /* 0x000fe200000108a6 */
[----:B------:R-:W-:Y:S01]  /*5930*/  MUFU.EX2 R188, R188 ;  /* 0x000000bc00bc7308 */ /* 0x000fe20000000800 */
[----:B------:R-:W-:-:S02]  /*5940*/  FFMA.FTZ R177, R182, c[0x0][0x23c], -R103 ;  /* 0x00008f00b6b17a23 */ /* 0x000fc40000010867 */
[--C-:B------:R-:W-:Y:S02]  /*5950*/  FFMA.FTZ R180, R184, c[0x0][0x23c], -R103.reuse ;  /* 0x00008f00b8b47a23 */ /* 0x100fe40000010867 */
[--C-:B------:R-:W-:Y:S01]  /*5960*/  FFMA.FTZ R173, R178, c[0x0][0x23c], -R103.reuse ;  /* 0x00008f00b2ad7a23 */ /* 0x100fe20000010867 */
[C---:B------:R-:W-:Y:S01]  /*5970*/  HMMA.16816.F32 R8, R96.reuse, R10, R92 ;  /* 0x0000000a6008723c */ /* 0x040fe2000000185c */
[----:B------:R-:W-:Y:S01]  /*5980*/  LDSM.16.MT88.4 R92, [R140+0x9800] ;  /* 0x009800008c5c783b */ /* 0x000fe20000004200 */
[----:B------:R-:W-:Y:S01]  /*5990*/  MUFU.EX2 R175, R175 ;  /* 0x000000af00af7308 */ /* 0x000fe20000000800 */
[--C-:B------:R-:W-:Y:S02]  /*59a0*/  FFMA.FTZ R178, R111, c[0x0][0x23c], -R166.reuse ;  /* 0x00008f006fb27a23 */ /* 0x100fe400000108a6 */
[--C-:B------:R-:W-:Y:S02]  /*59b0*/  FFMA.FTZ R113, R113, c[0x0][0x23c], -R166.reuse ;  /* 0x00008f0071717a23 */ /* 0x100fe400000108a6 */
[--C-:B------:R-:W-:Y:S01]  /*59c0*/  FFMA.FTZ R111, R121, c[0x0][0x23c], -R166.reuse ;  /* 0x00008f00796f7a23 */ /* 0x100fe200000108a6 */
[----:B------:R-:W-:Y:S01]  /*59d0*/  HMMA.16816.F32 R16, R96, R18, R84 ;  /* 0x000000126010723c */ /* 0x000fe20000001854 */
[----:B------:R-:W-:Y:S01]  /*59e0*/  FFMA.FTZ R166, R115, c[0x0][0x23c], -R166 ;  /* 0x00008f0073a67a23 */ /* 0x000fe200000108a6 */
[----:B------:R-:W-:Y:S01]  /*59f0*/  MUFU.EX2 R186, R186 ;  /* 0x000000ba00ba7308 */ /* 0x000fe20000000800 */
[--C-:B------:R-:W-:Y:S01]  /*5a00*/  FFMA.FTZ R115, R112, c[0x0][0x23c], -R103.reuse ;  /* 0x00008f0070737a23 */ /* 0x100fe20000010867 */
[----:B------:R-:W-:Y:S01]  /*5a10*/  LDSM.16.MT88.4 R84, [R138+0x9800] ;  /* 0x009800008a54783b */ /* 0x000fe20000004200 */
[----:B------:R-:W-:-:S02]  /*5a20*/  FFMA.FTZ R114, R114, c[0x0][0x23c], -R103 ;  /* 0x00008f0072727a23 */ /* 0x000fc40000010867 */
[--C-:B------:R-:W-:Y:S01]  /*5a30*/  FFMA.FTZ R112, R124, c[0x0][0x23c], -R103.reuse ;  /* 0x00008f007c707a23 */ /* 0x100fe20000010867 */
[C---:B---3--:R-:W-:Y:S01]  /*5a40*/  HMMA.16816.F32 R60, R96.reuse, R68, R60 ;  /* 0x00000044603c723c */ /* 0x048fe2000000183c */
[----:B------:R-:W-:Y:S01]  /*5a50*/  FFMA.FTZ R121, R100, c[0x0][0x23c], -R103 ;  /* 0x00008f0064797a23 */ /* 0x000fe20000010867 */
[----:B------:R-:W-:Y:S01]  /*5a60*/  MUFU.EX2 R169, R169 ;  /* 0x000000a900a97308 */ /* 0x000fe20000000800 */
[----:B------:R-:W-:Y:S02]  /*5a70*/  FFMA.FTZ R171, R171, R110, R108 ;  /* 0x0000006eabab7223 */ /* 0x000fe4000001006c */
[----:B------:R-:W-:Y:S02]  /*5a80*/  FFMA.FTZ R109, R170, R109, R101 ;  /* 0x0000006daa6d7223 */ /* 0x000fe40000010065 */
[----:B-1----:R-:W-:Y:S01]  /*5a90*/  F2FP.PACK_AB R68, R167, R176 ;  /* 0x000000b0a744723e */ /* 0x002fe200000000ff */
[----:B------:R-:W-:Y:S01]  /*5aa0*/  HMMA.16816.F32 R64, R96, R70, R64 ;  /* 0x000000466040723c */ /* 0x000fe20000001840 */
[----:B----4-:R-:W-:Y:S01]  /*5ab0*/  F2FP.PACK_AB R69, R157, R174 ;  /* 0x000000ae9d45723e */ /* 0x010fe200000000ff */
[----:B------:R-:W-:Y:S01]  /*5ac0*/  MUFU.EX2 R190, R190 ;  /* 0x000000be00be7308 */ /* 0x000fe20000000800 */
[----:B------:R-:W-:-:S02]  /*5ad0*/  FADD.FTZ R171, R102, R171 ;  /* 0x000000ab66ab7221 */ /* 0x000fc40000010000 */
[----:B------:R-:W-:Y:S02]  /*5ae0*/  FADD.FTZ R2, R2, R109 ;  /* 0x0000006d02027221 */ /* 0x000fe40000010000 */
[----:B------:R-:W-:Y:S01]  /*5af0*/  F2FP.PACK_AB R70, R127, R172 ;  /* 0x000000ac7f46723e */ /* 0x000fe200000000ff */
[----:B------:R-:W-:Y:S01]  /*5b00*/  FADD.FTZ R106, R106, R171 ;  /* 0x000000ab6a6a7221 */ /* 0x000fe20000010000 */
[----:B-----5:R-:W-:Y:S01]  /*5b10*/  F2FP.PACK_AB R71, R125, R168 ;  /* 0x000000a87d47723e */ /* 0x020fe200000000ff */
[----:B------:R-:W-:Y:S01]  /*5b20*/  MUFU.EX2 R177, R177 ;  /* 0x000000b100b17308 */ /* 0x000fe20000000800 */
[----:B------:R-:W-:Y:S01]  /*5b30*/  FADD.FTZ R107, R107, R2 ;  /* 0x000000026b6b7221 */ /* 0x000fe20000010000 */
[-C--:B------:R-:W-:Y:S01]  /*5b40*/  MOV R2, R104.reuse ;  /* 0x0000006800027202 */ /* 0x080fe20000000f00 */
[----:B------:R-:W-:Y:S01]  /*5b50*/  FADD.FTZ R105, R105, R106 ;  /* 0x0000006a69697221 */ /* 0x000fe20000010000 */
[----:B------:R-:W-:Y:S01]  /*5b60*/  @P0 MOV R2, R104 ;  /* 0x0000006800020202 */ /* 0x000fe20000000f00 */
[----:B------:R-:W-:Y:S01]  /*5b70*/  FADD.FTZ R107, R0, R107 ;  /* 0x0000006b006b7221 */ /* 0x000fe20000010000 */
[C---:B------:R-:W-:Y:S01]  /*5b80*/  HMMA.16816.F32 R4, R68.reuse, R76, R4 ;  /* 0x0000004c4404723c */ /* 0x040fe20000001804 */
[----:B------:R-:W-:Y:S01]  /*5b90*/  FADD.FTZ R176, R176, R105 ;  /* 0x00000069b0b07221 */ /* 0x000fe20000010000 */
[----:B------:R-:W-:Y:S01]  /*5ba0*/  MUFU.EX2 R180, R180 ;  /* 0x000000b400b47308 */ /* 0x000fe20000000800 */
[----:B------:R-:W-:Y:S01]  /*5bb0*/  FADD.FTZ R174, R174, R107 ;  /* 0x0000006baeae7221 */ /* 0x000fe20000010000 */
[-C--:B------:R-:W-:Y:S01]  /*5bc0*/  MOV R0, R3.reuse ;  /* 0x0000000300007202 */ /* 0x080fe20000000f00 */
[----:B------:R-:W-:Y:S01]  /*5bd0*/  FADD.FTZ R167, R167, R176 ;  /* 0x000000b0a7a77221 */ /* 0x000fe20000010000 */
[----:B------:R-:W-:Y:S01]  /*5be0*/  @P0 MOV R0, R3 ;  /* 0x0000000300000202 */ /* 0x000fe20000000f00 */
[----:B------:R-:W-:Y:S01]  /*5bf0*/  FADD.FTZ R157, R157, R174 ;  /* 0x000000ae9d9d7221 */ /* 0x000fe20000010000 */
[----:B------:R-:W-:Y:S01]  /*5c00*/  HMMA.16816.F32 R8, R68, R78, R8 ;  /* 0x0000004e4408723c */ /* 0x000fe20000001808 */
[----:B------:R-:W1:Y:S01]  /*5c10*/  LDSM.16.MT88.4 R76, [R137+0x8800] ;  /* 0x00880000894c783b */ /* 0x000e620000004200 */
[----:B------:R-:W-:Y:S01]  /*5c20*/  MUFU.EX2 R173, R173 ;  /* 0x000000ad00ad7308 */ /* 0x000fe20000000800 */
[----:B------:R-:W-:Y:S01]  /*5c30*/  FADD.FTZ R172, R172, R167 ;  /* 0x000000a7acac7221 */ /* 0x000fe20000010000 */
[----:B------:R-:W-:Y:S01]  /*5c40*/  @P0 IADD3 R167, R120, -0x3, RZ ;  /* 0xfffffffd78a70810 */ /* 0x000fe20007ffe0ff */
[----:B------:R-:W-:-:S02]  /*5c50*/  FADD.FTZ R168, R168, R157 ;  /* 0x0000009da8a87221 */ /* 0x000fc40000010000 */
[----:B------:R-:W-:Y:S01]  /*5c60*/  FADD.FTZ R127, R127, R172 ;  /* 0x000000ac7f7f7221 */ /* 0x000fe20000010000 */
[C---:B--2---:R-:W-:Y:S01]  /*5c70*/  HMMA.16816.F32 R12, R68.reuse, R72, R12 ;  /* 0x00000048440c723c */ /* 0x044fe2000000180c */
[----:B------:R-:W-:Y:S01]  /*5c80*/  FADD.FTZ R125, R125, R168 ;  /* 0x000000a87d7d7221 */ /* 0x000fe20000010000 */
[----:B------:R-:W-:Y:S06]  /*5c90*/  MUFU.EX2 R178, R178 ;  /* 0x000000b200b27308 */ /* 0x000fec0000000800 */
[C---:B------:R-:W-:Y:S01]  /*5ca0*/  HMMA.16816.F32 R16, R68.reuse, R74, R16 ;  /* 0x0000004a4410723c */ /* 0x040fe20000001810 */
[----:B------:R-:W2:Y:S01]  /*5cb0*/  LDSM.16.MT88.4 R72, [R136+0x8800] ;  /* 0x008800008848783b */ /* 0x000ea20000004200 */
[----:B------:R-:W3:Y:S08]  /*5cc0*/  MUFU.EX2 R113, R113 ;  /* 0x0000007100717308 */ /* 0x000ef00000000800 */
[----:B------:R-:W-:Y:S08]  /*5cd0*/  MUFU.EX2 R111, R111 ;  /* 0x0000006f006f7308 */ /* 0x000ff00000000800 */
[----:B------:R-:W4:Y:S01]  /*5ce0*/  MUFU.EX2 R166, R166 ;  /* 0x000000a600a67308 */ /* 0x000f220000000800 */
[----:B---3--:R-:W-:Y:S01]  /*5cf0*/  F2FP.PACK_AB R100, R113, R178 ;  /* 0x000000b27164723e */ /* 0x008fe200000000ff */
[C---:B-1----:R-:W-:Y:S06]  /*5d00*/  HMMA.16816.F32 R20, R68.reuse, R76, R20 ;  /* 0x0000004c4414723c */ /* 0x042fec0000001814 */
[----:B------:R-:W-:Y:S02]  /*5d10*/  MUFU.EX2 R115, R115 ;  /* 0x0000007300737308 */ /* 0x000fe40000000800 */
[C---:B------:R-:W-:Y:S01]  /*5d20*/  HMMA.16816.F32 R24, R68.reuse, R78, R24 ;  /* 0x0000004e4418723c */ /* 0x040fe20000001818 */
[----:B------:R-:W1:Y:S05]  /*5d30*/  LDSM.16.MT88.4 R76, [R140+0xa800] ;  /* 0x00a800008c4c783b */ /* 0x000e6a0000004200 */
[----:B------:R-:W3:Y:S01]  /*5d40*/  MUFU.EX2 R114, R114 ;  /* 0x0000007200727308 */ /* 0x000ee20000000800 */
[----:B----4-:R-:W-:Y:S01]  /*5d50*/  F2FP.PACK_AB R102, R166, R111 ;  /* 0x0000006fa666723e */ /* 0x010fe200000000ff */
[C---:B--2---:R-:W-:Y:S06]  /*5d60*/  HMMA.16816.F32 R28, R68.reuse, R72, R28 ;  /* 0x00000048441c723c */ /* 0x044fec000000181c */
[----:B------:R-:W-:Y:S02]  /*5d70*/  MUFU.EX2 R112, R112 ;  /* 0x0000007000707308 */ /* 0x000fe40000000800 */
[----:B------:R-:W-:Y:S01]  /*5d80*/  HMMA.16816.F32 R32, R68, R74, R32 ;  /* 0x0000004a4420723c */ /* 0x000fe20000001820 */
[----:B------:R-:W2:Y:S05]  /*5d90*/  LDSM.16.MT88.4 R72, [R138+0xa800] ;  /* 0x00a800008a48783b */ /* 0x000eaa0000004200 */
[----:B------:R-:W4:Y:S01]  /*5da0*/  MUFU.EX2 R121, R121 ;  /* 0x0000007900797308 */ /* 0x000f220000000800 */
[----:B---3--:R-:W-:-:S02]  /*5db0*/  F2FP.PACK_AB R101, R114, R115 ;  /* 0x000000737265723e */ /* 0x008fc400000000ff */
[----:B----4-:R-:W-:Y:S01]  /*5dc0*/  F2FP.PACK_AB R103, R121, R112 ;  /* 0x000000707967723e */ /* 0x010fe200000000ff */
[C---:B-1----:R-:W-:Y:S08]  /*5dd0*/  HMMA.16816.F32 R36, R68.reuse, R76, R36 ;  /* 0x0000004c4424723c */ /* 0x042ff00000001824 */
[C---:B------:R-:W-:Y:S01]  /*5de0*/  HMMA.16816.F32 R40, R68.reuse, R78, R40 ;  /* 0x0000004e4428723c */ /* 0x040fe20000001828 */
[----:B------:R-:W1:Y:S07]  /*5df0*/  LDSM.16.MT88.4 R76, [R137+0xa800] ;  /* 0x00a80000894c783b */ /* 0x000e6e0000004200 */
[C---:B--2---:R-:W-:Y:S08]  /*5e00*/  HMMA.16816.F32 R44, R68.reuse, R72, R44 ;  /* 0x00000048442c723c */ /* 0x044ff0000000182c */
[C---:B------:R-:W-:Y:S01]  /*5e10*/  HMMA.16816.F32 R48, R68.reuse, R74, R48 ;  /* 0x0000004a4430723c */ /* 0x040fe20000001830 */
[----:B------:R-:W2:Y:S07]  /*5e20*/  LDSM.16.MT88.4 R72, [R136+0xa800] ;  /* 0x00a800008848783b */ /* 0x000eae0000004200 */
        /* <DEDUP_REMOVED lines=16> */
[----:B------:R-:W-:Y:S02]  /*5f30*/  FADD.FTZ R169, R169, R186 ;  /* 0x000000baa9a97221 */ /* 0x000fe40000010000 */
[----:B------:R-:W-:Y:S02]  /*5f40*/  FADD.FTZ R180, R173, R180 ;  /* 0x000000b4adb47221 */ /* 0x000fe40000010000 */
[----:B------:R-:W-:Y:S01]  /*5f50*/  FADD.FTZ R178, R178, R169 ;  /* 0x000000a9b2b27221 */ /* 0x000fe20000010000 */
[----:B-1----:R-:W-:Y:S01]  /*5f60*/  HMMA.16816.F32 R4, R68, R76, R4 ;  /* 0x0000004c4404723c */ /* 0x002fe20000001804 */
[----:B------:R-:W-:-:S02]  /*5f70*/  FADD.FTZ R115, R115, R180 ;  /* 0x000000b473737221 */ /* 0x000fc40000010000 */
[----:B------:R-:W-:Y:S02]  /*5f80*/  FADD.FTZ R178, R113, R178 ;  /* 0x000000b271b27221 */ /* 0x000fe40000010000 */
[----:B------:R-:W-:Y:S02]  /*5f90*/  FADD.FTZ R115, R114, R115 ;  /* 0x0000007372737221 */ /* 0x000fe40000010000 */
[----:B------:R-:W-:Y:S01]  /*5fa0*/  FADD.FTZ R111, R111, R178 ;  /* 0x000000b26f6f7221 */ /* 0x000fe20000010000 */
[----:B------:R-:W-:Y:S01]  /*5fb0*/  HMMA.16816.F32 R8, R68, R78, R8 ;  /* 0x0000004e4408723c */ /* 0x000fe20000001808 */
[----:B------:R-:W1:Y:S01]  /*5fc0*/  LDSM.16.MT88.4 R76, [R137+0x9000] ;  /* 0x00900000894c783b */ /* 0x000e620000004200 */
[----:B------:R-:W-:Y:S02]  /*5fd0*/  FADD.FTZ R112, R112, R115 ;  /* 0x0000007370707221 */ /* 0x000fe40000010000 */
[----:B------:R-:W-:Y:S02]  /*5fe0*/  FADD.FTZ R171, R166, R111 ;  /* 0x0000006fa6ab7221 */ /* 0x000fe40000010000 */
[----:B------:R-:W-:-:S02]  /*5ff0*/  FADD.FTZ R170, R121, R112 ;  /* 0x0000007079aa7221 */ /* 0x000fc40000010000 */
[C---:B--2---:R-:W-:Y:S08]  /*6000*/  HMMA.16816.F32 R12, R68.reuse, R72, R12 ;  /* 0x00000048440c723c */ /* 0x044ff0000000180c */
[----:B------:R-:W-:Y:S01]  /*6010*/  HMMA.16816.F32 R16, R68, R74, R16 ;  /* 0x0000004a4410723c */ /* 0x000fe20000001810 */
[----:B------:R-:W2:Y:S07]  /*6020*/  LDSM.16.MT88.4 R72, [R136+0x9000] ;  /* 0x009000008848783b */ /* 0x000eae0000004200 */
[C---:B------:R-:W-:Y:S01]  /*6030*/  HMMA.16816.F32 R96, R100.reuse, R92, R4 ;  /* 0x0000005c6460723c */ /* 0x040fe20000001804 */
[----:B------:R-:W-:Y:S07]  /*6040*/  LDSM.16.MT88.4 R4, [R138+0xb800] ;  /* 0x00b800008a04783b */ /* 0x000fee0000004200 */
[C---:B------:R-:W-:Y:S01]  /*6050*/  HMMA.16816.F32 R92, R100.reuse, R94, R8 ;  /* 0x0000005e645c723c */ /* 0x040fe20000001808 */
[----:B------:R-:W-:Y:S07]  /*6060*/  LDSM.16.MT88.4 R8, [R140+0xb800] ;  /* 0x00b800008c08783b */ /* 0x000fee0000004200 */
[----:B------:R-:W-:Y:S01]  /*6070*/  HMMA.16816.F32 R88, R100, R84, R12 ;  /* 0x000000546458723c */ /* 0x000fe2000000180c */
[----:B------:R-:W-:Y:S07]  /*6080*/  LDSM.16.MT88.4 R12, [R137+0xb800] ;  /* 0x00b80000890c783b */ /* 0x000fee0000004200 */
[C---:B-1----:R-:W-:Y:S08]  /*6090*/  HMMA.16816.F32 R20, R68.reuse, R76, R20 ;  /* 0x0000004c4414723c */ /* 0x042ff00000001814 */
[C---:B------:R-:W-:Y:S01]  /*60a0*/  HMMA.16816.F32 R24, R68.reuse, R78, R24 ;  /* 0x0000004e4418723c */ /* 0x040fe20000001818 */
[----:B------:R-:W1:Y:S07]  /*60b0*/  LDSM.16.MT88.4 R76, [R140+0xb000] ;  /* 0x00b000008c4c783b */ /* 0x000e6e0000004200 */
[C---:B--2---:R-:W-:Y:S08]  /*60c0*/  HMMA.16816.F32 R28, R68.reuse, R72, R28 ;  /* 0x00000048441c723c */ /* 0x044ff0000000181c */
[----:B------:R-:W-:Y:S01]  /*60d0*/  HMMA.16816.F32 R32, R68, R74, R32 ;  /* 0x0000004a4420723c */ /* 0x000fe20000001820 */
[----:B------:R-:W2:Y:S07]  /*60e0*/  LDSM.16.MT88.4 R72, [R138+0xb000] ;  /* 0x00b000008a48783b */ /* 0x000eae0000004200 */
[----:B------:R-:W-:Y:S08]  /*60f0*/  HMMA.16816.F32 R84, R100, R86, R16 ;  /* 0x000000566454723c */ /* 0x000ff00000001810 */
[C---:B-1----:R-:W-:Y:S08]  /*6100*/  HMMA.16816.F32 R36, R68.reuse, R76, R36 ;  /* 0x0000004c4424723c */ /* 0x042ff00000001824 */
[C---:B------:R-:W-:Y:S01]  /*6110*/  HMMA.16816.F32 R40, R68.reuse, R78, R40 ;  /* 0x0000004e4428723c */ /* 0x040fe20000001828 */
[----:B------:R-:W1:Y:S07]  /*6120*/  LDSM.16.MT88.4 R76, [R137+0xb000] ;  /* 0x00b00000894c783b */ /* 0x000e6e0000004200 */
[C---:B--2---:R-:W-:Y:S08]  /*6130*/  HMMA.16816.F32 R44, R68.reuse, R72, R44 ;  /* 0x00000048442c723c */ /* 0x044ff0000000182c */
[----:B------:R-:W-:Y:S01]  /*6140*/  HMMA.16816.F32 R48, R68, R74, R48 ;  /* 0x0000004a4430723c */ /* 0x000fe20000001830 */
[----:B------:R-:W2:Y:S07]  /*6150*/  LDSM.16.MT88.4 R72, [R136+0xb000] ;  /* 0x00b000008848783b */ /* 0x000eae0000004200 */
[C---:B------:R-:W-:Y:S08]  /*6160*/  HMMA.16816.F32 R36, R100.reuse, R8, R36 ;  /* 0x000000086424723c */ /* 0x040ff00000001824 */
[C---:B------:R-:W-:Y:S01]  /*6170*/  HMMA.16816.F32 R40, R100.reuse, R10, R40 ;  /* 0x0000000a6428723c */ /* 0x040fe20000001828 */
[----:B------:R-:W-:Y:S07]  /*6180*/  LDSM.16.MT88.4 R8, [R136+0xb800] ;  /* 0x00b800008808783b */ /* 0x000fee0000004200 */
        /* <DEDUP_REMOVED lines=8> */
[C---:B------:R-:W-:Y:S08]  /*6210*/  HMMA.16816.F32 R52, R100.reuse, R12, R52 ;  /* 0x0000000c6434723c */ /* 0x040ff00000001834 */
[C---:B------:R-:W-:Y:S08]  /*6220*/  HMMA.16816.F32 R56, R100.reuse, R14, R56 ;  /* 0x0000000e6438723c */ /* 0x040ff00000001838 */
[C---:B-1----:R-:W-:Y:S08]  /*6230*/  HMMA.16816.F32 R80, R100.reuse, R76, R20 ;  /* 0x0000004c6450723c */ /* 0x042ff00000001814 */
[C---:B------:R-:W-:Y:S08]  /*6240*/  HMMA.16816.F32 R76, R100.reuse, R78, R24 ;  /* 0x0000004e644c723c */ /* 0x040ff00000001818 */
[C---:B--2---:R-:W-:Y:S08]  /*6250*/  HMMA.16816.F32 R72, R100.reuse, R68, R28 ;  /* 0x000000446448723c */ /* 0x044ff0000000181c */
[C---:B------:R-:W-:Y:S08]  /*6260*/  HMMA.16816.F32 R68, R100.reuse, R70, R32 ;  /* 0x000000466444723c */ /* 0x040ff00000001820 */
[C---:B------:R-:W-:Y:S08]  /*6270*/  HMMA.16816.F32 R60, R100.reuse, R8, R60 ;  /* 0x00000008643c723c */ /* 0x040ff0000000183c */
[----:B------:R-:W-:Y:S01]  /*6280*/  HMMA.16816.F32 R64, R100, R10, R64 ;  /* 0x0000000a6440723c */ /* 0x000fe20000001840 */
[----:B------:R-:W-:Y:S05]  /*6290*/  @!UPT UIADD3 URZ, URZ, URZ, URZ ;  /* 0x0000003f3f3ff290 */ /* 0x000fea000fffe03f */
[----:B------:R-:W-:Y:S11]  /*62a0*/  @P0 BRA `(.L_x_514) ;  /* 0x0000001000000947 */ /* 0x000ff60003800000 */
.L_x_512:
[----:B------:R-:W-:-:S07]  /*62b0*/  IADD3 R167, R126, -0x1, RZ ;  /* 0xffffffff7ea77810 */ /* 0x000fce0007ffe0ff */
.L_x_514:
        /* <DEDUP_REMOVED lines=12> */
.L_x_518:
        /* <DEDUP_REMOVED lines=29> */
.L_x_516:
[----:B------:R-:W-:Y:S04]  /*6550*/  DEPBAR.LE SB0, 0x0 ;  /* 0x000080000000791a */ /* 0x000fe80000000000 */
[----:B------:R-:W-:Y:S01]  /*6560*/  BAR.SYNC.DEFER_BLOCKING 0x0 ;  /* 0x0000000000007b1d */ /* 0x000fe20000010000 */
[----:B------:R-:W-:Y:S01]  /*6570*/  SHF.R.S32.HI R2, RZ, 0x1f, R167 ;  /* 0x0000001fff027819 */ /* 0x000fe200000114a7 */
[----:B------:R-:W-:Y:S02]  /*6580*/  IMAD R0, R148, R167, RZ ;  /* 0x000000a794007224 */ /* 0x000fe400078e02ff */
[-C--:B------:R-:W-:Y:S04]  /*6590*/  IMAD.WIDE.U32 R100, R167, R149.reuse, R168 ;  /* 0x00000095a7647225 */ /* 0x080fe800078e00a8 */
[----:B------:R-:W-:Y:S01]  /*65a0*/  IMAD R0, R2, R149, R0 ;  /* 0x0000009502007224 */ /* 0x000fe200078e0200 */
[----:B------:R-:W-:Y:S04]  /*65b0*/  LEA R172, P1, R100, c[0x0][0x170], 0x1 ;  /* 0x00005c0064ac7a11 */ /* 0x000fe800078208ff */
[----:B------:R-:W-:Y:S02]  /*65c0*/  IADD3 R0, R101, R0, RZ ;  /* 0x0000000065007210 */ /* 0x000fe40007ffe0ff */
[-C--:B------:R-:W-:Y:S02]  /*65d0*/  IADD3 R174, P0, R172, R157.reuse, RZ ;  /* 0x0000009dacae7210 */ /* 0x080fe40007f1e0ff */
[----:B------:R-:W-:Y:S02]  /*65e0*/  LEA.HI.X R173, R100, c[0x0][0x174], R0, 0x1, P1 ;  /* 0x00005d0064ad7a11 */ /* 0x000fe400008f0c00 */
[-C--:B------:R-:W-:Y:S02]  /*65f0*/  IADD3 R100, P1, R174, R157.reuse, RZ ;  /* 0x0000009dae647210 */ /* 0x080fe40007f3e0ff */
[-C--:B------:R-:W-:Y:S02]  /*6600*/  IADD3.X R175, R173, R166.reuse, RZ, P0, !PT ;  /* 0x000000a6adaf7210 */ /* 0x080fe400007fe4ff */
[----:B------:R-:W-:Y:S01]  /*6610*/  IADD3 R176, P0, R100, R157, RZ ;  /* 0x0000009d64b07210 */ /* 0x000fe20007f1e0ff */
[----:B------:R-:W-:Y:S01]  /*6620*/  @!PT LDS RZ, [RZ] ;  /* 0x00000000fffff984 */ /* 0x000fe20000000800 */
[----:B------:R-:W-:Y:S01]  /*6630*/  @!PT LDS RZ, [RZ] ;  /* 0x00000000fffff984 */ /* 0x000fe20000000800 */
[----:B------:R-:W-:Y:S01]  /*6640*/  @!PT LDS RZ, [RZ] ;  /* 0x00000000fffff984 */ /* 0x000fe20000000800 */
[----:B------:R1:W-:Y:S01]  /*6650*/  LDGSTS.E.BYPASS.LTC128B.128 [R151+0x8000], [R172.64] ;  /* 0x08000000ac977fae */ /* 0x0003e2000b901d46 */
[-C--:B------:R-:W-:Y:S04]  /*6660*/  IADD3.X R101, R175, R166.reuse, RZ, P1, !PT ;  /* 0x000000a6af657210 */ /* 0x080fe80000ffe4ff */
[----:B------:R-:W-:Y:S02]  /*6670*/  IADD3.X R177, R101, R166, RZ, P0, !PT ;  /* 0x000000a665b17210 */ /* 0x000fe400007fe4ff */
[----:B------:R1:W-:Y:S01]  /*6680*/  LDGSTS.E.BYPASS.LTC128B.128 [R151+0xa000], [R172.64+0x80] ;  /* 0x0a000080ac977fae */ /* 0x0003e2000b901d46 */
[----:B------:R-:W-:Y:S06]  /*6690*/  ISETP.GT.AND P0, PT, R167, RZ, PT ;  /* 0x000000ffa700720c */ /* 0x000fec0003f04270 */
[----:B------:R2:W-:Y:S07]  /*66a0*/  LDGSTS.E.BYPASS.LTC128B.128 [R151+0x8800], [R174.64] ;  /* 0x08800000ae977fae */ /* 0x0005ee000b901d46 */
[----:B------:R2:W-:Y:S07]  /*66b0*/  LDGSTS.E.BYPASS.LTC128B.128 [R151+0xa800], [R174.64+0x80] ;  /* 0x0a800080ae977fae */ /* 0x0005ee000b901d46 */
[----:B------:R3:W-:Y:S07]  /*66c0*/  LDGSTS.E.BYPASS.LTC128B.128 [R151+0x9000], [R100.64] ;  /* 0x0900000064977fae */ /* 0x0007ee000b901d46 */
[----:B------:R3:W-:Y:S07]  /*66d0*/  LDGSTS.E.BYPASS.LTC128B.128 [R151+0xb000], [R100.64+0x80] ;  /* 0x0b00008064977fae */ /* 0x0007ee000b901d46 */
[----:B------:R4:W-:Y:S07]  /*66e0*/  LDGSTS.E.BYPASS.LTC128B.128 [R151+0x9800], [R176.64] ;  /* 0x09800000b0977fae */ /* 0x0009ee000b901d46 */
[----:B------:R4:W-:Y:S07]  /*66f0*/  LDGSTS.E.BYPASS.LTC128B.128 [R151+0xb800], [R176.64+0x80] ;  /* 0x0b800080b0977fae */ /* 0x0009ee000b901d46 */
[----:B------:R-:W-:Y:S07]  /*6700*/  LDSM.16.M88.4 R104, [R146] ;  /* 0x000000009268783b */ /* 0x000fee0000000200 */
[----:B------:R-:W5:Y:S07]  /*6710*/  LDSM.16.M88.4 R108, [R145+0x4000] ;  /* 0x00400000916c783b */ /* 0x000f6e0000000200 */
[----:B------:R-:W1:Y:S07]  /*6720*/  LDSM.16.M88.4 R112, [R145+0x4800] ;  /* 0x004800009170783b */ /* 0x000e6e0000000200 */
[----:B------:R-:W1:Y:S07]  /*6730*/  LDSM.16.M88.4 R116, [R145+0x5000] ;  /* 0x005000009174783b */ /* 0x000e6e0000000200 */
[----:B------:R-:W0:Y:S07]  /*6740*/  LDGDEPBAR ;  /* 0x00000000000079af */ /* 0x000e2e0000000000 */
[----:B------:R-:W2:Y:S07]  /*6750*/  LDSM.16.M88.4 R120, [R145+0x5800] ;  /* 0x005800009178783b */ /* 0x000eae0000000200 */
[----:B------:R-:W-:Y:S01]  /*6760*/  LDSM.16.M88.4 R124, [R134] ;  /* 0x00000000867c783b */ /* 0x000fe20000000200 */
[C---:B-----5:R-:W-:Y:S08]  /*6770*/  HMMA.16816.F32 R4, R104.reuse, R108, RZ ;  /* 0x0000006c6804723c */ /* 0x060ff000000018ff */
[C---:B------:R-:W-:Y:S01]  /*6780*/  HMMA.16816.F32 R8, R104.reuse, R110, RZ ;  /* 0x0000006e6808723c */ /* 0x040fe200000018ff */
[----:B------:R-:W-:Y:S07]  /*6790*/  LDSM.16.M88.4 R108, [R144] ;  /* 0x00000000906c783b */ /* 0x000fee0000000200 */
[C---:B-1----:R-:W-:Y:S08]  /*67a0*/  HMMA.16816.F32 R12, R104.reuse, R112, RZ ;  /* 0x00000070680c723c */ /* 0x042ff000000018ff */
[C---:B------:R-:W-:Y:S01]  /*67b0*/  HMMA.16816.F32 R16, R104.reuse, R114, RZ ;  /* 0x000000726810723c */ /* 0x040fe200000018ff */
[----:B------:R-:W1:Y:S07]  /*67c0*/  LDSM.16.M88.4 R112, [R143] ;  /* 0x000000008f70783b */ /* 0x000e6e0000000200 */
[C---:B------:R-:W-:Y:S08]  /*67d0*/  HMMA.16816.F32 R20, R104.reuse, R116, RZ ;  /* 0x000000746814723c */ /* 0x040ff000000018ff */
[C---:B------:R-:W-:Y:S01]  /*67e0*/  HMMA.16816.F32 R24, R104.reuse, R118, RZ ;  /* 0x000000766818723c */ /* 0x040fe200000018ff */
[----:B------:R-:W5:Y:S07]  /*67f0*/  LDSM.16.M88.4 R116, [R135] ;  /* 0x000000008774783b */ /* 0x000f6e0000000200 */
[C---:B--2---:R-:W-:Y:S08]  /*6800*/  HMMA.16816.F32 R28, R104.reuse, R120, RZ ;  /* 0x00000078681c723c */ /* 0x044ff000000018ff */
[----:B------:R-:W-:Y:S01]  /*6810*/  HMMA.16816.F32 R32, R104, R122, RZ ;  /* 0x0000007a6820723c */ /* 0x000fe200000018ff */
[----:B------:R-:W2:Y:S07]  /*6820*/  LDSM.16.M88.4 R104, [R133] ;  /* 0x000000008568783b */ /* 0x000eae0000000200 */
[----:B------:R-:W-:Y:S01]  /*6830*/  LDSM.16.M88.4 R120, [R139+0x4800] ;  /* 0x004800008b78783b */ /* 0x000fe20000000200 */
[C---:B-1----:R-:W-:Y:S08]  /*6840*/  HMMA.16816.F32 R4, R108.reuse, R112, R4 ;  /* 0x000000706c04723c */ /* 0x042ff00000001804 */
[C---:B------:R-:W-:Y:S01]  /*6850*/  HMMA.16816.F32 R8, R108.reuse, R114, R8 ;  /* 0x000000726c08723c */ /* 0x040fe20000001808 */
[----:B------:R-:W-:Y:S07]  /*6860*/  LDSM.16.M88.4 R112, [R142] ;  /* 0x000000008e70783b */ /* 0x000fee0000000200 */
[C---:B-----5:R-:W-:Y:S08]  /*6870*/  HMMA.16816.F32 R12, R108.reuse, R116, R12 ;  /* 0x000000746c0c723c */ /* 0x060ff0000000180c */
[C---:B------:R-:W-:Y:S01]  /*6880*/  HMMA.16816.F32 R16, R108.reuse, R118, R16 ;  /* 0x000000766c10723c */ /* 0x040fe20000001810 */
[----:B------:R-:W1:Y:S07]  /*6890*/  LDSM.16.M88.4 R116, [R139+0x4000] ;  /* 0x004000008b74783b */ /* 0x000e6e0000000200 */
[C---:B------:R-:W-:Y:S08]  /*68a0*/  HMMA.16816.F32 R20, R108.reuse, R124, R20 ;  /* 0x0000007c6c14723c */ /* 0x040ff00000001814 */
[C---:B------:R-:W-:Y:S08]  /*68b0*/  HMMA.16816.F32 R24, R108.reuse, R126, R24 ;  /* 0x0000007e6c18723c */ /* 0x040ff00000001818 */
[C---:B--2---:R-:W-:Y:S08]  /*68c0*/  HMMA.16816.F32 R28, R108.reuse, R104, R28 ;  /* 0x000000686c1c723c */ /* 0x044ff0000000181c */
[----:B------:R-:W-:Y:S01]  /*68d0*/  HMMA.16816.F32 R32, R108, R106, R32 ;  /* 0x0000006a6c20723c */ /* 0x000fe20000001820 */
[----:B------:R-:W2:Y:S07]  /*68e0*/  LDSM.16.M88.4 R104, [R139+0x5000] ;  /* 0x005000008b68783b */ /* 0x000eae0000000200 */
[----:B------:R-:W5:Y:S01]  /*68f0*/  LDSM.16.M88.4 R108, [R139+0x5800] ;  /* 0x005800008b6c783b */ /* 0x000f620000000200 */
[C---:B-1----:R-:W-:Y:S08]  /*6900*/  HMMA.16816.F32 R4, R112.reuse, R116, R4 ;  /* 0x000000747004723c */ /* 0x042ff00000001804 */
[C---:B------:R-:W-:Y:S01]  /*6910*/  HMMA.16816.F32 R8, R112.reuse, R118, R8 ;  /* 0x000000767008723c */ /* 0x040fe20000001808 */
[----:B------:R-:W-:Y:S07]  /*6920*/  LDSM.16.M88.4 R116, [R132] ;  /* 0x000000008474783b */ /* 0x000fee0000000200 */
[C---:B------:R-:W-:Y:S08]  /*6930*/  HMMA.16816.F32 R12, R112.reuse, R120, R12 ;  /* 0x00000078700c723c */ /* 0x040ff0000000180c */
[C---:B------:R-:W-:Y:S01]  /*6940*/  HMMA.16816.F32 R16, R112.reuse, R122, R16 ;  /* 0x0000007a7010723c */ /* 0x040fe20000001810 */
[----:B------:R-:W-:Y:S07]  /*6950*/  LDSM.16.M88.4 R120, [R132+0x800] ;  /* 0x000800008478783b */ /* 0x000fee0000000200 */
[C---:B--2---:R-:W-:Y:S08]  /*6960*/  HMMA.16816.F32 R20, R112.reuse, R104, R20 ;  /* 0x000000687014723c */ /* 0x044ff00000001814 */
[C---:B------:R-:W-:Y:S01]  /*6970*/  HMMA.16816.F32 R24, R112.reuse, R106, R24 ;  /* 0x0000006a7018723c */ /* 0x040fe20000001818 */
[----:B------:R-:W1:Y:S07]  /*6980*/  LDSM.16.M88.4 R104, [R141] ;  /* 0x000000008d68783b */ /* 0x000e6e0000000200 */
[C---:B-----5:R-:W-:Y:S08]  /*6990*/  HMMA.16816.F32 R28, R112.reuse, R108, R28 ;  /* 0x0000006c701c723c */ /* 0x060ff0000000181c */
[----:B------:R-:W-:Y:S01]  /*69a0*/  HMMA.16816.F32 R32, R112, R110, R32 ;  /* 0x0000006e7020723c */ /* 0x000fe20000001820 */
[----:B------:R-:W2:Y:S07]  /*69b0*/  LDSM.16.M88.4 R108, [R132+0x1000] ;  /* 0x00100000846c783b */ /* 0x000eae0000000200 */
[----:B------:R-:W5:Y:S01]  /*69c0*/  LDSM.16.M88.4 R112, [R132+0x1800] ;  /* 0x001800008470783b */ /* 0x000f620000000200 */
[C---:B-1----:R-:W-:Y:S08]  /*69d0*/  HMMA.16816.F32 R4, R104.reuse, R116, R4 ;  /* 0x000000746804723c */ /* 0x042ff00000001804 */
[C---:B------:R-:W-:Y:S01]  /*69e0*/  HMMA.16816.F32 R8, R104.reuse, R118, R8 ;  /* 0x000000766808723c */ /* 0x040fe20000001808 */
[----:B------:R-:W-:Y:S07]  /*69f0*/  LDSM.16.M88.4 R116, [R145+0x6000] ;  /* 0x006000009174783b */ /* 0x000fee0000000200 */
[C---:B------:R-:W-:Y:S08]  /*6a00*/  HMMA.16816.F32 R12, R104.reuse, R120, R12 ;  /* 0x00000078680c723c */ /* 0x040ff0000000180c */
[C---:B------:R-:W-:Y:S01]  /*6a10*/  HMMA.16816.F32 R16, R104.reuse, R122, R16 ;  /* 0x0000007a6810723c */ /* 0x040fe20000001810 */
[----:B------:R-:W-:Y:S07]  /*6a20*/  LDSM.16.M88.4 R120, [R145+0x6800] ;  /* 0x006800009178783b */ /* 0x000fee0000000200 */
[C---:B--2---:R-:W-:Y:S08]  /*6a30*/  HMMA.16816.F32 R20, R104.reuse, R108, R20 ;  /* 0x0000006c6814723c */ /* 0x044ff00000001814 */
[C---:B------:R-:W-:Y:S01]  /*6a40*/  HMMA.16816.F32 R24, R104.reuse, R110, R24 ;  /* 0x0000006e6818723c */ /* 0x040fe20000001818 */
[----:B------:R-:W1:Y:S07]  /*6a50*/  LDSM.16.M88.4 R108, [R146+0x2000] ;  /* 0x00200000926c783b */ /* 0x000e6e0000000200 */
[C---:B-----5:R-:W-:Y:S08]  /*6a60*/  HMMA.16816.F32 R28, R104.reuse, R112, R28 ;  /* 0x00000070681c723c */ /* 0x060ff0000000181c */
        /* <DEDUP_REMOVED lines=8> */
[----:B------:R-:W-:Y:S07]  /*6af0*/  LDSM.16.M88.4 R120, [R130] ;  /* 0x000000008278783b */ /* 0x000fee0000000200 */
[C---:B--2---:R-:W-:Y:S08]  /*6b00*/  HMMA.16816.F32 R20, R108.reuse, R104, R20 ;  /* 0x000000686c14723c */ /* 0x044ff00000001814 */
[C---:B------:R-:W-:Y:S01]  /*6b10*/  HMMA.16816.F32 R24, R108.reuse, R106, R24 ;  /* 0x0000006a6c18723c */ /* 0x040fe20000001818 */
[----:B------:R-:W1:Y:S07]  /*6b20*/  LDSM.16.M88.4 R104, [R144+0x2000] ;  /* 0x002000009068783b */ /* 0x000e6e0000000200 */
[C---:B-----5:R-:W-:Y:S08]  /*6b30*/  HMMA.16816.F32 R28, R108.reuse, R112, R28 ;  /* 0x000000706c1c723c */ /* 0x060ff0000000181c */
[----:B------:R-:W-:Y:S01]  /*6b40*/  HMMA.16816.F32 R32, R108, R114, R32 ;  /* 0x000000726c20723c */ /* 0x000fe20000001820 */
[----:B------:R-:W2:Y:S07]  /*6b50*/  LDSM.16.M88.4 R108, [R129] ;  /* 0x00000000816c783b */ /* 0x000eae0000000200 */
[----:B------:R-:W5:Y:S01]  /*6b60*/  LDSM.16.M88.4 R112, [R128] ;  /* 0x000000008070783b */ /* 0x000f620000000200 */
        /* <DEDUP_REMOVED lines=18> */
[----:B------:R-:W1:Y:S07]  /*6c90*/  LDSM.16.M88.4 R120, [R132+0x2000] ;  /* 0x002000008478783b */ /* 0x000e6e0000000200 */
[C---:B--2---:R-:W-:Y:S08]  /*6ca0*/  HMMA.16816.F32 R20, R108.reuse, R104, R20 ;  /* 0x000000686c14723c */ /* 0x044ff00000001814 */
[C---:B------:R-:W-:Y:S01]  /*6cb0*/  HMMA.16816.F32 R24, R108.reuse, R106, R24 ;  /* 0x0000006a6c18723c */ /* 0x040fe20000001818 */
[----:B------:R-:W2:Y:S07]  /*6cc0*/  LDSM.16.M88.4 R104, [R132+0x2800] ;  /* 0x002800008468783b */ /* 0x000eae0000000200 */
[C---:B-----5:R-:W-:Y:S08]  /*6cd0*/  HMMA.16816.F32 R28, R108.reuse, R112, R28 ;  /* 0x000000706c1c723c */ /* 0x060ff0000000181c */
[----:B------:R-:W-:Y:S01]  /*6ce0*/  HMMA.16816.F32 R32, R108, R114, R32 ;  /* 0x000000726c20723c */ /* 0x000fe20000001820 */
[----:B------:R-:W5:Y:S07]  /*6cf0*/  LDSM.16.M88.4 R108, [R132+0x3000] ;  /* 0x00300000846c783b */ /* 0x000f6e0000000200 */
[C---:B-1----:R-:W-:Y:S08]  /*6d00*/  HMMA.16816.F32 R4, R116.reuse, R120, R4 ;  /* 0x000000787404723c */ /* 0x042ff00000001804 */
[C---:B------:R-:W-:Y:S08]  /*6d10*/  HMMA.16816.F32 R8, R116.reuse, R122, R8 ;  /* 0x0000007a7408723c */ /* 0x040ff00000001808 */
[C---:B--2---:R-:W-:Y:S08]  /*6d20*/  HMMA.16816.F32 R12, R116.reuse, R104, R12 ;  /* 0x00000068740c723c */ /* 0x044ff0000000180c */
[C---:B------:R-:W-:Y:S01]  /*6d30*/  HMMA.16816.F32 R16, R116.reuse, R106, R16 ;  /* 0x0000006a7410723c */ /* 0x040fe20000001810 */
[----:B------:R-:W1:Y:S01]  /*6d40*/  LDSM.16.M88.4 R104, [R132+0x3800] ;  /* 0x003800008468783b */ /* 0x000e620000000200 */
[----:B------:R-:W-:Y:S04]  /*6d50*/  DEPBAR.LE SB0, 0x0 ;  /* 0x000080000000791a */ /* 0x000fe80000000000 */
[----:B------:R-:W-:Y:S02]  /*6d60*/  FMUL.FTZ R200, R4, c[0x0][0x2ec] ;  /* 0x0000bb0004c87a20 */ /* 0x000fe40000410000 */
[C---:B-----5:R-:W-:Y:S04]  /*6d70*/  HMMA.16816.F32 R20, R116.reuse, R108, R20 ;  /* 0x0000006c7414723c */ /* 0x060fe80000001814 */
[----:B------:R-:W2:Y:S01]  /*6d80*/  MUFU.TANH R200, R200 ;  /* 0x000000c800c87308 */ /* 0x000ea20000002400 */
[----:B------:R-:W-:Y:S01]  /*6d90*/  BAR.SYNC.DEFER_BLOCKING 0x0 ;  /* 0x0000000000007b1d */ /* 0x000fe20000010000 */
[----:B------:R-:W-:Y:S02]  /*6da0*/  FMUL.FTZ R198, R5, c[0x0][0x2ec] ;  /* 0x0000bb0005c67a20 */ /* 0x000fe40000410000 */
[C---:B------:R-:W-:Y:S04]  /*6db0*/  HMMA.16816.F32 R24, R116.reuse, R110, R24 ;  /* 0x0000006e7418723c */ /* 0x040fe80000001818 */
[----:B------:R-:W-:Y:S02]  /*6dc0*/  FMUL.FTZ R196, R6, c[0x0][0x2ec] ;  /* 0x0000bb0006c47a20 */ /* 0x000fe40000410000 */
[----:B------:R-:W2:Y:S01]  /*6dd0*/  MUFU.TANH R198, R198 ;  /* 0x000000c600c67308 */ /* 0x000ea20000002400 */
[----:B------:R-:W-:Y:S02]  /*6de0*/  FMUL.FTZ R195, R7, c[0x0][0x2ec] ;  /* 0x0000bb0007c37a20 */ /* 0x000fe40000410000 */
[----:B------:R-:W-:Y:S03]  /*6df0*/  FMUL.FTZ R194, R8, c[0x0][0x2ec] ;  /* 0x0000bb0008c27a20 */ /* 0x000fe60000410000 */
[----:B------:R-:W-:Y:S02]  /*6e00*/  FMUL.FTZ R202, R9, c[0x0][0x2ec] ;  /* 0x0000bb0009ca7a20 */ /* 0x000fe40000410000 */
[----:B------:R-:W-:Y:S02]  /*6e10*/  FMUL.FTZ R199, R10, c[0x0][0x2ec] ;  /* 0x0000bb000ac77a20 */ /* 0x000fe40000410000 */
[----:B------:R-:W2:Y:S01]  /*6e20*/  MUFU.TANH R196, R196 ;  /* 0x000000c400c47308 */ /* 0x000ea20000002400 */
[----:B------:R-:W-:Y:S02]  /*6e30*/  FMUL.FTZ R197, R11, c[0x0][0x2ec] ;  /* 0x0000bb000bc57a20 */ /* 0x000fe40000410000 */
[----:B------:R-:W-:Y:S02]  /*6e40*/  FMUL.FTZ R192, R12, c[0x0][0x2ec] ;  /* 0x0000bb000cc07a20 */ /* 0x000fe40000410000 */
[----:B------:R-:W-:Y:S02]  /*6e50*/  FMUL.FTZ R190, R13, c[0x0][0x2ec] ;  /* 0x0000bb000dbe7a20 */ /* 0x000fe40000410000 */
[----:B------:R-:W-:Y:S01]  /*6e60*/  FMUL.FTZ R193, R14, c[0x0][0x2ec] ;  /* 0x0000bb000ec17a20 */ /* 0x000fe20000410000 */
[C---:B-1----:R-:W-:Y:S02]  /*6e70*/  HMMA.16816.F32 R28, R116.reuse, R104, R28 ;  /* 0x00000068741c723c */ /* 0x042fe4000000181c */
[----:B------:R-:W1:Y:S01]  /*6e80*/  MUFU.TANH R195, R195 ;  /* 0x000000c300c37308 */ /* 0x000e620000002400 */
[----:B------:R-:W-:Y:S02]  /*6e90*/  FMUL.FTZ R191, R15, c[0x0][0x2ec] ;  /* 0x0000bb000fbf7a20 */ /* 0x000fe40000410000 */
[----:B------:R-:W-:Y:S02]  /*6ea0*/  FMUL.FTZ R188, R16, c[0x0][0x2ec] ;  /* 0x0000bb0010bc7a20 */ /* 0x000fe40000410000 */
[----:B------:R-:W-:Y:S01]  /*6eb0*/  FMUL.FTZ R186, R17, c[0x0][0x2ec] ;  /* 0x0000bb0011ba7a20 */ /* 0x000fe20000410000 */
[----:B------:R-:W-:Y:S04]  /*6ec0*/  HMMA.16816.F32 R32, R116, R106, R32 ;  /* 0x0000006a7420723c */ /* 0x000fe80000001820 */
[----:B------:R-:W1:Y:S01]  /*6ed0*/  MUFU.TANH R194, R194 ;  /* 0x000000c200c27308 */ /* 0x000e620000002400 */
[----:B------:R-:W-:Y:S02]  /*6ee0*/  FMUL.FTZ R189, R18, c[0x0][0x2ec] ;  /* 0x0000bb0012bd7a20 */ /* 0x000fe40000410000 */
[----:B------:R-:W-:Y:S02]  /*6ef0*/  FMUL.FTZ R187, R19, c[0x0][0x2ec] ;  /* 0x0000bb0013bb7a20 */ /* 0x000fe40000410000 */
[----:B------:R-:W-:Y:S03]  /*6f00*/  FMUL.FTZ R178, R20, c[0x0][0x2ec] ;  /* 0x0000bb0014b27a20 */ /* 0x000fe60000410000 */
        /* <DEDUP_REMOVED lines=8> */
[----:B------:R-:W-:Y:S02]  /*6f90*/  FMUL.FTZ R179, R27, c[0x0][0x2ec] ;  /* 0x0000bb001bb37a20 */ /* 0x000fe40000410000 */
[----:B----4-:R-:W-:Y:S02]  /*6fa0*/  FMUL.FTZ R176, R28, c[0x0][0x2ec] ;  /* 0x0000bb001cb07a20 */ /* 0x010fe40000410000 */
[----:B------:R-:W-:Y:S02]  /*6fb0*/  FMUL.FTZ R177, R29, c[0x0][0x2ec] ;  /* 0x0000bb001db17a20 */ /* 0x000fe40000410000 */
[----:B------:R-:W-:Y:S02]  /*6fc0*/  FMUL.FTZ R173, R30, c[0x0][0x2ec] ;  /* 0x0000bb001ead7a20 */ /* 0x000fe40000410000 */
[----:B------:R-:W-:Y:S01]  /*6fd0*/  FMUL.FTZ R175, R31, c[0x0][0x2ec] ;  /* 0x0000bb001faf7a20 */ /* 0x000fe20000410000 */
[----:B------:R-:W4:Y:S01]  /*6fe0*/  MUFU.TANH R197, R197 ;  /* 0x000000c500c57308 */ /* 0x000f220000002400 */
[----:B------:R-:W-:Y:S02]  /*6ff0*/  FMUL.FTZ R172, R32, c[0x0][0x2ec] ;  /* 0x0000bb0020ac7a20 */ /* 0x000fe40000410000 */
[----:B------:R-:W-:Y:S02]  /*7000*/  FMUL.FTZ R174, R33, c[0x0][0x2ec] ;  /* 0x0000bb0021ae7a20 */ /* 0x000fe40000410000 */
[----:B------:R-:W-:Y:S02]  /*7010*/  FMUL.FTZ R102, R34, c[0x0][0x2ec] ;  /* 0x0000bb0022667a20 */ /* 0x000fe40000410000 */
[----:B------:R-:W-:Y:S03]  /*7020*/  FMUL.FTZ R35, R35, c[0x0][0x2ec] ;  /* 0x0000bb0023237a20 */ /* 0x000fe60000410000 */
        /* <DEDUP_REMOVED lines=23> */
[----:B---3--:R3:W1:Y:S02]  /*71a0*/  MUFU.TANH R101, R35 ;  /* 0x0000002300657308 */ /* 0x0086640000002400 */
[----:B-1234-:R-:W-:-:S05]  /*71b0*/  @P0 BRA `(.L_x_518) ;  /* 0xfffff1c000000947 */ /* 0x01efca000383ffff */
.L_x_517:
        /* <DEDUP_REMOVED lines=34> */
[----:B------:R-:W-:Y:S01]  /*73e0*/  LDSM.16.MT88.4 R12, [R140+0x8000] ;  /* 0x008000008c0c783b */ /* 0x000fe20000004200 */
[----:B------:R-:W-:Y:S07]  /*73f0*/  IADD3 R167, R167, -0x1, RZ ;  /* 0xffffffffa7a77810 */ /* 0x000fee0007ffe0ff */
[----:B------:R-:W-:Y:S08]  /*7400*/  SHFL.BFLY PT, R9, R6, 0x2, 0x1f ;  /* 0x0c401f0006097f89 */ /* 0x000ff000000e0000 */
[----:B------:R-:W1:Y:S02]  /*7410*/  SHFL.BFLY PT, R0, R7, 0x2, 0x1f ;  /* 0x0c401f0007007f89 */ /* 0x000e6400000e0000 */
[----:B-1----:R-:W-:Y:S02]  /*7420*/  FMNMX.FTZ R5, R7, R0, !PT ;  /* 0x0000000007057209 */ /* 0x002fe40007810000 */
[----:B------:R-:W-:Y:S04]  /*7430*/  FMNMX.FTZ R11, R6, R9, !PT ;  /* 0x00000009060b7209 */ /* 0x000fe80007810000 */
[----:B------:R-:W1:Y:S08]  /*7440*/  SHFL.BFLY PT, R0, R5, 0x1, 0x1f ;  /* 0x0c201f0005007f89 */ /* 0x000e7000000e0000 */
[----:B------:R-:W2:Y:S01]  /*7450*/  SHFL.BFLY PT, R2, R11, 0x1, 0x1f ;  /* 0x0c201f000b027f89 */ /* 0x000ea200000e0000 */
[----:B-1----:R-:W-:Y:S05]  /*7460*/  FMNMX.FTZ R0, R5, R0, !PT ;  /* 0x0000000005007209 */ /* 0x002fea0007810000 */
[----:B------:R-:W-:Y:S01]  /*7470*/  FMUL.FTZ R106, R0, c[0x0][0x23c] ;  /* 0x00008f00006a7a20 */ /* 0x000fe20000410000 */
[----:B--2---:R-:W-:Y:S04]  /*7480*/  FMNMX.FTZ R2, R11, R2, !PT ;  /* 0x000000020b027209 */ /* 0x004fe80007810000 */
[C---:B------:R-:W-:Y:S01]  /*7490*/  FSETP.NEU.FTZ.AND P1, PT, R2.reuse, -INF , PT ;  /* 0xff8000000200780b */ /* 0x040fe20003f3d000 */
[C---:B------:R-:W-:Y:S02]  /*74a0*/  FMUL.FTZ R107, R2.reuse, c[0x0][0x23c] ;  /* 0x00008f00026b7a20 */ /* 0x040fe40000410000 */
[----:B------:R-:W-:Y:S01]  /*74b0*/  FADD.FTZ R4, -R2, R103 ;  /* 0x0000006702047221 */ /* 0x000fe20000010100 */
[----:B------:R-:W-:Y:S02]  /*74c0*/  MOV R103, R2 ;  /* 0x0000000200677202 */ /* 0x000fe40000000f00 */
[----:B------:R-:W-:Y:S01]  /*74d0*/  FSEL R107, R107, RZ, P1 ;  /* 0x000000ff6b6b7208 */ /* 0x000fe20000800000 */
[----:B------:R-:W-:Y:S01]  /*74e0*/  FMUL.FTZ R100, R4, c[0x0][0x23c] ;  /* 0x00008f0004647a20 */ /* 0x000fe20000410000 */
[C---:B------:R-:W-:Y:S01]  /*74f0*/  FSETP.NEU.FTZ.AND P1, PT, R0.reuse, -INF , PT ;  /* 0xff8000000000780b */ /* 0x040fe20003f3d000 */
[----:B------:R-:W-:Y:S02]  /*7500*/  FADD.FTZ R4, -R0, R3 ;  /* 0x0000000300047221 */ /* 0x000fe40000010100 */
[--C-:B------:R-:W-:Y:S01]  /*7510*/  FFMA.FTZ R104, R200, c[0x0][0x23c], -R107.reuse ;  /* 0x00008f00c8687a23 */ /* 0x100fe2000001086b */
[----:B------:R-:W-:Y:S01]  /*7520*/  FSEL R106, R106, RZ, P1 ;  /* 0x000000ff6a6a7208 */ /* 0x000fe20000800000 */
[----:B------:R-:W-:Y:S01]  /*7530*/  FMUL.FTZ R3, R4, c[0x0][0x23c] ;  /* 0x00008f0004037a20 */ /* 0x000fe20000410000 */
[----:B------:R-:W1:Y:S01]  /*7540*/  MUFU.EX2 R100, R100 ;  /* 0x0000006400647308 */ /* 0x000e620000000800 */
        /* <DEDUP_REMOVED lines=13> */
[--C-:B------:R-:W-:Y:S02]  /*7620*/  FFMA.FTZ R126, R184, c[0x0][0x23c], -R107.reuse ;  /* 0x00008f00b87e7a23 */ /* 0x100fe4000001086b */
[C---:B-1----:R-:W-:Y:S02]  /*7630*/  FMUL.FTZ R4, R100.reuse, R96 ;  /* 0x0000006064047220 */ /* 0x042fe40000410000 */
[C---:B------:R-:W-:Y:S02]  /*7640*/  FMUL.FTZ R5, R100.reuse, R97 ;  /* 0x0000006164057220 */ /* 0x040fe40000410000 */
[C---:B------:R-:W-:Y:S01]  /*7650*/  FMUL.FTZ R8, R100.reuse, R92 ;  /* 0x0000005c64087220 */ /* 0x040fe20000410000 */
[----:B------:R-:W1:Y:S01]  /*7660*/  MUFU.EX2 R113, R113 ;  /* 0x0000007100717308 */ /* 0x000e620000000800 */
[C---:B------:R-:W-:Y:S02]  /*7670*/  FMUL.FTZ R9, R100.reuse, R93 ;  /* 0x0000005d64097220 */ /* 0x040fe40000410000 */
[C---:B------:R-:W-:Y:S02]  /*7680*/  FMUL.FTZ R16, R100.reuse, R84 ;  /* 0x0000005464107220 */ /* 0x040fe40000410000 */
[C---:B--2---:R-:W-:Y:S02]  /*7690*/  FMUL.FTZ R6, R3.reuse, R98 ;  /* 0x0000006203067220 */ /* 0x044fe40000410000 */
[C---:B------:R-:W-:Y:S02]  /*76a0*/  FMUL.FTZ R7, R3.reuse, R99 ;  /* 0x0000006303077220 */ /* 0x040fe40000410000 */
[C---:B------:R-:W-:Y:S01]  /*76b0*/  FMUL.FTZ R10, R3.reuse, R94 ;  /* 0x0000005e030a7220 */ /* 0x040fe20000410000 */
[----:B------:R-:W-:Y:S01]  /*76c0*/  MUFU.EX2 R105, R105 ;  /* 0x0000006900697308 */ /* 0x000fe20000000800 */
[C---:B------:R-:W-:Y:S02]  /*76d0*/  FMUL.FTZ R11, R3.reuse, R95 ;  /* 0x0000005f030b7220 */ /* 0x040fe40000410000 */
[C---:B------:R-:W-:Y:S01]  /*76e0*/  FMUL.FTZ R17, R100.reuse, R85 ;  /* 0x0000005564117220 */ /* 0x040fe20000410000 */
[----:B------:R-:W-:Y:S01]  /*76f0*/  LDSM.16.MT88.4 R92, [R140+0x9800] ;  /* 0x009800008c5c783b */ /* 0x000fe20000004200 */
[C---:B------:R-:W-:Y:S02]  /*7700*/  FMUL.FTZ R18, R3.reuse, R86 ;  /* 0x0000005603127220 */ /* 0x040fe40000410000 */
[C---:B------:R-:W-:Y:S02]  /*7710*/  FMUL.FTZ R19, R3.reuse, R87 ;  /* 0x0000005703137220 */ /* 0x040fe40000410000 */
[C---:B------:R-:W-:Y:S01]  /*7720*/  FMUL.FTZ R24, R100.reuse, R76 ;  /* 0x0000004c64187220 */ /* 0x040fe20000410000 */
[----:B------:R-:W2:Y:S01]  /*7730*/  MUFU.EX2 R110, R110 ;  /* 0x0000006e006e7308 */ /* 0x000ea20000000800 */
[C---:B------:R-:W-:Y:S01]  /*7740*/  FMUL.FTZ R25, R100.reuse, R77 ;  /* 0x0000004d64197220 */ /* 0x040fe20000410000 */
[----:B------:R-:W-:Y:S01]  /*7750*/  LDSM.16.MT88.4 R84, [R138+0x9800] ;  /* 0x009800008a54783b */ /* 0x000fe20000004200 */
[----:B------:R-:W-:Y:S01]  /*7760*/  FMUL.FTZ R26, R3, R78 ;  /* 0x0000004e031a7220 */ /* 0x000fe20000410000 */
[----:B-1----:R-:W-:Y:S01]  /*7770*/  F2FP.PACK_AB R96, R113, R104 ;  /* 0x000000687160723e */ /* 0x002fe200000000ff */
[C---:B------:R-:W-:Y:S02]  /*7780*/  FMUL.FTZ R27, R3.reuse, R79 ;  /* 0x0000004f031b7220 */ /* 0x040fe40000410000 */
[C---:B------:R-:W-:Y:S02]  /*7790*/  FMUL.FTZ R32, R100.reuse, R68 ;  /* 0x0000004464207220 */ /* 0x040fe40000410000 */
[C---:B------:R-:W-:Y:S01]  /*77a0*/  FMUL.FTZ R33, R100.reuse, R69 ;  /* 0x0000004564217220 */ /* 0x040fe20000410000 */
[----:B------:R-:W-:Y:S01]  /*77b0*/  MUFU.EX2 R112, R112 ;  /* 0x0000007000707308 */ /* 0x000fe20000000800 */
[----:B------:R-:W-:Y:S01]  /*77c0*/  LDSM.16.MT88.4 R76, [R140+0xa000] ;  /* 0x00a000008c4c783b */ /* 0x000fe20000004200 */
[C---:B------:R-:W-:Y:S02]  /*77d0*/  FMUL.FTZ R34, R3.reuse, R70 ;  /* 0x0000004603227220 */ /* 0x040fe40000410000 */
[C---:B------:R-:W-:Y:S02]  /*77e0*/  FMUL.FTZ R35, R3.reuse, R71 ;  /* 0x0000004703237220 */ /* 0x040fe40000410000 */
[C---:B------:R-:W-:Y:S02]  /*77f0*/  FMUL.FTZ R36, R100.reuse, R36 ;  /* 0x0000002464247220 */ /* 0x040fe40000410000 */
[----:B------:R-:W-:Y:S01]  /*7800*/  FMUL.FTZ R37, R100, R37 ;  /* 0x0000002564257220 */ /* 0x000fe20000410000 */
[----:B------:R-:W-:Y:S01]  /*7810*/  LDSM.16.MT88.4 R68, [R137+0xa000] ;  /* 0x00a000008944783b */ /* 0x000fe20000004200 */
[----:B------:R-:W1:Y:S01]  /*7820*/  MUFU.EX2 R111, R111 ;  /* 0x0000006f006f7308 */ /* 0x000e620000000800 */
[C---:B------:R-:W-:Y:S02]  /*7830*/  FMUL.FTZ R38, R3.reuse, R38 ;  /* 0x0000002603267220 */ /* 0x040fe40000410000 */
[C---:B------:R-:W-:Y:S01]  /*7840*/  FMUL.FTZ R39, R3.reuse, R39 ;  /* 0x0000002703277220 */ /* 0x040fe20000410000 */
        /* <DEDUP_REMOVED lines=9> */
[----:B------:R-:W-:Y:S01]  /*78e0*/  FMUL.FTZ R47, R3, R47 ;  /* 0x0000002f032f7220 */ /* 0x000fe20000410000 */
[----:B------:R-:W2:Y:S01]  /*78f0*/  MUFU.EX2 R108, R108 ;  /* 0x0000006c006c7308 */ /* 0x000ea20000000800 */
[C---:B------:R-:W-:Y:S02]  /*7900*/  FMUL.FTZ R48, R100.reuse, R48 ;  /* 0x0000003064307220 */ /* 0x040fe40000410000 */
[C---:B------:R-:W-:Y:S01]  /*7910*/  FMUL.FTZ R49, R100.reuse, R49 ;  /* 0x0000003164317220 */ /* 0x040fe20000410000 */
[----:B-1----:R-:W-:Y:S01]  /*7920*/  F2FP.PACK_AB R98, R111, R112 ;  /* 0x000000706f62723e */ /* 0x002fe200000000ff */
        /* <DEDUP_REMOVED lines=9> */
[----:B------:R-:W-:Y:S01]  /*79c0*/  MUFU.EX2 R122, R122 ;  /* 0x0000007a007a7308 */ /* 0x000fe20000000800 */
[C---:B------:R-:W-:Y:S02]  /*79d0*/  FMUL.FTZ R66, R3.reuse, R66 ;  /* 0x0000004203427220 */ /* 0x040fe40000410000 */
[C---:B------:R-:W-:Y:S01]  /*79e0*/  FMUL.FTZ R67, R3.reuse, R67 ;  /* 0x0000004303437220 */ /* 0x040fe20000410000 */
[----:B--2---:R-:W-:Y:S01]  /*79f0*/  F2FP.PACK_AB R99, R108, R109 ;  /* 0x0000006d6c63723e */ /* 0x004fe200000000ff */
[C---:B------:R-:W-:Y:S02]  /*7a00*/  FMUL.FTZ R52, R100.reuse, R52 ;  /* 0x0000003464347220 */ /* 0x040fe40000410000 */
[C---:B------:R-:W-:Y:S02]  /*7a10*/  FMUL.FTZ R53, R100.reuse, R53 ;  /* 0x0000003564357220 */ /* 0x040fe40000410000 */
[C---:B------:R-:W-:Y:S01]  /*7a20*/  FMUL.FTZ R54, R3.reuse, R54 ;  /* 0x0000003603367220 */ /* 0x040fe20000410000 */
[----:B------:R-:W-:Y:S01]  /*7a30*/  MUFU.EX2 R123, R123 ;  /* 0x0000007b007b7308 */ /* 0x000fe20000000800 */
[C---:B------:R-:W-:Y:S05]  /*7a40*/  HMMA.16816.F32 R4, R96.reuse, R12, R4 ;  /* 0x0000000c6004723c */ /* 0x040fea0000001804 */
[C---:B------:R-:W-:Y:S02]  /*7a50*/  FMUL.FTZ R55, R3.reuse, R55 ;  /* 0x0000003703377220 */ /* 0x040fe40000410000 */
[C---:B------:R-:W-:Y:S01]  /*7a60*/  FMUL.FTZ R12, R100.reuse, R88 ;  /* 0x00000058640c7220 */ /* 0x040fe20000410000 */
[C---:B------:R-:W-:Y:S01]  /*7a70*/  HMMA.16816.F32 R8, R96.reuse, R14, R8 ;  /* 0x0000000e6008723c */ /* 0x040fe20000001808 */
[----:B------:R-:W-:Y:S03]  /*7a80*/  MUFU.EX2 R124, R124 ;  /* 0x0000007c007c7308 */ /* 0x000fe60000000800 */
[C---:B------:R-:W-:Y:S02]  /*7a90*/  FMUL.FTZ R13, R100.reuse, R89 ;  /* 0x00000059640d7220 */ /* 0x040fe40000410000 */
[C---:B------:R-:W-:Y:S02]  /*7aa0*/  FMUL.FTZ R56, R100.reuse, R56 ;  /* 0x0000003864387220 */ /* 0x040fe40000410000 */
[C---:B------:R-:W-:Y:S03]  /*7ab0*/  FMUL.FTZ R14, R3.reuse, R90 ;  /* 0x0000005a030e7220 */ /* 0x040fe60000410000 */
[----:B------:R-:W-:Y:S01]  /*7ac0*/  MUFU.EX2 R126, R126 ;  /* 0x0000007e007e7308 */ /* 0x000fe20000000800 */
[C---:B------:R-:W-:Y:S02]  /*7ad0*/  FMUL.FTZ R15, R3.reuse, R91 ;  /* 0x0000005b030f7220 */ /* 0x040fe40000410000 */
[----:B------:R-:W1:Y:S01]  /*7ae0*/  LDSM.16.MT88.4 R88, [R136+0x8000] ;  /* 0x008000008858783b */ /* 0x000e620000004200 */
[----:B------:R-:W-:Y:S02]  /*7af0*/  FMUL.FTZ R57, R100, R57 ;  /* 0x0000003964397220 */ /* 0x000fe40000410000 */
[C---:B------:R-:W-:Y:S02]  /*7b00*/  FMUL.FTZ R58, R3.reuse, R58 ;  /* 0x0000003a033a7220 */ /* 0x040fe40000410000 */
[C---:B------:R-:W-:Y:S03]  /*7b10*/  HMMA.16816.F32 R12, R96.reuse, R20, R12 ;  /* 0x00000014600c723c */ /* 0x040fe6000000180c */
[----:B------:R-:W-:Y:S02]  /*7b20*/  FMUL.FTZ R59, R3, R59 ;  /* 0x0000003b033b7220 */ /* 0x000fe40000410000 */
[--C-:B------:R-:W-:Y:S02]  /*7b30*/  FFMA.FTZ R127, R182, c[0x0][0x23c], -R107.reuse ;  /* 0x00008f00b67f7a23 */ /* 0x100fe4000001086b */
[C---:B------:R-:W-:Y:S01]  /*7b40*/  FMUL.FTZ R20, R100.reuse, R80 ;  /* 0x0000005064147220 */ /* 0x040fe20000410000 */
[C---:B------:R-:W-:Y:S03]  /*7b50*/  HMMA.16816.F32 R16, R96.reuse, R22, R16 ;  /* 0x000000166010723c */ /* 0x040fe60000001810 */
[----:B------:R-:W-:Y:S01]  /*7b60*/  MUFU.EX2 R127, R127 ;  /* 0x0000007f007f7308 */ /* 0x000fe20000000800 */
[----:B------:R-:W-:Y:S02]  /*7b70*/  FMUL.FTZ R21, R100, R81 ;  /* 0x0000005164157220 */ /* 0x000fe40000410000 */
[--C-:B------:R-:W-:Y:S02]  /*7b80*/  FFMA.FTZ R178, R181, c[0x0][0x23c], -R106.reuse ;  /* 0x00008f00b5b27a23 */ /* 0x100fe4000001086a */
[C---:B------:R-:W-:Y:S04]  /*7b90*/  FMUL.FTZ R22, R3.reuse, R82 ;  /* 0x0000005203167220 */ /* 0x040fe80000410000 */
[----:B------:R-:W-:Y:S01]  /*7ba0*/  FMUL.FTZ R23, R3, R83 ;  /* 0x0000005303177220 */ /* 0x000fe20000410000 */
[----:B------:R-:W-:Y:S01]  /*7bb0*/  MUFU.EX2 R178, R178 ;  /* 0x000000b200b27308 */ /* 0x000fe20000000800 */
[----:B------:R-:W-:Y:S01]  /*7bc0*/  LDSM.16.MT88.4 R80, [R138+0x8800] ;  /* 0x008800008a50783b */ /* 0x000fe20000004200 */
[--C-:B------:R-:W-:Y:S02]  /*7bd0*/  FFMA.FTZ R179, R179, c[0x0][0x23c], -R106.reuse ;  /* 0x00008f00b3b37a23 */ /* 0x100fe4000001086a */
[--C-:B------:R-:W-:Y:S02]  /*7be0*/  FFMA.FTZ R115, R192, c[0x0][0x23c], -R107.reuse ;  /* 0x00008f00c0737a23 */ /* 0x100fe4000001086b */
[C---:B------:R-:W-:Y:S03]  /*7bf0*/  HMMA.16816.F32 R20, R96.reuse, R28, R20 ;  /* 0x0000001c6014723c */ /* 0x040fe60000001814 */
[----:B------:R-:W-:Y:S01]  /*7c00*/  FFMA.FTZ R114, R190, c[0x0][0x23c], -R107 ;  /* 0x00008f00be727a23 */ /* 0x000fe2000001086b */
[----:B------:R-:W-:Y:S01]  /*7c10*/  MUFU.EX2 R179, R179 ;  /* 0x000000b300b37308 */ /* 0x000fe20000000800 */
[--C-:B------:R-:W-:Y:S02]  /*7c20*/  FFMA.FTZ R116, R193, c[0x0][0x23c], -R106.reuse ;  /* 0x00008f00c1747a23 */ /* 0x100fe4000001086a */
[C---:B------:R-:W-:Y:S01]  /*7c30*/  FMUL.FTZ R28, R100.reuse, R72 ;  /* 0x00000048641c7220 */ /* 0x040fe20000410000 */
[C---:B------:R-:W-:Y:S04]  /*7c40*/  HMMA.16816.F32 R24, R96.reuse, R30, R24 ;  /* 0x0000001e6018723c */ /* 0x040fe80000001818 */
[C---:B------:R-:W-:Y:S02]  /*7c50*/  FMUL.FTZ R29, R100.reuse, R73 ;  /* 0x00000049641d7220 */ /* 0x040fe40000410000 */
[----:B------:R-:W-:Y:S01]  /*7c60*/  FFMA.FTZ R117, R191, c[0x0][0x23c], -R106 ;  /* 0x00008f00bf757a23 */ /* 0x000fe2000001086a */
[----:B------:R-:W-:Y:S01]  /*7c70*/  MUFU.EX2 R115, R115 ;  /* 0x0000007300737308 */ /* 0x000fe20000000800 */
[C---:B------:R-:W-:Y:S04]  /*7c80*/  FMUL.FTZ R30, R3.reuse, R74 ;  /* 0x0000004a031e7220 */ /* 0x040fe80000410000 */
[C---:B------:R-:W-:Y:S02]  /*7c90*/  FMUL.FTZ R31, R3.reuse, R75 ;  /* 0x0000004b031f7220 */ /* 0x040fe40000410000 */
[----:B------:R-:W2:Y:S01]  /*7ca0*/  LDSM.16.MT88.4 R72, [R138+0xa000] ;  /* 0x00a000008a48783b */ /* 0x000ea20000004200 */
[----:B------:R-:W-:Y:S02]  /*7cb0*/  FFMA.FTZ R100, R100, R171, R104 ;  /* 0x000000ab64647223 */ /* 0x000fe40000010068 */
[----:B------:R-:W3:Y:S01]  /*7cc0*/  MUFU.EX2 R114, R114 ;  /* 0x0000007200727308 */ /* 0x000ee20000000800 */
[----:B------:R-:W-:Y:S01]  /*7cd0*/  FFMA.FTZ R3, R3, R170, R105 ;  /* 0x000000aa03037223 */ /* 0x000fe20000010069 */
[C---:B-1----:R-:W-:Y:S03]  /*7ce0*/  HMMA.16816.F32 R28, R96.reuse, R88, R28 ;  /* 0x00000058601c723c */ /* 0x042fe6000000181c */
[--C-:B------:R-:W-:Y:S02]  /*7cf0*/  FFMA.FTZ R119, R188, c[0x0][0x23c], -R107.reuse ;  /* 0x00008f00bc777a23 */ /* 0x100fe4000001086b */
[--C-:B------:R-:W-:Y:S02]  /*7d00*/  FFMA.FTZ R118, R186, c[0x0][0x23c], -R107.reuse ;  /* 0x00008f00ba767a23 */ /* 0x100fe4000001086b */
[--C-:B------:R-:W-:Y:S01]  /*7d10*/  FFMA.FTZ R120, R189, c[0x0][0x23c], -R106.reuse ;  /* 0x00008f00bd787a23 */ /* 0x100fe2000001086a */
[C---:B------:R-:W-:Y:S01]  /*7d20*/  HMMA.16816.F32 R32, R96.reuse, R90, R32 ;  /* 0x0000005a6020723c */ /* 0x040fe20000001820 */
[----:B------:R-:W-:Y:S03]  /*7d30*/  MUFU.EX2 R116, R116 ;  /* 0x0000007400747308 */ /* 0x000fe60000000800 */
[--C-:B------:R-:W-:Y:S02]  /*7d40*/  FFMA.FTZ R121, R187, c[0x0][0x23c], -R106.reuse ;  /* 0x00008f00bb797a23 */ /* 0x100fe4000001086a */
[--C-:B------:R-:W-:Y:S02]  /*7d50*/  FFMA.FTZ R176, R176, c[0x0][0x23c], -R107.reuse ;  /* 0x00008f00b0b07a23 */ /* 0x100fe4000001086b */
[C---:B------:R-:W-:Y:S03]  /*7d60*/  HMMA.16816.F32 R36, R96.reuse, R76, R36 ;  /* 0x0000004c6024723c */ /* 0x040fe60000001824 */
[----:B------:R-:W1:Y:S01]  /*7d70*/  MUFU.EX2 R117, R117 ;  /* 0x0000007500757308 */ /* 0x000e620000000800 */
[--C-:B------:R-:W-:Y:S02]  /*7d80*/  FFMA.FTZ R177, R177, c[0x0][0x23c], -R107.reuse ;  /* 0x00008f00b1b17a23 */ /* 0x100fe4000001086b */
[--C-:B------:R-:W-:Y:S02]  /*7d90*/  FFMA.FTZ R173, R173, c[0x0][0x23c], -R106.reuse ;  /* 0x00008f00adad7a23 */ /* 0x100fe4000001086a */
[C---:B------:R-:W-:Y:S01]  /*7da0*/  HMMA.16816.F32 R40, R96.reuse, R78, R40 ;  /* 0x0000004e6028723c */ /* 0x040fe20000001828 */
[----:B------:R-:W4:Y:S03]  /*7db0*/  LDSM.16.MT88.4 R76, [R136+0xa000] ;  /* 0x00a00000884c783b */ /* 0x000f260000004200 */
[--C-:B------:R-:W-:Y:S01]  /*7dc0*/  FFMA.FTZ R180, R175, c[0x0][0x23c], -R106.reuse ;  /* 0x00008f00afb47a23 */ /* 0x100fe2000001086a */
[----:B------:R-:W-:Y:S01]  /*7dd0*/  MUFU.EX2 R119, R119 ;  /* 0x0000007700777308 */ /* 0x000fe20000000800 */
[--C-:B------:R-:W-:Y:S02]  /*7de0*/  FFMA.FTZ R172, R172, c[0x0][0x23c], -R107.reuse ;  /* 0x00008f00acac7a23 */ /* 0x100fe4000001086b */
[----:B------:R-:W-:Y:S01]  /*7df0*/  FFMA.FTZ R107, R174, c[0x0][0x23c], -R107 ;  /* 0x00008f00ae6b7a23 */ /* 0x000fe2000001086b */
[C---:B--2---:R-:W-:Y:S03]  /*7e00*/  HMMA.16816.F32 R44, R96.reuse, R72, R44 ;  /* 0x00000048602c723c */ /* 0x044fe6000000182c */
[--C-:B------:R-:W-:Y:S03]  /*7e10*/  FFMA.FTZ R102, R102, c[0x0][0x23c], -R106.reuse ;  /* 0x00008f0066667a23 */ /* 0x100fe6000001086a */
[----:B------:R-:W2:Y:S01]  /*7e20*/  MUFU.EX2 R118, R118 ;  /* 0x0000007600767308 */ /* 0x000ea20000000800 */
[----:B------:R-:W-:Y:S02]  /*7e30*/  FFMA.FTZ R106, R101, c[0x0][0x23c], -R106 ;  /* 0x00008f00656a7a23 */ /* 0x000fe4000001086a */
[----:B------:R-:W-:Y:S01]  /*7e40*/  FADD.FTZ R113, R113, R100 ;  /* 0x0000006471717221 */ /* 0x000fe20000010000 */
[C---:B------:R-:W-:Y:S01]  /*7e50*/  HMMA.16816.F32 R48, R96.reuse, R74, R48 ;  /* 0x0000004a6030723c */ /* 0x040fe20000001830 */
[----:B------:R-:W5:Y:S02]  /*7e60*/  LDSM.16.MT88.4 R72, [R140+0x8800] ;  /* 0x008800008c48783b */ /* 0x000f640000004200 */
[----:B------:R-:W-:Y:S03]  /*7e70*/  FADD.FTZ R110, R110, R3 ;  /* 0x000000036e6e7221 */ /* 0x000fe60000010000 */
[----:B------:R-:W-:Y:S01]  /*7e80*/  MUFU.EX2 R120, R120 ;  /* 0x0000007800787308 */ /* 0x000fe20000000800 */
[----:B------:R-:W-:Y:S01]  /*7e90*/  FADD.FTZ R112, R112, R113 ;  /* 0x0000007170707221 */ /* 0x000fe20000010000 */
[C---:B------:R-:W-:Y:S04]  /*7ea0*/  HMMA.16816.F32 R52, R96.reuse, R68, R52 ;  /* 0x000000446034723c */ /* 0x040fe80000001834 */
[----:B------:R-:W-:Y:S02]  /*7eb0*/  FADD.FTZ R3, R109, R110 ;  /* 0x0000006e6d037221 */ /* 0x000fe40000010000 */
[----:B------:R-:W-:Y:S01]  /*7ec0*/  FADD.FTZ R112, R111, R112 ;  /* 0x000000706f707221 */ /* 0x000fe20000010000 */
[----:B---3--:R-:W-:Y:S01]  /*7ed0*/  F2FP.PACK_AB R68, R114, R115 ;  /* 0x000000737244723e */ /* 0x008fe200000000ff */
[C---:B------:R-:W-:Y:S01]  /*7ee0*/  HMMA.16816.F32 R56, R96.reuse, R70, R56 ;  /* 0x000000466038723c */ /* 0x040fe20000001838 */
[----:B------:R-:W3:Y:S03]  /*7ef0*/  MUFU.EX2 R121, R121 ;  /* 0x0000007900797308 */ /* 0x000ee60000000800 */
[----:B-1----:R-:W-:Y:S01]  /*7f00*/  F2FP.PACK_AB R69, R117, R116 ;  /* 0x000000747545723e */ /* 0x002fe200000000ff */
[----:B------:R-:W-:Y:S02]  /*7f10*/  FADD.FTZ R3, R108, R3 ;  /* 0x000000036c037221 */ /* 0x000fe40000010000 */
[----:B--2---:R-:W-:Y:S01]  /*7f20*/  F2FP.PACK_AB R70, R118, R119 ;  /* 0x000000777646723e */ /* 0x004fe200000000ff */
[C---:B----4-:R-:W-:Y:S03]  /*7f30*/  HMMA.16816.F32 R60, R96.reuse, R76, R60 ;  /* 0x0000004c603c723c */ /* 0x050fe6000000183c */
[----:B------:R-:W-:Y:S01]  /*7f40*/  MUFU.EX2 R176, R176 ;  /* 0x000000b000b07308 */ /* 0x000fe20000000800 */
[----:B------:R-:W-:Y:S02]  /*7f50*/  FADD.FTZ R115, R115, R112 ;  /* 0x0000007073737221 */ /* 0x000fe40000010000 */
[----:B------:R-:W-:Y:S02]  /*7f60*/  FADD.FTZ R116, R116, R3 ;  /* 0x0000000374747221 */ /* 0x000fe40000010000 */
[----:B------:R-:W-:Y:S01]  /*7f70*/  HMMA.16816.F32 R64, R96, R78, R64 ;  /* 0x0000004e6040723c */ /* 0x000fe20000001840 */
[----:B------:R-:W1:Y:S03]  /*7f80*/  LDSM.16.MT88.4 R76, [R137+0x8800] ;  /* 0x00880000894c783b */ /* 0x000e660000004200 */
[----:B------:R-:W-:Y:S01]  /*7f90*/  FADD.FTZ R114, R114, R115 ;  /* 0x0000007372727221 */ /* 0x000fe20000010000 */
[----:B------:R-:W2:Y:S01]  /*7fa0*/  MUFU.EX2 R177, R177 ;  /* 0x000000b100b17308 */ /* 0x000ea20000000800 */
[----:B------:R-:W-:Y:S02]  /*7fb0*/  FADD.FTZ R117, R117, R116 ;  /* 0x0000007475757221 */ /* 0x000fe40000010000 */
[----:B------:R-:W-:Y:S01]  /*7fc0*/  FADD.FTZ R119, R119, R114 ;  /* 0x0000007277777221 */ /* 0x000fe20000010000 */
[----:B---3--:R-:W-:Y:S03]  /*7fd0*/  F2FP.PACK_AB R71, R121, R120 ;  /* 0x000000787947723e */ /* 0x008fe600000000ff */
[----:B------:R-:W-:Y:S03]  /*7fe0*/  FADD.FTZ R118, R118, R119 ;  /* 0x0000007776767221 */ /* 0x000fe60000010000 */
[----:B------:R-:W-:Y:S01]  /*7ff0*/  MUFU.EX2 R173, R173 ;  /* 0x000000ad00ad7308 */ /* 0x000fe20000000800 */
[C---:B-----5:R-:W-:Y:S08]  /*8000*/  HMMA.16816.F32 R4, R68.reuse, R72, R4 ;  /* 0x000000484404723c */ /* 0x060ff00000001804 */
[C---:B------:R-:W-:Y:S01]  /*8010*/  HMMA.16816.F32 R8, R68.reuse, R74, R8 ;  /* 0x0000004a4408723c */ /* 0x040fe20000001808 */
[----:B------:R-:W3:Y:S01]  /*8020*/  LDSM.16.MT88.4 R72, [R136+0x8800] ;  /* 0x008800008848783b */ /* 0x000ee20000004200 */
[----:B------:R-:W4:Y:S02]  /*8030*/  MUFU.EX2 R180, R180 ;  /* 0x000000b400b47308 */ /* 0x000f240000000800 */
[----:B--2---:R-:W-:Y:S04]  /*8040*/  F2FP.PACK_AB R104, R177, R176 ;  /* 0x000000b0b168723e */ /* 0x004fe800000000ff */
[C---:B------:R-:W-:Y:S04]  /*8050*/  HMMA.16816.F32 R12, R68.reuse, R80, R12 ;  /* 0x00000050440c723c */ /* 0x040fe8000000180c */
[----:B------:R-:W-:Y:S04]  /*8060*/  MUFU.EX2 R172, R172 ;  /* 0x000000ac00ac7308 */ /* 0x000fe80000000800 */
[C---:B------:R-:W-:Y:S01]  /*8070*/  HMMA.16816.F32 R16, R68.reuse, R82, R16 ;  /* 0x000000524410723c */ /* 0x040fe20000001810 */
[----:B------:R-:W2:Y:S05]  /*8080*/  LDSM.16.MT88.4 R80, [R140+0xa800] ;  /* 0x00a800008c50783b */ /* 0x000eaa0000004200 */
[----:B------:R-:W5:Y:S02]  /*8090*/  MUFU.EX2 R175, R107 ;  /* 0x0000006b00af7308 */ /* 0x000f640000000800 */
[C---:B-1----:R-:W-:Y:S04]  /*80a0*/  HMMA.16816.F32 R20, R68.reuse, R76, R20 ;  /* 0x0000004c4414723c */ /* 0x042fe80000001814 */
[----:B----4-:R-:W-:Y:S04]  /*80b0*/  F2FP.PACK_AB R105, R180, R173 ;  /* 0x000000adb469723e */ /* 0x010fe800000000ff */
[C---:B------:R-:W-:Y:S01]  /*80c0*/  HMMA.16816.F32 R24, R68.reuse, R78, R24 ;  /* 0x0000004e4418723c */ /* 0x040fe20000001818 */
[----:B------:R-:W1:Y:S01]  /*80d0*/  LDSM.16.MT88.4 R76, [R138+0xa800] ;  /* 0x00a800008a4c783b */ /* 0x000e620000004200 */
[----:B------:R-:W-:Y:S06]  /*80e0*/  MUFU.EX2 R102, R102 ;  /* 0x0000006600667308 */ /* 0x000fec0000000800 */
[C---:B---3--:R-:W-:Y:S04]  /*80f0*/  HMMA.16816.F32 R28, R68.reuse, R72, R28 ;  /* 0x00000048441c723c */ /* 0x048fe8000000181c */
[----:B------:R5:W3:Y:S04]  /*8100*/  MUFU.EX2 R101, R106 ;  /* 0x0000006a00657308 */ /* 0x000ae80000000800 */
[C---:B------:R-:W-:Y:S01]  /*8110*/  HMMA.16816.F32 R32, R68.reuse, R74, R32 ;  /* 0x0000004a4420723c */ /* 0x040fe20000001820 */
[----:B------:R-:W4:Y:S07]  /*8120*/  LDSM.16.MT88.4 R72, [R137+0xa800] ;  /* 0x00a800008948783b */ /* 0x000f2e0000004200 */
[C---:B--2---:R-:W-:Y:S08]  /*8130*/  HMMA.16816.F32 R36, R68.reuse, R80, R36 ;  /* 0x000000504424723c */ /* 0x044ff00000001824 */
[C---:B------:R-:W-:Y:S01]  /*8140*/  HMMA.16816.F32 R40, R68.reuse, R82, R40 ;  /* 0x000000524428723c */ /* 0x040fe20000001828 */
[----:B------:R-:W2:Y:S03]  /*8150*/  LDSM.16.MT88.4 R80, [R136+0xa800] ;  /* 0x00a800008850783b */ /* 0x000ea60000004200 */
[----:B-----5:R-:W-:Y:S02]  /*8160*/  F2FP.PACK_AB R106, R175, R172 ;  /* 0x000000acaf6a723e */ /* 0x020fe400000000ff */
[----:B---3--:R-:W-:Y:S02]  /*8170*/  F2FP.PACK_AB R107, R101, R102 ;  /* 0x00000066656b723e */ /* 0x008fe400000000ff */
[C---:B-1----:R-:W-:Y:S08]  /*8180*/  HMMA.16816.F32 R44, R68.reuse, R76, R44 ;  /* 0x0000004c442c723c */ /* 0x042ff0000000182c */
[C---:B------:R-:W-:Y:S01]  /*8190*/  HMMA.16816.F32 R48, R68.reuse, R78, R48 ;  /* 0x0000004e4430723c */ /* 0x040fe20000001830 */
[----:B------:R-:W-:Y:S07]  /*81a0*/  LDSM.16.MT88.4 R76, [R138+0x9000] ;  /* 0x009000008a4c783b */ /* 0x000fee0000004200 */
[C---:B----4-:R-:W-:Y:S08]  /*81b0*/  HMMA.16816.F32 R52, R68.reuse, R72, R52 ;  /* 0x000000484434723c */ /* 0x050ff00000001834 */
[C---:B------:R-:W-:Y:S01]  /*81c0*/  HMMA.16816.F32 R56, R68.reuse, R74, R56 ;  /* 0x0000004a4438723c */ /* 0x040fe20000001838 */
[----:B------:R-:W1:Y:S07]  /*81d0*/  LDSM.16.MT88.4 R72, [R140+0x9000] ;  /* 0x009000008c48783b */ /* 0x000e6e0000004200 */
[C---:B--2---:R-:W-:Y:S08]  /*81e0*/  HMMA.16816.F32 R60, R68.reuse, R80, R60 ;  /* 0x00000050443c723c */ /* 0x044ff0000000183c */
[----:B------:R-:W-:Y:S01]  /*81f0*/  HMMA.16816.F32 R64, R68, R82, R64 ;  /* 0x000000524440723c */ /* 0x000fe20000001840 */
[----:B------:R-:W2:Y:S06]  /*8200*/  LDSM.16.MT88.4 R80, [R137+0x9000] ;  /* 0x009000008950783b */ /* 0x000eac0000004200 */
[----:B------:R-:W-:Y:S01]  /*8210*/  F2FP.PACK_AB R68, R122, R125 ;  /* 0x0000007d7a44723e */ /* 0x000fe200000000ff */
[----:B------:R-:W-:Y:S01]  /*8220*/  FADD.FTZ R125, R125, R118 ;  /* 0x000000767d7d7221 */ /* 0x000fe20000010000 */
[----:B------:R-:W-:Y:S03]  /*8230*/  F2FP.PACK_AB R69, R124, R123 ;  /* 0x0000007b7c45723e */ /* 0x000fe600000000ff */
[----:B------:R-:W-:Y:S01]  /*8240*/  F2FP.PACK_AB R70, R127, R126 ;  /* 0x0000007e7f46723e */ /* 0x000fe200000000ff */
[----:B------:R-:W-:Y:S01]  /*8250*/  FADD.FTZ R125, R122, R125 ;  /* 0x0000007d7a7d7221 */ /* 0x000fe20000010000 */
[----:B------:R-:W-:Y:S03]  /*8260*/  F2FP.PACK_AB R71, R179, R178 ;  /* 0x000000b2b347723e */ /* 0x000fe600000000ff */
[----:B------:R-:W-:Y:S04]  /*8270*/  FADD.FTZ R126, R126, R125 ;  /* 0x0000007d7e7e7221 */ /* 0x000fe80000010000 */
[----:B------:R-:W-:Y:S01]  /*8280*/  FADD.FTZ R127, R127, R126 ;  /* 0x0000007e7f7f7221 */ /* 0x000fe20000010000 */
[C---:B-1----:R-:W-:Y:S03]  /*8290*/  HMMA.16816.F32 R4, R68.reuse, R72, R4 ;  /* 0x000000484404723c */ /* 0x042fe60000001804 */
[----:B------:R-:W-:Y:S04]  /*82a0*/  FADD.FTZ R176, R176, R127 ;  /* 0x0000007fb0b07221 */ /* 0x000fe80000010000 */
[----:B------:R-:W-:Y:S01]  /*82b0*/  FADD.FTZ R177, R177, R176 ;  /* 0x000000b0b1b17221 */ /* 0x000fe20000010000 */
[C---:B------:R-:W-:Y:S01]  /*82c0*/  HMMA.16816.F32 R8, R68.reuse, R74, R8 ;  /* 0x0000004a4408723c */ /* 0x040fe20000001808 */
[----:B------:R-:W1:Y:S03]  /*82d0*/  LDSM.16.MT88.4 R72, [R136+0x9000] ;  /* 0x009000008848783b */ /* 0x000e660000004200 */
[----:B------:R-:W-:Y:S04]  /*82e0*/  FADD.FTZ R172, R172, R177 ;  /* 0x000000b1acac7221 */ /* 0x000fe80000010000 */
[C---:B------:R-:W-:Y:S04]  /*82f0*/  HMMA.16816.F32 R12, R68.reuse, R76, R12 ;  /* 0x0000004c440c723c */ /* 0x040fe8000000180c */
[----:B------:R-:W-:Y:S04]  /*8300*/  FADD.FTZ R171, R175, R172 ;  /* 0x000000acafab7221 */ /* 0x000fe80000010000 */
[C---:B------:R-:W-:Y:S01]  /*8310*/  HMMA.16816.F32 R16, R68.reuse, R78, R16 ;  /* 0x0000004e4410723c */ /* 0x040fe20000001810 */
[----:B------:R-:W3:Y:S07]  /*8320*/  LDSM.16.MT88.4 R76, [R140+0xb000] ;  /* 0x00b000008c4c783b */ /* 0x000eee0000004200 */
[C---:B--2---:R-:W-:Y:S08]  /*8330*/  HMMA.16816.F32 R20, R68.reuse, R80, R20 ;  /* 0x000000504414723c */ /* 0x044ff00000001814 */
[C---:B------:R-:W-:Y:S01]  /*8340*/  HMMA.16816.F32 R24, R68.reuse, R82, R24 ;  /* 0x000000524418723c */ /* 0x040fe20000001818 */
[----:B------:R-:W-:Y:S07]  /*8350*/  LDSM.16.MT88.4 R80, [R137+0xb000] ;  /* 0x00b000008950783b */ /* 0x000fee0000004200 */
[C---:B-1----:R-:W-:Y:S08]  /*8360*/  HMMA.16816.F32 R28, R68.reuse, R72, R28 ;  /* 0x00000048441c723c */ /* 0x042ff0000000181c */
[C---:B------:R-:W-:Y:S01]  /*8370*/  HMMA.16816.F32 R32, R68.reuse, R74, R32 ;  /* 0x0000004a4420723c */ /* 0x040fe20000001820 */
[----:B------:R-:W1:Y:S07]  /*8380*/  LDSM.16.MT88.4 R72, [R138+0xb000] ;  /* 0x00b000008a48783b */ /* 0x000e6e0000004200 */
[C---:B---3--:R-:W-:Y:S08]  /*8390*/  HMMA.16816.F32 R36, R68.reuse, R76, R36 ;  /* 0x0000004c4424723c */ /* 0x048ff00000001824 */
[C---:B------:R-:W-:Y:S01]  /*83a0*/  HMMA.16816.F32 R40, R68.reuse, R78, R40 ;  /* 0x0000004e4428723c */ /* 0x040fe20000001828 */
[----:B------:R-:W2:Y:S07]  /*83b0*/  LDSM.16.MT88.4 R76, [R136+0xb000] ;  /* 0x00b00000884c783b */ /* 0x000eae0000004200 */
[C---:B-1----:R-:W-:Y:S08]  /*83c0*/  HMMA.16816.F32 R44, R68.reuse, R72, R44 ;  /* 0x00000048442c723c */ /* 0x042ff0000000182c */
[C---:B------:R-:W-:Y:S01]  /*83d0*/  HMMA.16816.F32 R48, R68.reuse, R74, R48 ;  /* 0x0000004a4430723c */ /* 0x040fe20000001830 */
[----:B------:R-:W1:Y:S07]  /*83e0*/  LDSM.16.MT88.4 R72, [R137+0x9800] ;  /* 0x009800008948783b */ /* 0x000e6e0000004200 */
[C---:B------:R-:W-:Y:S08]  /*83f0*/  HMMA.16816.F32 R52, R68.reuse, R80, R52 ;  /* 0x000000504434723c */ /* 0x040ff00000001834 */
[C---:B------:R-:W-:Y:S08]  /*8400*/  HMMA.16816.F32 R56, R68.reuse, R82, R56 ;  /* 0x000000524438723c */ /* 0x040ff00000001838 */
[C---:B--2---:R-:W-:Y:S08]  /*8410*/  HMMA.16816.F32 R60, R68.reuse, R76, R60 ;  /* 0x0000004c443c723c */ /* 0x044ff0000000183c */
[----:B------:R-:W-:Y:S01]  /*8420*/  HMMA.16816.F32 R64, R68, R78, R64 ;  /* 0x0000004e4440723c */ /* 0x000fe20000001840 */
[----:B------:R-:W2:Y:S07]  /*8430*/  LDSM.16.MT88.4 R68, [R136+0x9800] ;  /* 0x009800008844783b */ /* 0x000eae0000004200 */
[C---:B------:R-:W-:Y:S01]  /*8440*/  HMMA.16816.F32 R96, R104.reuse, R92, R4 ;  /* 0x0000005c6860723c */ /* 0x040fe20000001804 */
[----:B------:R-:W3:Y:S07]  /*8450*/  LDSM.16.MT88.4 R4, [R140+0xb800] ;  /* 0x00b800008c04783b */ /* 0x000eee0000004200 */
[C---:B------:R-:W-:Y:S01]  /*8460*/  HMMA.16816.F32 R92, R104.reuse, R94, R8 ;  /* 0x0000005e685c723c */ /* 0x040fe20000001808 */
[----:B------:R-:W4:Y:S07]  /*8470*/  LDSM.16.MT88.4 R8, [R138+0xb800] ;  /* 0x00b800008a08783b */ /* 0x000f2e0000004200 */
[C---:B------:R-:W-:Y:S01]  /*8480*/  HMMA.16816.F32 R88, R104.reuse, R84, R12 ;  /* 0x000000546858723c */ /* 0x040fe2000000180c */
[----:B------:R-:W5:Y:S07]  /*8490*/  LDSM.16.MT88.4 R12, [R137+0xb800] ;  /* 0x00b80000890c783b */ /* 0x000f6e0000004200 */
[C---:B------:R-:W-:Y:S08]  /*84a0*/  HMMA.16816.F32 R84, R104.reuse, R86, R16 ;  /* 0x000000566854723c */ /* 0x040ff00000001810 */
[C---:B-1----:R-:W-:Y:S08]  /*84b0*/  HMMA.16816.F32 R80, R104.reuse, R72, R20 ;  /* 0x000000486850723c */ /* 0x042ff00000001814 */
[C---:B------:R-:W-:Y:S08]  /*84c0*/  HMMA.16816.F32 R76, R104.reuse, R74, R24 ;  /* 0x0000004a684c723c */ /* 0x040ff00000001818 */
[C---:B--2---:R-:W-:Y:S08]  /*84d0*/  HMMA.16816.F32 R72, R104.reuse, R68, R28 ;  /* 0x000000446848723c */ /* 0x044ff0000000181c */
[C---:B------:R-:W-:Y:S08]  /*84e0*/  HMMA.16816.F32 R68, R104.reuse, R70, R32 ;  /* 0x000000466844723c */ /* 0x040ff00000001820 */
[C---:B---3--:R-:W-:Y:S08]  /*84f0*/  HMMA.16816.F32 R36, R104.reuse, R4, R36 ;  /* 0x000000046824723c */ /* 0x048ff00000001824 */
[C---:B------:R-:W-:Y:S01]  /*8500*/  HMMA.16816.F32 R40, R104.reuse, R6, R40 ;  /* 0x000000066828723c */ /* 0x040fe20000001828 */
[----:B------:R-:W1:Y:S07]  /*8510*/  LDSM.16.MT88.4 R4, [R136+0xb800] ;  /* 0x00b800008804783b */ /* 0x000e6e0000004200 */
[C---:B----4-:R-:W-:Y:S07]  /*8520*/  HMMA.16816.F32 R44, R104.reuse, R8, R44 ;  /* 0x00000008682c723c */ /* 0x050fee000000182c */
[----:B------:R-:W-:Y:S01]  /*8530*/  FADD.FTZ R8, R120, R117 ;  /* 0x0000007578087221 */ /* 0x000fe20000010000 */
[C---:B------:R-:W-:Y:S04]  /*8540*/  HMMA.16816.F32 R48, R104.reuse, R10, R48 ;  /* 0x0000000a6830723c */ /* 0x040fe80000001830 */
[----:B------:R-:W-:Y:S04]  /*8550*/  FADD.FTZ R8, R121, R8 ;  /* 0x0000000879087221 */ /* 0x000fe80000010000 */
[C---:B-----5:R-:W-:Y:S04]  /*8560*/  HMMA.16816.F32 R52, R104.reuse, R12, R52 ;  /* 0x0000000c6834723c */ /* 0x060fe80000001834 */
[----:B------:R-:W-:Y:S04]  /*8570*/  FADD.FTZ R3, R123, R8 ;  /* 0x000000087b037221 */ /* 0x000fe80000010000 */
[C---:B------:R-:W-:Y:S04]  /*8580*/  HMMA.16816.F32 R56, R104.reuse, R14, R56 ;  /* 0x0000000e6838723c */ /* 0x040fe80000001838 */
[----:B------:R-:W-:Y:S04]  /*8590*/  FADD.FTZ R3, R124, R3 ;  /* 0x000000037c037221 */ /* 0x000fe80000010000 */
[C---:B-1----:R-:W-:Y:S07]  /*85a0*/  HMMA.16816.F32 R60, R104.reuse, R4, R60 ;  /* 0x00000004683c723c */ /* 0x042fee000000183c */
[----:B------:R-:W-:Y:S01]  /*85b0*/  FADD.FTZ R4, R178, R3 ;  /* 0x00000003b2047221 */ /* 0x000fe20000010000 */
[----:B------:R-:W-:Y:S04]  /*85c0*/  HMMA.16816.F32 R64, R104, R6, R64 ;  /* 0x000000066840723c */ /* 0x000fe80000001840 */
[----:B------:R-:W-:Y:S01]  /*85d0*/  FADD.FTZ R4, R179, R4 ;  /* 0x00000004b3047221 */ /* 0x000fe20000010000 */
[----:B------:R-:W-:Y:S03]  /*85e0*/  MOV R3, R0 ;  /* 0x0000000000037202 */ /* 0x000fe60000000f00 */
[----:B------:R-:W-:Y:S04]  /*85f0*/  FADD.FTZ R173, R173, R4 ;  /* 0x00000004adad7221 */ /* 0x000fe80000010000 */
[----:B------:R-:W-:Y:S04]  /*8600*/  FADD.FTZ R173, R180, R173 ;  /* 0x000000adb4ad7221 */ /* 0x000fe80000010000 */
[----:B------:R-:W-:Y:S04]  /*8610*/  FADD.FTZ R102, R102, R173 ;  /* 0x000000ad66667221 */ /* 0x000fe80000010000 */
[----:B------:R-:W-:Y:S01]  /*8620*/  FADD.FTZ R170, R101, R102 ;  /* 0x0000006665aa7221 */ /* 0x000fe20000010000 */
[----:B------:R-:W-:-:S05]  /*8630*/  @P0 BRA `(.L_x_516) ;  /* 0xffffdf1000000947 */ /* 0x000fca000383ffff */
.L_x_515:
        /* <DEDUP_REMOVED lines=162> */
[----:B------:R-:W-:Y:S04]  /*9060*/  STS [R17+0x400], R86 ;  /* 0x0004005611007388 */ /* 0x000fe80000000800 */
[----:B------:R-:W-:Y:S02]  /*9070*/  STS [R19], R80 ;  /* 0x0000005013007388 */ /* 0x000fe40000000800 */
[----:B------:R-:W-:-:S02]  /*9080*/  @P1 IMAD.MOV.U32 R45, RZ, RZ, 0x1 ;  /* 0x00000001ff2d1424 */ /* 0x000fc400078e00ff */
[----:B------:R-:W-:Y:S04]  /*9090*/  STS [R19+0x400], R82 ;  /* 0x0004005213007388 */ /* 0x000fe80000000800 */
[----:B------:R-:W-:Y:S04]  /*90a0*/  STS [R21], R76 ;  /* 0x0000004c15007388 */ /* 0x000fe80000000800 */
[----:B------:R-:W-:Y:S04]  /*90b0*/  STS [R21+0x400], R78 ;  /* 0x0004004e15007388 */ /* 0x000fe80000000800 */
[----:B------:R-:W1:Y:S04]  /*90c0*/  S2R R10, SR_CTAID.Y ;  /* 0x00000000000a7919 */ /* 0x000e680000002600 */
[----:B------:R-:W-:Y:S04]  /*90d0*/  STS [R23], R72 ;  /* 0x0000004817007388 */ /* 0x000fe80000000800 */
[----:B------:R-:W-:Y:S04]  /*90e0*/  STS [R23+0x400], R74 ;  /* 0x0004004a17007388 */ /* 0x000fe80000000800 */
[----:B------:R-:W-:Y:S04]  /*90f0*/  STS [R25], R68 ;  /* 0x0000004419007388 */ /* 0x000fe80000000800 */
[----:B------:R-:W-:Y:S04]  /*9100*/  STS [R25+0x400], R70 ;  /* 0x0004004619007388 */ /* 0x000fe80000000800 */
[----:B------:R-:W-:Y:S04]  /*9110*/  STS [R13+0x2000], R36 ;  /* 0x002000240d007388 */ /* 0x000fe80000000800 */
[----:B------:R2:W-:Y:S01]  /*9120*/  STS [R13+0x2400], R38 ;  /* 0x002400260d007388 */ /* 0x0005e20000000800 */
[----:B-1----:R-:W-:-:S03]  /*9130*/  @!P3 IMAD R47, R10, c[0x0][0x214], RZ ;  /* 0x000085000a2fba24 */ /* 0x002fc600078e02ff */
[----:B------:R-:W-:Y:S02]  /*9140*/  STS [R11+0x2000], R40 ;  /* 0x002000280b007388 */ /* 0x000fe40000000800 */
[----:B------:R-:W-:Y:S02]  /*9150*/  @!P3 SEL R47, R47, R150, !P0 ;  /* 0x000000962f2fb207 */ /* 0x000fe40004000000 */
[----:B------:R1:W-:Y:S04]  /*9160*/  STS [R11+0x2400], R42 ;  /* 0x0024002a0b007388 */ /* 0x0003e80000000800 */
[----:B------:R-:W-:Y:S04]  /*9170*/  STS [R15+0x2000], R44 ;  /* 0x0020002c0f007388 */ /* 0x000fe80000000800 */
[----:B------:R3:W-:Y:S04]  /*9180*/  STS [R15+0x2400], R46 ;  /* 0x0024002e0f007388 */ /* 0x0007e80000000800 */
[----:B------:R4:W-:Y:S04]  /*9190*/  STS [R17+0x2000], R48 ;  /* 0x0020003011007388 */ /* 0x0009e80000000800 */
[----:B------:R5:W-:Y:S01]  /*91a0*/  STS [R17+0x2400], R50 ;  /* 0x0024003211007388 */ /* 0x000be20000000800 */
[----:B--2---:R-:W-:-:S03]  /*91b0*/  @P1 MOV R13, c[0x0][0x210] ;  /* 0x00008400000d1a02 */ /* 0x004fc60000000f00 */
[----:B------:R2:W-:Y:S04]  /*91c0*/  STS [R19+0x2000], R52 ;  /* 0x0020003413007388 */ /* 0x0005e80000000800 */
[----:B------:R2:W-:Y:S01]  /*91d0*/  STS [R19+0x2400], R54 ;  /* 0x0024003613007388 */ /* 0x0005e20000000800 */
[----:B-1----:R-:W-:-:S03]  /*91e0*/  @!P1 MOV R11, c[0x0][0x214] ;  /* 0x00008500000b9a02 */ /* 0x002fc60000000f00 */
[----:B------:R2:W-:Y:S04]  /*91f0*/  STS [R21+0x2000], R56 ;  /* 0x0020003815007388 */ /* 0x0005e80000000800 */
[----:B------:R2:W-:Y:S01]  /*9200*/  STS [R21+0x2400], R58 ;  /* 0x0024003a15007388 */ /* 0x0005e20000000800 */
[----:B---3--:R-:W-:Y:S01]  /*9210*/  @P1 IMAD R46, R13, c[0x0][0x214], RZ ;  /* 0x000085000d2e1a24 */ /* 0x008fe200078e02ff */
[----:B------:R-:W-:Y:S02]  /*9220*/  @!P0 SHF.R.S32.HI R13, RZ, 0x1f, R10 ;  /* 0x0000001fff0d8819 */ /* 0x000fe4000001140a */
[----:B------:R2:W-:Y:S01]  /*9230*/  STS [R23+0x2000], R60 ;  /* 0x0020003c17007388 */ /* 0x0005e20000000800 */
[----:B----4-:R-:W-:Y:S02]  /*9240*/  LOP3.LUT R48, R9, 0xffffffe0, RZ, 0xc0, !PT ;  /* 0xffffffe009307812 */ /* 0x010fe400078ec0ff */
[----:B------:R-:W-:Y:S01]  /*9250*/  @!P0 IMAD R13, R13, c[0x0][0x1e0], RZ ;  /* 0x000078000d0d8a24 */ /* 0x000fe200078e02ff */
[----:B------:R2:W-:Y:S01]  /*9260*/  STS [R23+0x2400], R62 ;  /* 0x0024003e17007388 */ /* 0x0005e20000000800 */
[----:B------:R-:W-:Y:S01]  /*9270*/  @!P1 SEL R46, R11, c[0x0][0x234], !P2 ;  /* 0x00008d000b2e9a07 */ /* 0x000fe20005000000 */
[----:B-----5:R-:W-:Y:S01]  /*9280*/  @!P0 IMAD.WIDE.U32 R50, R10, c[0x0][0x1e0], RZ ;  /* 0x000078000a328a25 */ /* 0x020fe200078e00ff */
[----:B------:R-:W-:Y:S01]  /*9290*/  IADD3 R48, -R48, R3, RZ ;  /* 0x0000000330307210 */ /* 0x000fe20007ffe1ff */
[----:B------:R2:W-:Y:S01]  /*92a0*/  STS [R25+0x2000], R64 ;  /* 0x0020004019007388 */ /* 0x0005e20000000800 */
[----:B------:R-:W-:Y:S01]  /*92b0*/  SHF.R.S32.HI R3, RZ, 0x1f, R8 ;  /* 0x0000001fff037819 */ /* 0x000fe20000011408 */
[----:B------:R-:W-:Y:S01]  /*92c0*/  @!P0 IMAD R9, R10, c[0x0][0x1e4], R13 ;  /* 0x000079000a098a24 */ /* 0x000fe200078e020d */
[----:B------:R-:W-:Y:S01]  /*92d0*/  @!P0 MOV R6, R50 ;  /* 0x0000003200068202 */ /* 0x000fe20000000f00 */
[----:B------:R2:W-:Y:S01]  /*92e0*/  STS [R25+0x2400], R66 ;  /* 0x0024004219007388 */ /* 0x0005e20000000800 */
[----:B------:R-:W-:Y:S01]  /*92f0*/  @!P1 IMAD R45, R46, c[0x0][0x1c0], RZ ;  /* 0x000070002e2d9a24 */ /* 0x000fe200078e02ff */
[----:B------:R-:W-:-:S02]  /*9300*/  LEA.HI R3, R3, R8, RZ, 0x2 ;  /* 0x0000000803037211 */ /* 0x000fc400078f10ff */
[----:B------:R-:W-:Y:S01]  /*9310*/  BAR.SYNC.DEFER_BLOCKING 0x0 ;  /* 0x0000000000007b1d */ /* 0x000fe20000010000 */
[----:B------:R-:W-:Y:S01]  /*9320*/  @!P0 IADD3 R7, R51, R9, RZ ;  /* 0x0000000933078210 */ /* 0x000fe20007ffe0ff */
[----:B------:R-:W-:Y:S01]  /*9330*/  IMAD R45, R10, R45, RZ ;  /* 0x0000002d0a2d7224 */ /* 0x000fe200078e02ff */
[----:B------:R-:W-:Y:S01]  /*9340*/  LOP3.LUT P0, RZ, R48, 0x3, RZ, 0xc0, !PT ;  /* 0x0000000330ff7812 */ /* 0x000fe2000780c0ff */
[----:B------:R-:W-:Y:S01]  /*9350*/  @P1 IMAD.MOV.U32 R9, RZ, RZ, c[0x0][0x210] ;  /* 0x00008400ff091624 */ /* 0x000fe200078e00ff */
[----:B------:R-:W-:Y:S01]  /*9360*/  @!P1 MOV R9, 0x1 ;  /* 0x0000000100099802 */ /* 0x000fe20000000f00 */
[----:B------:R-:W1:Y:S01]  /*9370*/  S2R R44, SR_CTAID.X ;  /* 0x00000000002c7919 */ /* 0x000e620000002500 */
[----:B------:R-:W-:Y:S01]  /*9380*/  SEL R45, R45, RZ, P3 ;  /* 0x000000ff2d2d7207 */ /* 0x000fe20001800000 */
[----:B------:R-:W-:Y:S01]  /*9390*/  CS2R R50, SRZ ;  /* 0x0000000000327805 */ /* 0x000fe2000001ff00 */
[----:B------:R-:W-:Y:S01]  /*93a0*/  LOP3.LUT R3, R3, 0xffffffc, RZ, 0xc0, !PT ;  /* 0x0ffffffc03037812 */ /* 0x000fe200078ec0ff */
[----:B------:R-:W3:Y:S01]  /*93b0*/  S2R R11, SR_CTAID.Z ;  /* 0x00000000000b7919 */ /* 0x000ee20000002700 */
[----:B------:R-:W-:-:S02]  /*93c0*/  @!P3 MOV R50, R47 ;  /* 0x0000002f0032b202 */ /* 0x000fc40000000f00 */
[----:B------:R-:W-:Y:S01]  /*93d0*/  @!P3 SHF.R.S32.HI R51, RZ, 0x1f, R47 ;  /* 0x0000001fff33b819 */ /* 0x000fe2000001142f */
[----:B------:R-:W-:Y:S01]  /*93e0*/  @P4 FMUL.FTZ R47, R4, 0.69314718246459960938 ;  /* 0x3f317218042f4820 */ /* 0x000fe20000410000 */
[----:B------:R-:W-:Y:S01]  /*93f0*/  IADD3 R8, R8, -R3, RZ ;  /* 0x8000000308087210 */ /* 0x000fe20007ffe0ff */
[----:B------:R-:W-:Y:S02]  /*9400*/  IMAD.MOV.U32 R3, RZ, RZ, 0x7f800000 ;  /* 0x7f800000ff037424 */ /* 0x000fe400078e00ff */
[----:B------:R-:W-:Y:S01]  /*9410*/  @P5 FFMA.FTZ R3, R2, c[0x0][0x238], R5 ;  /* 0x00008e0002035a23 */ /* 0x000fe20000010005 */
[----:B------:R-:W-:Y:S01]  /*9420*/  LEA R8, R8, R155, 0x4 ;  /* 0x0000009b08087211 */ /* 0x000fe200078e20ff */
[----:B------:R2:W4:Y:S04]  /*9430*/  LDS.128 R36, [R151] ;  /* 0x0000000097247984 */ /* 0x0005280000000c00 */
[----:B------:R2:W2:Y:S01]  /*9440*/  LDS.128 R32, [R151+0x800] ;  /* 0x0008000097207984 */ /* 0x0004a20000000c00 */
[----:B-1----:R-:W-:-:S03]  /*9450*/  IMAD R10, R44, R9, RZ ;  /* 0x000000092c0a7224 */ /* 0x002fc600078e02ff */
[----:B------:R1:W1:Y:S01]  /*9460*/  LDS.128 R28, [R151+0x1000] ;  /* 0x00100000971c7984 */ /* 0x0002620000000c00 */
[----:B---3--:R-:W-:Y:S01]  /*9470*/  IMAD R45, R11, R46, R45 ;  /* 0x0000002e0b2d7224 */ /* 0x008fe200078e022d */
        /* <DEDUP_REMOVED lines=29> */
.L_x_520:
[----:B------:R-:W-:Y:S05]  /*9650*/  BSYNC B0 ;  /* 0x0000000000007941 */ /* 0x000fea0003800000 */
.L_x_519:
[----:B---3--:R-:W3:Y:S01]  /*9660*/  S2R R3, SR_TID.X ;  /* 0x0000000000037919 */ /* 0x008ee20000002100 */
        /* <DEDUP_REMOVED lines=8> */
[----:B---3--:R-:W-:-:S04]  /*96f0*/  SHF.R.S32.HI R0, RZ, 0x1f, R3 ;  /* 0x0000001fff007819 */ /* 0x008fc80000011403 */
        /* <DEDUP_REMOVED lines=13> */
.L_x_522:
[----:B------:R-:W-:Y:S05]  /*97d0*/  BSYNC B0 ;  /* 0x0000000000007941 */ /* 0x000fea0003800000 */
.L_x_521:
[----:B------:R-:W-:Y:S01]  /*97e0*/  ISETP.GE.AND P0, PT, R156, R147, PT ;  /* 0x000000939c00720c */ /* 0x000fe20003f06270 */
[----:B------:R-:W-:-:S12]  /*97f0*/  BSSY B0, `(.L_x_523) ;  /* 0x000000e000007945 */ /* 0x000fd80003800000 */
[----:B------:R-:W-:Y:S05]  /*9800*/  @P0 BRA `(.L_x_524) ;  /* 0x000000c000000947 */ /* 0x000fea0003800000 */
[----:B---3--:R-:W-:Y:S01]  /*9810*/  IADD3 R2, P0, R164, 0x10, RZ ;  /* 0x00000010a4027810 */ /* 0x008fe20007f1e0ff */
        /* <DEDUP_REMOVED lines=9> */
[----:B--2---:R2:W-:Y:S04]  /*98b0*/  STG.E.128 [R2.64], R32 ;  /* 0x0000002002007986 */ /* 0x0045e8000c101d06 */
[----:B-1----:R2:W-:Y:S02]  /*98c0*/  STG.E.128 [R2.64+0x80], R16 ;  /* 0x0000801002007986 */ /* 0x0025e4000c101d06 */
.L_x_524:
[----:B------:R-:W-:Y:S05]  /*98d0*/  BSYNC B0 ;  /* 0x0000000000007941 */ /* 0x000fea0003800000 */
.L_x_523:
[----:B------:R-:W-:Y:S01]  /*98e0*/  ISETP.GE.AND P0, PT, R154, R147, PT ;  /* 0x000000939a00720c */ /* 0x000fe20003f06270 */
[----:B------:R-:W-:-:S12]  /*98f0*/  BSSY B0, `(.L_x_525) ;  /* 0x000000e000007945 */ /* 0x000fd80003800000 */
[----:B------:R-:W-:Y:S05]  /*9900*/  @P0 BRA `(.L_x_526) ;  /* 0x000000c000000947 */ /* 0x000fea0003800000 */
[----:B--23--:R-:W-:Y:S01]  /*9910*/  IADD3 R2, P0, R164, 0x20, RZ ;  /* 0x00000020a4027810 */ /* 0x00cfe20007f1e0ff */
        /* <DEDUP_REMOVED lines=11> */
.L_x_526:
[----:B------:R-:W-:Y:S05]  /*99d0*/  BSYNC B0 ;  /* 0x0000000000007941 */ /* 0x000fea0003800000 */
.L_x_525:
[----:B------:R-:W-:-:S13]  /*99e0*/  ISETP.GE.AND P0, PT, R152, R147, PT ;  /* 0x000000939800720c */ /* 0x000fda0003f06270 */
[----:B------:R-:W-:Y:S05]  /*99f0*/  @P0 EXIT ;  /* 0x000000000000094d */ /* 0x000fea0003800000 */
[----:B------:R-:W-:Y:S02]  /*9a00*/  IADD3 R0, P0, R164, 0x30, RZ ;  /* 0x00000030a4007810 */ /* 0x000fe40007f1e0ff */
[----:B------:R-:W-:Y:S02]  /*9a10*/  MOV R5, R7 ;  /* 0x0000000700057202 */ /* 0x000fe40000000f00 */
[----:B------:R-:W-:-:S03]  /*9a20*/  IADD3.X R164, RZ, R165, RZ, P0, !PT ;  /* 0x000000a5ffa47210 */ /* 0x000fc600007fe4ff */
[----:B------:R-:W-:-:S04]  /*9a30*/  IMAD.WIDE.U32 R4, R0, c[0x0][0x1e8], R4 ;  /* 0x00007a0000047a25 */ /* 0x000fc800078e0004 */
[----:B-123--:R-:W-:Y:S01]  /*9a40*/  IMAD R3, R164, c[0x0][0x1e8], RZ ;  /* 0x00007a00a4037a24 */ /* 0x00efe200078e02ff */
[----:B------:R-:W-:-:S03]  /*9a50*/  LEA R2, P0, R4, c[0x0][0x1d0], 0x1 ;  /* 0x0000740004027a11 */ /* 0x000fc600078008ff */
[----:B------:R-:W-:-:S05]  /*9a60*/  IMAD R3, R0, c[0x0][0x1ec], R3 ;  /* 0x00007b0000037a24 */ /* 0x000fca00078e0203 */
[----:B------:R-:W-:-:S04]  /*9a70*/  IADD3 R3, R5, R3, RZ ;  /* 0x0000000305037210 */ /* 0x000fc80007ffe0ff */
[----:B------:R-:W-:-:S05]  /*9a80*/  LEA.HI.X R3, R4, c[0x0][0x1d4], R3, 0x1, P0 ;  /* 0x0000750004037a11 */ /* 0x000fca00000f0c03 */
[----:B------:R-:W-:Y:S04]  /*9a90*/  STG.E.128 [R2.64], R24 ;  /* 0x0000001802007986 */ /* 0x000fe8000c101d06 */
[----:B------:R-:W-:Y:S01]  /*9aa0*/  STG.E.128 [R2.64+0x80], R40 ;  /* 0x0000802802007986 */ /* 0x000fe2000c101d06 */
[----:B------:R-:W-:Y:S05]  /*9ab0*/  EXIT ;  /* 0x000000000000794d */ /* 0x000fea0003800000 */
.L_x_508:
        /* <DEDUP_REMOVED lines=63> */
.L_x_528:
[----:B------:R-:W-:Y:S05]  /*9eb0*/  BSYNC B0 ;  /* 0x0000000000007941 */ /* 0x000fea0003800000 */
.L_x_527:
        /* <DEDUP_REMOVED lines=16> */
.L_x_530:
[----:B------:R-:W-:Y:S05]  /*9fc0*/  BSYNC B0 ;  /* 0x0000000000007941 */ /* 0x000fea0003800000 */
.L_x_529:
        /* <DEDUP_REMOVED lines=16> */
.L_x_532:
[----:B------:R-:W-:Y:S05]  /*a0d0*/  BSYNC B0 ;  /* 0x0000000000007941 */ /* 0x000fea0003800000 */
.L_x_531:
        /* <DEDUP_REMOVED lines=16> */
.L_x_534:
[----:B------:R-:W-:Y:S05]  /*a1e0*/  BSYNC B0 ;  /* 0x0000000000007941 */ /* 0x000fea0003800000 */
.L_x_533:
        /* <DEDUP_REMOVED lines=35> */
.L_x_535:
        /* <DEDUP_REMOVED lines=14> */
.L_x_1403:


//--------------------- .text._ZN5flash16flash_fwd_kernelI23Flash_fwd_kernel_traitsILi128ELi64ELi64ELi4ELb0ELb0EN7cutlass6half_tE19Flash_kernel_traitsILi128ELi64ELi64ELi4ES3_EELb0ELb1ELb0ELb0ELb0ELb0ELb0ELb0EEEvNS_16Flash_fwd_paramsE --------------------------
	.section	.text._ZN5flash16flash_fwd_kernelI23Flash_fwd_kernel_traitsILi128ELi64ELi64ELi4ELb0ELb0EN7cutlass6half_tE19Flash_kernel_traitsILi128ELi64ELi64ELi4ES3_EELb0ELb1ELb0ELb0ELb0ELb0ELb0ELb0EEEvNS_16Flash_fwd_paramsE,"ax",@progbits
	.sectioninfo	@"SHI_REGISTERS=190"
	.align	128
        .global         _ZN5flash16flash_fwd_kernelI23Flash_fwd_kernel_traitsILi128ELi64ELi64ELi4ELb0ELb0EN7cutlass6half_tE19Flash_kernel_traitsILi128ELi64ELi64ELi4ES3_EELb0ELb1ELb0ELb0ELb0ELb0ELb0ELb0EEEvNS_16Flash_fwd_paramsE
        .type           _ZN5flash16flash_fwd_kernelI23Flash_fwd_kernel_traitsILi128ELi64ELi64ELi4ELb0ELb0EN7cutlass6half_tE19Flash_kernel_traitsILi128ELi64ELi64ELi4ES3_EELb0ELb1ELb0ELb0ELb0ELb0ELb0ELb0EEEvNS_16Flash_fwd_paramsE,@function
        .size           _ZN5flash16flash_fwd_kernelI23Flash_fwd_kernel_traitsILi128ELi64ELi64ELi4ELb0ELb0EN7cutlass6half_tE19Flash_kernel_traitsILi128ELi64ELi64ELi4ES3_EELb0ELb1ELb0ELb0ELb0ELb0ELb0ELb0EEEvNS_16Flash_fwd_paramsE,(.L_x_1404 - _ZN5flash16flash_fwd_kernelI23Flash_fwd_kernel_traitsILi128ELi64ELi64ELi4ELb0ELb0EN7cutlass6half_tE19Flash_kernel_traitsILi128ELi64ELi64ELi4ES3_EELb0ELb1ELb0ELb0ELb0ELb0ELb0ELb0EEEvNS_16Flash_fwd_paramsE)
        .other          _ZN5flash16flash_fwd_kernelI23Flash_fwd_kernel_traitsILi128ELi64ELi64ELi4ELb0ELb0EN7cutlass6half_tE19Flash_kernel_traitsILi128ELi64ELi64ELi4ES3_EELb0ELb1ELb0ELb0ELb0ELb0ELb0ELb0EEEvNS_16Flash_fwd_paramsE,@"STO_CUDA_ENTRY STV_DEFAULT"
_ZN5flash16flash_fwd_kernelI23Flash_fwd_kernel_traitsILi128ELi64ELi64ELi4ELb0ELb0EN7cutlass6half_tE19Flash_kernel_traitsILi128ELi64ELi64ELi4ES3_EELb0ELb1ELb0ELb0ELb0ELb0ELb0ELb0EEEvNS_16Flash_fwd_paramsE:
.text._ZN5flash16flash_fwd_kernelI23Flash_fwd_kernel_traitsILi128ELi64ELi64ELi4ELb0ELb0EN7cutlass6half_tE19Flash_kernel_traitsILi128ELi64ELi64ELi4ES3_EELb0ELb1ELb0ELb0ELb0ELb0ELb0ELb0EEEvNS_16Flash_fwd_paramsE:
        /* <DEDUP_REMOVED lines=24> */
[----:B------:R-:W4:Y:S01]  /*0180*/  S2R R26, SR_CTAID.Z ;  /* 0x00000000001a7919 */ /* 0x000f220000002700 */
[----:B------:R-:W-:Y:S01]  /*0190*/  ISETP.NE.AND.EX P0, PT, RZ, c[0x0][0x24c], PT, P0 ;  /* 0x00009300ff007a0c */ /* 0x000fe20003f05300 */
[----:B--2---:R-:W-:Y:S02]  /*01a0*/  @P2 IMAD.IADD R157, R157, 0x1, -R152 ;  /* 0x000000019d9d2824 */ /* 0x004fe400078e0a98 */
[----:B------:R-:W-:-:S10]  /*01b0*/  @!P2 IMAD.MOV.U32 R157, RZ, RZ, c[0x0][0x214] ;  /* 0x00008500ff9da624 */ /* 0x000fd400078e00ff */
[----:B------:R-:W-:Y:S05]  /*01c0*/  @!P0 BRA `(.L_x_536) ;  /* 0x0000004000008947 */ /* 0x000fea0003800000 */
[----:B-1-34-:R-:W2:Y:S02]  /*01d0*/  @P3 LDG.E R2, [R6.64+0x4] ;  /* 0x0000040606023981 */ /* 0x01aea4000c1e1900 */
[----:B--2--5:R-:W-:-:S06]  /*01e0*/  @P3 IADD3 R2, R2, -R9, RZ ;  /* 0x8000000902023210 */ /* 0x024fcc0007ffe0ff */
[----:B------:R1:W5:Y:S01]  /*01f0*/  @!P3 LDG.E R2, [R6.64] ;  /* 0x000000060602b981 */ /* 0x000362000c1e1900 */
[----:B------:R-:W-:Y:S05]  /*0200*/  BRA `(.L_x_537) ;  /* 0x0000001000007947 */ /* 0x000fea0003800000 */
.L_x_536:
[----:B-1-34-:R-:W-:Y:S02]  /*0210*/  MOV R2, c[0x0][0x218] ;  /* 0x0000860000027a02 */ /* 0x01afe40000000f00 */
.L_x_537:
        /* <DEDUP_REMOVED lines=12> */
[----:B------:R-:W-:Y:S01]  /*02e0*/  IADD3 R3, -R157, 0x7f, R18 ;  /* 0x0000007f9d037810 */ /* 0x000fe20007ffe112 */
[----:B------:R-:W1:Y:S01]  /*02f0*/  S2R R92, SR_TID.X ;  /* 0x00000000005c7919 */ /* 0x000e620000002100 */
        /* <DEDUP_REMOVED lines=11> */
[----:B-1----:R-:W-:Y:S02]  /*03b0*/  ISETP.NE.AND P1, PT, R152, -0x1, PT ;  /* 0xffffffff9800780c */ /* 0x002fe40003f25270 */
        /* <DEDUP_REMOVED lines=23> */
.L_x_539:
[----:B------:R-:W-:Y:S01]  /*0530*/  IABS R5, c[0x0][0x1c8] ;  /* 0x0000720000057a13 */ /* 0x000fe20000000000 */
[----:B------:R-:W-:Y:S01]  /*0540*/  IMAD.MOV.U32 R12, RZ, RZ, RZ ;  /* 0x000000ffff0c7224 */ /* 0x000fe200078e00ff */
[----:B------:R-:W-:Y:S02]  /*0550*/  SHF.R.S32.HI R33, RZ, 0x1f, R26 ;  /* 0x0000001fff217819 */ /* 0x000fe4000001141a */
[----:B------:R-:W1:Y:S08]  /*0560*/  I2F.RP R6, R5 ;  /* 0x0000000500067306 */ /* 0x000e700000209400 */
[----:B-1----:R-:W1:Y:S02]  /*0570*/  MUFU.RCP R13, R6 ;  /* 0x00000006000d7308 */ /* 0x002e640000001000 */
[----:B-1----:R-:W-:-:S06]  /*0580*/  IADD3 R13, R13, 0xffffffe, RZ ;  /* 0x0ffffffe0d0d7810 */ /* 0x002fcc0007ffe0ff */
[----:B------:R-:W1:Y:S02]  /*0590*/  F2I.FTZ.U32.TRUNC.NTZ R13, R13 ;  /* 0x0000000d000d7305 */ /* 0x000e64000021f000 */
[----:B-1----:R-:W-:-:S04]  /*05a0*/  IMAD.MOV R2, RZ, RZ, -R13 ;  /* 0x000000ffff027224 */ /* 0x002fc800078e0a0d */
[----:B------:R-:W-:Y:S01]  /*05b0*/  IMAD R3, R2, R5, RZ ;  /* 0x0000000502037224 */ /* 0x000fe200078e02ff */
[----:B------:R-:W-:-:S03]  /*05c0*/  IABS R2, R26 ;  /* 0x0000001a00027213 */ /* 0x000fc60000000000 */
[----:B------:R-:W-:-:S04]  /*05d0*/  IMAD.HI.U32 R12, R13, R3, R12 ;  /* 0x000000030d0c7227 */ /* 0x000fc800078e000c */
[----:B------:R-:W-:-:S04]  /*05e0*/  IMAD.MOV.U32 R3, RZ, RZ, R2 ;  /* 0x000000ffff037224 */ /* 0x000fc800078e0002 */
[----:B------:R-:W-:-:S04]  /*05f0*/  IMAD.HI.U32 R102, R12, R3, RZ ;  /* 0x000000030c667227 */ /* 0x000fc800078e00ff */
[----:B------:R-:W-:-:S04]  /*0600*/  IMAD.MOV R2, RZ, RZ, -R102 ;  /* 0x000000ffff027224 */ /* 0x000fc800078e0a66 */
[----:B------:R-:W-:Y:S02]  /*0610*/  IMAD R2, R5, R2, R3 ;  /* 0x0000000205027224 */ /* 0x000fe400078e0203 */
[----:B------:R-:W-:-:S03]  /*0620*/  @P0 IMAD.IADD R3, R4, 0x1, R9 ;  /* 0x0000000104030824 */ /* 0x000fc600078e0209 */
[----:B------:R-:W-:Y:S01]  /*0630*/  ISETP.GT.U32.AND P2, PT, R5, R2, PT ;  /* 0x000000020500720c */ /* 0x000fe20003f44070 */
[----:B------:R-:W-:-:S04]  /*0640*/  @P0 IMAD.WIDE.U32 R8, R3, c[0x0][0x1a0], RZ ;  /* 0x0000680003080a25 */ /* 0x000fc800078e00ff */
[----:B------:R-:W-:-:S08]  /*0650*/  @P0 IMAD R3, R3, c[0x0][0x1a4], R9 ;  /* 0x0000690003030a24 */ /* 0x000fd000078e0209 */
[-C--:B------:R-:W-:Y:S02]  /*0660*/  @!P2 IADD3 R2, R2, -R5.reuse, RZ ;  /* 0x800000050202a210 */ /* 0x080fe40007ffe0ff */
[----:B------:R-:W-:Y:S02]  /*0670*/  @!P2 IADD3 R102, R102, 0x1, RZ ;  /* 0x000000016666a810 */ /* 0x000fe40007ffe0ff */
[----:B------:R-:W-:Y:S02]  /*0680*/  ISETP.GE.U32.AND P3, PT, R2, R5, PT ;  /* 0x000000050200720c */ /* 0x000fe40003f66070 */
[----:B------:R-:W-:Y:S02]  /*0690*/  LOP3.LUT R2, R26, c[0x0][0x1c8], RZ, 0x3c, !PT ;  /* 0x000072001a027a12 */ /* 0x000fe400078e3cff */
[----:B------:R-:W-:Y:S02]  /*06a0*/  ISETP.NE.AND P2, PT, RZ, c[0x0][0x1c8], PT ;  /* 0x00007200ff007a0c */ /* 0x000fe40003f45270 */
[----:B------:R-:W-:-:S02]  /*06b0*/  ISETP.GE.AND P1, PT, R2, RZ, PT ;  /* 0x000000ff0200720c */ /* 0x000fc40003f26270 */
[----:B------:R-:W-:-:S05]  /*06c0*/  @P0 MOV R2, R8 ;  /* 0x0000000800020202 */ /* 0x000fca0000000f00 */
[----:B------:R-:W-:-:S06]  /*06d0*/  @P3 IADD3 R102, R102, 0x1, RZ ;  /* 0x0000000166663810 */ /* 0x000fcc0007ffe0ff */
        /* <DEDUP_REMOVED lines=13> */
.L_x_540:
[----:B------:R-:W-:Y:S01]  /*07b0*/  SHF.R.S32.HI R5, RZ, 0x1f, R92 ;  /* 0x0000001fff057819 */ /* 0x000fe2000001145c */
[----:B------:R-:W-:Y:S01]  /*07c0*/  IMAD R33, R33, c[0x0][0x1a8], RZ ;  /* 0x00006a0021217a24 */ /* 0x000fe200078e02ff */
[----:B------:R-:W-:Y:S01]  /*07d0*/  SHF.R.S32.HI R129, RZ, 0x1f, R102 ;  /* 0x0000001fff817819 */ /* 0x000fe20000011466 */
[----:B------:R-:W-:Y:S01]  /*07e0*/  IMAD.MOV.U32 R8, RZ, RZ, 0x10 ;  /* 0x00000010ff087424 */ /* 0x000fe200078e00ff */
[CC--:B------:R-:W-:Y:S01]  /*07f0*/  LEA.HI R9, R5.reuse, R92.reuse, RZ, 0x3 ;  /* 0x0000005c05097211 */ /* 0x0c0fe200078f18ff */
[----:B------:R-:W-:Y:S01]  /*0800*/  IMAD R33, R26, c[0x0][0x1ac], R33 ;  /* 0x00006b001a217a24 */ /* 0x000fe200078e0221 */
[-C--:B------:R-:W-:Y:S01]  /*0810*/  LEA.HI R15, R5, R92.reuse, RZ, 0x4 ;  /* 0x0000005c050f7211 */ /* 0x080fe200078f20ff */
[C---:B------:R-:W-:Y:S01]  /*0820*/  IMAD R163, R129.reuse, c[0x0][0x1b0], RZ ;  /* 0x00006c0081a37a24 */ /* 0x040fe200078e02ff */
[----:B------:R-:W-:Y:S01]  /*0830*/  SHF.R.S32.HI R24, RZ, 0x3, R9 ;  /* 0x00000003ff187819 */ /* 0x000fe20000011409 */
[----:B------:R-:W-:Y:S01]  /*0840*/  IMAD R129, R129, c[0x0][0x1b8], RZ ;  /* 0x00006e0081817a24 */ /* 0x000fe200078e02ff */
[----:B------:R-:W-:Y:S01]  /*0850*/  LOP3.LUT R9, R9, 0xfffffff8, RZ, 0xc0, !PT ;  /* 0xfffffff809097812 */ /* 0x000fe200078ec0ff */
[----:B------:R-:W-:Y:S01]  /*0860*/  IMAD R163, R102, c[0x0][0x1b4], R163 ;  /* 0x00006d0066a37a24 */ /* 0x000fe200078e02a3 */
[----:B------:R-:W-:Y:S01]  /*0870*/  LOP3.LUT R19, R15, 0xfffffff0, RZ, 0xc0, !PT ;  /* 0xfffffff00f137812 */ /* 0x000fe200078ec0ff */
[----:B------:R-:W-:Y:S01]  /*0880*/  IMAD.SHL.U32 R155, R24, 0x40, RZ ;  /* 0x00000040189b7824 */ /* 0x000fe200078e00ff */
[-C--:B------:R-:W-:Y:S01]  /*0890*/  LEA.HI R0, R5, R92.reuse, RZ, 0x6 ;  /* 0x0000005c05007211 */ /* 0x080fe200078f30ff */
[C---:B------:R-:W-:Y:S01]  /*08a0*/  IMAD.IADD R9, R92.reuse, 0x1, -R9 ;  /* 0x000000015c097824 */ /* 0x040fe200078e0a09 */
[----:B------:R-:W-:Y:S01]  /*08b0*/  SHF.R.S32.HI R25, RZ, 0x1f, R24 ;  /* 0x0000001fff197819 */ /* 0x000fe20000011418 */
[----:B------:R-:W-:Y:S01]  /*08c0*/  IMAD.IADD R19, R92, 0x1, -R19 ;  /* 0x000000015c137824 */ /* 0x000fe200078e0a13 */
[----:B------:R-:W-:Y:S01]  /*08d0*/  LOP3.LUT R155, R155, 0x1c0, RZ, 0xc0, !PT ;  /* 0x000001c09b9b7812 */ /* 0x000fe200078ec0ff */
[----:B------:R-:W-:Y:S01]  /*08e0*/  IMAD.SHL.U32 R164, R9, 0x8, RZ ;  /* 0x0000000809a47824 */ /* 0x000fe200078e00ff */
[----:B------:R-:W-:Y:S01]  /*08f0*/  LEA.HI R16, R5, R92, RZ, 0x5 ;  /* 0x0000005c05107211 */ /* 0x000fe200078f28ff */
[----:B------:R-:W-:Y:S01]  /*0900*/  IMAD.SHL.U32 R0, R0, 0x8, RZ ;  /* 0x0000000800007824 */ /* 0x000fe200078e00ff */
[----:B------:R-:W-:Y:S01]  /*0910*/  SHF.R.S32.HI R6, RZ, 0x1f, R19 ;  /* 0x0000001fff067819 */ /* 0x000fe20000011413 */
[----:B------:R-:W-:Y:S01]  /*0920*/  IMAD.IADD R5, R157, 0x1, -R18 ;  /* 0x000000019d057824 */ /* 0x000fe200078e0a12 */
[----:B------:R-:W-:Y:S01]  /*0930*/  LOP3.LUT R4, R155, 0x38, R164, 0xf8, !PT ;  /* 0x000000389b047812 */ /* 0x000fe200078ef8a4 */
[----:B------:R-:W-:Y:S01]  /*0940*/  IMAD R129, R102, c[0x0][0x1bc], R129 ;  /* 0x00006f0066817a24 */ /* 0x000fe200078e0281 */
[----:B------:R-:W-:Y:S01]  /*0950*/  SHF.R.U32.HI R155, RZ, 0x3, R155 ;  /* 0x00000003ff9b7819 */ /* 0x000fe2000001169b */
[----:B------:R-:W-:Y:S01]  /*0960*/  BSSY B0, `(.L_x_541) ;  /* 0x000003b000007945 */ /* 0x000fe20003800000 */
[----:B------:R-:W-:Y:S01]  /*0970*/  LEA.HI R13, R6, R19, RZ, 0x3 ;  /* 0x00000013060d7211 */ /* 0x000fe200078f18ff */
[----:B------:R-:W-:Y:S01]  /*0980*/  IMAD.WIDE R166, R167, 0x40, R24 ;  /* 0x00000040a7a67825 */ /* 0x000fe200078e0218 */
[----:B------:R-:W-:-:S02]  /*0990*/  LOP3.LUT R155, R4, R155, RZ, 0x3c, !PT ;  /* 0x0000009b049b7212 */ /* 0x000fc400078e3cff */
[----:B------:R-:W-:Y:S02]  /*09a0*/  LOP3.LUT R4, R13, 0xfffffff8, RZ, 0xc0, !PT ;  /* 0xfffffff80d047812 */ /* 0x000fe400078ec0ff */
[C---:B------:R-:W-:Y:S02]  /*09b0*/  IADD3 R28, P0, R164.reuse, R28, RZ ;  /* 0x0000001ca41c7210 */ /* 0x040fe40007f1e0ff */
[----:B------:R-:W-:Y:S01]  /*09c0*/  SHF.R.S32.HI R165, RZ, 0x1f, R164 ;  /* 0x0000001fffa57819 */ /* 0x000fe200000114a4 */
[----:B------:R-:W-:Y:S01]  /*09d0*/  IMAD.IADD R4, R19, 0x1, -R4 ;  /* 0x0000000113047824 */ /* 0x000fe200078e0a04 */
[----:B------:R-:W-:Y:S01]  /*09e0*/  LOP3.LUT R155, R155, 0xfffffe00, R0, 0xf8, !PT ;  /* 0xfffffe009b9b7812 */ /* 0x000fe200078ef800 */
[----:B------:R-:W-:Y:S01]  /*09f0*/  IMAD R19, R25, c[0x0][0x198], RZ ;  /* 0x0000660019137a24 */ /* 0x000fe200078e02ff */
[----:B------:R-:W-:Y:S01]  /*0a00*/  IADD3 R156, R164, 0x40, RZ ;  /* 0x00000040a49c7810 */ /* 0x000fe20007ffe0ff */
[----:B------:R-:W-:Y:S02]  /*0a10*/  IMAD.X R29, R165, 0x1, R17, P0 ;  /* 0x00000001a51d7824 */ /* 0x000fe400000e0611 */
[----:B------:R-:W-:-:S04]  /*0a20*/  IMAD.WIDE.U32 R22, R24, c[0x0][0x198], R164 ;  /* 0x0000660018167a25 */ /* 0x000fc800078e00a4 */
[----:B------:R-:W-:Y:S01]  /*0a30*/  IMAD R17, R25, c[0x0][0x1a0], RZ ;  /* 0x0000680019117a24 */ /* 0x000fe200078e02ff */
[----:B------:R-:W-:Y:S01]  /*0a40*/  IADD3 R158, P1, R158, R22, RZ ;  /* 0x000000169e9e7210 */ /* 0x000fe20007f3e0ff */
[----:B------:R-:W-:-:S04]  /*0a50*/  IMAD.WIDE.U32 R20, R24, c[0x0][0x1a0], R164 ;  /* 0x0000680018147a25 */ /* 0x000fc800078e00a4 */
[----:B------:R-:W-:Y:S01]  /*0a60*/  IMAD R6, R24, c[0x0][0x19c], R19 ;  /* 0x0000670018067a24 */ /* 0x000fe200078e0213 */
[----:B------:R-:W-:Y:S01]  /*0a70*/  IADD3 R2, P0, R2, R20, RZ ;  /* 0x0000001402027210 */ /* 0x000fe20007f1e0ff */
[----:B------:R-:W-:Y:S02]  /*0a80*/  IMAD R0, R24, c[0x0][0x1a4], R17 ;  /* 0x0000690018007a24 */ /* 0x000fe400078e0211 */
[----:B------:R-:W-:Y:S01]  /*0a90*/  IMAD.WIDE.U32 R26, R26, c[0x0][0x1a8], R28 ;  /* 0x00006a001a1a7a25 */ /* 0x000fe200078e001c */
[----:B------:R-:W-:Y:S02]  /*0aa0*/  IADD3.X R159, R7, R23, R6, P1, !PT ;  /* 0x00000017079f7210 */ /* 0x000fe40000ffe406 */
[----:B------:R-:W-:Y:S01]  /*0ab0*/  IADD3.X R3, R3, R21, R0, P0, !PT ;  /* 0x0000001503037210 */ /* 0x000fe200007fe400 */
[----:B------:R-:W-:Y:S01]  /*0ac0*/  IMAD.SHL.U32 R155, R155, 0x2, RZ ;  /* 0x000000029b9b7824 */ /* 0x000fe200078e00ff */
[----:B------:R-:W-:Y:S01]  /*0ad0*/  R2P PR, R4, 0x6 ;  /* 0x0000000604007804 */ /* 0x000fe20000000000 */
[----:B------:R-:W-:Y:S01]  /*0ae0*/  IMAD.WIDE.U32 R158, R102, c[0x0][0x1b0], R158 ;  /* 0x00006c00669e7a25 */ /* 0x000fe200078e009e */
[----:B------:R-:W-:-:S02]  /*0af0*/  ISETP.GE.AND P0, PT, R24, R5, PT ;  /* 0x000000051800720c */ /* 0x000fc40003f06270 */
[----:B------:R-:W-:Y:S01]  /*0b00*/  LOP3.LUT R21, R16, 0xffffffe0, RZ, 0xc0, !PT ;  /* 0xffffffe010157812 */ /* 0x000fe200078ec0ff */
[----:B------:R-:W-:Y:S01]  /*0b10*/  IMAD.WIDE.U32 R102, R102, c[0x0][0x1b8], R2 ;  /* 0x00006e0066667a25 */ /* 0x000fe200078e0002 */
[----:B------:R-:W-:Y:S02]  /*0b20*/  SHF.R.S32.HI R16, RZ, 0x5, R16 ;  /* 0x00000005ff107819 */ /* 0x000fe40000011410 */
[----:B------:R-:W-:Y:S01]  /*0b30*/  SEL R2, R8, 0xfffffff0, !P1 ;  /* 0xfffffff008027807 */ /* 0x000fe20004800000 */
[----:B------:R-:W-:Y:S02]  /*0b40*/  IMAD.MOV.U32 R3, RZ, RZ, 0x20 ;  /* 0x00000020ff037424 */ /* 0x000fe400078e00ff */
[----:B------:R-:W-:Y:S02]  /*0b50*/  IMAD.IADD R21, R92, 0x1, -R21 ;  /* 0x000000015c157824 */ /* 0x000fe400078e0a15 */
[----:B------:R-:W-:Y:S01]  /*0b60*/  IMAD.IADD R33, R27, 0x1, R33 ;  /* 0x000000011b217824 */ /* 0x000fe200078e0221 */
[----:B------:R-:W-:Y:S01]  /*0b70*/  SEL R0, R3, 0xffffffe0, !P2 ;  /* 0xffffffe003007807 */ /* 0x000fe20005000000 */
[----:B------:R-:W-:-:S02]  /*0b80*/  IMAD.IADD R163, R159, 0x1, R163 ;  /* 0x000000019fa37824 */ /* 0x000fc400078e02a3 */
[----:B------:R-:W-:Y:S01]  /*0b90*/  IMAD.IADD R129, R103, 0x1, R129 ;  /* 0x0000000167817824 */ /* 0x000fe200078e0281 */
[----:B------:R-:W-:Y:S05]  /*0ba0*/  @P0 BRA `(.L_x_542) ;  /* 0x0000016000000947 */ /* 0x000fea0003800000 */
[----:B------:R-:W-:Y:S01]  /*0bb0*/  ISETP.GE.AND P2, PT, R164, c[0x0][0x220], PT ;  /* 0x00008800a4007a0c */ /* 0x000fe20003f46270 */
[----:B------:R-:W-:Y:S01]  /*0bc0*/  IMAD R7, R167, c[0x0][0x190], RZ ;  /* 0x00006400a7077a24 */ /* 0x000fe200078e02ff */
[----:B------:R-:W-:Y:S01]  /*0bd0*/  ISETP.GE.AND P1, PT, R156, c[0x0][0x220], PT ;  /* 0x000088009c007a0c */ /* 0x000fe20003f26270 */
[----:B------:R-:W-:Y:S02]  /*0be0*/  IMAD.MOV.U32 R32, RZ, RZ, R26 ;  /* 0x000000ffff207224 */ /* 0x000fe400078e001a */
        /* <DEDUP_REMOVED lines=18> */
.L_x_542:
[----:B------:R-:W-:Y:S05]  /*0d10*/  BSYNC B0 ;  /* 0x0000000000007941 */ /* 0x000fea0003800000 */
.L_x_541:
[----:B------:R-:W-:Y:S01]  /*0d20*/  IADD3 R14, R24, 0x10, RZ ;  /* 0x00000010180e7810 */ /* 0x000fe20007ffe0ff */
[----:B------:R-:W-:Y:S03]  /*0d30*/  BSSY B0, `(.L_x_543) ;  /* 0x000001c000007945 */ /* 0x000fe60003800000 */
[----:B------:R-:W-:-:S13]  /*0d40*/  ISETP.GE.AND P0, PT, R14, R5, PT ;  /* 0x000000050e00720c */ /* 0x000fda0003f06270 */
[----:B------:R-:W-:Y:S05]  /*0d50*/  @P0 BRA `(.L_x_544) ;  /* 0x0000019000000947 */ /* 0x000fea0003800000 */
[----:B------:R-:W-:Y:S01]  /*0d60*/  IADD3 R7, P0, R166, 0x10, RZ ;  /* 0x00000010a6077810 */ /* 0x000fe20007f1e0ff */
[----:B------:R-:W-:Y:S01]  /*0d70*/  IMAD.MOV.U32 R22, RZ, RZ, R26 ;  /* 0x000000ffff167224 */ /* 0x000fe200078e001a */
[----:B------:R-:W-:Y:S02]  /*0d80*/  ISETP.GE.AND P1, PT, R164, c[0x0][0x220], PT ;  /* 0x00008800a4007a0c */ /* 0x000fe40003f26270 */
[----:B------:R-:W-:Y:S01]  /*0d90*/  MOV R23, R33 ;  /* 0x0000002100177202 */ /* 0x000fe20000000f00 */
[----:B------:R-:W-:Y:S01]  /*0da0*/  IMAD.X R6, RZ, RZ, R167, P0 ;  /* 0x000000ffff067224 */ /* 0x000fe200000e06a7 */
[----:B------:R-:W-:-:S03]  /*0db0*/  ISETP.GE.AND P0, PT, R156, c[0x0][0x220], PT ;  /* 0x000088009c007a0c */ /* 0x000fc60003f06270 */
[----:B------:R-:W-:Y:S02]  /*0dc0*/  IMAD R6, R6, c[0x0][0x190], RZ ;  /* 0x0000640006067a24 */ /* 0x000fe400078e02ff */
[----:B------:R-:W-:-:S04]  /*0dd0*/  IMAD.WIDE.U32 R22, R7, c[0x0][0x190], R22 ;  /* 0x0000640007167a25 */ /* 0x000fc800078e0016 */
[----:B------:R-:W-:Y:S01]  /*0de0*/  IMAD R6, R7, c[0x0][0x194], R6 ;  /* 0x0000650007067a24 */ /* 0x000fe200078e0206 */
[----:B-1----:R-:W-:Y:S01]  /*0df0*/  @!P1 LEA R28, P2, R22, c[0x0][0x160], 0x1 ;  /* 0x00005800161c9a11 */ /* 0x002fe200078408ff */
        /* <DEDUP_REMOVED lines=15> */
.L_x_544:
[----:B------:R-:W-:Y:S05]  /*0ef0*/  BSYNC B0 ;  /* 0x0000000000007941 */ /* 0x000fea0003800000 */
.L_x_543:
        /* <DEDUP_REMOVED lines=29> */
.L_x_546:
[----:B------:R-:W-:Y:S05]  /*10d0*/  BSYNC B0 ;  /* 0x0000000000007941 */ /* 0x000fea0003800000 */
.L_x_545:
[----:B------:R-:W-:Y:S01]  /*10e0*/  IADD3 R10, R24, 0x30, RZ ;  /* 0x00000030180a7810 */ /* 0x000fe20007ffe0ff */
[----:B------:R-:W-:Y:S01]  /*10f0*/  IMAD.MOV.U32 R22, RZ, RZ, c[0x0][0x198] ;  /* 0x00006600ff167624 */ /* 0x000fe200078e00ff */
[----:B------:R-:W-:Y:S01]  /*1100*/  BSSY B0, `(.L_x_547) ;  /* 0x000001e000007945 */ /* 0x000fe20003800000 */
[----:B------:R-:W-:Y:S01]  /*1110*/  IMAD.MOV.U32 R17, RZ, RZ, 0x6 ;  /* 0x00000006ff117424 */ /* 0x000fe200078e00ff */
[----:B------:R-:W-:Y:S01]  /*1120*/  ISETP.GE.AND P0, PT, R10, R5, PT ;  /* 0x000000050a00720c */ /* 0x000fe20003f06270 */
[----:B-1----:R-:W-:-:S03]  /*1130*/  IMAD.SHL.U32 R29, R22, 0x40, RZ ;  /* 0x00000040161d7824 */ /* 0x002fc600078e00ff */
[----:B------:R-:W-:-:S09]  /*1140*/  SHF.L.U64.HI R7, R22, R17, c[0x0][0x19c] ;  /* 0x0000670016077619 */ /* 0x000fd20000010211 */
        /* <DEDUP_REMOVED lines=25> */
.L_x_548:
[----:B------:R-:W-:Y:S05]  /*12e0*/  BSYNC B0 ;  /* 0x0000000000007941 */ /* 0x000fea0003800000 */
.L_x_547:
[----:B------:R-:W-:Y:S01]  /*12f0*/  IADD3 R28, R101, -0x1, RZ ;  /* 0xffffffff651c7810 */ /* 0x000fe20007ffe0ff */
[----:B------:R-:W-:Y:S01]  /*1300*/  BSSY B0, `(.L_x_549) ;  /* 0x000001b000007945 */ /* 0x000fe20003800000 */
[----:B------:R-:W-:Y:S02]  /*1310*/  MOV R162, R158 ;  /* 0x0000009e00a27202 */ /* 0x000fe40000000f00 */
[----:B------:R-:W-:Y:S01]  /*1320*/  SHF.R.S32.HI R20, RZ, 0x1f, R28 ;  /* 0x0000001fff147819 */ /* 0x000fe2000001141c */
[C---:B------:R-:W-:Y:S02]  /*1330*/  IMAD R5, R28.reuse, -0x40, R30 ;  /* 0xffffffc01c057824 */ /* 0x040fe400078e021e */
[----:B-1----:R-:W-:Y:S02]  /*1340*/  IMAD R33, R7, R28, RZ ;  /* 0x0000001c07217224 */ /* 0x002fe400078e02ff */
[----:B------:R-:W-:Y:S01]  /*1350*/  IMAD.WIDE.U32 R26, R28, R29, R162 ;  /* 0x0000001d1c1a7225 */ /* 0x000fe200078e00a2 */
[----:B------:R-:W-:-:S03]  /*1360*/  ISETP.GE.AND P0, PT, R24, R5, PT ;  /* 0x000000051800720c */ /* 0x000fc60003f06270 */
[----:B------:R-:W-:-:S05]  /*1370*/  IMAD R33, R20, R29, R33 ;  /* 0x0000001d14217224 */ /* 0x000fca00078e0221 */
[----:B------:R-:W-:-:S05]  /*1380*/  IADD3 R33, R27, R33, RZ ;  /* 0x000000211b217210 */ /* 0x000fca0007ffe0ff */
        /* <DEDUP_REMOVED lines=18> */
.L_x_550:
[----:B------:R-:W-:Y:S05]  /*14b0*/  BSYNC B0 ;  /* 0x0000000000007941 */ /* 0x000fea0003800000 */
.L_x_549:
[----:B------:R-:W-:Y:S01]  /*14c0*/  ISETP.GE.AND P0, PT, R14, R5, PT ;  /* 0x000000050e00720c */ /* 0x000fe20003f06270 */
[----:B------:R-:W-:Y:S01]  /*14d0*/  BSSY B0, `(.L_x_551) ;  /* 0x0000017000007945 */ /* 0x000fe20003800000 */
[C---:B------:R-:W-:Y:S01]  /*14e0*/  SHF.L.U64.HI R148, R22.reuse, R11, c[0x0][0x19c] ;  /* 0x0000670016947619 */ /* 0x040fe2000001020b */
[----:B------:R-:W-:-:S10]  /*14f0*/  IMAD.SHL.U32 R149, R22, 0x10, RZ ;  /* 0x0000001016957824 */ /* 0x000fd400078e00ff */
[----:B------:R-:W-:Y:S05]  /*1500*/  @P0 BRA `(.L_x_552) ;  /* 0x0000013000000947 */ /* 0x000fea0003800000 */
[----:B------:R-:W-:Y:S02]  /*1510*/  ISETP.GE.AND P1, PT, R164, c[0x0][0x220], PT ;  /* 0x00008800a4007a0c */ /* 0x000fe40003f26270 */
[----:B------:R-:W-:Y:S02]  /*1520*/  IADD3 R19, P2, R149, R26, RZ ;  /* 0x0000001a95137210 */ /* 0x000fe40007f5e0ff */
[----:B------:R-:W-:-:S03]  /*1530*/  ISETP.GE.AND P0, PT, R156, c[0x0][0x220], PT ;  /* 0x000088009c007a0c */ /* 0x000fc60003f06270 */
[----:B------:R-:W-:-:S06]  /*1540*/  IMAD.X R6, R148, 0x1, R33, P2 ;  /* 0x0000000194067824 */ /* 0x000fcc00010e0621 */
        /* <DEDUP_REMOVED lines=15> */
.L_x_552:
[----:B------:R-:W-:Y:S05]  /*1640*/  BSYNC B0 ;  /* 0x0000000000007941 */ /* 0x000fea0003800000 */
.L_x_551:
[----:B------:R-:W-:Y:S01]  /*1650*/  ISETP.GE.AND P0, PT, R12, R5, PT ;  /* 0x000000050c00720c */ /* 0x000fe20003f06270 */
[----:B------:R-:W-:-:S12]  /*1660*/  BSSY B0, `(.L_x_553) ;  /* 0x0000016000007945 */ /* 0x000fd80003800000 */
[----:B------:R-:W-:Y:S05]  /*1670*/  @P0 BRA `(.L_x_554) ;  /* 0x0000014000000947 */ /* 0x000fea0003800000 */
[----:B------:R-:W-:Y:S01]  /*1680*/  ISETP.GE.AND P1, PT, R164, c[0x0][0x220], PT ;  /* 0x00008800a4007a0c */ /* 0x000fe20003f26270 */
[----:B------:R-:W-:Y:S01]  /*1690*/  IMAD.MOV.U32 R23, RZ, RZ, c[0x0][0x19c] ;  /* 0x00006700ff177624 */ /* 0x000fe200078e00ff */
[----:B------:R-:W-:Y:S02]  /*16a0*/  LEA R19, P2, R22, R26, 0x5 ;  /* 0x0000001a16137211 */ /* 0x000fe400078428ff */
[----:B------:R-:W-:Y:S02]  /*16b0*/  ISETP.GE.AND P0, PT, R156, c[0x0][0x220], PT ;  /* 0x000088009c007a0c */ /* 0x000fe40003f06270 */
[----:B------:R-:W-:-:S07]  /*16c0*/  LEA.HI.X R6, R22, R33, R23, 0x5, P2 ;  /* 0x0000002116067211 */ /* 0x000fce00010f2c17 */
        /* <DEDUP_REMOVED lines=15> */
.L_x_554:
[----:B------:R-:W-:Y:S05]  /*17c0*/  BSYNC B0 ;  /* 0x0000000000007941 */ /* 0x000fea0003800000 */
.L_x_553:
[----:B------:R-:W-:Y:S01]  /*17d0*/  ISETP.GE.AND P0, PT, R10, R5, PT ;  /* 0x000000050a00720c */ /* 0x000fe20003f06270 */
[----:B------:R-:W-:Y:S01]  /*17e0*/  IMAD.MOV.U32 R6, RZ, RZ, c[0x0][0x1a0] ;  /* 0x00006800ff067624 */ /* 0x000fe200078e00ff */
[----:B------:R-:W-:Y:S03]  /*17f0*/  BSSY B0, `(.L_x_555) ;  /* 0x000001a000007945 */ /* 0x000fe60003800000 */
[C---:B------:R-:W-:Y:S01]  /*1800*/  IMAD.SHL.U32 R151, R6.reuse, 0x40, RZ ;  /* 0x0000004006977824 */ /* 0x040fe200078e00ff */
[----:B------:R-:W-:-:S07]  /*1810*/  SHF.L.U64.HI R150, R6, R17, c[0x0][0x1a4] ;  /* 0x0000690006967619 */ /* 0x000fce0000010211 */
[----:B------:R-:W-:Y:S05]  /*1820*/  @P0 BRA `(.L_x_556) ;  /* 0x0000016000000947 */ /* 0x000fea0003800000 */
[----:B------:R-:W-:Y:S01]  /*1830*/  ISETP.GE.AND P1, PT, R164, c[0x0][0x220], PT ;  /* 0x00008800a4007a0c */ /* 0x000fe20003f26270 */
[----:B------:R-:W-:Y:S01]  /*1840*/  IMAD.MOV.U32 R32, RZ, RZ, R26 ;  /* 0x000000ffff207224 */ /* 0x000fe200078e001a */
[----:B------:R-:W-:Y:S01]  /*1850*/  ULDC UR4, c[0x0][0x19c] ;  /* 0x0000670000047ab9 */ /* 0x000fe20000000800 */
[----:B------:R-:W-:Y:S01]  /*1860*/  ISETP.GE.AND P0, PT, R156, c[0x0][0x220], PT ;  /* 0x000088009c007a0c */ /* 0x000fe20003f06270 */
[----:B------:R-:W-:Y:S01]  /*1870*/  UIMAD UR4, UR4, 0x30, URZ ;  /* 0x00000030040478a4 */ /* 0x000fe2000f8e023f */
[----:B------:R-:W-:-:S05]  /*1880*/  IMAD.WIDE.U32 R32, R22, 0x30, R32 ;  /* 0x0000003016207825 */ /* 0x000fca00078e0020 */
[----:B------:R-:W-:-:S03]  /*1890*/  IADD3 R17, R33, UR4, RZ ;  /* 0x0000000421117c10 */ /* 0x000fc6000fffe0ff */
        /* <DEDUP_REMOVED lines=9> */
[----:B--2---:R-:W-:-:S04]  /*1930*/  LEA R22, P0, R32, c[0x0][0x168], 0x1 ;  /* 0x00005a0020167a11 */ /* 0x004fc800078008ff */
[----:B------:R-:W-:-:S05]  /*1940*/  LEA.HI.X R23, R32, c[0x0][0x16c], R17, 0x1, P0 ;  /* 0x00005b0020177a11 */ /* 0x000fca00000f0c11 */
[----:B------:R-:W-:Y:S01]  /*1950*/  @!PT LDS RZ, [RZ] ;  /* 0x00000000fffff984 */ /* 0x000fe20000000800 */
[----:B------:R-:W-:Y:S01]  /*1960*/  @!PT LDS RZ, [RZ] ;  /* 0x00000000fffff984 */ /* 0x000fe20000000800 */
[----:B------:R-:W-:Y:S01]  /*1970*/  @!PT LDS RZ, [RZ] ;  /* 0x00000000fffff984 */ /* 0x000fe20000000800 */
[----:B------:R2:W-:Y:S04]  /*1980*/  LDGSTS.E.BYPASS.LTC128B.128 [R155+0x7800], [R22.64+0x80] ;  /* 0x07800080169b7fae */ /* 0x0005e8000b901d46 */
.L_x_556:
[----:B------:R-:W-:Y:S05]  /*1990*/  BSYNC B0 ;  /* 0x0000000000007941 */ /* 0x000fea0003800000 */
.L_x_555:
[----:B------:R-:W0:Y:S01]  /*19a0*/  LDGDEPBAR ;  /* 0x00000000000079af */ /* 0x000e220000000000 */
[----:B--2---:R-:W-:Y:S01]  /*19b0*/  SHF.R.S32.HI R22, RZ, 0x4, R15 ;  /* 0x00000004ff167819 */ /* 0x004fe2000001140f */
[----:B------:R-:W-:Y:S01]  /*19c0*/  IMAD.SHL.U32 R146, R9, 0x40, RZ ;  /* 0x0000004009927824 */ /* 0x000fe200078e00ff */
[----:B------:R-:W-:Y:S01]  /*19d0*/  ISETP.GE.AND P0, PT, R24, R5, PT ;  /* 0x000000051800720c */ /* 0x000fe20003f06270 */
[----:B------:R-:W-:Y:S01]  /*19e0*/  IMAD.SHL.U32 R4, R4, 0x40, RZ ;  /* 0x0000004004047824 */ /* 0x000fe200078e00ff */
[----:B------:R-:W-:Y:S01]  /*19f0*/  LEA.HI R17, R15, R22, RZ, 0x1 ;  /* 0x000000160f117211 */ /* 0x000fe200078f08ff */
[----:B------:R-:W-:Y:S01]  /*1a00*/  IMAD.SHL.U32 R19, R24, 0x8, RZ ;  /* 0x0000000818137824 */ /* 0x000fe200078e00ff */
[----:B------:R-:W-:Y:S01]  /*1a10*/  SHF.R.S32.HI R154, RZ, 0x1f, R21 ;  /* 0x0000001fff9a7819 */ /* 0x000fe20000011415 */
[----:B------:R-:W-:Y:S01]  /*1a20*/  IMAD.SHL.U32 R13, R13, 0x40, RZ ;  /* 0x000000400d0d7824 */ /* 0x000fe200078e00ff */
[----:B------:R-:W-:Y:S01]  /*1a30*/  LOP3.LUT R17, R17, 0xfffffffe, RZ, 0xc0, !PT ;  /* 0xfffffffe11117812 */ /* 0x000fe200078ec0ff */
[----:B------:R-:W-:Y:S01]  /*1a40*/  IMAD R31, R16, 0x10, R18 ;  /* 0x00000010101f7824 */ /* 0x000fe200078e0212 */
[----:B------:R-:W-:Y:S01]  /*1a50*/  LOP3.LUT R146, R146, 0x1c0, RZ, 0xc0, !PT ;  /* 0x000001c092927812 */ /* 0x000fe200078ec0ff */
[----:B------:R-:W-:Y:S01]  /*1a60*/  IMAD.MOV.U32 R128, RZ, RZ, R102 ;  /* 0x000000ffff807224 */ /* 0x000fe200078e0066 */
[----:B------:R-:W-:Y:S01]  /*1a70*/  LOP3.LUT R4, R4, 0x1c0, RZ, 0xc0, !PT ;  /* 0x000001c004047812 */ /* 0x000fe200078ec0ff */
[----:B------:R-:W-:Y:S01]  /*1a80*/  IMAD.IADD R17, R22, 0x1, -R17 ;  /* 0x0000000116117824 */ /* 0x000fe200078e0a11 */
[----:B------:R-:W-:Y:S01]  /*1a90*/  SHF.R.S32.HI R153, RZ, 0x1f, R16 ;  /* 0x0000001fff997819 */ /* 0x000fe20000011410 */
[----:B------:R-:W-:Y:S01]  /*1aa0*/  IMAD.SHL.U32 R92, R92, 0x2, RZ ;  /* 0x000000025c5c7824 */ /* 0x000fe200078e00ff */
[----:B------:R-:W-:Y:S01]  /*1ab0*/  LEA.HI R154, R154, R21, RZ, 0x2 ;  /* 0x000000159a9a7211 */ /* 0x000fe200078f10ff */
[----:B------:R-:W-:Y:S01]  /*1ac0*/  IMAD.SHL.U32 R15, R17, 0x8, RZ ;  /* 0x00000008110f7824 */ /* 0x000fe200078e00ff */
[----:B------:R-:W-:Y:S01]  /*1ad0*/  LOP3.LUT R19, R146, 0x8, R19, 0xf8, !PT ;  /* 0x0000000892137812 */ /* 0x000fe200078ef813 */
[----:B------:R-:W-:Y:S01]  /*1ae0*/  BSSY B0, `(.L_x_557) ;  /* 0x000002e000007945 */ /* 0x000fe20003800000 */
[----:B------:R-:W-:-:S02]  /*1af0*/  SHF.R.U32.HI R146, RZ, 0x3, R146 ;  /* 0x00000003ff927819 */ /* 0x000fc40000011692 */
[----:B------:R-:W-:Y:S01]  /*1b00*/  LOP3.LUT R15, R4, 0x8, R15, 0xf8, !PT ;  /* 0x00000008040f7812 */ /* 0x000fe200078ef80f */
[----:B------:R-:W-:-:S04]  /*1b10*/  DEPBAR.LE SB0, 0x0 ;  /* 0x000080000000791a */ /* 0x000fc80000000000 */
[----:B------:R-:W-:Y:S01]  /*1b20*/  BAR.SYNC.DEFER_BLOCKING 0x0 ;  /* 0x0000000000007b1d */ /* 0x000fe20000010000 */
[----:B------:R-:W-:Y:S02]  /*1b30*/  LEA.HI R153, R153, R16, RZ, 0x2 ;  /* 0x0000001099997211 */ /* 0x000fe400078f10ff */
[----:B------:R-:W-:Y:S02]  /*1b40*/  SHF.R.U32.HI R4, RZ, 0x3, R4 ;  /* 0x00000003ff047819 */ /* 0x000fe40000011604 */
[----:B------:R-:W-:Y:S02]  /*1b50*/  LOP3.LUT R13, R13, 0xfffffe00, RZ, 0xc0, !PT ;  /* 0xfffffe000d0d7812 */ /* 0x000fe400078ec0ff */
[----:B------:R-:W-:Y:S02]  /*1b60*/  SHF.R.S32.HI R154, RZ, 0x2, R154 ;  /* 0x00000002ff9a7819 */ /* 0x000fe4000001149a */
[----:B------:R-:W-:Y:S01]  /*1b70*/  LOP3.LUT R146, R19, R146, RZ, 0x3c, !PT ;  /* 0x0000009213927212 */ /* 0x000fe200078e3cff */
[----:B------:R-:W-:Y:S01]  /*1b80*/  IMAD R19, R150, R28, RZ ;  /* 0x0000001c96137224 */ /* 0x000fe200078e02ff */
[----:B------:R-:W-:Y:S01]  /*1b90*/  LOP3.LUT R153, R153, 0xfffffffc, RZ, 0xc0, !PT ;  /* 0xfffffffc99997812 */ /* 0x000fe200078ec0ff */
[C---:B------:R-:W-:Y:S01]  /*1ba0*/  IMAD R147, R16.reuse, 0x400, R13 ;  /* 0x0000040010937824 */ /* 0x040fe200078e020d */
[----:B------:R-:W-:Y:S01]  /*1bb0*/  LOP3.LUT R4, R15, R4, RZ, 0x3c, !PT ;  /* 0x000000040f047212 */ /* 0x000fe200078e3cff */
[----:B------:R-:W-:Y:S01]  /*1bc0*/  IMAD R146, R17, 0x200, R146 ;  /* 0x0000020011927824 */ /* 0x000fe200078e0292 */
[----:B------:R-:W-:Y:S01]  /*1bd0*/  IADD3 R31, R31, 0x1, R154 ;  /* 0x000000011f1f7810 */ /* 0x000fe20007ffe09a */
[----:B------:R-:W-:Y:S01]  /*1be0*/  IMAD.IADD R153, R16, 0x1, -R153 ;  /* 0x0000000110997824 */ /* 0x000fe200078e0a99 */
[----:B------:R-:W-:Y:S01]  /*1bf0*/  LOP3.LUT R92, R92, 0x6, RZ, 0xc0, !PT ;  /* 0x000000065c5c7812 */ /* 0x000fe200078ec0ff */
[----:B------:R-:W-:Y:S01]  /*1c00*/  IMAD R19, R20, R151, R19 ;  /* 0x0000009714137224 */ /* 0x000fe200078e0213 */
[----:B------:R-:W-:Y:S01]  /*1c10*/  IADD3 R31, R30, R31, -R157 ;  /* 0x0000001f1e1f7210 */ /* 0x000fe20007ffe89d */
[----:B------:R-:W-:-:S03]  /*1c20*/  IMAD.WIDE.U32 R16, R28, R151, R128 ;  /* 0x000000971c107225 */ /* 0x000fc600078e0080 */
[----:B------:R-:W-:Y:S01]  /*1c30*/  IADD3 R31, R31, c[0x0][0x2e8], RZ ;  /* 0x0000ba001f1f7a10 */ /* 0x000fe20007ffe0ff */
[----:B------:R2:W-:Y:S01]  /*1c40*/  @P0 STS.128 [R155+0x8000], RZ ;  /* 0x008000ff9b000388 */ /* 0x0005e20000000c00 */
[C---:B------:R-:W-:Y:S01]  /*1c50*/  IMAD.IADD R147, R4.reuse, 0x1, R147 ;  /* 0x0000000104937824 */ /* 0x040fe200078e0293 */
[----:B------:R-:W-:Y:S01]  /*1c60*/  LOP3.LUT R4, R4, R13, RZ, 0xfc, !PT ;  /* 0x0000000d04047212 */ /* 0x000fe200078efcff */
[----:B------:R-:W-:Y:S01]  /*1c70*/  IMAD.IADD R19, R17, 0x1, R19 ;  /* 0x0000000111137824 */ /* 0x000fe200078e0213 */
[----:B------:R2:W-:Y:S01]  /*1c80*/  @P0 STS.128 [R155+0xa000], RZ ;  /* 0x00a000ff9b000388 */ /* 0x0005e20000000c00 */
[----:B------:R-:W-:Y:S01]  /*1c90*/  IMAD.SHL.U32 R147, R147, 0x2, RZ ;  /* 0x0000000293937824 */ /* 0x000fe200078e00ff */
        /* <DEDUP_REMOVED lines=18> */
.L_x_558:
[----:B------:R-:W-:Y:S05]  /*1dc0*/  BSYNC B0 ;  /* 0x0000000000007941 */ /* 0x000fea0003800000 */
.L_x_557:
[----:B------:R-:W-:Y:S01]  /*1dd0*/  ISETP.GE.AND P0, PT, R14, R5, PT ;  /* 0x000000050e00720c */ /* 0x000fe20003f06270 */
[----:B------:R-:W-:Y:S01]  /*1de0*/  BSSY B0, `(.L_x_559) ;  /* 0x0000019000007945 */ /* 0x000fe20003800000 */
[C---:B------:R-:W-:Y:S01]  /*1df0*/  SHF.L.U64.HI R160, R6.reuse, R11, c[0x0][0x1a4] ;  /* 0x0000690006a07619 */ /* 0x040fe2000001020b */
[----:B------:R-:W-:-:S10]  /*1e00*/  IMAD.SHL.U32 R161, R6, 0x10, RZ ;  /* 0x0000001006a17824 */ /* 0x000fd400078e00ff */
[----:B------:R4:W-:Y:S04]  /*1e10*/  @P0 STS.128 [R155+0x8800], RZ ;  /* 0x008800ff9b000388 */ /* 0x0009e80000000c00 */
[----:B------:R4:W-:Y:S01]  /*1e20*/  @P0 STS.128 [R155+0xa800], RZ ;  /* 0x00a800ff9b000388 */ /* 0x0009e20000000c00 */
[----:B------:R-:W-:Y:S05]  /*1e30*/  @P0 BRA `(.L_x_560) ;  /* 0x0000013000000947 */ /* 0x000fea0003800000 */
[----:B------:R-:W-:Y:S02]  /*1e40*/  ISETP.GE.AND P1, PT, R164, c[0x0][0x220], PT ;  /* 0x00008800a4007a0c */ /* 0x000fe40003f26270 */
[----:B------:R-:W-:Y:S02]  /*1e50*/  IADD3 R14, P2, R161, R16, RZ ;  /* 0x00000010a10e7210 */ /* 0x000fe40007f5e0ff */
[----:B------:R-:W-:-:S03]  /*1e60*/  ISETP.GE.AND P0, PT, R156, c[0x0][0x220], PT ;  /* 0x000088009c007a0c */ /* 0x000fc60003f06270 */
[----:B------:R-:W-:-:S06]  /*1e70*/  IMAD.X R11, R160, 0x1, R19, P2 ;  /* 0x00000001a00b7824 */ /* 0x000fcc00010e0613 */
[C---:B---3--:R-:W-:Y:S01]  /*1e80*/  @!P1 LEA R20, P2, R14.reuse, c[0x0][0x170], 0x1 ;  /* 0x00005c000e149a11 */ /* 0x048fe200078408ff */
        /* <DEDUP_REMOVED lines=14> */
.L_x_560:
[----:B------:R-:W-:Y:S05]  /*1f70*/  BSYNC B0 ;  /* 0x0000000000007941 */ /* 0x000fea0003800000 */
.L_x_559:
[----:B------:R-:W-:Y:S01]  /*1f80*/  ISETP.GE.AND P0, PT, R12, R5, PT ;  /* 0x000000050c00720c */ /* 0x000fe20003f06270 */
[----:B------:R-:W-:-:S12]  /*1f90*/  BSSY B0, `(.L_x_561) ;  /* 0x0000018000007945 */ /* 0x000fd80003800000 */
[----:B------:R1:W-:Y:S04]  /*1fa0*/  @P0 STS.128 [R155+0x9000], RZ ;  /* 0x009000ff9b000388 */ /* 0x0003e80000000c00 */
[----:B------:R1:W-:Y:S01]  /*1fb0*/  @P0 STS.128 [R155+0xb000], RZ ;  /* 0x00b000ff9b000388 */ /* 0x0003e20000000c00 */
[----:B------:R-:W-:Y:S05]  /*1fc0*/  @P0 BRA `(.L_x_562) ;  /* 0x0000014000000947 */ /* 0x000fea0003800000 */
[----:B------:R-:W-:Y:S01]  /*1fd0*/  ISETP.GE.AND P1, PT, R164, c[0x0][0x220], PT ;  /* 0x00008800a4007a0c */ /* 0x000fe20003f26270 */
[----:B------:R-:W-:Y:S01]  /*1fe0*/  IMAD.MOV.U32 R11, RZ, RZ, c[0x0][0x1a4] ;  /* 0x00006900ff0b7624 */ /* 0x000fe200078e00ff */
[----:B------:R-:W-:Y:S02]  /*1ff0*/  LEA R12, P2, R6, R16, 0x5 ;  /* 0x00000010060c7211 */ /* 0x000fe400078428ff */
[----:B------:R-:W-:Y:S02]  /*2000*/  ISETP.GE.AND P0, PT, R156, c[0x0][0x220], PT ;  /* 0x000088009c007a0c */ /* 0x000fe40003f06270 */
[----:B------:R-:W-:-:S07]  /*2010*/  LEA.HI.X R11, R6, R19, R11, 0x5, P2 ;  /* 0x00000013060b7211 */ /* 0x000fce00010f2c0b */
        /* <DEDUP_REMOVED lines=15> */
.L_x_562:
[----:B------:R-:W-:Y:S05]  /*2110*/  BSYNC B0 ;  /* 0x0000000000007941 */ /* 0x000fea0003800000 */
.L_x_561:
[----:B------:R-:W-:Y:S01]  /*2120*/  ISETP.GE.AND P0, PT, R10, R5, PT ;  /* 0x000000050a00720c */ /* 0x000fe20003f06270 */
[----:B------:R-:W-:Y:S03]  /*2130*/  BSSY B0, `(.L_x_563) ;  /* 0x000001d000007945 */ /* 0x000fe60003800000 */
[----:B------:R-:W-:-:S05]  /*2140*/  R2P PR, R9, 0x6 ;  /* 0x0000000609007804 */ /* 0x000fca0000000000 */
[----:B------:R-:W-:Y:S02]  /*2150*/  SEL R5, R8, 0xfffffff0, !P1 ;  /* 0xfffffff008057807 */ /* 0x000fe40004800000 */
[----:B------:R-:W-:Y:S02]  /*2160*/  SEL R3, R3, 0xffffffe0, !P2 ;  /* 0xffffffe003037807 */ /* 0x000fe40005000000 */
[----:B------:R1:W-:Y:S04]  /*2170*/  @P0 STS.128 [R155+0x9800], RZ ;  /* 0x009800ff9b000388 */ /* 0x0003e80000000c00 */
[----:B------:R1:W-:Y:S01]  /*2180*/  @P0 STS.128 [R155+0xb800], RZ ;  /* 0x00b800ff9b000388 */ /* 0x0003e20000000c00 */
        /* <DEDUP_REMOVED lines=23> */
.L_x_564:
[----:B------:R-:W-:Y:S05]  /*2300*/  BSYNC B0 ;  /* 0x0000000000007941 */ /* 0x000fea0003800000 */
.L_x_563:
[----:B------:R-:W-:Y:S01]  /*2310*/  IMAD.SHL.U32 R146, R146, 0x2, RZ ;  /* 0x0000000292927824 */ /* 0x000fe200078e00ff */
[----:B------:R-:W-:Y:S01]  /*2320*/  LDSM.16.M88.4 R16, [R147] ;  /* 0x000000009310783b */ /* 0x000fe20000000200 */
[--C-:B------:R-:W-:Y:S01]  /*2330*/  IMAD R145, R2, 0x2, R147.reuse ;  /* 0x0000000202917824 */ /* 0x100fe200078e0293 */
[----:B------:R-:W-:Y:S01]  /*2340*/  IMNMX R131, R31, R30, PT ;  /* 0x0000001e1f837217 */ /* 0x000fe20003800200 */
[--C-:B------:R-:W-:Y:S01]  /*2350*/  IMAD R93, R5, 0x2, R146.reuse ;  /* 0x00000002055d7824 */ /* 0x100fe200078e0292 */
[----:B------:R-:W5:Y:S01]  /*2360*/  LDSM.16.M88.4 R44, [R146+0x4000] ;  /* 0x00400000922c783b */ /* 0x000f620000000200 */
[----:B------:R-:W-:Y:S01]  /*2370*/  IMAD R143, R0, 0x2, R147 ;  /* 0x00000002008f7824 */ /* 0x000fe200078e0293 */
[----:B------:R-:W-:Y:S01]  /*2380*/  IADD3 R6, R146, 0x4000, RZ ;  /* 0x0000400092067810 */ /* 0x000fe20007ffe0ff */
[----:B------:R-:W-:Y:S01]  /*2390*/  IMAD R139, R3, 0x2, R146 ;  /* 0x00000002038b7824 */ /* 0x000fe200078e0292 */
[----:B------:R-:W1:Y:S01]  /*23a0*/  LDSM.16.M88.4 R36, [R146+0x4800] ;  /* 0x004800009224783b */ /* 0x000e620000000200 */
[----:B------:R-:W-:-:S02]  /*23b0*/  IMAD R142, R0, 0x2, R145 ;  /* 0x00000002008e7824 */ /* 0x000fc400078e0291 */
[----:B------:R-:W-:Y:S01]  /*23c0*/  IMAD R144, R5, 0x2, R6 ;  /* 0x0000000205907824 */ /* 0x000fe200078e0206 */
[----:B------:R-:W2:Y:S01]  /*23d0*/  LDSM.16.M88.4 R24, [R146+0x5000] ;  /* 0x005000009218783b */ /* 0x000ea20000000200 */
[----:B------:R-:W-:Y:S02]  /*23e0*/  IMAD R92, R28, 0x40, R92 ;  /* 0x000000401c5c7824 */ /* 0x000fe400078e025c */
[----:B------:R-:W-:Y:S01]  /*23f0*/  IMAD R141, R3, 0x2, R144 ;  /* 0x00000002038d7824 */ /* 0x000fe200078e0290 */
[----:B------:R-:W3:Y:S01]  /*2400*/  LDSM.16.M88.4 R68, [R146+0x5800] ;  /* 0x005800009244783b */ /* 0x000ee20000000200 */
[----:B------:R-:W-:Y:S02]  /*2410*/  IADD3 R3, R31, 0x8, RZ ;  /* 0x000000081f037810 */ /* 0x000fe40007ffe0ff */
[----:B------:R-:W-:Y:S01]  /*2420*/  IADD3 R5, R92, 0x1, RZ ;  /* 0x000000015c057810 */ /* 0x000fe20007ffe0ff */
[----:B------:R-:W-:Y:S01]  /*2430*/  LDSM.16.M88.4 R60, [R145] ;  /* 0x00000000913c783b */ /* 0x000fe20000000200 */
[----:B------:R-:W-:-:S02]  /*2440*/  IMNMX R130, R3, R30, PT ;  /* 0x0000001e03827217 */ /* 0x000fc40003800200 */
[C---:B------:R-:W-:Y:S01]  /*2450*/  IADD3 R3, R92.reuse, 0x8, RZ ;  /* 0x000000085c037810 */ /* 0x040fe20007ffe0ff */
[----:B------:R-:W4:Y:S01]  /*2460*/  LDSM.16.M88.4 R88, [R93+0x4000] ;  /* 0x004000005d58783b */ /* 0x000f220000000200 */
[CC--:B------:R-:W-:Y:S02]  /*2470*/  ISETP.GE.AND P3, PT, R5.reuse, R131.reuse, PT ;  /* 0x000000830500720c */ /* 0x0c0fe40003f66270 */
[----:B------:R-:W-:Y:S01]  /*2480*/  ISETP.GE.AND P4, PT, R5, R130, PT ;  /* 0x000000820500720c */ /* 0x000fe20003f86270 */
[----:B------:R-:W2:Y:S01]  /*2490*/  LDSM.16.M88.4 R56, [R93+0x4800] ;  /* 0x004800005d38783b */ /* 0x000ea20000000200 */
[C---:B------:R-:W-:Y:S02]  /*24a0*/  IADD3 R6, R92.reuse, 0x9, RZ ;  /* 0x000000095c067810 */ /* 0x040fe40007ffe0ff */
[----:B------:R-:W-:Y:S01]  /*24b0*/  IADD3 R5, R92, 0x10, RZ ;  /* 0x000000105c057810 */ /* 0x000fe20007ffe0ff */
[----:B------:R-:W2:Y:S01]  /*24c0*/  LDSM.16.M88.4 R52, [R93+0x5000] ;  /* 0x005000005d34783b */ /* 0x000ea20000000200 */
[----:B------:R-:W-:-:S02]  /*24d0*/  ISETP.GE.AND P5, PT, R3, R131, PT ;  /* 0x000000830300720c */ /* 0x000fc40003fa6270 */
[-C--:B------:R-:W-:Y:S01]  /*24e0*/  ISETP.GE.AND P0, PT, R3, R130.reuse, PT ;  /* 0x000000820300720c */ /* 0x080fe20003f06270 */
[----:B-1----:R-:W-:Y:S01]  /*24f0*/  LDSM.16.M88.4 R12, [R143] ;  /* 0x000000008f0c783b */ /* 0x002fe20000000200 */
[----:B------:R-:W-:Y:S02]  /*2500*/  IADD3 R3, R92, 0x11, RZ ;  /* 0x000000115c037810 */ /* 0x000fe40007ffe0ff */
[CC--:B------:R-:W-:Y:S01]  /*2510*/  ISETP.GE.AND P2, PT, R6.reuse, R131.reuse, PT ;  /* 0x000000830600720c */ /* 0x0c0fe20003f46270 */
[----:B------:R-:W1:Y:S01]  /*2520*/  LDSM.16.M88.4 R8, [R139+0x4000] ;  /* 0x004000008b08783b */ /* 0x000e620000000200 */
[----:B------:R-:W-:Y:S02]  /*2530*/  ISETP.GE.AND P1, PT, R5, R131, PT ;  /* 0x000000830500720c */ /* 0x000fe40003f26270 */
[----:B------:R-:W-:Y:S01]  /*2540*/  ISETP.GE.AND P6, PT, R6, R130, PT ;  /* 0x000000820600720c */ /* 0x000fe20003fc6270 */
[C---:B-----5:R-:W-:Y:S01]  /*2550*/  HMMA.16816.F32 R64, R16.reuse, R44, RZ ;  /* 0x0000002c1040723c */ /* 0x060fe200000018ff */
[----:B------:R-:W5:Y:S04]  /*2560*/  LDSM.16.M88.4 R48, [R93+0x5800] ;  /* 0x005800005d30783b */ /* 0x000f680000000200 */
[----:B------:R-:W-:Y:S03]  /*2570*/  LDSM.16.M88.4 R84, [R139+0x5000] ;  /* 0x005000008b54783b */ /* 0x000fe60000000200 */
[C---:B------:R-:W-:Y:S01]  /*2580*/  HMMA.16816.F32 R44, R16.reuse, R46, RZ ;  /* 0x0000002e102c723c */ /* 0x040fe200000018ff */
[----:B------:R-:W-:Y:S04]  /*2590*/  LDSM.16.M88.4 R76, [R142] ;  /* 0x000000008e4c783b */ /* 0x000fe80000000200 */
[----:B------:R-:W-:Y:S03]  /*25a0*/  LDSM.16.M88.4 R72, [R141] ;  /* 0x000000008d48783b */ /* 0x000fe60000000200 */
[C---:B------:R-:W-:Y:S01]  /*25b0*/  HMMA.16816.F32 R40, R16.reuse, R36, RZ ;  /* 0x000000241028723c */ /* 0x040fe200000018ff */
[----:B------:R-:W-:Y:S04]  /*25c0*/  LDSM.16.M88.4 R80, [R139+0x5800] ;  /* 0x005800008b50783b */ /* 0x000fe80000000200 */
[----:B------:R-:W0:Y:S03]  /*25d0*/  LDGDEPBAR ;  /* 0x00000000000079af */ /* 0x000e260000000000 */
[C---:B------:R-:W-:Y:S08]  /*25e0*/  HMMA.16816.F32 R36, R16.reuse, R38, RZ ;  /* 0x000000261024723c */ /* 0x040ff000000018ff */
[C---:B--2---:R-:W-:Y:S08]  /*25f0*/  HMMA.16816.F32 R32, R16.reuse, R24, RZ ;  /* 0x000000181020723c */ /* 0x044ff000000018ff */
[C---:B------:R-:W-:Y:S08]  /*2600*/  HMMA.16816.F32 R24, R16.reuse, R26, RZ ;  /* 0x0000001a1018723c */ /* 0x040ff000000018ff */
[C---:B---3--:R-:W-:Y:S08]  /*2610*/  HMMA.16816.F32 R20, R16.reuse, R68, RZ ;  /* 0x000000441014723c */ /* 0x048ff000000018ff */
[----:B------:R-:W-:Y:S01]  /*2620*/  HMMA.16816.F32 R16, R16, R70, RZ ;  /* 0x000000461010723c */ /* 0x000fe200000018ff */
[----:B------:R-:W2:Y:S07]  /*2630*/  LDSM.16.M88.4 R68, [R139+0x4800] ;  /* 0x004800008b44783b */ /* 0x000eae0000000200 */
[C---:B----4-:R-:W-:Y:S08]  /*2640*/  HMMA.16816.F32 R64, R60.reuse, R88, R64 ;  /* 0x000000583c40723c */ /* 0x050ff00000001840 */
[C---:B------:R-:W-:Y:S01]  /*2650*/  HMMA.16816.F32 R44, R60.reuse, R90, R44 ;  /* 0x0000005a3c2c723c */ /* 0x040fe2000000182c */
[----:B------:R-:W3:Y:S07]  /*2660*/  LDSM.16.M88.4 R88, [R141+0x800] ;  /* 0x000800008d58783b */ /* 0x000eee0000000200 */
[C---:B------:R-:W-:Y:S08]  /*2670*/  HMMA.16816.F32 R40, R60.reuse, R56, R40 ;  /* 0x000000383c28723c */ /* 0x040ff00000001828 */
[C---:B------:R-:W-:Y:S01]  /*2680*/  HMMA.16816.F32 R36, R60.reuse, R58, R36 ;  /* 0x0000003a3c24723c */ /* 0x040fe20000001824 */
[----:B------:R-:W-:Y:S07]  /*2690*/  LDSM.16.M88.4 R56, [R141+0x1800] ;  /* 0x001800008d38783b */ /* 0x000fee0000000200 */
[C---:B------:R-:W-:Y:S08]  /*26a0*/  HMMA.16816.F32 R32, R60.reuse, R52, R32 ;  /* 0x000000343c20723c */ /* 0x040ff00000001820 */
[----:B------:R-:W-:Y:S01]  /*26b0*/  HMMA.16816.F32 R24, R60, R54, R24 ;  /* 0x000000363c18723c */ /* 0x000fe20000001818 */
[----:B------:R-:W-:Y:S07]  /*26c0*/  LDSM.16.M88.4 R52, [R147+0x2000] ;  /* 0x002000009334783b */ /* 0x000fee0000000200 */
[C---:B-1----:R-:W-:Y:S08]  /*26d0*/  HMMA.16816.F32 R64, R12.reuse, R8, R64 ;  /* 0x000000080c40723c */ /* 0x042ff00000001840 */
[----:B------:R-:W-:Y:S01]  /*26e0*/  HMMA.16816.F32 R44, R12, R10, R44 ;  /* 0x0000000a0c2c723c */ /* 0x000fe2000000182c */
[----:B------:R-:W-:Y:S07]  /*26f0*/  LDSM.16.M88.4 R8, [R93+0x6000] ;  /* 0x006000005d08783b */ /* 0x000fee0000000200 */
[C---:B-----5:R-:W-:Y:S08]  /*2700*/  HMMA.16816.F32 R20, R60.reuse, R48, R20 ;  /* 0x000000303c14723c */ /* 0x060ff00000001814 */
[----:B------:R-:W-:Y:S01]  /*2710*/  HMMA.16816.F32 R16, R60, R50, R16 ;  /* 0x000000323c10723c */ /* 0x000fe20000001810 */
[----:B------:R-:W1:Y:S04]  /*2720*/  LDSM.16.M88.4 R60, [R141+0x1000] ;  /* 0x001000008d3c783b */ /* 0x000e680000000200 */
[----:B------:R-:W4:Y:S03]  /*2730*/  LDSM.16.M88.4 R48, [R146+0x6000] ;  /* 0x006000009230783b */ /* 0x000f260000000200 */
[C---:B--2---:R-:W-:Y:S08]  /*2740*/  HMMA.16816.F32 R40, R12.reuse, R68, R40 ;  /* 0x000000440c28723c */ /* 0x044ff00000001828 */
[C---:B------:R-:W-:Y:S01]  /*2750*/  HMMA.16816.F32 R36, R12.reuse, R70, R36 ;  /* 0x000000460c24723c */ /* 0x040fe20000001824 */
[----:B------:R-:W-:Y:S07]  /*2760*/  LDSM.16.M88.4 R68, [R146+0x7800] ;  /* 0x007800009244783b */ /* 0x000fee0000000200 */
[C---:B------:R-:W-:Y:S08]  /*2770*/  HMMA.16816.F32 R32, R12.reuse, R84, R32 ;  /* 0x000000540c20723c */ /* 0x040ff00000001820 */
[----:B------:R-:W-:Y:S01]  /*2780*/  HMMA.16816.F32 R24, R12, R86, R24 ;  /* 0x000000560c18723c */ /* 0x000fe20000001818 */
[----:B------:R-:W2:Y:S07]  /*2790*/  LDSM.16.M88.4 R84, [R146+0x6800] ;  /* 0x006800009254783b */ /* 0x000eae0000000200 */
[C---:B------:R-:W-:Y:S08]  /*27a0*/  HMMA.16816.F32 R64, R76.reuse, R72, R64 ;  /* 0x000000484c40723c */ /* 0x040ff00000001840 */
[----:B------:R-:W-:Y:S01]  /*27b0*/  HMMA.16816.F32 R44, R76, R74, R44 ;  /* 0x0000004a4c2c723c */ /* 0x000fe2000000182c */
[----:B------:R-:W-:Y:S07]  /*27c0*/  LDSM.16.M88.4 R72, [R93+0x7800] ;  /* 0x007800005d48783b */ /* 0x000fee0000000200 */
        /* <DEDUP_REMOVED lines=8> */
[----:B------:R-:W-:Y:S01]  /*2850*/  HMMA.16816.F32 R24, R76, R62, R24 ;  /* 0x0000003e4c18723c */ /* 0x000fe20000001818 */
[----:B------:R-:W-:Y:S07]  /*2860*/  LDSM.16.M88.4 R60, [R143+0x2000] ;  /* 0x002000008f3c783b */ /* 0x000fee0000000200 */
[C---:B----4-:R-:W-:Y:S08]  /*2870*/  HMMA.16816.F32 R64, R52.reuse, R48, R64 ;  /* 0x000000303440723c */ /* 0x050ff00000001840 */
[----:B------:R-:W-:Y:S01]  /*2880*/  HMMA.16816.F32 R44, R52, R50, R44 ;  /* 0x00000032342c723c */ /* 0x000fe2000000182c */
[----:B------:R-:W-:Y:S07]  /*2890*/  LDSM.16.M88.4 R48, [R142+0x2000] ;  /* 0x002000008e30783b */ /* 0x000fee0000000200 */
[C---:B------:R-:W-:Y:S08]  /*28a0*/  HMMA.16816.F32 R20, R76.reuse, R56, R20 ;  /* 0x000000384c14723c */ /* 0x040ff00000001814 */
[----:B------:R-:W-:Y:S01]  /*28b0*/  HMMA.16816.F32 R16, R76, R58, R16 ;  /* 0x0000003a4c10723c */ /* 0x000fe20000001810 */
[----:B------:R-:W1:Y:S04]  /*28c0*/  LDSM.16.M88.4 R76, [R93+0x7000] ;  /* 0x007000005d4c783b */ /* 0x000e680000000200 */
[----:B------:R-:W4:Y:S03]  /*28d0*/  LDSM.16.M88.4 R56, [R139+0x6000] ;  /* 0x006000008b38783b */ /* 0x000f260000000200 */
[C---:B--2---:R-:W-:Y:S08]  /*28e0*/  HMMA.16816.F32 R40, R52.reuse, R84, R40 ;  /* 0x000000543428723c */ /* 0x044ff00000001828 */
[C---:B------:R-:W-:Y:S01]  /*28f0*/  HMMA.16816.F32 R36, R52.reuse, R86, R36 ;  /* 0x000000563424723c */ /* 0x040fe20000001824 */
[----:B------:R-:W2:Y:S07]  /*2900*/  LDSM.16.M88.4 R84, [R139+0x6800] ;  /* 0x006800008b54783b */ /* 0x000eae0000000200 */
[C---:B-----5:R-:W-:Y:S08]  /*2910*/  HMMA.16816.F32 R32, R52.reuse, R80, R32 ;  /* 0x000000503420723c */ /* 0x060ff00000001820 */
[----:B------:R-:W-:Y:S01]  /*2920*/  HMMA.16816.F32 R24, R52, R82, R24 ;  /* 0x000000523418723c */ /* 0x000fe20000001818 */
[----:B------:R-:W5:Y:S07]  /*2930*/  LDSM.16.M88.4 R80, [R139+0x7000] ;  /* 0x007000008b50783b */ /* 0x000f6e0000000200 */
[C---:B------:R-:W-:Y:S08]  /*2940*/  HMMA.16816.F32 R64, R12.reuse, R8, R64 ;  /* 0x000000080c40723c */ /* 0x040ff00000001840 */
[----:B------:R-:W-:Y:S01]  /*2950*/  HMMA.16816.F32 R44, R12, R10, R44 ;  /* 0x0000000a0c2c723c */ /* 0x000fe2000000182c */
[----:B------:R-:W-:Y:S07]  /*2960*/  LDSM.16.M88.4 R8, [R141+0x2800] ;  /* 0x002800008d08783b */ /* 0x000fee0000000200 */
[C---:B------:R-:W-:Y:S08]  /*2970*/  HMMA.16816.F32 R20, R52.reuse, R68, R20 ;  /* 0x000000443414723c */ /* 0x040ff00000001814 */
[----:B------:R-:W-:Y:S01]  /*2980*/  HMMA.16816.F32 R16, R52, R70, R16 ;  /* 0x000000463410723c */ /* 0x000fe20000001810 */
[----:B------:R-:W2:Y:S04]  /*2990*/  LDSM.16.M88.4 R52, [R141+0x2000] ;  /* 0x002000008d34783b */ /* 0x000ea80000000200 */
[----:B------:R-:W2:Y:S03]  /*29a0*/  LDSM.16.M88.4 R68, [R139+0x7800] ;  /* 0x007800008b44783b */ /* 0x000ea60000000200 */
[C---:B---3--:R-:W-:Y:S08]  /*29b0*/  HMMA.16816.F32 R40, R12.reuse, R88, R40 ;  /* 0x000000580c28723c */ /* 0x048ff00000001828 */
[C---:B------:R-:W-:Y:S08]  /*29c0*/  HMMA.16816.F32 R36, R12.reuse, R90, R36 ;  /* 0x0000005a0c24723c */ /* 0x040ff00000001824 */
[C---:B-1----:R-:W-:Y:S08]  /*29d0*/  HMMA.16816.F32 R32, R12.reuse, R76, R32 ;  /* 0x0000004c0c20723c */ /* 0x042ff00000001820 */
[----:B------:R-:W-:Y:S08]  /*29e0*/  HMMA.16816.F32 R24, R12, R78, R24 ;  /* 0x0000004e0c18723c */ /* 0x000ff00000001818 */
[C---:B----4-:R-:W-:Y:S08]  /*29f0*/  HMMA.16816.F32 R64, R60.reuse, R56, R64 ;  /* 0x000000383c40723c */ /* 0x050ff00000001840 */
[----:B------:R-:W-:Y:S08]  /*2a00*/  HMMA.16816.F32 R44, R60, R58, R44 ;  /* 0x0000003a3c2c723c */ /* 0x000ff0000000182c */
[C---:B------:R-:W-:Y:S08]  /*2a10*/  HMMA.16816.F32 R20, R12.reuse, R72, R20 ;  /* 0x000000480c14723c */ /* 0x040ff00000001814 */
[----:B------:R-:W-:Y:S01]  /*2a20*/  HMMA.16816.F32 R16, R12, R74, R16 ;  /* 0x0000004a0c10723c */ /* 0x000fe20000001810 */
[----:B------:R-:W1:Y:S07]  /*2a30*/  LDSM.16.M88.4 R12, [R141+0x3000] ;  /* 0x003000008d0c783b */ /* 0x000e6e0000000200 */
[C---:B--2---:R-:W-:Y:S08]  /*2a40*/  HMMA.16816.F32 R40, R60.reuse, R84, R40 ;  /* 0x000000543c28723c */ /* 0x044ff00000001828 */
[C---:B------:R-:W-:Y:S08]  /*2a50*/  HMMA.16816.F32 R36, R60.reuse, R86, R36 ;  /* 0x000000563c24723c */ /* 0x040ff00000001824 */
[C---:B-----5:R-:W-:Y:S08]  /*2a60*/  HMMA.16816.F32 R32, R60.reuse, R80, R32 ;  /* 0x000000503c20723c */ /* 0x060ff00000001820 */
[----:B------:R-:W-:Y:S08]  /*2a70*/  HMMA.16816.F32 R24, R60, R82, R24 ;  /* 0x000000523c18723c */ /* 0x000ff00000001818 */
[C---:B------:R-:W-:Y:S08]  /*2a80*/  HMMA.16816.F32 R64, R48.reuse, R52, R64 ;  /* 0x000000343040723c */ /* 0x040ff00000001840 */
[----:B------:R-:W-:Y:S01]  /*2a90*/  HMMA.16816.F32 R44, R48, R54, R44 ;  /* 0x00000036302c723c */ /* 0x000fe2000000182c */
[----:B------:R-:W2:Y:S01]  /*2aa0*/  LDSM.16.M88.4 R52, [R141+0x3800] ;  /* 0x003800008d34783b */ /* 0x000ea20000000200 */
[----:B------:R-:W-:-:S06]  /*2ab0*/  DEPBAR.LE SB0, 0x0 ;  /* 0x000080000000791a */ /* 0x000fcc0000000000 */
[----:B------:R-:W-:Y:S07]  /*2ac0*/  HMMA.16816.F32 R40, R48, R8, R40 ;  /* 0x000000083028723c */ /* 0x000fee0000001828 */
[----:B------:R-:W-:Y:S01]  /*2ad0*/  IADD3 R8, R92, 0x20, RZ ;  /* 0x000000205c087810 */ /* 0x000fe20007ffe0ff */
[----:B------:R-:W-:Y:S01]  /*2ae0*/  HMMA.16816.F32 R20, R60, R68, R20 ;  /* 0x000000443c14723c */ /* 0x000fe20000001814 */
[----:B------:R-:W-:Y:S02]  /*2af0*/  FSEL R65, R65, -INF , !P3 ;  /* 0xff80000041417808 */ /* 0x000fe40005800000 */
[----:B------:R-:W-:-:S02]  /*2b00*/  ISETP.GE.AND P3, PT, R5, R130, PT ;  /* 0x000000820500720c */ /* 0x000fc40003f66270 */
[----:B------:R-:W-:Y:S02]  /*2b10*/  IADD3 R5, R92, 0x18, RZ ;  /* 0x000000185c057810 */ /* 0x000fe40007ffe0ff */
[----:B------:R-:W-:Y:S01]  /*2b20*/  FSEL R56, R67, -INF , !P4 ;  /* 0xff80000043387808 */ /* 0x000fe20006000000 */
[C---:B------:R-:W-:Y:S01]  /*2b30*/  HMMA.16816.F32 R36, R48.reuse, R10, R36 ;  /* 0x0000000a3024723c */ /* 0x040fe20000001824 */
[----:B------:R-:W-:Y:S02]  /*2b40*/  ISETP.GE.AND P4, PT, R3, R131, PT ;  /* 0x000000830300720c */ /* 0x000fe40003f86270 */
[----:B------:R-:W-:Y:S02]  /*2b50*/  FSEL R45, R45, -INF , !P2 ;  /* 0xff8000002d2d7808 */ /* 0x000fe40005000000 */
[----:B------:R-:W-:Y:S02]  /*2b60*/  FSEL R6, R46, -INF , !P0 ;  /* 0xff8000002e067808 */ /* 0x000fe40004000000 */
[----:B------:R-:W-:Y:S01]  /*2b70*/  ISETP.GE.AND P2, PT, R5, R130, PT ;  /* 0x000000820500720c */ /* 0x000fe20003f46270 */
[----:B-1----:R-:W-:Y:S01]  /*2b80*/  HMMA.16816.F32 R32, R48, R12, R32 ;  /* 0x0000000c3020723c */ /* 0x002fe20000001820 */
[----:B------:R-:W-:-:S02]  /*2b90*/  FSEL R72, R42, -INF , !P3 ;  /* 0xff8000002a487808 */ /* 0x000fc40005800000 */
[----:B------:R-:W-:Y:S02]  /*2ba0*/  FSEL R31, R44, -INF , !P5 ;  /* 0xff8000002c1f7808 */ /* 0x000fe40006800000 */
[-C--:B------:R-:W-:Y:S02]  /*2bb0*/  ISETP.GE.AND P0, PT, R5, R131.reuse, PT ;  /* 0x000000830500720c */ /* 0x080fe40003f06270 */
[----:B------:R-:W-:Y:S01]  /*2bc0*/  ISETP.GE.AND P3, PT, R8, R131, PT ;  /* 0x000000830800720c */ /* 0x000fe20003f66270 */
[----:B------:R-:W-:Y:S01]  /*2bd0*/  HMMA.16816.F32 R16, R60, R70, R16 ;  /* 0x000000463c10723c */ /* 0x000fe20000001810 */
[----:B------:R-:W-:Y:S02]  /*2be0*/  IADD3 R10, R92, 0x28, RZ ;  /* 0x000000285c0a7810 */ /* 0x000fe40007ffe0ff */
[----:B------:R-:W-:Y:S02]  /*2bf0*/  ISETP.GE.AND P5, PT, R3, R130, PT ;  /* 0x000000820300720c */ /* 0x000fe40003fa6270 */
[----:B------:R-:W-:-:S02]  /*2c00*/  FSEL R5, R41, -INF , !P4 ;  /* 0xff80000029057808 */ /* 0x000fc40006000000 */
[----:B------:R-:W-:Y:S01]  /*2c10*/  IADD3 R3, R92, 0x19, RZ ;  /* 0x000000195c037810 */ /* 0x000fe20007ffe0ff */
[C---:B------:R-:W-:Y:S01]  /*2c20*/  HMMA.16816.F32 R24, R48.reuse, R14, R24 ;  /* 0x0000000e3018723c */ /* 0x040fe20000001818 */
[----:B------:R-:W-:Y:S02]  /*2c30*/  ISETP.GE.AND P4, PT, R8, R130, PT ;  /* 0x000000820800720c */ /* 0x000fe40003f86270 */
[----:B------:R-:W-:Y:S02]  /*2c40*/  FSEL R8, R38, -INF , !P2 ;  /* 0xff80000026087808 */ /* 0x000fe40005000000 */
[----:B------:R-:W-:Y:S02]  /*2c50*/  ISETP.GE.AND P2, PT, R10, R131, PT ;  /* 0x000000830a00720c */ /* 0x000fe40003f46270 */
[----:B------:R-:W-:Y:S01]  /*2c60*/  IADD3 R14, R92, 0x29, RZ ;  /* 0x000000295c0e7810 */ /* 0x000fe20007ffe0ff */
[----:B--2---:R-:W-:Y:S01]  /*2c70*/  HMMA.16816.F32 R20, R48, R52, R20 ;  /* 0x000000343014723c */ /* 0x004fe20000001814 */
[----:B------:R-:W-:-:S02]  /*2c80*/  FSEL R117, R32, -INF , !P3 ;  /* 0xff80000020757808 */ /* 0x000fc40005800000 */
[----:B------:R-:W-:Y:S02]  /*2c90*/  FSEL R58, R47, -INF , !P6 ;  /* 0xff8000002f3a7808 */ /* 0x000fe40007000000 */
[----:B------:R-:W-:Y:S02]  /*2ca0*/  FSEL R13, R40, -INF , !P1 ;  /* 0xff800000280d7808 */ /* 0x000fe40004800000 */
[-C--:B------:R-:W-:Y:S01]  /*2cb0*/  ISETP.GE.AND P3, PT, R14, R130.reuse, PT ;  /* 0x000000820e00720c */ /* 0x080fe20003f66270 */
[----:B------:R-:W-:Y:S01]  /*2cc0*/  HMMA.16816.F32 R16, R48, R54, R16 ;  /* 0x000000363010723c */ /* 0x000fe20000001810 */
[----:B------:R-:W-:Y:S01]  /*2cd0*/  BAR.SYNC.DEFER_BLOCKING 0x0 ;  /* 0x0000000000007b1d */ /* 0x000fe20000010000 */
[C---:B------:R-:W-:Y:S02]  /*2ce0*/  ISETP.GE.AND P6, PT, R3.reuse, R131, PT ;  /* 0x000000830300720c */ /* 0x040fe40003fc6270 */
[----:B------:R-:W-:Y:S02]  /*2cf0*/  ISETP.GE.AND P1, PT, R3, R130, PT ;  /* 0x000000820300720c */ /* 0x000fe40003f26270 */
[----:B------:R-:W-:-:S02]  /*2d00*/  IADD3 R3, R92, 0x21, RZ ;  /* 0x000000215c037810 */ /* 0x000fc40007ffe0ff */
[----:B------:R-:W-:Y:S02]  /*2d10*/  FSEL R123, R24, -INF , !P2 ;  /* 0xff800000187b7808 */ /* 0x000fe40005000000 */
[----:B------:R-:W-:Y:S02]  /*2d20*/  FSEL R24, R27, -INF , !P3 ;  /* 0xff8000001b187808 */ /* 0x000fe40005800000 */
[----:B------:R-:W-:Y:S02]  /*2d30*/  FSEL R12, R43, -INF , !P5 ;  /* 0xff8000002b0c7808 */ /* 0x000fe40006800000 */
[----:B------:R-:W-:Y:S02]  /*2d40*/  FSEL R11, R36, -INF , !P0 ;  /* 0xff800000240b7808 */ /* 0x000fe40004000000 */
[-C--:B------:R-:W-:Y:S02]  /*2d50*/  ISETP.GE.AND P3, PT, R92, R131.reuse, PT ;  /* 0x000000835c00720c */ /* 0x080fe40003f66270 */
[----:B------:R-:W-:-:S02]  /*2d60*/  ISETP.GE.AND P5, PT, R3, R131, PT ;  /* 0x000000830300720c */ /* 0x000fc40003fa6270 */
[----:B------:R-:W-:Y:S02]  /*2d70*/  ISETP.GE.AND P0, PT, R3, R130, PT ;  /* 0x000000820300720c */ /* 0x000fe40003f06270 */
[----:B------:R-:W-:Y:S02]  /*2d80*/  IADD3 R3, R92, 0x30, RZ ;  /* 0x000000305c037810 */ /* 0x000fe40007ffe0ff */
[----:B------:R-:W-:Y:S02]  /*2d90*/  FSEL R64, R64, -INF , !P3 ;  /* 0xff80000040407808 */ /* 0x000fe40005800000 */
[----:B------:R-:W-:Y:S02]  /*2da0*/  FSEL R126, R34, -INF , !P4 ;  /* 0xff800000227e7808 */ /* 0x000fe40006000000 */
[----:B------:R-:W-:Y:S02]  /*2db0*/  FSEL R115, R33, -INF , !P5 ;  /* 0xff80000021737808 */ /* 0x000fe40006800000 */
[----:B------:R-:W-:-:S02]  /*2dc0*/  ISETP.GE.AND P3, PT, R101, 0x2, PT ;  /* 0x000000026500780c */ /* 0x000fc40003f66270 */
[C---:B------:R-:W-:Y:S02]  /*2dd0*/  ISETP.GE.AND P4, PT, R3.reuse, R131, PT ;  /* 0x000000830300720c */ /* 0x040fe40003f86270 */
[-C--:B------:R-:W-:Y:S02]  /*2de0*/  ISETP.GE.AND P5, PT, R3, R130.reuse, PT ;  /* 0x000000820300720c */ /* 0x080fe40003fa6270 */
[----:B------:R-:W-:Y:S02]  /*2df0*/  IADD3 R3, R92, 0x31, RZ ;  /* 0x000000315c037810 */ /* 0x000fe40007ffe0ff */
[----:B------:R-:W-:Y:S02]  /*2e00*/  FSEL R9, R37, -INF , !P6 ;  /* 0xff80000025097808 */ /* 0x000fe40007000000 */
[----:B------:R-:W-:Y:S02]  /*2e10*/  ISETP.GE.AND P6, PT, R10, R130, PT ;  /* 0x000000820a00720c */ /* 0x000fe40003fc6270 */
[----:B------:R-:W-:-:S02]  /*2e20*/  FSEL R10, R39, -INF , !P1 ;  /* 0xff800000270a7808 */ /* 0x000fc40004800000 */
[----:B------:R-:W-:Y:S02]  /*2e30*/  FSEL R134, R35, -INF , !P0 ;  /* 0xff80000023867808 */ /* 0x000fe40004000000 */
[-C--:B------:R-:W-:Y:S02]  /*2e40*/  ISETP.GE.AND P1, PT, R14, R131.reuse, PT ;  /* 0x000000830e00720c */ /* 0x080fe40003f26270 */
[C---:B------:R-:W-:Y:S02]  /*2e50*/  ISETP.GE.AND P0, PT, R3.reuse, R131, PT ;  /* 0x000000830300720c */ /* 0x040fe40003f06270 */
[----:B------:R-:W-:Y:S02]  /*2e60*/  ISETP.GE.AND P2, PT, R3, R130, PT ;  /* 0x000000820300720c */ /* 0x000fe40003f46270 */
[C---:B------:R-:W-:Y:S02]  /*2e70*/  IADD3 R14, R92.reuse, 0x38, RZ ;  /* 0x000000385c0e7810 */ /* 0x040fe40007ffe0ff */
        /* <DEDUP_REMOVED lines=19> */
[----:B------:R-:W-:Y:S01]  /*2fb0*/  BSSY B0, `(.L_x_566) ;  /* 0x0000047000007945 */ /* 0x000fe20003800000 */
[----:B------:R-:W-:Y:S02]  /*2fc0*/  ISETP.GE.AND P2, PT, R164, c[0x0][0x220], PT ;  /* 0x00008800a4007a0c */ /* 0x000fe40003f46270 */
[----:B------:R-:W-:Y:S01]  /*2fd0*/  ISETP.GE.AND P1, PT, R156, c[0x0][0x220], PT ;  /* 0x000088009c007a0c */ /* 0x000fe20003f26270 */
[----:B------:R-:W-:Y:S01]  /*2fe0*/  IMAD R7, R7, R16, RZ ;  /* 0x0000001007077224 */ /* 0x000fe200078e02ff */
[----:B------:R-:W-:Y:S01]  /*2ff0*/  SHF.R.S32.HI R14, RZ, 0x1f, R16 ;  /* 0x0000001fff0e7819 */ /* 0x000fe20000011410 */
[----:B------:R-:W-:-:S04]  /*3000*/  IMAD.WIDE.U32 R18, R16, R29, R162 ;  /* 0x0000001d10127225 */ /* 0x000fc800078e00a2 */
[----:B------:R-:W-:Y:S01]  /*3010*/  IMAD R7, R14, R29, R7 ;  /* 0x0000001d0e077224 */ /* 0x000fe200078e0207 */
[----:B------:R-:W-:-:S03]  /*3020*/  IADD3 R16, P0, R149, R18, RZ ;  /* 0x0000001295107210 */ /* 0x000fc60007f1e0ff */
[----:B------:R-:W-:Y:S01]  /*3030*/  IMAD.IADD R7, R19, 0x1, R7 ;  /* 0x0000000113077824 */ /* 0x000fe200078e0207 */
[C---:B------:R-:W-:Y:S01]  /*3040*/  @!P2 LEA R32, P5, R18.reuse, c[0x0][0x168], 0x1 ;  /* 0x00005a001220aa11 */ /* 0x040fe200078a08ff */
[----:B------:R1:W-:Y:S01]  /*3050*/  @P2 STS.128 [R155+0x4000], RZ ;  /* 0x004000ff9b002388 */ /* 0x0003e20000000c00 */
[C---:B------:R-:W-:Y:S02]  /*3060*/  @!P1 LEA R34, P4, R18.reuse, c[0x0][0x168], 0x1 ;  /* 0x00005a0012229a11 */ /* 0x040fe400078808ff */
[C-C-:B------:R-:W-:Y:S02]  /*3070*/  @!P2 LEA.HI.X R33, R18.reuse, c[0x0][0x16c], R7.reuse, 0x1, P5 ;  /* 0x00005b001221aa11 */ /* 0x140fe400028f0c07 */
[--C-:B------:R-:W-:Y:S01]  /*3080*/  @!P1 LEA.HI.X R35, R18, c[0x0][0x16c], R7.reuse, 0x1, P4 ;  /* 0x00005b0012239a11 */ /* 0x100fe200020f0c07 */
[----:B------:R-:W-:Y:S01]  /*3090*/  IMAD.X R7, R148, 0x1, R7, P0 ;  /* 0x0000000194077824 */ /* 0x000fe200000e0607 */
[----:B------:R-:W-:Y:S01]  /*30a0*/  @!P2 LEA R18, P5, R16, c[0x0][0x168], 0x1 ;  /* 0x00005a001012aa11 */ /* 0x000fe200078a08ff */
[----:B------:R-:W-:Y:S01]  /*30b0*/  @!PT LDS RZ, [RZ] ;  /* 0x00000000fffff984 */ /* 0x000fe20000000800 */
[----:B------:R-:W-:Y:S01]  /*30c0*/  @!PT LDS RZ, [RZ] ;  /* 0x00000000fffff984 */ /* 0x000fe20000000800 */
[----:B------:R-:W-:Y:S01]  /*30d0*/  @!PT LDS RZ, [RZ] ;  /* 0x00000000fffff984 */ /* 0x000fe20000000800 */
[----:B------:R2:W-:Y:S01]  /*30e0*/  @!P2 LDGSTS.E.BYPASS.LTC128B.128 [R155+0x4000], [R32.64] ;  /* 0x04000000209bafae */ /* 0x0005e2000b901d46 */
[----:B------:R-:W-:-:S02]  /*30f0*/  IADD3 R14, P4, R149, R16, RZ ;  /* 0x00000010950e7210 */ /* 0x000fc40007f9e0ff */
[C---:B------:R-:W-:Y:S01]  /*3100*/  @!P1 LEA R20, P0, R16.reuse, c[0x0][0x168], 0x1 ;  /* 0x00005a0010149a11 */ /* 0x040fe200078008ff */
[----:B------:R1:W-:Y:S01]  /*3110*/  @P1 STS.128 [R155+0x6000], RZ ;  /* 0x006000ff9b001388 */ /* 0x0003e20000000c00 */
[C-C-:B------:R-:W-:Y:S02]  /*3120*/  @!P2 LEA.HI.X R19, R16.reuse, c[0x0][0x16c], R7.reuse, 0x1, P5 ;  /* 0x00005b001013aa11 */ /* 0x140fe400028f0c07 */
[--C-:B------:R-:W-:Y:S01]  /*3130*/  @!P1 LEA.HI.X R21, R16, c[0x0][0x16c], R7.reuse, 0x1, P0 ;  /* 0x00005b0010159a11 */ /* 0x100fe200000f0c07 */
[----:B------:R-:W-:Y:S01]  /*3140*/  IMAD.X R7, R148, 0x1, R7, P4 ;  /* 0x0000000194077824 */ /* 0x000fe200020e0607 */
[C---:B------:R-:W-:Y:S01]  /*3150*/  @!P2 LEA R22, P6, R14.reuse, c[0x0][0x168], 0x1 ;  /* 0x00005a000e16aa11 */ /* 0x040fe200078c08ff */
[----:B------:R-:W-:Y:S01]  /*3160*/  @!PT LDS RZ, [RZ] ;  /* 0x00000000fffff984 */ /* 0x000fe20000000800 */
[----:B------:R-:W-:Y:S01]  /*3170*/  @!PT LDS RZ, [RZ] ;  /* 0x00000000fffff984 */ /* 0x000fe20000000800 */
[----:B------:R-:W-:Y:S01]  /*3180*/  @!PT LDS RZ, [RZ] ;  /* 0x00000000fffff984 */ /* 0x000fe20000000800 */
[----:B------:R1:W-:Y:S01]  /*3190*/  @!P1 LDGSTS.E.BYPASS.LTC128B.128 [R155+0x6000], [R34.64+0x80] ;  /* 0x06000080229b9fae */ /* 0x0003e2000b901d46 */
[----:B------:R-:W-:Y:S02]  /*31a0*/  IADD3 R3, P5, R149, R14, RZ ;  /* 0x0000000e95037210 */ /* 0x000fe40007fbe0ff */
[C---:B------:R-:W-:Y:S01]  /*31b0*/  @!P1 LEA R16, P0, R14.reuse, c[0x0][0x168], 0x1 ;  /* 0x00005a000e109a11 */ /* 0x040fe200078008ff */
[----:B------:R1:W-:Y:S01]  /*31c0*/  @P2 STS.128 [R155+0x4800], RZ ;  /* 0x004800ff9b002388 */ /* 0x0003e20000000c00 */
[----:B------:R-:W-:-:S02]  /*31d0*/  @!P2 LEA.HI.X R23, R14, c[0x0][0x16c], R7, 0x1, P6 ;  /* 0x00005b000e17aa11 */ /* 0x000fc400030f0c07 */
[--C-:B------:R-:W-:Y:S01]  /*31e0*/  @!P1 LEA.HI.X R17, R14, c[0x0][0x16c], R7.reuse, 0x1, P0 ;  /* 0x00005b000e119a11 */ /* 0x100fe200000f0c07 */
[----:B------:R-:W-:Y:S01]  /*31f0*/  IMAD.X R14, R148, 0x1, R7, P5 ;  /* 0x00000001940e7824 */ /* 0x000fe200028e0607 */
[----:B------:R-:W-:Y:S01]  /*3200*/  @!PT LDS RZ, [RZ] ;  /* 0x00000000fffff984 */ /* 0x000fe20000000800 */
[----:B------:R-:W-:Y:S01]  /*3210*/  @!PT LDS RZ, [RZ] ;  /* 0x00000000fffff984 */ /* 0x000fe20000000800 */
[----:B------:R-:W-:Y:S01]  /*3220*/  @!PT LDS RZ, [RZ] ;  /* 0x00000000fffff984 */ /* 0x000fe20000000800 */
[----:B------:R1:W-:Y:S04]  /*3230*/  @!P2 LDGSTS.E.BYPASS.LTC128B.128 [R155+0x4800], [R18.64] ;  /* 0x04800000129bafae */ /* 0x0003e8000b901d46 */
[----:B------:R1:W-:Y:S01]  /*3240*/  @P1 STS.128 [R155+0x6800], RZ ;  /* 0x006800ff9b001388 */ /* 0x0003e20000000c00 */
[----:B--2---:R-:W-:-:S03]  /*3250*/  @!P2 LEA R32, P4, R3, c[0x0][0x168], 0x1 ;  /* 0x00005a000320aa11 */ /* 0x004fc600078808ff */
[----:B------:R-:W-:Y:S01]  /*3260*/  @!PT LDS RZ, [RZ] ;  /* 0x00000000fffff984 */ /* 0x000fe20000000800 */
[----:B------:R-:W-:Y:S01]  /*3270*/  @!PT LDS RZ, [RZ] ;  /* 0x00000000fffff984 */ /* 0x000fe20000000800 */
[----:B------:R-:W-:Y:S01]  /*3280*/  @!PT LDS RZ, [RZ] ;  /* 0x00000000fffff984 */ /* 0x000fe20000000800 */
[----:B------:R1:W-:Y:S01]  /*3290*/  @!P1 LDGSTS.E.BYPASS.LTC128B.128 [R155+0x6800], [R20.64+0x80] ;  /* 0x06800080149b9fae */ /* 0x0003e2000b901d46 */
[----:B------:R-:W-:-:S03]  /*32a0*/  @!P2 LEA.HI.X R33, R3, c[0x0][0x16c], R14, 0x1, P4 ;  /* 0x00005b000321aa11 */ /* 0x000fc600020f0c0e */
        /* <DEDUP_REMOVED lines=23> */
.L_x_567:
[----:B------:R-:W-:Y:S05]  /*3420*/  BSYNC B0 ;  /* 0x0000000000007941 */ /* 0x000fea0003800000 */
.L_x_566:
[----:B------:R-:W0:Y:S02]  /*3430*/  LDGDEPBAR ;  /* 0x00000000000079af */ /* 0x000e240000000000 */
.L_x_565:
        /* <DEDUP_REMOVED lines=26> */
[----:B-1----:R-:W-:Y:S02]  /*35e0*/  FMNMX.FTZ R16, R122, R3, !PT ;  /* 0x000000037a107209 */ /* 0x002fe40007810000 */
[----:B------:R-:W-:Y:S02]  /*35f0*/  FMNMX.FTZ R15, R112, R15, !PT ;  /* 0x0000000f700f7209 */ /* 0x000fe40007810000 */
[----:B------:R-:W-:Y:S02]  /*3600*/  FMNMX.FTZ R16, R121, R16, !PT ;  /* 0x0000001079107209 */ /* 0x000fe40007810000 */
[----:B------:R-:W-:-:S02]  /*3610*/  FMNMX.FTZ R15, R110, R15, !PT ;  /* 0x0000000f6e0f7209 */ /* 0x000fc40007810000 */
[----:B------:R-:W-:Y:S01]  /*3620*/  SHF.L.U32 R140, R4, 0x1, RZ ;  /* 0x00000001048c7819 */ /* 0x000fe200000006ff */
[----:B------:R-:W1:Y:S03]  /*3630*/  SHFL.BFLY PT, R7, R16, 0x2, 0x1f ;  /* 0x0c401f0010077f89 */ /* 0x000e6600000e0000 */
[-C--:B------:R-:W-:Y:S01]  /*3640*/  LEA R138, R2, R140.reuse, 0x1 ;  /* 0x0000008c028a7211 */ /* 0x080fe200078e08ff */
[----:B------:R-:W2:Y:S01]  /*3650*/  SHFL.BFLY PT, R14, R15, 0x2, 0x1f ;  /* 0x0c401f000f0e7f89 */ /* 0x000ea200000e0000 */
[C---:B------:R-:W-:Y:S02]  /*3660*/  LEA R137, R0.reuse, R140, 0x1 ;  /* 0x0000008c00897211 */ /* 0x040fe400078e08ff */
[----:B------:R-:W-:Y:S01]  /*3670*/  LEA R136, R0, R138, 0x1 ;  /* 0x0000008a00887211 */ /* 0x000fe200078e08ff */
        /* <DEDUP_REMOVED lines=9> */
[----:B------:R-:W-:Y:S04]  /*3710*/  LDSM.16.MT88.4 R80, [R137+0xa000] ;  /* 0x00a000008950783b */ /* 0x000fe80000004200 */
[----:B------:R-:W-:Y:S04]  /*3720*/  LDSM.16.MT88.4 R16, [R140+0x8800] ;  /* 0x008800008c10783b */ /* 0x000fe80000004200 */
[----:B------:R-:W-:Y:S01]  /*3730*/  LDSM.16.MT88.4 R20, [R136+0x8800] ;  /* 0x008800008814783b */ /* 0x000fe20000004200 */
        /* <DEDUP_REMOVED lines=9> */
[----:B------:R-:W1:Y:S01]  /*37d0*/  LDSM.16.MT88.4 R44, [R138+0x8000] ;  /* 0x008000008a2c783b */ /* 0x000e620000004200 */
[--C-:B------:R-:W-:Y:S02]  /*37e0*/  FFMA.FTZ R107, R64, c[0x0][0x23c], -R124.reuse ;  /* 0x00008f00406b7a23 */ /* 0x100fe4000001087c */
[--C-:B------:R-:W-:Y:S01]  /*37f0*/  FFMA.FTZ R34, R65, c[0x0][0x23c], -R124.reuse ;  /* 0x00008f0041227a23 */ /* 0x100fe2000001087c */
[----:B------:R-:W-:Y:S01]  /*3800*/  MUFU.EX2 R30, R30 ;  /* 0x0000001e001e7308 */ /* 0x000fe20000000800 */
[----:B------:R-:W-:Y:S02]  /*3810*/  FFMA.FTZ R105, R31, c[0x0][0x23c], -R124 ;  /* 0x00008f001f697a23 */ /* 0x000fe4000001087c */
[--C-:B------:R-:W-:Y:S02]  /*3820*/  FFMA.FTZ R109, R66, c[0x0][0x23c], -R113.reuse ;  /* 0x00008f00426d7a23 */ /* 0x100fe40000010871 */
[----:B------:R-:W-:-:S02]  /*3830*/  FFMA.FTZ R106, R56, c[0x0][0x23c], -R113 ;  /* 0x00008f00386a7a23 */ /* 0x000fc40000010871 */
[--C-:B------:R-:W-:Y:S01]  /*3840*/  FFMA.FTZ R104, R6, c[0x0][0x23c], -R113.reuse ;  /* 0x00008f0006687a23 */ /* 0x100fe20000010871 */
[----:B------:R-:W-:Y:S01]  /*3850*/  MUFU.EX2 R107, R107 ;  /* 0x0000006b006b7308 */ /* 0x000fe20000000800 */
[--C-:B------:R-:W-:Y:S02]  /*3860*/  FFMA.FTZ R33, R58, c[0x0][0x23c], -R113.reuse ;  /* 0x00008f003a217a23 */ /* 0x100fe40000010871 */
[--C-:B------:R-:W-:Y:S02]  /*3870*/  FFMA.FTZ R2, R5, c[0x0][0x23c], -R124.reuse ;  /* 0x00008f0005027a23 */ /* 0x100fe4000001087c */
[----:B------:R-:W2:Y:S01]  /*3880*/  LDSM.16.MT88.4 R4, [R136+0xa000] ;  /* 0x00a000008804783b */ /* 0x000ea20000004200 */
[----:B------:R-:W-:Y:S02]  /*3890*/  FFMA.FTZ R35, R13, c[0x0][0x23c], -R124 ;  /* 0x00008f000d237a23 */ /* 0x000fe4000001087c */
[----:B------:R-:W3:Y:S01]  /*38a0*/  MUFU.EX2 R34, R34 ;  /* 0x0000002200227308 */ /* 0x000ee20000000800 */
[----:B------:R-:W-:-:S02]  /*38b0*/  FFMA.FTZ R32, R12, c[0x0][0x23c], -R113 ;  /* 0x00008f000c207a23 */ /* 0x000fc40000010871 */
[----:B------:R-:W4:Y:S01]  /*38c0*/  LDSM.16.MT88.4 R12, [R138+0x8800] ;  /* 0x008800008a0c783b */ /* 0x000f220000004200 */
[--C-:B------:R-:W-:Y:S02]  /*38d0*/  FFMA.FTZ R29, R11, c[0x0][0x23c], -R124.reuse ;  /* 0x00008f000b1d7a23 */ /* 0x100fe4000001087c */
[----:B------:R-:W-:Y:S02]  /*38e0*/  FFMA.FTZ R0, R9, c[0x0][0x23c], -R124 ;  /* 0x00008f0009007a23 */ /* 0x000fe4000001087c */
[----:B------:R-:W5:Y:S01]  /*38f0*/  MUFU.EX2 R105, R105 ;  /* 0x0000006900697308 */ /* 0x000f620000000800 */
[--C-:B------:R-:W-:Y:S02]  /*3900*/  FFMA.FTZ R108, R8, c[0x0][0x23c], -R113.reuse ;  /* 0x00008f00086c7a23 */ /* 0x100fe40000010871 */
[--C-:B------:R-:W-:Y:S02]  /*3910*/  FFMA.FTZ R31, R10, c[0x0][0x23c], -R113.reuse ;  /* 0x00008f000a1f7a23 */ /* 0x100fe40000010871 */
[----:B------:R-:W1:Y:S01]  /*3920*/  LDSM.16.MT88.4 R8, [R137+0x8800] ;  /* 0x008800008908783b */ /* 0x000e620000004200 */
[----:B------:R-:W-:-:S02]  /*3930*/  FFMA.FTZ R111, R72, c[0x0][0x23c], -R113 ;  /* 0x00008f00486f7a23 */ /* 0x000fc40000010871 */
[----:B------:R-:W-:Y:S01]  /*3940*/  MUFU.EX2 R109, R109 ;  /* 0x0000006d006d7308 */ /* 0x000fe20000000800 */
[----:B---3--:R-:W-:Y:S01]  /*3950*/  F2FP.PACK_AB R84, R34, R107 ;  /* 0x0000006b2254723e */ /* 0x008fe200000000ff */
[--C-:B------:R-:W-:Y:S02]  /*3960*/  FFMA.FTZ R114, R117, c[0x0][0x23c], -R124.reuse ;  /* 0x00008f0075727a23 */ /* 0x100fe4000001087c */
[--C-:B------:R-:W-:Y:S02]  /*3970*/  FFMA.FTZ R117, R115, c[0x0][0x23c], -R124.reuse ;  /* 0x00008f0073757a23 */ /* 0x100fe4000001087c */
[----:B------:R-:W-:Y:S02]  /*3980*/  FFMA.FTZ R115, R123, c[0x0][0x23c], -R124 ;  /* 0x00008f007b737a23 */ /* 0x000fe4000001087c */
[----:B------:R-:W3:Y:S01]  /*3990*/  MUFU.EX2 R106, R106 ;  /* 0x0000006a006a7308 */ /* 0x000ee20000000800 */
[----:B-----5:R-:W-:Y:S01]  /*39a0*/  F2FP.PACK_AB R86, R30, R105 ;  /* 0x000000691e56723e */ /* 0x020fe200000000ff */
[----:B------:R-:W-:-:S02]  /*39b0*/  FFMA.FTZ R132, R126, c[0x0][0x23c], -R113 ;  /* 0x00008f007e847a23 */ /* 0x000fc40000010871 */
[--C-:B------:R-:W-:Y:S02]  /*39c0*/  FFMA.FTZ R118, R25, c[0x0][0x23c], -R124.reuse ;  /* 0x00008f0019767a23 */ /* 0x100fe4000001087c */
[--C-:B------:R-:W-:Y:S02]  /*39d0*/  FFMA.FTZ R125, R134, c[0x0][0x23c], -R113.reuse ;  /* 0x00008f00867d7a23 */ /* 0x100fe40000010871 */
[----:B------:R-:W-:Y:S01]  /*39e0*/  MUFU.EX2 R104, R104 ;  /* 0x0000006800687308 */ /* 0x000fe20000000800 */
[--C-:B------:R-:W-:Y:S02]  /*39f0*/  FFMA.FTZ R126, R26, c[0x0][0x23c], -R113.reuse ;  /* 0x00008f001a7e7a23 */ /* 0x100fe40000010871 */
[----:B------:R-:W-:Y:S02]  /*3a00*/  FFMA.FTZ R123, R24, c[0x0][0x23c], -R113 ;  /* 0x00008f00187b7a23 */ /* 0x000fe40000010871 */
[----:B------:R-:W-:Y:S01]  /*3a10*/  LDSM.16.MT88.4 R24, [R138+0x9000] ;  /* 0x009000008a18783b */ /* 0x000fe20000004200 */
[----:B------:R-:W-:-:S02]  /*3a20*/  FFMA.FTZ R171, R121, c[0x0][0x23c], -R124 ;  /* 0x00008f0079ab7a23 */ /* 0x000fc4000001087c */
[----:B------:R-:W5:Y:S01]  /*3a30*/  MUFU.EX2 R33, R33 ;  /* 0x0000002100217308 */ /* 0x000f620000000800 */
[----:B---3--:R-:W-:Y:S01]  /*3a40*/  F2FP.PACK_AB R85, R106, R109 ;  /* 0x0000006d6a55723e */ /* 0x008fe200000000ff */
[--C-:B------:R-:W-:Y:S02]  /*3a50*/  FFMA.FTZ R116, R116, c[0x0][0x23c], -R113.reuse ;  /* 0x00008f0074747a23 */ /* 0x100fe40000010871 */
[--C-:B------:R-:W-:Y:S02]  /*3a60*/  FFMA.FTZ R112, R112, c[0x0][0x23c], -R113.reuse ;  /* 0x00008f0070707a23 */ /* 0x100fe40000010871 */
[----:B------:R-:W-:Y:S02]  /*3a70*/  FFMA.FTZ R169, R110, c[0x0][0x23c], -R113 ;  /* 0x00008f006ea97a23 */ /* 0x000fe40000010871 */
[----:B------:R-:W-:Y:S01]  /*3a80*/  MUFU.EX2 R35, R35 ;  /* 0x0000002300237308 */ /* 0x000fe20000000800 */
[----:B------:R-:W-:Y:S02]  /*3a90*/  FADD.FTZ R34, R107, R34 ;  /* 0x000000226b227221 */ /* 0x000fe40000010000 */
[----:B------:R-:W-:-:S02]  /*3aa0*/  FADD.FTZ R109, R109, R106 ;  /* 0x0000006a6d6d7221 */ /* 0x000fc40000010000 */
[----:B------:R-:W-:Y:S01]  /*3ab0*/  FADD.FTZ R105, R105, R34 ;  /* 0x0000002269697221 */ /* 0x000fe20000010000 */
[C---:B-----5:R-:W-:Y:S02]  /*3ac0*/  F2FP.PACK_AB R87, R33.reuse, R104 ;  /* 0x000000682157723e */ /* 0x060fe400000000ff */
[----:B------:R-:W3:Y:S01]  /*3ad0*/  MUFU.EX2 R2, R2 ;  /* 0x0000000200027308 */ /* 0x000ee20000000800 */
[----:B------:R-:W-:Y:S02]  /*3ae0*/  FADD.FTZ R104, R104, R109 ;  /* 0x0000006d68687221 */ /* 0x000fe40000010000 */
[----:B------:R-:W-:Y:S02]  /*3af0*/  FADD.FTZ R30, R30, R105 ;  /* 0x000000691e1e7221 */ /* 0x000fe40000010000 */
[----:B------:R-:W-:Y:S01]  /*3b00*/  FADD.FTZ R104, R33, R104 ;  /* 0x0000006821687221 */ /* 0x000fe20000010000 */
[C---:B-1----:R-:W-:Y:S02]  /*3b10*/  HMMA.16816.F32 R40, R84.reuse, R44, RZ ;  /* 0x0000002c5428723c */ /* 0x042fe400000018ff */
        /* <DEDUP_REMOVED lines=26> */
[----:B------:R-:W4:Y:S06]  /*3cc0*/  MUFU.EX2 R123, R123 ;  /* 0x0000007b007b7308 */ /* 0x000f2c0000000800 */
[C---:B--2---:R-:W-:Y:S02]  /*3cd0*/  HMMA.16816.F32 R88, R84.reuse, R4, RZ ;  /* 0x000000045458723c */ /* 0x044fe400000018ff */
[----:B------:R-:W-:Y:S05]  /*3ce0*/  MUFU.EX2 R171, R171 ;  /* 0x000000ab00ab7308 */ /* 0x000fea0000000800 */
[----:B---3--:R-:W-:Y:S01]  /*3cf0*/  F2FP.PACK_AB R4, R2, R35 ;  /* 0x000000230204723e */ /* 0x008fe200000000ff */
[----:B------:R-:W-:Y:S01]  /*3d00*/  HMMA.16816.F32 R84, R84, R6, RZ ;  /* 0x000000065454723c */ /* 0x000fe200000018ff */
[----:B-1----:R-:W-:Y:S01]  /*3d10*/  F2FP.PACK_AB R5, R32, R111 ;  /* 0x0000006f2005723e */ /* 0x002fe200000000ff */
[----:B------:R-:W-:Y:S01]  /*3d20*/  MUFU.EX2 R116, R116 ;  /* 0x0000007400747308 */ /* 0x000fe20000000800 */
[----:B------:R-:W-:-:S02]  /*3d30*/  FADD.FTZ R35, R35, R30 ;  /* 0x0000001e23237221 */ /* 0x000fc40000010000 */
[----:B------:R-:W-:Y:S02]  /*3d40*/  FADD.FTZ R111, R111, R104 ;  /* 0x000000686f6f7221 */ /* 0x000fe40000010000 */
[----:B------:R-:W-:Y:S01]  /*3d50*/  F2FP.PACK_AB R6, R0, R29 ;  /* 0x0000001d0006723e */ /* 0x000fe200000000ff */
[----:B------:R-:W-:Y:S01]  /*3d60*/  FADD.FTZ R2, R2, R35 ;  /* 0x0000002302027221 */ /* 0x000fe20000010000 */
[----:B-----5:R-:W-:Y:S01]  /*3d70*/  F2FP.PACK_AB R7, R31, R108 ;  /* 0x0000006c1f07723e */ /* 0x020fe200000000ff */
        /* <DEDUP_REMOVED lines=9> */
[----:B------:R-:W1:Y:S07]  /*3e10*/  LDSM.16.MT88.4 R12, [R138+0xa800] ;  /* 0x00a800008a0c783b */ /* 0x000e6e0000004200 */
[C---:B------:R-:W-:Y:S08]  /*3e20*/  HMMA.16816.F32 R48, R4.reuse, R8, R48 ;  /* 0x000000080430723c */ /* 0x040ff00000001830 */
[C---:B------:R-:W-:Y:S01]  /*3e30*/  HMMA.16816.F32 R52, R4.reuse, R10, R52 ;  /* 0x0000000a0434723c */ /* 0x040fe20000001834 */
[----:B------:R-:W2:Y:S07]  /*3e40*/  LDSM.16.MT88.4 R8, [R137+0xa800] ;  /* 0x00a800008908783b */ /* 0x000eae0000004200 */
[C---:B------:R-:W-:Y:S08]  /*3e50*/  HMMA.16816.F32 R96, R4.reuse, R16, R96 ;  /* 0x000000100460723c */ /* 0x040ff00000001860 */
[C---:B------:R-:W-:Y:S01]  /*3e60*/  HMMA.16816.F32 R36, R4.reuse, R18, R36 ;  /* 0x000000120424723c */ /* 0x040fe20000001824 */
[----:B------:R-:W3:Y:S07]  /*3e70*/  LDSM.16.MT88.4 R16, [R140+0xa800] ;  /* 0x00a800008c10783b */ /* 0x000eee0000004200 */
[C---:B------:R-:W-:Y:S08]  /*3e80*/  HMMA.16816.F32 R56, R4.reuse, R20, R56 ;  /* 0x000000140438723c */ /* 0x040ff00000001838 */
[C---:B-1----:R-:W-:Y:S08]  /*3e90*/  HMMA.16816.F32 R72, R4.reuse, R12, R72 ;  /* 0x0000000c0448723c */ /* 0x042ff00000001848 */
[C---:B------:R-:W-:Y:S01]  /*3ea0*/  HMMA.16816.F32 R92, R4.reuse, R14, R92 ;  /* 0x0000000e045c723c */ /* 0x040fe2000000185c */
[----:B------:R-:W1:Y:S07]  /*3eb0*/  LDSM.16.MT88.4 R12, [R136+0xa800] ;  /* 0x00a80000880c783b */ /* 0x000e6e0000004200 */
[C---:B--2---:R-:W-:Y:S08]  /*3ec0*/  HMMA.16816.F32 R76, R4.reuse, R8, R76 ;  /* 0x00000008044c723c */ /* 0x044ff0000000184c */
[C---:B------:R-:W-:Y:S01]  /*3ed0*/  HMMA.16816.F32 R80, R4.reuse, R10, R80 ;  /* 0x0000000a0450723c */ /* 0x040fe20000001850 */
[----:B------:R-:W2:Y:S07]  /*3ee0*/  LDSM.16.MT88.4 R8, [R140+0x9000] ;  /* 0x009000008c08783b */ /* 0x000eae0000004200 */
[C---:B------:R-:W-:Y:S01]  /*3ef0*/  HMMA.16816.F32 R60, R4.reuse, R22, R60 ;  /* 0x00000016043c723c */ /* 0x040fe2000000183c */
[----:B------:R-:W4:Y:S07]  /*3f00*/  LDSM.16.MT88.4 R20, [R137+0x9000] ;  /* 0x009000008914783b */ /* 0x000f2e0000004200 */
        /* <DEDUP_REMOVED lines=16> */
[----:B--2---:R-:W-:Y:S01]  /*4010*/  HMMA.16816.F32 R96, R4, R8, R96 ;  /* 0x000000080460723c */ /* 0x004fe20000001860 */
[----:B------:R-:W-:Y:S02]  /*4020*/  FADD.FTZ R115, R118, R115 ;  /* 0x0000007376737221 */ /* 0x000fe40000010000 */
[----:B------:R-:W-:-:S05]  /*4030*/  FADD.FTZ R126, R123, R126 ;  /* 0x0000007e7b7e7221 */ /* 0x000fca0000010000 */
[C---:B------:R-:W-:Y:S01]  /*4040*/  HMMA.16816.F32 R36, R4.reuse, R10, R36 ;  /* 0x0000000a0424723c */ /* 0x040fe20000001824 */
[----:B------:R-:W2:Y:S07]  /*4050*/  LDSM.16.MT88.4 R8, [R136+0x9000] ;  /* 0x009000008808783b */ /* 0x000eae0000004200 */
[C---:B----4-:R-:W-:Y:S08]  /*4060*/  HMMA.16816.F32 R48, R4.reuse, R20, R48 ;  /* 0x000000140430723c */ /* 0x050ff00000001830 */
[C---:B------:R-:W-:Y:S01]  /*4070*/  HMMA.16816.F32 R52, R4.reuse, R22, R52 ;  /* 0x000000160434723c */ /* 0x040fe20000001834 */
[----:B------:R-:W3:Y:S07]  /*4080*/  LDSM.16.MT88.4 R20, [R136+0xb000] ;  /* 0x00b000008814783b */ /* 0x000eee0000004200 */
[C---:B-1----:R-:W-:Y:S08]  /*4090*/  HMMA.16816.F32 R72, R4.reuse, R12, R72 ;  /* 0x0000000c0448723c */ /* 0x042ff00000001848 */
[C---:B------:R-:W-:Y:S01]  /*40a0*/  HMMA.16816.F32 R92, R4.reuse, R14, R92 ;  /* 0x0000000e045c723c */ /* 0x040fe2000000185c */
[----:B------:R-:W-:Y:S07]  /*40b0*/  LDSM.16.MT88.4 R12, [R140+0x9800] ;  /* 0x009800008c0c783b */ /* 0x000fee0000004200 */
[C---:B------:R-:W-:Y:S07]  /*40c0*/  HMMA.16816.F32 R40, R4.reuse, R24, R40 ;  /* 0x000000180428723c */ /* 0x040fee0000001828 */
[--C-:B------:R-:W-:Y:S01]  /*40d0*/  FFMA.FTZ R24, R127, c[0x0][0x23c], -R124.reuse ;  /* 0x00008f007f187a23 */ /* 0x100fe2000001087c */
[----:B--2---:R-:W-:Y:S01]  /*40e0*/  HMMA.16816.F32 R56, R4, R8, R56 ;  /* 0x000000080438723c */ /* 0x004fe20000001838 */
[----:B------:R-:W-:-:S04]  /*40f0*/  FFMA.FTZ R25, R119, c[0x0][0x23c], -R124 ;  /* 0x00008f0077197a23 */ /* 0x000fc8000001087c */
[----:B------:R-:W-:Y:S03]  /*4100*/  MUFU.EX2 R24, R24 ;  /* 0x0000001800187308 */ /* 0x000fe60000000800 */
[C---:B------:R-:W-:Y:S01]  /*4110*/  HMMA.16816.F32 R60, R4.reuse, R10, R60 ;  /* 0x0000000a043c723c */ /* 0x040fe2000000183c */
[----:B------:R-:W1:Y:S04]  /*4120*/  LDSM.16.MT88.4 R8, [R137+0xb000] ;  /* 0x00b000008908783b */ /* 0x000e680000004200 */
[----:B------:R-:W2:Y:S03]  /*4130*/  MUFU.EX2 R25, R25 ;  /* 0x0000001900197308 */ /* 0x000ea60000000800 */
[C---:B------:R-:W-:Y:S07]  /*4140*/  HMMA.16816.F32 R44, R4.reuse, R26, R44 ;  /* 0x0000001a042c723c */ /* 0x040fee000000182c */
[----:B------:R-:W-:Y:S01]  /*4150*/  FFMA.FTZ R26, R122, c[0x0][0x23c], -R124 ;  /* 0x00008f007a1a7a23 */ /* 0x000fe2000001087c */
[----:B------:R-:W-:Y:S01]  /*4160*/  HMMA.16816.F32 R64, R4, R16, R64 ;  /* 0x000000100440723c */ /* 0x000fe20000001840 */
[----:B------:R-:W-:-:S04]  /*4170*/  FFMA.FTZ R27, R120, c[0x0][0x23c], -R113 ;  /* 0x00008f00781b7a23 */ /* 0x000fc80000010871 */
[----:B------:R-:W-:Y:S03]  /*4180*/  MUFU.EX2 R26, R26 ;  /* 0x0000001a001a7308 */ /* 0x000fe60000000800 */
[C---:B------:R-:W-:Y:S01]  /*4190*/  HMMA.16816.F32 R68, R4.reuse, R18, R68 ;  /* 0x000000120444723c */ /* 0x040fe20000001844 */
[----:B------:R-:W4:Y:S04]  /*41a0*/  LDSM.16.MT88.4 R16, [R137+0x9800] ;  /* 0x009800008910783b */ /* 0x000f280000004200 */
[----:B------:R-:W5:Y:S03]  /*41b0*/  MUFU.EX2 R27, R27 ;  /* 0x0000001b001b7308 */ /* 0x000f660000000800 */
[C---:B---3--:R-:W-:Y:S08]  /*41c0*/  HMMA.16816.F32 R88, R4.reuse, R20, R88 ;  /* 0x000000140458723c */ /* 0x048ff00000001858 */
[C---:B------:R-:W-:Y:S08]  /*41d0*/  HMMA.16816.F32 R84, R4.reuse, R22, R84 ;  /* 0x000000160454723c */ /* 0x040ff00000001854 */
[C---:B-1----:R-:W-:Y:S08]  /*41e0*/  HMMA.16816.F32 R76, R4.reuse, R8, R76 ;  /* 0x00000008044c723c */ /* 0x042ff0000000184c */
[----:B------:R-:W-:Y:S01]  /*41f0*/  HMMA.16816.F32 R80, R4, R10, R80 ;  /* 0x0000000a0450723c */ /* 0x000fe20000001850 */
[----:B------:R-:W1:Y:S06]  /*4200*/  LDSM.16.MT88.4 R8, [R138+0x9800] ;  /* 0x009800008a08783b */ /* 0x000e6c0000004200 */
[----:B--2---:R-:W-:Y:S01]  /*4210*/  F2FP.PACK_AB R4, R25, R24 ;  /* 0x000000181904723e */ /* 0x004fe200000000ff */
[----:B------:R-:W-:Y:S01]  /*4220*/  FADD.FTZ R24, R24, R115 ;  /* 0x0000007318187221 */ /* 0x000fe20000010000 */
[C---:B-----5:R-:W-:Y:S01]  /*4230*/  F2FP.PACK_AB R5, R116.reuse, R27 ;  /* 0x0000001b7405723e */ /* 0x060fe200000000ff */
        /* <DEDUP_REMOVED lines=12> */
[C---:B----4-:R-:W-:Y:S08]  /*4300*/  HMMA.16816.F32 R48, R4.reuse, R16, R48 ;  /* 0x000000100430723c */ /* 0x050ff00000001830 */
        /* <DEDUP_REMOVED lines=20> */
[----:B------:R-:W-:-:S04]  /*4450*/  DEPBAR.LE SB0, 0x0 ;  /* 0x000080000000791a */ /* 0x000fc80000000000 */
[----:B------:R-:W-:Y:S01]  /*4460*/  BAR.SYNC.DEFER_BLOCKING 0x0 ;  /* 0x0000000000007b1d */ /* 0x000fe20000010000 */
[----:B------:R-:W-:Y:S01]  /*4470*/  ISETP.GE.AND P2, PT, R164, c[0x0][0x220], PT ;  /* 0x00008800a4007a0c */ /* 0x000fe20003f46270 */
[----:B------:R-:W-:Y:S01]  /*4480*/  IMAD R2, R150, R0, RZ ;  /* 0x0000000096027224 */ /* 0x000fe200078e02ff */
[----:B------:R-:W-:Y:S01]  /*4490*/  ISETP.GE.AND P1, PT, R156, c[0x0][0x220], PT ;  /* 0x000088009c007a0c */ /* 0x000fe20003f26270 */
[----:B------:R-:W-:Y:S01]  /*44a0*/  IMAD.MOV.U32 R4, RZ, RZ, R102 ;  /* 0x000000ffff047224 */ /* 0x000fe200078e0066 */
[----:B------:R-:W-:Y:S01]  /*44b0*/  SHF.R.S32.HI R7, RZ, 0x1f, R0 ;  /* 0x0000001fff077819 */ /* 0x000fe20000011400 */
[----:B------:R-:W-:-:S04]  /*44c0*/  IMAD.MOV.U32 R5, RZ, RZ, R129 ;  /* 0x000000ffff057224 */ /* 0x000fc800078e0081 */
[----:B------:R-:W-:-:S04]  /*44d0*/  IMAD.WIDE.U32 R4, R0, R151, R4 ;  /* 0x0000009700047225 */ /* 0x000fc800078e0004 */
[----:B------:R-:W-:Y:S01]  /*44e0*/  IMAD R7, R7, R151, R2 ;  /* 0x0000009707077224 */ /* 0x000fe200078e0202 */
[C---:B------:R-:W-:Y:S02]  /*44f0*/  @!P2 LEA R16, P4, R4.reuse, c[0x0][0x170], 0x1 ;  /* 0x00005c000410aa11 */ /* 0x040fe400078808ff */
[----:B------:R-:W-:Y:S01]  /*4500*/  @!P1 LEA R10, P3, R4, c[0x0][0x170], 0x1 ;  /* 0x00005c00040a9a11 */ /* 0x000fe200078608ff */
[----:B------:R-:W-:Y:S01]  /*4510*/  IMAD.IADD R7, R5, 0x1, R7 ;  /* 0x0000000105077824 */ /* 0x000fe200078e0207 */
[----:B------:R-:W-:-:S04]  /*4520*/  IADD3 R2, P0, R161, R4, RZ ;  /* 0x00000004a1027210 */ /* 0x000fc80007f1e0ff */
[C-C-:B------:R-:W-:Y:S01]  /*4530*/  @!P2 LEA.HI.X R17, R4.reuse, c[0x0][0x174], R7.reuse, 0x1, P4 ;  /* 0x00005d000411aa11 */ /* 0x140fe200020f0c07 */
[----:B------:R-:W-:Y:S01]  /*4540*/  @P2 STS.128 [R155+0x8000], RZ ;  /* 0x008000ff9b002388 */ /* 0x000fe20000000c00 */
[--C-:B------:R-:W-:Y:S01]  /*4550*/  @!P1 LEA.HI.X R11, R4, c[0x0][0x174], R7.reuse, 0x1, P3 ;  /* 0x00005d00040b9a11 */ /* 0x100fe200018f0c07 */
[----:B------:R-:W-:Y:S01]  /*4560*/  IMAD.X R7, R160, 0x1, R7, P0 ;  /* 0x00000001a0077824 */ /* 0x000fe200000e0607 */
[C---:B------:R-:W-:Y:S01]  /*4570*/  @!P2 LEA R12, P5, R2.reuse, c[0x0][0x170], 0x1 ;  /* 0x00005c00020caa11 */ /* 0x040fe200078a08ff */
[----:B------:R-:W-:Y:S01]  /*4580*/  @!PT LDS RZ, [RZ] ;  /* 0x00000000fffff984 */ /* 0x000fe20000000800 */
[----:B------:R-:W-:Y:S01]  /*4590*/  @!PT LDS RZ, [RZ] ;  /* 0x00000000fffff984 */ /* 0x000fe20000000800 */
[----:B------:R-:W-:Y:S01]  /*45a0*/  @!PT LDS RZ, [RZ] ;  /* 0x00000000fffff984 */ /* 0x000fe20000000800 */
[----:B------:R1:W-:Y:S01]  /*45b0*/  @!P2 LDGSTS.E.BYPASS.LTC128B.128 [R155+0x8000], [R16.64] ;  /* 0x08000000109bafae */ /* 0x0003e2000b901d46 */
[C---:B------:R-:W-:Y:S02]  /*45c0*/  @!P1 LEA R8, P3, R2.reuse, c[0x0][0x170], 0x1 ;  /* 0x00005c0002089a11 */ /* 0x040fe400078608ff */
[----:B------:R-:W-:Y:S01]  /*45d0*/  IADD3 R4, P4, R161, R2, RZ ;  /* 0x00000002a1047210 */ /* 0x000fe20007f9e0ff */
[----:B------:R-:W-:Y:S01]  /*45e0*/  @P1 STS.128 [R155+0xa000], RZ ;  /* 0x00a000ff9b001388 */ /* 0x000fe20000000c00 */
[----:B------:R-:W-:-:S02]  /*45f0*/  @!P2 LEA.HI.X R13, R2, c[0x0][0x174], R7, 0x1, P5 ;  /* 0x00005d00020daa11 */ /* 0x000fc400028f0c07 */
[----:B------:R-:W-:Y:S01]  /*4600*/  IADD3 R5, P0, R161, R4, RZ ;  /* 0x00000004a1057210 */ /* 0x000fe20007f1e0ff */
[----:B------:R-:W-:Y:S01]  /*4610*/  @!PT LDS RZ, [RZ] ;  /* 0x00000000fffff984 */ /* 0x000fe20000000800 */
[----:B------:R-:W-:Y:S01]  /*4620*/  @!PT LDS RZ, [RZ] ;  /* 0x00000000fffff984 */ /* 0x000fe20000000800 */
[----:B------:R-:W-:Y:S01]  /*4630*/  @!PT LDS RZ, [RZ] ;  /* 0x00000000fffff984 */ /* 0x000fe20000000800 */
[----:B------:R2:W-:Y:S01]  /*4640*/  @!P1 LDGSTS.E.BYPASS.LTC128B.128 [R155+0xa000], [R10.64+0x80] ;  /* 0x0a0000800a9b9fae */ /* 0x0005e2000b901d46 */
[--C-:B------:R-:W-:Y:S01]  /*4650*/  @!P1 LEA.HI.X R9, R2, c[0x0][0x174], R7.reuse, 0x1, P3 ;  /* 0x00005d0002099a11 */ /* 0x100fe200018f0c07 */
[----:B------:R-:W-:Y:S01]  /*4660*/  IMAD.X R7, R160, 0x1, R7, P4 ;  /* 0x00000001a0077824 */ /* 0x000fe200020e0607 */
[C---:B------:R-:W-:Y:S01]  /*4670*/  @!P2 LEA R22, P5, R4.reuse, c[0x0][0x170], 0x1 ;  /* 0x00005c000416aa11 */ /* 0x040fe200078a08ff */
[----:B------:R-:W-:Y:S01]  /*4680*/  @P2 STS.128 [R155+0x8800], RZ ;  /* 0x008800ff9b002388 */ /* 0x000fe20000000c00 */
[----:B------:R-:W-:Y:S01]  /*4690*/  @!P1 LEA R14, P3, R4, c[0x0][0x170], 0x1 ;  /* 0x00005c00040e9a11 */ /* 0x000fe200078608ff */
[--C-:B------:R-:W-:Y:S01]  /*46a0*/  IMAD.X R2, R160, 0x1, R7.reuse, P0 ;  /* 0x00000001a0027824 */ /* 0x100fe200000e0607 */
[----:B------:R-:W-:Y:S01]  /*46b0*/  @!P2 LEA R20, P4, R5, c[0x0][0x170], 0x1 ;  /* 0x00005c000514aa11 */ /* 0x000fe200078808ff */
[----:B------:R-:W-:Y:S01]  /*46c0*/  @!PT LDS RZ, [RZ] ;  /* 0x00000000fffff984 */ /* 0x000fe20000000800 */
[----:B------:R-:W-:Y:S01]  /*46d0*/  @!PT LDS RZ, [RZ] ;  /* 0x00000000fffff984 */ /* 0x000fe20000000800 */
[----:B------:R-:W-:Y:S01]  /*46e0*/  @!PT LDS RZ, [RZ] ;  /* 0x00000000fffff984 */ /* 0x000fe20000000800 */
[----:B------:R3:W-:Y:S01]  /*46f0*/  @!P2 LDGSTS.E.BYPASS.LTC128B.128 [R155+0x8800], [R12.64] ;  /* 0x088000000c9bafae */ /* 0x0007e2000b901d46 */
[----:B------:R-:W-:-:S02]  /*4700*/  @!P2 LEA.HI.X R23, R4, c[0x0][0x174], R7, 0x1, P5 ;  /* 0x00005d000417aa11 */ /* 0x000fc400028f0c07 */
[C---:B------:R-:W-:Y:S01]  /*4710*/  @!P1 LEA R6, P0, R5.reuse, c[0x0][0x170], 0x1 ;  /* 0x00005c0005069a11 */ /* 0x040fe200078008ff */
[----:B------:R-:W-:Y:S01]  /*4720*/  @P1 STS.128 [R155+0xa800], RZ ;  /* 0x00a800ff9b001388 */ /* 0x000fe20000000c00 */
[----:B------:R-:W-:Y:S02]  /*4730*/  @!P1 LEA.HI.X R15, R4, c[0x0][0x174], R7, 0x1, P3 ;  /* 0x00005d00040f9a11 */ /* 0x000fe400018f0c07 */
[C-C-:B------:R-:W-:Y:S01]  /*4740*/  @!P2 LEA.HI.X R21, R5.reuse, c[0x0][0x174], R2.reuse, 0x1, P4 ;  /* 0x00005d000515aa11 */ /* 0x140fe200020f0c02 */
        /* <DEDUP_REMOVED lines=26> */
[----:B------:R-:W3:Y:S04]  /*48f0*/  LDSM.16.M88.4 R24, [R146+0x4000] ;  /* 0x004000009218783b */ /* 0x000ee80000000200 */
[----:B-1----:R-:W4:Y:S04]  /*4900*/  LDSM.16.M88.4 R16, [R146+0x4800] ;  /* 0x004800009210783b */ /* 0x002f280000000200 */
[----:B--2---:R-:W1:Y:S04]  /*4910*/  LDSM.16.M88.4 R8, [R146+0x5000] ;  /* 0x005000009208783b */ /* 0x004e680000000200 */
[----:B------:R-:W5:Y:S04]  /*4920*/  LDSM.16.M88.4 R124, [R146+0x5800] ;  /* 0x00580000927c783b */ /* 0x000f680000000200 */
[----:B------:R-:W-:Y:S04]  /*4930*/  LDSM.16.M88.4 R116, [R145] ;  /* 0x000000009174783b */ /* 0x000fe80000000200 */
[----:B------:R-:W2:Y:S04]  /*4940*/  LDSM.16.M88.4 R112, [R144] ;  /* 0x000000009070783b */ /* 0x000ea80000000200 */
[----:B------:R-:W2:Y:S04]  /*4950*/  LDSM.16.M88.4 R108, [R144+0x800] ;  /* 0x00080000906c783b */ /* 0x000ea80000000200 */
[----:B------:R-:W2:Y:S04]  /*4960*/  LDSM.16.M88.4 R104, [R144+0x1000] ;  /* 0x001000009068783b */ /* 0x000ea80000000200 */
[----:B------:R-:W2:Y:S04]  /*4970*/  LDSM.16.M88.4 R32, [R144+0x1800] ;  /* 0x001800009020783b */ /* 0x000ea80000000200 */
[----:B------:R-:W5:Y:S01]  /*4980*/  S2R R2, SR_TID.X ;  /* 0x0000000000027919 */ /* 0x000f620000002100 */
[C---:B---3--:R-:W-:Y:S03]  /*4990*/  HMMA.16816.F32 R28, R120.reuse, R24, RZ ;  /* 0x00000018781c723c */ /* 0x048fe600000018ff */
[----:B------:R-:W0:Y:S05]  /*49a0*/  LDGDEPBAR ;  /* 0x00000000000079af */ /* 0x000e2a0000000000 */
[C---:B----4-:R-:W-:Y:S08]  /*49b0*/  HMMA.16816.F32 R20, R120.reuse, R16, RZ ;  /* 0x000000107814723c */ /* 0x050ff000000018ff */
[----:B-1----:R-:W-:Y:S01]  /*49c0*/  HMMA.16816.F32 R12, R120, R8, RZ ;  /* 0x00000008780c723c */ /* 0x002fe200000018ff */
[----:B-----5:R-:W-:-:S07]  /*49d0*/  IMAD.SHL.U32 R2, R2, 0x2, RZ ;  /* 0x0000000202027824 */ /* 0x020fce00078e00ff */
[C---:B------:R-:W-:Y:S08]  /*49e0*/  HMMA.16816.F32 R24, R120.reuse, R26, RZ ;  /* 0x0000001a7818723c */ /* 0x040ff000000018ff */
[C---:B------:R-:W-:Y:S08]  /*49f0*/  HMMA.16816.F32 R16, R120.reuse, R18, RZ ;  /* 0x000000127810723c */ /* 0x040ff000000018ff */
[C---:B------:R-:W-:Y:S08]  /*4a00*/  HMMA.16816.F32 R8, R120.reuse, R10, RZ ;  /* 0x0000000a7808723c */ /* 0x040ff000000018ff */
[C---:B------:R-:W-:Y:S08]  /*4a10*/  HMMA.16816.F32 R4, R120.reuse, R124, RZ ;  /* 0x0000007c7804723c */ /* 0x040ff000000018ff */
[----:B------:R-:W-:Y:S08]  /*4a20*/  HMMA.16816.F32 R120, R120, R126, RZ ;  /* 0x0000007e7878723c */ /* 0x000ff000000018ff */
[C---:B--2---:R-:W-:Y:S08]  /*4a30*/  HMMA.16816.F32 R28, R116.reuse, R112, R28 ;  /* 0x00000070741c723c */ /* 0x044ff0000000181c */
[C---:B------:R-:W-:Y:S01]  /*4a40*/  HMMA.16816.F32 R24, R116.reuse, R114, R24 ;  /* 0x000000727418723c */ /* 0x040fe20000001818 */
[----:B------:R-:W-:Y:S07]  /*4a50*/  LDSM.16.M88.4 R112, [R139+0x4000] ;  /* 0x004000008b70783b */ /* 0x000fee0000000200 */
[C---:B------:R-:W-:Y:S08]  /*4a60*/  HMMA.16816.F32 R20, R116.reuse, R108, R20 ;  /* 0x0000006c7414723c */ /* 0x040ff00000001814 */
[C---:B------:R-:W-:Y:S01]  /*4a70*/  HMMA.16816.F32 R16, R116.reuse, R110, R16 ;  /* 0x0000006e7410723c */ /* 0x040fe20000001810 */
[----:B------:R-:W-:Y:S07]  /*4a80*/  LDSM.16.M88.4 R108, [R139+0x4800] ;  /* 0x004800008b6c783b */ /* 0x000fee0000000200 */
[C---:B------:R-:W-:Y:S08]  /*4a90*/  HMMA.16816.F32 R12, R116.reuse, R104, R12 ;  /* 0x00000068740c723c */ /* 0x040ff0000000180c */
[C---:B------:R-:W-:Y:S01]  /*4aa0*/  HMMA.16816.F32 R8, R116.reuse, R106, R8 ;  /* 0x0000006a7408723c */ /* 0x040fe20000001808 */
[----:B------:R-:W-:Y:S07]  /*4ab0*/  LDSM.16.M88.4 R104, [R139+0x5000] ;  /* 0x005000008b68783b */ /* 0x000fee0000000200 */
[C---:B------:R-:W-:Y:S08]  /*4ac0*/  HMMA.16816.F32 R4, R116.reuse, R32, R4 ;  /* 0x000000207404723c */ /* 0x040ff00000001804 */
[----:B------:R-:W-:Y:S01]  /*4ad0*/  HMMA.16816.F32 R120, R116, R34, R120 ;  /* 0x000000227478723c */ /* 0x000fe20000001878 */
[----:B------:R-:W1:Y:S04]  /*4ae0*/  LDSM.16.M88.4 R116, [R143] ;  /* 0x000000008f74783b */ /* 0x000e680000000200 */
[----:B------:R-:W2:Y:S03]  /*4af0*/  LDSM.16.M88.4 R32, [R139+0x5800] ;  /* 0x005800008b20783b */ /* 0x000ea60000000200 */
[C---:B-1----:R-:W-:Y:S08]  /*4b00*/  HMMA.16816.F32 R28, R116.reuse, R112, R28 ;  /* 0x00000070741c723c */ /* 0x042ff0000000181c */
[C---:B------:R-:W-:Y:S01]  /*4b10*/  HMMA.16816.F32 R24, R116.reuse, R114, R24 ;  /* 0x000000727418723c */ /* 0x040fe20000001818 */
[----:B------:R-:W-:Y:S07]  /*4b20*/  LDSM.16.M88.4 R112, [R141] ;  /* 0x000000008d70783b */ /* 0x000fee0000000200 */
[C---:B------:R-:W-:Y:S08]  /*4b30*/  HMMA.16816.F32 R20, R116.reuse, R108, R20 ;  /* 0x0000006c7414723c */ /* 0x040ff00000001814 */
[C---:B------:R-:W-:Y:S01]  /*4b40*/  HMMA.16816.F32 R16, R116.reuse, R110, R16 ;  /* 0x0000006e7410723c */ /* 0x040fe20000001810 */
[----:B------:R-:W-:Y:S07]  /*4b50*/  LDSM.16.M88.4 R108, [R141+0x800] ;  /* 0x000800008d6c783b */ /* 0x000fee0000000200 */
[C---:B------:R-:W-:Y:S08]  /*4b60*/  HMMA.16816.F32 R12, R116.reuse, R104, R12 ;  /* 0x00000068740c723c */ /* 0x040ff0000000180c */
[C---:B------:R-:W-:Y:S01]  /*4b70*/  HMMA.16816.F32 R8, R116.reuse, R106, R8 ;  /* 0x0000006a7408723c */ /* 0x040fe20000001808 */
[----:B------:R-:W-:Y:S07]  /*4b80*/  LDSM.16.M88.4 R104, [R141+0x1000] ;  /* 0x001000008d68783b */ /* 0x000fee0000000200 */
[C---:B--2---:R-:W-:Y:S08]  /*4b90*/  HMMA.16816.F32 R4, R116.reuse, R32, R4 ;  /* 0x000000207404723c */ /* 0x044ff00000001804 */
[----:B------:R-:W-:Y:S01]  /*4ba0*/  HMMA.16816.F32 R120, R116, R34, R120 ;  /* 0x000000227478723c */ /* 0x000fe20000001878 */
[----:B------:R-:W1:Y:S04]  /*4bb0*/  LDSM.16.M88.4 R116, [R142] ;  /* 0x000000008e74783b */ /* 0x000e680000000200 */
[----:B------:R-:W2:Y:S03]  /*4bc0*/  LDSM.16.M88.4 R32, [R141+0x1800] ;  /* 0x001800008d20783b */ /* 0x000ea60000000200 */
[C---:B-1----:R-:W-:Y:S08]  /*4bd0*/  HMMA.16816.F32 R28, R116.reuse, R112, R28 ;  /* 0x00000070741c723c */ /* 0x042ff0000000181c */
        /* <DEDUP_REMOVED lines=10> */
[----:B------:R-:W1:Y:S04]  /*4c80*/  LDSM.16.M88.4 R116, [R147+0x2000] ;  /* 0x002000009374783b */ /* 0x000e680000000200 */
        /* <DEDUP_REMOVED lines=32> */
[----:B------:R-:W1:Y:S07]  /*4e90*/  LDSM.16.M88.4 R104, [R141+0x2800] ;  /* 0x002800008d68783b */ /* 0x000e6e0000000200 */
[C---:B------:R-:W-:Y:S08]  /*4ea0*/  HMMA.16816.F32 R20, R116.reuse, R108, R20 ;  /* 0x0000006c7414723c */ /* 0x040ff00000001814 */
[C---:B------:R-:W-:Y:S01]  /*4eb0*/  HMMA.16816.F32 R16, R116.reuse, R110, R16 ;  /* 0x0000006e7410723c */ /* 0x040fe20000001810 */
[----:B------:R-:W3:Y:S07]  /*4ec0*/  LDSM.16.M88.4 R108, [R141+0x2000] ;  /* 0x002000008d6c783b */ /* 0x000eee0000000200 */
[C---:B--2---:R-:W-:Y:S08]  /*4ed0*/  HMMA.16816.F32 R4, R116.reuse, R32, R4 ;  /* 0x000000207404723c */ /* 0x044ff00000001804 */
[----:B------:R-:W-:Y:S01]  /*4ee0*/  HMMA.16816.F32 R120, R116, R34, R120 ;  /* 0x000000227478723c */ /* 0x000fe20000001878 */
[----:B------:R-:W2:Y:S07]  /*4ef0*/  LDSM.16.M88.4 R32, [R141+0x3000] ;  /* 0x003000008d20783b */ /* 0x000eae0000000200 */
[C---:B-1----:R-:W-:Y:S07]  /*4f00*/  HMMA.16816.F32 R20, R112.reuse, R104, R20 ;  /* 0x000000687014723c */ /* 0x042fee0000001814 */
[----:B------:R-:W-:Y:S01]  /*4f10*/  LOP3.LUT R105, R2, 0x6, RZ, 0xc0, !PT ;  /* 0x0000000602697812 */ /* 0x000fe200078ec0ff */
[----:B------:R-:W-:Y:S04]  /*4f20*/  HMMA.16816.F32 R16, R112, R106, R16 ;  /* 0x0000006a7010723c */ /* 0x000fe80000001810 */
[----:B------:R-:W-:-:S04]  /*4f30*/  IMAD R2, R0, 0x40, R105 ;  /* 0x0000004000027824 */ /* 0x000fc800078e0269 */
[----:B---3--:R-:W-:Y:S01]  /*4f40*/  HMMA.16816.F32 R28, R112, R108, R28 ;  /* 0x0000006c701c723c */ /* 0x008fe2000000181c */
[----:B------:R-:W-:-:S04]  /*4f50*/  IADD3 R104, R2, 0x1, RZ ;  /* 0x0000000102687810 */ /* 0x000fc80007ffe0ff */
[C---:B------:R-:W-:Y:S02]  /*4f60*/  ISETP.GE.AND P6, PT, R104.reuse, R131, PT ;  /* 0x000000836800720c */ /* 0x040fe40003fc6270 */
[----:B------:R-:W-:Y:S01]  /*4f70*/  ISETP.GE.AND P3, PT, R104, R130, PT ;  /* 0x000000826800720c */ /* 0x000fe20003f66270 */
[----:B------:R-:W-:Y:S01]  /*4f80*/  HMMA.16816.F32 R24, R112, R110, R24 ;  /* 0x0000006e7018723c */ /* 0x000fe20000001818 */
[----:B------:R-:W1:Y:S01]  /*4f90*/  LDSM.16.M88.4 R104, [R141+0x3800] ;  /* 0x003800008d68783b */ /* 0x000e620000000200 */
[----:B------:R-:W-:Y:S01]  /*4fa0*/  IADD3 R108, R2, 0x10, RZ ;  /* 0x00000010026c7810 */ /* 0x000fe20007ffe0ff */
[----:B------:R-:W-:-:S05]  /*4fb0*/  DEPBAR.LE SB0, 0x0 ;  /* 0x000080000000791a */ /* 0x000fca0000000000 */
[C---:B--2---:R-:W-:Y:S07]  /*4fc0*/  HMMA.16816.F32 R12, R112.reuse, R32, R12 ;  /* 0x00000020700c723c */ /* 0x044fee000000180c */
[C---:B------:R-:W-:Y:S01]  /*4fd0*/  IADD3 R32, R2.reuse, 0x8, RZ ;  /* 0x0000000802207810 */ /* 0x040fe20007ffe0ff */
[----:B------:R-:W-:Y:S01]  /*4fe0*/  HMMA.16816.F32 R8, R112, R34, R8 ;  /* 0x000000227008723c */ /* 0x000fe20000001808 */
[----:B------:R-:W-:Y:S01]  /*4ff0*/  IADD3 R33, R2, 0x9, RZ ;  /* 0x0000000902217810 */ /* 0x000fe20007ffe0ff */
[----:B------:R-:W-:Y:S01]  /*5000*/  BAR.SYNC.DEFER_BLOCKING 0x0 ;  /* 0x0000000000007b1d */ /* 0x000fe20000010000 */
[----:B------:R-:W-:-:S02]  /*5010*/  ISETP.GE.AND P5, PT, R32, R131, PT ;  /* 0x000000832000720c */ /* 0x000fc40003fa6270 */
[-C--:B------:R-:W-:Y:S02]  /*5020*/  ISETP.GE.AND P0, PT, R32, R130.reuse, PT ;  /* 0x000000822000720c */ /* 0x080fe40003f06270 */
[----:B------:R-:W-:Y:S02]  /*5030*/  FSEL R32, R29, -INF , !P6 ;  /* 0xff8000001d207808 */ /* 0x000fe40007000000 */
[C---:B------:R-:W-:Y:S02]  /*5040*/  ISETP.GE.AND P4, PT, R33.reuse, R131, PT ;  /* 0x000000832100720c */ /* 0x040fe40003f86270 */
        /* <DEDUP_REMOVED lines=8> */
[----:B-1----:R-:W-:Y:S01]  /*50d0*/  HMMA.16816.F32 R4, R112, R104, R4 ;  /* 0x000000687004723c */ /* 0x002fe20000001804 */
[----:B------:R-:W-:-:S02]  /*50e0*/  ISETP.GE.AND P5, PT, R108, R130, PT ;  /* 0x000000826c00720c */ /* 0x000fc40003fa6270 */
[----:B------:R-:W-:Y:S02]  /*50f0*/  ISETP.GE.AND P4, PT, R33, R130, PT ;  /* 0x000000822100720c */ /* 0x000fe40003f86270 */
[----:B------:R-:W-:Y:S02]  /*5100*/  IADD3 R24, R2, 0x19, RZ ;  /* 0x0000001902187810 */ /* 0x000fe40007ffe0ff */
[----:B------:R-:W-:Y:S01]  /*5110*/  FSEL R109, R27, -INF , !P6 ;  /* 0xff8000001b6d7808 */ /* 0x000fe20007000000 */
[----:B------:R-:W-:Y:S01]  /*5120*/  HMMA.16816.F32 R120, R112, R106, R120 ;  /* 0x0000006a7078723c */ /* 0x000fe20000001878 */
[-C--:B------:R-:W-:Y:S02]  /*5130*/  ISETP.GE.AND P0, PT, R33, R131.reuse, PT ;  /* 0x000000832100720c */ /* 0x080fe40003f06270 */
[----:B------:R-:W-:Y:S02]  /*5140*/  ISETP.GE.AND P6, PT, R31, R131, PT ;  /* 0x000000831f00720c */ /* 0x000fe40003fc6270 */
[----:B------:R-:W-:-:S02]  /*5150*/  FSEL R110, R20, -INF , !P3 ;  /* 0xff800000146e7808 */ /* 0x000fc40005800000 */
[----:B------:R-:W-:Y:S02]  /*5160*/  ISETP.GE.AND P3, PT, R31, R130, PT ;  /* 0x000000821f00720c */ /* 0x000fe40003f66270 */
[----:B------:R-:W-:Y:S02]  /*5170*/  FSEL R133, R22, -INF , !P5 ;  /* 0xff80000016857808 */ /* 0x000fe40006800000 */
[----:B------:R-:W-:Y:S02]  /*5180*/  IADD3 R20, R2, 0x20, RZ ;  /* 0x0000002002147810 */ /* 0x000fe40007ffe0ff */
[----:B------:R-:W-:Y:S02]  /*5190*/  FSEL R135, R23, -INF , !P4 ;  /* 0xff80000017877808 */ /* 0x000fe40006000000 */
[----:B------:R-:W-:Y:S02]  /*51a0*/  ISETP.GE.AND P5, PT, R24, R131, PT ;  /* 0x000000831800720c */ /* 0x000fe40003fa6270 */
[----:B------:R-:W-:-:S02]  /*51b0*/  IADD3 R23, R2, 0x21, RZ ;  /* 0x0000002102177810 */ /* 0x000fc40007ffe0ff */
[----:B------:R-:W-:Y:S02]  /*51c0*/  FSEL R108, R21, -INF , !P0 ;  /* 0xff800000156c7808 */ /* 0x000fe40004000000 */
[----:B------:R-:W-:Y:S02]  /*51d0*/  FSEL R22, R16, -INF , !P6 ;  /* 0xff80000010167808 */ /* 0x000fe40007000000 */
[CC--:B------:R-:W-:Y:S02]  /*51e0*/  ISETP.GE.AND P4, PT, R20.reuse, R131.reuse, PT ;  /* 0x000000831400720c */ /* 0x0c0fe40003f86270 */
[----:B------:R-:W-:Y:S02]  /*51f0*/  ISETP.GE.AND P6, PT, R20, R130, PT ;  /* 0x000000821400720c */ /* 0x000fe40003fc6270 */
[----:B------:R-:W-:Y:S02]  /*5200*/  FSEL R21, R18, -INF , !P3 ;  /* 0xff80000012157808 */ /* 0x000fe40005800000 */
[----:B------:R-:W-:-:S02]  /*5210*/  ISETP.GE.AND P3, PT, R23, R131, PT ;  /* 0x000000831700720c */ /* 0x000fc40003f66270 */
[----:B------:R-:W-:Y:S02]  /*5220*/  FSEL R20, R17, -INF , !P5 ;  /* 0xff80000011147808 */ /* 0x000fe40006800000 */
[----:B------:R-:W-:Y:S02]  /*5230*/  IADD3 R17, R2, 0x29, RZ ;  /* 0x0000002902117810 */ /* 0x000fe40007ffe0ff */
[----:B------:R-:W-:Y:S02]  /*5240*/  FSEL R116, R13, -INF , !P3 ;  /* 0xff8000000d747808 */ /* 0x000fe40005800000 */
[-C--:B------:R-:W-:Y:S02]  /*5250*/  ISETP.GE.AND P3, PT, R17, R130.reuse, PT ;  /* 0x000000821100720c */ /* 0x080fe40003f66270 */
[-C--:B------:R-:W-:Y:S02]  /*5260*/  ISETP.GE.AND P0, PT, R24, R130.reuse, PT ;  /* 0x000000821800720c */ /* 0x080fe40003f06270 */
[----:B------:R-:W-:-:S02]  /*5270*/  ISETP.GE.AND P5, PT, R23, R130, PT ;  /* 0x000000821700720c */ /* 0x000fc40003fa6270 */
[----:B------:R-:W-:Y:S02]  /*5280*/  IADD3 R16, R2, 0x28, RZ ;  /* 0x0000002802107810 */ /* 0x000fe40007ffe0ff */
[----:B------:R-:W-:Y:S02]  /*5290*/  FSEL R118, R12, -INF , !P4 ;  /* 0xff8000000c767808 */ /* 0x000fe40006000000 */
[C---:B------:R-:W-:Y:S02]  /*52a0*/  IADD3 R12, R2.reuse, 0x30, RZ ;  /* 0x00000030020c7810 */ /* 0x040fe40007ffe0ff */
[----:B------:R-:W-:Y:S02]  /*52b0*/  FSEL R119, R11, -INF , !P3 ;  /* 0xff8000000b777808 */ /* 0x000fe40005800000 */
[----:B------:R-:W-:Y:S02]  /*52c0*/  FSEL R23, R19, -INF , !P0 ;  /* 0xff80000013177808 */ /* 0x000fe40004000000 */
[----:B------:R-:W-:-:S02]  /*52d0*/  ISETP.GE.AND P3, PT, R2, R131, PT ;  /* 0x000000830200720c */ /* 0x000fc40003f66270 */
[-C--:B------:R-:W-:Y:S02]  /*52e0*/  ISETP.GE.AND P0, PT, R16, R131.reuse, PT ;  /* 0x000000831000720c */ /* 0x080fe40003f06270 */
[----:B------:R-:W-:Y:S02]  /*52f0*/  FSEL R127, R15, -INF , !P5 ;  /* 0xff8000000f7f7808 */ /* 0x000fe40006800000 */
[----:B------:R-:W-:Y:S02]  /*5300*/  ISETP.GE.AND P5, PT, R12, R131, PT ;  /* 0x000000830c00720c */ /* 0x000fe40003fa6270 */
[----:B------:R-:W-:Y:S02]  /*5310*/  FSEL R28, R28, -INF , !P3 ;  /* 0xff8000001c1c7808 */ /* 0x000fe40005800000 */
[----:B------:R-:W-:Y:S02]  /*5320*/  FSEL R125, R14, -INF , !P6 ;  /* 0xff8000000e7d7808 */ /* 0x000fe40007000000 */
[----:B------:R-:W-:-:S02]  /*5330*/  FSEL R124, R8, -INF , !P0 ;  /* 0xff800000087c7808 */ /* 0x000fc40004000000 */
[----:B------:R-:W-:Y:S02]  /*5340*/  ISETP.GE.AND P3, PT, R101, 0x3, PT ;  /* 0x000000036500780c */ /* 0x000fe40003f66270 */
[-C--:B------:R-:W-:Y:S02]  /*5350*/  ISETP.GE.AND P4, PT, R16, R130.reuse, PT ;  /* 0x000000821000720c */ /* 0x080fe40003f86270 */
[----:B------:R-:W-:Y:S02]  /*5360*/  ISETP.GE.AND P6, PT, R17, R131, PT ;  /* 0x000000831100720c */ /* 0x000fe40003fc6270 */
[----:B------:R-:W-:Y:S02]  /*5370*/  ISETP.GE.AND P0, PT, R12, R130, PT ;  /* 0x000000820c00720c */ /* 0x000fe40003f06270 */
[----:B------:R-:W-:Y:S02]  /*5380*/  FSEL R105, R4, -INF , !P5 ;  /* 0xff80000004697808 */ /* 0x000fe40006800000 */
[----:B------:R-:W-:-:S02]  /*5390*/  IADD3 R13, R2, 0x31, RZ ;  /* 0x00000031020d7810 */ /* 0x000fc40007ffe0ff */
[----:B------:R-:W-:Y:S02]  /*53a0*/  IADD3 R4, R2, 0x38, RZ ;  /* 0x0000003802047810 */ /* 0x000fe40007ffe0ff */
[----:B------:R-:W-:Y:S02]  /*53b0*/  FSEL R117, R10, -INF , !P4 ;  /* 0xff8000000a757808 */ /* 0x000fe40006000000 */
[----:B------:R-:W-:Y:S02]  /*53c0*/  FSEL R114, R9, -INF , !P6 ;  /* 0xff80000009727808 */ /* 0x000fe40007000000 */
[----:B------:R-:W-:Y:S02]  /*53d0*/  FSEL R35, R6, -INF , !P0 ;  /* 0xff80000006237808 */ /* 0x000fe40004000000 */
[C---:B------:R-:W-:Y:S02]  /*53e0*/  ISETP.GE.AND P4, PT, R13.reuse, R131, PT ;  /* 0x000000830d00720c */ /* 0x040fe40003f86270 */
[----:B------:R-:W-:-:S02]  /*53f0*/  ISETP.GE.AND P6, PT, R13, R130, PT ;  /* 0x000000820d00720c */ /* 0x000fc40003fc6270 */
[----:B------:R-:W-:Y:S02]  /*5400*/  ISETP.GE.AND P5, PT, R2, R130, PT ;  /* 0x000000820200720c */ /* 0x000fe40003fa6270 */
[----:B------:R-:W-:Y:S02]  /*5410*/  ISETP.GE.AND P0, PT, R4, R131, PT ;  /* 0x000000830400720c */ /* 0x000fe40003f06270 */
[----:B------:R-:W-:Y:S02]  /*5420*/  IADD3 R2, R2, 0x39, RZ ;  /* 0x0000003902027810 */ /* 0x000fe40007ffe0ff */
[----:B------:R-:W-:Y:S02]  /*5430*/  FSEL R106, R5, -INF , !P4 ;  /* 0xff800000056a7808 */ /* 0x000fe40006000000 */
[----:B------:R-:W-:Y:S02]  /*5440*/  FSEL R33, R7, -INF , !P6 ;  /* 0xff80000007217808 */ /* 0x000fe40007000000 */
[----:B------:R-:W-:-:S02]  /*5450*/  FSEL R120, R120, -INF , !P0 ;  /* 0xff80000078787808 */ /* 0x000fc40004000000 */
[-C--:B------:R-:W-:Y:S02]  /*5460*/  ISETP.GE.AND P4, PT, R4, R130.reuse, PT ;  /* 0x000000820400720c */ /* 0x080fe40003f86270 */
[C---:B------:R-:W-:Y:S02]  /*5470*/  ISETP.GE.AND P6, PT, R2.reuse, R131, PT ;  /* 0x000000830200720c */ /* 0x040fe40003fc6270 */
[----:B------:R-:W-:Y:S02]  /*5480*/  ISETP.GE.AND P0, PT, R2, R130, PT ;  /* 0x000000820200720c */ /* 0x000fe40003f06270 */
[----:B------:R-:W-:Y:S02]  /*5490*/  FSEL R30, R30, -INF , !P5 ;  /* 0xff8000001e1e7808 */ /* 0x000fe40006800000 */
[----:B------:R-:W-:Y:S02]  /*54a0*/  FSEL R122, R122, -INF , !P4 ;  /* 0xff8000007a7a7808 */ /* 0x000fe40006000000 */
[----:B------:R-:W-:-:S02]  /*54b0*/  FSEL R121, R121, -INF , !P6 ;  /* 0xff80000079797808 */ /* 0x000fc40007000000 */
[----:B------:R-:W-:Y:S01]  /*54c0*/  FSEL R123, R123, -INF , !P0 ;  /* 0xff8000007b7b7808 */ /* 0x000fe20004000000 */
[----:B------:R-:W-:Y:S05]  /*54d0*/  @!P3 BRA `(.L_x_569) ;  /* 0x000004a00000b947 */ /* 0x000fea0003800000 */
[----:B------:R-:W-:Y:S01]  /*54e0*/  IADD3 R5, R101, -0x3, RZ ;  /* 0xfffffffd65057810 */ /* 0x000fe20007ffe0ff */
[----:B------:R1:W-:Y:S01]  /*54f0*/  @P2 STS.128 [R155+0x4000], RZ ;  /* 0x004000ff9b002388 */ /* 0x0003e20000000c00 */
[----:B------:R-:W-:Y:S02]  /*5500*/  BSSY B0, `(.L_x_570) ;  /* 0x0000046000007945 */ /* 0x000fe40003800000 */
[----:B------:R-:W-:Y:S01]  /*5510*/  SHF.R.S32.HI R4, RZ, 0x1f, R5 ;  /* 0x0000001fff047819 */ /* 0x000fe20000011405 */
[----:B------:R-:W-:-:S04]  /*5520*/  IMAD.WIDE.U32 R6, R5, c[0x0][0x198], RZ ;  /* 0x0000660005067a25 */ /* 0x000fc800078e00ff */
[----:B------:R-:W-:Y:S01]  /*5530*/  IMAD R4, R4, c[0x0][0x198], RZ ;  /* 0x0000660004047a24 */ /* 0x000fe200078e02ff */
[----:B------:R-:W-:-:S03]  /*5540*/  LEA R2, P0, R6, R158, 0x6 ;  /* 0x0000009e06027211 */ /* 0x000fc600078030ff */
[----:B------:R-:W-:Y:S01]  /*5550*/  IMAD R4, R5, c[0x0][0x19c], R4 ;  /* 0x0000670005047a24 */ /* 0x000fe200078e0204 */
[C---:B------:R-:W-:Y:S02]  /*5560*/  @!P2 LEA R14, P5, R2.reuse, c[0x0][0x168], 0x1 ;  /* 0x00005a00020eaa11 */ /* 0x040fe400078a08ff */
[----:B------:R-:W-:Y:S01]  /*5570*/  @!P1 LEA R16, P4, R2, c[0x0][0x168], 0x1 ;  /* 0x00005a0002109a11 */ /* 0x000fe200078808ff */
[----:B------:R-:W-:-:S05]  /*5580*/  IMAD.IADD R5, R7, 0x1, R4 ;  /* 0x0000000107057824 */ /* 0x000fca00078e0204 */
[----:B------:R-:W-:Y:S02]  /*5590*/  LEA.HI.X R5, R6, R163, R5, 0x6, P0 ;  /* 0x000000a306057211 */ /* 0x000fe400000f3405 */
[C---:B------:R-:W-:Y:S02]  /*55a0*/  IADD3 R6, P0, R149.reuse, R2, RZ ;  /* 0x0000000295067210 */ /* 0x040fe40007f1e0ff */
        /* <DEDUP_REMOVED lines=59> */
.L_x_571:
[----:B------:R-:W-:Y:S05]  /*5960*/  BSYNC B0 ;  /* 0x0000000000007941 */ /* 0x000fea0003800000 */
.L_x_570:
[----:B------:R-:W0:Y:S02]  /*5970*/  LDGDEPBAR ;  /* 0x00000000000079af */ /* 0x000e240000000000 */
.L_x_569:
[----:B--2---:R-:W-:Y:S01]  /*5980*/  FMNMX.FTZ R5, R100, R28, !PT ;  /* 0x0000001c64057209 */ /* 0x004fe20007810000 */
[----:B-1----:R-:W-:Y:S01]  /*5990*/  LDSM.16.MT88.4 R8, [R140+0x8000] ;  /* 0x008000008c08783b */ /* 0x002fe20000004200 */
[----:B------:R-:W-:Y:S02]  /*59a0*/  FMNMX.FTZ R2, R3, R30, !PT ;  /* 0x0000001e03027209 */ /* 0x000fe40007810000 */
[----:B------:R-:W-:Y:S01]  /*59b0*/  FMNMX.FTZ R5, R32, R5, !PT ;  /* 0x0000000520057209 */ /* 0x000fe20007810000 */
[----:B------:R-:W-:Y:S01]  /*59c0*/  LDSM.16.MT88.4 R12, [R138+0x8000] ;  /* 0x008000008a0c783b */ /* 0x000fe20000004200 */
[----:B------:R-:W-:Y:S02]  /*59d0*/  FMNMX.FTZ R2, R29, R2, !PT ;  /* 0x000000021d027209 */ /* 0x000fe40007810000 */
[----:B------:R-:W-:Y:S01]  /*59e0*/  FMNMX.FTZ R5, R126, R5, !PT ;  /* 0x000000057e057209 */ /* 0x000fe20007810000 */
[----:B------:R-:W-:Y:S01]  /*59f0*/  LDSM.16.MT88.4 R16, [R136+0xa000] ;  /* 0x00a000008810783b */ /* 0x000fe20000004200 */
        /* <DEDUP_REMOVED lines=22> */
[----:B------:R-:W-:Y:S02]  /*5b60*/  @P3 IADD3 R168, R101, -0x3, RZ ;  /* 0xfffffffd65a83810 */ /* 0x000fe40007ffe0ff */
[----:B------:R-:W-:Y:S02]  /*5b70*/  FMNMX.FTZ R6, R120, R5, !PT ;  /* 0x0000000578067209 */ /* 0x000fe40007810000 */
[----:B------:R-:W-:-:S02]  /*5b80*/  FMNMX.FTZ R5, R33, R2, !PT ;  /* 0x0000000221057209 */ /* 0x000fc40007810000 */
[----:B------:R-:W-:Y:S02]  /*5b90*/  FMNMX.FTZ R6, R121, R6, !PT ;  /* 0x0000000679067209 */ /* 0x000fe40007810000 */
[----:B------:R-:W-:-:S03]  /*5ba0*/  FMNMX.FTZ R4, R122, R5, !PT ;  /* 0x000000057a047209 */ /* 0x000fc60007810000 */
[----:B------:R-:W1:Y:S01]  /*5bb0*/  SHFL.BFLY PT, R7, R6, 0x2, 0x1f ;  /* 0x0c401f0006077f89 */ /* 0x000e6200000e0000 */
[----:B------:R-:W-:-:S05]  /*5bc0*/  FMNMX.FTZ R4, R123, R4, !PT ;  /* 0x000000047b047209 */ /* 0x000fca0007810000 */
[----:B------:R-:W2:Y:S01]  /*5bd0*/  SHFL.BFLY PT, R5, R4, 0x2, 0x1f ;  /* 0x0c401f0004057f89 */ /* 0x000ea200000e0000 */
[----:B-1----:R-:W-:-:S05]  /*5be0*/  FMNMX.FTZ R7, R6, R7, !PT ;  /* 0x0000000706077209 */ /* 0x002fca0007810000 */
[----:B------:R-:W1:Y:S01]  /*5bf0*/  SHFL.BFLY PT, R24, R7, 0x1, 0x1f ;  /* 0x0c201f0007187f89 */ /* 0x000e6200000e0000 */
[----:B--2---:R-:W-:-:S05]  /*5c00*/  FMNMX.FTZ R5, R4, R5, !PT ;  /* 0x0000000504057209 */ /* 0x004fca0007810000 */
[----:B------:R-:W2:Y:S01]  /*5c10*/  SHFL.BFLY PT, R2, R5, 0x1, 0x1f ;  /* 0x0c201f0005027f89 */ /* 0x000ea200000e0000 */
[----:B-1----:R-:W-:-:S04]  /*5c20*/  FMNMX.FTZ R24, R7, R24, !PT ;  /* 0x0000001807187209 */ /* 0x002fc80007810000 */
[C---:B------:R-:W-:Y:S01]  /*5c30*/  FSETP.NEU.FTZ.AND P1, PT, R24.reuse, -INF , PT ;  /* 0xff8000001800780b */ /* 0x040fe20003f3d000 */
[C---:B------:R-:W-:Y:S01]  /*5c40*/  FMUL.FTZ R107, R24.reuse, c[0x0][0x23c] ;  /* 0x00008f00186b7a20 */ /* 0x040fe20000410000 */
[----:B--2---:R-:W-:Y:S02]  /*5c50*/  FMNMX.FTZ R2, R5, R2, !PT ;  /* 0x0000000205027209 */ /* 0x004fe40007810000 */
[----:B------:R-:W-:Y:S02]  /*5c60*/  FSEL R5, R24, RZ, P1 ;  /* 0x000000ff18057208 */ /* 0x000fe40000800000 */
[C---:B------:R-:W-:Y:S01]  /*5c70*/  FSETP.NEU.FTZ.AND P0, PT, R2.reuse, -INF , PT ;  /* 0xff8000000200780b */ /* 0x040fe20003f1d000 */
[----:B------:R-:W-:Y:S01]  /*5c80*/  FMUL.FTZ R104, R2, c[0x0][0x23c] ;  /* 0x00008f0002687a20 */ /* 0x000fe20000410000 */
[----:B------:R-:W-:Y:S01]  /*5c90*/  FSEL R107, R107, RZ, P1 ;  /* 0x000000ff6b6b7208 */ /* 0x000fe20000800000 */
[----:B------:R-:W-:Y:S01]  /*5ca0*/  FADD.FTZ R34, R100, -R5 ;  /* 0x8000000564227221 */ /* 0x000fe20000010000 */
[----:B------:R-:W-:-:S02]  /*5cb0*/  FSEL R4, R2, RZ, P0 ;  /* 0x000000ff02047208 */ /* 0x000fc40000000000 */
[----:B------:R-:W-:Y:S01]  /*5cc0*/  FSEL R104, R104, RZ, P0 ;  /* 0x000000ff68687208 */ /* 0x000fe20000000000 */
[--C-:B------:R-:W-:Y:S02]  /*5cd0*/  FFMA.FTZ R31, R28, c[0x0][0x23c], -R107.reuse ;  /* 0x00008f001c1f7a23 */ /* 0x100fe4000001086b */
[----:B------:R-:W-:Y:S02]  /*5ce0*/  FADD.FTZ R3, R3, -R4 ;  /* 0x8000000403037221 */ /* 0x000fe40000010000 */
[--C-:B------:R-:W-:Y:S02]  /*5cf0*/  FFMA.FTZ R28, R32, c[0x0][0x23c], -R107.reuse ;  /* 0x00008f00201c7a23 */ /* 0x100fe4000001086b */
[--C-:B------:R-:W-:Y:S01]  /*5d00*/  FFMA.FTZ R32, R30, c[0x0][0x23c], -R104.reuse ;  /* 0x00008f001e207a23 */ /* 0x100fe20000010868 */
[----:B------:R-:W-:Y:S01]  /*5d10*/  MUFU.EX2 R31, R31 ;  /* 0x0000001f001f7308 */ /* 0x000fe20000000800 */
[----:B------:R-:W-:Y:S02]  /*5d20*/  FFMA.FTZ R25, R29, c[0x0][0x23c], -R104 ;  /* 0x00008f001d197a23 */ /* 0x000fe40000010868 */
[----:B------:R-:W-:-:S02]  /*5d30*/  FFMA.FTZ R27, R126, c[0x0][0x23c], -R107 ;  /* 0x00008f007e1b7a23 */ /* 0x000fc4000001086b */
[--C-:B------:R-:W-:Y:S02]  /*5d40*/  FFMA.FTZ R26, R26, c[0x0][0x23c], -R107.reuse ;  /* 0x00008f001a1a7a23 */ /* 0x100fe4000001086b */
[--C-:B------:R-:W-:Y:S01]  /*5d50*/  FFMA.FTZ R29, R111, c[0x0][0x23c], -R104.reuse ;  /* 0x00008f006f1d7a23 */ /* 0x100fe20000010868 */
[----:B------:R-:W1:Y:S01]  /*5d60*/  MUFU.EX2 R28, R28 ;  /* 0x0000001c001c7308 */ /* 0x000e620000000800 */
[----:B------:R-:W-:Y:S02]  /*5d70*/  FMUL.FTZ R34, R34, c[0x0][0x23c] ;  /* 0x00008f0022227a20 */ /* 0x000fe40000410000 */
[----:B------:R-:W-:Y:S02]  /*5d80*/  FMUL.FTZ R3, R3, c[0x0][0x23c] ;  /* 0x00008f0003037a20 */ /* 0x000fe40000410000 */
[----:B------:R-:W-:Y:S02]  /*5d90*/  FFMA.FTZ R30, R109, c[0x0][0x23c], -R104 ;  /* 0x00008f006d1e7a23 */ /* 0x000fe40000010868 */
[--C-:B------:R-:W-:Y:S01]  /*5da0*/  FFMA.FTZ R100, R110, c[0x0][0x23c], -R107.reuse ;  /* 0x00008f006e647a23 */ /* 0x100fe2000001086b */
[----:B------:R-:W-:Y:S01]  /*5db0*/  MUFU.EX2 R27, R27 ;  /* 0x0000001b001b7308 */ /* 0x000fe20000000800 */
[----:B------:R-:W-:-:S02]  /*5dc0*/  FFMA.FTZ R109, R108, c[0x0][0x23c], -R107 ;  /* 0x00008f006c6d7a23 */ /* 0x000fc4000001086b */
[--C-:B------:R-:W-:Y:S02]  /*5dd0*/  FFMA.FTZ R108, R22, c[0x0][0x23c], -R107.reuse ;  /* 0x00008f00166c7a23 */ /* 0x100fe4000001086b */
[----:B------:R-:W-:Y:S02]  /*5de0*/  FFMA.FTZ R111, R20, c[0x0][0x23c], -R107 ;  /* 0x00008f00146f7a23 */ /* 0x000fe4000001086b */
[--C-:B------:R-:W-:Y:S01]  /*5df0*/  FFMA.FTZ R110, R133, c[0x0][0x23c], -R104.reuse ;  /* 0x00008f00856e7a23 */ /* 0x100fe20000010868 */
[----:B------:R-:W2:Y:S01]  /*5e00*/  MUFU.EX2 R26, R26 ;  /* 0x0000001a001a7308 */ /* 0x000ea20000000800 */
[----:B-1----:R-:W-:Y:S01]  /*5e10*/  F2FP.PACK_AB R4, R28, R31 ;  /* 0x0000001f1c04723e */ /* 0x002fe200000000ff */
[--C-:B------:R-:W-:Y:S02]  /*5e20*/  FFMA.FTZ R115, R135, c[0x0][0x23c], -R104.reuse ;  /* 0x00008f0087737a23 */ /* 0x100fe40000010868 */
[--C-:B------:R-:W-:Y:S02]  /*5e30*/  FFMA.FTZ R113, R21, c[0x0][0x23c], -R104.reuse ;  /* 0x00008f0015717a23 */ /* 0x100fe40000010868 */
[----:B------:R-:W-:-:S02]  /*5e40*/  FFMA.FTZ R112, R23, c[0x0][0x23c], -R104 ;  /* 0x00008f0017707a23 */ /* 0x000fc40000010868 */
[----:B------:R-:W-:Y:S01]  /*5e50*/  MUFU.EX2 R32, R32 ;  /* 0x0000002000207308 */ /* 0x000fe20000000800 */
[----:B------:R-:W-:Y:S01]  /*5e60*/  LDSM.16.MT88.4 R20, [R137+0x8800] ;  /* 0x008800008914783b */ /* 0x000fe20000004200 */
[--C-:B------:R-:W-:Y:S02]  /*5e70*/  FFMA.FTZ R131, R116, c[0x0][0x23c], -R107.reuse ;  /* 0x00008f0074837a23 */ /* 0x100fe4000001086b */
[--C-:B------:R-:W-:Y:S02]  /*5e80*/  FFMA.FTZ R133, R114, c[0x0][0x23c], -R107.reuse ;  /* 0x00008f0072857a23 */ /* 0x100fe4000001086b */
[----:B------:R-:W-:Y:S02]  /*5e90*/  FFMA.FTZ R116, R124, c[0x0][0x23c], -R107 ;  /* 0x00008f007c747a23 */ /* 0x000fe4000001086b */
[----:B------:R-:W1:Y:S01]  /*5ea0*/  MUFU.EX2 R25, R25 ;  /* 0x0000001900197308 */ /* 0x000e620000000800 */
[----:B--2---:R-:W-:Y:S01]  /*5eb0*/  F2FP.PACK_AB R6, R26, R27 ;  /* 0x0000001b1a06723e */ /* 0x004fe200000000ff */
        /* <DEDUP_REMOVED lines=8> */
[----:B------:R-:W2:Y:S01]  /*5f40*/  MUFU.EX2 R34, R34 ;  /* 0x0000002200227308 */ /* 0x000ea20000000800 */
[----:B-1----:R-:W-:Y:S01]  /*5f50*/  F2FP.PACK_AB R5, R25, R32 ;  /* 0x000000201905723e */ /* 0x002fe200000000ff */
[----:B------:R-:W-:-:S02]  /*5f60*/  FFMA.FTZ R126, R33, c[0x0][0x23c], -R104 ;  /* 0x00008f00217e7a23 */ /* 0x000fc40000010868 */
[--C-:B------:R-:W-:Y:S02]  /*5f70*/  FFMA.FTZ R35, R35, c[0x0][0x23c], -R104.reuse ;  /* 0x00008f0023237a23 */ /* 0x100fe40000010868 */
[--C-:B------:R-:W-:Y:S02]  /*5f80*/  FFMA.FTZ R33, R122, c[0x0][0x23c], -R104.reuse ;  /* 0x00008f007a217a23 */ /* 0x100fe40000010868 */
[----:B------:R-:W1:Y:S01]  /*5f90*/  MUFU.EX2 R3, R3 ;  /* 0x0000000300037308 */ /* 0x000e620000000800 */
[----:B------:R-:W-:-:S07]  /*5fa0*/  FFMA.FTZ R104, R123, c[0x0][0x23c], -R104 ;  /* 0x00008f007b687a23 */ /* 0x000fce0000010868 */
[----:B------:R-:W3:Y:S01]  /*5fb0*/  MUFU.EX2 R30, R30 ;  /* 0x0000001e001e7308 */ /* 0x000ee20000000800 */
[-C--:B--2---:R-:W-:Y:S02]  /*5fc0*/  FMUL.FTZ R96, R96, R34.reuse ;  /* 0x0000002260607220 */ /* 0x084fe40000410000 */
[-C--:B------:R-:W-:Y:S02]  /*5fd0*/  FMUL.FTZ R97, R97, R34.reuse ;  /* 0x0000002261617220 */ /* 0x080fe40000410000 */
[-C--:B------:R-:W-:Y:S02]  /*5fe0*/  FMUL.FTZ R36, R36, R34.reuse ;  /* 0x0000002224247220 */ /* 0x080fe40000410000 */
[----:B------:R-:W-:Y:S01]  /*5ff0*/  FMUL.FTZ R37, R37, R34 ;  /* 0x0000002225257220 */ /* 0x000fe20000410000 */
[----:B------:R-:W-:Y:S01]  /*6000*/  MUFU.EX2 R100, R100 ;  /* 0x0000006400647308 */ /* 0x000fe20000000800 */
[-C--:B-1----:R-:W-:Y:S02]  /*6010*/  FMUL.FTZ R98, R98, R3.reuse ;  /* 0x0000000362627220 */ /* 0x082fe40000410000 */
[----:B------:R-:W-:-:S02]  /*6020*/  FMUL.FTZ R99, R99, R3 ;  /* 0x0000000363637220 */ /* 0x000fc40000410000 */
[-C--:B------:R-:W-:Y:S02]  /*6030*/  FMUL.FTZ R38, R38, R3.reuse ;  /* 0x0000000326267220 */ /* 0x080fe40000410000 */
[----:B------:R-:W-:Y:S01]  /*6040*/  FMUL.FTZ R39, R39, R3 ;  /* 0x0000000327277220 */ /* 0x000fe20000410000 */
[----:B---3--:R-:W-:Y:S01]  /*6050*/  F2FP.PACK_AB R7, R30, R29 ;  /* 0x0000001d1e07723e */ /* 0x008fe200000000ff */
[-C--:B------:R-:W-:Y:S01]  /*6060*/  FMUL.FTZ R40, R40, R34.reuse ;  /* 0x0000002228287220 */ /* 0x080fe20000410000 */
[----:B------:R-:W1:Y:S01]  /*6070*/  MUFU.EX2 R109, R109 ;  /* 0x0000006d006d7308 */ /* 0x000e620000000800 */
[----:B------:R-:W-:Y:S02]  /*6080*/  FMUL.FTZ R41, R41, R34 ;  /* 0x0000002229297220 */ /* 0x000fe40000410000 */
[-C--:B------:R-:W-:Y:S02]  /*6090*/  FMUL.FTZ R42, R42, R3.reuse ;  /* 0x000000032a2a7220 */ /* 0x080fe40000410000 */
[----:B------:R-:W-:Y:S01]  /*60a0*/  HMMA.16816.F32 R96, R4, R8, R96 ;  /* 0x000000080460723c */ /* 0x000fe20000001860 */
[----:B------:R-:W-:-:S02]  /*60b0*/  FMUL.FTZ R43, R43, R3 ;  /* 0x000000032b2b7220 */ /* 0x000fc40000410000 */
[-C--:B------:R-:W-:Y:S01]  /*60c0*/  FMUL.FTZ R44, R44, R34.reuse ;  /* 0x000000222c2c7220 */ /* 0x080fe20000410000 */
[----:B------:R-:W-:Y:S01]  /*60d0*/  MUFU.EX2 R108, R108 ;  /* 0x0000006c006c7308 */ /* 0x000fe20000000800 */
[-C--:B------:R-:W-:Y:S02]  /*60e0*/  FMUL.FTZ R45, R45, R34.reuse ;  /* 0x000000222d2d7220 */ /* 0x080fe40000410000 */
[-C--:B------:R-:W-:Y:S01]  /*60f0*/  FMUL.FTZ R46, R46, R3.reuse ;  /* 0x000000032e2e7220 */ /* 0x080fe20000410000 */
[----:B------:R-:W-:Y:S01]  /*6100*/  HMMA.16816.F32 R36, R4, R10, R36 ;  /* 0x0000000a0424723c */ /* 0x000fe20000001824 */
[----:B------:R-:W2:Y:S01]  /*6110*/  LDSM.16.MT88.4 R8, [R137+0x8000] ;  /* 0x008000008908783b */ /* 0x000ea20000004200 */
[----:B------:R-:W-:Y:S02]  /*6120*/  FMUL.FTZ R47, R47, R3 ;  /* 0x000000032f2f7220 */ /* 0x000fe40000410000 */
[-C--:B------:R-:W-:Y:S01]  /*6130*/  FMUL.FTZ R48, R48, R34.reuse ;  /* 0x0000002230307220 */ /* 0x080fe20000410000 */
[----:B------:R-:W-:Y:S01]  /*6140*/  MUFU.EX2 R111, R111 ;  /* 0x0000006f006f7308 */ /* 0x000fe20000000800 */
[----:B------:R-:W-:-:S02]  /*6150*/  FMUL.FTZ R49, R49, R34 ;  /* 0x0000002231317220 */ /* 0x000fc40000410000 */
[C---:B------:R-:W-:Y:S01]  /*6160*/  HMMA.16816.F32 R40, R4.reuse, R12, R40 ;  /* 0x0000000c0428723c */ /* 0x040fe20000001828 */
[-C--:B------:R-:W-:Y:S02]  /*6170*/  FMUL.FTZ R50, R50, R3.reuse ;  /* 0x0000000332327220 */ /* 0x080fe40000410000 */
[-C--:B------:R-:W-:Y:S02]  /*6180*/  FMUL.FTZ R51, R51, R3.reuse ;  /* 0x0000000333337220 */ /* 0x080fe40000410000 */
[-C--:B------:R-:W-:Y:S01]  /*6190*/  FMUL.FTZ R52, R52, R34.reuse ;  /* 0x0000002234347220 */ /* 0x080fe20000410000 */
[----:B------:R-:W-:Y:S01]  /*61a0*/  MUFU.EX2 R110, R110 ;  /* 0x0000006e006e7308 */ /* 0x000fe20000000800 */
[----:B------:R-:W-:Y:S01]  /*61b0*/  FMUL.FTZ R53, R53, R34 ;  /* 0x0000002235357220 */ /* 0x000fe20000410000 */
[----:B------:R-:W-:Y:S01]  /*61c0*/  HMMA.16816.F32 R44, R4, R14, R44 ;  /* 0x0000000e042c723c */ /* 0x000fe2000000182c */
[----:B------:R-:W3:Y:S01]  /*61d0*/  LDSM.16.MT88.4 R12, [R136+0x8000] ;  /* 0x00800000880c783b */ /* 0x000ee20000004200 */
[----:B------:R-:W-:-:S02]  /*61e0*/  FMUL.FTZ R54, R54, R3 ;  /* 0x0000000336367220 */ /* 0x000fc40000410000 */
[-C--:B------:R-:W-:Y:S02]  /*61f0*/  FMUL.FTZ R55, R55, R3.reuse ;  /* 0x0000000337377220 */ /* 0x080fe40000410000 */
[-C--:B------:R-:W-:Y:S01]  /*6200*/  FMUL.FTZ R56, R56, R34.reuse ;  /* 0x0000002238387220 */ /* 0x080fe20000410000 */
[----:B------:R-:W4:Y:S01]  /*6210*/  MUFU.EX2 R115, R115 ;  /* 0x0000007300737308 */ /* 0x000f220000000800 */
[-C--:B------:R-:W-:Y:S02]  /*6220*/  FMUL.FTZ R57, R57, R34.reuse ;  /* 0x0000002239397220 */ /* 0x080fe40000410000 */
[-C--:B------:R-:W-:Y:S02]  /*6230*/  FMUL.FTZ R58, R58, R3.reuse ;  /* 0x000000033a3a7220 */ /* 0x080fe40000410000 */
[----:B------:R-:W-:Y:S02]  /*6240*/  FMUL.FTZ R59, R59, R3 ;  /* 0x000000033b3b7220 */ /* 0x000fe40000410000 */
[-C--:B------:R-:W-:Y:S01]  /*6250*/  FMUL.FTZ R60, R60, R34.reuse ;  /* 0x000000223c3c7220 */ /* 0x080fe20000410000 */
[----:B------:R-:W-:Y:S01]  /*6260*/  MUFU.EX2 R113, R113 ;  /* 0x0000007100717308 */ /* 0x000fe20000000800 */
[----:B------:R-:W-:-:S02]  /*6270*/  FMUL.FTZ R61, R61, R34 ;  /* 0x000000223d3d7220 */ /* 0x000fc40000410000 */
[-C--:B------:R-:W-:Y:S02]  /*6280*/  FMUL.FTZ R62, R62, R3.reuse ;  /* 0x000000033e3e7220 */ /* 0x080fe40000410000 */
[-C--:B------:R-:W-:Y:S02]  /*6290*/  FMUL.FTZ R63, R63, R3.reuse ;  /* 0x000000033f3f7220 */ /* 0x080fe40000410000 */
[-C--:B------:R-:W-:Y:S01]  /*62a0*/  FMUL.FTZ R64, R64, R34.reuse ;  /* 0x0000002240407220 */ /* 0x080fe20000410000 */
[----:B------:R-:W5:Y:S01]  /*62b0*/  MUFU.EX2 R112, R112 ;  /* 0x0000007000707308 */ /* 0x000f620000000800 */
[----:B------:R-:W-:Y:S01]  /*62c0*/  FMUL.FTZ R65, R65, R34 ;  /* 0x0000002241417220 */ /* 0x000fe20000410000 */
[----:B--2---:R-:W-:Y:S01]  /*62d0*/  HMMA.16816.F32 R48, R4, R8, R48 ;  /* 0x000000080430723c */ /* 0x004fe20000001830 */
[-C--:B------:R-:W-:Y:S02]  /*62e0*/  FMUL.FTZ R66, R66, R3.reuse ;  /* 0x0000000342427220 */ /* 0x080fe40000410000 */
[----:B------:R-:W-:-:S02]  /*62f0*/  FMUL.FTZ R67, R67, R3 ;  /* 0x0000000343437220 */ /* 0x000fc40000410000 */
[-C--:B------:R-:W-:Y:S01]  /*6300*/  FMUL.FTZ R68, R68, R34.reuse ;  /* 0x0000002244447220 */ /* 0x080fe20000410000 */
[----:B------:R-:W-:Y:S01]  /*6310*/  MUFU.EX2 R118, R118 ;  /* 0x0000007600767308 */ /* 0x000fe20000000800 */
[-C--:B------:R-:W-:Y:S01]  /*6320*/  FMUL.FTZ R69, R69, R34.reuse ;  /* 0x0000002245457220 */ /* 0x080fe20000410000 */
[C---:B------:R-:W-:Y:S01]  /*6330*/  HMMA.16816.F32 R52, R4.reuse, R10, R52 ;  /* 0x0000000a0434723c */ /* 0x040fe20000001834 */
[----:B------:R-:W2:Y:S01]  /*6340*/  LDSM.16.MT88.4 R8, [R140+0xa000] ;  /* 0x00a000008c08783b */ /* 0x000ea20000004200 */
[-C--:B------:R-:W-:Y:S02]  /*6350*/  FMUL.FTZ R70, R70, R3.reuse ;  /* 0x0000000346467220 */ /* 0x080fe40000410000 */
[----:B------:R-:W-:Y:S02]  /*6360*/  FMUL.FTZ R71, R71, R3 ;  /* 0x0000000347477220 */ /* 0x000fe40000410000 */
[-C--:B------:R-:W-:Y:S01]  /*6370*/  FMUL.FTZ R72, R72, R34.reuse ;  /* 0x0000002248487220 */ /* 0x080fe20000410000 */
[----:B------:R-:W1:Y:S01]  /*6380*/  MUFU.EX2 R131, R131 ;  /* 0x0000008300837308 */ /* 0x000e620000000800 */
[----:B---3--:R-:W-:Y:S01]  /*6390*/  HMMA.16816.F32 R56, R4, R12, R56 ;  /* 0x0000000c0438723c */ /* 0x008fe20000001838 */
[----:B------:R-:W-:-:S02]  /*63a0*/  FMUL.FTZ R73, R73, R34 ;  /* 0x0000002249497220 */ /* 0x000fc40000410000 */
[-C--:B------:R-:W-:Y:S02]  /*63b0*/  FMUL.FTZ R74, R74, R3.reuse ;  /* 0x000000034a4a7220 */ /* 0x080fe40000410000 */
[-C--:B------:R-:W-:Y:S02]  /*63c0*/  FMUL.FTZ R75, R75, R3.reuse ;  /* 0x000000034b4b7220 */ /* 0x080fe40000410000 */
[-C--:B------:R-:W-:Y:S01]  /*63d0*/  FMUL.FTZ R92, R92, R34.reuse ;  /* 0x000000225c5c7220 */ /* 0x080fe20000410000 */
[----:B------:R-:W-:Y:S01]  /*63e0*/  HMMA.16816.F32 R60, R4, R14, R60 ;  /* 0x0000000e043c723c */ /* 0x000fe2000000183c */
[----:B------:R-:W3:Y:S01]  /*63f0*/  LDSM.16.MT88.4 R12, [R138+0xa000] ;  /* 0x00a000008a0c783b */ /* 0x000ee20000004200 */
[----:B------:R-:W-:Y:S01]  /*6400*/  FMUL.FTZ R93, R93, R34 ;  /* 0x000000225d5d7220 */ /* 0x000fe20000410000 */
[----:B------:R-:W-:Y:S01]  /*6410*/  MUFU.EX2 R116, R116 ;  /* 0x0000007400747308 */ /* 0x000fe20000000800 */
[-C--:B------:R-:W-:Y:S02]  /*6420*/  FMUL.FTZ R94, R94, R3.reuse ;  /* 0x000000035e5e7220 */ /* 0x080fe40000410000 */
[----:B------:R-:W-:-:S02]  /*6430*/  FMUL.FTZ R95, R95, R3 ;  /* 0x000000035f5f7220 */ /* 0x000fc40000410000 */
[-C--:B------:R-:W-:Y:S02]  /*6440*/  FMUL.FTZ R76, R76, R34.reuse ;  /* 0x000000224c4c7220 */ /* 0x080fe40000410000 */
[-C--:B------:R-:W-:Y:S01]  /*6450*/  FMUL.FTZ R77, R77, R34.reuse ;  /* 0x000000224d4d7220 */ /* 0x080fe20000410000 */
[----:B------:R-:W-:Y:S01]  /*6460*/  MUFU.EX2 R133, R133 ;  /* 0x0000008500857308 */ /* 0x000fe20000000800 */
[-C--:B------:R-:W-:Y:S02]  /*6470*/  FMUL.FTZ R78, R78, R3.reuse ;  /* 0x000000034e4e7220 */ /* 0x080fe40000410000 */
[-C--:B------:R-:W-:Y:S02]  /*6480*/  FMUL.FTZ R79, R79, R3.reuse ;  /* 0x000000034f4f7220 */ /* 0x080fe40000410000 */
[-C--:B------:R-:W-:Y:S02]  /*6490*/  FMUL.FTZ R80, R80, R34.reuse ;  /* 0x0000002250507220 */ /* 0x080fe40000410000 */
[----:B------:R-:W-:Y:S01]  /*64a0*/  FMUL.FTZ R81, R81, R34 ;  /* 0x0000002251517220 */ /* 0x000fe20000410000 */
[----:B------:R-:W-:Y:S01]  /*64b0*/  MUFU.EX2 R114, R114 ;  /* 0x0000007200727308 */ /* 0x000fe20000000800 */
[----:B------:R-:W-:-:S02]  /*64c0*/  FMUL.FTZ R82, R82, R3 ;  /* 0x0000000352527220 */ /* 0x000fc40000410000 */
[-C--:B------:R-:W-:Y:S02]  /*64d0*/  FMUL.FTZ R83, R83, R3.reuse ;  /* 0x0000000353537220 */ /* 0x080fe40000410000 */
[-C--:B------:R-:W-:Y:S01]  /*64e0*/  FMUL.FTZ R88, R88, R34.reuse ;  /* 0x0000002258587220 */ /* 0x080fe20000410000 */
[C---:B--2---:R-:W-:Y:S01]  /*64f0*/  HMMA.16816.F32 R64, R4.reuse, R8, R64 ;  /* 0x000000080440723c */ /* 0x044fe20000001840 */
[-C--:B------:R-:W-:Y:S01]  /*6500*/  FMUL.FTZ R89, R89, R34.reuse ;  /* 0x0000002259597220 */ /* 0x080fe20000410000 */
[----:B------:R-:W2:Y:S01]  /*6510*/  MUFU.EX2 R125, R125 ;  /* 0x0000007d007d7308 */ /* 0x000ea20000000800 */
[-C--:B------:R-:W-:Y:S02]  /*6520*/  FMUL.FTZ R90, R90, R3.reuse ;  /* 0x000000035a5a7220 */ /* 0x080fe40000410000 */
[-C--:B------:R-:W-:Y:S02]  /*6530*/  FMUL.FTZ R91, R91, R3.reuse ;  /* 0x000000035b5b7220 */ /* 0x080fe40000410000 */
[-C--:B------:R-:W-:Y:S01]  /*6540*/  FMUL.FTZ R84, R84, R34.reuse ;  /* 0x0000002254547220 */ /* 0x080fe20000410000 */
[----:B------:R-:W-:Y:S01]  /*6550*/  HMMA.16816.F32 R68, R4, R10, R68 ;  /* 0x0000000a0444723c */ /* 0x000fe20000001844 */
[----:B------:R-:W1:Y:S01]  /*6560*/  LDSM.16.MT88.4 R8, [R137+0xa000] ;  /* 0x00a000008908783b */ /* 0x000e620000004200 */
[----:B------:R-:W-:Y:S01]  /*6570*/  FMUL.FTZ R85, R85, R34 ;  /* 0x0000002255557220 */ /* 0x000fe20000410000 */
[----:B------:R-:W-:Y:S01]  /*6580*/  MUFU.EX2 R117, R117 ;  /* 0x0000007500757308 */ /* 0x000fe20000000800 */
[----:B------:R-:W-:-:S02]  /*6590*/  FMUL.FTZ R86, R86, R3 ;  /* 0x0000000356567220 */ /* 0x000fc40000410000 */
[-C--:B------:R-:W-:Y:S02]  /*65a0*/  FMUL.FTZ R87, R87, R3.reuse ;  /* 0x0000000357577220 */ /* 0x080fe40000410000 */
[C---:B---3--:R-:W-:Y:S01]  /*65b0*/  HMMA.16816.F32 R72, R4.reuse, R12, R72 ;  /* 0x0000000c0448723c */ /* 0x048fe20000001848 */
[----:B------:R-:W-:Y:S02]  /*65c0*/  FFMA.FTZ R31, R171, R34, R31 ;  /* 0x00000022ab1f7223 */ /* 0x000fe4000001001f */
[----:B------:R-:W3:Y:S01]  /*65d0*/  MUFU.EX2 R124, R124 ;  /* 0x0000007c007c7308 */ /* 0x000ee20000000800 */
[----:B------:R-:W-:Y:S02]  /*65e0*/  FFMA.FTZ R32, R169, R3, R32 ;  /* 0x00000003a9207223 */ /* 0x000fe40000010020 */
[----:B------:R-:W-:Y:S02]  /*65f0*/  FADD.FTZ R28, R28, R31 ;  /* 0x0000001f1c1c7221 */ /* 0x000fe40000010000 */
[----:B------:R-:W-:Y:S01]  /*6600*/  HMMA.16816.F32 R92, R4, R14, R92 ;  /* 0x0000000e045c723c */ /* 0x000fe2000000185c */
[----:B------:R-:W2:Y:S01]  /*6610*/  LDSM.16.MT88.4 R12, [R140+0x8800] ;  /* 0x008800008c0c783b */ /* 0x000ea20000004200 */
[----:B------:R-:W-:Y:S01]  /*6620*/  FADD.FTZ R32, R25, R32 ;  /* 0x0000002019207221 */ /* 0x000fe20000010000 */
[----:B------:R-:W-:Y:S01]  /*6630*/  MUFU.EX2 R105, R105 ;  /* 0x0000006900697308 */ /* 0x000fe20000000800 */
[----:B------:R-:W-:Y:S01]  /*6640*/  FADD.FTZ R3, R27, R28 ;  /* 0x0000001c1b037221 */ /* 0x000fe20000010000 */
[----:B------:R-:W-:-:S03]  /*6650*/  MOV R28, R0 ;  /* 0x00000000001c7202 */ /* 0x000fc60000000f00 */
[C---:B------:R-:W-:Y:S01]  /*6660*/  HMMA.16816.F32 R88, R4.reuse, R16, R88 ;  /* 0x000000100458723c */ /* 0x040fe20000001858 */
[----:B------:R-:W-:Y:S02]  /*6670*/  FADD.FTZ R3, R26, R3 ;  /* 0x000000031a037221 */ /* 0x000fe40000010000 */
[----:B------:R-:W2:Y:S05]  /*6680*/  MUFU.EX2 R106, R106 ;  /* 0x0000006a006a7308 */ /* 0x000eaa0000000800 */
[C---:B------:R-:W-:Y:S01]  /*6690*/  HMMA.16816.F32 R84, R4.reuse, R18, R84 ;  /* 0x000000120454723c */ /* 0x040fe20000001854 */
[----:B------:R-:W3:Y:S02]  /*66a0*/  LDSM.16.MT88.4 R16, [R136+0x8800] ;  /* 0x008800008810783b */ /* 0x000ee40000004200 */
[----:B------:R-:W-:Y:S05]  /*66b0*/  MUFU.EX2 R35, R35 ;  /* 0x0000002300237308 */ /* 0x000fea0000000800 */
[C---:B-1----:R-:W-:Y:S03]  /*66c0*/  HMMA.16816.F32 R76, R4.reuse, R8, R76 ;  /* 0x00000008044c723c */ /* 0x042fe6000000184c */
[----:B------:R-:W1:Y:S05]  /*66d0*/  MUFU.EX2 R126, R126 ;  /* 0x0000007e007e7308 */ /* 0x000e6a0000000800 */
[----:B------:R-:W-:Y:S01]  /*66e0*/  HMMA.16816.F32 R80, R4, R10, R80 ;  /* 0x0000000a0450723c */ /* 0x000fe20000001850 */
[----:B------:R-:W1:Y:S02]  /*66f0*/  LDSM.16.MT88.4 R8, [R138+0x8800] ;  /* 0x008800008a08783b */ /* 0x000e640000004200 */
[----:B------:R-:W-:Y:S04]  /*6700*/  MUFU.EX2 R33, R33 ;  /* 0x0000002100217308 */ /* 0x000fe80000000800 */
[----:B------:R-:W-:Y:S01]  /*6710*/  F2FP.PACK_AB R4, R109, R100 ;  /* 0x000000646d04723e */ /* 0x000fe200000000ff */
[----:B------:R-:W-:Y:S01]  /*6720*/  FADD.FTZ R100, R100, R3 ;  /* 0x0000000364647221 */ /* 0x000fe20000010000 */
[----:B----4-:R-:W-:-:S02]  /*6730*/  F2FP.PACK_AB R5, R115, R110 ;  /* 0x0000006e7305723e */ /* 0x010fc400000000ff */
[----:B------:R-:W-:Y:S01]  /*6740*/  F2FP.PACK_AB R6, R111, R108 ;  /* 0x0000006c6f06723e */ /* 0x000fe200000000ff */
[----:B------:R-:W-:Y:S01]  /*6750*/  FADD.FTZ R109, R109, R100 ;  /* 0x000000646d6d7221 */ /* 0x000fe20000010000 */
[----:B-----5:R-:W-:Y:S02]  /*6760*/  F2FP.PACK_AB R7, R112, R113 ;  /* 0x000000717007723e */ /* 0x020fe400000000ff */
[-C--:B------:R-:W-:Y:S01]  /*6770*/  MOV R100, R24.reuse ;  /* 0x0000001800647202 */ /* 0x080fe20000000f00 */
[----:B------:R-:W-:Y:S01]  /*6780*/  FADD.FTZ R108, R108, R109 ;  /* 0x0000006d6c6c7221 */ /* 0x000fe20000010000 */
[----:B------:R-:W-:-:S03]  /*6790*/  @P3 MOV R100, R24 ;  /* 0x0000001800643202 */ /* 0x000fc60000000f00 */
[----:B--2---:R-:W-:Y:S01]  /*67a0*/  HMMA.16816.F32 R96, R4, R12, R96 ;  /* 0x0000000c0460723c */ /* 0x004fe20000001860 */
[----:B------:R-:W-:-:S07]  /*67b0*/  FADD.FTZ R111, R111, R108 ;  /* 0x0000006c6f6f7221 */ /* 0x000fce0000010000 */
[C---:B------:R-:W-:Y:S01]  /*67c0*/  HMMA.16816.F32 R36, R4.reuse, R14, R36 ;  /* 0x0000000e0424723c */ /* 0x040fe20000001824 */
[----:B------:R-:W2:Y:S07]  /*67d0*/  LDSM.16.MT88.4 R12, [R140+0xa800] ;  /* 0x00a800008c0c783b */ /* 0x000eae0000004200 */
[C---:B---3--:R-:W-:Y:S08]  /*67e0*/  HMMA.16816.F32 R56, R4.reuse, R16, R56 ;  /* 0x000000100438723c */ /* 0x048ff00000001838 */
[C---:B-1----:R-:W-:Y:S08]  /*67f0*/  HMMA.16816.F32 R40, R4.reuse, R8, R40 ;  /* 0x000000080428723c */ /* 0x042ff00000001828 */
[C---:B------:R-:W-:Y:S01]  /*6800*/  HMMA.16816.F32 R44, R4.reuse, R10, R44 ;  /* 0x0000000a042c723c */ /* 0x040fe2000000182c */
[----:B------:R-:W1:Y:S07]  /*6810*/  LDSM.16.MT88.4 R8, [R138+0xa800] ;  /* 0x00a800008a08783b */ /* 0x000e6e0000004200 */
[C---:B------:R-:W-:Y:S01]  /*6820*/  HMMA.16816.F32 R60, R4.reuse, R18, R60 ;  /* 0x00000012043c723c */ /* 0x040fe2000000183c */
[----:B------:R-:W3:Y:S07]  /*6830*/  LDSM.16.MT88.4 R16, [R137+0xa800] ;  /* 0x00a800008910783b */ /* 0x000eee0000004200 */
[C---:B------:R-:W-:Y:S08]  /*6840*/  HMMA.16816.F32 R48, R4.reuse, R20, R48 ;  /* 0x000000140430723c */ /* 0x040ff00000001830 */
[C---:B--2---:R-:W-:Y:S08]  /*6850*/  HMMA.16816.F32 R64, R4.reuse, R12, R64 ;  /* 0x0000000c0440723c */ /* 0x044ff00000001840 */
[C---:B------:R-:W-:Y:S01]  /*6860*/  HMMA.16816.F32 R68, R4.reuse, R14, R68 ;  /* 0x0000000e0444723c */ /* 0x040fe20000001844 */
[----:B------:R-:W2:Y:S07]  /*6870*/  LDSM.16.MT88.4 R12, [R136+0xa800] ;  /* 0x00a80000880c783b */ /* 0x000eae0000004200 */
[C---:B------:R-:W-:Y:S01]  /*6880*/  HMMA.16816.F32 R52, R4.reuse, R22, R52 ;  /* 0x000000160434723c */ /* 0x040fe20000001834 */
[----:B------:R-:W-:Y:S07]  /*6890*/  LDSM.16.MT88.4 R20, [R136+0xb000] ;  /* 0x00b000008814783b */ /* 0x000fee0000004200 */
[C---:B-1----:R-:W-:Y:S08]  /*68a0*/  HMMA.16816.F32 R72, R4.reuse, R8, R72 ;  /* 0x000000080448723c */ /* 0x042ff00000001848 */
[C---:B------:R-:W-:Y:S01]  /*68b0*/  HMMA.16816.F32 R92, R4.reuse, R10, R92 ;  /* 0x0000000a045c723c */ /* 0x040fe2000000185c */
[----:B------:R-:W1:Y:S07]  /*68c0*/  LDSM.16.MT88.4 R8, [R137+0x9000] ;  /* 0x009000008908783b */ /* 0x000e6e0000004200 */
[C---:B---3--:R-:W-:Y:S08]  /*68d0*/  HMMA.16816.F32 R76, R4.reuse, R16, R76 ;  /* 0x00000010044c723c */ /* 0x048ff0000000184c */
[C---:B------:R-:W-:Y:S01]  /*68e0*/  HMMA.16816.F32 R80, R4.reuse, R18, R80 ;  /* 0x000000120450723c */ /* 0x040fe20000001850 */
[----:B------:R-:W3:Y:S07]  /*68f0*/  LDSM.16.MT88.4 R16, [R140+0x9000] ;  /* 0x009000008c10783b */ /* 0x000eee0000004200 */
[C---:B--2---:R-:W-:Y:S08]  /*6900*/  HMMA.16816.F32 R88, R4.reuse, R12, R88 ;  /* 0x0000000c0458723c */ /* 0x044ff00000001858 */
[----:B------:R-:W-:Y:S01]  /*6910*/  HMMA.16816.F32 R84, R4, R14, R84 ;  /* 0x0000000e0454723c */ /* 0x000fe20000001854 */
[----:B------:R-:W2:Y:S06]  /*6920*/  LDSM.16.MT88.4 R12, [R138+0x9000] ;  /* 0x009000008a0c783b */ /* 0x000eac0000004200 */
[----:B------:R-:W-:Y:S01]  /*6930*/  F2FP.PACK_AB R4, R131, R118 ;  /* 0x000000768304723e */ /* 0x000fe200000000ff */
[----:B------:R-:W-:Y:S01]  /*6940*/  FADD.FTZ R118, R118, R111 ;  /* 0x0000006f76767221 */ /* 0x000fe20000010000 */
[----:B------:R-:W-:-:S02]  /*6950*/  F2FP.PACK_AB R5, R125, R114 ;  /* 0x000000727d05723e */ /* 0x000fc400000000ff */
[----:B------:R-:W-:Y:S01]  /*6960*/  F2FP.PACK_AB R6, R133, R116 ;  /* 0x000000748506723e */ /* 0x000fe200000000ff */
[----:B------:R-:W-:Y:S01]  /*6970*/  FADD.FTZ R131, R131, R118 ;  /* 0x0000007683837221 */ /* 0x000fe20000010000 */
[----:B------:R-:W-:-:S03]  /*6980*/  F2FP.PACK_AB R7, R124, R117 ;  /* 0x000000757c07723e */ /* 0x000fc600000000ff */
[----:B------:R-:W-:-:S04]  /*6990*/  FADD.FTZ R116, R116, R131 ;  /* 0x0000008374747221 */ /* 0x000fc80000010000 */
[C---:B-1----:R-:W-:Y:S08]  /*69a0*/  HMMA.16816.F32 R48, R4.reuse, R8, R48 ;  /* 0x000000080430723c */ /* 0x042ff00000001830 */
[C---:B------:R-:W-:Y:S01]  /*69b0*/  HMMA.16816.F32 R52, R4.reuse, R10, R52 ;  /* 0x0000000a0434723c */ /* 0x040fe20000001834 */
[----:B------:R-:W1:Y:S07]  /*69c0*/  LDSM.16.MT88.4 R8, [R138+0xb000] ;  /* 0x00b000008a08783b */ /* 0x000e6e0000004200 */
[C---:B---3--:R-:W-:Y:S08]  /*69d0*/  HMMA.16816.F32 R96, R4.reuse, R16, R96 ;  /* 0x000000100460723c */ /* 0x048ff00000001860 */
[C---:B--2---:R-:W-:Y:S08]  /*69e0*/  HMMA.16816.F32 R40, R4.reuse, R12, R40 ;  /* 0x0000000c0428723c */ /* 0x044ff00000001828 */
[C---:B------:R-:W-:Y:S01]  /*69f0*/  HMMA.16816.F32 R44, R4.reuse, R14, R44 ;  /* 0x0000000e042c723c */ /* 0x040fe2000000182c */
[----:B------:R-:W2:Y:S07]  /*6a00*/  LDSM.16.MT88.4 R12, [R140+0xb000] ;  /* 0x00b000008c0c783b */ /* 0x000eae0000004200 */
[C---:B------:R-:W-:Y:S01]  /*6a10*/  HMMA.16816.F32 R36, R4.reuse, R18, R36 ;  /* 0x000000120424723c */ /* 0x040fe20000001824 */
[----:B------:R-:W3:Y:S07]  /*6a20*/  LDSM.16.MT88.4 R16, [R136+0x9000] ;  /* 0x009000008810783b */ /* 0x000eee0000004200 */
[C---:B------:R-:W-:Y:S01]  /*6a30*/  HMMA.16816.F32 R88, R4.reuse, R20, R88 ;  /* 0x000000140458723c */ /* 0x040fe20000001858 */
[----:B------:R-:W-:Y:S07]  /*6a40*/  MUFU.EX2 R20, R104 ;  /* 0x0000006800147308 */ /* 0x000fee0000000800 */
[C---:B-1----:R-:W-:Y:S07]  /*6a50*/  HMMA.16816.F32 R72, R4.reuse, R8, R72 ;  /* 0x000000080448723c */ /* 0x042fee0000001848 */
[--C-:B------:R-:W-:Y:S01]  /*6a60*/  FFMA.FTZ R8, R120, c[0x0][0x23c], -R107.reuse ;  /* 0x00008f0078087a23 */ /* 0x100fe2000001086b */
[----:B------:R-:W-:Y:S01]  /*6a70*/  HMMA.16816.F32 R92, R4, R10, R92 ;  /* 0x0000000a045c723c */ /* 0x000fe2000000185c */
[----:B------:R-:W-:-:S02]  /*6a80*/  FFMA.FTZ R120, R121, c[0x0][0x23c], -R107 ;  /* 0x00008f0079787a23 */ /* 0x000fc4000001086b */
[----:B------:R1:W-:Y:S05]  /*6a90*/  MUFU.EX2 R107, R8 ;  /* 0x00000008006b7308 */ /* 0x0003ea0000000800 */
[C---:B------:R-:W-:Y:S03]  /*6aa0*/  HMMA.16816.F32 R84, R4.reuse, R22, R84 ;  /* 0x000000160454723c */ /* 0x040fe60000001854 */
[----:B------:R-:W4:Y:S05]  /*6ab0*/  MUFU.EX2 R120, R120 ;  /* 0x0000007800787308 */ /* 0x000f2a0000000800 */
[C---:B--2---:R-:W-:Y:S01]  /*6ac0*/  HMMA.16816.F32 R64, R4.reuse, R12, R64 ;  /* 0x0000000c0440723c */ /* 0x044fe20000001840 */
[----:B-1----:R-:W-:Y:S07]  /*6ad0*/  LDSM.16.MT88.4 R8, [R137+0x9800] ;  /* 0x009800008908783b */ /* 0x002fee0000004200 */
[C---:B------:R-:W-:Y:S01]  /*6ae0*/  HMMA.16816.F32 R68, R4.reuse, R14, R68 ;  /* 0x0000000e0444723c */ /* 0x040fe20000001844 */
[----:B------:R-:W1:Y:S07]  /*6af0*/  LDSM.16.MT88.4 R12, [R137+0xb000] ;  /* 0x00b00000890c783b */ /* 0x000e6e0000004200 */
[C---:B---3--:R-:W-:Y:S08]  /*6b00*/  HMMA.16816.F32 R56, R4.reuse, R16, R56 ;  /* 0x000000100438723c */ /* 0x048ff00000001838 */
[C---:B------:R-:W-:Y:S01]  /*6b10*/  HMMA.16816.F32 R60, R4.reuse, R18, R60 ;  /* 0x00000012043c723c */ /* 0x040fe2000000183c */
[----:B------:R-:W2:Y:S07]  /*6b20*/  LDSM.16.MT88.4 R16, [R140+0x9800] ;  /* 0x009800008c10783b */ /* 0x000eae0000004200 */
[C---:B-1----:R-:W-:Y:S08]  /*6b30*/  HMMA.16816.F32 R76, R4.reuse, R12, R76 ;  /* 0x0000000c044c723c */ /* 0x042ff0000000184c */
[----:B------:R-:W-:Y:S01]  /*6b40*/  HMMA.16816.F32 R80, R4, R14, R80 ;  /* 0x0000000e0450723c */ /* 0x000fe20000001850 */
[----:B------:R-:W1:Y:S06]  /*6b50*/  LDSM.16.MT88.4 R12, [R138+0x9800] ;  /* 0x009800008a0c783b */ /* 0x000e6c0000004200 */
[----:B------:R-:W-:-:S02]  /*6b60*/  F2FP.PACK_AB R4, R106, R105 ;  /* 0x000000696a04723e */ /* 0x000fc400000000ff */
[----:B------:R-:W-:Y:S02]  /*6b70*/  F2FP.PACK_AB R5, R126, R35 ;  /* 0x000000237e05723e */ /* 0x000fe400000000ff */
[----:B----4-:R-:W-:Y:S02]  /*6b80*/  F2FP.PACK_AB R6, R120, R107 ;  /* 0x0000006b7806723e */ /* 0x010fe400000000ff */
[----:B------:R-:W-:-:S07]  /*6b90*/  F2FP.PACK_AB R7, R20, R33 ;  /* 0x000000211407723e */ /* 0x000fce00000000ff */
[C---:B------:R-:W-:Y:S08]  /*6ba0*/  HMMA.16816.F32 R48, R4.reuse, R8, R48 ;  /* 0x000000080430723c */ /* 0x040ff00000001830 */
        /* <DEDUP_REMOVED lines=8> */
[C---:B---3--:R-:W-:Y:S07]  /*6c30*/  HMMA.16816.F32 R72, R4.reuse, R8, R72 ;  /* 0x000000080448723c */ /* 0x048fee0000001848 */
[----:B------:R-:W-:Y:S01]  /*6c40*/  FADD.FTZ R9, R29, R32 ;  /* 0x000000201d097221 */ /* 0x000fe20000010000 */
[----:B------:R-:W-:Y:S03]  /*6c50*/  HMMA.16816.F32 R92, R4, R10, R92 ;  /* 0x0000000a045c723c */ /* 0x000fe6000000185c */
[----:B------:R-:W-:-:S04]  /*6c60*/  FADD.FTZ R9, R30, R9 ;  /* 0x000000091e097221 */ /* 0x000fc80000010000 */
[----:B------:R-:W-:Y:S01]  /*6c70*/  FADD.FTZ R8, R110, R9 ;  /* 0x000000096e087221 */ /* 0x000fe20000010000 */
[----:B--2---:R-:W-:Y:S03]  /*6c80*/  HMMA.16816.F32 R56, R4, R16, R56 ;  /* 0x000000100438723c */ /* 0x004fe60000001838 */
[----:B------:R-:W-:-:S04]  /*6c90*/  FADD.FTZ R8, R115, R8 ;  /* 0x0000000873087221 */ /* 0x000fc80000010000 */
[----:B------:R-:W-:Y:S01]  /*6ca0*/  FADD.FTZ R3, R113, R8 ;  /* 0x0000000871037221 */ /* 0x000fe20000010000 */
[----:B------:R-:W-:Y:S01]  /*6cb0*/  HMMA.16816.F32 R60, R4, R18, R60 ;  /* 0x00000012043c723c */ /* 0x000fe2000000183c */
[----:B------:R-:W2:Y:S02]  /*6cc0*/  LDSM.16.MT88.4 R16, [R137+0xb800] ;  /* 0x00b800008910783b */ /* 0x000ea40000004200 */
[----:B------:R-:W-:-:S04]  /*6cd0*/  FADD.FTZ R3, R112, R3 ;  /* 0x0000000370037221 */ /* 0x000fc80000010000 */
[----:B------:R-:W-:Y:S01]  /*6ce0*/  FADD.FTZ R8, R114, R3 ;  /* 0x0000000372087221 */ /* 0x000fe20000010000 */
[----:B-1----:R-:W-:Y:S01]  /*6cf0*/  HMMA.16816.F32 R64, R4, R12, R64 ;  /* 0x0000000c0440723c */ /* 0x002fe20000001840 */
[-C--:B------:R-:W-:Y:S02]  /*6d00*/  MOV R3, R2.reuse ;  /* 0x0000000200037202 */ /* 0x080fe40000000f00 */
[----:B------:R-:W-:Y:S01]  /*6d10*/  FADD.FTZ R8, R125, R8 ;  /* 0x000000087d087221 */ /* 0x000fe20000010000 */
[----:B------:R-:W-:-:S03]  /*6d20*/  @P3 MOV R3, R2 ;  /* 0x0000000200033202 */ /* 0x000fc60000000f00 */
[----:B------:R-:W-:Y:S01]  /*6d30*/  FADD.FTZ R117, R117, R8 ;  /* 0x0000000875757221 */ /* 0x000fe20000010000 */
[----:B------:R-:W-:Y:S01]  /*6d40*/  HMMA.16816.F32 R68, R4, R14, R68 ;  /* 0x0000000e0444723c */ /* 0x000fe20000001844 */
[----:B------:R-:W1:Y:S01]  /*6d50*/  LDSM.16.MT88.4 R12, [R136+0xb800] ;  /* 0x00b80000880c783b */ /* 0x000e620000004200 */
        /* <DEDUP_REMOVED lines=10> */
[C---:B--2---:R-:W-:Y:S08]  /*6e00*/  HMMA.16816.F32 R76, R4.reuse, R16, R76 ;  /* 0x00000010044c723c */ /* 0x044ff0000000184c */
[C---:B------:R-:W-:Y:S08]  /*6e10*/  HMMA.16816.F32 R80, R4.reuse, R18, R80 ;  /* 0x000000120450723c */ /* 0x040ff00000001850 */
[C---:B-1----:R-:W-:Y:S08]  /*6e20*/  HMMA.16816.F32 R88, R4.reuse, R12, R88 ;  /* 0x0000000c0458723c */ /* 0x042ff00000001858 */
[----:B------:R-:W-:Y:S01]  /*6e30*/  HMMA.16816.F32 R84, R4, R14, R84 ;  /* 0x0000000e0454723c */ /* 0x000fe20000001854 */
[----:B------:R-:W-:Y:S05]  /*6e40*/  @!UPT UIADD3 URZ, URZ, URZ, URZ ;  /* 0x0000003f3f3ff290 */ /* 0x000fea000fffe03f */
[----:B------:R-:W-:Y:S11]  /*6e50*/  @P3 BRA `(.L_x_572) ;  /* 0x0000001000003947 */ /* 0x000ff60003800000 */
.L_x_568:
[----:B------:R-:W-:-:S07]  /*6e60*/  IADD3 R168, R28, -0x1, RZ ;  /* 0xffffffff1ca87810 */ /* 0x000fce0007ffe0ff */
.L_x_572:
[----:B------:R-:W-:-:S13]  /*6e70*/  ISETP.GE.AND P0, PT, R168, RZ, PT ;  /* 0x000000ffa800720c */ /* 0x000fda0003f06270 */
[----:B------:R-:W-:Y:S05]  /*6e80*/  @!P0 BRA `(.L_x_573) ;  /* 0x0000249000008947 */ /* 0x000fea0003800000 */
[----:B------:R-:W-:Y:S01]  /*6e90*/  IMAD.MOV.U32 R0, RZ, RZ, R3 ;  /* 0x000000ffff007224 */ /* 0x000fe200078e0003 */
[----:B------:R-:W-:Y:S01]  /*6ea0*/  ISETP.GE.AND P3, PT, R164, c[0x0][0x220], PT ;  /* 0x00008800a4007a0c */ /* 0x000fe20003f66270 */
[----:B------:R-:W-:Y:S01]  /*6eb0*/  IMAD.MOV.U32 R101, RZ, RZ, R100 ;  /* 0x000000ffff657224 */ /* 0x000fe200078e0064 */
[----:B------:R-:W-:Y:S01]  /*6ec0*/  ISETP.GE.AND P2, PT, R156, c[0x0][0x220], PT ;  /* 0x000088009c007a0c */ /* 0x000fe20003f46270 */
[----:B------:R-:W-:Y:S01]  /*6ed0*/  IMAD.MOV.U32 R173, RZ, RZ, R129 ;  /* 0x000000ffffad7224 */ /* 0x000fe200078e0081 */
[----:B------:R-:W-:Y:S01]  /*6ee0*/  MOV R172, R102 ;  /* 0x0000006600ac7202 */ /* 0x000fe20000000f00 */
[----:B------:R-:W-:Y:S05]  /*6ef0*/  BRA `(.L_x_574) ;  /* 0x0000048000007947 */ /* 0x000fea0003800000 */
.L_x_576:
[----:B------:R1:W-:Y:S01]  /*6f00*/  @P3 STS.128 [R155+0x4000], RZ ;  /* 0x004000ff9b003388 */ /* 0x0003e20000000c00 */
[----:B------:R-:W-:Y:S04]  /*6f10*/  IADD3 R2, R168, -0x1, RZ ;  /* 0xffffffffa8027810 */ /* 0x000fe80007ffe0ff */
[----:B------:R-:W-:Y:S01]  /*6f20*/  SHF.R.S32.HI R103, RZ, 0x1f, R2 ;  /* 0x0000001fff677819 */ /* 0x000fe20000011402 */
[----:B------:R-:W-:Y:S04]  /*6f30*/  IMAD.WIDE.U32 R104, R2, c[0x0][0x198], RZ ;  /* 0x0000660002687a25 */ /* 0x000fe800078e00ff */
[----:B------:R-:W-:Y:S01]  /*6f40*/  IMAD R103, R103, c[0x0][0x198], RZ ;  /* 0x0000660067677a24 */ /* 0x000fe200078e02ff */
[----:B------:R-:W-:Y:S03]  /*6f50*/  LEA R102, P1, R104, R158, 0x6 ;  /* 0x0000009e68667211 */ /* 0x000fe600078230ff */
[----:B------:R-:W-:Y:S01]  /*6f60*/  IMAD R103, R2, c[0x0][0x19c], R103 ;  /* 0x0000670002677a24 */ /* 0x000fe200078e0267 */
[----:B------:R-:W-:Y:S02]  /*6f70*/  @!P3 LEA R116, P6, R102, c[0x0][0x168], 0x1 ;  /* 0x00005a006674ba11 */ /* 0x000fe400078c08ff */
[----:B------:R-:W-:Y:S01]  /*6f80*/  IADD3 R2, P0, R149, R102, RZ ;  /* 0x0000006695027210 */ /* 0x000fe20007f1e0ff */
[----:B------:R-:W-:Y:S03]  /*6f90*/  IMAD.IADD R103, R105, 0x1, R103 ;  /* 0x0000000169677824 */ /* 0x000fe600078e0267 */
[C---:B------:R-:W-:Y:S02]  /*6fa0*/  IADD3 R100, P5, R149.reuse, R2, RZ ;  /* 0x0000000295647210 */ /* 0x040fe40007fbe0ff */
[----:B------:R-:W-:Y:S02]  /*6fb0*/  LEA.HI.X R103, R104, R163, R103, 0x6, P1 ;  /* 0x000000a368677211 */ /* 0x000fe400008f3467 */
[C---:B------:R-:W-:Y:S02]  /*6fc0*/  @!P2 LEA R104, P1, R102.reuse, c[0x0][0x168], 0x1 ;  /* 0x00005a006668aa11 */ /* 0x040fe400078208ff */
[C-C-:B------:R-:W-:Y:S02]  /*6fd0*/  @!P3 LEA.HI.X R117, R102.reuse, c[0x0][0x16c], R103.reuse, 0x1, P6 ;  /* 0x00005b006675ba11 */ /* 0x140fe400030f0c67 */
        /* <DEDUP_REMOVED lines=8> */
[C-C-:B------:R-:W-:Y:S01]  /*7060*/  @!P3 LEA.HI.X R107, R2.reuse, c[0x0][0x16c], R103.reuse, 0x1, P6 ;  /* 0x00005b00026bba11 */ /* 0x140fe200030f0c67 */
[----:B------:R1:W-:Y:S01]  /*7070*/  @P2 STS.128 [R155+0x6000], RZ ;  /* 0x006000ff9b002388 */ /* 0x0003e20000000c00 */
[--C-:B------:R-:W-:Y:S01]  /*7080*/  @!P2 LEA.HI.X R109, R2, c[0x0][0x16c], R103.reuse, 0x1, P1 ;  /* 0x00005b00026daa11 */ /* 0x100fe200008f0c67 */
[----:B------:R-:W-:Y:S01]  /*7090*/  IMAD.X R103, R148, 0x1, R103, P5 ;  /* 0x0000000194677824 */ /* 0x000fe200028e0667 */
[C---:B------:R-:W-:Y:S01]  /*70a0*/  @!P3 LEA R114, P6, R100.reuse, c[0x0][0x168], 0x1 ;  /* 0x00005a006472ba11 */ /* 0x040fe200078c08ff */
[----:B------:R-:W-:Y:S01]  /*70b0*/  @!PT LDS RZ, [RZ] ;  /* 0x00000000fffff984 */ /* 0x000fe20000000800 */
[----:B------:R-:W-:Y:S01]  /*70c0*/  @!PT LDS RZ, [RZ] ;  /* 0x00000000fffff984 */ /* 0x000fe20000000800 */
[----:B------:R-:W-:Y:S01]  /*70d0*/  @!PT LDS RZ, [RZ] ;  /* 0x00000000fffff984 */ /* 0x000fe20000000800 */
[----:B------:R1:W-:Y:S01]  /*70e0*/  @!P2 LDGSTS.E.BYPASS.LTC128B.128 [R155+0x6000], [R104.64+0x80] ;  /* 0x06000080689bafae */ /* 0x0003e2000b901d46 */
[C---:B------:R-:W-:Y:S02]  /*70f0*/  @!P2 LEA R110, P1, R100.reuse, c[0x0][0x168], 0x1 ;  /* 0x00005a00646eaa11 */ /* 0x040fe400078208ff */
[C-C-:B------:R-:W-:Y:S01]  /*7100*/  @!P3 LEA.HI.X R115, R100.reuse, c[0x0][0x16c], R103.reuse, 0x1, P6 ;  /* 0x00005b006473ba11 */ /* 0x140fe200030f0c67 */
[----:B------:R1:W-:Y:S01]  /*7110*/  @P3 STS.128 [R155+0x4800], RZ ;  /* 0x004800ff9b003388 */ /* 0x0003e20000000c00 */
[--C-:B------:R-:W-:Y:S02]  /*7120*/  @!P2 LEA.HI.X R111, R100, c[0x0][0x16c], R103.reuse, 0x1, P1 ;  /* 0x00005b00646faa11 */ /* 0x100fe400008f0c67 */
[----:B------:R-:W-:Y:S01]  /*7130*/  IADD3 R3, P0, R149, R100, RZ ;  /* 0x0000006495037210 */ /* 0x000fe20007f1e0ff */
[----:B------:R-:W-:Y:S01]  /*7140*/  @!PT LDS RZ, [RZ] ;  /* 0x00000000fffff984 */ /* 0x000fe20000000800 */
[----:B------:R-:W-:Y:S01]  /*7150*/  @!PT LDS RZ, [RZ] ;  /* 0x00000000fffff984 */ /* 0x000fe20000000800 */
[----:B------:R-:W-:Y:S01]  /*7160*/  @!PT LDS RZ, [RZ] ;  /* 0x00000000fffff984 */ /* 0x000fe20000000800 */
[----:B------:R1:W-:Y:S03]  /*7170*/  @!P3 LDGSTS.E.BYPASS.LTC128B.128 [R155+0x4800], [R106.64] ;  /* 0x048000006a9bbfae */ /* 0x0003e6000b901d46 */
[C---:B------:R-:W-:Y:S01]  /*7180*/  @!P3 LEA R112, P5, R3.reuse, c[0x0][0x168], 0x1 ;  /* 0x00005a000370ba11 */ /* 0x040fe200078a08ff */
[----:B------:R1:W-:Y:S01]  /*7190*/  @P2 STS.128 [R155+0x6800], RZ ;  /* 0x006800ff9b002388 */ /* 0x0003e20000000c00 */
[----:B------:R-:W-:Y:S01]  /*71a0*/  IMAD.X R2, R148, 0x1, R103, P0 ;  /* 0x0000000194027824 */ /* 0x000fe200000e0667 */
[C---:B------:R-:W-:Y:S02]  /*71b0*/  @!P2 LEA R102, P0, R3.reuse, c[0x0][0x168], 0x1 ;  /* 0x00005a000366aa11 */ /* 0x040fe400078008ff */
[----:B------:R-:W-:Y:S01]  /*71c0*/  @!PT LDS RZ, [RZ] ;  /* 0x00000000fffff984 */ /* 0x000fe20000000800 */
[----:B------:R-:W-:Y:S01]  /*71d0*/  @!PT LDS RZ, [RZ] ;  /* 0x00000000fffff984 */ /* 0x000fe20000000800 */
[----:B------:R-:W-:Y:S01]  /*71e0*/  @!PT LDS RZ, [RZ] ;  /* 0x00000000fffff984 */ /* 0x000fe20000000800 */
[----:B------:R1:W-:Y:S02]  /*71f0*/  @!P2 LDGSTS.E.BYPASS.LTC128B.128 [R155+0x6800], [R108.64+0x80] ;  /* 0x068000806c9bafae */ /* 0x0003e4000b901d46 */
[C-C-:B------:R-:W-:Y:S02]  /*7200*/  @!P3 LEA.HI.X R113, R3.reuse, c[0x0][0x16c], R2.reuse, 0x1, P5 ;  /* 0x00005b000371ba11 */ /* 0x140fe400028f0c02 */
[----:B------:R1:W-:Y:S01]  /*7210*/  @P3 STS.128 [R155+0x5000], RZ ;  /* 0x005000ff9b003388 */ /* 0x0003e20000000c00 */
[----:B------:R-:W-:Y:S03]  /*7220*/  @!P2 LEA.HI.X R103, R3, c[0x0][0x16c], R2, 0x1, P0 ;  /* 0x00005b000367aa11 */ /* 0x000fe600000f0c02 */
        /* <DEDUP_REMOVED lines=21> */
.L_x_574:
[----:B------:R-:W-:Y:S04]  /*7380*/  DEPBAR.LE SB0, 0x0 ;  /* 0x000080000000791a */ /* 0x000fe80000000000 */
[----:B------:R-:W-:Y:S01]  /*7390*/  BAR.SYNC.DEFER_BLOCKING 0x0 ;  /* 0x0000000000007b1d */ /* 0x000fe20000010000 */
[----:B------:R-:W-:Y:S01]  /*73a0*/  SHF.R.S32.HI R2, RZ, 0x1f, R168 ;  /* 0x0000001fff027819 */ /* 0x000fe200000114a8 */
[----:B------:R-:W-:Y:S02]  /*73b0*/  IMAD R103, R150, R168, RZ ;  /* 0x000000a896677224 */ /* 0x000fe400078e02ff */
[-C--:B------:R-:W-:Y:S04]  /*73c0*/  IMAD.WIDE.U32 R174, R168, R151.reuse, R172 ;  /* 0x00000097a8ae7225 */ /* 0x080fe800078e00ac */
[----:B------:R-:W-:Y:S01]  /*73d0*/  IMAD R103, R2, R151, R103 ;  /* 0x0000009702677224 */ /* 0x000fe200078e0267 */
[C---:B------:R-:W-:Y:S02]  /*73e0*/  @!P3 LEA R186, P4, R174.reuse, c[0x0][0x170], 0x1 ;  /* 0x00005c00aebaba11 */ /* 0x040fe400078808ff */
[C---:B------:R-:W-:Y:S01]  /*73f0*/  @!P2 LEA R176, P1, R174.reuse, c[0x0][0x170], 0x1 ;  /* 0x00005c00aeb0aa11 */ /* 0x040fe200078208ff */
[----:B------:R-:W-:Y:S01]  /*7400*/  IMAD.IADD R103, R175, 0x1, R103 ;  /* 0x00000001af677824 */ /* 0x000fe200078e0267 */
[C---:B------:R-:W-:Y:S04]  /*7410*/  IADD3 R2, P0, R161.reuse, R174, RZ ;  /* 0x000000aea1027210 */ /* 0x040fe80007f1e0ff */
[C-C-:B------:R-:W-:Y:S02]  /*7420*/  @!P3 LEA.HI.X R187, R174.reuse, c[0x0][0x174], R103.reuse, 0x1, P4 ;  /* 0x00005d00aebbba11 */ /* 0x140fe400020f0c67 */
[--C-:B------:R-:W-:Y:S01]  /*7430*/  @!P2 LEA.HI.X R177, R174, c[0x0][0x174], R103.reuse, 0x1, P1 ;  /* 0x00005d00aeb1aa11 */ /* 0x100fe200008f0c67 */
[----:B------:R-:W-:Y:S01]  /*7440*/  IMAD.X R103, R160, 0x1, R103, P0 ;  /* 0x00000001a0677824 */ /* 0x000fe200000e0667 */
[C---:B------:R-:W-:Y:S02]  /*7450*/  @!P3 LEA R178, P5, R2.reuse, c[0x0][0x170], 0x1 ;  /* 0x00005c0002b2ba11 */ /* 0x040fe400078a08ff */
[C---:B------:R-:W-:Y:S01]  /*7460*/  @!P2 LEA R174, P1, R2.reuse, c[0x0][0x170], 0x1 ;  /* 0x00005c0002aeaa11 */ /* 0x040fe200078208ff */
[----:B------:R-:W-:Y:S01]  /*7470*/  @P3 STS.128 [R155+0x8000], RZ ;  /* 0x008000ff9b003388 */ /* 0x000fe20000000c00 */
[C-C-:B------:R-:W-:Y:S02]  /*7480*/  @!P3 LEA.HI.X R179, R2.reuse, c[0x0][0x174], R103.reuse, 0x1, P5 ;  /* 0x00005d0002b3ba11 */ /* 0x140fe400028f0c67 */
[C---:B------:R-:W-:Y:S01]  /*7490*/  IADD3 R100, P4, R161.reuse, R2, RZ ;  /* 0x00000002a1647210 */ /* 0x040fe20007f9e0ff */
[----:B------:R-:W-:Y:S01]  /*74a0*/  @!PT LDS RZ, [RZ] ;  /* 0x00000000fffff984 */ /* 0x000fe20000000800 */
[----:B------:R-:W-:Y:S01]  /*74b0*/  @!PT LDS RZ, [RZ] ;  /* 0x00000000fffff984 */ /* 0x000fe20000000800 */
[----:B------:R-:W-:Y:S01]  /*74c0*/  @!PT LDS RZ, [RZ] ;  /* 0x00000000fffff984 */ /* 0x000fe20000000800 */
[----:B------:R1:W-:Y:S01]  /*74d0*/  @!P3 LDGSTS.E.BYPASS.LTC128B.128 [R155+0x8000], [R186.64] ;  /* 0x08000000ba9bbfae */ /* 0x0003e2000b901d46 */
[--C-:B------:R-:W-:Y:S02]  /*74e0*/  @!P2 LEA.HI.X R175, R2, c[0x0][0x174], R103.reuse, 0x1, P1 ;  /* 0x00005d0002afaa11 */ /* 0x100fe400008f0c67 */
[----:B------:R-:W-:Y:S01]  /*74f0*/  @!P3 LEA R184, P5, R100, c[0x0][0x170], 0x1 ;  /* 0x00005c0064b8ba11 */ /* 0x000fe200078a08ff */
[----:B------:R-:W-:Y:S01]  /*7500*/  @P2 STS.128 [R155+0xa000], RZ ;  /* 0x00a000ff9b002388 */ /* 0x000fe20000000c00 */
[----:B------:R-:W-:Y:S01]  /*7510*/  IMAD.X R103, R160, 0x1, R103, P4 ;  /* 0x00000001a0677824 */ /* 0x000fe200020e0667 */
[C---:B------:R-:W-:Y:S02]  /*7520*/  @!P2 LEA R180, P1, R100.reuse, c[0x0][0x170], 0x1 ;  /* 0x00005c0064b4aa11 */ /* 0x040fe400078208ff */
[----:B------:R-:W-:Y:S01]  /*7530*/  @!PT LDS RZ, [RZ] ;  /* 0x00000000fffff984 */ /* 0x000fe20000000800 */
[----:B------:R-:W-:Y:S01]  /*7540*/  @!PT LDS RZ, [RZ] ;  /* 0x00000000fffff984 */ /* 0x000fe20000000800 */
[----:B------:R-:W-:Y:S01]  /*7550*/  @!PT LDS RZ, [RZ] ;  /* 0x00000000fffff984 */ /* 0x000fe20000000800 */
[----:B------:R1:W-:Y:S01]  /*7560*/  @!P2 LDGSTS.E.BYPASS.LTC128B.128 [R155+0xa000], [R176.64+0x80] ;  /* 0x0a000080b09bafae */ /* 0x0003e2000b901d46 */
[----:B------:R-:W-:Y:S02]  /*7570*/  IADD3 R3, P0, R161, R100, RZ ;  /* 0x00000064a1037210 */ /* 0x000fe40007f1e0ff */
        /* <DEDUP_REMOVED lines=11> */
[----:B------:R-:W-:Y:S01]  /*7630*/  @P2 STS.128 [R155+0xa800], RZ ;  /* 0x00a800ff9b002388 */ /* 0x000fe20000000c00 */
[----:B------:R-:W-:Y:S02]  /*7640*/  @!P2 LEA.HI.X R103, R3, c[0x0][0x174], R2, 0x1, P0 ;  /* 0x00005d000367aa11 */ /* 0x000fe400000f0c02 */
[----:B------:R-:W-:Y:S01]  /*7650*/  ISETP.GT.AND P4, PT, R168, RZ, PT ;  /* 0x000000ffa800720c */ /* 0x000fe20003f84270 */
        /* <DEDUP_REMOVED lines=25> */
[----:B------:R-:W2:Y:S04]  /*77f0*/  LDSM.16.M88.4 R108, [R146+0x4000] ;  /* 0x00400000926c783b */ /* 0x000ea80000000200 */
[----:B------:R-:W3:Y:S04]  /*7800*/  LDSM.16.M88.4 R112, [R146+0x4800] ;  /* 0x004800009270783b */ /* 0x000ee80000000200 */
[----:B------:R-:W4:Y:S04]  /*7810*/  LDSM.16.M88.4 R116, [R146+0x5000] ;  /* 0x005000009274783b */ /* 0x000f280000000200 */
[----:B------:R-:W0:Y:S04]  /*7820*/  LDGDEPBAR ;  /* 0x00000000000079af */ /* 0x000e280000000000 */
[----:B------:R-:W5:Y:S04]  /*7830*/  LDSM.16.M88.4 R120, [R146+0x5800] ;  /* 0x005800009278783b */ /* 0x000f680000000200 */
[----:B------:R-:W-:Y:S04]  /*7840*/  LDSM.16.M88.4 R124, [R145] ;  /* 0x00000000917c783b */ /* 0x000fe80000000200 */
[----:B------:R-:W1:Y:S04]  /*7850*/  LDSM.16.M88.4 R128, [R144] ;  /* 0x000000009080783b */ /* 0x000e680000000200 */
[----:B------:R-:W1:Y:S01]  /*7860*/  LDSM.16.M88.4 R132, [R144+0x800] ;  /* 0x000800009084783b */ /* 0x000e620000000200 */
[C---:B--2---:R-:W-:Y:S08]  /*7870*/  HMMA.16816.F32 R4, R104.reuse, R108, RZ ;  /* 0x0000006c6804723c */ /* 0x044ff000000018ff */
[C---:B------:R-:W-:Y:S01]  /*7880*/  HMMA.16816.F32 R8, R104.reuse, R110, RZ ;  /* 0x0000006e6808723c */ /* 0x040fe200000018ff */
[----:B------:R-:W2:Y:S07]  /*7890*/  LDSM.16.M88.4 R108, [R144+0x1000] ;  /* 0x00100000906c783b */ /* 0x000eae0000000200 */
[C---:B---3--:R-:W-:Y:S08]  /*78a0*/  HMMA.16816.F32 R12, R104.reuse, R112, RZ ;  /* 0x00000070680c723c */ /* 0x048ff000000018ff */
[C---:B------:R-:W-:Y:S01]  /*78b0*/  HMMA.16816.F32 R16, R104.reuse, R114, RZ ;  /* 0x000000726810723c */ /* 0x040fe200000018ff */
[----:B------:R-:W3:Y:S07]  /*78c0*/  LDSM.16.M88.4 R112, [R144+0x1800] ;  /* 0x001800009070783b */ /* 0x000eee0000000200 */
[C---:B----4-:R-:W-:Y:S08]  /*78d0*/  HMMA.16816.F32 R20, R104.reuse, R116, RZ ;  /* 0x000000746814723c */ /* 0x050ff000000018ff */
[C---:B------:R-:W-:Y:S01]  /*78e0*/  HMMA.16816.F32 R24, R104.reuse, R118, RZ ;  /* 0x000000766818723c */ /* 0x040fe200000018ff */
[----:B------:R-:W-:Y:S07]  /*78f0*/  LDSM.16.M88.4 R116, [R139+0x4000] ;  /* 0x004000008b74783b */ /* 0x000fee0000000200 */
[C---:B-----5:R-:W-:Y:S08]  /*7900*/  HMMA.16816.F32 R28, R104.reuse, R120, RZ ;  /* 0x00000078681c723c */ /* 0x060ff000000018ff */
[----:B------:R-:W-:Y:S01]  /*7910*/  HMMA.16816.F32 R32, R104, R122, RZ ;  /* 0x0000007a6820723c */ /* 0x000fe200000018ff */
[----:B------:R-:W4:Y:S04]  /*7920*/  LDSM.16.M88.4 R104, [R143] ;  /* 0x000000008f68783b */ /* 0x000f280000000200 */
[----:B------:R-:W5:Y:S03]  /*7930*/  LDSM.16.M88.4 R120, [R139+0x4800] ;  /* 0x004800008b78783b */ /* 0x000f660000000200 */
[C---:B-1----:R-:W-:Y:S08]  /*7940*/  HMMA.16816.F32 R4, R124.reuse, R128, R4 ;  /* 0x000000807c04723c */ /* 0x042ff00000001804 */
[C---:B------:R-:W-:Y:S01]  /*7950*/  HMMA.16816.F32 R8, R124.reuse, R130, R8 ;  /* 0x000000827c08723c */ /* 0x040fe20000001808 */
[----:B------:R-:W1:Y:S07]  /*7960*/  LDSM.16.M88.4 R128, [R139+0x5000] ;  /* 0x005000008b80783b */ /* 0x000e6e0000000200 */
[C---:B------:R-:W-:Y:S08]  /*7970*/  HMMA.16816.F32 R12, R124.reuse, R132, R12 ;  /* 0x000000847c0c723c */ /* 0x040ff0000000180c */
[C---:B------:R-:W-:Y:S08]  /*7980*/  HMMA.16816.F32 R16, R124.reuse, R134, R16 ;  /* 0x000000867c10723c */ /* 0x040ff00000001810 */
[C---:B--2---:R-:W-:Y:S08]  /*7990*/  HMMA.16816.F32 R20, R124.reuse, R108, R20 ;  /* 0x0000006c7c14723c */ /* 0x044ff00000001814 */
[C---:B------:R-:W-:Y:S01]  /*79a0*/  HMMA.16816.F32 R24, R124.reuse, R110, R24 ;  /* 0x0000006e7c18723c */ /* 0x040fe20000001818 */
[----:B------:R-:W2:Y:S07]  /*79b0*/  LDSM.16.M88.4 R108, [R139+0x5800] ;  /* 0x005800008b6c783b */ /* 0x000eae0000000200 */
[C---:B---3--:R-:W-:Y:S08]  /*79c0*/  HMMA.16816.F32 R28, R124.reuse, R112, R28 ;  /* 0x000000707c1c723c */ /* 0x048ff0000000181c */
[----:B------:R-:W-:Y:S01]  /*79d0*/  HMMA.16816.F32 R32, R124, R114, R32 ;  /* 0x000000727c20723c */ /* 0x000fe20000001820 */
[----:B------:R-:W-:Y:S04]  /*79e0*/  LDSM.16.M88.4 R112, [R142] ;  /* 0x000000008e70783b */ /* 0x000fe80000000200 */
[----:B------:R-:W-:Y:S03]  /*79f0*/  LDSM.16.M88.4 R124, [R141+0x800] ;  /* 0x000800008d7c783b */ /* 0x000fe60000000200 */
[C---:B----4-:R-:W-:Y:S08]  /*7a00*/  HMMA.16816.F32 R4, R104.reuse, R116, R4 ;  /* 0x000000746804723c */ /* 0x050ff00000001804 */
[C---:B------:R-:W-:Y:S01]  /*7a10*/  HMMA.16816.F32 R8, R104.reuse, R118, R8 ;  /* 0x000000766808723c */ /* 0x040fe20000001808 */
[----:B------:R-:W3:Y:S07]  /*7a20*/  LDSM.16.M88.4 R116, [R141] ;  /* 0x000000008d74783b */ /* 0x000eee0000000200 */
[C---:B-----5:R-:W-:Y:S08]  /*7a30*/  HMMA.16816.F32 R12, R104.reuse, R120, R12 ;  /* 0x00000078680c723c */ /* 0x060ff0000000180c */
[C---:B------:R-:W-:Y:S01]  /*7a40*/  HMMA.16816.F32 R16, R104.reuse, R122, R16 ;  /* 0x0000007a6810723c */ /* 0x040fe20000001810 */
[----:B------:R-:W4:Y:S07]  /*7a50*/  LDSM.16.M88.4 R120, [R141+0x1000] ;  /* 0x001000008d78783b */ /* 0x000f2e0000000200 */
[C---:B-1----:R-:W-:Y:S08]  /*7a60*/  HMMA.16816.F32 R20, R104.reuse, R128, R20 ;  /* 0x000000806814723c */ /* 0x042ff00000001814 */
[C---:B------:R-:W-:Y:S01]  /*7a70*/  HMMA.16816.F32 R24, R104.reuse, R130, R24 ;  /* 0x000000826818723c */ /* 0x040fe20000001818 */
[----:B------:R-:W1:Y:S07]  /*7a80*/  LDSM.16.M88.4 R128, [R141+0x1800] ;  /* 0x001800008d80783b */ /* 0x000e6e0000000200 */
[C---:B--2---:R-:W-:Y:S08]  /*7a90*/  HMMA.16816.F32 R28, R104.reuse, R108, R28 ;  /* 0x0000006c681c723c */ /* 0x044ff0000000181c */
[----:B------:R-:W-:Y:S01]  /*7aa0*/  HMMA.16816.F32 R32, R104, R110, R32 ;  /* 0x0000006e6820723c */ /* 0x000fe20000001820 */
[----:B------:R-:W-:Y:S04]  /*7ab0*/  LDSM.16.M88.4 R104, [R147+0x2000] ;  /* 0x002000009368783b */ /* 0x000fe80000000200 */
[----:B------:R-:W2:Y:S03]  /*7ac0*/  LDSM.16.M88.4 R108, [R146+0x6000] ;  /* 0x00600000926c783b */ /* 0x000ea60000000200 */
        /* <DEDUP_REMOVED lines=8> */
[----:B------:R-:W4:Y:S07]  /*7b50*/  LDSM.16.M88.4 R120, [R146+0x7800] ;  /* 0x007800009278783b */ /* 0x000f2e0000000200 */
[C---:B-1----:R-:W-:Y:S08]  /*7b60*/  HMMA.16816.F32 R28, R112.reuse, R128, R28 ;  /* 0x00000080701c723c */ /* 0x042ff0000000181c */
[----:B------:R-:W-:Y:S01]  /*7b70*/  HMMA.16816.F32 R32, R112, R130, R32 ;  /* 0x000000827020723c */ /* 0x000fe20000001820 */
[----:B------:R-:W-:Y:S04]  /*7b80*/  LDSM.16.M88.4 R112, [R144+0x2000] ;  /* 0x002000009070783b */ /* 0x000fe80000000200 */
[----:B------:R-:W-:Y:S03]  /*7b90*/  LDSM.16.M88.4 R128, [R144+0x3000] ;  /* 0x003000009080783b */ /* 0x000fe60000000200 */
[C---:B--2---:R-:W-:Y:S08]  /*7ba0*/  HMMA.16816.F32 R4, R104.reuse, R108, R4 ;  /* 0x0000006c6804723c */ /* 0x044ff00000001804 */
[C---:B------:R-:W-:Y:S01]  /*7bb0*/  HMMA.16816.F32 R8, R104.reuse, R110, R8 ;  /* 0x0000006e6808723c */ /* 0x040fe20000001808 */
[----:B------:R-:W1:Y:S07]  /*7bc0*/  LDSM.16.M88.4 R108, [R145+0x2000] ;  /* 0x00200000916c783b */ /* 0x000e6e0000000200 */
[C---:B---3--:R-:W-:Y:S08]  /*7bd0*/  HMMA.16816.F32 R12, R104.reuse, R116, R12 ;  /* 0x00000074680c723c */ /* 0x048ff0000000180c */
[C---:B------:R-:W-:Y:S01]  /*7be0*/  HMMA.16816.F32 R16, R104.reuse, R118, R16 ;  /* 0x000000766810723c */ /* 0x040fe20000001810 */
[----:B------:R-:W2:Y:S07]  /*7bf0*/  LDSM.16.M88.4 R116, [R144+0x2800] ;  /* 0x002800009074783b */ /* 0x000eae0000000200 */
[C---:B-----5:R-:W-:Y:S08]  /*7c00*/  HMMA.16816.F32 R20, R104.reuse, R124, R20 ;  /* 0x0000007c6814723c */ /* 0x060ff00000001814 */
[C---:B------:R-:W-:Y:S01]  /*7c10*/  HMMA.16816.F32 R24, R104.reuse, R126, R24 ;  /* 0x0000007e6818723c */ /* 0x040fe20000001818 */
[----:B------:R-:W3:Y:S07]  /*7c20*/  LDSM.16.M88.4 R124, [R144+0x3800] ;  /* 0x00380000907c783b */ /* 0x000eee0000000200 */
[C---:B----4-:R-:W-:Y:S08]  /*7c30*/  HMMA.16816.F32 R28, R104.reuse, R120, R28 ;  /* 0x00000078681c723c */ /* 0x050ff0000000181c */
[----:B------:R-:W-:Y:S01]  /*7c40*/  HMMA.16816.F32 R32, R104, R122, R32 ;  /* 0x0000007a6820723c */ /* 0x000fe20000001820 */
[----:B------:R-:W-:Y:S04]  /*7c50*/  LDSM.16.M88.4 R104, [R143+0x2000] ;  /* 0x002000008f68783b */ /* 0x000fe80000000200 */
[----:B------:R-:W-:Y:S03]  /*7c60*/  LDSM.16.M88.4 R120, [R139+0x7000] ;  /* 0x007000008b78783b */ /* 0x000fe60000000200 */
[C---:B-1----:R-:W-:Y:S08]  /*7c70*/  HMMA.16816.F32 R4, R108.reuse, R112, R4 ;  /* 0x000000706c04723c */ /* 0x042ff00000001804 */
[C---:B------:R-:W-:Y:S01]  /*7c80*/  HMMA.16816.F32 R8, R108.reuse, R114, R8 ;  /* 0x000000726c08723c */ /* 0x040fe20000001808 */
[----:B------:R-:W1:Y:S07]  /*7c90*/  LDSM.16.M88.4 R112, [R139+0x6000] ;  /* 0x006000008b70783b */ /* 0x000e6e0000000200 */
[C---:B--2---:R-:W-:Y:S08]  /*7ca0*/  HMMA.16816.F32 R12, R108.reuse, R116, R12 ;  /* 0x000000746c0c723c */ /* 0x044ff0000000180c */
[C---:B------:R-:W-:Y:S01]  /*7cb0*/  HMMA.16816.F32 R16, R108.reuse, R118, R16 ;  /* 0x000000766c10723c */ /* 0x040fe20000001810 */
[----:B------:R-:W2:Y:S07]  /*7cc0*/  LDSM.16.M88.4 R116, [R139+0x6800] ;  /* 0x006800008b74783b */ /* 0x000eae0000000200 */
[C---:B------:R-:W-:Y:S08]  /*7cd0*/  HMMA.16816.F32 R20, R108.reuse, R128, R20 ;  /* 0x000000806c14723c */ /* 0x040ff00000001814 */
[C---:B------:R-:W-:Y:S01]  /*7ce0*/  HMMA.16816.F32 R24, R108.reuse, R130, R24 ;  /* 0x000000826c18723c */ /* 0x040fe20000001818 */
[----:B------:R-:W4:Y:S07]  /*7cf0*/  LDSM.16.M88.4 R128, [R139+0x7800] ;  /* 0x007800008b80783b */ /* 0x000f2e0000000200 */
[C---:B---3--:R-:W-:Y:S08]  /*7d00*/  HMMA.16816.F32 R28, R108.reuse, R124, R28 ;  /* 0x0000007c6c1c723c */ /* 0x048ff0000000181c */
        /* <DEDUP_REMOVED lines=11> */
[----:B------:R-:W3:Y:S01]  /*7dc0*/  LDSM.16.M88.4 R120, [R141+0x3000] ;  /* 0x003000008d78783b */ /* 0x000ee20000000200 */
[----:B------:R-:W-:Y:S04]  /*7dd0*/  DEPBAR.LE SB0, 0x0 ;  /* 0x000080000000791a */ /* 0x000fe80000000000 */
[----:B------:R-:W-:Y:S02]  /*7de0*/  BAR.SYNC.DEFER_BLOCKING 0x0 ;  /* 0x0000000000007b1d */ /* 0x000fe40000010000 */
[C---:B----4-:R-:W-:Y:S08]  /*7df0*/  HMMA.16816.F32 R28, R104.reuse, R128, R28 ;  /* 0x00000080681c723c */ /* 0x050ff0000000181c */
[----:B------:R-:W-:Y:S08]  /*7e00*/  HMMA.16816.F32 R32, R104, R130, R32 ;  /* 0x000000826820723c */ /* 0x000ff00000001820 */
[C---:B-1----:R-:W-:Y:S08]  /*7e10*/  HMMA.16816.F32 R4, R108.reuse, R112, R4 ;  /* 0x000000706c04723c */ /* 0x042ff00000001804 */
[C---:B------:R-:W-:Y:S08]  /*7e20*/  HMMA.16816.F32 R8, R108.reuse, R114, R8 ;  /* 0x000000726c08723c */ /* 0x040ff00000001808 */
[C---:B--2---:R-:W-:Y:S08]  /*7e30*/  HMMA.16816.F32 R12, R108.reuse, R116, R12 ;  /* 0x000000746c0c723c */ /* 0x044ff0000000180c */
[C---:B------:R-:W-:Y:S08]  /*7e40*/  HMMA.16816.F32 R16, R108.reuse, R118, R16 ;  /* 0x000000766c10723c */ /* 0x040ff00000001810 */
[C---:B---3--:R-:W-:Y:S08]  /*7e50*/  HMMA.16816.F32 R20, R108.reuse, R120, R20 ;  /* 0x000000786c14723c */ /* 0x048ff00000001814 */
[C---:B------:R-:W-:Y:S08]  /*7e60*/  HMMA.16816.F32 R24, R108.reuse, R122, R24 ;  /* 0x0000007a6c18723c */ /* 0x040ff00000001818 */
[C---:B------:R-:W-:Y:S08]  /*7e70*/  HMMA.16816.F32 R28, R108.reuse, R124, R28 ;  /* 0x0000007c6c1c723c */ /* 0x040ff0000000181c */
[----:B------:R-:W-:Y:S01]  /*7e80*/  HMMA.16816.F32 R32, R108, R126, R32 ;  /* 0x0000007e6c20723c */ /* 0x000fe20000001820 */
[----:B------:R-:W-:-:S07]  /*7e90*/  @P4 BRA `(.L_x_576) ;  /* 0xfffff06000004947 */ /* 0x000fce000383ffff */
.L_x_575:
[----:B------:R-:W-:Y:S01]  /*7ea0*/  FMNMX.FTZ R2, R4, R101, !PT ;  /* 0x0000006504027209 */ /* 0x000fe20007810000 */
[----:B-1----:R-:W-:Y:S01]  /*7eb0*/  LDSM.16.MT88.4 R108, [R138+0x8000] ;  /* 0x008000008a6c783b */ /* 0x002fe20000004200 */
        /* <DEDUP_REMOVED lines=87> */
[--C-:B------:R-:W-:Y:S02]  /*8430*/  FFMA.FTZ R132, R27, c[0x0][0x23c], -R119.reuse ;  /* 0x00008f001b847a23 */ /* 0x100fe40000010877 */
        /* <DEDUP_REMOVED lines=32> */
[C---:B------:R-:W-:Y:S01]  /*8640*/  FMUL.FTZ R12, R2.reuse, R92 ;  /* 0x0000005c020c7220 */ /* 0x040fe20000410000 */
[----:B------:R-:W-:Y:S01]  /*8650*/  MUFU.EX2 R130, R130 ;  /* 0x0000008200827308 */ /* 0x000fe20000000800 */
[--C-:B------:R-:W-:Y:S02]  /*8660*/  FFMA.FTZ R121, R13, c[0x0][0x23c], -R122.reuse ;  /* 0x00008f000d797a23 */ /* 0x100fe4000001087a */
[----:B------:R-:W-:Y:S01]  /*8670*/  FMUL.FTZ R13, R2, R93 ;  /* 0x0000005d020d7220 */ /* 0x000fe20000410000 */
[----:B---3--:R-:W-:Y:S01]  /*8680*/  F2FP.PACK_AB R99, R118, R117 ;  /* 0x000000757663723e */ /* 0x008fe200000000ff */
[--C-:B------:R-:W-:Y:S02]  /*8690*/  FFMA.FTZ R123, R14, c[0x0][0x23c], -R119.reuse ;  /* 0x00008f000e7b7a23 */ /* 0x100fe40000010877 */
[C---:B------:R-:W-:Y:S02]  /*86a0*/  FMUL.FTZ R14, R0.reuse, R94 ;  /* 0x0000005e000e7220 */ /* 0x040fe40000410000 */
[--C-:B------:R-:W-:Y:S01]  /*86b0*/  FFMA.FTZ R124, R15, c[0x0][0x23c], -R119.reuse ;  /* 0x00008f000f7c7a23 */ /* 0x100fe20000010877 */
[----:B------:R-:W-:Y:S01]  /*86c0*/  MUFU.EX2 R120, R120 ;  /* 0x0000007800787308 */ /* 0x000fe20000000800 */
[C---:B-1----:R-:W-:Y:S05]  /*86d0*/  HMMA.16816.F32 R8, R96.reuse, R104, R8 ;  /* 0x000000686008723c */ /* 0x042fea0000001808 */
[----:B------:R-:W-:Y:S02]  /*86e0*/  FMUL.FTZ R15, R0, R95 ;  /* 0x0000005f000f7220 */ /* 0x000fe40000410000 */
[----:B------:R-:W-:Y:S01]  /*86f0*/  LDSM.16.MT88.4 R92, [R136+0xa000] ;  /* 0x00a00000885c783b */ /* 0x000fe20000004200 */
[C---:B------:R-:W-:Y:S01]  /*8700*/  HMMA.16816.F32 R36, R96.reuse, R106, R36 ;  /* 0x0000006a6024723c */ /* 0x040fe20000001824 */
[----:B------:R-:W1:Y:S03]  /*8710*/  MUFU.EX2 R121, R121 ;  /* 0x0000007900797308 */ /* 0x000e660000000800 */
[C---:B------:R-:W-:Y:S02]  /*8720*/  FMUL.FTZ R72, R2.reuse, R72 ;  /* 0x0000004802487220 */ /* 0x040fe40000410000 */
[----:B------:R-:W-:Y:S01]  /*8730*/  FMUL.FTZ R73, R2, R73 ;  /* 0x0000004902497220 */ /* 0x000fe20000410000 */
[----:B------:R-:W2:Y:S01]  /*8740*/  LDSM.16.MT88.4 R104, [R136+0x8000] ;  /* 0x008000008868783b */ /* 0x000ea20000004200 */
[C---:B------:R-:W-:Y:S03]  /*8750*/  HMMA.16816.F32 R40, R96.reuse, R108, R40 ;  /* 0x0000006c6028723c */ /* 0x040fe60000001828 */
[----:B------:R-:W-:Y:S01]  /*8760*/  MUFU.EX2 R123, R123 ;  /* 0x0000007b007b7308 */ /* 0x000fe20000000800 */
[C---:B------:R-:W-:Y:S02]  /*8770*/  FMUL.FTZ R74, R0.reuse, R74 ;  /* 0x0000004a004a7220 */ /* 0x040fe40000410000 */
[----:B------:R-:W-:Y:S02]  /*8780*/  FMUL.FTZ R75, R0, R75 ;  /* 0x0000004b004b7220 */ /* 0x000fe40000410000 */
[C---:B------:R-:W-:Y:S01]  /*8790*/  HMMA.16816.F32 R44, R96.reuse, R110, R44 ;  /* 0x0000006e602c723c */ /* 0x040fe2000000182c */
[----:B------:R-:W3:Y:S03]  /*87a0*/  LDSM.16.MT88.4 R108, [R140+0xa000] ;  /* 0x00a000008c6c783b */ /* 0x000ee60000004200 */
[C---:B------:R-:W-:Y:S01]  /*87b0*/  FMUL.FTZ R76, R2.reuse, R76 ;  /* 0x0000004c024c7220 */ /* 0x040fe20000410000 */
[----:B------:R-:W4:Y:S01]  /*87c0*/  MUFU.EX2 R124, R124 ;  /* 0x0000007c007c7308 */ /* 0x000f220000000800 */
[----:B------:R-:W-:Y:S02]  /*87d0*/  FMUL.FTZ R77, R2, R77 ;  /* 0x0000004d024d7220 */ /* 0x000fe40000410000 */
[C---:B------:R-:W-:Y:S04]  /*87e0*/  HMMA.16816.F32 R48, R96.reuse, R112, R48 ;  /* 0x000000706030723c */ /* 0x040fe80000001830 */
[C---:B------:R-:W-:Y:S02]  /*87f0*/  FMUL.FTZ R78, R0.reuse, R78 ;  /* 0x0000004e004e7220 */ /* 0x040fe40000410000 */
[----:B------:R-:W-:Y:S01]  /*8800*/  FMUL.FTZ R79, R0, R79 ;  /* 0x0000004f004f7220 */ /* 0x000fe20000410000 */
[----:B------:R-:W-:Y:S01]  /*8810*/  MUFU.EX2 R131, R131 ;  /* 0x0000008300837308 */ /* 0x000fe20000000800 */
[C---:B------:R-:W-:Y:S01]  /*8820*/  HMMA.16816.F32 R52, R96.reuse, R114, R52 ;  /* 0x000000726034723c */ /* 0x040fe20000001834 */
[----:B------:R-:W5:Y:S03]  /*8830*/  LDSM.16.MT88.4 R112, [R138+0xa000] ;  /* 0x00a000008a70783b */ /* 0x000f660000004200 */
[--C-:B------:R-:W-:Y:S02]  /*8840*/  FFMA.FTZ R125, R16, c[0x0][0x23c], -R122.reuse ;  /* 0x00008f00107d7a23 */ /* 0x100fe4000001087a */
[----:B------:R-:W-:Y:S02]  /*8850*/  FFMA.FTZ R126, R17, c[0x0][0x23c], -R122 ;  /* 0x00008f00117e7a23 */ /* 0x000fe4000001087a */
[--C-:B------:R-:W-:Y:S01]  /*8860*/  FFMA.FTZ R127, R18, c[0x0][0x23c], -R119.reuse ;  /* 0x00008f00127f7a23 */ /* 0x100fe20000010877 */
[----:B------:R-:W-:Y:S03]  /*8870*/  MUFU.EX2 R132, R132 ;  /* 0x0000008400847308 */ /* 0x000fe60000000800 */
[----:B------:R-:W-:Y:S02]  /*8880*/  FFMA.FTZ R128, R19, c[0x0][0x23c], -R119 ;  /* 0x00008f0013807a23 */ /* 0x000fe40000010877 */
[C---:B------:R-:W-:Y:S01]  /*8890*/  FMUL.FTZ R80, R2.reuse, R80 ;  /* 0x0000005002507220 */ /* 0x040fe20000410000 */
[C---:B--2---:R-:W-:Y:S03]  /*88a0*/  HMMA.16816.F32 R56, R96.reuse, R104, R56 ;  /* 0x000000686038723c */ /* 0x044fe60000001838 */
[----:B------:R-:W-:Y:S01]  /*88b0*/  FMUL.FTZ R81, R2, R81 ;  /* 0x0000005102517220 */ /* 0x000fe20000410000 */
[----:B------:R-:W-:Y:S01]  /*88c0*/  MUFU.EX2 R125, R125 ;  /* 0x0000007d007d7308 */ /* 0x000fe20000000800 */
[C---:B------:R-:W-:Y:S02]  /*88d0*/  FMUL.FTZ R82, R0.reuse, R82 ;  /* 0x0000005200527220 */ /* 0x040fe40000410000 */
[----:B------:R-:W-:Y:S01]  /*88e0*/  FMUL.FTZ R83, R0, R83 ;  /* 0x0000005300537220 */ /* 0x000fe20000410000 */
[C---:B------:R-:W-:Y:S01]  /*88f0*/  HMMA.16816.F32 R60, R96.reuse, R106, R60 ;  /* 0x0000006a603c723c */ /* 0x040fe2000000183c */
[----:B------:R-:W2:Y:S03]  /*8900*/  LDSM.16.MT88.4 R104, [R137+0xa000] ;  /* 0x00a000008968783b */ /* 0x000ea60000004200 */
[C---:B------:R-:W-:Y:S01]  /*8910*/  FMUL.FTZ R16, R2.reuse, R88 ;  /* 0x0000005802107220 */ /* 0x040fe20000410000 */
[----:B-1----:R-:W-:Y:S01]  /*8920*/  F2FP.PACK_AB R88, R121, R120 ;  /* 0x000000787958723e */ /* 0x002fe200000000ff */
[----:B------:R-:W1:Y:S01]  /*8930*/  MUFU.EX2 R126, R126 ;  /* 0x0000007e007e7308 */ /* 0x000e620000000800 */
[----:B------:R-:W-:Y:S01]  /*8940*/  FMUL.FTZ R17, R2, R89 ;  /* 0x0000005902117220 */ /* 0x000fe20000410000 */
[C---:B---3--:R-:W-:Y:S04]  /*8950*/  HMMA.16816.F32 R64, R96.reuse, R108, R64 ;  /* 0x0000006c6040723c */ /* 0x048fe80000001840 */
[----:B----4-:R-:W-:Y:S01]  /*8960*/  F2FP.PACK_AB R89, R124, R123 ;  /* 0x0000007b7c59723e */ /* 0x010fe200000000ff */
[C---:B------:R-:W-:Y:S02]  /*8970*/  FMUL.FTZ R18, R0.reuse, R90 ;  /* 0x0000005a00127220 */ /* 0x040fe40000410000 */
[----:B------:R-:W-:Y:S01]  /*8980*/  FMUL.FTZ R19, R0, R91 ;  /* 0x0000005b00137220 */ /* 0x000fe20000410000 */
[C---:B------:R-:W-:Y:S01]  /*8990*/  HMMA.16816.F32 R68, R96.reuse, R110, R68 ;  /* 0x0000006e6044723c */ /* 0x040fe20000001844 */
[----:B------:R-:W3:Y:S01]  /*89a0*/  LDSM.16.MT88.4 R108, [R140+0x8800] ;  /* 0x008800008c6c783b */ /* 0x000ee20000004200 */
[----:B------:R-:W-:Y:S02]  /*89b0*/  MUFU.EX2 R127, R127 ;  /* 0x0000007f007f7308 */ /* 0x000fe40000000800 */
[C---:B------:R-:W-:Y:S02]  /*89c0*/  FMUL.FTZ R84, R2.reuse, R84 ;  /* 0x0000005402547220 */ /* 0x040fe40000410000 */
[----:B------:R-:W-:Y:S02]  /*89d0*/  FMUL.FTZ R85, R2, R85 ;  /* 0x0000005502557220 */ /* 0x000fe40000410000 */
[C---:B-----5:R-:W-:Y:S04]  /*89e0*/  HMMA.16816.F32 R72, R96.reuse, R112, R72 ;  /* 0x000000706048723c */ /* 0x060fe80000001848 */
[----:B------:R-:W4:Y:S01]  /*89f0*/  MUFU.EX2 R128, R128 ;  /* 0x0000008000807308 */ /* 0x000f220000000800 */
[----:B------:R-:W-:Y:S01]  /*8a00*/  FMUL.FTZ R86, R0, R86 ;  /* 0x0000005600567220 */ /* 0x000fe20000410000 */
[----:B-1----:R-:W-:Y:S01]  /*8a10*/  F2FP.PACK_AB R90, R126, R125 ;  /* 0x0000007d7e5a723e */ /* 0x002fe200000000ff */
[----:B------:R-:W-:Y:S01]  /*8a20*/  FMUL.FTZ R87, R0, R87 ;  /* 0x0000005700577220 */ /* 0x000fe20000410000 */
[C---:B------:R-:W-:Y:S01]  /*8a30*/  HMMA.16816.F32 R12, R96.reuse, R114, R12 ;  /* 0x00000072600c723c */ /* 0x040fe2000000180c */
[----:B------:R-:W-:Y:S03]  /*8a40*/  LDSM.16.MT88.4 R112, [R137+0x8800] ;  /* 0x008800008970783b */ /* 0x000fe60000004200 */
[----:B------:R-:W-:Y:S02]  /*8a50*/  FFMA.FTZ R116, R2, R171, R116 ;  /* 0x000000ab02747223 */ /* 0x000fe40000010074 */
[----:B------:R-:W-:Y:S02]  /*8a60*/  FFMA.FTZ R6, R0, R169, R6 ;  /* 0x000000a900067223 */ /* 0x000fe40000010006 */
[----:B------:R-:W-:Y:S01]  /*8a70*/  FADD.FTZ R5, R5, R116 ;  /* 0x0000007405057221 */ /* 0x000fe20000010000 */
[C---:B--2---:R-:W-:Y:S03]  /*8a80*/  HMMA.16816.F32 R76, R96.reuse, R104, R76 ;  /* 0x00000068604c723c */ /* 0x044fe6000000184c */
[----:B------:R-:W-:Y:S02]  /*8a90*/  FADD.FTZ R6, R7, R6 ;  /* 0x0000000607067221 */ /* 0x000fe40000010000 */
[----:B------:R-:W-:Y:S02]  /*8aa0*/  FADD.FTZ R102, R102, R5 ;  /* 0x0000000566667221 */ /* 0x000fe40000010000 */
[----:B------:R-:W-:Y:S01]  /*8ab0*/  FADD.FTZ R117, R117, R6 ;  /* 0x0000000675757221 */ /* 0x000fe20000010000 */
[C---:B------:R-:W-:Y:S01]  /*8ac0*/  HMMA.16816.F32 R80, R96.reuse, R106, R80 ;  /* 0x0000006a6050723c */ /* 0x040fe20000001850 */
[----:B------:R-:W1:Y:S03]  /*8ad0*/  LDSM.16.MT88.4 R104, [R138+0x8800] ;  /* 0x008800008a68783b */ /* 0x000e660000004200 */
[----:B----4-:R-:W-:Y:S01]  /*8ae0*/  F2FP.PACK_AB R91, R128, R127 ;  /* 0x0000007f805b723e */ /* 0x010fe200000000ff */
[----:B------:R-:W-:Y:S02]  /*8af0*/  FADD.FTZ R103, R103, R102 ;  /* 0x0000006667677221 */ /* 0x000fe40000010000 */
[----:B------:R-:W-:Y:S01]  /*8b00*/  FADD.FTZ R118, R118, R117 ;  /* 0x0000007576767221 */ /* 0x000fe20000010000 */
[C---:B------:R-:W-:Y:S04]  /*8b10*/  HMMA.16816.F32 R16, R96.reuse, R92, R16 ;  /* 0x0000005c6010723c */ /* 0x040fe80000001810 */
[----:B------:R-:W-:Y:S02]  /*8b20*/  FADD.FTZ R120, R120, R103 ;  /* 0x0000006778787221 */ /* 0x000fe40000010000 */
[----:B------:R-:W-:Y:S02]  /*8b30*/  FADD.FTZ R123, R123, R118 ;  /* 0x000000767b7b7221 */ /* 0x000fe40000010000 */
[----:B------:R-:W-:Y:S01]  /*8b40*/  HMMA.16816.F32 R84, R96, R94, R84 ;  /* 0x0000005e6054723c */ /* 0x000fe20000001854 */
[----:B------:R-:W2:Y:S03]  /*8b50*/  LDSM.16.MT88.4 R92, [R136+0x8800] ;  /* 0x00880000885c783b */ /* 0x000ea60000004200 */
[----:B------:R-:W-:Y:S02]  /*8b60*/  FADD.FTZ R120, R121, R120 ;  /* 0x0000007879787221 */ /* 0x000fe40000010000 */
[----:B------:R-:W-:Y:S02]  /*8b70*/  FADD.FTZ R124, R124, R123 ;  /* 0x0000007b7c7c7221 */ /* 0x000fe40000010000 */
[C---:B---3--:R-:W-:Y:S01]  /*8b80*/  HMMA.16816.F32 R8, R88.reuse, R108, R8 ;  /* 0x0000006c5808723c */ /* 0x048fe20000001808 */
[----:B------:R-:W3:Y:S04]  /*8b90*/  LDSM.16.MT88.4 R96, [R140+0xa800] ;  /* 0x00a800008c60783b */ /* 0x000ee80000004200 */
[----:B------:R-:W-:Y:S02]  /*8ba0*/  FADD.FTZ R125, R125, R120 ;  /* 0x000000787d7d7221 */ /* 0x000fe40000010000 */
[----:B------:R-:W-:Y:S01]  /*8bb0*/  FADD.FTZ R5, R127, R124 ;  /* 0x0000007c7f057221 */ /* 0x000fe20000010000 */
[C---:B------:R-:W-:Y:S01]  /*8bc0*/  HMMA.16816.F32 R36, R88.reuse, R110, R36 ;  /* 0x0000006e5824723c */ /* 0x040fe20000001824 */
[----:B------:R-:W-:Y:S03]  /*8bd0*/  LDSM.16.MT88.4 R108, [R138+0x9000] ;  /* 0x009000008a6c783b */ /* 0x000fe60000004200 */
[----:B------:R-:W-:Y:S02]  /*8be0*/  FADD.FTZ R126, R126, R125 ;  /* 0x0000007d7e7e7221 */ /* 0x000fe40000010000 */
[----:B------:R-:W-:Y:S02]  /*8bf0*/  FADD.FTZ R5, R128, R5 ;  /* 0x0000000580057221 */ /* 0x000fe40000010000 */
[C---:B-1----:R-:W-:Y:S08]  /*8c00*/  HMMA.16816.F32 R40, R88.reuse, R104, R40 ;  /* 0x000000685828723c */ /* 0x042ff00000001828 */
[C---:B------:R-:W-:Y:S01]  /*8c10*/  HMMA.16816.F32 R44, R88.reuse, R106, R44 ;  /* 0x0000006a582c723c */ /* 0x040fe2000000182c */
[----:B------:R-:W1:Y:S07]  /*8c20*/  LDSM.16.MT88.4 R104, [R138+0xa800] ;  /* 0x00a800008a68783b */ /* 0x000e6e0000004200 */
[C---:B------:R-:W-:Y:S07]  /*8c30*/  HMMA.16816.F32 R48, R88.reuse, R112, R48 ;  /* 0x000000705830723c */ /* 0x040fee0000001830 */
[--C-:B------:R-:W-:Y:S01]  /*8c40*/  FFMA.FTZ R112, R22, c[0x0][0x23c], -R119.reuse ;  /* 0x00008f0016707a23 */ /* 0x100fe20000010877 */
[C---:B------:R-:W-:Y:S04]  /*8c50*/  HMMA.16816.F32 R52, R88.reuse, R114, R52 ;  /* 0x000000725834723c */ /* 0x040fe80000001834 */
[----:B------:R-:W-:Y:S01]  /*8c60*/  FFMA.FTZ R113, R23, c[0x0][0x23c], -R119 ;  /* 0x00008f0017717a23 */ /* 0x000fe20000010877 */
[----:B------:R-:W4:Y:S01]  /*8c70*/  MUFU.EX2 R112, R112 ;  /* 0x0000007000707308 */ /* 0x000f220000000800 */
[----:B------:R-:W5:Y:S01]  /*8c80*/  LDSM.16.MT88.4 R20, [R137+0xa800] ;  /* 0x00a800008914783b */ /* 0x000f620000004200 */
[--C-:B------:R-:W-:Y:S01]  /*8c90*/  FFMA.FTZ R114, R24, c[0x0][0x23c], -R122.reuse ;  /* 0x00008f0018727a23 */ /* 0x100fe2000001087a */
[C---:B--2---:R-:W-:Y:S04]  /*8ca0*/  HMMA.16816.F32 R56, R88.reuse, R92, R56 ;  /* 0x0000005c5838723c */ /* 0x044fe80000001838 */
[----:B------:R-:W-:Y:S02]  /*8cb0*/  FFMA.FTZ R115, R25, c[0x0][0x23c], -R122 ;  /* 0x00008f0019737a23 */ /* 0x000fe4000001087a */
[----:B------:R-:W-:Y:S01]  /*8cc0*/  LDSM.16.MT88.4 R24, [R137+0x9000] ;  /* 0x009000008918783b */ /* 0x000fe20000004200 */
[----:B------:R-:W2:Y:S01]  /*8cd0*/  MUFU.EX2 R113, R113 ;  /* 0x0000007100717308 */ /* 0x000ea20000000800 */
[C---:B------:R-:W-:Y:S06]  /*8ce0*/  HMMA.16816.F32 R60, R88.reuse, R94, R60 ;  /* 0x0000005e583c723c */ /* 0x040fec000000183c */
[----:B------:R-:W5:Y:S02]  /*8cf0*/  LDSM.16.MT88.4 R92, [R136+0xa800] ;  /* 0x00a80000885c783b */ /* 0x000f640000004200 */
[C---:B---3--:R-:W-:Y:S01]  /*8d00*/  HMMA.16816.F32 R64, R88.reuse, R96, R64 ;  /* 0x000000605840723c */ /* 0x048fe20000001840 */
[----:B------:R-:W-:Y:S03]  /*8d10*/  MUFU.EX2 R114, R114 ;  /* 0x0000007200727308 */ /* 0x000fe60000000800 */
[----:B----4-:R-:W-:Y:S04]  /*8d20*/  FADD.FTZ R0, R112, R5 ;  /* 0x0000000570007221 */ /* 0x010fe80000010000 */
[C---:B------:R-:W-:Y:S01]  /*8d30*/  HMMA.16816.F32 R68, R88.reuse, R98, R68 ;  /* 0x000000625844723c */ /* 0x040fe20000001844 */
[----:B------:R-:W3:Y:S02]  /*8d40*/  LDSM.16.MT88.4 R96, [R140+0x9000] ;  /* 0x009000008c60783b */ /* 0x000ee40000004200 */
[----:B------:R-:W4:Y:S01]  /*8d50*/  MUFU.EX2 R115, R115 ;  /* 0x0000007300737308 */ /* 0x000f220000000800 */
[----:B--2---:R-:W-:Y:S04]  /*8d60*/  FADD.FTZ R0, R113, R0 ;  /* 0x0000000071007221 */ /* 0x004fe80000010000 */
[C---:B-1----:R-:W-:Y:S04]  /*8d70*/  HMMA.16816.F32 R72, R88.reuse, R104, R72 ;  /* 0x000000685848723c */ /* 0x042fe80000001848 */
[----:B------:R-:W-:Y:S01]  /*8d80*/  FADD.FTZ R5, R131, R0 ;  /* 0x0000000083057221 */ /* 0x000fe20000010000 */
[----:B------:R-:W-:Y:S03]  /*8d90*/  MOV R0, R3 ;  /* 0x0000000300007202 */ /* 0x000fe60000000f00 */
[C---:B------:R-:W-:Y:S01]  /*8da0*/  HMMA.16816.F32 R12, R88.reuse, R106, R12 ;  /* 0x0000006a580c723c */ /* 0x040fe2000000180c */
[----:B------:R-:W1:Y:S03]  /*8db0*/  LDSM.16.MT88.4 R104, [R136+0x9000] ;  /* 0x009000008868783b */ /* 0x000e660000004200 */
[----:B------:R-:W-:Y:S04]  /*8dc0*/  FADD.FTZ R5, R132, R5 ;  /* 0x0000000584057221 */ /* 0x000fe80000010000 */
[C---:B-----5:R-:W-:Y:S07]  /*8dd0*/  HMMA.16816.F32 R76, R88.reuse, R20, R76 ;  /* 0x00000014584c723c */ /* 0x060fee000000184c */
[----:B------:R-:W-:Y:S01]  /*8de0*/  F2FP.PACK_AB R20, R130, R129 ;  /* 0x000000818214723e */ /* 0x000fe200000000ff */
[C---:B------:R-:W-:Y:S04]  /*8df0*/  HMMA.16816.F32 R80, R88.reuse, R22, R80 ;  /* 0x000000165850723c */ /* 0x040fe80000001850 */
[----:B------:R-:W-:Y:S01]  /*8e00*/  F2FP.PACK_AB R21, R113, R112 ;  /* 0x000000707115723e */ /* 0x000fe200000000ff */
[----:B------:R-:W-:Y:S02]  /*8e10*/  FADD.FTZ R129, R129, R126 ;  /* 0x0000007e81817221 */ /* 0x000fe40000010000 */
[C---:B----4-:R-:W-:Y:S01]  /*8e20*/  F2FP.PACK_AB R22, R115.reuse, R114 ;  /* 0x000000727316723e */ /* 0x050fe200000000ff */
[C---:B------:R-:W-:Y:S04]  /*8e30*/  HMMA.16816.F32 R16, R88.reuse, R92, R16 ;  /* 0x0000005c5810723c */ /* 0x040fe80000001810 */
[----:B------:R-:W-:Y:S01]  /*8e40*/  F2FP.PACK_AB R23, R132, R131 ;  /* 0x000000838417723e */ /* 0x000fe200000000ff */
[----:B------:R-:W-:Y:S03]  /*8e50*/  FADD.FTZ R129, R130, R129 ;  /* 0x0000008182817221 */ /* 0x000fe60000010000 */
[----:B------:R-:W-:Y:S01]  /*8e60*/  HMMA.16816.F32 R84, R88, R94, R84 ;  /* 0x0000005e5854723c */ /* 0x000fe20000001854 */
[----:B------:R-:W2:Y:S03]  /*8e70*/  LDSM.16.MT88.4 R88, [R140+0xb000] ;  /* 0x00b000008c58783b */ /* 0x000ea60000004200 */
[----:B------:R-:W-:Y:S04]  /*8e80*/  FADD.FTZ R114, R114, R129 ;  /* 0x0000008172727221 */ /* 0x000fe80000010000 */
[C---:B---3--:R-:W-:Y:S01]  /*8e90*/  HMMA.16816.F32 R8, R20.reuse, R96, R8 ;  /* 0x000000601408723c */ /* 0x048fe20000001808 */
[----:B------:R-:W3:Y:S04]  /*8ea0*/  LDSM.16.MT88.4 R92, [R138+0xb000] ;  /* 0x00b000008a5c783b */ /* 0x000ee80000004200 */
[----:B------:R-:W-:Y:S02]  /*8eb0*/  FADD.FTZ R115, R115, R114 ;  /* 0x0000007273737221 */ /* 0x000fe40000010000 */
[--C-:B------:R-:W-:Y:S01]  /*8ec0*/  FFMA.FTZ R96, R31, c[0x0][0x23c], -R119.reuse ;  /* 0x00008f001f607a23 */ /* 0x100fe20000010877 */
[C---:B------:R-:W-:Y:S08]  /*8ed0*/  HMMA.16816.F32 R36, R20.reuse, R98, R36 ;  /* 0x000000621424723c */ /* 0x040ff00000001824 */
[C---:B------:R-:W-:Y:S07]  /*8ee0*/  HMMA.16816.F32 R40, R20.reuse, R108, R40 ;  /* 0x0000006c1428723c */ /* 0x040fee0000001828 */
[--C-:B------:R-:W-:Y:S01]  /*8ef0*/  FFMA.FTZ R108, R28, c[0x0][0x23c], -R122.reuse ;  /* 0x00008f001c6c7a23 */ /* 0x100fe2000001087a */
[C---:B------:R-:W-:Y:S04]  /*8f00*/  HMMA.16816.F32 R44, R20.reuse, R110, R44 ;  /* 0x0000006e142c723c */ /* 0x040fe8000000182c */
[--C-:B------:R-:W-:Y:S01]  /*8f10*/  FFMA.FTZ R109, R29, c[0x0][0x23c], -R122.reuse ;  /* 0x00008f001d6d7a23 */ /* 0x100fe2000001087a */
[----:B------:R-:W-:Y:S02]  /*8f20*/  MUFU.EX2 R108, R108 ;  /* 0x0000006c006c7308 */ /* 0x000fe40000000800 */
[--C-:B------:R-:W-:Y:S01]  /*8f30*/  FFMA.FTZ R110, R30, c[0x0][0x23c], -R119.reuse ;  /* 0x00008f001e6e7a23 */ /* 0x100fe20000010877 */
[C---:B------:R-:W-:Y:S01]  /*8f40*/  HMMA.16816.F32 R48, R20.reuse, R24, R48 ;  /* 0x000000181430723c */ /* 0x040fe20000001830 */
[----:B------:R-:W-:Y:S06]  /*8f50*/  LDSM.16.MT88.4 R28, [R136+0xb000] ;  /* 0x00b00000881c783b */ /* 0x000fec0000004200 */
[----:B------:R-:W4:Y:S01]  /*8f60*/  MUFU.EX2 R109, R109 ;  /* 0x0000006d006d7308 */ /* 0x000f220000000800 */
[C---:B------:R-:W-:Y:S01]  /*8f70*/  HMMA.16816.F32 R52, R20.reuse, R26, R52 ;  /* 0x0000001a1434723c */ /* 0x040fe20000001834 */
[----:B------:R-:W5:Y:S07]  /*8f80*/  LDSM.16.MT88.4 R24, [R137+0xb000] ;  /* 0x00b000008918783b */ /* 0x000f6e0000004200 */
[C---:B-1----:R-:W-:Y:S01]  /*8f90*/  HMMA.16816.F32 R56, R20.reuse, R104, R56 ;  /* 0x000000681438723c */ /* 0x042fe20000001838 */
[----:B------:R-:W-:Y:S06]  /*8fa0*/  MUFU.EX2 R105, R96 ;  /* 0x0000006000697308 */ /* 0x000fec0000000800 */
[--C-:B------:R-:W-:Y:S01]  /*8fb0*/  FFMA.FTZ R104, R32, c[0x0][0x23c], -R122.reuse ;  /* 0x00008f0020687a23 */ /* 0x100fe2000001087a */
[C---:B------:R-:W-:Y:S03]  /*8fc0*/  HMMA.16816.F32 R60, R20.reuse, R106, R60 ;  /* 0x0000006a143c723c */ /* 0x040fe6000000183c */
[----:B------:R-:W1:Y:S01]  /*8fd0*/  MUFU.EX2 R110, R110 ;  /* 0x0000006e006e7308 */ /* 0x000e620000000800 */
[----:B------:R-:W-:Y:S03]  /*8fe0*/  FFMA.FTZ R122, R33, c[0x0][0x23c], -R122 ;  /* 0x00008f00217a7a23 */ /* 0x000fe6000001087a */
[--C-:B------:R-:W-:Y:S01]  /*8ff0*/  FFMA.FTZ R106, R34, c[0x0][0x23c], -R119.reuse ;  /* 0x00008f00226a7a23 */ /* 0x100fe20000010877 */
[C---:B--2---:R-:W-:Y:S04]  /*9000*/  HMMA.16816.F32 R64, R20.reuse, R88, R64 ;  /* 0x000000581440723c */ /* 0x044fe80000001840 */
[----:B------:R-:W-:Y:S01]  /*9010*/  FFMA.FTZ R119, R35, c[0x0][0x23c], -R119 ;  /* 0x00008f0023777a23 */ /* 0x000fe20000010877 */
[----:B------:R-:W-:Y:S01]  /*9020*/  MUFU.EX2 R104, R104 ;  /* 0x0000006800687308 */ /* 0x000fe20000000800 */
[----:B------:R-:W-:Y:S02]  /*9030*/  LDSM.16.MT88.4 R32, [R138+0x9800] ;  /* 0x009800008a20783b */ /* 0x000fe40000004200 */
[C---:B------:R-:W-:Y:S06]  /*9040*/  HMMA.16816.F32 R68, R20.reuse, R90, R68 ;  /* 0x0000005a1444723c */ /* 0x040fec0000001844 */
[----:B------:R-:W2:Y:S01]  /*9050*/  LDSM.16.MT88.4 R88, [R140+0x9800] ;  /* 0x009800008c58783b */ /* 0x000ea20000004200 */
[----:B------:R-:W1:Y:S01]  /*9060*/  MUFU.EX2 R107, R122 ;  /* 0x0000007a006b7308 */ /* 0x000e620000000800 */
[C---:B---3--:R-:W-:Y:S08]  /*9070*/  HMMA.16816.F32 R72, R20.reuse, R92, R72 ;  /* 0x0000005c1448723c */ /* 0x048ff00000001848 */
[C---:B------:R-:W-:Y:S01]  /*9080*/  HMMA.16816.F32 R12, R20.reuse, R94, R12 ;  /* 0x0000005e140c723c */ /* 0x040fe2000000180c */
[----:B------:R-:W-:Y:S01]  /*9090*/  LDSM.16.MT88.4 R92, [R140+0xb800] ;  /* 0x00b800008c5c783b */ /* 0x000fe20000004200 */
[----:B------:R-:W-:Y:S06]  /*90a0*/  MUFU.EX2 R106, R106 ;  /* 0x0000006a006a7308 */ /* 0x000fec0000000800 */
[C---:B-----5:R-:W-:Y:S04]  /*90b0*/  HMMA.16816.F32 R76, R20.reuse, R24, R76 ;  /* 0x00000018144c723c */ /* 0x060fe8000000184c */
[----:B------:R-:W3:Y:S04]  /*90c0*/  MUFU.EX2 R119, R119 ;  /* 0x0000007700777308 */ /* 0x000ee80000000800 */
[C---:B------:R-:W-:Y:S01]  /*90d0*/  HMMA.16816.F32 R80, R20.reuse, R26, R80 ;  /* 0x0000001a1450723c */ /* 0x040fe20000001850 */
[----:B------:R-:W5:Y:S07]  /*90e0*/  LDSM.16.MT88.4 R24, [R137+0x9800] ;  /* 0x009800008918783b */ /* 0x000f6e0000004200 */
[C---:B------:R-:W-:Y:S08]  /*90f0*/  HMMA.16816.F32 R16, R20.reuse, R28, R16 ;  /* 0x0000001c1410723c */ /* 0x040ff00000001810 */
[----:B------:R-:W-:Y:S01]  /*9100*/  HMMA.16816.F32 R84, R20, R30, R84 ;  /* 0x0000001e1454723c */ /* 0x000fe20000001854 */
[----:B------:R-:W5:Y:S06]  /*9110*/  LDSM.16.MT88.4 R28, [R136+0x9800] ;  /* 0x00980000881c783b */ /* 0x000f6c0000004200 */
[----:B----4-:R-:W-:Y:S01]  /*9120*/  F2FP.PACK_AB R20, R109, R108 ;  /* 0x0000006c6d14723e */ /* 0x010fe200000000ff */
[----:B------:R-:W-:Y:S01]  /*9130*/  FADD.FTZ R108, R108, R115 ;  /* 0x000000736c6c7221 */ /* 0x000fe20000010000 */
[----:B-1----:R-:W-:Y:S03]  /*9140*/  F2FP.PACK_AB R21, R105, R110 ;  /* 0x0000006e6915723e */ /* 0x002fe600000000ff */
[----:B------:R-:W-:Y:S01]  /*9150*/  F2FP.PACK_AB R22, R107, R104 ;  /* 0x000000686b16723e */ /* 0x000fe200000000ff */
[----:B------:R-:W-:Y:S01]  /*9160*/  FADD.FTZ R110, R110, R5 ;  /* 0x000000056e6e7221 */ /* 0x000fe20000010000 */
[----:B---3--:R-:W-:Y:S01]  /*9170*/  F2FP.PACK_AB R23, R119, R106 ;  /* 0x0000006a7717723e */ /* 0x008fe200000000ff */
[----:B------:R-:W-:Y:S02]  /*9180*/  FADD.FTZ R109, R109, R108 ;  /* 0x0000006c6d6d7221 */ /* 0x000fe40000010000 */
[----:B------:R-:W-:Y:S02]  /*9190*/  FADD.FTZ R105, R105, R110 ;  /* 0x0000006e69697221 */ /* 0x000fe40000010000 */
[----:B------:R-:W-:Y:S02]  /*91a0*/  FADD.FTZ R104, R104, R109 ;  /* 0x0000006d68687221 */ /* 0x000fe40000010000 */
[C---:B--2---:R-:W-:Y:S01]  /*91b0*/  HMMA.16816.F32 R96, R20.reuse, R88, R8 ;  /* 0x000000581460723c */ /* 0x044fe20000001808 */
[----:B------:R-:W1:Y:S02]  /*91c0*/  LDSM.16.MT88.4 R8, [R138+0xb800] ;  /* 0x00b800008a08783b */ /* 0x000e640000004200 */
[----:B------:R-:W-:Y:S02]  /*91d0*/  FADD.FTZ R106, R106, R105 ;  /* 0x000000696a6a7221 */ /* 0x000fe40000010000 */
[----:B------:R-:W-:Y:S02]  /*91e0*/  FADD.FTZ R171, R107, R104 ;  /* 0x000000686bab7221 */ /* 0x000fe40000010000 */
[----:B------:R-:W-:Y:S01]  /*91f0*/  FADD.FTZ R169, R119, R106 ;  /* 0x0000006a77a97221 */ /* 0x000fe20000010000 */
[C---:B------:R-:W-:Y:S08]  /*9200*/  HMMA.16816.F32 R36, R20.reuse, R90, R36 ;  /* 0x0000005a1424723c */ /* 0x040ff00000001824 */
[C---:B------:R-:W-:Y:S08]  /*9210*/  HMMA.16816.F32 R40, R20.reuse, R32, R40 ;  /* 0x000000201428723c */ /* 0x040ff00000001828 */
[C---:B------:R-:W-:Y:S01]  /*9220*/  HMMA.16816.F32 R44, R20.reuse, R34, R44 ;  /* 0x00000022142c723c */ /* 0x040fe2000000182c */
[----:B------:R-:W2:Y:S07]  /*9230*/  LDSM.16.MT88.4 R32, [R137+0xb800] ;  /* 0x00b800008920783b */ /* 0x000eae0000004200 */
[C---:B-----5:R-:W-:Y:S08]  /*9240*/  HMMA.16816.F32 R48, R20.reuse, R24, R48 ;  /* 0x000000181430723c */ /* 0x060ff00000001830 */
[C---:B------:R-:W-:Y:S01]  /*9250*/  HMMA.16816.F32 R52, R20.reuse, R26, R52 ;  /* 0x0000001a1434723c */ /* 0x040fe20000001834 */
[----:B------:R-:W3:Y:S07]  /*9260*/  LDSM.16.MT88.4 R24, [R136+0xb800] ;  /* 0x00b800008818783b */ /* 0x000eee0000004200 */
[C---:B------:R-:W-:Y:S08]  /*9270*/  HMMA.16816.F32 R56, R20.reuse, R28, R56 ;  /* 0x0000001c1438723c */ /* 0x040ff00000001838 */
[C---:B------:R-:W-:Y:S08]  /*9280*/  HMMA.16816.F32 R60, R20.reuse, R30, R60 ;  /* 0x0000001e143c723c */ /* 0x040ff0000000183c */
[C---:B------:R-:W-:Y:S08]  /*9290*/  HMMA.16816.F32 R64, R20.reuse, R92, R64 ;  /* 0x0000005c1440723c */ /* 0x040ff00000001840 */
[C---:B------:R-:W-:Y:S08]  /*92a0*/  HMMA.16816.F32 R68, R20.reuse, R94, R68 ;  /* 0x0000005e1444723c */ /* 0x040ff00000001844 */
[C---:B-1----:R-:W-:Y:S08]  /*92b0*/  HMMA.16816.F32 R72, R20.reuse, R8, R72 ;  /* 0x000000081448723c */ /* 0x042ff00000001848 */
[C---:B------:R-:W-:Y:S08]  /*92c0*/  HMMA.16816.F32 R92, R20.reuse, R10, R12 ;  /* 0x0000000a145c723c */ /* 0x040ff0000000180c */
[C---:B--2---:R-:W-:Y:S08]  /*92d0*/  HMMA.16816.F32 R76, R20.reuse, R32, R76 ;  /* 0x00000020144c723c */ /* 0x044ff0000000184c */
[C---:B------:R-:W-:Y:S08]  /*92e0*/  HMMA.16816.F32 R80, R20.reuse, R34, R80 ;  /* 0x000000221450723c */ /* 0x040ff00000001850 */
[C---:B---3--:R-:W-:Y:S08]  /*92f0*/  HMMA.16816.F32 R88, R20.reuse, R24, R16 ;  /* 0x000000181458723c */ /* 0x048ff00000001810 */
[----:B------:R-:W-:Y:S01]  /*9300*/  HMMA.16816.F32 R84, R20, R26, R84 ;  /* 0x0000001a1454723c */ /* 0x000fe20000001854 */
[----:B------:R-:W-:-:S07]  /*9310*/  @P4 BRA `(.L_x_574) ;  /* 0xffffe06000004947 */ /* 0x000fce000383ffff */
.L_x_573:
[----:B------:R-:W1:Y:S01]  /*9320*/  SHFL.BFLY PT, R2, R171, 0x2, 0x1f ;  /* 0x0c401f00ab027f89 */ /* 0x000e6200000e0000 */
[----:B------:R-:W-:Y:S01]  /*9330*/  MOV R8, 0x3f800000 ;  /* 0x3f80000000087802 */ /* 0x000fe20000000f00 */
[----:B------:R-:W-:Y:S01]  /*9340*/  IMAD.MOV.U32 R13, RZ, RZ, 0x3f800000 ;  /* 0x3f800000ff0d7424 */ /* 0x000fe200078e00ff */
[----:B------:R-:W-:Y:S01]  /*9350*/  ISETP.NE.AND P0, PT, R152, -0x1, PT ;  /* 0xffffffff9800780c */ /* 0x000fe20003f05270 */
[----:B------:R-:W2:Y:S01]  /*9360*/  SHFL.BFLY PT, R0, R169, 0x2, 0x1f ;  /* 0x0c401f00a9007f89 */ /* 0x000ea200000e0000 */
[----:B------:R-:W-:Y:S01]  /*9370*/  BSSY B0, `(.L_x_577) ;  /* 0x00000f9000007945 */ /* 0x000fe20003800000 */
[----:B------:R-:W-:-:S02]  /*9380*/  LEA R12, R153, R154, 0x4 ;  /* 0x0000009a990c7211 */ /* 0x000fc400078e20ff */
[----:B------:R-:W3:Y:S08]  /*9390*/  S2R R5, SR_TID.X ;  /* 0x0000000000057919 */ /* 0x000ef00000002100 */
[----:B------:R-:W-:-:S04]  /*93a0*/  @P0 IMAD.WIDE.U32 R16, R152, c[0x0][0x1e8], RZ ;  /* 0x00007a0098100a25 */ /* 0x000fc800078e00ff */
[----:B------:R-:W-:Y:S01]  /*93b0*/  @P0 IMAD R10, R152, c[0x0][0x1ec], R17 ;  /* 0x00007b00980a0a24 */ /* 0x000fe200078e0211 */
[----:B------:R-:W-:Y:S01]  /*93c0*/  @P0 MOV R11, R16 ;  /* 0x00000010000b0202 */ /* 0x000fe20000000f00 */
[----:B-1----:R-:W-:Y:S02]  /*93d0*/  FADD.FTZ R7, R2, R171 ;  /* 0x000000ab02077221 */ /* 0x002fe40000010000 */
[----:B--2---:R-:W-:-:S03]  /*93e0*/  FADD.FTZ R9, R0, R169 ;  /* 0x000000a900097221 */ /* 0x004fc60000010000 */
[----:B------:R-:W1:Y:S01]  /*93f0*/  SHFL.BFLY PT, R6, R7, 0x1, 0x1f ;  /* 0x0c201f0007067f89 */ /* 0x000e6200000e0000 */
[----:B---3--:R-:W-:-:S03]  /*9400*/  SHF.R.S32.HI R2, RZ, 0x1f, R5 ;  /* 0x0000001fff027819 */ /* 0x008fc60000011405 */
[----:B------:R-:W2:Y:S01]  /*9410*/  SHFL.BFLY PT, R4, R9, 0x1, 0x1f ;  /* 0x0c201f0009047f89 */ /* 0x000ea200000e0000 */
[CC--:B------:R-:W-:Y:S01]  /*9420*/  LEA.HI R0, R2.reuse, R5.reuse, RZ, 0x5 ;  /* 0x0000000502007211 */ /* 0x0c0fe200078f28ff */
[----:B-1----:R-:W-:Y:S01]  /*9430*/  FADD.FTZ R6, R7, R6 ;  /* 0x0000000607067221 */ /* 0x002fe20000010000 */
[----:B------:R-:W-:Y:S01]  /*9440*/  LEA.HI R7, R2, R5, RZ, 0x2 ;  /* 0x0000000502077211 */ /* 0x000fe200078f10ff */
[----:B--2---:R-:W-:-:S03]  /*9450*/  FADD.FTZ R4, R9, R4 ;  /* 0x0000000409047221 */ /* 0x004fc60000010000 */
[----:B------:R-:W-:Y:S02]  /*9460*/  FSETP.NE.FTZ.AND P4, PT, R6, RZ, PT ;  /* 0x000000ff0600720b */ /* 0x000fe40003f95000 */
[----:B------:R-:W-:Y:S02]  /*9470*/  LOP3.LUT R14, R7, 0x3ffffffc, RZ, 0xc0, !PT ;  /* 0x3ffffffc070e7812 */ /* 0x000fe400078ec0ff */
[----:B------:R-:W-:Y:S02]  /*9480*/  FSETP.NE.FTZ.AND P3, PT, R4, RZ, PT ;  /* 0x000000ff0400720b */ /* 0x000fe40003f75000 */
[----:B------:R-:W-:Y:S02]  /*9490*/  SHF.R.S32.HI R9, RZ, 0x5, R0 ;  /* 0x00000005ff097819 */ /* 0x000fe40000011400 */
[----:B------:R-:W-:Y:S02]  /*94a0*/  IADD3 R14, -R14, R5, RZ ;  /* 0x000000050e0e7210 */ /* 0x000fe40007ffe1ff */
[----:B------:R-:W-:-:S02]  /*94b0*/  LOP3.LUT R0, R0, 0xffffffe0, RZ, 0xc0, !PT ;  /* 0xffffffe000007812 */ /* 0x000fc400078ec0ff */
[----:B------:R-:W-:Y:S01]  /*94c0*/  LEA R9, R9, R14, 0x9 ;  /* 0x0000000e09097211 */ /* 0x000fe200078e48ff */
[----:B------:R-:W1:Y:S02]  /*94d0*/  @P4 MUFU.RCP R8, R6 ;  /* 0x0000000600084308 */ /* 0x000e640000001000 */
[----:B------:R-:W-:-:S06]  /*94e0*/  IMAD.IADD R0, R5, 0x1, -R0 ;  /* 0x0000000105007824 */ /* 0x000fcc00078e0a00 */
[----:B------:R-:W2:Y:S01]  /*94f0*/  @P3 MUFU.RCP R13, R4 ;  /* 0x00000004000d3308 */ /* 0x000ea20000001000 */
[----:B-1----:R-:W-:-:S07]  /*9500*/  FMUL.FTZ R96, R8, R96 ;  /* 0x0000006008607220 */ /* 0x002fce0000410000 */
[----:B------:R-:W1:Y:S01]  /*9510*/  @P4 MUFU.LG2 R6, R6 ;  /* 0x0000000600064308 */ /* 0x000e620000000c00 */
        /* <DEDUP_REMOVED lines=46> */
[--C-:B------:R-:W-:Y:S01]  /*9800*/  SHF.R.S32.HI R8, RZ, 0x2, R7.reuse ;  /* 0x00000002ff087819 */ /* 0x100fe20000011407 */
[C---:B--2---:R-:W-:Y:S01]  /*9810*/  FMUL.FTZ R99, R13.reuse, R99 ;  /* 0x000000630d637220 */ /* 0x044fe20000410000 */
[----:B------:R-:W-:Y:S01]  /*9820*/  SHF.R.S32.HI R7, RZ, 0x1f, R7 ;  /* 0x0000001fff077819 */ /* 0x000fe20000011407 */
[----:B------:R-:W-:Y:S01]  /*9830*/  FMUL.FTZ R98, R13, R98 ;  /* 0x000000620d627220 */ /* 0x000fe20000410000 */
[----:B------:R-:W-:Y:S01]  /*9840*/  F2FP.PACK_AB R88, R89, R88 ;  /* 0x000000585958723e */ /* 0x000fe200000000ff */
[----:B------:R-:W-:Y:S01]  /*9850*/  FMUL.FTZ R39, R13, R39 ;  /* 0x000000270d277220 */ /* 0x000fe20000410000 */
[----:B------:R-:W-:Y:S01]  /*9860*/  LEA.HI R7, R7, R8, RZ, 0x3 ;  /* 0x0000000807077211 */ /* 0x000fe200078f18ff */
[----:B------:R-:W-:Y:S01]  /*9870*/  FMUL.FTZ R38, R13, R38 ;  /* 0x000000260d267220 */ /* 0x000fe20000410000 */
[----:B------:R-:W-:Y:S01]  /*9880*/  F2FP.PACK_AB R98, R99, R98 ;  /* 0x000000626362723e */ /* 0x000fe200000000ff */
        /* <DEDUP_REMOVED lines=8> */
[----:B------:R-:W-:-:S02]  /*9910*/  FMUL.FTZ R46, R13, R46 ;  /* 0x0000002e0d2e7220 */ /* 0x000fc40000410000 */
[----:B------:R-:W-:Y:S01]  /*9920*/  FMUL.FTZ R51, R13, R51 ;  /* 0x000000330d337220 */ /* 0x000fe20000410000 */
[----:B------:R-:W-:Y:S01]  /*9930*/  SHF.L.U32 R8, R7, 0x6, RZ ;  /* 0x0000000607087819 */ /* 0x000fe200000006ff */
[----:B------:R-:W-:Y:S01]  /*9940*/  FMUL.FTZ R50, R13, R50 ;  /* 0x000000320d327220 */ /* 0x000fe20000410000 */
[----:B------:R-:W-:Y:S01]  /*9950*/  F2FP.PACK_AB R46, R47, R46 ;  /* 0x0000002e2f2e723e */ /* 0x000fe200000000ff */
[C---:B------:R-:W-:Y:S01]  /*9960*/  FMUL.FTZ R55, R13.reuse, R55 ;  /* 0x000000370d377220 */ /* 0x040fe20000410000 */
[----:B------:R-:W-:Y:S01]  /*9970*/  LOP3.LUT R8, R8, 0x1c0, RZ, 0xc0, !PT ;  /* 0x000001c008087812 */ /* 0x000fe200078ec0ff */
[----:B------:R-:W-:Y:S01]  /*9980*/  FMUL.FTZ R54, R13, R54 ;  /* 0x000000360d367220 */ /* 0x000fe20000410000 */
[----:B------:R-:W-:Y:S01]  /*9990*/  F2FP.PACK_AB R50, R51, R50 ;  /* 0x000000323332723e */ /* 0x000fe200000000ff */
[C---:B------:R-:W-:Y:S01]  /*99a0*/  FMUL.FTZ R59, R13.reuse, R59 ;  /* 0x0000003b0d3b7220 */ /* 0x040fe20000410000 */
[----:B------:R-:W-:Y:S01]  /*99b0*/  LEA.HI R8, R8, R8, RZ, 0x1d ;  /* 0x0000000808087211 */ /* 0x000fe200078fe8ff */
[----:B------:R-:W-:Y:S01]  /*99c0*/  FMUL.FTZ R58, R13, R58 ;  /* 0x0000003a0d3a7220 */ /* 0x000fe20000410000 */
[----:B------:R-:W-:Y:S01]  /*99d0*/  F2FP.PACK_AB R54, R55, R54 ;  /* 0x000000363736723e */ /* 0x000fe200000000ff */
[----:B------:R-:W-:Y:S01]  /*99e0*/  FMUL.FTZ R63, R13, R63 ;  /* 0x0000003f0d3f7220 */ /* 0x000fe20000410000 */
[----:B------:R-:W-:Y:S01]  /*99f0*/  LEA R8, R9, R8, 0x1 ;  /* 0x0000000809087211 */ /* 0x000fe200078e08ff */
[----:B------:R-:W-:Y:S01]  /*9a00*/  FMUL.FTZ R62, R13, R62 ;  /* 0x0000003e0d3e7220 */ /* 0x000fe20000410000 */
[----:B------:R-:W-:Y:S01]  /*9a10*/  F2FP.PACK_AB R58, R59, R58 ;  /* 0x0000003a3b3a723e */ /* 0x000fe200000000ff */
[C---:B------:R-:W-:Y:S01]  /*9a20*/  FMUL.FTZ R67, R13.reuse, R67 ;  /* 0x000000430d437220 */ /* 0x040fe20000410000 */
[----:B------:R-:W-:Y:S01]  /*9a30*/  SHF.L.U32 R9, R8, 0x1, RZ ;  /* 0x0000000108097819 */ /* 0x000fe200000006ff */
[C---:B------:R-:W-:Y:S01]  /*9a40*/  FMUL.FTZ R66, R13.reuse, R66 ;  /* 0x000000420d427220 */ /* 0x040fe20000410000 */
[----:B------:R-:W2:Y:S01]  /*9a50*/  LDC.U8 R8, c[0x0][0x329] ;  /* 0x0000ca40ff087b82 */ /* 0x000ea20000000000 */
[----:B------:R-:W-:Y:S01]  /*9a60*/  FMUL.FTZ R71, R13, R71 ;  /* 0x000000470d477220 */ /* 0x000fe20000410000 */
        /* <DEDUP_REMOVED lines=22> */
[----:B------:R-:W-:Y:S01]  /*9bd0*/  LOP3.LUT R13, R7, 0x1, RZ, 0xc0, !PT ;  /* 0x00000001070d7812 */ /* 0x000fe200078ec0ff */
[----:B-1----:R-:W-:Y:S01]  /*9be0*/  @P4 FMUL.FTZ R51, R6, 0.69314718246459960938 ;  /* 0x3f31721806334820 */ /* 0x002fe20000410000 */
[----:B------:R-:W-:Y:S01]  /*9bf0*/  F2FP.PACK_AB R90, R91, R90 ;  /* 0x0000005a5b5a723e */ /* 0x000fe200000000ff */
[----:B---3--:R-:W-:Y:S01]  /*9c00*/  @P3 FMUL.FTZ R4, R4, 0.69314718246459960938 ;  /* 0x3f31721804043820 */ /* 0x008fe20000410000 */
[----:B------:R-:W-:Y:S02]  /*9c10*/  ISETP.NE.U32.AND P5, PT, R13, 0x1, PT ;  /* 0x000000010d00780c */ /* 0x000fe40003fa5070 */
[----:B------:R-:W-:Y:S02]  /*9c20*/  IADD3 R13, R9, -0x10, RZ ;  /* 0xfffffff0090d7810 */ /* 0x000fe40007ffe0ff */
[----:B------:R-:W-:Y:S01]  /*9c30*/  R2P PR, R7, 0x6 ;  /* 0x0000000607007804 */ /* 0x000fe20000000000 */
[----:B------:R-:W-:Y:S01]  /*9c40*/  IMAD.MOV.U32 R7, RZ, RZ, 0x20 ;  /* 0x00000020ff077424 */ /* 0x000fe200078e00ff */
[----:B------:R-:W-:-:S04]  /*9c50*/  F2FP.PACK_AB R86, R87, R86 ;  /* 0x000000565756723e */ /* 0x000fc800000000ff */
[----:B------:R-:W-:Y:S02]  /*9c60*/  SEL R14, R7, 0xffffffe0, !P1 ;  /* 0xffffffe0070e7807 */ /* 0x000fe40004800000 */
[----:B------:R-:W-:Y:S02]  /*9c70*/  MOV R7, 0x40 ;  /* 0x0000004000077802 */ /* 0x000fe40000000f00 */
[----:B------:R-:W-:Y:S02]  /*9c80*/  @P5 IADD3 R13, R9, 0x10, RZ ;  /* 0x00000010090d5810 */ /* 0x000fe40007ffe0ff */
[----:B------:R-:W-:Y:S02]  /*9c90*/  SEL R16, R7, 0xffffffc0, !P2 ;  /* 0xffffffc007107807 */ /* 0x000fe40005000000 */
[C---:B------:R-:W-:Y:S01]  /*9ca0*/  IADD3 R15, R9.reuse, R14, RZ ;  /* 0x0000000e090f7210 */ /* 0x040fe20007ffe0ff */
[----:B------:R-:W-:Y:S01]  /*9cb0*/  STS [R13], R36 ;  /* 0x000000240d007388 */ /* 0x000fe20000000800 */
[-C--:B------:R-:W-:Y:S01]  /*9cc0*/  IADD3 R17, R14, R13.reuse, RZ ;  /* 0x0000000d0e117210 */ /* 0x080fe20007ffe0ff */
[----:B------:R-:W-:Y:S01]  /*9cd0*/  IMAD.IADD R19, R9, 0x1, R16 ;  /* 0x0000000109137824 */ /* 0x000fe200078e0210 */
[----:B------:R-:W-:Y:S01]  /*9ce0*/  IADD3 R23, R16, R13, RZ ;  /* 0x0000000d10177210 */ /* 0x000fe20007ffe0ff */
[----:B------:R-:W-:Y:S01]  /*9cf0*/  STS [R13+0x400], R38 ;  /* 0x000400260d007388 */ /* 0x000fe20000000800 */
[-C--:B------:R-:W-:Y:S01]  /*9d00*/  IADD3 R21, R15, R16.reuse, RZ ;  /* 0x000000100f157210 */ /* 0x080fe20007ffe0ff */
[----:B------:R-:W1:Y:S01]  /*9d10*/  LDC.U8 R14, c[0x0][0x328] ;  /* 0x0000ca00ff0e7b82 */ /* 0x000e620000000000 */
[----:B------:R-:W-:Y:S01]  /*9d20*/  IADD3 R25, R17, R16, RZ ;  /* 0x0000001011197210 */ /* 0x000fe20007ffe0ff */
[----:B------:R-:W-:Y:S01]  /*9d30*/  STS [R15], R40 ;  /* 0x000000280f007388 */ /* 0x000fe20000000800 */
[----:B--2---:R-:W-:-:S03]  /*9d40*/  ISETP.NE.AND P2, PT, R8, RZ, PT ;  /* 0x000000ff0800720c */ /* 0x004fc60003f45270 */
[----:B------:R-:W-:Y:S04]  /*9d50*/  STS [R15+0x400], R42 ;  /* 0x0004002a0f007388 */ /* 0x000fe80000000800 */
[----:B------:R-:W-:Y:S04]  /*9d60*/  STS [R17], R44 ;  /* 0x0000002c11007388 */ /* 0x000fe80000000800 */
[----:B------:R-:W-:Y:S02]  /*9d70*/  STS [R17+0x400], R46 ;  /* 0x0004002e11007388 */ /* 0x000fe40000000800 */
[----:B------:R-:W-:-:S02]  /*9d80*/  @P2 MOV R49, c[0x0][0x210] ;  /* 0x0000840000312a02 */ /* 0x000fc40000000f00 */
[----:B------:R2:W-:Y:S01]  /*9d90*/  STS [R19], R48 ;  /* 0x0000003013007388 */ /* 0x0005e20000000800 */
[----:B------:R-:W-:-:S03]  /*9da0*/  @!P2 MOV R49, 0x1 ;  /* 0x000000010031a802 */ /* 0x000fc60000000f00 */
[----:B------:R-:W-:Y:S01]  /*9db0*/  STS [R19+0x400], R50 ;  /* 0x0004003213007388 */ /* 0x000fe20000000800 */
[----:B-1----:R-:W-:Y:S01]  /*9dc0*/  ISETP.NE.AND P5, PT, R14, RZ, PT ;  /* 0x000000ff0e00720c */ /* 0x002fe20003fa5270 */
[----:B------:R-:W-:Y:S02]  /*9dd0*/  @P2 IMAD.MOV.U32 R14, RZ, RZ, c[0x0][0x210] ;  /* 0x00008400ff0e2624 */ /* 0x000fe400078e00ff */
[----:B------:R1:W-:Y:S01]  /*9de0*/  STS [R23], R52 ;  /* 0x0000003417007388 */ /* 0x0003e20000000800 */
[----:B------:R-:W-:Y:S01]  /*9df0*/  ISETP.NE.OR P1, PT, R8, RZ, !P5 ;  /* 0x000000ff0800720c */ /* 0x000fe20006f25670 */
[----:B------:R-:W-:Y:S02]  /*9e00*/  @P2 IMAD R14, R14, c[0x0][0x214], RZ ;  /* 0x000085000e0e2a24 */ /* 0x000fe400078e02ff */
[----:B------:R-:W-:Y:S01]  /*9e10*/  STS [R23+0x400], R54 ;  /* 0x0004003617007388 */ /* 0x000fe20000000800 */
[----:B------:R-:W-:-:S03]  /*9e20*/  @!P2 MOV R8, c[0x0][0x214] ;  /* 0x000085000008aa02 */ /* 0x000fc60000000f00 */
[----:B------:R-:W-:Y:S01]  /*9e30*/  STS [R21], R56 ;  /* 0x0000003815007388 */ /* 0x000fe20000000800 */
[----:B------:R-:W-:Y:S02]  /*9e40*/  @!P2 SEL R14, R8, c[0x0][0x234], !P5 ;  /* 0x00008d00080eaa07 */ /* 0x000fe40006800000 */
[----:B------:R-:W-:Y:S01]  /*9e50*/  LOP3.LUT P5, RZ, R0, 0x3, RZ, 0xc0, !PT ;  /* 0x0000000300ff7812 */ /* 0x000fe200078ac0ff */
[----:B------:R-:W-:Y:S04]  /*9e60*/  STS [R21+0x400], R58 ;  /* 0x0004003a15007388 */ /* 0x000fe80000000800 */
[----:B------:R-:W-:Y:S01]  /*9e70*/  STS [R25], R60 ;  /* 0x0000003c19007388 */ /* 0x000fe20000000800 */
[----:B--2---:R-:W-:Y:S01]  /*9e80*/  @P2 MOV R48, 0x1 ;  /* 0x0000000100302802 */ /* 0x004fe20000000f00 */
[----:B------:R-:W-:-:S02]  /*9e90*/  @!P2 IMAD R48, R14, c[0x0][0x1c0], RZ ;  /* 0x000070000e30aa24 */ /* 0x000fc400078e02ff */
[----:B------:R-:W-:Y:S04]  /*9ea0*/  STS [R25+0x400], R62 ;  /* 0x0004003e19007388 */ /* 0x000fe80000000800 */
[----:B------:R-:W-:Y:S01]  /*9eb0*/  STS [R9+0x2000], R64 ;  /* 0x0020004009007388 */ /* 0x000fe20000000800 */
[----:B-1----:R-:W-:-:S03]  /*9ec0*/  CS2R R52, SRZ ;  /* 0x0000000000347805 */ /* 0x002fc6000001ff00 */
[----:B------:R1:W-:Y:S04]  /*9ed0*/  STS [R9+0x2400], R66 ;  /* 0x0024004209007388 */ /* 0x0003e80000000800 */
[----:B------:R-:W-:Y:S04]  /*9ee0*/  STS [R13+0x2000], R68 ;  /* 0x002000440d007388 */ /* 0x000fe80000000800 */
[----:B------:R-:W-:Y:S04]  /*9ef0*/  STS [R13+0x2400], R70 ;  /* 0x002400460d007388 */ /* 0x000fe80000000800 */
[----:B------:R-:W-:Y:S04]  /*9f00*/  STS [R15+0x2000], R72 ;  /* 0x002000480f007388 */ /* 0x000fe80000000800 */
        /* <DEDUP_REMOVED lines=12> */
[----:B------:R-:W4:Y:S04]  /*9fd0*/  S2R R7, SR_CTAID.Y ;  /* 0x0000000000077919 */ /* 0x000f280000002600 */
[----:B------:R-:W5:Y:S04]  /*9fe0*/  S2R R8, SR_CTAID.X ;  /* 0x0000000000087919 */ /* 0x000f680000002500 */
[----:B-1----:R-:W1:Y:S04]  /*9ff0*/  S2R R9, SR_CTAID.Z ;  /* 0x0000000000097919 */ /* 0x002e680000002700 */
[----:B------:R3:W3:Y:S04]  /*a000*/  LDS.128 R40, [R155] ;  /* 0x000000009b287984 */ /* 0x0006e80000000c00 */
[----:B------:R3:W3:Y:S01]  /*a010*/  LDS.128 R36, [R155+0x800] ;  /* 0x000800009b247984 */ /* 0x0006e20000000c00 */
[----:B----4-:R-:W-:Y:S01]  /*a020*/  IMAD R48, R7, R48, RZ ;  /* 0x0000003007307224 */ /* 0x010fe200078e02ff */
[----:B--2---:R-:W-:-:S02]  /*a030*/  @!P0 SHF.R.S32.HI R15, RZ, 0x1f, R7 ;  /* 0x0000001fff0f8819 */ /* 0x004fc40000011407 */
[----:B------:R2:W4:Y:S01]  /*a040*/  LDS.128 R32, [R155+0x1000] ;  /* 0x001000009b207984 */ /* 0x0005220000000c00 */
[----:B------:R-:W-:Y:S01]  /*a050*/  @!P1 IMAD R13, R7, c[0x0][0x214], RZ ;  /* 0x00008500070d9a24 */ /* 0x000fe200078e02ff */
[----:B------:R-:W-:Y:S02]  /*a060*/  SEL R48, R48, RZ, P1 ;  /* 0x000000ff30307207 */ /* 0x000fe40000800000 */
[----:B------:R2:W2:Y:S01]  /*a070*/  LDS.128 R28, [R155+0x1800] ;  /* 0x001800009b1c7984 */ /* 0x0004a20000000c00 */
[----:B-----5:R-:W-:Y:S01]  /*a080*/  IMAD R0, R8, R49, RZ ;  /* 0x0000003108007224 */ /* 0x020fe200078e02ff */
[----:B------:R-:W-:Y:S01]  /*a090*/  @!P1 SEL R13, R13, R152, !P0 ;  /* 0x000000980d0d9207 */ /* 0x000fe20004000000 */
[----:B------:R-:W-:Y:S01]  /*a0a0*/  @!P0 IMAD R50, R15, c[0x0][0x1e0], RZ ;  /* 0x000078000f328a24 */ /* 0x000fe200078e02ff */
[----:B------:R2:W2:Y:S01]  /*a0b0*/  LDS.128 R24, [R155+0x2000] ;  /* 0x002000009b187984 */ /* 0x0004a20000000c00 */
[----:B-1----:R-:W-:Y:S01]  /*a0c0*/  IMAD R48, R9, R14, R48 ;  /* 0x0000000e09307224 */ /* 0x002fe200078e0230 */
[----:B------:R-:W-:Y:S01]  /*a0d0*/  @!P1 MOV R52, R13 ;  /* 0x0000000d00349202 */ /* 0x000fe20000000f00 */
[C---:B------:R-:W-:Y:S01]  /*a0e0*/  @!P0 IMAD R50, R7.reuse, c[0x0][0x1e4], R50 ;  /* 0x0000790007328a24 */ /* 0x040fe200078e0232 */
[----:B------:R1:W1:Y:S01]  /*a0f0*/  LDS.128 R20, [R155+0x2800] ;  /* 0x002800009b147984 */ /* 0x0002620000000c00 */
[----:B------:R-:W-:Y:S01]  /*a100*/  SHF.L.U32 R15, R0, 0x6, RZ ;  /* 0x00000006000f7819 */ /* 0x000fe200000006ff */
[----:B------:R-:W-:Y:S01]  /*a110*/  @!P0 IMAD.WIDE.U32 R54, R7, c[0x0][0x1e0], RZ ;  /* 0x0000780007368a25 */ /* 0x000fe200078e00ff */
[----:B------:R-:W-:Y:S01]  /*a120*/  @!P1 SHF.R.S32.HI R53, RZ, 0x1f, R13 ;  /* 0x0000001fff359819 */ /* 0x000fe2000001140d */
[----:B------:R1:W1:Y:S01]  /*a130*/  LDS.128 R16, [R155+0x3000] ;  /* 0x003000009b107984 */ /* 0x0002620000000c00 */
[--C-:B------:R-:W-:Y:S01]  /*a140*/  IADD3 R0, P2, P1, R15, R52, R48.reuse ;  /* 0x000000340f007210 */ /* 0x100fe2000795e030 */
[----:B------:R-:W-:Y:S01]  /*a150*/  IMAD.MOV.U32 R13, RZ, RZ, 0x7f800000 ;  /* 0x7f800000ff0d7424 */ /* 0x000fe200078e00ff */
[----:B------:R-:W-:Y:S01]  /*a160*/  SHF.R.S32.HI R15, RZ, 0x1f, R15 ;  /* 0x0000001fff0f7819 */ /* 0x000fe2000001140f */
[----:B------:R1:W1:Y:S01]  /*a170*/  LDS.128 R44, [R155+0x3800] ;  /* 0x003800009b2c7984 */ /* 0x0002620000000c00 */
[----:B------:R-:W-:Y:S01]  /*a180*/  SHF.R.S32.HI R48, RZ, 0x1f, R48 ;  /* 0x0000001fff307819 */ /* 0x000fe20000011430 */
[----:B------:R-:W-:Y:S01]  /*a190*/  @P3 FFMA.FTZ R13, R3, c[0x0][0x238], R4 ;  /* 0x00008e00030d3a23 */ /* 0x000fe20000010004 */
[----:B------:R-:W-:Y:S01]  /*a1a0*/  MOV R7, 0x7f800000 ;  /* 0x7f80000000077802 */ /* 0x000fe20000000f00 */
[----:B------:R-:W-:Y:S01]  /*a1b0*/  @P4 FFMA.FTZ R7, R100, c[0x0][0x238], R51 ;  /* 0x00008e0064074a23 */ /* 0x000fe20000010033 */
[----:B------:R-:W-:-:S02]  /*a1c0*/  @!P0 MOV R11, R54 ;  /* 0x00000036000b8202 */ /* 0x000fc40000000f00 */
[----:B------:R-:W-:Y:S02]  /*a1d0*/  @!P0 IADD3 R10, R55, R50, RZ ;  /* 0x00000032370a8210 */ /* 0x000fe40007ffe0ff */
[----:B------:R-:W-:Y:S01]  /*a1e0*/  IADD3.X R15, R15, R53, R48, P2, P1 ;  /* 0x000000350f0f7210 */ /* 0x000fe200017e2430 */
        /* <DEDUP_REMOVED lines=17> */
.L_x_578:
[----:B------:R-:W-:Y:S05]  /*a300*/  BSYNC B0 ;  /* 0x0000000000007941 */ /* 0x000fea0003800000 */
.L_x_577:
[----:B------:R-:W-:Y:S01]  /*a310*/  IADD3 R4, P0, R164, R11, RZ ;  /* 0x0000000ba4047210 */ /* 0x000fe20007f1e0ff */
[----:B------:R-:W-:Y:S01]  /*a320*/  IMAD R8, R8, -0x40, R157 ;  /* 0xffffffc008087824 */ /* 0x000fe200078e029d */
[----:B------:R-:W-:Y:S01]  /*a330*/  SHF.R.S32.HI R3, RZ, 0x1f, R164 ;  /* 0x0000001fff037819 */ /* 0x000fe200000114a4 */
[----:B------:R-:W-:Y:S01]  /*a340*/  BSSY B0, `(.L_x_579) ;  /* 0x0000016000007945 */ /* 0x000fe20003800000 */
[----:B------:R-:W-:Y:S02]  /*a350*/  LEA.HI R2, R2, R5, RZ, 0x3 ;  /* 0x0000000502027211 */ /* 0x000fe400078f18ff */
[----:B------:R-:W-:Y:S01]  /*a360*/  SHF.R.S32.HI R0, RZ, 0x1f, R9 ;  /* 0x0000001fff007819 */ /* 0x000fe20000011409 */
[----:B------:R-:W-:Y:S01]  /*a370*/  IMAD.X R5, R3, 0x1, R10, P0 ;  /* 0x0000000103057824 */ /* 0x000fe200000e060a */
[----:B------:R-:W-:-:S03]  /*a380*/  SHF.R.S32.HI R3, RZ, 0x3, R2 ;  /* 0x00000003ff037819 */ /* 0x000fc60000011402 */
[----:B------:R-:W-:Y:S01]  /*a390*/  IMAD R0, R0, c[0x0][0x1f0], RZ ;  /* 0x00007c0000007a24 */ /* 0x000fe200078e02ff */
[----:B------:R-:W-:Y:S01]  /*a3a0*/  ISETP.GE.AND P0, PT, R3, R8, PT ;  /* 0x000000080300720c */ /* 0x000fe20003f06270 */
[----:B------:R-:W-:-:S04]  /*a3b0*/  IMAD.WIDE.U32 R4, R9, c[0x0][0x1f0], R4 ;  /* 0x00007c0009047a25 */ /* 0x000fc800078e0004 */
[----:B------:R-:W-:-:S04]  /*a3c0*/  IMAD R0, R9, c[0x0][0x1f4], R0 ;  /* 0x00007d0009007a24 */ /* 0x000fc800078e0200 */
[----:B----4-:R-:W-:-:S04]  /*a3d0*/  IMAD.IADD R7, R5, 0x1, R0 ;  /* 0x0000000105077824 */ /* 0x010fc800078e0200 */
[----:B------:R-:W-:Y:S05]  /*a3e0*/  @P0 BRA `(.L_x_580) ;  /* 0x000000b000000947 */ /* 0x000fea0003800000 */
        /* <DEDUP_REMOVED lines=9> */
[----:B---3--:R3:W-:Y:S04]  /*a480*/  @!P2 STG.E.128 [R12.64], R40 ;  /* 0x000000280c00a986 */ /* 0x0087e8000c101d06 */
[----:B--2---:R3:W-:Y:S02]  /*a490*/  @!P1 STG.E.128 [R12.64+0x80], R24 ;  /* 0x000080180c009986 */ /* 0x0047e4000c101d06 */
.L_x_580:
[----:B------:R-:W-:Y:S05]  /*a4a0*/  BSYNC B0 ;  /* 0x0000000000007941 */ /* 0x000fea0003800000 */
.L_x_579:
[----:B------:R-:W-:Y:S01]  /*a4b0*/  LEA.HI.SX32 R3, R2, 0x10, 0x1d ;  /* 0x0000001002037811 */ /* 0x000fe200078feaff */
[----:B------:R-:W-:Y:S03]  /*a4c0*/  BSSY B0, `(.L_x_581) ;  /* 0x0000011000007945 */ /* 0x000fe60003800000 */
[----:B------:R-:W-:-:S13]  /*a4d0*/  ISETP.GE.AND P0, PT, R3, R8, PT ;  /* 0x000000080300720c */ /* 0x000fda0003f06270 */
[----:B------:R-:W-:Y:S05]  /*a4e0*/  @P0 BRA `(.L_x_582) ;  /* 0x000000e000000947 */ /* 0x000fea0003800000 */
[----:B------:R-:W-:Y:S01]  /*a4f0*/  IADD3 R3, P0, R166, 0x10, RZ ;  /* 0x00000010a6037810 */ /* 0x000fe20007f1e0ff */
[----:B------:R-:W-:Y:S01]  /*a500*/  IMAD.MOV.U32 R10, RZ, RZ, R4 ;  /* 0x000000ffff0a7224 */ /* 0x000fe200078e0004 */
[----:B------:R-:W-:Y:S02]  /*a510*/  MOV R11, R7 ;  /* 0x00000007000b7202 */ /* 0x000fe40000000f00 */
[----:B------:R-:W-:Y:S01]  /*a520*/  ISETP.GE.AND P1, PT, R164, c[0x0][0x220], PT ;  /* 0x00008800a4007a0c */ /* 0x000fe20003f26270 */
[----:B------:R-:W-:Y:S01]  /*a530*/  IMAD.X R0, RZ, RZ, R167, P0 ;  /* 0x000000ffff007224 */ /* 0x000fe200000e06a7 */
[----:B------:R-:W-:Y:S01]  /*a540*/  ISETP.GE.AND P0, PT, R156, c[0x0][0x220], PT ;  /* 0x000088009c007a0c */ /* 0x000fe20003f06270 */
[----:B------:R-:W-:-:S04]  /*a550*/  IMAD.WIDE.U32 R10, R3, c[0x0][0x1e8], R10 ;  /* 0x00007a00030a7a25 */ /* 0x000fc800078e000a */
[----:B------:R-:W-:Y:S01]  /*a560*/  IMAD R0, R0, c[0x0][0x1e8], RZ ;  /* 0x00007a0000007a24 */ /* 0x000fe200078e02ff */
[----:B---3--:R-:W-:-:S03]  /*a570*/  LEA R12, P2, R10, c[0x0][0x1d0], 0x1 ;  /* 0x000074000a0c7a11 */ /* 0x008fc600078408ff */
[----:B------:R-:W-:-:S04]  /*a580*/  IMAD R0, R3, c[0x0][0x1ec], R0 ;  /* 0x00007b0003007a24 */ /* 0x000fc800078e0200 */
[----:B------:R-:W-:-:S05]  /*a590*/  IMAD.IADD R0, R11, 0x1, R0 ;  /* 0x000000010b007824 */ /* 0x000fca00078e0200 */
[----:B------:R-:W-:-:S05]  /*a5a0*/  LEA.HI.X R13, R10, c[0x0][0x1d4], R0, 0x1, P2 ;  /* 0x000075000a0d7a11 */ /* 0x000fca00010f0c00 */
[----:B------:R3:W-:Y:S04]  /*a5b0*/  @!P1 STG.E.128 [R12.64], R36 ;  /* 0x000000240c009986 */ /* 0x0007e8000c101d06 */
[----:B-1----:R3:W-:Y:S02]  /*a5c0*/  @!P0 STG.E.128 [R12.64+0x80], R20 ;  /* 0x000080140c008986 */ /* 0x0027e4000c101d06 */
.L_x_582:
[----:B------:R-:W-:Y:S05]  /*a5d0*/  BSYNC B0 ;  /* 0x0000000000007941 */ /* 0x000fea0003800000 */
.L_x_581:
        /* <DEDUP_REMOVED lines=18> */
.L_x_584:
[----:B------:R-:W-:Y:S05]  /*a700*/  BSYNC B0 ;  /* 0x0000000000007941 */ /* 0x000fea0003800000 */
.L_x_583:
[----:B------:R-:W-:-:S04]  /*a710*/  LEA.HI.SX32 R3, R2, 0x30, 0x1d ;  /* 0x0000003002037811 */ /* 0x000fc800078feaff */
[----:B------:R-:W-:-:S13]  /*a720*/  ISETP.GE.AND P0, PT, R3, R8, PT ;  /* 0x000000080300720c */ /* 0x000fda0003f06270 */
[----:B------:R-:W-:Y:S05]  /*a730*/  @P0 EXIT ;  /* 0x000000000000094d */ /* 0x000fea0003800000 */
[----:B------:R-:W-:Y:S02]  /*a740*/  IADD3 R0, P0, R166, 0x30, RZ ;  /* 0x00000030a6007810 */ /* 0x000fe40007f1e0ff */
        /* <DEDUP_REMOVED lines=9> */
[----:B--2---:R2:W-:Y:S01]  /*a7e0*/  @!P0 STG.E.128 [R2.64], R28 ;  /* 0x0000001c02008986 */ /* 0x0045e2000c101d06 */
[----:B------:R-:W-:-:S13]  /*a7f0*/  ISETP.GE.AND P0, PT, R156, c[0x0][0x220], PT ;  /* 0x000088009c007a0c */ /* 0x000fda0003f06270 */
[----:B------:R-:W-:Y:S05]  /*a800*/  @P0 EXIT ;  /* 0x000000000000094d */ /* 0x000fea0003800000 */
[----:B-1----:R-:W-:Y:S01]  /*a810*/  STG.E.128 [R2.64+0x80], R44 ;  /* 0x0000802c02007986 */ /* 0x002fe2000c101d06 */
[----:B------:R-:W-:Y:S05]  /*a820*/  EXIT ;  /* 0x000000000000794d */ /* 0x000fea0003800000 */
.L_x_538:
[----:B-1----:R-:W1:Y:S01]  /*a830*/  LDC.U8 R2, c[0x0][0x329] ;  /* 0x0000ca40ff027b82 */ /* 0x002e620000000000 */
[----:B------:R-:W-:Y:S01]  /*a840*/  ISETP.NE.AND P4, PT, R152, -0x1, PT ;  /* 0xffffffff9800780c */ /* 0x000fe20003f85270 */
[----:B------:R-:W-:Y:S01]  /*a850*/  BSSY B0, `(.L_x_585) ;  /* 0x0000040000007945 */ /* 0x000fe20003800000 */
[----:B------:R-:W-:-:S05]  /*a860*/  IADD3 R157, -R18, R157, RZ ;  /* 0x0000009d129d7210 */ /* 0x000fca0007ffe1ff */
[----:B------:R-:W2:Y:S06]  /*a870*/  LDC.U8 R3, c[0x0][0x328] ;  /* 0x0000ca00ff037b82 */ /* 0x000eac0000000000 */
[----:B------:R-:W-:Y:S01]  /*a880*/  @!P4 SHF.R.S32.HI R13, RZ, 0x1f, R0 ;  /* 0x0000001fff0dc819 */ /* 0x000fe20000011400 */
[----:B------:R-:W-:-:S04]  /*a890*/  @P4 IMAD.WIDE.U32 R14, R152, c[0x0][0x1e8], RZ ;  /* 0x00007a00980e4a25 */ /* 0x000fc800078e00ff */
[----:B------:R-:W-:Y:S02]  /*a8a0*/  @!P4 IMAD R13, R13, c[0x0][0x1e0], RZ ;  /* 0x000078000d0dca24 */ /* 0x000fe400078e02ff */
[----:B------:R-:W-:Y:S02]  /*a8b0*/  @P4 IMAD R5, R152, c[0x0][0x1ec], R15 ;  /* 0x00007b0098054a24 */ /* 0x000fe400078e020f */
[----:B------:R-:W-:Y:S01]  /*a8c0*/  @!P4 IMAD.WIDE.U32 R8, R0, c[0x0][0x1e0], RZ ;  /* 0x000078000008ca25 */ /* 0x000fe200078e00ff */
[----:B-1----:R-:W-:-:S04]  /*a8d0*/  ISETP.NE.AND P1, PT, R2, RZ, PT ;  /* 0x000000ff0200720c */ /* 0x002fc80003f25270 */
[----:B------:R-:W-:Y:S02]  /*a8e0*/  @!P4 MOV R14, R8 ;  /* 0x00000008000ec202 */ /* 0x000fe40000000f00 */
[----:B--2---:R-:W-:Y:S02]  /*a8f0*/  ISETP.NE.AND P3, PT, R3, RZ, PT ;  /* 0x000000ff0300720c */ /* 0x004fe40003f65270 */
[----:B------:R-:W-:Y:S02]  /*a900*/  SHF.R.S32.HI R3, RZ, 0x1f, R92 ;  /* 0x0000001fff037819 */ /* 0x000fe4000001145c */
[----:B------:R-:W-:-:S03]  /*a910*/  ISETP.NE.OR P2, PT, R2, RZ, !P3 ;  /* 0x000000ff0200720c */ /* 0x000fc60005f45670 */
[----:B------:R-:W-:Y:S01]  /*a920*/  @P1 IMAD.MOV.U32 R11, RZ, RZ, c[0x0][0x210] ;  /* 0x00008400ff0b1624 */ /* 0x000fe200078e00ff */
[----:B------:R-:W-:Y:S01]  /*a930*/  LEA.HI R4, R3, R92, RZ, 0x3 ;  /* 0x0000005c03047211 */ /* 0x000fe200078f18ff */
[----:B------:R-:W-:Y:S01]  /*a940*/  @!P1 IMAD.MOV.U32 R2, RZ, RZ, c[0x0][0x214] ;  /* 0x00008500ff029624 */ /* 0x000fe200078e00ff */
[----:B------:R-:W-:Y:S01]  /*a950*/  ISETP.NE.OR P0, PT, R152, -0x1, P2 ;  /* 0xffffffff9800780c */ /* 0x000fe20001705670 */
[----:B------:R-:W-:Y:S01]  /*a960*/  @P1 IMAD R11, R11, c[0x0][0x214], RZ ;  /* 0x000085000b0b1a24 */ /* 0x000fe200078e02ff */
[----:B------:R-:W-:Y:S01]  /*a970*/  LOP3.LUT R3, R4, 0xfffffff8, RZ, 0xc0, !PT ;  /* 0xfffffff804037812 */ /* 0x000fe200078ec0ff */
[----:B------:R-:W-:Y:S01]  /*a980*/  @P1 IMAD.MOV.U32 R7, RZ, RZ, 0x1 ;  /* 0x00000001ff071424 */ /* 0x000fe200078e00ff */
[----:B------:R-:W-:Y:S01]  /*a990*/  @!P1 SEL R11, R2, c[0x0][0x234], !P3 ;  /* 0x00008d00020b9a07 */ /* 0x000fe20005800000 */
[----:B------:R-:W-:Y:S01]  /*a9a0*/  @!P4 IMAD R2, R0, c[0x0][0x1e4], R13 ;  /* 0x000079000002ca24 */ /* 0x000fe200078e020d */
[----:B------:R-:W-:Y:S01]  /*a9b0*/  SHF.R.S32.HI R4, RZ, 0x3, R4 ;  /* 0x00000003ff047819 */ /* 0x000fe20000011404 */
[----:B------:R-:W-:Y:S01]  /*a9c0*/  IMAD.IADD R92, R92, 0x1, -R3 ;  /* 0x000000015c5c7824 */ /* 0x000fe200078e0a03 */
[----:B------:R-:W-:Y:S01]  /*a9d0*/  @P1 MOV R3, c[0x0][0x210] ;  /* 0x0000840000031a02 */ /* 0x000fe20000000f00 */
[----:B------:R-:W-:Y:S01]  /*a9e0*/  @!P1 IMAD R7, R11, c[0x0][0x1c0], RZ ;  /* 0x000070000b079a24 */ /* 0x000fe200078e02ff */
[----:B------:R-:W-:Y:S01]  /*a9f0*/  SHF.R.S32.HI R13, RZ, 0x1f, R26 ;  /* 0x0000001fff0d7819 */ /* 0x000fe2000001141a */
[----:B------:R-:W-:-:S02]  /*aa00*/  @!P4 IMAD.IADD R5, R9, 0x1, R2 ;  /* 0x000000010905c824 */ /* 0x000fc400078e0202 */
[C---:B------:R-:W-:Y:S02]  /*aa10*/  @!P0 IMAD R152, R0.reuse, c[0x0][0x214], RZ ;  /* 0x0000850000988a24 */ /* 0x040fe400078e02ff */
[----:B------:R-:W-:Y:S02]  /*aa20*/  IMAD R0, R0, R7, RZ ;  /* 0x0000000700007224 */ /* 0x000fe400078e02ff */
[----:B------:R-:W-:Y:S01]  /*aa30*/  CS2R R6, SRZ ;  /* 0x0000000000067805 */ /* 0x000fe2000001ff00 */
[----:B------:R-:W-:Y:S01]  /*aa40*/  @!P1 IMAD.MOV.U32 R3, RZ, RZ, 0x1 ;  /* 0x00000001ff039424 */ /* 0x000fe200078e00ff */
[--C-:B------:R-:W-:Y:S01]  /*aa50*/  @!P2 SHF.R.S32.HI R7, RZ, 0x1f, R152.reuse ;  /* 0x0000001fff07a819 */ /* 0x100fe20000011498 */
[----:B------:R-:W-:Y:S01]  /*aa60*/  @!P2 IMAD.MOV.U32 R6, RZ, RZ, R152 ;  /* 0x000000ffff06a224 */ /* 0x000fe200078e0098 */
[----:B------:R-:W-:Y:S01]  /*aa70*/  SEL R2, R0, RZ, P2 ;  /* 0x000000ff00027207 */ /* 0x000fe20001000000 */
[----:B------:R-:W-:Y:S01]  /*aa80*/  IMAD.SHL.U32 R0, R92, 0x8, RZ ;  /* 0x000000085c007824 */ /* 0x000fe200078e00ff */
[----:B------:R-:W-:Y:S01]  /*aa90*/  ISETP.GE.AND P2, PT, R4, R157, PT ;  /* 0x0000009d0400720c */ /* 0x000fe20003f46270 */
[----:B------:R-:W-:-:S02]  /*aaa0*/  IMAD R13, R13, c[0x0][0x1f0], RZ ;  /* 0x00007c000d0d7a24 */ /* 0x000fc400078e02ff */
[----:B------:R-:W-:Y:S01]  /*aab0*/  IMAD R11, R26, R11, R2 ;  /* 0x0000000b1a0b7224 */ /* 0x000fe200078e0202 */
[----:B------:R-:W-:Y:S01]  /*aac0*/  IADD3 R14, P0, R0, R14, RZ ;  /* 0x0000000e000e7210 */ /* 0x000fe20007f1e0ff */
[----:B------:R-:W-:Y:S02]  /*aad0*/  IMAD R2, R18, R3, RZ ;  /* 0x0000000312027224 */ /* 0x000fe400078e02ff */
[----:B------:R-:W-:Y:S01]  /*aae0*/  IMAD R13, R26, c[0x0][0x1f4], R13 ;  /* 0x00007d001a0d7a24 */ /* 0x000fe200078e020d */
[----:B------:R-:W-:Y:S02]  /*aaf0*/  LEA.HI.X.SX32 R15, R0, R5, 0x1, P0 ;  /* 0x00000005000f7211 */ /* 0x000fe400000f0eff */
[----:B------:R-:W-:Y:S02]  /*ab00*/  SHF.R.S32.HI R9, RZ, 0x1f, R2 ;  /* 0x0000001fff097819 */ /* 0x000fe40000011402 */
[----:B------:R-:W-:Y:S01]  /*ab10*/  IADD3 R2, P1, P0, R2, R6, R11 ;  /* 0x0000000602027210 */ /* 0x000fe2000783e00b */
[----:B------:R-:W-:Y:S01]  /*ab20*/  IMAD.WIDE.U32 R26, R26, c[0x0][0x1f0], R14 ;  /* 0x00007c001a1a7a25 */ /* 0x000fe200078e000e */
[----:B------:R-:W-:-:S02]  /*ab30*/  SHF.R.S32.HI R5, RZ, 0x1f, R4 ;  /* 0x0000001fff057819 */ /* 0x000fc40000011404 */
[----:B------:R-:W-:Y:S01]  /*ab40*/  SHF.R.S32.HI R6, RZ, 0x1f, R11 ;  /* 0x0000001fff067819 */ /* 0x000fe2000001140b */
[----:B------:R-:W-:Y:S02]  /*ab50*/  IMAD.IADD R13, R13, 0x1, R27 ;  /* 0x000000010d0d7824 */ /* 0x000fe400078e021b */
[----:B------:R-:W-:Y:S01]  /*ab60*/  IMAD.WIDE R14, R167, 0x40, R4 ;  /* 0x00000040a70e7825 */ /* 0x000fe200078e0204 */
[----:B------:R-:W-:Y:S02]  /*ab70*/  IADD3.X R9, R9, R7, R6, P1, P0 ;  /* 0x0000000709097210 */ /* 0x000fe40000fe0406 */
[----:B------:R-:W-:Y:S01]  /*ab80*/  IADD3 R7, R0, 0x40, RZ ;  /* 0x0000004000077810 */ /* 0x000fe20007ffe0ff */
[----:B------:R-:W-:Y:S05]  /*ab90*/  @P2 BRA `(.L_x_586) ;  /* 0x000000b000002947 */ /* 0x000fea0003800000 */
[----:B------:R-:W-:Y:S01]  /*aba0*/  IMAD R11, R15, c[0x0][0x1e8], RZ ;  /* 0x00007a000f0b7a24 */ /* 0x000fe200078e02ff */
[----:B------:R-:W-:Y:S01]  /*abb0*/  ISETP.GE.AND P1, PT, R0, c[0x0][0x220], PT ;  /* 0x0000880000007a0c */ /* 0x000fe20003f26270 */
[----:B------:R-:W-:Y:S01]  /*abc0*/  IMAD.MOV.U32 R12, RZ, RZ, R26 ;  /* 0x000000ffff0c7224 */ /* 0x000fe200078e001a */
[----:B------:R-:W-:Y:S01]  /*abd0*/  ISETP.GE.AND P0, PT, R7, c[0x0][0x220], PT ;  /* 0x0000880007007a0c */ /* 0x000fe20003f06270 */
[----:B------:R-:W-:-:S02]  /*abe0*/  IMAD R6, R14, c[0x0][0x1ec], R11 ;  /* 0x00007b000e067a24 */ /* 0x000fc400078e020b */
[----:B------:R-:W-:-:S05]  /*abf0*/  IMAD.WIDE.U32 R16, R14, c[0x0][0x1e8], R12 ;  /* 0x00007a000e107a25 */ /* 0x000fca00078e000c */
[----:B------:R-:W-:Y:S02]  /*ac00*/  IADD3 R6, R17, R6, RZ ;  /* 0x0000000611067210 */ /* 0x000fe40007ffe0ff */
[----:B------:R-:W-:-:S04]  /*ac10*/  LEA R10, P2, R16, c[0x0][0x1d0], 0x1 ;  /* 0x00007400100a7a11 */ /* 0x000fc800078408ff */
[----:B------:R-:W-:-:S05]  /*ac20*/  LEA.HI.X R11, R16, c[0x0][0x1d4], R6, 0x1, P2 ;  /* 0x00007500100b7a11 */ /* 0x000fca00010f0c06 */
[----:B------:R1:W-:Y:S04]  /*ac30*/  @!P1 STG.E.128 [R10.64], RZ ;  /* 0x000000ff0a009986 */ /* 0x0003e8000c101d06 */
[----:B------:R1:W-:Y:S02]  /*ac40*/  @!P0 STG.E.128 [R10.64+0x80], RZ ;  /* 0x000080ff0a008986 */ /* 0x0003e4000c101d06 */
.L_x_586:
[----:B------:R-:W-:Y:S05]  /*ac50*/  BSYNC B0 ;  /* 0x0000000000007941 */ /* 0x000fea0003800000 */
.L_x_585:
[----:B-1----:R-:W-:Y:S01]  /*ac60*/  IADD3 R10, R4, 0x10, RZ ;  /* 0x00000010040a7810 */ /* 0x002fe20007ffe0ff */
        /* <DEDUP_REMOVED lines=17> */
.L_x_588:
[----:B------:R-:W-:Y:S05]  /*ad80*/  BSYNC B0 ;  /* 0x0000000000007941 */ /* 0x000fea0003800000 */
.L_x_587:
[----:B------:R-:W-:Y:S01]  /*ad90*/  IADD3 R8, R4, 0x20, RZ ;  /* 0x0000002004087810 */ /* 0x000fe20007ffe0ff */
        /* <DEDUP_REMOVED lines=11> */
[----:B-1----:R-:W-:-:S03]  /*ae50*/  LEA R18, P2, R16, c[0x0][0x1d0], 0x1 ;  /* 0x0000740010127a11 */ /* 0x002fc600078408ff */
[----:B------:R-:W-:-:S04]  /*ae60*/  IMAD R6, R11, c[0x0][0x1ec], R6 ;  /* 0x00007b000b067a24 */ /* 0x000fc800078e0206 */
[----:B------:R-:W-:-:S05]  /*ae70*/  IMAD.IADD R6, R17, 0x1, R6 ;  /* 0x0000000111067824 */ /* 0x000fca00078e0206 */
[----:B------:R-:W-:-:S05]  /*ae80*/  LEA.HI.X R19, R16, c[0x0][0x1d4], R6, 0x1, P2 ;  /* 0x0000750010137a11 */ /* 0x000fca00010f0c06 */
[----:B------:R1:W-:Y:S04]  /*ae90*/  @!P1 STG.E.128 [R18.64], RZ ;  /* 0x000000ff12009986 */ /* 0x0003e8000c101d06 */
[----:B------:R1:W-:Y:S02]  /*aea0*/  @!P0 STG.E.128 [R18.64+0x80], RZ ;  /* 0x000080ff12008986 */ /* 0x0003e4000c101d06 */
.L_x_590:
[----:B------:R-:W-:Y:S05]  /*aeb0*/  BSYNC B0 ;  /* 0x0000000000007941 */ /* 0x000fea0003800000 */
.L_x_589:
[----:B------:R-:W-:Y:S01]  /*aec0*/  IADD3 R6, R4, 0x30, RZ ;  /* 0x0000003004067810 */ /* 0x000fe20007ffe0ff */
[----:B------:R-:W-:Y:S03]  /*aed0*/  BSSY B0, `(.L_x_591) ;  /* 0x0000011000007945 */ /* 0x000fe60003800000 */
[----:B------:R-:W-:-:S13]  /*aee0*/  ISETP.GE.AND P0, PT, R6, R157, PT ;  /* 0x0000009d0600720c */ /* 0x000fda0003f06270 */
[----:B------:R-:W-:Y:S05]  /*aef0*/  @P0 BRA `(.L_x_592) ;  /* 0x000000e000000947 */ /* 0x000fea0003800000 */
[----:B------:R-:W-:Y:S01]  /*af00*/  IADD3 R12, P0, R14, 0x30, RZ ;  /* 0x000000300e0c7810 */ /* 0x000fe20007f1e0ff */
[----:B------:R-:W-:Y:S01]  /*af10*/  IMAD.MOV.U32 R14, RZ, RZ, R26 ;  /* 0x000000ffff0e7224 */ /* 0x000fe200078e001a */
[----:B------:R-:W-:-:S03]  /*af20*/  ISETP.GE.AND P1, PT, R0, c[0x0][0x220], PT ;  /* 0x0000880000007a0c */ /* 0x000fc60003f26270 */
[----:B------:R-:W-:Y:S01]  /*af30*/  IMAD.X R11, RZ, RZ, R15, P0 ;  /* 0x000000ffff0b7224 */ /* 0x000fe200000e060f */
[----:B------:R-:W-:Y:S02]  /*af40*/  MOV R15, R13 ;  /* 0x0000000d000f7202 */ /* 0x000fe40000000f00 */
[----:B------:R-:W-:Y:S01]  /*af50*/  ISETP.GE.AND P0, PT, R7, c[0x0][0x220], PT ;  /* 0x0000880007007a0c */ /* 0x000fe20003f06270 */
[----:B------:R-:W-:Y:S02]  /*af60*/  IMAD R11, R11, c[0x0][0x1e8], RZ ;  /* 0x00007a000b0b7a24 */ /* 0x000fe400078e02ff */
[----:B------:R-:W-:-:S04]  /*af70*/  IMAD.WIDE.U32 R14, R12, c[0x0][0x1e8], R14 ;  /* 0x00007a000c0e7a25 */ /* 0x000fc800078e000e */
[----:B------:R-:W-:Y:S01]  /*af80*/  IMAD R11, R12, c[0x0][0x1ec], R11 ;  /* 0x00007b000c0b7a24 */ /* 0x000fe200078e020b */
[----:B------:R-:W-:-:S03]  /*af90*/  LEA R12, P2, R14, c[0x0][0x1d0], 0x1 ;  /* 0x000074000e0c7a11 */ /* 0x000fc600078408ff */
[----:B------:R-:W-:-:S05]  /*afa0*/  IMAD.IADD R11, R15, 0x1, R11 ;  /* 0x000000010f0b7824 */ /* 0x000fca00078e020b */
[----:B------:R-:W-:-:S05]  /*afb0*/  LEA.HI.X R13, R14, c[0x0][0x1d4], R11, 0x1, P2 ;  /* 0x000075000e0d7a11 */ /* 0x000fca00010f0c0b */
[----:B------:R2:W-:Y:S04]  /*afc0*/  @!P1 STG.E.128 [R12.64], RZ ;  /* 0x000000ff0c009986 */ /* 0x0005e8000c101d06 */
[----:B------:R2:W-:Y:S02]  /*afd0*/  @!P0 STG.E.128 [R12.64+0x80], RZ ;  /* 0x000080ff0c008986 */ /* 0x0005e4000c101d06 */
.L_x_592:
[----:B------:R-:W-:Y:S05]  /*afe0*/  BSYNC B0 ;  /* 0x0000000000007941 */ /* 0x000fea0003800000 */
.L_x_591:
[----:B------:R-:W-:-:S04]  /*aff0*/  ISETP.NE.AND P6, PT, R92, RZ, PT ;  /* 0x000000ff5c00720c */ /* 0x000fc80003fc5270 */
[-C--:B------:R-:W-:Y:S02]  /*b000*/  ISETP.GE.OR P5, PT, R4, R157.reuse, P6 ;  /* 0x0000009d0400720c */ /* 0x080fe400037a6670 */
[-C--:B------:R-:W-:Y:S02]  /*b010*/  ISETP.GE.OR P4, PT, R10, R157.reuse, P6 ;  /* 0x0000009d0a00720c */ /* 0x080fe40003786670 */
[-C--:B------:R-:W-:Y:S02]  /*b020*/  ISETP.GE.OR P3, PT, R8, R157.reuse, P6 ;  /* 0x0000009d0800720c */ /* 0x080fe40003766670 */
[----:B------:R-:W-:-:S07]  /*b030*/  ISETP.GE.OR P6, PT, R6, R157, P6 ;  /* 0x0000009d0600720c */ /* 0x000fce00037c6670 */
[-C--:B------:R-:W-:Y:S02]  /*b040*/  @!P5 IMAD R11, R4, R3.reuse, RZ ;  /* 0x00000003040bd224 */ /* 0x080fe400078e02ff */
[-C--:B------:R-:W-:Y:S02]  /*b050*/  @!P4 IMAD R0, R10, R3.reuse, RZ ;  /* 0x000000030a00c224 */ /* 0x080fe400078e02ff */
[----:B------:R-:W-:Y:S01]  /*b060*/  @!P3 IMAD R4, R8, R3, RZ ;  /* 0x000000030804b224 */ /* 0x000fe200078e02ff */
[CC--:B------:R-:W-:Y:S02]  /*b070*/  @!P5 IADD3 R10, P0, R11.reuse, R2.reuse, RZ ;  /* 0x000000020b0ad210 */ /* 0x0c0fe40007f1e0ff */
[----:B------:R-:W-:Y:S02]  /*b080*/  @!P4 IADD3 R5, P1, R0, R2, RZ ;  /* 0x000000020005c210 */ /* 0x000fe40007f3e0ff */
[----:B------:R-:W-:Y:S02]  /*b090*/  @!P5 LEA.HI.X.SX32 R11, R11, R9, 0x1, P0 ;  /* 0x000000090b0bd211 */ /* 0x000fe400000f0eff */
[----:B------:R-:W-:-:S02]  /*b0a0*/  @!P5 LEA R14, P2, R10, c[0x0][0x200], 0x2 ;  /* 0x000080000a0eda11 */ /* 0x000fc400078410ff */
[----:B------:R-:W-:Y:S02]  /*b0b0*/  @!P3 IADD3 R7, P0, R4, R2, RZ ;  /* 0x000000020407b210 */ /* 0x000fe40007f1e0ff */
[-C--:B------:R-:W-:Y:S02]  /*b0c0*/  @!P4 LEA.HI.X.SX32 R0, R0, R9.reuse, 0x1, P1 ;  /* 0x000000090000c211 */ /* 0x080fe400008f0eff */
[----:B------:R-:W-:Y:S02]  /*b0d0*/  @!P5 LEA.HI.X R15, R10, c[0x0][0x204], R11, 0x2, P2 ;  /* 0x000081000a0fda11 */ /* 0x000fe400010f140b */
[----:B--2---:R-:W-:Y:S02]  /*b0e0*/  @!P4 LEA R12, P1, R5, c[0x0][0x200], 0x2 ;  /* 0x00008000050cca11 */ /* 0x004fe400078210ff */
[----:B------:R-:W-:Y:S02]  /*b0f0*/  @!P3 LEA.HI.X.SX32 R4, R4, R9, 0x1, P0 ;  /* 0x000000090404b211 */ /* 0x000fe400000f0eff */
[----:B------:R-:W-:-:S02]  /*b100*/  @!P3 LEA R10, P0, R7, c[0x0][0x200], 0x2 ;  /* 0x00008000070aba11 */ /* 0x000fc400078010ff */
[----:B------:R-:W-:Y:S01]  /*b110*/  @!P4 LEA.HI.X R13, R5, c[0x0][0x204], R0, 0x2, P1 ;  /* 0x00008100050dca11 */ /* 0x000fe200008f1400 */
[----:B------:R-:W-:Y:S01]  /*b120*/  @!P5 IMAD.MOV.U32 R0, RZ, RZ, 0x7f800000 ;  /* 0x7f800000ff00d424 */ /* 0x000fe200078e00ff */
[----:B------:R-:W-:Y:S01]  /*b130*/  @!P3 LEA.HI.X R11, R7, c[0x0][0x204], R4, 0x2, P0 ;  /* 0x00008100070bba11 */ /* 0x000fe200000f1404 */
[----:B------:R-:W-:Y:S02]  /*b140*/  @!P4 IMAD.MOV.U32 R7, RZ, RZ, 0x7f800000 ;  /* 0x7f800000ff07c424 */ /* 0x000fe400078e00ff */
[----:B------:R-:W-:Y:S01]  /*b150*/  @!P3 IMAD.MOV.U32 R5, RZ, RZ, 0x7f800000 ;  /* 0x7f800000ff05b424 */ /* 0x000fe200078e00ff */
[----:B------:R2:W-:Y:S04]  /*b160*/  @!P5 STG.E [R14.64], R0 ;  /* 0x000000000e00d986 */ /* 0x0005e8000c101906 */
[----:B------:R2:W-:Y:S04]  /*b170*/  @!P4 STG.E [R12.64], R7 ;  /* 0x000000070c00c986 */ /* 0x0005e8000c101906 */
[----:B------:R2:W-:Y:S01]  /*b180*/  @!P3 STG.E [R10.64], R5 ;  /* 0x000000050a00b986 */ /* 0x0005e2000c101906 */
[----:B------:R-:W-:Y:S05]  /*b190*/  @P6 EXIT ;  /* 0x000000000000694d */ /* 0x000fea0003800000 */
[----:B------:R-:W-:-:S05]  /*b1a0*/  IMAD R3, R6, R3, RZ ;  /* 0x0000000306037224 */ /* 0x000fca00078e02ff */
[----:B------:R-:W-:-:S04]  /*b1b0*/  IADD3 R2, P0, R3, R2, RZ ;  /* 0x0000000203027210 */ /* 0x000fc80007f1e0ff */
[----:B------:R-:W-:Y:S02]  /*b1c0*/  LEA.HI.X.SX32 R3, R3, R9, 0x1, P0 ;  /* 0x0000000903037211 */ /* 0x000fe400000f0eff */
[----:B------:R-:W-:-:S04]  /*b1d0*/  LEA R4, P0, R2, c[0x0][0x200], 0x2 ;  /* 0x0000800002047a11 */ /* 0x000fc800078010ff */
[----:B--2---:R-:W-:Y:S01]  /*b1e0*/  LEA.HI.X R5, R2, c[0x0][0x204], R3, 0x2, P0 ;  /* 0x0000810002057a11 */ /* 0x004fe200000f1403 */
[----:B------:R-:W-:-:S05]  /*b1f0*/  IMAD.MOV.U32 R3, RZ, RZ, 0x7f800000 ;  /* 0x7f800000ff037424 */ /* 0x000fca00078e00ff */
[----:B------:R-:W-:Y:S01]  /*b200*/  STG.E [R4.64], R3 ;  /* 0x0000000304007986 */ /* 0x000fe2000c101906 */
[----:B------:R-:W-:Y:S05]  /*b210*/  EXIT ;  /* 0x000000000000794d */ /* 0x000fea0003800000 */
.L_x_593:
        /* <DEDUP_REMOVED lines=14> */
.L_x_1404:


//--------------------- .text._ZN5flash16flash_fwd_kernelI23Flash_fwd_kernel_traitsILi128ELi64ELi64ELi4ELb0ELb0EN7cutlass6half_tE19Flash_kernel_traitsILi128ELi64ELi64ELi4ES3_EELb0ELb1ELb0ELb0ELb0ELb0ELb1ELb0EEEvNS_16Flash_fwd_paramsE --------------------------
	.section	.text._ZN5flash16flash_fwd_kernelI23Flash_fwd_kernel_traitsILi128ELi64ELi64ELi4ELb0ELb0EN7cutlass6half_tE19Flash_kernel_traitsILi128ELi64ELi64ELi4ES3_EELb0ELb1ELb0ELb0ELb0ELb0ELb1ELb0EEEvNS_16Flash_fwd_paramsE,"ax",@progbits
	.sectioninfo	@"SHI_REGISTERS=205"
	.align	128
        .global         _ZN5flash16flash_fwd_kernelI23Flash_fwd_kernel_traitsILi128ELi64ELi64ELi4ELb0ELb0EN7cutlass6half_tE19Flash_kernel_traitsILi128ELi64ELi64ELi4ES3_EELb0ELb1ELb0ELb0ELb0ELb0ELb1ELb0EEEvNS_16Flash_fwd_paramsE
        .type           _ZN5flash16flash_fwd_kernelI23Flash_fwd_kernel_traitsILi128ELi64ELi64ELi4ELb0ELb0EN7cutlass6half_tE19Flash_kernel_traitsILi128ELi64ELi64ELi4ES3_EELb0ELb1ELb0ELb0ELb0ELb0ELb1ELb0EEEvNS_16Flash_fwd_paramsE,@function
        .size           _ZN5flash16flash_fwd_kernelI23Flash_fwd_kernel_traitsILi128ELi64ELi64ELi4ELb0ELb0EN7cutlass6half_tE19Flash_kernel_traitsILi128ELi64ELi64ELi4ES3_EELb0ELb1ELb0ELb0ELb0ELb0ELb1ELb0EEEvNS_16Flash_fwd_paramsE,(.L_x_1405 - _ZN5flash16flash_fwd_kernelI23Flash_fwd_kernel_traitsILi128ELi64ELi64ELi4ELb0ELb0EN7cutlass6half_tE19Flash_kernel_traitsILi128ELi64ELi64ELi4ES3_EELb0ELb1ELb0ELb0ELb0ELb0ELb1ELb0EEEvNS_16Flash_fwd_paramsE)
        .other          _ZN5flash16flash_fwd_kernelI23Flash_fwd_kernel_traitsILi128ELi64ELi64ELi4ELb0ELb0EN7cutlass6half_tE19Flash_kernel_traitsILi128ELi64ELi64ELi4ES3_EELb0ELb1ELb0ELb0ELb0ELb0ELb1ELb0EEEvNS_16Flash_fwd_paramsE,@"STO_CUDA_ENTRY STV_DEFAULT"
_ZN5flash16flash_fwd_kernelI23Flash_fwd_kernel_traitsILi128ELi64ELi64ELi4ELb0ELb0EN7cutlass6half_tE19Flash_kernel_traitsILi128ELi64ELi64ELi4ES3_EELb0ELb1ELb0ELb0ELb0ELb0ELb1ELb0EEEvNS_16Flash_fwd_paramsE:
.text._ZN5flash16flash_fwd_kernelI23Flash_fwd_kernel_traitsILi128ELi64ELi64ELi4ELb0ELb0EN7cutlass6half_tE19Flash_kernel_traitsILi128ELi64ELi64ELi4ES3_EELb0ELb1ELb0ELb0ELb0ELb0ELb1ELb0EEEvNS_16Flash_fwd_paramsE:
        /* <DEDUP_REMOVED lines=33> */
.L_x_594:
[----:B-1-34-:R-:W-:Y:S02]  /*0210*/  MOV R2, c[0x0][0x218] ;  /* 0x0000860000027a02 */ /* 0x01afe40000000f00 */
.L_x_595:
        /* <DEDUP_REMOVED lines=49> */
.L_x_597:
        /* <DEDUP_REMOVED lines=40> */
.L_x_598:
        /* <DEDUP_REMOVED lines=86> */
.L_x_600:
[----:B------:R-:W-:Y:S05]  /*0d10*/  BSYNC B0 ;  /* 0x0000000000007941 */ /* 0x000fea0003800000 */
.L_x_599:
        /* <DEDUP_REMOVED lines=29> */
.L_x_602:
[----:B------:R-:W-:Y:S05]  /*0ef0*/  BSYNC B0 ;  /* 0x0000000000007941 */ /* 0x000fea0003800000 */
.L_x_601:
        /* <DEDUP_REMOVED lines=29> */
.L_x_604:
[----:B------:R-:W-:Y:S05]  /*10d0*/  BSYNC B0 ;  /* 0x0000000000007941 */ /* 0x000fea0003800000 */
.L_x_603:
        /* <DEDUP_REMOVED lines=32> */
.L_x_606:
[----:B------:R-:W-:Y:S05]  /*12e0*/  BSYNC B0 ;  /* 0x0000000000007941 */ /* 0x000fea0003800000 */
.L_x_605:
        /* <DEDUP_REMOVED lines=28> */
.L_x_608:
[----:B------:R-:W-:Y:S05]  /*14b0*/  BSYNC B0 ;  /* 0x0000000000007941 */ /* 0x000fea0003800000 */
.L_x_607:
        /* <DEDUP_REMOVED lines=24> */
.L_x_610:
[----:B------:R-:W-:Y:S05]  /*1640*/  BSYNC B0 ;  /* 0x0000000000007941 */ /* 0x000fea0003800000 */
.L_x_609:
        /* <DEDUP_REMOVED lines=23> */
.L_x_612:
[----:B------:R-:W-:Y:S05]  /*17c0*/  BSYNC B0 ;  /* 0x0000000000007941 */ /* 0x000fea0003800000 */
.L_x_611:
        /* <DEDUP_REMOVED lines=28> */
.L_x_614:
[----:B------:R-:W-:Y:S05]  /*1990*/  BSYNC B0 ;  /* 0x0000000000007941 */ /* 0x000fea0003800000 */
.L_x_613:
        /* <DEDUP_REMOVED lines=66> */
.L_x_616:
[----:B------:R-:W-:Y:S05]  /*1dc0*/  BSYNC B0 ;  /* 0x0000000000007941 */ /* 0x000fea0003800000 */
.L_x_615:
        /* <DEDUP_REMOVED lines=26> */
.L_x_618:
[----:B------:R-:W-:Y:S05]  /*1f70*/  BSYNC B0 ;  /* 0x0000000000007941 */ /* 0x000fea0003800000 */
.L_x_617:
        /* <DEDUP_REMOVED lines=25> */
.L_x_620:
[----:B------:R-:W-:Y:S05]  /*2110*/  BSYNC B0 ;  /* 0x0000000000007941 */ /* 0x000fea0003800000 */
.L_x_619:
        /* <DEDUP_REMOVED lines=30> */
.L_x_622:
[----:B------:R-:W-:Y:S05]  /*2300*/  BSYNC B0 ;  /* 0x0000000000007941 */ /* 0x000fea0003800000 */
.L_x_621:
        /* <DEDUP_REMOVED lines=15> */
[----:B-1----:R-:W1:Y:S04]  /*2400*/  LDSM.16.M88.4 R8, [R146+0x5800] ;  /* 0x005800009208783b */ /* 0x002e680000000200 */
[----:B---3--:R-:W-:Y:S04]  /*2410*/  LDSM.16.M88.4 R20, [R145] ;  /* 0x000000009114783b */ /* 0x008fe80000000200 */
[----:B------:R-:W3:Y:S04]  /*2420*/  LDSM.16.M88.4 R16, [R102+0x4000] ;  /* 0x004000006610783b */ /* 0x000ee80000000200 */
[----:B------:R-:W-:Y:S04]  /*2430*/  LDSM.16.M88.4 R44, [R139+0x4000] ;  /* 0x004000008b2c783b */ /* 0x000fe80000000200 */
[----:B------:R-:W4:Y:S04]  /*2440*/  LDSM.16.M88.4 R36, [R102+0x4800] ;  /* 0x004800006624783b */ /* 0x000f280000000200 */
[----:B------:R-:W1:Y:S04]  /*2450*/  LDSM.16.M88.4 R12, [R102+0x5000] ;  /* 0x00500000660c783b */ /* 0x000e680000000200 */
[----:B------:R-:W-:Y:S01]  /*2460*/  LDSM.16.M88.4 R80, [R142] ;  /* 0x000000008e50783b */ /* 0x000fe20000000200 */
[C---:B-----5:R-:W-:Y:S03]  /*2470*/  HMMA.16816.F32 R32, R84.reuse, R24, RZ ;  /* 0x000000185420723c */ /* 0x060fe600000018ff */
[----:B------:R-:W-:Y:S04]  /*2480*/  LDSM.16.M88.4 R48, [R102+0x5800] ;  /* 0x005800006630783b */ /* 0x000fe80000000200 */
[----:B------:R-:W-:Y:S01]  /*2490*/  LDSM.16.M88.4 R60, [R147+0x2000] ;  /* 0x00200000933c783b */ /* 0x000fe20000000200 */
[C---:B------:R-:W-:Y:S03]  /*24a0*/  HMMA.16816.F32 R40, R84.reuse, R52, RZ ;  /* 0x000000345428723c */ /* 0x040fe600000018ff */
[----:B------:R-:W-:Y:S04]  /*24b0*/  LDSM.16.M88.4 R96, [R141+0x800] ;  /* 0x000800008d60783b */ /* 0x000fe80000000200 */
[----:B------:R-:W-:Y:S01]  /*24c0*/  LDSM.16.M88.4 R56, [R102+0x6000] ;  /* 0x006000006638783b */ /* 0x000fe20000000200 */
[C---:B--2---:R-:W-:Y:S03]  /*24d0*/  HMMA.16816.F32 R72, R84.reuse, R68, RZ ;  /* 0x000000445448723c */ /* 0x044fe600000018ff */
[----:B------:R-:W-:Y:S04]  /*24e0*/  LDSM.16.M88.4 R76, [R141+0x1000] ;  /* 0x001000008d4c783b */ /* 0x000fe80000000200 */
[----:B------:R-:W-:Y:S01]  /*24f0*/  LDSM.16.M88.4 R88, [R146+0x6800] ;  /* 0x006800009258783b */ /* 0x000fe20000000200 */
[C---:B------:R-:W-:Y:S03]  /*2500*/  HMMA.16816.F32 R24, R84.reuse, R26, RZ ;  /* 0x0000001a5418723c */ /* 0x040fe600000018ff */
[----:B------:R-:W-:Y:S04]  /*2510*/  LDSM.16.M88.4 R92, [R139+0x5800] ;  /* 0x005800008b5c783b */ /* 0x000fe80000000200 */
[----:B------:R-:W0:Y:S01]  /*2520*/  LDGDEPBAR ;  /* 0x00000000000079af */ /* 0x000e220000000000 */
[C---:B------:R-:W-:Y:S08]  /*2530*/  HMMA.16816.F32 R52, R84.reuse, R54, RZ ;  /* 0x000000365434723c */ /* 0x040ff000000018ff */
[C---:B------:R-:W-:Y:S08]  /*2540*/  HMMA.16816.F32 R68, R84.reuse, R70, RZ ;  /* 0x000000465444723c */ /* 0x040ff000000018ff */
[C---:B-1----:R-:W-:Y:S08]  /*2550*/  HMMA.16816.F32 R64, R84.reuse, R8, RZ ;  /* 0x000000085440723c */ /* 0x042ff000000018ff */
[----:B------:R-:W-:Y:S01]  /*2560*/  HMMA.16816.F32 R84, R84, R10, RZ ;  /* 0x0000000a5454723c */ /* 0x000fe200000018ff */
[----:B------:R-:W1:Y:S07]  /*2570*/  LDSM.16.M88.4 R8, [R143] ;  /* 0x000000008f08783b */ /* 0x000e6e0000000200 */
[C---:B---3--:R-:W-:Y:S08]  /*2580*/  HMMA.16816.F32 R32, R20.reuse, R16, R32 ;  /* 0x000000101420723c */ /* 0x048ff00000001820 */
[C---:B------:R-:W-:Y:S01]  /*2590*/  HMMA.16816.F32 R24, R20.reuse, R18, R24 ;  /* 0x000000121418723c */ /* 0x040fe20000001818 */
[----:B------:R-:W2:Y:S07]  /*25a0*/  LDSM.16.M88.4 R16, [R141] ;  /* 0x000000008d10783b */ /* 0x000eae0000000200 */
[C---:B----4-:R-:W-:Y:S08]  /*25b0*/  HMMA.16816.F32 R40, R20.reuse, R36, R40 ;  /* 0x000000241428723c */ /* 0x050ff00000001828 */
[C---:B------:R-:W-:Y:S01]  /*25c0*/  HMMA.16816.F32 R52, R20.reuse, R38, R52 ;  /* 0x000000261434723c */ /* 0x040fe20000001834 */
[----:B------:R-:W3:Y:S07]  /*25d0*/  LDSM.16.M88.4 R36, [R139+0x4800] ;  /* 0x004800008b24783b */ /* 0x000eee0000000200 */
[----:B------:R-:W-:Y:S08]  /*25e0*/  HMMA.16816.F32 R72, R20, R12, R72 ;  /* 0x0000000c1448723c */ /* 0x000ff00000001848 */
[C---:B-1----:R-:W-:Y:S08]  /*25f0*/  HMMA.16816.F32 R32, R8.reuse, R44, R32 ;  /* 0x0000002c0820723c */ /* 0x042ff00000001820 */
[----:B------:R-:W-:Y:S01]  /*2600*/  HMMA.16816.F32 R24, R8, R46, R24 ;  /* 0x0000002e0818723c */ /* 0x000fe20000001818 */
[----:B------:R-:W-:Y:S07]  /*2610*/  LDSM.16.M88.4 R44, [R102+0x6800] ;  /* 0x00680000662c783b */ /* 0x000fee0000000200 */
[----:B------:R-:W-:Y:S01]  /*2620*/  HMMA.16816.F32 R68, R20, R14, R68 ;  /* 0x0000000e1444723c */ /* 0x000fe20000001844 */
[----:B------:R-:W1:Y:S07]  /*2630*/  LDSM.16.M88.4 R12, [R146+0x6000] ;  /* 0x00600000920c783b */ /* 0x000e6e0000000200 */
[----:B--2---:R-:W-:Y:S08]  /*2640*/  HMMA.16816.F32 R32, R80, R16, R32 ;  /* 0x000000105020723c */ /* 0x004ff00000001820 */
[C---:B------:R-:W-:Y:S08]  /*2650*/  HMMA.16816.F32 R64, R20.reuse, R48, R64 ;  /* 0x000000301440723c */ /* 0x040ff00000001840 */
[----:B------:R-:W-:Y:S01]  /*2660*/  HMMA.16816.F32 R84, R20, R50, R84 ;  /* 0x000000321454723c */ /* 0x000fe20000001854 */
[----:B------:R-:W2:Y:S04]  /*2670*/  LDSM.16.M88.4 R20, [R139+0x5000] ;  /* 0x005000008b14783b */ /* 0x000ea80000000200 */
[----:B------:R-:W4:Y:S03]  /*2680*/  LDSM.16.M88.4 R48, [R145+0x2000] ;  /* 0x002000009130783b */ /* 0x000f260000000200 */
[----:B------:R-:W-:Y:S01]  /*2690*/  HMMA.16816.F32 R24, R80, R18, R24 ;  /* 0x000000125018723c */ /* 0x000fe20000001818 */
[----:B------:R-:W-:Y:S07]  /*26a0*/  LDSM.16.M88.4 R16, [R143+0x2000] ;  /* 0x002000008f10783b */ /* 0x000fee0000000200 */
[C---:B---3--:R-:W-:Y:S08]  /*26b0*/  HMMA.16816.F32 R40, R8.reuse, R36, R40 ;  /* 0x000000240828723c */ /* 0x048ff00000001828 */
[----:B------:R-:W-:Y:S01]  /*26c0*/  HMMA.16816.F32 R52, R8, R38, R52 ;  /* 0x000000260834723c */ /* 0x000fe20000001834 */
[----:B------:R-:W3:Y:S07]  /*26d0*/  LDSM.16.M88.4 R36, [R139+0x6000] ;  /* 0x006000008b24783b */ /* 0x000eee0000000200 */
[C---:B-1----:R-:W-:Y:S08]  /*26e0*/  HMMA.16816.F32 R32, R60.reuse, R12, R32 ;  /* 0x0000000c3c20723c */ /* 0x042ff00000001820 */
[----:B------:R-:W-:Y:S01]  /*26f0*/  HMMA.16816.F32 R24, R60, R14, R24 ;  /* 0x0000000e3c18723c */ /* 0x000fe20000001818 */
[----:B------:R-:W-:Y:S07]  /*2700*/  LDSM.16.M88.4 R12, [R142+0x2000] ;  /* 0x002000008e0c783b */ /* 0x000fee0000000200 */
[----:B--2---:R-:W-:Y:S08]  /*2710*/  HMMA.16816.F32 R72, R8, R20, R72 ;  /* 0x000000140848723c */ /* 0x004ff00000001848 */
[----:B------:R-:W-:Y:S08]  /*2720*/  HMMA.16816.F32 R40, R80, R96, R40 ;  /* 0x000000605028723c */ /* 0x000ff00000001828 */
[----:B----4-:R-:W-:Y:S08]  /*2730*/  HMMA.16816.F32 R32, R48, R56, R32 ;  /* 0x000000383020723c */ /* 0x010ff00000001820 */
[----:B------:R-:W-:Y:S08]  /*2740*/  HMMA.16816.F32 R52, R80, R98, R52 ;  /* 0x000000625034723c */ /* 0x000ff00000001834 */
[----:B------:R-:W-:Y:S01]  /*2750*/  HMMA.16816.F32 R24, R48, R58, R24 ;  /* 0x0000003a3018723c */ /* 0x000fe20000001818 */
[----:B------:R-:W1:Y:S07]  /*2760*/  LDSM.16.M88.4 R56, [R146+0x7000] ;  /* 0x007000009238783b */ /* 0x000e6e0000000200 */
[----:B------:R-:W-:Y:S01]  /*2770*/  HMMA.16816.F32 R68, R8, R22, R68 ;  /* 0x000000160844723c */ /* 0x000fe20000001844 */
[----:B------:R-:W2:Y:S07]  /*2780*/  LDSM.16.M88.4 R20, [R141+0x2000] ;  /* 0x002000008d14783b */ /* 0x000eae0000000200 */
[----:B------:R-:W-:Y:S08]  /*2790*/  HMMA.16816.F32 R72, R80, R76, R72 ;  /* 0x0000004c5048723c */ /* 0x000ff00000001848 */
[----:B------:R-:W-:Y:S08]  /*27a0*/  HMMA.16816.F32 R40, R60, R88, R40 ;  /* 0x000000583c28723c */ /* 0x000ff00000001828 */
[----:B---3--:R-:W-:Y:S08]  /*27b0*/  HMMA.16816.F32 R32, R16, R36, R32 ;  /* 0x000000241020723c */ /* 0x008ff00000001820 */
[----:B------:R-:W-:Y:S01]  /*27c0*/  HMMA.16816.F32 R52, R60, R90, R52 ;  /* 0x0000005a3c34723c */ /* 0x000fe20000001834 */
[----:B------:R-:W3:Y:S07]  /*27d0*/  LDSM.16.M88.4 R88, [R141+0x1800] ;  /* 0x001800008d58783b */ /* 0x000eee0000000200 */
[----:B------:R-:W-:Y:S01]  /*27e0*/  HMMA.16816.F32 R24, R16, R38, R24 ;  /* 0x000000261018723c */ /* 0x000fe20000001818 */
[----:B------:R-:W4:Y:S07]  /*27f0*/  LDSM.16.M88.4 R36, [R102+0x7000] ;  /* 0x007000006624783b */ /* 0x000f2e0000000200 */
[----:B------:R-:W-:Y:S08]  /*2800*/  HMMA.16816.F32 R64, R8, R92, R64 ;  /* 0x0000005c0840723c */ /* 0x000ff00000001840 */
[----:B------:R-:W-:Y:S01]  /*2810*/  HMMA.16816.F32 R76, R80, R78, R68 ;  /* 0x0000004e504c723c */ /* 0x000fe20000001844 */
[----:B------:R-:W-:Y:S07]  /*2820*/  LDSM.16.M88.4 R68, [R141+0x2800] ;  /* 0x002800008d44783b */ /* 0x000fee0000000200 */
[----:B-1----:R-:W-:Y:S08]  /*2830*/  HMMA.16816.F32 R72, R60, R56, R72 ;  /* 0x000000383c48723c */ /* 0x002ff00000001848 */
[----:B------:R-:W-:Y:S08]  /*2840*/  HMMA.16816.F32 R40, R48, R44, R40 ;  /* 0x0000002c3028723c */ /* 0x000ff00000001828 */
[----:B--2---:R-:W-:Y:S08]  /*2850*/  HMMA.16816.F32 R32, R12, R20, R32 ;  /* 0x000000140c20723c */ /* 0x004ff00000001820 */
[----:B------:R-:W-:Y:S01]  /*2860*/  HMMA.16816.F32 R52, R48, R46, R52 ;  /* 0x0000002e3034723c */ /* 0x000fe20000001834 */
[----:B------:R-:W1:Y:S07]  /*2870*/  LDSM.16.M88.4 R44, [R146+0x7800] ;  /* 0x00780000922c783b */ /* 0x000e6e0000000200 */
[----:B------:R-:W-:Y:S01]  /*2880*/  HMMA.16816.F32 R84, R8, R94, R84 ;  /* 0x0000005e0854723c */ /* 0x000fe20000001854 */
[----:B------:R-:W2:Y:S07]  /*2890*/  LDSM.16.M88.4 R8, [R139+0x6800] ;  /* 0x006800008b08783b */ /* 0x000eae0000000200 */
[----:B---3--:R-:W-:Y:S01]  /*28a0*/  HMMA.16816.F32 R64, R80, R88, R64 ;  /* 0x000000585040723c */ /* 0x008fe20000001840 */
[----:B------:R-:W-:-:S02]  /*28b0*/  FMUL.FTZ R3, R32, c[0x0][0x2ec] ;  /* 0x0000bb0020037a20 */ /* 0x000fc40000410000 */
[----:B------:R-:W-:Y:S02]  /*28c0*/  FMUL.FTZ R6, R33, c[0x0][0x2ec] ;  /* 0x0000bb0021067a20 */ /* 0x000fe40000410000 */
[----:B------:R-:W-:Y:S02]  /*28d0*/  FMUL.FTZ R5, R34, c[0x0][0x2ec] ;  /* 0x0000bb0022057a20 */ /* 0x000fe40000410000 */
[----:B------:R-:W-:Y:S01]  /*28e0*/  MUFU.TANH R3, R3 ;  /* 0x0000000300037308 */ /* 0x000fe20000002400 */
[----:B------:R-:W-:Y:S01]  /*28f0*/  HMMA.16816.F32 R24, R12, R22, R24 ;  /* 0x000000160c18723c */ /* 0x000fe20000001818 */
[----:B------:R-:W-:Y:S06]  /*2900*/  LDSM.16.M88.4 R20, [R139+0x7000] ;  /* 0x007000008b14783b */ /* 0x000fec0000000200 */
[----:B------:R-:W3:Y:S01]  /*2910*/  MUFU.TANH R6, R6 ;  /* 0x0000000600067308 */ /* 0x000ee20000002400 */
[----:B------:R-:W-:Y:S07]  /*2920*/  HMMA.16816.F32 R76, R60, R58, R76 ;  /* 0x0000003a3c4c723c */ /* 0x000fee000000184c */
[----:B------:R-:W-:Y:S01]  /*2930*/  MUFU.TANH R5, R5 ;  /* 0x0000000500057308 */ /* 0x000fe20000002400 */
[----:B----4-:R-:W-:Y:S07]  /*2940*/  HMMA.16816.F32 R72, R48, R36, R72 ;  /* 0x000000243048723c */ /* 0x010fee0000001848 */
[----:B------:R-:W-:Y:S01]  /*2950*/  FMUL.FTZ R36, R35, c[0x0][0x2ec] ;  /* 0x0000bb0023247a20 */ /* 0x000fe20000410000 */
[----:B------:R-:W-:Y:S01]  /*2960*/  HMMA.16816.F32 R84, R80, R90, R84 ;  /* 0x0000005a5054723c */ /* 0x000fe20000001854 */
[----:B------:R-:W4:Y:S01]  /*2970*/  LDSM.16.M88.4 R32, [R102+0x7800] ;  /* 0x007800006620783b */ /* 0x000f220000000200 */
[----:B------:R-:W-:-:S02]  /*2980*/  FMUL.FTZ R24, R24, c[0x0][0x2ec] ;  /* 0x0000bb0018187a20 */ /* 0x000fc40000410000 */
[----:B------:R-:W-:Y:S01]  /*2990*/  FMUL.FTZ R25, R25, c[0x0][0x2ec] ;  /* 0x0000bb0019197a20 */ /* 0x000fe20000410000 */
[----:B------:R-:W5:Y:S01]  /*29a0*/  MUFU.TANH R36, R36 ;  /* 0x0000002400247308 */ /* 0x000f620000002400 */
[----:B------:R-:W-:Y:S02]  /*29b0*/  FMUL.FTZ R26, R26, c[0x0][0x2ec] ;  /* 0x0000bb001a1a7a20 */ /* 0x000fe40000410000 */
[----:B-1----:R-:W-:Y:S05]  /*29c0*/  HMMA.16816.F32 R64, R60, R44, R64 ;  /* 0x0000002c3c40723c */ /* 0x002fea0000001840 */
[----:B------:R-:W1:Y:S03]  /*29d0*/  MUFU.TANH R37, R24 ;  /* 0x0000001800257308 */ /* 0x000e660000002400 */
[----:B------:R-:W-:Y:S05]  /*29e0*/  HMMA.16816.F32 R76, R48, R38, R76 ;  /* 0x00000026304c723c */ /* 0x000fea000000184c */
[----:B------:R-:W-:Y:S02]  /*29f0*/  MUFU.TANH R56, R25 ;  /* 0x0000001900387308 */ /* 0x000fe40000002400 */
[----:B------:R-:W-:Y:S01]  /*2a00*/  FMUL.FTZ R39, R27, c[0x0][0x2ec] ;  /* 0x0000bb001b277a20 */ /* 0x000fe20000410000 */
[----:B------:R-:W-:Y:S05]  /*2a10*/  HMMA.16816.F32 R84, R60, R46, R84 ;  /* 0x0000002e3c54723c */ /* 0x000fea0000001854 */
[----:B------:R1:W1:Y:S03]  /*2a20*/  MUFU.TANH R38, R26 ;  /* 0x0000001a00267308 */ /* 0x0002660000002400 */
[C---:B--2---:R-:W-:Y:S05]  /*2a30*/  HMMA.16816.F32 R40, R16.reuse, R8, R40 ;  /* 0x000000081028723c */ /* 0x044fea0000001828 */
[----:B------:R-:W2:Y:S03]  /*2a40*/  MUFU.TANH R39, R39 ;  /* 0x0000002700277308 */ /* 0x000ea60000002400 */
[----:B------:R-:W-:Y:S01]  /*2a50*/  HMMA.16816.F32 R52, R16, R10, R52 ;  /* 0x0000000a1034723c */ /* 0x000fe20000001834 */
[----:B------:R-:W-:Y:S04]  /*2a60*/  LDSM.16.M88.4 R8, [R141+0x3000] ;  /* 0x003000008d08783b */ /* 0x000fe80000000200 */
[----:B-1----:R-:W1:Y:S03]  /*2a70*/  LDSM.16.M88.4 R24, [R139+0x7800] ;  /* 0x007800008b18783b */ /* 0x002e660000000200 */
[----:B----4-:R-:W-:Y:S08]  /*2a80*/  HMMA.16816.F32 R64, R48, R32, R64 ;  /* 0x000000203040723c */ /* 0x010ff00000001840 */
[C---:B------:R-:W-:Y:S08]  /*2a90*/  HMMA.16816.F32 R72, R16.reuse, R20, R72 ;  /* 0x000000141048723c */ /* 0x040ff00000001848 */
[----:B------:R-:W-:Y:S01]  /*2aa0*/  HMMA.16816.F32 R76, R16, R22, R76 ;  /* 0x00000016104c723c */ /* 0x000fe2000000184c */
[----:B------:R-:W4:Y:S01]  /*2ab0*/  LDSM.16.M88.4 R20, [R141+0x3800] ;  /* 0x003800008d14783b */ /* 0x000f220000000200 */
[----:B------:R-:W-:-:S06]  /*2ac0*/  DEPBAR.LE SB0, 0x0 ;  /* 0x000080000000791a */ /* 0x000fcc0000000000 */
[----:B------:R-:W-:Y:S08]  /*2ad0*/  HMMA.16816.F32 R84, R48, R34, R84 ;  /* 0x000000223054723c */ /* 0x000ff00000001854 */
[----:B------:R-:W-:Y:S08]  /*2ae0*/  HMMA.16816.F32 R40, R12, R68, R40 ;  /* 0x000000440c28723c */ /* 0x000ff00000001828 */
[----:B-1----:R-:W-:Y:S08]  /*2af0*/  HMMA.16816.F32 R64, R16, R24, R64 ;  /* 0x000000181040723c */ /* 0x002ff00000001840 */
[----:B------:R-:W-:Y:S08]  /*2b00*/  HMMA.16816.F32 R52, R12, R70, R52 ;  /* 0x000000460c34723c */ /* 0x000ff00000001834 */
[----:B------:R-:W-:Y:S01]  /*2b10*/  HMMA.16816.F32 R84, R16, R26, R84 ;  /* 0x0000001a1054723c */ /* 0x000fe20000001854 */
[----:B------:R-:W-:-:S02]  /*2b20*/  FMUL.FTZ R40, R40, c[0x0][0x2ec] ;  /* 0x0000bb0028287a20 */ /* 0x000fc40000410000 */
[----:B------:R-:W-:Y:S02]  /*2b30*/  FMUL.FTZ R41, R41, c[0x0][0x2ec] ;  /* 0x0000bb0029297a20 */ /* 0x000fe40000410000 */
[----:B------:R-:W-:Y:S02]  /*2b40*/  FMUL.FTZ R42, R42, c[0x0][0x2ec] ;  /* 0x0000bb002a2a7a20 */ /* 0x000fe40000410000 */
[----:B------:R-:W-:Y:S01]  /*2b50*/  FMUL.FTZ R43, R43, c[0x0][0x2ec] ;  /* 0x0000bb002b2b7a20 */ /* 0x000fe20000410000 */
[----:B------:R-:W-:Y:S01]  /*2b60*/  HMMA.16816.F32 R76, R12, R10, R76 ;  /* 0x0000000a0c4c723c */ /* 0x000fe2000000184c */
[----:B------:R-:W1:Y:S01]  /*2b70*/  MUFU.TANH R40, R40 ;  /* 0x0000002800287308 */ /* 0x000e620000002400 */
[----:B------:R-:W-:-:S05]  /*2b80*/  IADD3 R18, R100, 0x31, RZ ;  /* 0x0000003164127810 */ /* 0x000fca0007ffe0ff */
[----:B------:R-:W-:Y:S01]  /*2b90*/  IADD3 R11, R31, 0x8, RZ ;  /* 0x000000081f0b7810 */ /* 0x000fe20007ffe0ff */
[C---:B------:R-:W-:Y:S01]  /*2ba0*/  HMMA.16816.F32 R72, R12.reuse, R8, R72 ;  /* 0x000000080c48723c */ /* 0x040fe20000001848 */
[----:B------:R-:W-:Y:S01]  /*2bb0*/  IADD3 R10, R100, 0x1, RZ ;  /* 0x00000001640a7810 */ /* 0x000fe20007ffe0ff */
[----:B------:R-:W-:Y:S01]  /*2bc0*/  MUFU.TANH R41, R41 ;  /* 0x0000002900297308 */ /* 0x000fe20000002400 */
[----:B------:R-:W-:Y:S01]  /*2bd0*/  IMNMX R102, R11, R30, PT ;  /* 0x0000001e0b667217 */ /* 0x000fe20003800200 */
[----:B------:R-:W-:Y:S01]  /*2be0*/  FMUL.FTZ R32, R54, c[0x0][0x2ec] ;  /* 0x0000bb0036207a20 */ /* 0x000fe20000410000 */
[C---:B------:R-:W-:Y:S01]  /*2bf0*/  ISETP.GE.AND P6, PT, R10.reuse, R103, PT ;  /* 0x000000670a00720c */ /* 0x040fe20003fc6270 */
[----:B------:R-:W-:Y:S01]  /*2c00*/  FMUL.FTZ R33, R55, c[0x0][0x2ec] ;  /* 0x0000bb0037217a20 */ /* 0x000fe20000410000 */
[----:B------:R-:W-:Y:S01]  /*2c10*/  ISETP.GE.AND P2, PT, R10, R102, PT ;  /* 0x000000660a00720c */ /* 0x000fe20003f46270 */
[----:B----4-:R-:W-:Y:S01]  /*2c20*/  HMMA.16816.F32 R64, R12, R20, R64 ;  /* 0x000000140c40723c */ /* 0x010fe20000001840 */
[----:B------:R-:W-:Y:S01]  /*2c30*/  FMUL.FTZ R8, R52, c[0x0][0x2ec] ;  /* 0x0000bb0034087a20 */ /* 0x000fe20000410000 */
[----:B------:R-:W4:Y:S01]  /*2c40*/  MUFU.TANH R42, R42 ;  /* 0x0000002a002a7308 */ /* 0x000f220000002400 */
[----:B------:R-:W-:Y:S01]  /*2c50*/  IADD3 R10, R100, 0x8, RZ ;  /* 0x00000008640a7810 */ /* 0x000fe20007ffe0ff */
[----:B------:R-:W-:Y:S01]  /*2c60*/  FMUL.FTZ R9, R53, c[0x0][0x2ec] ;  /* 0x0000bb0035097a20 */ /* 0x000fe20000410000 */
[----:B---3--:R-:W-:-:S02]  /*2c70*/  FSEL R19, R6, -INF , !P6 ;  /* 0xff80000006137808 */ /* 0x008fc40007000000 */
[-C--:B------:R-:W-:Y:S01]  /*2c80*/  ISETP.GE.AND P4, PT, R10, R103.reuse, PT ;  /* 0x000000670a00720c */ /* 0x080fe20003f86270 */
[----:B------:R-:W-:Y:S01]  /*2c90*/  HMMA.16816.F32 R84, R12, R22, R84 ;  /* 0x000000160c54723c */ /* 0x000fe20000001854 */
[----:B------:R-:W-:Y:S01]  /*2ca0*/  FMUL.FTZ R24, R76, c[0x0][0x2ec] ;  /* 0x0000bb004c187a20 */ /* 0x000fe20000410000 */
[----:B------:R-:W3:Y:S01]  /*2cb0*/  MUFU.TANH R8, R8 ;  /* 0x0000000800087308 */ /* 0x000ee20000002400 */
[C---:B------:R-:W-:Y:S01]  /*2cc0*/  IADD3 R11, R100.reuse, 0x9, RZ ;  /* 0x00000009640b7810 */ /* 0x040fe20007ffe0ff */
[----:B------:R-:W-:Y:S01]  /*2cd0*/  FMUL.FTZ R25, R77, c[0x0][0x2ec] ;  /* 0x0000bb004d197a20 */ /* 0x000fe20000410000 */
[----:B------:R-:W-:Y:S01]  /*2ce0*/  IADD3 R6, R100, 0x11, RZ ;  /* 0x0000001164067810 */ /* 0x000fe20007ffe0ff */
[----:B------:R-:W-:Y:S01]  /*2cf0*/  FMUL.FTZ R26, R78, c[0x0][0x2ec] ;  /* 0x0000bb004e1a7a20 */ /* 0x000fe20000410000 */
[-C--:B------:R-:W-:Y:S01]  /*2d00*/  ISETP.GE.AND P0, PT, R10, R102.reuse, PT ;  /* 0x000000660a00720c */ /* 0x080fe20003f06270 */
[----:B------:R-:W-:Y:S01]  /*2d10*/  FMUL.FTZ R72, R72, c[0x0][0x2ec] ;  /* 0x0000bb0048487a20 */ /* 0x000fe20000410000 */
[----:B------:R-:W-:Y:S01]  /*2d20*/  IADD3 R10, R100, 0x10, RZ ;  /* 0x00000010640a7810 */ /* 0x000fe20007ffe0ff */
[----:B------:R-:W1:Y:S01]  /*2d30*/  MUFU.TANH R43, R43 ;  /* 0x0000002b002b7308 */ /* 0x000e620000002400 */
[----:B-----5:R-:W-:Y:S01]  /*2d40*/  FSEL R36, R36, -INF , !P2 ;  /* 0xff80000024247808 */ /* 0x020fe20005000000 */
[----:B------:R-:W-:Y:S01]  /*2d50*/  FMUL.FTZ R73, R73, c[0x0][0x2ec] ;  /* 0x0000bb0049497a20 */ /* 0x000fe20000410000 */
[----:B------:R-:W-:Y:S01]  /*2d60*/  FSEL R37, R37, -INF , !P4 ;  /* 0xff80000025257808 */ /* 0x000fe20006000000 */
[----:B------:R-:W-:Y:S01]  /*2d70*/  FMUL.FTZ R74, R74, c[0x0][0x2ec] ;  /* 0x0000bb004a4a7a20 */ /* 0x000fe20000410000 */
[-C--:B------:R-:W-:Y:S01]  /*2d80*/  ISETP.GE.AND P3, PT, R11, R103.reuse, PT ;  /* 0x000000670b00720c */ /* 0x080fe20003f66270 */
[----:B------:R-:W-:Y:S01]  /*2d90*/  FMUL.FTZ R67, R67, c[0x0][0x2ec] ;  /* 0x0000bb0043437a20 */ /* 0x000fe20000410000 */
[CC--:B------:R-:W-:Y:S01]  /*2da0*/  ISETP.GE.AND P2, PT, R6.reuse, R103.reuse, PT ;  /* 0x000000670600720c */ /* 0x0c0fe20003f46270 */
[----:B------:R-:W5:Y:S01]  /*2db0*/  MUFU.TANH R32, R32 ;  /* 0x0000002000207308 */ /* 0x000f620000002400 */
[-C--:B------:R-:W-:Y:S01]  /*2dc0*/  ISETP.GE.AND P4, PT, R6, R102.reuse, PT ;  /* 0x000000660600720c */ /* 0x080fe20003f86270 */
[----:B------:R-:W-:Y:S01]  /*2dd0*/  FMUL.FTZ R75, R75, c[0x0][0x2ec] ;  /* 0x0000bb004b4b7a20 */ /* 0x000fe20000410000 */
[----:B------:R-:W-:Y:S01]  /*2de0*/  IADD3 R6, R100, 0x18, RZ ;  /* 0x0000001864067810 */ /* 0x000fe20007ffe0ff */
[----:B------:R-:W-:Y:S01]  /*2df0*/  FMUL.FTZ R16, R79, c[0x0][0x2ec] ;  /* 0x0000bb004f107a20 */ /* 0x000fe20000410000 */
[-C--:B------:R-:W-:Y:S01]  /*2e00*/  ISETP.GE.AND P5, PT, R11, R102.reuse, PT ;  /* 0x000000660b00720c */ /* 0x080fe20003fa6270 */
[----:B------:R-:W-:Y:S01]  /*2e10*/  FMUL.FTZ R64, R64, c[0x0][0x2ec] ;  /* 0x0000bb0040407a20 */ /* 0x000fe20000410000 */
[CC--:B------:R-:W-:Y:S01]  /*2e20*/  ISETP.GE.AND P1, PT, R10.reuse, R103.reuse, PT ;  /* 0x000000670a00720c */ /* 0x0c0fe20003f26270 */
[----:B------:R-:W1:Y:S01]  /*2e30*/  MUFU.TANH R9, R9 ;  /* 0x0000000900097308 */ /* 0x000e620000002400 */
[-C--:B------:R-:W-:Y:S01]  /*2e40*/  ISETP.GE.AND P6, PT, R10, R102.reuse, PT ;  /* 0x000000660a00720c */ /* 0x080fe20003fc6270 */
[----:B------:R-:W-:Y:S01]  /*2e50*/  FMUL.FTZ R65, R65, c[0x0][0x2ec] ;  /* 0x0000bb0041417a20 */ /* 0x000fe20000410000 */
[----:B------:R-:W-:Y:S01]  /*2e60*/  IADD3 R10, R100, 0x19, RZ ;  /* 0x00000019640a7810 */ /* 0x000fe20007ffe0ff */
[----:B------:R-:W-:Y:S01]  /*2e70*/  FMUL.FTZ R66, R66, c[0x0][0x2ec] ;  /* 0x0000bb0042427a20 */ /* 0x000fe20000410000 */
[----:B------:R-:W-:Y:S01]  /*2e80*/  FSEL R38, R38, -INF , !P0 ;  /* 0xff80000026267808 */ /* 0x000fe20004000000 */
[----:B------:R-:W-:Y:S01]  /*2e90*/  FMUL.FTZ R84, R84, c[0x0][0x2ec] ;  /* 0x0000bb0054547a20 */ /* 0x000fe20000410000 */
[----:B------:R-:W-:Y:S01]  /*2ea0*/  FSEL R21, R56, -INF , !P3 ;  /* 0xff80000038157808 */ /* 0x000fe20005800000 */
[----:B------:R-:W3:Y:S01]  /*2eb0*/  MUFU.TANH R24, R24 ;  /* 0x0000001800187308 */ /* 0x000ee20000002400 */
[----:B------:R-:W-:Y:S01]  /*2ec0*/  IADD3 R11, R100, 0x20, RZ ;  /* 0x00000020640b7810 */ /* 0x000fe20007ffe0ff */
[----:B------:R-:W-:Y:S01]  /*2ed0*/  FMUL.FTZ R85, R85, c[0x0][0x2ec] ;  /* 0x0000bb0055557a20 */ /* 0x000fe20000410000 */
[----:B------:R-:W-:Y:S01]  /*2ee0*/  ISETP.GE.AND P0, PT, R6, R103, PT ;  /* 0x000000670600720c */ /* 0x000fe20003f06270 */
[----:B------:R-:W-:Y:S01]  /*2ef0*/  FMUL.FTZ R86, R86, c[0x0][0x2ec] ;  /* 0x0000bb0056567a20 */ /* 0x000fe20000410000 */
[----:B------:R-:W-:Y:S01]  /*2f00*/  ISETP.GE.AND P3, PT, R6, R102, PT ;  /* 0x000000660600720c */ /* 0x000fe20003f66270 */
[----:B------:R-:W-:Y:S01]  /*2f10*/  FMUL.FTZ R87, R87, c[0x0][0x2ec] ;  /* 0x0000bb0057577a20 */ /* 0x000fe20000410000 */
[----:B--2---:R-:W-:Y:S01]  /*2f20*/  FSEL R6, R39, -INF , !P5 ;  /* 0xff80000027067808 */ /* 0x004fe20006800000 */
[----:B------:R-:W2:Y:S01]  /*2f30*/  MUFU.TANH R33, R33 ;  /* 0x0000002100217308 */ /* 0x000ea20000002400 */
[----:B-1----:R-:W-:-:S02]  /*2f40*/  FSEL R17, R40, -INF , !P1 ;  /* 0xff80000028117808 */ /* 0x002fc40004800000 */
[CC--:B------:R-:W-:Y:S02]  /*2f50*/  ISETP.GE.AND P5, PT, R10.reuse, R103.reuse, PT ;  /* 0x000000670a00720c */ /* 0x0c0fe40003fa6270 */
[----:B------:R-:W-:Y:S02]  /*2f60*/  ISETP.GE.AND P1, PT, R10, R102, PT ;  /* 0x000000660a00720c */ /* 0x000fe40003f26270 */
[----:B----4-:R-:W-:Y:S01]  /*2f70*/  FSEL R14, R42, -INF , !P6 ;  /* 0xff8000002a0e7808 */ /* 0x010fe20007000000 */
[----:B------:R-:W1:Y:S01]  /*2f80*/  MUFU.TANH R117, R72 ;  /* 0x0000004800757308 */ /* 0x000e620000002400 */
[----:B------:R-:W-:Y:S02]  /*2f90*/  FSEL R13, R41, -INF , !P2 ;  /* 0xff800000290d7808 */ /* 0x000fe40005000000 */
[----:B------:R-:W-:Y:S02]  /*2fa0*/  IADD3 R10, R100, 0x21, RZ ;  /* 0x00000021640a7810 */ /* 0x000fe40007ffe0ff */
[----:B------:R-:W-:-:S02]  /*2fb0*/  ISETP.GE.AND P6, PT, R11, R103, PT ;  /* 0x000000670b00720c */ /* 0x000fc40003fc6270 */
[-C--:B------:R-:W-:Y:S01]  /*2fc0*/  ISETP.GE.AND P2, PT, R11, R102.reuse, PT ;  /* 0x000000660b00720c */ /* 0x080fe20003f46270 */
[----:B------:R-:W4:Y:S01]  /*2fd0*/  MUFU.TANH R116, R67 ;  /* 0x0000004300747308 */ /* 0x000f220000002400 */
[----:B---3--:R-:W-:Y:S02]  /*2fe0*/  FSEL R11, R8, -INF , !P0 ;  /* 0xff800000080b7808 */ /* 0x008fe40004000000 */
[----:B------:R-:W-:Y:S02]  /*2ff0*/  IADD3 R8, R100, 0x28, RZ ;  /* 0x0000002864087810 */ /* 0x000fe40007ffe0ff */
[----:B------:R-:W-:Y:S02]  /*3000*/  FSEL R12, R43, -INF , !P4 ;  /* 0xff8000002b0c7808 */ /* 0x000fe40006000000 */
[C---:B------:R-:W-:Y:S01]  /*3010*/  ISETP.GE.AND P4, PT, R10.reuse, R103, PT ;  /* 0x000000670a00720c */ /* 0x040fe20003f86270 */
[----:B------:R-:W-:Y:S01]  /*3020*/  MUFU.TANH R115, R73 ;  /* 0x0000004900737308 */ /* 0x000fe20000002400 */
[----:B------:R-:W-:-:S02]  /*3030*/  ISETP.GE.AND P0, PT, R10, R102, PT ;  /* 0x000000660a00720c */ /* 0x000fc40003f06270 */
[----:B-----5:R-:W-:Y:S02]  /*3040*/  FSEL R10, R32, -INF , !P3 ;  /* 0xff800000200a7808 */ /* 0x020fe40005800000 */
[----:B------:R-:W-:Y:S02]  /*3050*/  ISETP.GE.AND P3, PT, R8, R103, PT ;  /* 0x000000670800720c */ /* 0x000fe40003f66270 */
[----:B------:R-:W-:Y:S01]  /*3060*/  IADD3 R15, R100, 0x29, RZ ;  /* 0x00000029640f7810 */ /* 0x000fe20007ffe0ff */
[----:B------:R-:W3:Y:S01]  /*3070*/  MUFU.TANH R132, R74 ;  /* 0x0000004a00847308 */ /* 0x000ee20000002400 */
[----:B------:R-:W-:Y:S02]  /*3080*/  FSEL R9, R9, -INF , !P5 ;  /* 0xff80000009097808 */ /* 0x000fe40006800000 */
[----:B------:R-:W-:Y:S02]  /*3090*/  ISETP.GE.AND P5, PT, R8, R102, PT ;  /* 0x000000660800720c */ /* 0x000fe40003fa6270 */
[----:B------:R-:W-:-:S02]  /*30a0*/  FSEL R27, R24, -INF , !P3 ;  /* 0xff800000181b7808 */ /* 0x000fc40005800000 */
[----:B--2---:R-:W-:Y:S01]  /*30b0*/  FSEL R8, R33, -INF , !P1 ;  /* 0xff80000021087808 */ /* 0x004fe20004800000 */
[----:B------:R-:W2:Y:S01]  /*30c0*/  MUFU.TANH R126, R75 ;  /* 0x0000004b007e7308 */ /* 0x000ea20000002400 */
[----:B-1----:R-:W-:Y:S02]  /*30d0*/  FSEL R117, R117, -INF , !P6 ;  /* 0xff80000075757808 */ /* 0x002fe40007000000 */
[-C--:B------:R-:W-:Y:S02]  /*30e0*/  ISETP.GE.AND P3, PT, R18, R102.reuse, PT ;  /* 0x000000661200720c */ /* 0x080fe40003f66270 */
[C---:B------:R-:W-:Y:S02]  /*30f0*/  ISETP.GE.AND P1, PT, R15.reuse, R103, PT ;  /* 0x000000670f00720c */ /* 0x040fe40003f26270 */
[----:B------:R-:W-:Y:S01]  /*3100*/  ISETP.GE.AND P6, PT, R15, R102, PT ;  /* 0x000000660f00720c */ /* 0x000fe20003fc6270 */
[----:B------:R-:W1:Y:S01]  /*3110*/  MUFU.TANH R25, R25 ;  /* 0x0000001900197308 */ /* 0x000e620000002400 */
[----:B------:R-:W-:-:S02]  /*3120*/  IADD3 R15, R100, 0x30, RZ ;  /* 0x00000030640f7810 */ /* 0x000fc40007ffe0ff */
[----:B----4-:R-:W-:Y:S02]  /*3130*/  FSEL R116, R116, -INF , !P3 ;  /* 0xff80000074747808 */ /* 0x010fe40005800000 */
[----:B---3--:R-:W-:Y:S02]  /*3140*/  FSEL R132, R132, -INF , !P2 ;  /* 0xff80000084847808 */ /* 0x008fe40005000000 */
[----:B------:R-:W-:Y:S01]  /*3150*/  FSEL R115, R115, -INF , !P4 ;  /* 0xff80000073737808 */ /* 0x000fe20006000000 */
[----:B------:R-:W3:Y:S01]  /*3160*/  MUFU.TANH R26, R26 ;  /* 0x0000001a001a7308 */ /* 0x000ee20000002400 */
[----:B------:R-:W-:Y:S02]  /*3170*/  ISETP.GE.AND P3, PT, R101, 0x2, PT ;  /* 0x000000026500780c */ /* 0x000fe40003f66270 */
[C---:B------:R-:W-:Y:S02]  /*3180*/  ISETP.GE.AND P2, PT, R15.reuse, R103, PT ;  /* 0x000000670f00720c */ /* 0x040fe40003f46270 */
[----:B------:R-:W-:-:S02]  /*3190*/  ISETP.GE.AND P4, PT, R15, R102, PT ;  /* 0x000000660f00720c */ /* 0x000fc40003f86270 */
[----:B------:R-:W-:Y:S01]  /*31a0*/  IADD3 R15, R100, 0x38, RZ ;  /* 0x00000038640f7810 */ /* 0x000fe20007ffe0ff */
[----:B------:R-:W4:Y:S01]  /*31b0*/  MUFU.TANH R16, R16 ;  /* 0x0000001000107308 */ /* 0x000f220000002400 */
[----:B--2---:R-:W-:Y:S02]  /*31c0*/  FSEL R126, R126, -INF , !P0 ;  /* 0xff8000007e7e7808 */ /* 0x004fe40004000000 */
[----:B-1----:R-:W-:Y:S02]  /*31d0*/  FSEL R25, R25, -INF , !P1 ;  /* 0xff80000019197808 */ /* 0x002fe40004800000 */
[----:B------:R-:W-:Y:S02]  /*31e0*/  ISETP.GE.AND P0, PT, R18, R103, PT ;  /* 0x000000671200720c */ /* 0x000fe40003f06270 */
[----:B------:R-:W-:Y:S01]  /*31f0*/  ISETP.GE.AND P1, PT, R15, R102, PT ;  /* 0x000000660f00720c */ /* 0x000fe20003f26270 */
[----:B------:R-:W1:Y:S01]  /*3200*/  MUFU.TANH R127, R64 ;  /* 0x00000040007f7308 */ /* 0x000e620000002400 */
[----:B---3--:R-:W-:-:S02]  /*3210*/  FSEL R26, R26, -INF , !P5 ;  /* 0xff8000001a1a7808 */ /* 0x008fc40006800000 */
[----:B------:R-:W-:Y:S02]  /*3220*/  ISETP.GE.AND P5, PT, R15, R103, PT ;  /* 0x000000670f00720c */ /* 0x000fe40003fa6270 */
[----:B------:R-:W-:-:S03]  /*3230*/  IADD3 R15, R100, 0x39, RZ ;  /* 0x00000039640f7810 */ /* 0x000fc60007ffe0ff */
[----:B------:R-:W2:Y:S01]  /*3240*/  MUFU.TANH R122, R65 ;  /* 0x00000041007a7308 */ /* 0x000ea20000002400 */
[----:B----4-:R-:W-:Y:S02]  /*3250*/  FSEL R24, R16, -INF , !P6 ;  /* 0xff80000010187808 */ /* 0x010fe40007000000 */
[----:B------:R-:W-:-:S04]  /*3260*/  ISETP.GE.AND P6, PT, R100, R103, PT ;  /* 0x000000676400720c */ /* 0x000fc80003fc6270 */
[----:B------:R-:W-:Y:S01]  /*3270*/  FSEL R3, R3, -INF , !P6 ;  /* 0xff80000003037808 */ /* 0x000fe20007000000 */
[----:B------:R-:W3:Y:S01]  /*3280*/  MUFU.TANH R120, R66 ;  /* 0x0000004200787308 */ /* 0x000ee20000002400 */
[----:B-1----:R-:W-:Y:S01]  /*3290*/  FSEL R127, R127, -INF , !P2 ;  /* 0xff8000007f7f7808 */ /* 0x002fe20005000000 */
[----:B------:R-:W-:Y:S01]  /*32a0*/  BAR.SYNC.DEFER_BLOCKING 0x0 ;  /* 0x0000000000007b1d */ /* 0x000fe20000010000 */
[----:B------:R-:W-:-:S04]  /*32b0*/  ISETP.GE.AND P2, PT, R100, R102, PT ;  /* 0x000000666400720c */ /* 0x000fc80003f46270 */
[----:B------:R-:W-:Y:S01]  /*32c0*/  FSEL R5, R5, -INF , !P2 ;  /* 0xff80000005057808 */ /* 0x000fe20005000000 */
[----:B------:R-:W1:Y:S01]  /*32d0*/  MUFU.TANH R121, R84 ;  /* 0x0000005400797308 */ /* 0x000e620000002400 */
[----:B--2---:R-:W-:Y:S02]  /*32e0*/  FSEL R122, R122, -INF , !P0 ;  /* 0xff8000007a7a7808 */ /* 0x004fe40004000000 */
[----:B------:R-:W-:-:S05]  /*32f0*/  ISETP.GE.AND P0, PT, R15, R102, PT ;  /* 0x000000660f00720c */ /* 0x000fca0003f06270 */
[----:B------:R-:W2:Y:S01]  /*3300*/  MUFU.TANH R119, R85 ;  /* 0x0000005500777308 */ /* 0x000ea20000002400 */
[----:B---3--:R-:W-:Y:S02]  /*3310*/  FSEL R120, R120, -INF , !P4 ;  /* 0xff80000078787808 */ /* 0x008fe40006000000 */
[----:B------:R-:W-:-:S05]  /*3320*/  ISETP.GE.AND P4, PT, R15, R103, PT ;  /* 0x000000670f00720c */ /* 0x000fca0003f86270 */
        /* <DEDUP_REMOVED lines=40> */
[----:B------:R-:W-:Y:S01]  /*35b0*/  @!P2 LEA.HI.X R33, R16, c[0x0][0x16c], R15, 0x1, P6 ;  /* 0x00005b001021aa11 */ /* 0x000fe200030f0c0f */
[----:B------:R1:W-:Y:S01]  /*35c0*/  @P2 STS.128 [R155+0x4800], RZ ;  /* 0x004800ff9b002388 */ /* 0x0003e20000000c00 */
[----:B------:R-:W-:-:S03]  /*35d0*/  @!P2 LEA R40, P4, R7, c[0x0][0x168], 0x1 ;  /* 0x00005a000728aa11 */ /* 0x000fc600078808ff */
        /* <DEDUP_REMOVED lines=8> */
[----:B------:R1:W-:Y:S01]  /*3660*/  @!P1 LDGSTS.E.BYPASS.LTC128B.128 [R155+0x6800], [R30.64+0x80] ;  /* 0x068000801e9b9fae */ /* 0x0003e2000b901d46 */
[----:B--2---:R-:W-:-:S03]  /*3670*/  @!P1 LEA R34, P0, R16, c[0x0][0x168], 0x1 ;  /* 0x00005a0010229a11 */ /* 0x004fc600078008ff */
[----:B------:R1:W-:Y:S01]  /*3680*/  @P2 STS.128 [R155+0x5000], RZ ;  /* 0x005000ff9b002388 */ /* 0x0003e20000000c00 */
[--C-:B------:R-:W-:Y:S01]  /*3690*/  @!P1 LEA.HI.X R35, R16, c[0x0][0x16c], R15.reuse, 0x1, P0 ;  /* 0x00005b0010239a11 */ /* 0x100fe200000f0c0f */
[----:B------:R-:W-:Y:S02]  /*36a0*/  IMAD.X R16, R148, 0x1, R15, P5 ;  /* 0x0000000194107824 */ /* 0x000fe400028e060f */
        /* <DEDUP_REMOVED lines=23> */
.L_x_625:
[----:B------:R-:W-:Y:S05]  /*3820*/  BSYNC B0 ;  /* 0x0000000000007941 */ /* 0x000fea0003800000 */
.L_x_624:
[----:B------:R-:W0:Y:S02]  /*3830*/  LDGDEPBAR ;  /* 0x00000000000079af */ /* 0x000e240000000000 */
.L_x_623:
[----:B------:R-:W-:Y:S02]  /*3840*/  FMNMX.FTZ R16, R3, R19, !PT ;  /* 0x0000001303107209 */ /* 0x000fe40007810000 */
[----:B-1----:R-:W-:Y:S02]  /*3850*/  FMNMX.FTZ R23, R5, R36, !PT ;  /* 0x0000002405177209 */ /* 0x002fe40007810000 */
        /* <DEDUP_REMOVED lines=43> */
[----:B------:R-:W3:Y:S04]  /*3b10*/  LDSM.16.MT88.4 R48, [R138+0xa000] ;  /* 0x00a000008a30783b */ /* 0x000ee80000004200 */
[----:B------:R-:W4:Y:S01]  /*3b20*/  LDSM.16.MT88.4 R56, [R137+0xa000] ;  /* 0x00a000008938783b */ /* 0x000f220000004200 */
        /* <DEDUP_REMOVED lines=14> */
[--C-:B------:R-:W-:Y:S01]  /*3c10*/  FFMA.FTZ R29, R11, c[0x0][0x23c], -R124.reuse ;  /* 0x00008f000b1d7a23 */ /* 0x100fe2000001087c */
[----:B------:R-:W-:Y:S01]  /*3c20*/  LDSM.16.MT88.4 R20, [R136+0x8800] ;  /* 0x008800008814783b */ /* 0x000fe20000004200 */
[----:B------:R-:W-:Y:S01]  /*3c30*/  FFMA.FTZ R0, R9, c[0x0][0x23c], -R124 ;  /* 0x00008f0009007a23 */ /* 0x000fe2000001087c */
[----:B------:R-:W1:Y:S01]  /*3c40*/  MUFU.EX2 R34, R34 ;  /* 0x0000002200227308 */ /* 0x000e620000000800 */
[----:B------:R-:W-:-:S02]  /*3c50*/  FFMA.FTZ R109, R5, c[0x0][0x23c], -R113 ;  /* 0x00008f00056d7a23 */ /* 0x000fc40000010871 */
[--C-:B------:R-:W-:Y:S02]  /*3c60*/  FFMA.FTZ R106, R36, c[0x0][0x23c], -R113.reuse ;  /* 0x00008f00246a7a23 */ /* 0x100fe40000010871 */
[--C-:B------:R-:W-:Y:S02]  /*3c70*/  FFMA.FTZ R104, R38, c[0x0][0x23c], -R113.reuse ;  /* 0x00008f0026687a23 */ /* 0x100fe40000010871 */
[--C-:B------:R-:W-:Y:S01]  /*3c80*/  FFMA.FTZ R33, R6, c[0x0][0x23c], -R113.reuse ;  /* 0x00008f0006217a23 */ /* 0x100fe20000010871 */
[----:B------:R-:W-:Y:S01]  /*3c90*/  MUFU.EX2 R105, R105 ;  /* 0x0000006900697308 */ /* 0x000fe20000000800 */
[----:B------:R-:W2:Y:S01]  /*3ca0*/  LDSM.16.MT88.4 R4, [R136+0xa000] ;  /* 0x00a000008804783b */ /* 0x000ea20000004200 */
[--C-:B------:R-:W-:Y:S02]  /*3cb0*/  FFMA.FTZ R111, R14, c[0x0][0x23c], -R113.reuse ;  /* 0x00008f000e6f7a23 */ /* 0x100fe40000010871 */
[--C-:B------:R-:W-:Y:S02]  /*3cc0*/  FFMA.FTZ R32, R12, c[0x0][0x23c], -R113.reuse ;  /* 0x00008f000c207a23 */ /* 0x100fe40000010871 */
[----:B------:R-:W5:Y:S01]  /*3cd0*/  LDSM.16.MT88.4 R12, [R138+0x8800] ;  /* 0x008800008a0c783b */ /* 0x000f620000004200 */
[--C-:B------:R-:W-:Y:S01]  /*3ce0*/  FFMA.FTZ R108, R10, c[0x0][0x23c], -R113.reuse ;  /* 0x00008f000a6c7a23 */ /* 0x100fe20000010871 */
[----:B------:R-:W3:Y:S01]  /*3cf0*/  MUFU.EX2 R30, R30 ;  /* 0x0000001e001e7308 */ /* 0x000ee20000000800 */
[----:B------:R-:W-:Y:S01]  /*3d00*/  FFMA.FTZ R31, R8, c[0x0][0x23c], -R113 ;  /* 0x00008f00081f7a23 */ /* 0x000fe20000010871 */
[----:B-1----:R-:W-:Y:S01]  /*3d10*/  F2FP.PACK_AB R64, R34, R107 ;  /* 0x0000006b2240723e */ /* 0x002fe200000000ff */
[----:B------:R-:W1:Y:S01]  /*3d20*/  LDSM.16.MT88.4 R8, [R137+0x8800] ;  /* 0x008800008908783b */ /* 0x000e620000004200 */
[----:B------:R-:W-:-:S02]  /*3d30*/  FFMA.FTZ R35, R17, c[0x0][0x23c], -R124 ;  /* 0x00008f0011237a23 */ /* 0x000fc4000001087c */
[--C-:B------:R-:W-:Y:S01]  /*3d40*/  FFMA.FTZ R114, R117, c[0x0][0x23c], -R124.reuse ;  /* 0x00008f0075727a23 */ /* 0x100fe2000001087c */
[----:B------:R-:W1:Y:S01]  /*3d50*/  LDSM.16.MT88.4 R16, [R140+0x8800] ;  /* 0x008800008c10783b */ /* 0x000e620000004200 */
[----:B------:R-:W-:Y:S01]  /*3d60*/  MUFU.EX2 R109, R109 ;  /* 0x0000006d006d7308 */ /* 0x000fe20000000800 */
[--C-:B------:R-:W-:Y:S02]  /*3d70*/  FFMA.FTZ R117, R115, c[0x0][0x23c], -R124.reuse ;  /* 0x00008f0073757a23 */ /* 0x100fe4000001087c */
[--C-:B------:R-:W-:Y:S02]  /*3d80*/  FFMA.FTZ R125, R126, c[0x0][0x23c], -R113.reuse ;  /* 0x00008f007e7d7a23 */ /* 0x100fe40000010871 */
[--C-:B------:R-:W-:Y:S02]  /*3d90*/  FFMA.FTZ R115, R27, c[0x0][0x23c], -R124.reuse ;  /* 0x00008f001b737a23 */ /* 0x100fe4000001087c */
[----:B------:R-:W-:Y:S01]  /*3da0*/  FFMA.FTZ R118, R25, c[0x0][0x23c], -R124 ;  /* 0x00008f0019767a23 */ /* 0x000fe2000001087c */
[----:B------:R-:W2:Y:S01]  /*3db0*/  MUFU.EX2 R106, R106 ;  /* 0x0000006a006a7308 */ /* 0x000ea20000000800 */
[----:B---3--:R-:W-:Y:S01]  /*3dc0*/  F2FP.PACK_AB R66, R30, R105 ;  /* 0x000000691e42723e */ /* 0x008fe200000000ff */
[----:B------:R-:W-:-:S02]  /*3dd0*/  FFMA.FTZ R132, R132, c[0x0][0x23c], -R113 ;  /* 0x00008f0084847a23 */ /* 0x000fc40000010871 */
[--C-:B------:R-:W-:Y:S02]  /*3de0*/  FFMA.FTZ R126, R26, c[0x0][0x23c], -R113.reuse ;  /* 0x00008f001a7e7a23 */ /* 0x100fe40000010871 */
[--C-:B------:R-:W-:Y:S02]  /*3df0*/  FFMA.FTZ R123, R24, c[0x0][0x23c], -R113.reuse ;  /* 0x00008f00187b7a23 */ /* 0x100fe40000010871 */
[----:B------:R-:W-:Y:S01]  /*3e00*/  MUFU.EX2 R104, R104 ;  /* 0x0000006800687308 */ /* 0x000fe20000000800 */
[----:B------:R-:W-:Y:S01]  /*3e10*/  LDSM.16.MT88.4 R24, [R138+0x9000] ;  /* 0x009000008a18783b */ /* 0x000fe20000004200 */
[----:B------:R-:W-:Y:S02]  /*3e20*/  FFMA.FTZ R171, R119, c[0x0][0x23c], -R124 ;  /* 0x00008f0077ab7a23 */ /* 0x000fe4000001087c */
[--C-:B------:R-:W-:Y:S02]  /*3e30*/  FFMA.FTZ R116, R116, c[0x0][0x23c], -R113.reuse ;  /* 0x00008f0074747a23 */ /* 0x100fe40000010871 */
[----:B------:R-:W-:-:S02]  /*3e40*/  FFMA.FTZ R112, R112, c[0x0][0x23c], -R113 ;  /* 0x00008f0070707a23 */ /* 0x000fc40000010871 */
[----:B------:R-:W3:Y:S01]  /*3e50*/  MUFU.EX2 R33, R33 ;  /* 0x0000002100217308 */ /* 0x000ee20000000800 */
[----:B--2---:R-:W-:Y:S01]  /*3e60*/  F2FP.PACK_AB R65, R106, R109 ;  /* 0x0000006d6a41723e */ /* 0x004fe200000000ff */
[----:B------:R-:W-:Y:S02]  /*3e70*/  FFMA.FTZ R169, R110, c[0x0][0x23c], -R113 ;  /* 0x00008f006ea97a23 */ /* 0x000fe40000010871 */
[----:B------:R-:W-:Y:S02]  /*3e80*/  FADD.FTZ R34, R107, R34 ;  /* 0x000000226b227221 */ /* 0x000fe40000010000 */
[----:B------:R-:W-:Y:S02]  /*3e90*/  FADD.FTZ R109, R109, R106 ;  /* 0x0000006a6d6d7221 */ /* 0x000fe40000010000 */
[----:B------:R-:W-:Y:S01]  /*3ea0*/  MUFU.EX2 R35, R35 ;  /* 0x0000002300237308 */ /* 0x000fe20000000800 */
[----:B------:R-:W-:-:S04]  /*3eb0*/  FADD.FTZ R105, R105, R34 ;  /* 0x0000002269697221 */ /* 0x000fc80000010000 */
[----:B------:R-:W-:Y:S01]  /*3ec0*/  FADD.FTZ R30, R30, R105 ;  /* 0x000000691e1e7221 */ /* 0x000fe20000010000 */
[----:B---3--:R-:W-:Y:S02]  /*3ed0*/  F2FP.PACK_AB R67, R33, R104 ;  /* 0x000000682143723e */ /* 0x008fe400000000ff */
[----:B------:R-:W2:Y:S01]  /*3ee0*/  MUFU.EX2 R2, R2 ;  /* 0x0000000200027308 */ /* 0x000ea20000000800 */
        /* <DEDUP_REMOVED lines=18> */
[C---:B----4-:R-:W-:Y:S02]  /*4010*/  HMMA.16816.F32 R52, R64.reuse, R56, RZ ;  /* 0x000000384034723c */ /* 0x050fe400000018ff */
[----:B------:R-:W-:Y:S06]  /*4020*/  MUFU.EX2 R115, R115 ;  /* 0x0000007300737308 */ /* 0x000fec0000000800 */
[C---:B------:R-:W-:Y:S02]  /*4030*/  HMMA.16816.F32 R92, R64.reuse, R94, RZ ;  /* 0x0000005e405c723c */ /* 0x040fe400000018ff */
[----:B------:R-:W-:Y:S06]  /*4040*/  MUFU.EX2 R118, R118 ;  /* 0x0000007600767308 */ /* 0x000fec0000000800 */
[C---:B------:R-:W-:Y:S02]  /*4050*/  HMMA.16816.F32 R68, R64.reuse, R70, RZ ;  /* 0x000000464044723c */ /* 0x040fe400000018ff */
[----:B------:R-:W-:Y:S06]  /*4060*/  MUFU.EX2 R132, R132 ;  /* 0x0000008400847308 */ /* 0x000fec0000000800 */
[C---:B------:R-:W-:Y:S02]  /*4070*/  HMMA.16816.F32 R40, R64.reuse, R42, RZ ;  /* 0x0000002a4028723c */ /* 0x040fe400000018ff */
[----:B------:R-:W4:Y:S06]  /*4080*/  MUFU.EX2 R125, R125 ;  /* 0x0000007d007d7308 */ /* 0x000f2c0000000800 */
[C---:B------:R-:W-:Y:S02]  /*4090*/  HMMA.16816.F32 R48, R64.reuse, R50, RZ ;  /* 0x000000324030723c */ /* 0x040fe400000018ff */
[----:B------:R-:W-:Y:S06]  /*40a0*/  MUFU.EX2 R126, R126 ;  /* 0x0000007e007e7308 */ /* 0x000fec0000000800 */
[C---:B------:R-:W-:Y:S02]  /*40b0*/  HMMA.16816.F32 R56, R64.reuse, R58, RZ ;  /* 0x0000003a4038723c */ /* 0x040fe400000018ff */
[----:B------:R-:W1:Y:S06]  /*40c0*/  MUFU.EX2 R123, R123 ;  /* 0x0000007b007b7308 */ /* 0x000e6c0000000800 */
[C---:B------:R-:W-:Y:S02]  /*40d0*/  HMMA.16816.F32 R60, R64.reuse, R4, RZ ;  /* 0x00000004403c723c */ /* 0x040fe400000018ff */
[----:B------:R-:W-:Y:S05]  /*40e0*/  MUFU.EX2 R171, R171 ;  /* 0x000000ab00ab7308 */ /* 0x000fea0000000800 */
[----:B--2---:R-:W-:Y:S01]  /*40f0*/  F2FP.PACK_AB R4, R2, R35 ;  /* 0x000000230204723e */ /* 0x004fe200000000ff */
[----:B------:R-:W-:Y:S01]  /*4100*/  HMMA.16816.F32 R64, R64, R6, RZ ;  /* 0x000000064040723c */ /* 0x000fe200000018ff */
[----:B---3--:R-:W-:Y:S01]  /*4110*/  F2FP.PACK_AB R5, R32, R111 ;  /* 0x0000006f2005723e */ /* 0x008fe200000000ff */
[----:B------:R-:W-:Y:S01]  /*4120*/  MUFU.EX2 R116, R116 ;  /* 0x0000007400747308 */ /* 0x000fe20000000800 */
[----:B------:R-:W-:-:S02]  /*4130*/  FADD.FTZ R35, R35, R30 ;  /* 0x0000001e23237221 */ /* 0x000fc40000010000 */
[----:B------:R-:W-:Y:S02]  /*4140*/  FADD.FTZ R111, R111, R104 ;  /* 0x000000686f6f7221 */ /* 0x000fe40000010000 */
[----:B------:R-:W-:Y:S01]  /*4150*/  F2FP.PACK_AB R6, R0, R29 ;  /* 0x0000001d0006723e */ /* 0x000fe200000000ff */
[----:B------:R-:W-:Y:S01]  /*4160*/  FADD.FTZ R2, R2, R35 ;  /* 0x0000002302027221 */ /* 0x000fe20000010000 */
[----:B-1----:R-:W-:Y:S01]  /*4170*/  F2FP.PACK_AB R7, R31, R108 ;  /* 0x0000006c1f07723e */ /* 0x002fe200000000ff */
[----:B------:R-:W-:Y:S01]  /*4180*/  MUFU.EX2 R112, R112 ;  /* 0x0000007000707308 */ /* 0x000fe20000000800 */
[----:B------:R-:W-:Y:S02]  /*4190*/  FADD.FTZ R111, R32, R111 ;  /* 0x0000006f206f7221 */ /* 0x000fe40000010000 */
[----:B------:R-:W-:Y:S02]  /*41a0*/  FADD.FTZ R29, R29, R2 ;  /* 0x000000021d1d7221 */ /* 0x000fe40000010000 */
[----:B------:R-:W-:Y:S01]  /*41b0*/  FADD.FTZ R108, R108, R111 ;  /* 0x0000006f6c6c7221 */ /* 0x000fe20000010000 */
[----:B-----5:R-:W-:Y:S01]  /*41c0*/  HMMA.16816.F32 R88, R4, R12, R88 ;  /* 0x0000000c0458723c */ /* 0x020fe20000001858 */
        /* <DEDUP_REMOVED lines=19> */
[----:B------:R-:W5:Y:S07]  /*4300*/  LDSM.16.MT88.4 R20, [R137+0x9000] ;  /* 0x009000008914783b */ /* 0x000f6e0000004200 */
        /* <DEDUP_REMOVED lines=21> */
[C---:B-----5:R-:W-:Y:S08]  /*4460*/  HMMA.16816.F32 R80, R4.reuse, R20, R80 ;  /* 0x000000140450723c */ /* 0x060ff00000001850 */
        /* <DEDUP_REMOVED lines=136> */
[----:B--2---:R-:W3:Y:S04]  /*4cf0*/  LDSM.16.M88.4 R8, [R146+0x4000] ;  /* 0x004000009208783b */ /* 0x004ee80000000200 */
[----:B------:R-:W5:Y:S04]  /*4d00*/  LDSM.16.M88.4 R112, [R146+0x4800] ;  /* 0x004800009270783b */ /* 0x000f680000000200 */
[----:B------:R-:W2:Y:S04]  /*4d10*/  LDSM.16.M88.4 R104, [R146+0x5000] ;  /* 0x005000009268783b */ /* 0x000ea80000000200 */
[----:B------:R-:W2:Y:S04]  /*4d20*/  LDSM.16.M88.4 R124, [R146+0x5800] ;  /* 0x00580000927c783b */ /* 0x000ea80000000200 */
[----:B-1----:R-:W-:Y:S04]  /*4d30*/  LDSM.16.M88.4 R16, [R145] ;  /* 0x000000009110783b */ /* 0x002fe80000000200 */
[----:B------:R-:W1:Y:S04]  /*4d40*/  LDSM.16.M88.4 R120, [R144] ;  /* 0x000000009078783b */ /* 0x000e680000000200 */
[----:B------:R-:W1:Y:S04]  /*4d50*/  LDSM.16.M88.4 R116, [R144+0x800] ;  /* 0x000800009074783b */ /* 0x000e680000000200 */
[----:B------:R-:W1:Y:S04]  /*4d60*/  LDSM.16.M88.4 R24, [R144+0x1000] ;  /* 0x001000009018783b */ /* 0x000e680000000200 */
[----:B----4-:R-:W4:Y:S04]  /*4d70*/  LDSM.16.M88.4 R20, [R144+0x1800] ;  /* 0x001800009014783b */ /* 0x010f280000000200 */
[----:B------:R-:W0:Y:S01]  /*4d80*/  LDGDEPBAR ;  /* 0x00000000000079af */ /* 0x000e220000000000 */
[C---:B---3--:R-:W-:Y:S08]  /*4d90*/  HMMA.16816.F32 R12, R28.reuse, R8, RZ ;  /* 0x000000081c0c723c */ /* 0x048ff000000018ff */
[C---:B-----5:R-:W-:Y:S08]  /*4da0*/  HMMA.16816.F32 R4, R28.reuse, R112, RZ ;  /* 0x000000701c04723c */ /* 0x060ff000000018ff */
[C---:B--2---:R-:W-:Y:S08]  /*4db0*/  HMMA.16816.F32 R108, R28.reuse, R104, RZ ;  /* 0x000000681c6c723c */ /* 0x044ff000000018ff */
[C---:B------:R-:W-:Y:S08]  /*4dc0*/  HMMA.16816.F32 R8, R28.reuse, R10, RZ ;  /* 0x0000000a1c08723c */ /* 0x040ff000000018ff */
[C---:B------:R-:W-:Y:S08]  /*4dd0*/  HMMA.16816.F32 R112, R28.reuse, R114, RZ ;  /* 0x000000721c70723c */ /* 0x040ff000000018ff */
[C---:B------:R-:W-:Y:S08]  /*4de0*/  HMMA.16816.F32 R104, R28.reuse, R106, RZ ;  /* 0x0000006a1c68723c */ /* 0x040ff000000018ff */
[C---:B------:R-:W-:Y:S08]  /*4df0*/  HMMA.16816.F32 R32, R28.reuse, R124, RZ ;  /* 0x0000007c1c20723c */ /* 0x040ff000000018ff */
[----:B------:R-:W-:Y:S01]  /*4e00*/  HMMA.16816.F32 R28, R28, R126, RZ ;  /* 0x0000007e1c1c723c */ /* 0x000fe200000018ff */
[----:B------:R-:W-:Y:S07]  /*4e10*/  LDSM.16.M88.4 R124, [R146+0x7800] ;  /* 0x00780000927c783b */ /* 0x000fee0000000200 */
        /* <DEDUP_REMOVED lines=9> */
[C---:B----4-:R-:W-:Y:S08]  /*4eb0*/  HMMA.16816.F32 R32, R16.reuse, R20, R32 ;  /* 0x000000141020723c */ /* 0x050ff00000001820 */
        /* <DEDUP_REMOVED lines=18> */
[----:B------:R-:W1:Y:S07]  /*4fe0*/  LDSM.16.M88.4 R120, [R147+0x2000] ;  /* 0x002000009378783b */ /* 0x000e6e0000000200 */
[C---:B------:R-:W-:Y:S08]  /*4ff0*/  HMMA.16816.F32 R108, R16.reuse, R24, R108 ;  /* 0x00000018106c723c */ /* 0x040ff0000000186c */
[C---:B------:R-:W-:Y:S01]  /*5000*/  HMMA.16816.F32 R104, R16.reuse, R26, R104 ;  /* 0x0000001a1068723c */ /* 0x040fe20000001868 */
[----:B------:R-:W3:Y:S07]  /*5010*/  LDSM.16.M88.4 R24, [R146+0x6000] ;  /* 0x006000009218783b */ /* 0x000eee0000000200 */
[C---:B--2---:R-:W-:Y:S08]  /*5020*/  HMMA.16816.F32 R32, R16.reuse, R20, R32 ;  /* 0x000000141020723c */ /* 0x044ff00000001820 */
[C---:B------:R-:W-:Y:S01]  /*5030*/  HMMA.16816.F32 R28, R16.reuse, R22, R28 ;  /* 0x00000016101c723c */ /* 0x040fe2000000181c */
[----:B------:R-:W2:Y:S07]  /*5040*/  LDSM.16.M88.4 R20, [R146+0x6800] ;  /* 0x006800009214783b */ /* 0x000eae0000000200 */
[C---:B------:R-:W-:Y:S08]  /*5050*/  HMMA.16816.F32 R4, R16.reuse, R116, R4 ;  /* 0x000000741004723c */ /* 0x040ff00000001804 */
[----:B------:R-:W-:Y:S01]  /*5060*/  HMMA.16816.F32 R112, R16, R118, R112 ;  /* 0x000000761070723c */ /* 0x000fe20000001870 */
[----:B------:R-:W4:Y:S04]  /*5070*/  LDSM.16.M88.4 R16, [R146+0x7000] ;  /* 0x007000009210783b */ /* 0x000f280000000200 */
[----:B------:R-:W-:Y:S03]  /*5080*/  LDSM.16.M88.4 R116, [R144+0x3000] ;  /* 0x003000009074783b */ /* 0x000fe60000000200 */
[C---:B-1----:R-:W-:Y:S08]  /*5090*/  HMMA.16816.F32 R32, R120.reuse, R124, R32 ;  /* 0x0000007c7820723c */ /* 0x042ff00000001820 */
[C---:B---3--:R-:W-:Y:S08]  /*50a0*/  HMMA.16816.F32 R12, R120.reuse, R24, R12 ;  /* 0x00000018780c723c */ /* 0x048ff0000000180c */
[C---:B------:R-:W-:Y:S01]  /*50b0*/  HMMA.16816.F32 R8, R120.reuse, R26, R8 ;  /* 0x0000001a7808723c */ /* 0x040fe20000001808 */
[----:B------:R-:W-:Y:S07]  /*50c0*/  LDSM.16.M88.4 R24, [R144+0x2000] ;  /* 0x002000009018783b */ /* 0x000fee0000000200 */
[C---:B--2---:R-:W-:Y:S08]  /*50d0*/  HMMA.16816.F32 R4, R120.reuse, R20, R4 ;  /* 0x000000147804723c */ /* 0x044ff00000001804 */
[C---:B------:R-:W-:Y:S01]  /*50e0*/  HMMA.16816.F32 R112, R120.reuse, R22, R112 ;  /* 0x000000167870723c */ /* 0x040fe20000001870 */
[----:B------:R-:W1:Y:S07]  /*50f0*/  LDSM.16.M88.4 R20, [R145+0x2000] ;  /* 0x002000009114783b */ /* 0x000e6e0000000200 */
[C---:B----4-:R-:W-:Y:S08]  /*5100*/  HMMA.16816.F32 R108, R120.reuse, R16, R108 ;  /* 0x00000010786c723c */ /* 0x050ff0000000186c */
[C---:B------:R-:W-:Y:S01]  /*5110*/  HMMA.16816.F32 R104, R120.reuse, R18, R104 ;  /* 0x000000127868723c */ /* 0x040fe20000001868 */
[----:B------:R-:W2:Y:S07]  /*5120*/  LDSM.16.M88.4 R16, [R144+0x2800] ;  /* 0x002800009010783b */ /* 0x000eae0000000200 */
[----:B------:R-:W-:Y:S01]  /*5130*/  HMMA.16816.F32 R28, R120, R126, R28 ;  /* 0x0000007e781c723c */ /* 0x000fe2000000181c */
[----:B------:R-:W-:Y:S04]  /*5140*/  LDSM.16.M88.4 R120, [R143+0x2000] ;  /* 0x002000008f78783b */ /* 0x000fe80000000200 */
[----:B------:R-:W3:Y:S03]  /*5150*/  LDSM.16.M88.4 R124, [R139+0x6800] ;  /* 0x006800008b7c783b */ /* 0x000ee60000000200 */
[C---:B-1----:R-:W-:Y:S08]  /*5160*/  HMMA.16816.F32 R12, R20.reuse, R24, R12 ;  /* 0x00000018140c723c */ /* 0x042ff0000000180c */
[C---:B------:R-:W-:Y:S01]  /*5170*/  HMMA.16816.F32 R8, R20.reuse, R26, R8 ;  /* 0x0000001a1408723c */ /* 0x040fe20000001808 */
[----:B------:R-:W1:Y:S07]  /*5180*/  LDSM.16.M88.4 R24, [R144+0x3800] ;  /* 0x003800009018783b */ /* 0x000e6e0000000200 */
[C---:B--2---:R-:W-:Y:S08]  /*5190*/  HMMA.16816.F32 R4, R20.reuse, R16, R4 ;  /* 0x000000101404723c */ /* 0x044ff00000001804 */
[C---:B------:R-:W-:Y:S01]  /*51a0*/  HMMA.16816.F32 R112, R20.reuse, R18, R112 ;  /* 0x000000121470723c */ /* 0x040fe20000001870 */
[----:B------:R-:W2:Y:S07]  /*51b0*/  LDSM.16.M88.4 R16, [R139+0x6000] ;  /* 0x006000008b10783b */ /* 0x000eae0000000200 */
[C---:B------:R-:W-:Y:S08]  /*51c0*/  HMMA.16816.F32 R108, R20.reuse, R116, R108 ;  /* 0x00000074146c723c */ /* 0x040ff0000000186c */
[----:B------:R-:W-:Y:S01]  /*51d0*/  HMMA.16816.F32 R104, R20, R118, R104 ;  /* 0x000000761468723c */ /* 0x000fe20000001868 */
[----:B------:R-:W4:Y:S07]  /*51e0*/  LDSM.16.M88.4 R116, [R139+0x7000] ;  /* 0x007000008b74783b */ /* 0x000f2e0000000200 */
[----:B---3--:R-:W-:Y:S08]  /*51f0*/  HMMA.16816.F32 R4, R120, R124, R4 ;  /* 0x0000007c7804723c */ /* 0x008ff00000001804 */
[C---:B-1----:R-:W-:Y:S08]  /*5200*/  HMMA.16816.F32 R32, R20.reuse, R24, R32 ;  /* 0x000000181420723c */ /* 0x042ff00000001820 */
[----:B------:R-:W-:Y:S01]  /*5210*/  HMMA.16816.F32 R28, R20, R26, R28 ;  /* 0x0000001a141c723c */ /* 0x000fe2000000181c */
[----:B------:R-:W-:Y:S04]  /*5220*/  LDSM.16.M88.4 R24, [R142+0x2000] ;  /* 0x002000008e18783b */ /* 0x000fe80000000200 */
[----:B------:R-:W1:Y:S03]  /*5230*/  LDSM.16.M88.4 R20, [R141+0x2000] ;  /* 0x002000008d14783b */ /* 0x000e660000000200 */
[C---:B--2---:R-:W-:Y:S08]  /*5240*/  HMMA.16816.F32 R12, R120.reuse, R16, R12 ;  /* 0x00000010780c723c */ /* 0x044ff0000000180c */
[C---:B------:R-:W-:Y:S01]  /*5250*/  HMMA.16816.F32 R8, R120.reuse, R18, R8 ;  /* 0x000000127808723c */ /* 0x040fe20000001808 */
[----:B------:R-:W2:Y:S07]  /*5260*/  LDSM.16.M88.4 R16, [R141+0x2800] ;  /* 0x002800008d10783b */ /* 0x000eae0000000200 */
[C---:B------:R-:W-:Y:S08]  /*5270*/  HMMA.16816.F32 R112, R120.reuse, R126, R112 ;  /* 0x0000007e7870723c */ /* 0x040ff00000001870 */
[C---:B----4-:R-:W-:Y:S08]  /*5280*/  HMMA.16816.F32 R108, R120.reuse, R116, R108 ;  /* 0x00000074786c723c */ /* 0x050ff0000000186c */
[----:B------:R-:W-:Y:S08]  /*5290*/  HMMA.16816.F32 R104, R120, R118, R104 ;  /* 0x000000767868723c */ /* 0x000ff00000001868 */
[C---:B-1----:R-:W-:Y:S08]  /*52a0*/  HMMA.16816.F32 R12, R24.reuse, R20, R12 ;  /* 0x00000014180c723c */ /* 0x042ff0000000180c */
[C---:B------:R-:W-:Y:S01]  /*52b0*/  HMMA.16816.F32 R8, R24.reuse, R22, R8 ;  /* 0x000000161808723c */ /* 0x040fe20000001808 */
[----:B------:R-:W1:Y:S07]  /*52c0*/  LDSM.16.M88.4 R20, [R141+0x3000] ;  /* 0x003000008d14783b */ /* 0x000e6e0000000200 */
[C---:B--2---:R-:W-:Y:S08]  /*52d0*/  HMMA.16816.F32 R4, R24.reuse, R16, R4 ;  /* 0x000000101804723c */ /* 0x044ff00000001804 */
[----:B------:R-:W-:Y:S01]  /*52e0*/  HMMA.16816.F32 R112, R24, R18, R112 ;  /* 0x000000121870723c */ /* 0x000fe20000001870 */
[----:B------:R-:W-:-:S02]  /*52f0*/  FMUL.FTZ R2, R12, c[0x0][0x2ec] ;  /* 0x0000bb000c027a20 */ /* 0x000fc40000410000 */
[----:B------:R-:W-:Y:S02]  /*5300*/  FMUL.FTZ R16, R13, c[0x0][0x2ec] ;  /* 0x0000bb000d107a20 */ /* 0x000fe40000410000 */
[----:B------:R-:W-:Y:S02]  /*5310*/  FMUL.FTZ R17, R14, c[0x0][0x2ec] ;  /* 0x0000bb000e117a20 */ /* 0x000fe40000410000 */
[----:B------:R-:W-:Y:S01]  /*5320*/  FMUL.FTZ R18, R15, c[0x0][0x2ec] ;  /* 0x0000bb000f127a20 */ /* 0x000fe20000410000 */
[----:B------:R-:W-:Y:S01]  /*5330*/  MUFU.TANH R2, R2 ;  /* 0x0000000200027308 */ /* 0x000fe20000002400 */
[----:B------:R-:W2:Y:S01]  /*5340*/  LDSM.16.M88.4 R12, [R139+0x7800] ;  /* 0x007800008b0c783b */ /* 0x000ea20000000200 */
[----:B------:R-:W-:Y:S02]  /*5350*/  FMUL.FTZ R8, R8, c[0x0][0x2ec] ;  /* 0x0000bb0008087a20 */ /* 0x000fe40000410000 */
[----:B------:R-:W-:Y:S02]  /*5360*/  FMUL.FTZ R10, R10, c[0x0][0x2ec] ;  /* 0x0000bb000a0a7a20 */ /* 0x000fe40000410000 */
[----:B------:R-:W-:-:S02]  /*5370*/  FMUL.FTZ R9, R9, c[0x0][0x2ec] ;  /* 0x0000bb0009097a20 */ /* 0x000fc40000410000 */
[----:B------:R-:W-:Y:S01]  /*5380*/  FMUL.FTZ R4, R4, c[0x0][0x2ec] ;  /* 0x0000bb0004047a20 */ /* 0x000fe20000410000 */
[----:B------:R-:W3:Y:S01]  /*5390*/  MUFU.TANH R18, R18 ;  /* 0x0000001200127308 */ /* 0x000ee20000002400 */
[----:B------:R-:W-:Y:S02]  /*53a0*/  FMUL.FTZ R5, R5, c[0x0][0x2ec] ;  /* 0x0000bb0005057a20 */ /* 0x000fe40000410000 */
[----:B------:R-:W-:Y:S02]  /*53b0*/  FMUL.FTZ R6, R6, c[0x0][0x2ec] ;  /* 0x0000bb0006067a20 */ /* 0x000fe40000410000 */
[----:B------:R-:W-:Y:S01]  /*53c0*/  FMUL.FTZ R125, R7, c[0x0][0x2ec] ;  /* 0x0000bb00077d7a20 */ /* 0x000fe20000410000 */
[C---:B-1----:R-:W-:Y:S02]  /*53d0*/  HMMA.16816.F32 R108, R24.reuse, R20, R108 ;  /* 0x00000014186c723c */ /* 0x042fe4000000186c */
[----:B------:R-:W-:Y:S05]  /*53e0*/  MUFU.TANH R21, R4 ;  /* 0x0000000400157308 */ /* 0x000fea0000002400 */
[----:B------:R-:W-:Y:S01]  /*53f0*/  FMUL.FTZ R20, R11, c[0x0][0x2ec] ;  /* 0x0000bb000b147a20 */ /* 0x000fe20000410000 */
[----:B------:R-:W-:Y:S02]  /*5400*/  HMMA.16816.F32 R104, R24, R22, R104 ;  /* 0x000000161868723c */ /* 0x000fe40000001868 */
[----:B------:R-:W-:Y:S08]  /*5410*/  MUFU.TANH R11, R5 ;  /* 0x00000005000b7308 */ /* 0x000ff00000002400 */
[----:B------:R1:W-:Y:S01]  /*5420*/  MUFU.TANH R116, R6 ;  /* 0x0000000600747308 */ /* 0x0003e20000002400 */
[----:B--2---:R-:W-:Y:S07]  /*5430*/  HMMA.16816.F32 R32, R120, R12, R32 ;  /* 0x0000000c7820723c */ /* 0x004fee0000001820 */
[----:B------:R-:W2:Y:S01]  /*5440*/  MUFU.TANH R8, R8 ;  /* 0x0000000800087308 */ /* 0x000ea20000002400 */
[----:B------:R-:W-:-:S02]  /*5450*/  FMUL.FTZ R108, R108, c[0x0][0x2ec] ;  /* 0x0000bb006c6c7a20 */ /* 0x000fc40000410000 */
[----:B------:R-:W-:Y:S02]  /*5460*/  FMUL.FTZ R109, R109, c[0x0][0x2ec] ;  /* 0x0000bb006d6d7a20 */ /* 0x000fe40000410000 */
[----:B------:R-:W-:Y:S02]  /*5470*/  FMUL.FTZ R110, R110, c[0x0][0x2ec] ;  /* 0x0000bb006e6e7a20 */ /* 0x000fe40000410000 */
[----:B------:R-:W-:Y:S01]  /*5480*/  FMUL.FTZ R12, R113, c[0x0][0x2ec] ;  /* 0x0000bb00710c7a20 */ /* 0x000fe20000410000 */
[----:B-1----:R-:W1:Y:S01]  /*5490*/  LDSM.16.M88.4 R4, [R141+0x3800] ;  /* 0x003800008d04783b */ /* 0x002e620000000200 */
[----:B------:R-:W-:Y:S01]  /*54a0*/  HMMA.16816.F32 R28, R120, R14, R28 ;  /* 0x0000000e781c723c */ /* 0x000fe2000000181c */
[----:B------:R-:W4:Y:S01]  /*54b0*/  MUFU.TANH R16, R16 ;  /* 0x0000001000107308 */ /* 0x000f220000002400 */
[----:B------:R-:W-:Y:S01]  /*54c0*/  FMUL.FTZ R13, R114, c[0x0][0x2ec] ;  /* 0x0000bb00720d7a20 */ /* 0x000fe20000410000 */
[----:B------:R-:W5:Y:S01]  /*54d0*/  S2R R113, SR_TID.X ;  /* 0x0000000000717919 */ /* 0x000f620000002100 */
[----:B------:R-:W-:Y:S01]  /*54e0*/  FMUL.FTZ R105, R105, c[0x0][0x2ec] ;  /* 0x0000bb0069697a20 */ /* 0x000fe20000410000 */
[----:B------:R-:W-:-:S04]  /*54f0*/  DEPBAR.LE SB0, 0x0 ;  /* 0x000080000000791a */ /* 0x000fc80000000000 */
[----:B------:R-:W-:Y:S01]  /*5500*/  MUFU.TANH R10, R10 ;  /* 0x0000000a000a7308 */ /* 0x000fe20000002400 */
[----:B------:R-:W-:Y:S02]  /*5510*/  FMUL.FTZ R106, R106, c[0x0][0x2ec] ;  /* 0x0000bb006a6a7a20 */ /* 0x000fe40000410000 */
[----:B------:R-:W-:Y:S02]  /*5520*/  FMUL.FTZ R111, R111, c[0x0][0x2ec] ;  /* 0x0000bb006f6f7a20 */ /* 0x000fe40000410000 */
[----:B------:R-:W-:Y:S02]  /*5530*/  FMUL.FTZ R104, R104, c[0x0][0x2ec] ;  /* 0x0000bb0068687a20 */ /* 0x000fe40000410000 */
[----:B------:R-:W-:Y:S01]  /*5540*/  FMUL.FTZ R107, R107, c[0x0][0x2ec] ;  /* 0x0000bb006b6b7a20 */ /* 0x000fe20000410000 */
[----:B------:R2:W-:Y:S08]  /*5550*/  MUFU.TANH R19, R9 ;  /* 0x0000000900137308 */ /* 0x0005f00000002400 */
[----:B------:R-:W-:Y:S01]  /*5560*/  MUFU.TANH R20, R20 ;  /* 0x0000001400147308 */ /* 0x000fe20000002400 */
[----:B-----5:R-:W-:-:S05]  /*5570*/  IMAD.SHL.U32 R15, R113, 0x2, RZ ;  /* 0x00000002710f7824 */ /* 0x020fca00078e00ff */
[----:B------:R-:W-:Y:S01]  /*5580*/  LOP3.LUT R15, R15, 0x6, RZ, 0xc0, !PT ;  /* 0x000000060f0f7812 */ /* 0x000fe200078ec0ff */
[----:B--2---:R-:W-:Y:S01]  /*5590*/  FMUL.FTZ R9, R112, c[0x0][0x2ec] ;  /* 0x0000bb0070097a20 */ /* 0x004fe20000410000 */
[----:B------:R-:W-:Y:S01]  /*55a0*/  MUFU.TANH R125, R125 ;  /* 0x0000007d007d7308 */ /* 0x000fe20000002400 */
[----:B------:R-:W-:Y:S02]  /*55b0*/  FMUL.FTZ R112, R115, c[0x0][0x2ec] ;  /* 0x0000bb0073707a20 */ /* 0x000fe40000410000 */
[----:B------:R-:W-:Y:S01]  /*55c0*/  IMAD R14, R0, 0x40, R15 ;  /* 0x00000040000e7824 */ /* 0x000fe200078e020f */
[----:B-1----:R-:W-:Y:S04]  /*55d0*/  HMMA.16816.F32 R32, R24, R4, R32 ;  /* 0x000000041820723c */ /* 0x002fe80000001820 */
[C---:B------:R-:W-:Y:S01]  /*55e0*/  IADD3 R15, R14.reuse, 0x1, RZ ;  /* 0x000000010e0f7810 */ /* 0x040fe20007ffe0ff */
[----:B------:R-:W-:Y:S01]  /*55f0*/  MUFU.TANH R9, R9 ;  /* 0x0000000900097308 */ /* 0x000fe20000002400 */
[----:B------:R-:W-:-:S02]  /*5600*/  IADD3 R22, R14, 0x9, RZ ;  /* 0x000000090e167810 */ /* 0x000fc40007ffe0ff */
[CC--:B------:R-:W-:Y:S01]  /*5610*/  ISETP.GE.AND P5, PT, R15.reuse, R103.reuse, PT ;  /* 0x000000670f00720c */ /* 0x0c0fe20003fa6270 */
[----:B------:R-:W-:Y:S01]  /*5620*/  HMMA.16816.F32 R28, R24, R6, R28 ;  /* 0x00000006181c723c */ /* 0x000fe2000000181c */
[-C--:B------:R-:W-:Y:S02]  /*5630*/  ISETP.GE.AND P6, PT, R15, R102.reuse, PT ;  /* 0x000000660f00720c */ /* 0x080fe40003fc6270 */
[C---:B------:R-:W-:Y:S01]  /*5640*/  IADD3 R15, R14.reuse, 0x8, RZ ;  /* 0x000000080e0f7810 */ /* 0x040fe20007ffe0ff */
[----:B------:R-:W-:Y:S01]  /*5650*/  MUFU.TANH R12, R12 ;  /* 0x0000000c000c7308 */ /* 0x000fe20000002400 */
[----:B------:R-:W-:Y:S02]  /*5660*/  IADD3 R5, R14, 0x10, RZ ;  /* 0x000000100e057810 */ /* 0x000fe40007ffe0ff */
[C---:B------:R-:W-:Y:S02]  /*5670*/  ISETP.GE.AND P4, PT, R15.reuse, R103, PT ;  /* 0x000000670f00720c */ /* 0x040fe40003f86270 */
[----:B------:R-:W-:-:S02]  /*5680*/  ISETP.GE.AND P0, PT, R15, R102, PT ;  /* 0x000000660f00720c */ /* 0x000fc40003f06270 */
[-C--:B------:R-:W-:Y:S01]  /*5690*/  ISETP.GE.AND P3, PT, R22, R103.reuse, PT ;  /* 0x000000671600720c */ /* 0x080fe20003f66270 */
[----:B------:R-:W1:Y:S01]  /*56a0*/  MUFU.TANH R13, R13 ;  /* 0x0000000d000d7308 */ /* 0x000e620000002400 */
[----:B---3--:R-:W-:Y:S02]  /*56b0*/  FSEL R15, R18, -INF , !P6 ;  /* 0xff800000120f7808 */ /* 0x008fe40007000000 */
[----:B------:R-:W-:Y:S01]  /*56c0*/  FSEL R8, R8, -INF , !P4 ;  /* 0xff80000008087808 */ /* 0x000fe20006000000 */
[----:B------:R-:W-:Y:S01]  /*56d0*/  FMUL.FTZ R32, R32, c[0x0][0x2ec] ;  /* 0x0000bb0020207a20 */ /* 0x000fe20000410000 */
[C---:B------:R-:W-:Y:S01]  /*56e0*/  ISETP.GE.AND P6, PT, R5.reuse, R103, PT ;  /* 0x000000670500720c */ /* 0x040fe20003fc6270 */
[----:B------:R-:W-:Y:S01]  /*56f0*/  FMUL.FTZ R34, R34, c[0x0][0x2ec] ;  /* 0x0000bb0022227a20 */ /* 0x000fe20000410000 */
[----:B------:R-:W-:Y:S01]  /*5700*/  ISETP.GE.AND P4, PT, R5, R102, PT ;  /* 0x000000660500720c */ /* 0x000fe20003f86270 */
[----:B------:R-:W2:Y:S01]  /*5710*/  MUFU.TANH R112, R112 ;  /* 0x0000007000707308 */ /* 0x000ea20000002400 */
[----:B----4-:R-:W-:-:S02]  /*5720*/  FSEL R4, R16, -INF , !P5 ;  /* 0xff80000010047808 */ /* 0x010fc40006800000 */
[----:B------:R-:W-:Y:S01]  /*5730*/  IADD3 R5, R14, 0x11, RZ ;  /* 0x000000110e057810 */ /* 0x000fe20007ffe0ff */
[----:B------:R-:W-:Y:S01]  /*5740*/  FMUL.FTZ R29, R29, c[0x0][0x2ec] ;  /* 0x0000bb001d1d7a20 */ /* 0x000fe20000410000 */
[-C--:B------:R-:W-:Y:S01]  /*5750*/  ISETP.GE.AND P5, PT, R22, R102.reuse, PT ;  /* 0x000000661600720c */ /* 0x080fe20003fa6270 */
[----:B------:R-:W-:Y:S01]  /*5760*/  FMUL.FTZ R31, R31, c[0x0][0x2ec] ;  /* 0x0000bb001f1f7a20 */ /* 0x000fe20000410000 */
[----:B------:R-:W-:Y:S01]  /*5770*/  IADD3 R16, R14, 0x18, RZ ;  /* 0x000000180e107810 */ /* 0x000fe20007ffe0ff */
[----:B------:R3:W4:Y:S01]  /*5780*/  MUFU.TANH R124, R108 ;  /* 0x0000006c007c7308 */ /* 0x0007220000002400 */
[----:B------:R-:W-:Y:S02]  /*5790*/  FSEL R18, R21, -INF , !P6 ;  /* 0xff80000015127808 */ /* 0x000fe40007000000 */
[----:B------:R-:W-:Y:S02]  /*57a0*/  FSEL R23, R116, -INF , !P4 ;  /* 0xff80000074177808 */ /* 0x000fe40006000000 */
[----:B------:R-:W-:-:S02]  /*57b0*/  ISETP.GE.AND P6, PT, R16, R102, PT ;  /* 0x000000661000720c */ /* 0x000fc40003fc6270 */
[C---:B------:R-:W-:Y:S01]  /*57c0*/  IADD3 R7, R14.reuse, 0x20, RZ ;  /* 0x000000200e077810 */ /* 0x040fe20007ffe0ff */
[----:B------:R5:W-:Y:S01]  /*57d0*/  MUFU.TANH R120, R109 ;  /* 0x0000006d00787308 */ /* 0x000be20000002400 */
[----:B------:R-:W-:Y:S02]  /*57e0*/  IADD3 R6, R14, 0x21, RZ ;  /* 0x000000210e067810 */ /* 0x000fe40007ffe0ff */
[----:B-1----:R-:W-:Y:S02]  /*57f0*/  FSEL R115, R13, -INF , !P6 ;  /* 0xff8000000d737808 */ /* 0x002fe40007000000 */
[----:B------:R-:W-:-:S03]  /*5800*/  ISETP.GE.AND P6, PT, R6, R103, PT ;  /* 0x000000670600720c */ /* 0x000fc60003fc6270 */
[----:B------:R-:W1:Y:S01]  /*5810*/  MUFU.TANH R121, R110 ;  /* 0x0000006e00797308 */ /* 0x000e620000002400 */
[----:B---3--:R-:W-:Y:S02]  /*5820*/  FMUL.FTZ R108, R33, c[0x0][0x2ec] ;  /* 0x0000bb00216c7a20 */ /* 0x008fe40000410000 */
[----:B------:R-:W-:Y:S01]  /*5830*/  FMUL.FTZ R33, R35, c[0x0][0x2ec] ;  /* 0x0000bb0023217a20 */ /* 0x000fe20000410000 */
[----:B-----5:R-:W-:-:S04]  /*5840*/  FSEL R109, R10, -INF , !P0 ;  /* 0xff8000000a6d7808 */ /* 0x020fc80004000000 */
[----:B------:R-:W-:Y:S01]  /*5850*/  MUFU.TANH R118, R105 ;  /* 0x0000006900767308 */ /* 0x000fe20000002400 */
[----:B------:R-:W-:Y:S02]  /*5860*/  FSEL R10, R19, -INF , !P3 ;  /* 0xff800000130a7808 */ /* 0x000fe40005800000 */
[----:B------:R-:W-:Y:S02]  /*5870*/  IADD3 R19, R14, 0x19, RZ ;  /* 0x000000190e137810 */ /* 0x000fe40007ffe0ff */
[CC--:B------:R-:W-:Y:S02]  /*5880*/  ISETP.GE.AND P0, PT, R5.reuse, R103.reuse, PT ;  /* 0x000000670500720c */ /* 0x0c0fe40003f06270 */
[----:B------:R-:W-:Y:S01]  /*5890*/  ISETP.GE.AND P3, PT, R5, R102, PT ;  /* 0x000000660500720c */ /* 0x000fe20003f66270 */
[----:B------:R-:W3:Y:S01]  /*58a0*/  MUFU.TANH R117, R106 ;  /* 0x0000006a00757308 */ /* 0x000ee20000002400 */
[----:B------:R-:W-:Y:S02]  /*58b0*/  FSEL R5, R20, -INF , !P5 ;  /* 0xff80000014057808 */ /* 0x000fe40006800000 */
[----:B------:R-:W-:-:S02]  /*58c0*/  ISETP.GE.AND P5, PT, R16, R103, PT ;  /* 0x000000671000720c */ /* 0x000fc40003fa6270 */
[-C--:B------:R-:W-:Y:S02]  /*58d0*/  ISETP.GE.AND P4, PT, R19, R103.reuse, PT ;  /* 0x000000671300720c */ /* 0x080fe40003f86270 */
[----:B------:R-:W-:Y:S01]  /*58e0*/  FSEL R16, R11, -INF , !P0 ;  /* 0xff8000000b107808 */ /* 0x000fe20004000000 */
[----:B------:R-:W5:Y:S01]  /*58f0*/  MUFU.TANH R123, R111 ;  /* 0x0000006f007b7308 */ /* 0x000f620000002400 */
[----:B------:R-:W-:Y:S02]  /*5900*/  FSEL R125, R125, -INF , !P3 ;  /* 0xff8000007d7d7808 */ /* 0x000fe40005800000 */
[----:B------:R-:W-:Y:S02]  /*5910*/  FSEL R22, R9, -INF , !P5 ;  /* 0xff80000009167808 */ /* 0x000fe40006800000 */
[----:B------:R-:W-:Y:S02]  /*5920*/  FSEL R20, R12, -INF , !P4 ;  /* 0xff8000000c147808 */ /* 0x000fe40006000000 */
[----:B------:R-:W-:Y:S01]  /*5930*/  ISETP.GE.AND P0, PT, R19, R102, PT ;  /* 0x000000661300720c */ /* 0x000fe20003f06270 */
[----:B------:R-:W3:Y:S01]  /*5940*/  MUFU.TANH R122, R104 ;  /* 0x00000068007a7308 */ /* 0x000ee20000002400 */
[----:B------:R-:W-:-:S02]  /*5950*/  ISETP.GE.AND P3, PT, R7, R103, PT ;  /* 0x000000670700720c */ /* 0x000fc40003f66270 */
[-C--:B------:R-:W-:Y:S02]  /*5960*/  ISETP.GE.AND P5, PT, R7, R102.reuse, PT ;  /* 0x000000660700720c */ /* 0x080fe40003fa6270 */
[----:B------:R-:W-:Y:S02]  /*5970*/  ISETP.GE.AND P4, PT, R6, R102, PT ;  /* 0x000000660600720c */ /* 0x000fe40003f86270 */
[C---:B------:R-:W-:Y:S01]  /*5980*/  IADD3 R7, R14.reuse, 0x28, RZ ;  /* 0x000000280e077810 */ /* 0x040fe20007ffe0ff */
[----:B------:R-:W3:Y:S01]  /*5990*/  MUFU.TANH R119, R107 ;  /* 0x0000006b00777308 */ /* 0x000ee20000002400 */
[----:B------:R-:W-:Y:S02]  /*59a0*/  IADD3 R6, R14, 0x29, RZ ;  /* 0x000000290e067810 */ /* 0x000fe40007ffe0ff */
[----:B--2---:R-:W-:Y:S02]  /*59b0*/  FSEL R21, R112, -INF , !P0 ;  /* 0xff80000070157808 */ /* 0x004fe40004000000 */
[----:B----4-:R-:W-:-:S02]  /*59c0*/  FSEL R124, R124, -INF , !P3 ;  /* 0xff8000007c7c7808 */ /* 0x010fc40005800000 */
[----:B-1----:R-:W-:Y:S01]  /*59d0*/  FSEL R121, R121, -INF , !P5 ;  /* 0xff80000079797808 */ /* 0x002fe20006800000 */
[----:B------:R-:W1:Y:S01]  /*59e0*/  MUFU.TANH R110, R32 ;  /* 0x00000020006e7308 */ /* 0x000e620000002400 */
[CC--:B------:R-:W-:Y:S02]  /*59f0*/  ISETP.GE.AND P0, PT, R7.reuse, R103.reuse, PT ;  /* 0x000000670700720c */ /* 0x0c0fe40003f06270 */
[----:B------:R-:W-:Y:S02]  /*5a00*/  ISETP.GE.AND P3, PT, R7, R102, PT ;  /* 0x000000660700720c */ /* 0x000fe40003f66270 */
[----:B------:R-:W-:Y:S02]  /*5a10*/  ISETP.GE.AND P5, PT, R6, R103, PT ;  /* 0x000000670600720c */ /* 0x000fe40003fa6270 */
[----:B------:R-:W-:Y:S01]  /*5a20*/  IADD3 R7, R14, 0x31, RZ ;  /* 0x000000310e077810 */ /* 0x000fe20007ffe0ff */
[----:B------:R-:W2:Y:S01]  /*5a30*/  MUFU.TANH R105, R34 ;  /* 0x0000002200697308 */ /* 0x000ea20000002400 */
[----:B------:R-:W-:-:S02]  /*5a40*/  FSEL R120, R120, -INF , !P6 ;  /* 0xff80000078787808 */ /* 0x000fc40007000000 */
[-C--:B------:R-:W-:Y:S01]  /*5a50*/  ISETP.GE.AND P6, PT, R6, R102.reuse, PT ;  /* 0x000000660600720c */ /* 0x080fe20003fc6270 */
[----:B------:R-:W-:Y:S01]  /*5a60*/  FMUL.FTZ R6, R28, c[0x0][0x2ec] ;  /* 0x0000bb001c067a20 */ /* 0x000fe20000410000 */
[----:B---3--:R-:W-:Y:S02]  /*5a70*/  FSEL R117, R117, -INF , !P3 ;  /* 0xff80000075757808 */ /* 0x008fe40005800000 */
[----:B------:R-:W-:Y:S01]  /*5a80*/  FSEL R118, R118, -INF , !P5 ;  /* 0xff80000076767808 */ /* 0x000fe20006800000 */
[----:B------:R-:W3:Y:S01]  /*5a90*/  MUFU.TANH R108, R108 ;  /* 0x0000006c006c7308 */ /* 0x000ee20000002400 */
[C---:B------:R-:W-:Y:S02]  /*5aa0*/  ISETP.GE.AND P3, PT, R7.reuse, R103, PT ;  /* 0x000000670700720c */ /* 0x040fe40003f66270 */
[----:B------:R-:W-:Y:S01]  /*5ab0*/  ISETP.GE.AND P5, PT, R7, R102, PT ;  /* 0x000000660700720c */ /* 0x000fe20003fa6270 */
[----:B------:R-:W-:Y:S01]  /*5ac0*/  FMUL.FTZ R7, R30, c[0x0][0x2ec] ;  /* 0x0000bb001e077a20 */ /* 0x000fe20000410000 */
[----:B------:R-:W-:-:S02]  /*5ad0*/  IADD3 R9, R14, 0x30, RZ ;  /* 0x000000300e097810 */ /* 0x000fc40007ffe0ff */
[----:B-----5:R-:W-:Y:S01]  /*5ae0*/  FSEL R123, R123, -INF , !P4 ;  /* 0xff8000007b7b7808 */ /* 0x020fe20006000000 */
[----:B------:R-:W4:Y:S01]  /*5af0*/  MUFU.TANH R33, R33 ;  /* 0x0000002100217308 */ /* 0x000f220000002400 */
[C---:B------:R-:W-:Y:S02]  /*5b00*/  ISETP.GE.AND P4, PT, R9.reuse, R103, PT ;  /* 0x000000670900720c */ /* 0x040fe40003f86270 */
[----:B------:R-:W-:Y:S02]  /*5b10*/  FSEL R122, R122, -INF , !P0 ;  /* 0xff8000007a7a7808 */ /* 0x000fe40004000000 */
[----:B------:R-:W-:Y:S02]  /*5b20*/  ISETP.GE.AND P0, PT, R9, R102, PT ;  /* 0x000000660900720c */ /* 0x000fe40003f06270 */
[----:B------:R-:W-:Y:S01]  /*5b30*/  IADD3 R9, R14, 0x38, RZ ;  /* 0x000000380e097810 */ /* 0x000fe20007ffe0ff */
[----:B------:R-:W5:Y:S01]  /*5b40*/  MUFU.TANH R6, R6 ;  /* 0x0000000600067308 */ /* 0x000f620000002400 */
[----:B------:R-:W-:-:S02]  /*5b50*/  FSEL R119, R119, -INF , !P6 ;  /* 0xff80000077777808 */ /* 0x000fc40007000000 */
[----:B-1----:R-:W-:Y:S02]  /*5b60*/  FSEL R110, R110, -INF , !P4 ;  /* 0xff8000006e6e7808 */ /* 0x002fe40006000000 */
[CC--:B------:R-:W-:Y:S02]  /*5b70*/  ISETP.GE.AND P6, PT, R14.reuse, R103.reuse, PT ;  /* 0x000000670e00720c */ /* 0x0c0fe40003fc6270 */
[C---:B------:R-:W-:Y:S01]  /*5b80*/  ISETP.GE.AND P4, PT, R14.reuse, R102, PT ;  /* 0x000000660e00720c */ /* 0x040fe20003f86270 */
[----:B------:R-:W1:Y:S01]  /*5b90*/  MUFU.TANH R7, R7 ;  /* 0x0000000700077308 */ /* 0x000e620000002400 */
[----:B------:R-:W-:Y:S02]  /*5ba0*/  IADD3 R14, R14, 0x39, RZ ;  /* 0x000000390e0e7810 */ /* 0x000fe40007ffe0ff */
[----:B--2---:R-:W-:Y:S01]  /*5bb0*/  FSEL R105, R105, -INF , !P0 ;  /* 0xff80000069697808 */ /* 0x004fe20004000000 */
[----:B------:R-:W-:Y:S01]  /*5bc0*/  BAR.SYNC.DEFER_BLOCKING 0x0 ;  /* 0x0000000000007b1d */ /* 0x000fe20000010000 */
[----:B------:R-:W-:-:S02]  /*5bd0*/  ISETP.GE.AND P0, PT, R9, R103, PT ;  /* 0x000000670900720c */ /* 0x000fc40003f06270 */
[----:B---3--:R-:W-:Y:S02]  /*5be0*/  FSEL R108, R108, -INF , !P3 ;  /* 0xff8000006c6c7808 */ /* 0x008fe40005800000 */
[-C--:B------:R-:W-:Y:S01]  /*5bf0*/  ISETP.GE.AND P3, PT, R9, R102.reuse, PT ;  /* 0x000000660900720c */ /* 0x080fe20003f66270 */
[----:B------:R-:W2:Y:S01]  /*5c00*/  MUFU.TANH R17, R17 ;  /* 0x0000001100117308 */ /* 0x000ea20000002400 */
[----:B----4-:R-:W-:Y:S02]  /*5c10*/  FSEL R33, R33, -INF , !P5 ;  /* 0xff80000021217808 */ /* 0x010fe40006800000 */
[----:B------:R-:W-:Y:S02]  /*5c20*/  ISETP.GE.AND P5, PT, R14, R103, PT ;  /* 0x000000670e00720c */ /* 0x000fe40003fa6270 */
[----:B-----5:R-:W-:Y:S02]  /*5c30*/  FSEL R103, R6, -INF , !P0 ;  /* 0xff80000006677808 */ /* 0x020fe40004000000 */
[----:B------:R-:W-:Y:S01]  /*5c40*/  ISETP.GE.AND P0, PT, R14, R102, PT ;  /* 0x000000660e00720c */ /* 0x000fe20003f06270 */
[----:B------:R-:W3:Y:S01]  /*5c50*/  MUFU.TANH R106, R29 ;  /* 0x0000001d006a7308 */ /* 0x000ee20000002400 */
[----:B-1----:R-:W-:-:S02]  /*5c60*/  FSEL R102, R7, -INF , !P3 ;  /* 0xff80000007667808 */ /* 0x002fc40005800000 */
[----:B------:R-:W-:Y:S02]  /*5c70*/  ISETP.GE.AND P3, PT, R101, 0x3, PT ;  /* 0x000000036500780c */ /* 0x000fe40003f66270 */
[----:B------:R-:W-:-:S03]  /*5c80*/  FSEL R2, R2, -INF , !P6 ;  /* 0xff80000002027808 */ /* 0x000fc60007000000 */
[----:B------:R-:W1:Y:S01]  /*5c90*/  MUFU.TANH R35, R31 ;  /* 0x0000001f00237308 */ /* 0x000e620000002400 */
[----:B--2---:R-:W-:Y:S02]  /*5ca0*/  FSEL R17, R17, -INF , !P4 ;  /* 0xff80000011117808 */ /* 0x004fe40006000000 */
[----:B---3--:R-:W-:Y:S02]  /*5cb0*/  FSEL R106, R106, -INF , !P5 ;  /* 0xff8000006a6a7808 */ /* 0x008fe40006800000 */
[----:B-1----:R-:W-:-:S03]  /*5cc0*/  FSEL R35, R35, -INF , !P0 ;  /* 0xff80000023237808 */ /* 0x002fc60004000000 */
[----:B------:R-:W-:Y:S05]  /*5cd0*/  @!P3 BRA `(.L_x_627) ;  /* 0x000004a00000b947 */ /* 0x000fea0003800000 */
[----:B------:R-:W-:Y:S01]  /*5ce0*/  IADD3 R6, R101, -0x3, RZ ;  /* 0xfffffffd65067810 */ /* 0x000fe20007ffe0ff */
[----:B------:R1:W-:Y:S01]  /*5cf0*/  @P2 STS.128 [R155+0x4000], RZ ;  /* 0x004000ff9b002388 */ /* 0x0003e20000000c00 */
[----:B------:R-:W-:Y:S02]  /*5d00*/  BSSY B0, `(.L_x_628) ;  /* 0x0000046000007945 */ /* 0x000fe40003800000 */
[----:B------:R-:W-:Y:S01]  /*5d10*/  SHF.R.S32.HI R7, RZ, 0x1f, R6 ;  /* 0x0000001fff077819 */ /* 0x000fe20000011406 */
[----:B------:R-:W-:-:S04]  /*5d20*/  IMAD.WIDE.U32 R12, R6, c[0x0][0x198], RZ ;  /* 0x00006600060c7a25 */ /* 0x000fc800078e00ff */
[----:B------:R-:W-:-:S04]  /*5d30*/  IMAD R7, R7, c[0x0][0x198], RZ ;  /* 0x0000660007077a24 */ /* 0x000fc800078e02ff */
[----:B------:R-:W-:Y:S01]  /*5d40*/  IMAD R7, R6, c[0x0][0x19c], R7 ;  /* 0x0000670006077a24 */ /* 0x000fe200078e0207 */
[----:B------:R-:W-:-:S03]  /*5d50*/  LEA R6, P0, R12, R158, 0x6 ;  /* 0x0000009e0c067211 */ /* 0x000fc600078030ff */
[----:B------:R-:W-:Y:S01]  /*5d60*/  IMAD.IADD R7, R13, 0x1, R7 ;  /* 0x000000010d077824 */ /* 0x000fe200078e0207 */
[C---:B------:R-:W-:Y:S02]  /*5d70*/  @!P2 LEA R30, P5, R6.reuse, c[0x0][0x168], 0x1 ;  /* 0x00005a00061eaa11 */ /* 0x040fe400078a08ff */
[----:B------:R-:W-:Y:S02]  /*5d80*/  @!P1 LEA R126, P4, R6, c[0x0][0x168], 0x1 ;  /* 0x00005a00067e9a11 */ /* 0x000fe400078808ff */
        /* <DEDUP_REMOVED lines=61> */
.L_x_629:
[----:B------:R-:W-:Y:S05]  /*6160*/  BSYNC B0 ;  /* 0x0000000000007941 */ /* 0x000fea0003800000 */
.L_x_628:
[----:B------:R-:W0:Y:S02]  /*6170*/  LDGDEPBAR ;  /* 0x00000000000079af */ /* 0x000e240000000000 */
.L_x_627:
        /* <DEDUP_REMOVED lines=26> */
[----:B--2---:R-:W-:Y:S02]  /*6320*/  FMNMX.FTZ R12, R108, R7, !PT ;  /* 0x000000076c0c7209 */ /* 0x004fe40007810000 */
[----:B------:R-:W-:Y:S02]  /*6330*/  @P3 IADD3 R168, R101, -0x3, RZ ;  /* 0xfffffffd65a83810 */ /* 0x000fe40007ffe0ff */
[----:B------:R-:W-:-:S04]  /*6340*/  FMNMX.FTZ R7, R103, R12, !PT ;  /* 0x0000000c67077209 */ /* 0x000fc80007810000 */
[----:B------:R-:W-:Y:S02]  /*6350*/  FMNMX.FTZ R14, R106, R7, !PT ;  /* 0x000000076a0e7209 */ /* 0x000fe40007810000 */
[----:B------:R-:W-:-:S03]  /*6360*/  FMNMX.FTZ R7, R33, R6, !PT ;  /* 0x0000000621077209 */ /* 0x000fc60007810000 */
[----:B------:R-:W2:Y:S01]  /*6370*/  SHFL.BFLY PT, R9, R14, 0x2, 0x1f ;  /* 0x0c401f000e097f89 */ /* 0x000ea200000e0000 */
[----:B------:R-:W-:-:S04]  /*6380*/  FMNMX.FTZ R12, R102, R7, !PT ;  /* 0x00000007660c7209 */ /* 0x000fc80007810000 */
[----:B------:R-:W-:-:S05]  /*6390*/  FMNMX.FTZ R12, R35, R12, !PT ;  /* 0x0000000c230c7209 */ /* 0x000fca0007810000 */
[----:B------:R-:W3:Y:S01]  /*63a0*/  SHFL.BFLY PT, R7, R12, 0x2, 0x1f ;  /* 0x0c401f000c077f89 */ /* 0x000ee200000e0000 */
[----:B--2---:R-:W-:-:S05]  /*63b0*/  FMNMX.FTZ R9, R14, R9, !PT ;  /* 0x000000090e097209 */ /* 0x004fca0007810000 */
[----:B-1----:R-:W1:Y:S01]  /*63c0*/  SHFL.BFLY PT, R24, R9, 0x1, 0x1f ;  /* 0x0c201f0009187f89 */ /* 0x002e6200000e0000 */
[----:B---3--:R-:W-:-:S05]  /*63d0*/  FMNMX.FTZ R7, R12, R7, !PT ;  /* 0x000000070c077209 */ /* 0x008fca0007810000 */
[----:B------:R-:W2:Y:S01]  /*63e0*/  SHFL.BFLY PT, R6, R7, 0x1, 0x1f ;  /* 0x0c201f0007067f89 */ /* 0x000ea200000e0000 */
[----:B-1----:R-:W-:-:S04]  /*63f0*/  FMNMX.FTZ R24, R9, R24, !PT ;  /* 0x0000001809187209 */ /* 0x002fc80007810000 */
[C---:B------:R-:W-:Y:S01]  /*6400*/  FSETP.NEU.FTZ.AND P1, PT, R24.reuse, -INF , PT ;  /* 0xff8000001800780b */ /* 0x040fe20003f3d000 */
[----:B------:R-:W-:-:S05]  /*6410*/  FMUL.FTZ R107, R24, c[0x0][0x23c] ;  /* 0x00008f00186b7a20 */ /* 0x000fca0000410000 */
[----:B------:R-:W-:-:S05]  /*6420*/  FSEL R107, R107, RZ, P1 ;  /* 0x000000ff6b6b7208 */ /* 0x000fca0000800000 */
[--C-:B------:R-:W-:Y:S01]  /*6430*/  FFMA.FTZ R31, R2, c[0x0][0x23c], -R107.reuse ;  /* 0x00008f00021f7a23 */ /* 0x100fe2000001086b */
[----:B--2---:R-:W-:Y:S01]  /*6440*/  FMNMX.FTZ R2, R7, R6, !PT ;  /* 0x0000000607027209 */ /* 0x004fe20007810000 */
[--C-:B------:R-:W-:Y:S01]  /*6450*/  FFMA.FTZ R27, R8, c[0x0][0x23c], -R107.reuse ;  /* 0x00008f00081b7a23 */ /* 0x100fe2000001086b */
[----:B------:R-:W-:Y:S01]  /*6460*/  FSEL R7, R24, RZ, P1 ;  /* 0x000000ff18077208 */ /* 0x000fe20000800000 */
[--C-:B------:R-:W-:Y:S01]  /*6470*/  FFMA.FTZ R26, R10, c[0x0][0x23c], -R107.reuse ;  /* 0x00008f000a1a7a23 */ /* 0x100fe2000001086b */
[C---:B------:R-:W-:Y:S01]  /*6480*/  FSETP.NEU.FTZ.AND P0, PT, R2.reuse, -INF , PT ;  /* 0xff8000000200780b */ /* 0x040fe20003f1d000 */
[----:B------:R-:W-:Y:S01]  /*6490*/  FMUL.FTZ R104, R2, c[0x0][0x23c] ;  /* 0x00008f0002687a20 */ /* 0x000fe20000410000 */
[----:B------:R-:W1:Y:S01]  /*64a0*/  LDSM.16.MT88.4 R8, [R140+0x8000] ;  /* 0x008000008c08783b */ /* 0x000e620000004200 */
[----:B------:R-:W-:Y:S01]  /*64b0*/  FFMA.FTZ R28, R4, c[0x0][0x23c], -R107 ;  /* 0x00008f00041c7a23 */ /* 0x000fe2000001086b */
[----:B------:R-:W-:Y:S01]  /*64c0*/  FSEL R4, R2, RZ, P0 ;  /* 0x000000ff02047208 */ /* 0x000fe20000000000 */
[----:B------:R-:W-:Y:S01]  /*64d0*/  FADD.FTZ R34, R100, -R7 ;  /* 0x8000000764227221 */ /* 0x000fe20000010000 */
[----:B------:R-:W-:Y:S01]  /*64e0*/  FSEL R104, R104, RZ, P0 ;  /* 0x000000ff68687208 */ /* 0x000fe20000000000 */
[----:B------:R-:W-:Y:S01]  /*64f0*/  MUFU.EX2 R31, R31 ;  /* 0x0000001f001f7308 */ /* 0x000fe20000000800 */
[----:B------:R-:W-:-:S02]  /*6500*/  FFMA.FTZ R100, R18, c[0x0][0x23c], -R107 ;  /* 0x00008f0012647a23 */ /* 0x000fc4000001086b */
[----:B------:R-:W-:Y:S02]  /*6510*/  FADD.FTZ R3, R3, -R4 ;  /* 0x8000000403037221 */ /* 0x000fe40000010000 */
[--C-:B------:R-:W-:Y:S02]  /*6520*/  FFMA.FTZ R25, R15, c[0x0][0x23c], -R104.reuse ;  /* 0x00008f000f197a23 */ /* 0x100fe40000010868 */
[----:B------:R-:W2:Y:S01]  /*6530*/  LDSM.16.MT88.4 R12, [R138+0x8000] ;  /* 0x008000008a0c783b */ /* 0x000ea20000004200 */
[--C-:B------:R-:W-:Y:S01]  /*6540*/  FFMA.FTZ R32, R17, c[0x0][0x23c], -R104.reuse ;  /* 0x00008f0011207a23 */ /* 0x100fe20000010868 */
[----:B------:R-:W3:Y:S01]  /*6550*/  MUFU.EX2 R28, R28 ;  /* 0x0000001c001c7308 */ /* 0x000ee20000000800 */
[----:B------:R-:W-:Y:S02]  /*6560*/  FFMA.FTZ R29, R109, c[0x0][0x23c], -R104 ;  /* 0x00008f006d1d7a23 */ /* 0x000fe40000010868 */
[----:B------:R-:W-:Y:S02]  /*6570*/  FMUL.FTZ R34, R34, c[0x0][0x23c] ;  /* 0x00008f0022227a20 */ /* 0x000fe40000410000 */
[----:B------:R-:W-:-:S02]  /*6580*/  FMUL.FTZ R3, R3, c[0x0][0x23c] ;  /* 0x00008f0003037a20 */ /* 0x000fc40000410000 */
[--C-:B------:R-:W-:Y:S01]  /*6590*/  FFMA.FTZ R30, R5, c[0x0][0x23c], -R104.reuse ;  /* 0x00008f00051e7a23 */ /* 0x100fe20000010868 */
[----:B------:R-:W-:Y:S01]  /*65a0*/  MUFU.EX2 R27, R27 ;  /* 0x0000001b001b7308 */ /* 0x000fe20000000800 */
[--C-:B------:R-:W-:Y:S02]  /*65b0*/  FFMA.FTZ R109, R16, c[0x0][0x23c], -R107.reuse ;  /* 0x00008f00106d7a23 */ /* 0x100fe4000001086b */
[----:B------:R-:W-:Y:S01]  /*65c0*/  LDSM.16.MT88.4 R16, [R136+0xa000] ;  /* 0x00a000008810783b */ /* 0x000fe20000004200 */
[--C-:B------:R-:W-:Y:S02]  /*65d0*/  FFMA.FTZ R111, R22, c[0x0][0x23c], -R107.reuse ;  /* 0x00008f00166f7a23 */ /* 0x100fe4000001086b */
[----:B------:R-:W-:Y:S02]  /*65e0*/  FFMA.FTZ R112, R20, c[0x0][0x23c], -R107 ;  /* 0x00008f0014707a23 */ /* 0x000fe4000001086b */
[----:B------:R-:W4:Y:S01]  /*65f0*/  MUFU.EX2 R26, R26 ;  /* 0x0000001a001a7308 */ /* 0x000f220000000800 */
[----:B---3--:R-:W-:Y:S01]  /*6600*/  F2FP.PACK_AB R4, R28, R31 ;  /* 0x0000001f1c04723e */ /* 0x008fe200000000ff */
[----:B------:R-:W-:-:S02]  /*6610*/  FFMA.FTZ R113, R23, c[0x0][0x23c], -R104 ;  /* 0x00008f0017717a23 */ /* 0x000fc40000010868 */
[--C-:B------:R-:W-:Y:S02]  /*6620*/  FFMA.FTZ R116, R125, c[0x0][0x23c], -R104.reuse ;  /* 0x00008f007d747a23 */ /* 0x100fe40000010868 */
[--C-:B------:R-:W-:Y:S02]  /*6630*/  FFMA.FTZ R115, R115, c[0x0][0x23c], -R104.reuse ;  /* 0x00008f0073737a23 */ /* 0x100fe40000010868 */
[----:B------:R-:W-:Y:S01]  /*6640*/  MUFU.EX2 R32, R32 ;  /* 0x0000002000207308 */ /* 0x000fe20000000800 */
[----:B------:R-:W-:Y:S02]  /*6650*/  FFMA.FTZ R114, R21, c[0x0][0x23c], -R104 ;  /* 0x00008f0015727a23 */ /* 0x000fe40000010868 */
[----:B------:R-:W-:Y:S01]  /*6660*/  LDSM.16.MT88.4 R20, [R137+0x8800] ;  /* 0x008800008914783b */ /* 0x000fe20000004200 */
[--C-:B------:R-:W-:Y:S02]  /*6670*/  FFMA.FTZ R125, R120, c[0x0][0x23c], -R107.reuse ;  /* 0x00008f00787d7a23 */ /* 0x100fe4000001086b */
[----:B------:R-:W-:-:S02]  /*6680*/  FFMA.FTZ R127, R118, c[0x0][0x23c], -R107 ;  /* 0x00008f00767f7a23 */ /* 0x000fc4000001086b */
[----:B------:R-:W3:Y:S01]  /*6690*/  MUFU.EX2 R25, R25 ;  /* 0x0000001900197308 */ /* 0x000ee20000000800 */
[----:B----4-:R-:W-:Y:S01]  /*66a0*/  F2FP.PACK_AB R6, R26, R27 ;  /* 0x0000001b1a06723e */ /* 0x010fe200000000ff */
[--C-:B------:R-:W-:Y:S02]  /*66b0*/  FFMA.FTZ R120, R122, c[0x0][0x23c], -R107.reuse ;  /* 0x00008f007a787a23 */ /* 0x100fe4000001086b */
[--C-:B------:R-:W-:Y:S02]  /*66c0*/  FFMA.FTZ R118, R121, c[0x0][0x23c], -R104.reuse ;  /* 0x00008f0079767a23 */ /* 0x100fe40000010868 */
[----:B------:R-:W-:Y:S02]  /*66d0*/  FFMA.FTZ R124, R124, c[0x0][0x23c], -R107 ;  /* 0x00008f007c7c7a23 */ /* 0x000fe4000001086b */
[----:B------:R-:W-:Y:S01]  /*66e0*/  MUFU.EX2 R29, R29 ;  /* 0x0000001d001d7308 */ /* 0x000fe20000000800 */
[--C-:B------:R-:W-:Y:S02]  /*66f0*/  FFMA.FTZ R121, R123, c[0x0][0x23c], -R104.reuse ;  /* 0x00008f007b797a23 */ /* 0x100fe40000010868 */
[----:B------:R-:W-:-:S02]  /*6700*/  FFMA.FTZ R117, R117, c[0x0][0x23c], -R104 ;  /* 0x00008f0075757a23 */ /* 0x000fc40000010868 */
[--C-:B------:R-:W-:Y:S02]  /*6710*/  FFMA.FTZ R122, R119, c[0x0][0x23c], -R104.reuse ;  /* 0x00008f00777a7a23 */ /* 0x100fe40000010868 */
[--C-:B------:R-:W-:Y:S01]  /*6720*/  FFMA.FTZ R119, R108, c[0x0][0x23c], -R107.reuse ;  /* 0x00008f006c777a23 */ /* 0x100fe2000001086b */
[----:B------:R-:W4:Y:S01]  /*6730*/  MUFU.EX2 R34, R34 ;  /* 0x0000002200227308 */ /* 0x000f220000000800 */
[----:B---3--:R-:W-:Y:S01]  /*6740*/  F2FP.PACK_AB R5, R25, R32 ;  /* 0x000000201905723e */ /* 0x008fe200000000ff */
[----:B------:R-:W-:Y:S02]  /*6750*/  FFMA.FTZ R108, R33, c[0x0][0x23c], -R104 ;  /* 0x00008f00216c7a23 */ /* 0x000fe40000010868 */
[--C-:B------:R-:W-:Y:S02]  /*6760*/  FFMA.FTZ R110, R110, c[0x0][0x23c], -R107.reuse ;  /* 0x00008f006e6e7a23 */ /* 0x100fe4000001086b */
[--C-:B------:R-:W-:Y:S02]  /*6770*/  FFMA.FTZ R103, R103, c[0x0][0x23c], -R107.reuse ;  /* 0x00008f0067677a23 */ /* 0x100fe4000001086b */
[----:B------:R-:W3:Y:S01]  /*6780*/  MUFU.EX2 R3, R3 ;  /* 0x0000000300037308 */ /* 0x000ee20000000800 */
[----:B------:R-:W-:-:S02]  /*6790*/  FFMA.FTZ R106, R106, c[0x0][0x23c], -R107 ;  /* 0x00008f006a6a7a23 */ /* 0x000fc4000001086b */
[--C-:B------:R-:W-:Y:S02]  /*67a0*/  FFMA.FTZ R105, R105, c[0x0][0x23c], -R104.reuse ;  /* 0x00008f0069697a23 */ /* 0x100fe40000010868 */
[--C-:B------:R-:W-:Y:S02]  /*67b0*/  FFMA.FTZ R33, R102, c[0x0][0x23c], -R104.reuse ;  /* 0x00008f0066217a23 */ /* 0x100fe40000010868 */
[----:B------:R-:W-:Y:S01]  /*67c0*/  FFMA.FTZ R35, R35, c[0x0][0x23c], -R104 ;  /* 0x00008f0023237a23 */ /* 0x000fe20000010868 */
[----:B------:R-:W5:Y:S01]  /*67d0*/  MUFU.EX2 R30, R30 ;  /* 0x0000001e001e7308 */ /* 0x000f620000000800 */
[-C--:B----4-:R-:W-:Y:S02]  /*67e0*/  FMUL.FTZ R96, R96, R34.reuse ;  /* 0x0000002260607220 */ /* 0x090fe40000410000 */
[-C--:B------:R-:W-:Y:S02]  /*67f0*/  FMUL.FTZ R97, R97, R34.reuse ;  /* 0x0000002261617220 */ /* 0x080fe40000410000 */
[----:B------:R-:W-:-:S02]  /*6800*/  FMUL.FTZ R92, R92, R34 ;  /* 0x000000225c5c7220 */ /* 0x000fc40000410000 */
[-C--:B------:R-:W-:Y:S01]  /*6810*/  FMUL.FTZ R93, R93, R34.reuse ;  /* 0x000000225d5d7220 */ /* 0x080fe20000410000 */
[----:B------:R-:W-:Y:S01]  /*6820*/  MUFU.EX2 R100, R100 ;  /* 0x0000006400647308 */ /* 0x000fe20000000800 */
[-C--:B---3--:R-:W-:Y:S02]  /*6830*/  FMUL.FTZ R98, R98, R3.reuse ;  /* 0x0000000362627220 */ /* 0x088fe40000410000 */
[-C--:B------:R-:W-:Y:S02]  /*6840*/  FMUL.FTZ R99, R99, R3.reuse ;  /* 0x0000000363637220 */ /* 0x080fe40000410000 */
[-C--:B------:R-:W-:Y:S02]  /*6850*/  FMUL.FTZ R94, R94, R3.reuse ;  /* 0x000000035e5e7220 */ /* 0x080fe40000410000 */
[----:B------:R-:W-:Y:S01]  /*6860*/  FMUL.FTZ R95, R95, R3 ;  /* 0x000000035f5f7220 */ /* 0x000fe20000410000 */
[----:B-----5:R-:W-:Y:S01]  /*6870*/  F2FP.PACK_AB R7, R30, R29 ;  /* 0x0000001d1e07723e */ /* 0x020fe200000000ff */
[-C--:B------:R-:W-:Y:S01]  /*6880*/  FMUL.FTZ R88, R88, R34.reuse ;  /* 0x0000002258587220 */ /* 0x080fe20000410000 */
[----:B------:R-:W3:Y:S01]  /*6890*/  MUFU.EX2 R109, R109 ;  /* 0x0000006d006d7308 */ /* 0x000ee20000000800 */
[----:B------:R-:W-:-:S02]  /*68a0*/  FMUL.FTZ R89, R89, R34 ;  /* 0x0000002259597220 */ /* 0x000fc40000410000 */
[-C--:B------:R-:W-:Y:S02]  /*68b0*/  FMUL.FTZ R90, R90, R3.reuse ;  /* 0x000000035a5a7220 */ /* 0x080fe40000410000 */
[C---:B-1----:R-:W-:Y:S01]  /*68c0*/  HMMA.16816.F32 R96, R4.reuse, R8, R96 ;  /* 0x000000080460723c */ /* 0x042fe20000001860 */
[-C--:B------:R-:W-:Y:S02]  /*68d0*/  FMUL.FTZ R91, R91, R3.reuse ;  /* 0x000000035b5b7220 */ /* 0x080fe40000410000 */
[-C--:B------:R-:W-:Y:S01]  /*68e0*/  FMUL.FTZ R84, R84, R34.reuse ;  /* 0x0000002254547220 */ /* 0x080fe20000410000 */
[----:B------:R-:W-:Y:S01]  /*68f0*/  MUFU.EX2 R111, R111 ;  /* 0x0000006f006f7308 */ /* 0x000fe20000000800 */
[----:B------:R-:W-:Y:S02]  /*6900*/  FMUL.FTZ R85, R85, R34 ;  /* 0x0000002255557220 */ /* 0x000fe40000410000 */
[-C--:B------:R-:W-:Y:S01]  /*6910*/  FMUL.FTZ R86, R86, R3.reuse ;  /* 0x0000000356567220 */ /* 0x080fe20000410000 */
[----:B------:R-:W-:Y:S01]  /*6920*/  HMMA.16816.F32 R92, R4, R10, R92 ;  /* 0x0000000a045c723c */ /* 0x000fe2000000185c */
[----:B------:R-:W1:Y:S01]  /*6930*/  LDSM.16.MT88.4 R8, [R137+0x8000] ;  /* 0x008000008908783b */ /* 0x000e620000004200 */
[----:B------:R-:W-:-:S02]  /*6940*/  FMUL.FTZ R87, R87, R3 ;  /* 0x0000000357577220 */ /* 0x000fc40000410000 */
[-C--:B------:R-:W-:Y:S01]  /*6950*/  FMUL.FTZ R80, R80, R34.reuse ;  /* 0x0000002250507220 */ /* 0x080fe20000410000 */
[----:B------:R-:W-:Y:S01]  /*6960*/  MUFU.EX2 R112, R112 ;  /* 0x0000007000707308 */ /* 0x000fe20000000800 */
[-C--:B------:R-:W-:Y:S02]  /*6970*/  FMUL.FTZ R81, R81, R34.reuse ;  /* 0x0000002251517220 */ /* 0x080fe40000410000 */
[C---:B--2---:R-:W-:Y:S01]  /*6980*/  HMMA.16816.F32 R88, R4.reuse, R12, R88 ;  /* 0x0000000c0458723c */ /* 0x044fe20000001858 */
[-C--:B------:R-:W-:Y:S02]  /*6990*/  FMUL.FTZ R82, R82, R3.reuse ;  /* 0x0000000352527220 */ /* 0x080fe40000410000 */
[-C--:B------:R-:W-:Y:S02]  /*69a0*/  FMUL.FTZ R83, R83, R3.reuse ;  /* 0x0000000353537220 */ /* 0x080fe40000410000 */
[-C--:B------:R-:W-:Y:S01]  /*69b0*/  FMUL.FTZ R76, R76, R34.reuse ;  /* 0x000000224c4c7220 */ /* 0x080fe20000410000 */
[----:B------:R-:W-:Y:S01]  /*69c0*/  MUFU.EX2 R113, R113 ;  /* 0x0000007100717308 */ /* 0x000fe20000000800 */
[----:B------:R-:W-:Y:S01]  /*69d0*/  FMUL.FTZ R77, R77, R34 ;  /* 0x000000224d4d7220 */ /* 0x000fe20000410000 */
[----:B------:R-:W-:Y:S01]  /*69e0*/  HMMA.16816.F32 R84, R4, R14, R84 ;  /* 0x0000000e0454723c */ /* 0x000fe20000001854 */
[----:B------:R-:W2:Y:S01]  /*69f0*/  LDSM.16.MT88.4 R12, [R136+0x8000] ;  /* 0x00800000880c783b */ /* 0x000ea20000004200 */
        /* <DEDUP_REMOVED lines=15> */
[----:B-1----:R-:W-:Y:S01]  /*6af0*/  HMMA.16816.F32 R80, R4, R8, R80 ;  /* 0x000000080450723c */ /* 0x002fe20000001850 */
[-C--:B------:R-:W-:Y:S02]  /*6b00*/  FMUL.FTZ R38, R38, R3.reuse ;  /* 0x0000000326267220 */ /* 0x080fe40000410000 */
[----:B------:R-:W-:-:S02]  /*6b10*/  FMUL.FTZ R39, R39, R3 ;  /* 0x0000000327277220 */ /* 0x000fc40000410000 */
[-C--:B------:R-:W-:Y:S01]  /*6b20*/  FMUL.FTZ R40, R40, R34.reuse ;  /* 0x0000002228287220 */ /* 0x080fe20000410000 */
[----:B------:R-:W-:Y:S01]  /*6b30*/  MUFU.EX2 R124, R124 ;  /* 0x0000007c007c7308 */ /* 0x000fe20000000800 */
[-C--:B------:R-:W-:Y:S01]  /*6b40*/  FMUL.FTZ R41, R41, R34.reuse ;  /* 0x0000002229297220 */ /* 0x080fe20000410000 */
[C---:B------:R-:W-:Y:S01]  /*6b50*/  HMMA.16816.F32 R76, R4.reuse, R10, R76 ;  /* 0x0000000a044c723c */ /* 0x040fe2000000184c */
[----:B------:R-:W1:Y:S01]  /*6b60*/  LDSM.16.MT88.4 R8, [R140+0xa000] ;  /* 0x00a000008c08783b */ /* 0x000e620000004200 */
[-C--:B------:R-:W-:Y:S02]  /*6b70*/  FMUL.FTZ R42, R42, R3.reuse ;  /* 0x000000032a2a7220 */ /* 0x080fe40000410000 */
[----:B------:R-:W-:Y:S02]  /*6b80*/  FMUL.FTZ R43, R43, R3 ;  /* 0x000000032b2b7220 */ /* 0x000fe40000410000 */
[-C--:B------:R-:W-:Y:S01]  /*6b90*/  FMUL.FTZ R44, R44, R34.reuse ;  /* 0x000000222c2c7220 */ /* 0x080fe20000410000 */
[----:B------:R-:W1:Y:S01]  /*6ba0*/  MUFU.EX2 R125, R125 ;  /* 0x0000007d007d7308 */ /* 0x000e620000000800 */
[----:B--2---:R-:W-:Y:S01]  /*6bb0*/  HMMA.16816.F32 R72, R4, R12, R72 ;  /* 0x0000000c0448723c */ /* 0x004fe20000001848 */
[----:B------:R-:W-:-:S02]  /*6bc0*/  FMUL.FTZ R45, R45, R34 ;  /* 0x000000222d2d7220 */ /* 0x000fc40000410000 */
[-C--:B------:R-:W-:Y:S02]  /*6bd0*/  FMUL.FTZ R46, R46, R3.reuse ;  /* 0x000000032e2e7220 */ /* 0x080fe40000410000 */
[-C--:B------:R-:W-:Y:S02]  /*6be0*/  FMUL.FTZ R47, R47, R3.reuse ;  /* 0x000000032f2f7220 */ /* 0x080fe40000410000 */
[-C--:B------:R-:W-:Y:S01]  /*6bf0*/  FMUL.FTZ R48, R48, R34.reuse ;  /* 0x0000002230307220 */ /* 0x080fe20000410000 */
[----:B------:R-:W-:Y:S01]  /*6c00*/  HMMA.16816.F32 R68, R4, R14, R68 ;  /* 0x0000000e0444723c */ /* 0x000fe20000001844 */
[----:B------:R-:W2:Y:S01]  /*6c10*/  LDSM.16.MT88.4 R12, [R138+0xa000] ;  /* 0x00a000008a0c783b */ /* 0x000ea20000004200 */
        /* <DEDUP_REMOVED lines=15> */
[C---:B-1----:R-:W-:Y:S01]  /*6d10*/  HMMA.16816.F32 R36, R4.reuse, R8, R36 ;  /* 0x000000080424723c */ /* 0x042fe20000001824 */
[-C--:B------:R-:W-:Y:S01]  /*6d20*/  FMUL.FTZ R61, R61, R34.reuse ;  /* 0x000000223d3d7220 */ /* 0x080fe20000410000 */
[----:B------:R-:W1:Y:S01]  /*6d30*/  MUFU.EX2 R121, R121 ;  /* 0x0000007900797308 */ /* 0x000e620000000800 */
        /* <DEDUP_REMOVED lines=9> */
[C---:B--2---:R-:W-:Y:S01]  /*6dd0*/  HMMA.16816.F32 R44, R4.reuse, R12, R44 ;  /* 0x0000000c042c723c */ /* 0x044fe2000000182c */
[----:B------:R-:W-:Y:S02]  /*6de0*/  FFMA.FTZ R31, R171, R34, R31 ;  /* 0x00000022ab1f7223 */ /* 0x000fe4000001001f */
[----:B------:R-:W2:Y:S01]  /*6df0*/  MUFU.EX2 R122, R122 ;  /* 0x0000007a007a7308 */ /* 0x000ea20000000800 */
[----:B------:R-:W-:Y:S02]  /*6e00*/  FFMA.FTZ R32, R169, R3, R32 ;  /* 0x00000003a9207223 */ /* 0x000fe40000010020 */
[----:B------:R-:W-:Y:S02]  /*6e10*/  FADD.FTZ R28, R28, R31 ;  /* 0x0000001f1c1c7221 */ /* 0x000fe40000010000 */
[----:B------:R-:W-:Y:S01]  /*6e20*/  HMMA.16816.F32 R48, R4, R14, R48 ;  /* 0x0000000e0430723c */ /* 0x000fe20000001830 */
[----:B------:R-:W2:Y:S01]  /*6e30*/  LDSM.16.MT88.4 R12, [R140+0x8800] ;  /* 0x008800008c0c783b */ /* 0x000ea20000004200 */
[----:B------:R-:W-:Y:S01]  /*6e40*/  FADD.FTZ R32, R25, R32 ;  /* 0x0000002019207221 */ /* 0x000fe20000010000 */
[----:B------:R-:W-:Y:S01]  /*6e50*/  MUFU.EX2 R110, R110 ;  /* 0x0000006e006e7308 */ /* 0x000fe20000000800 */
[----:B------:R-:W-:Y:S01]  /*6e60*/  FADD.FTZ R3, R27, R28 ;  /* 0x0000001c1b037221 */ /* 0x000fe20000010000 */
[----:B------:R-:W-:Y:S01]  /*6e70*/  MOV R28, R0 ;  /* 0x00000000001c7202 */ /* 0x000fe20000000f00 */
[----:B------:R-:W-:-:S02]  /*6e80*/  FADD.FTZ R29, R29, R32 ;  /* 0x000000201d1d7221 */ /* 0x000fc40000010000 */
[----:B------:R-:W-:Y:S01]  /*6e90*/  HMMA.16816.F32 R60, R4, R16, R60 ;  /* 0x00000010043c723c */ /* 0x000fe2000000183c */
[----:B------:R-:W-:Y:S02]  /*6ea0*/  FADD.FTZ R3, R26, R3 ;  /* 0x000000031a037221 */ /* 0x000fe40000010000 */
[----:B------:R-:W2:Y:S01]  /*6eb0*/  MUFU.EX2 R119, R119 ;  /* 0x0000007700777308 */ /* 0x000ea20000000800 */
[----:B------:R-:W-:-:S04]  /*6ec0*/  FADD.FTZ R30, R30, R29 ;  /* 0x0000001d1e1e7221 */ /* 0x000fc80000010000 */
[C---:B------:R-:W-:Y:S01]  /*6ed0*/  HMMA.16816.F32 R64, R4.reuse, R18, R64 ;  /* 0x000000120440723c */ /* 0x040fe20000001840 */
[----:B------:R-:W2:Y:S02]  /*6ee0*/  LDSM.16.MT88.4 R16, [R136+0x8800] ;  /* 0x008800008810783b */ /* 0x000ea40000004200 */
[----:B------:R-:W-:Y:S05]  /*6ef0*/  MUFU.EX2 R103, R103 ;  /* 0x0000006700677308 */ /* 0x000fea0000000800 */
[C---:B-1----:R-:W-:Y:S03]  /*6f00*/  HMMA.16816.F32 R52, R4.reuse, R8, R52 ;  /* 0x000000080434723c */ /* 0x042fe60000001834 */
[----:B------:R-:W-:Y:S05]  /*6f10*/  MUFU.EX2 R106, R106 ;  /* 0x0000006a006a7308 */ /* 0x000fea0000000800 */
[----:B------:R-:W-:Y:S01]  /*6f20*/  HMMA.16816.F32 R56, R4, R10, R56 ;  /* 0x0000000a0438723c */ /* 0x000fe20000001838 */
[----:B------:R-:W1:Y:S02]  /*6f30*/  LDSM.16.MT88.4 R8, [R138+0x8800] ;  /* 0x008800008a08783b */ /* 0x000e640000004200 */
[----:B------:R-:W-:Y:S04]  /*6f40*/  MUFU.EX2 R105, R105 ;  /* 0x0000006900697308 */ /* 0x000fe80000000800 */
[----:B---3--:R-:W-:-:S02]  /*6f50*/  F2FP.PACK_AB R4, R109, R100 ;  /* 0x000000646d04723e */ /* 0x008fc400000000ff */
[----:B----4-:R-:W-:Y:S02]  /*6f60*/  F2FP.PACK_AB R5, R116, R113 ;  /* 0x000000717405723e */ /* 0x010fe400000000ff */
[----:B------:R-:W3:Y:S01]  /*6f70*/  MUFU.EX2 R108, R108 ;  /* 0x0000006c006c7308 */ /* 0x000ee20000000800 */
[----:B------:R-:W-:Y:S01]  /*6f80*/  F2FP.PACK_AB R6, R112, R111 ;  /* 0x0000006f7006723e */ /* 0x000fe200000000ff */
[----:B------:R-:W-:Y:S01]  /*6f90*/  FADD.FTZ R113, R113, R30 ;  /* 0x0000001e71717221 */ /* 0x000fe20000010000 */
[----:B-----5:R-:W-:-:S03]  /*6fa0*/  F2FP.PACK_AB R7, R114, R115 ;  /* 0x000000737207723e */ /* 0x020fc600000000ff */
[----:B------:R-:W-:Y:S02]  /*6fb0*/  FADD.FTZ R116, R116, R113 ;  /* 0x0000007174747221 */ /* 0x000fe40000010000 */
[----:B------:R-:W-:Y:S02]  /*6fc0*/  MUFU.EX2 R33, R33 ;  /* 0x0000002100217308 */ /* 0x000fe40000000800 */
[C---:B--2---:R-:W-:Y:S08]  /*6fd0*/  HMMA.16816.F32 R96, R4.reuse, R12, R96 ;  /* 0x0000000c0460723c */ /* 0x044ff00000001860 */
[C---:B------:R-:W-:Y:S01]  /*6fe0*/  HMMA.16816.F32 R92, R4.reuse, R14, R92 ;  /* 0x0000000e045c723c */ /* 0x040fe2000000185c */
[----:B------:R-:W2:Y:S07]  /*6ff0*/  LDSM.16.MT88.4 R12, [R140+0xa800] ;  /* 0x00a800008c0c783b */ /* 0x000eae0000004200 */
[C---:B------:R-:W-:Y:S08]  /*7000*/  HMMA.16816.F32 R72, R4.reuse, R16, R72 ;  /* 0x000000100448723c */ /* 0x040ff00000001848 */
[C---:B-1----:R-:W-:Y:S08]  /*7010*/  HMMA.16816.F32 R88, R4.reuse, R8, R88 ;  /* 0x000000080458723c */ /* 0x042ff00000001858 */
[C---:B------:R-:W-:Y:S01]  /*7020*/  HMMA.16816.F32 R84, R4.reuse, R10, R84 ;  /* 0x0000000a0454723c */ /* 0x040fe20000001854 */
[----:B------:R-:W1:Y:S07]  /*7030*/  LDSM.16.MT88.4 R8, [R138+0xa800] ;  /* 0x00a800008a08783b */ /* 0x000e6e0000004200 */
[C---:B------:R-:W-:Y:S01]  /*7040*/  HMMA.16816.F32 R68, R4.reuse, R18, R68 ;  /* 0x000000120444723c */ /* 0x040fe20000001844 */
[----:B------:R-:W4:Y:S07]  /*7050*/  LDSM.16.MT88.4 R16, [R137+0xa800] ;  /* 0x00a800008910783b */ /* 0x000f2e0000004200 */
        /* <DEDUP_REMOVED lines=15> */
[----:B------:R-:W-:-:S02]  /*7150*/  F2FP.PACK_AB R4, R125, R124 ;  /* 0x0000007c7d04723e */ /* 0x000fc400000000ff */
[----:B------:R-:W-:Y:S02]  /*7160*/  F2FP.PACK_AB R5, R121, R118 ;  /* 0x000000767905723e */ /* 0x000fe400000000ff */
[----:B------:R-:W-:Y:S02]  /*7170*/  F2FP.PACK_AB R6, R127, R120 ;  /* 0x000000787f06723e */ /* 0x000fe400000000ff */
[----:B------:R-:W-:-:S07]  /*7180*/  F2FP.PACK_AB R7, R122, R117 ;  /* 0x000000757a07723e */ /* 0x000fce00000000ff */
[C---:B-1----:R-:W-:Y:S08]  /*7190*/  HMMA.16816.F32 R80, R4.reuse, R8, R80 ;  /* 0x000000080450723c */ /* 0x042ff00000001850 */
[C---:B------:R-:W-:Y:S01]  /*71a0*/  HMMA.16816.F32 R76, R4.reuse, R10, R76 ;  /* 0x0000000a044c723c */ /* 0x040fe2000000184c */
[----:B------:R-:W1:Y:S07]  /*71b0*/  LDSM.16.MT88.4 R8, [R138+0xb000] ;  /* 0x00b000008a08783b */ /* 0x000e6e0000004200 */
[C---:B----4-:R-:W-:Y:S08]  /*71c0*/  HMMA.16816.F32 R96, R4.reuse, R16, R96 ;  /* 0x000000100460723c */ /* 0x050ff00000001860 */
[C---:B--2---:R-:W-:Y:S08]  /*71d0*/  HMMA.16816.F32 R88, R4.reuse, R12, R88 ;  /* 0x0000000c0458723c */ /* 0x044ff00000001858 */
[C---:B------:R-:W-:Y:S01]  /*71e0*/  HMMA.16816.F32 R84, R4.reuse, R14, R84 ;  /* 0x0000000e0454723c */ /* 0x040fe20000001854 */
[----:B------:R-:W2:Y:S07]  /*71f0*/  LDSM.16.MT88.4 R12, [R140+0xb000] ;  /* 0x00b000008c0c783b */ /* 0x000eae0000004200 */
[C---:B------:R-:W-:Y:S01]  /*7200*/  HMMA.16816.F32 R92, R4.reuse, R18, R92 ;  /* 0x00000012045c723c */ /* 0x040fe2000000185c */
[----:B------:R-:W4:Y:S07]  /*7210*/  LDSM.16.MT88.4 R16, [R136+0x9000] ;  /* 0x009000008810783b */ /* 0x000f2e0000004200 */
[C---:B------:R-:W-:Y:S01]  /*7220*/  HMMA.16816.F32 R60, R4.reuse, R20, R60 ;  /* 0x00000014043c723c */ /* 0x040fe2000000183c */
[----:B------:R-:W5:Y:S07]  /*7230*/  MUFU.EX2 R20, R35 ;  /* 0x0000002300147308 */ /* 0x000f6e0000000800 */
[C---:B-1----:R-:W-:Y:S08]  /*7240*/  HMMA.16816.F32 R44, R4.reuse, R8, R44 ;  /* 0x00000008042c723c */ /* 0x042ff0000000182c */
[C---:B------:R-:W-:Y:S01]  /*7250*/  HMMA.16816.F32 R48, R4.reuse, R10, R48 ;  /* 0x0000000a0430723c */ /* 0x040fe20000001830 */
[----:B------:R-:W-:Y:S07]  /*7260*/  LDSM.16.MT88.4 R8, [R137+0x9800] ;  /* 0x009800008908783b */ /* 0x000fee0000004200 */
[C---:B------:R-:W-:Y:S08]  /*7270*/  HMMA.16816.F32 R64, R4.reuse, R22, R64 ;  /* 0x000000160440723c */ /* 0x040ff00000001840 */
[C---:B--2---:R-:W-:Y:S08]  /*7280*/  HMMA.16816.F32 R36, R4.reuse, R12, R36 ;  /* 0x0000000c0424723c */ /* 0x044ff00000001824 */
[C---:B------:R-:W-:Y:S01]  /*7290*/  HMMA.16816.F32 R40, R4.reuse, R14, R40 ;  /* 0x0000000e0428723c */ /* 0x040fe20000001828 */
[----:B------:R-:W1:Y:S07]  /*72a0*/  LDSM.16.MT88.4 R12, [R137+0xb000] ;  /* 0x00b00000890c783b */ /* 0x000e6e0000004200 */
[C---:B----4-:R-:W-:Y:S08]  /*72b0*/  HMMA.16816.F32 R72, R4.reuse, R16, R72 ;  /* 0x000000100448723c */ /* 0x050ff00000001848 */
[C---:B------:R-:W-:Y:S01]  /*72c0*/  HMMA.16816.F32 R68, R4.reuse, R18, R68 ;  /* 0x000000120444723c */ /* 0x040fe20000001844 */
[----:B------:R-:W2:Y:S07]  /*72d0*/  LDSM.16.MT88.4 R16, [R140+0x9800] ;  /* 0x009800008c10783b */ /* 0x000eae0000004200 */
[C---:B-1----:R-:W-:Y:S08]  /*72e0*/  HMMA.16816.F32 R52, R4.reuse, R12, R52 ;  /* 0x0000000c0434723c */ /* 0x042ff00000001834 */
[----:B------:R-:W-:Y:S01]  /*72f0*/  HMMA.16816.F32 R56, R4, R14, R56 ;  /* 0x0000000e0438723c */ /* 0x000fe20000001838 */
[----:B------:R-:W1:Y:S06]  /*7300*/  LDSM.16.MT88.4 R12, [R138+0x9800] ;  /* 0x009800008a0c783b */ /* 0x000e6c0000004200 */
[----:B------:R-:W-:-:S02]  /*7310*/  F2FP.PACK_AB R4, R119, R110 ;  /* 0x0000006e7704723e */ /* 0x000fc400000000ff */
[----:B---3--:R-:W-:Y:S02]  /*7320*/  F2FP.PACK_AB R5, R108, R105 ;  /* 0x000000696c05723e */ /* 0x008fe400000000ff */
[----:B------:R-:W-:Y:S02]  /*7330*/  F2FP.PACK_AB R6, R106, R103 ;  /* 0x000000676a06723e */ /* 0x000fe400000000ff */
[----:B-----5:R-:W-:-:S07]  /*7340*/  F2FP.PACK_AB R7, R20, R33 ;  /* 0x000000211407723e */ /* 0x020fce00000000ff */
        /* <DEDUP_REMOVED lines=11> */
[----:B------:R-:W-:Y:S01]  /*7400*/  HMMA.16816.F32 R48, R4, R10, R48 ;  /* 0x0000000a0430723c */ /* 0x000fe20000001830 */
[----:B------:R-:W-:Y:S01]  /*7410*/  FADD.FTZ R9, R115, R116 ;  /* 0x0000007473097221 */ /* 0x000fe20000010000 */
[-C--:B------:R-:W-:Y:S01]  /*7420*/  MOV R100, R24.reuse ;  /* 0x0000001800647202 */ /* 0x080fe20000000f00 */
[----:B------:R-:W-:Y:S01]  /*7430*/  FADD.FTZ R8, R109, R8 ;  /* 0x000000086d087221 */ /* 0x000fe20000010000 */
[----:B------:R-:W-:Y:S01]  /*7440*/  @P3 MOV R100, R24 ;  /* 0x0000001800643202 */ /* 0x000fe20000000f00 */
[----:B------:R-:W-:-:S02]  /*7450*/  FADD.FTZ R9, R114, R9 ;  /* 0x0000000972097221 */ /* 0x000fc40000010000 */
[----:B------:R-:W-:Y:S01]  /*7460*/  FADD.FTZ R3, R111, R8 ;  /* 0x000000086f037221 */ /* 0x000fe20000010000 */
[C---:B--2---:R-:W-:Y:S01]  /*7470*/  HMMA.16816.F32 R72, R4.reuse, R16, R72 ;  /* 0x000000100448723c */ /* 0x044fe20000001848 */
[----:B------:R-:W-:Y:S02]  /*7480*/  FADD.FTZ R8, R118, R9 ;  /* 0x0000000976087221 */ /* 0x000fe40000010000 */
[----:B------:R-:W-:Y:S02]  /*7490*/  FADD.FTZ R3, R112, R3 ;  /* 0x0000000370037221 */ /* 0x000fe40000010000 */
[----:B------:R-:W-:Y:S02]  /*74a0*/  FADD.FTZ R8, R121, R8 ;  /* 0x0000000879087221 */ /* 0x000fe40000010000 */
[----:B------:R-:W-:Y:S01]  /*74b0*/  FADD.FTZ R124, R124, R3 ;  /* 0x000000037c7c7221 */ /* 0x000fe20000010000 */
[----:B------:R-:W-:Y:S01]  /*74c0*/  HMMA.16816.F32 R68, R4, R18, R68 ;  /* 0x000000120444723c */ /* 0x000fe20000001844 */
[----:B------:R-:W2:Y:S01]  /*74d0*/  LDSM.16.MT88.4 R16, [R137+0xb800] ;  /* 0x00b800008910783b */ /* 0x000ea20000004200 */
[----:B------:R-:W-:Y:S01]  /*74e0*/  FADD.FTZ R117, R117, R8 ;  /* 0x0000000875757221 */ /* 0x000fe20000010000 */
[-C--:B------:R-:W-:Y:S01]  /*74f0*/  MOV R3, R2.reuse ;  /* 0x0000000200037202 */ /* 0x080fe20000000f00 */
[----:B------:R-:W-:Y:S01]  /*7500*/  FADD.FTZ R125, R125, R124 ;  /* 0x0000007c7d7d7221 */ /* 0x000fe20000010000 */
[----:B------:R-:W-:Y:S01]  /*7510*/  @P3 MOV R3, R2 ;  /* 0x0000000200033202 */ /* 0x000fe20000000f00 */
[----:B------:R-:W-:-:S02]  /*7520*/  FADD.FTZ R122, R122, R117 ;  /* 0x000000757a7a7221 */ /* 0x000fc40000010000 */
[C---:B-1----:R-:W-:Y:S01]  /*7530*/  HMMA.16816.F32 R36, R4.reuse, R12, R36 ;  /* 0x0000000c0424723c */ /* 0x042fe20000001824 */
[----:B------:R-:W-:Y:S02]  /*7540*/  FADD.FTZ R120, R120, R125 ;  /* 0x0000007d78787221 */ /* 0x000fe40000010000 */
[----:B------:R-:W-:Y:S02]  /*7550*/  FADD.FTZ R105, R105, R122 ;  /* 0x0000007a69697221 */ /* 0x000fe40000010000 */
[----:B------:R-:W-:Y:S02]  /*7560*/  FADD.FTZ R127, R127, R120 ;  /* 0x000000787f7f7221 */ /* 0x000fe40000010000 */
[----:B------:R-:W-:Y:S01]  /*7570*/  FADD.FTZ R108, R108, R105 ;  /* 0x000000696c6c7221 */ /* 0x000fe20000010000 */
[----:B------:R-:W-:Y:S01]  /*7580*/  HMMA.16816.F32 R40, R4, R14, R40 ;  /* 0x0000000e0428723c */ /* 0x000fe20000001828 */
[----:B------:R-:W1:Y:S01]  /*7590*/  LDSM.16.MT88.4 R12, [R136+0xb800] ;  /* 0x00b80000880c783b */ /* 0x000e620000004200 */
[----:B------:R-:W-:-:S02]  /*75a0*/  FADD.FTZ R110, R110, R127 ;  /* 0x0000007f6e6e7221 */ /* 0x000fc40000010000 */
[----:B------:R-:W-:Y:S02]  /*75b0*/  FADD.FTZ R33, R33, R108 ;  /* 0x0000006c21217221 */ /* 0x000fe40000010000 */
[----:B------:R-:W-:Y:S02]  /*75c0*/  FADD.FTZ R110, R119, R110 ;  /* 0x0000006e776e7221 */ /* 0x000fe40000010000 */
[----:B------:R-:W-:Y:S02]  /*75d0*/  FADD.FTZ R169, R20, R33 ;  /* 0x0000002114a97221 */ /* 0x000fe40000010000 */
[----:B------:R-:W-:-:S04]  /*75e0*/  FADD.FTZ R103, R103, R110 ;  /* 0x0000006e67677221 */ /* 0x000fc80000010000 */
[----:B------:R-:W-:Y:S01]  /*75f0*/  FADD.FTZ R171, R106, R103 ;  /* 0x000000676aab7221 */ /* 0x000fe20000010000 */
[C---:B--2---:R-:W-:Y:S08]  /*7600*/  HMMA.16816.F32 R52, R4.reuse, R16, R52 ;  /* 0x000000100434723c */ /* 0x044ff00000001834 */
[C---:B------:R-:W-:Y:S08]  /*7610*/  HMMA.16816.F32 R56, R4.reuse, R18, R56 ;  /* 0x000000120438723c */ /* 0x040ff00000001838 */
[C---:B-1----:R-:W-:Y:S08]  /*7620*/  HMMA.16816.F32 R60, R4.reuse, R12, R60 ;  /* 0x0000000c043c723c */ /* 0x042ff0000000183c */
[----:B------:R-:W-:Y:S01]  /*7630*/  HMMA.16816.F32 R64, R4, R14, R64 ;  /* 0x0000000e0440723c */ /* 0x000fe20000001840 */
[----:B------:R-:W-:Y:S05]  /*7640*/  @!UPT UIADD3 URZ, URZ, URZ, URZ ;  /* 0x0000003f3f3ff290 */ /* 0x000fea000fffe03f */
[----:B------:R-:W-:Y:S11]  /*7650*/  @P3 BRA `(.L_x_630) ;  /* 0x0000001000003947 */ /* 0x000ff60003800000 */
.L_x_626:
[----:B------:R-:W-:-:S07]  /*7660*/  IADD3 R168, R28, -0x1, RZ ;  /* 0xffffffff1ca87810 */ /* 0x000fce0007ffe0ff */
.L_x_630:
        /* <DEDUP_REMOVED lines=9> */
.L_x_634:
        /* <DEDUP_REMOVED lines=72> */
.L_x_632:
[----:B------:R-:W-:Y:S04]  /*7b80*/  DEPBAR.LE SB0, 0x0 ;  /* 0x000080000000791a */ /* 0x000fe80000000000 */
[----:B------:R-:W-:Y:S01]  /*7b90*/  BAR.SYNC.DEFER_BLOCKING 0x0 ;  /* 0x0000000000007b1d */ /* 0x000fe20000010000 */
[----:B------:R-:W-:Y:S01]  /*7ba0*/  SHF.R.S32.HI R2, RZ, 0x1f, R168 ;  /* 0x0000001fff027819 */ /* 0x000fe200000114a8 */
[----:B------:R-:W-:Y:S02]  /*7bb0*/  IMAD R101, R150, R168, RZ ;  /* 0x000000a896657224 */ /* 0x000fe400078e02ff */
[-C--:B------:R-:W-:Y:S04]  /*7bc0*/  IMAD.WIDE.U32 R174, R168, R151.reuse, R172 ;  /* 0x00000097a8ae7225 */ /* 0x080fe800078e00ac */
[----:B------:R-:W-:Y:S01]  /*7bd0*/  IMAD R101, R2, R151, R101 ;  /* 0x0000009702657224 */ /* 0x000fe200078e0265 */
[C---:B------:R-:W-:Y:S02]  /*7be0*/  @!P3 LEA R188, P4, R174.reuse, c[0x0][0x170], 0x1 ;  /* 0x00005c00aebcba11 */ /* 0x040fe400078808ff */
[C---:B------:R-:W-:Y:S02]  /*7bf0*/  @!P2 LEA R176, P1, R174.reuse, c[0x0][0x170], 0x1 ;  /* 0x00005c00aeb0aa11 */ /* 0x040fe400078208ff */
[----:B------:R-:W-:Y:S02]  /*7c00*/  IADD3 R101, R175, R101, RZ ;  /* 0x00000065af657210 */ /* 0x000fe40007ffe0ff */
[C---:B------:R-:W-:Y:S02]  /*7c10*/  IADD3 R2, P0, R161.reuse, R174, RZ ;  /* 0x000000aea1027210 */ /* 0x040fe40007f1e0ff */
[C-C-:B------:R-:W-:Y:S02]  /*7c20*/  @!P3 LEA.HI.X R189, R174.reuse, c[0x0][0x174], R101.reuse, 0x1, P4 ;  /* 0x00005d00aebdba11 */ /* 0x140fe400020f0c65 */
[----:B------:R-:W-:Y:S02]  /*7c30*/  @!P2 LEA.HI.X R177, R174, c[0x0][0x174], R101, 0x1, P1 ;  /* 0x00005d00aeb1aa11 */ /* 0x000fe400008f0c65 */
[----:B------:R-:W-:Y:S02]  /*7c40*/  @!P3 LEA R178, P5, R2, c[0x0][0x170], 0x1 ;  /* 0x00005c0002b2ba11 */ /* 0x000fe400078a08ff */
[----:B------:R-:W-:Y:S01]  /*7c50*/  IADD3.X R101, R160, R101, RZ, P0, !PT ;  /* 0x00000065a0657210 */ /* 0x000fe200007fe4ff */
[----:B------:R-:W-:Y:S01]  /*7c60*/  @P3 STS.128 [R155+0x8000], RZ ;  /* 0x008000ff9b003388 */ /* 0x000fe20000000c00 */
[C---:B------:R-:W-:Y:S02]  /*7c70*/  @!P2 LEA R174, P1, R2.reuse, c[0x0][0x170], 0x1 ;  /* 0x00005c0002aeaa11 */ /* 0x040fe400078208ff */
[C-C-:B------:R-:W-:Y:S02]  /*7c80*/  @!P3 LEA.HI.X R179, R2.reuse, c[0x0][0x174], R101.reuse, 0x1, P5 ;  /* 0x00005d0002b3ba11 */ /* 0x140fe400028f0c65 */
[----:B------:R-:W-:Y:S01]  /*7c90*/  @!P2 LEA.HI.X R175, R2, c[0x0][0x174], R101, 0x1, P1 ;  /* 0x00005d0002afaa11 */ /* 0x000fe200008f0c65 */
[----:B------:R-:W-:Y:S01]  /*7ca0*/  @!PT LDS RZ, [RZ] ;  /* 0x00000000fffff984 */ /* 0x000fe20000000800 */
[----:B------:R-:W-:Y:S01]  /*7cb0*/  @!PT LDS RZ, [RZ] ;  /* 0x00000000fffff984 */ /* 0x000fe20000000800 */
[----:B------:R-:W-:Y:S01]  /*7cc0*/  @!PT LDS RZ, [RZ] ;  /* 0x00000000fffff984 */ /* 0x000fe20000000800 */
[----:B------:R1:W-:Y:S01]  /*7cd0*/  @!P3 LDGSTS.E.BYPASS.LTC128B.128 [R155+0x8000], [R188.64] ;  /* 0x08000000bc9bbfae */ /* 0x0003e2000b901d46 */
[C---:B------:R-:W-:Y:S04]  /*7ce0*/  IADD3 R100, P4, R161.reuse, R2, RZ ;  /* 0x00000002a1647210 */ /* 0x040fe80007f9e0ff */
[----:B------:R-:W-:Y:S01]  /*7cf0*/  @!P3 LEA R186, P5, R100, c[0x0][0x170], 0x1 ;  /* 0x00005c0064baba11 */ /* 0x000fe200078a08ff */
[----:B------:R-:W-:Y:S01]  /*7d00*/  @P2 STS.128 [R155+0xa000], RZ ;  /* 0x00a000ff9b002388 */ /* 0x000fe20000000c00 */
[----:B------:R-:W-:Y:S02]  /*7d10*/  IADD3.X R101, R160, R101, RZ, P4, !PT ;  /* 0x00000065a0657210 */ /* 0x000fe400027fe4ff */
[C---:B------:R-:W-:Y:S02]  /*7d20*/  @!P2 LEA R182, P1, R100.reuse, c[0x0][0x170], 0x1 ;  /* 0x00005c0064b6aa11 */ /* 0x040fe400078208ff */
[C-C-:B------:R-:W-:Y:S01]  /*7d30*/  @!P3 LEA.HI.X R187, R100.reuse, c[0x0][0x174], R101.reuse, 0x1, P5 ;  /* 0x00005d0064bbba11 */ /* 0x140fe200028f0c65 */
[----:B------:R-:W-:Y:S01]  /*7d40*/  @!PT LDS RZ, [RZ] ;  /* 0x00000000fffff984 */ /* 0x000fe20000000800 */
[----:B------:R-:W-:Y:S01]  /*7d50*/  @!PT LDS RZ, [RZ] ;  /* 0x00000000fffff984 */ /* 0x000fe20000000800 */
[----:B------:R-:W-:Y:S01]  /*7d60*/  @!PT LDS RZ, [RZ] ;  /* 0x00000000fffff984 */ /* 0x000fe20000000800 */
[----:B------:R2:W-:Y:S01]  /*7d70*/  @!P2 LDGSTS.E.BYPASS.LTC128B.128 [R155+0xa000], [R176.64+0x80] ;  /* 0x0a000080b09bafae */ /* 0x0005e2000b901d46 */
[----:B------:R-:W-:Y:S02]  /*7d80*/  @!P2 LEA.HI.X R183, R100, c[0x0][0x174], R101, 0x1, P1 ;  /* 0x00005d0064b7aa11 */ /* 0x000fe400008f0c65 */
[----:B------:R-:W-:Y:S03]  /*7d90*/  IADD3 R3, P0, R161, R100, RZ ;  /* 0x00000064a1037210 */ /* 0x000fe60007f1e0ff */
[----:B------:R-:W-:Y:S01]  /*7da0*/  @P3 STS.128 [R155+0x8800], RZ ;  /* 0x008800ff9b003388 */ /* 0x000fe20000000c00 */
[C---:B------:R-:W-:Y:S02]  /*7db0*/  @!P3 LEA R184, P4, R3.reuse, c[0x0][0x170], 0x1 ;  /* 0x00005c0003b8ba11 */ /* 0x040fe400078808ff */
[----:B------:R-:W-:Y:S02]  /*7dc0*/  IADD3.X R2, R160, R101, RZ, P0, !PT ;  /* 0x00000065a0027210 */ /* 0x000fe400007fe4ff */
[C---:B------:R-:W-:Y:S01]  /*7dd0*/  @!P2 LEA R180, P0, R3.reuse, c[0x0][0x170], 0x1 ;  /* 0x00005c0003b4aa11 */ /* 0x040fe200078008ff */
[----:B------:R-:W-:Y:S01]  /*7de0*/  @!PT LDS RZ, [RZ] ;  /* 0x00000000fffff984 */ /* 0x000fe20000000800 */
[----:B------:R-:W-:Y:S01]  /*7df0*/  @!PT LDS RZ, [RZ] ;  /* 0x00000000fffff984 */ /* 0x000fe20000000800 */
[----:B------:R-:W-:Y:S01]  /*7e00*/  @!PT LDS RZ, [RZ] ;  /* 0x00000000fffff984 */ /* 0x000fe20000000800 */
[----:B------:R3:W-:Y:S01]  /*7e10*/  @!P3 LDGSTS.E.BYPASS.LTC128B.128 [R155+0x8800], [R178.64] ;  /* 0x08800000b29bbfae */ /* 0x0007e2000b901d46 */
[C-C-:B------:R-:W-:Y:S02]  /*7e20*/  @!P3 LEA.HI.X R185, R3.reuse, c[0x0][0x174], R2.reuse, 0x1, P4 ;  /* 0x00005d0003b9ba11 */ /* 0x140fe400020f0c02 */
[----:B------:R-:W-:Y:S02]  /*7e30*/  @!P2 LEA.HI.X R181, R3, c[0x0][0x174], R2, 0x1, P0 ;  /* 0x00005d0003b5aa11 */ /* 0x000fe400000f0c02 */
[----:B------:R-:W-:Y:S01]  /*7e40*/  ISETP.GT.AND P4, PT, R168, RZ, PT ;  /* 0x000000ffa800720c */ /* 0x000fe20003f84270 */
        /* <DEDUP_REMOVED lines=26> */
[----:B------:R-:W1:Y:S06]  /*7ff0*/  LDSM.16.M88.4 R108, [R146+0x4000] ;  /* 0x00400000926c783b */ /* 0x000e6c0000000200 */
[----:B------:R-:W2:Y:S06]  /*8000*/  LDSM.16.M88.4 R112, [R146+0x4800] ;  /* 0x004800009270783b */ /* 0x000eac0000000200 */
[----:B------:R-:W2:Y:S06]  /*8010*/  LDSM.16.M88.4 R116, [R146+0x5000] ;  /* 0x005000009274783b */ /* 0x000eac0000000200 */
[----:B------:R-:W0:Y:S06]  /*8020*/  LDGDEPBAR ;  /* 0x00000000000079af */ /* 0x000e2c0000000000 */
[----:B------:R-:W3:Y:S06]  /*8030*/  LDSM.16.M88.4 R120, [R146+0x5800] ;  /* 0x005800009278783b */ /* 0x000eec0000000200 */
[----:B------:R-:W-:Y:S06]  /*8040*/  LDSM.16.M88.4 R124, [R145] ;  /* 0x00000000917c783b */ /* 0x000fec0000000200 */
[----:B------:R-:W3:Y:S01]  /*8050*/  LDSM.16.M88.4 R128, [R144] ;  /* 0x000000009080783b */ /* 0x000ee20000000200 */
[C---:B-1----:R-:W-:Y:S05]  /*8060*/  HMMA.16816.F32 R4, R104.reuse, R108, RZ ;  /* 0x0000006c6804723c */ /* 0x042fea00000018ff */
[----:B------:R-:W1:Y:S03]  /*8070*/  LDSM.16.M88.4 R132, [R144+0x800] ;  /* 0x000800009084783b */ /* 0x000e660000000200 */
[C---:B------:R-:W-:Y:S03]  /*8080*/  HMMA.16816.F32 R8, R104.reuse, R110, RZ ;  /* 0x0000006e6808723c */ /* 0x040fe600000018ff */
[----:B------:R-:W1:Y:S05]  /*8090*/  LDSM.16.M88.4 R108, [R144+0x1000] ;  /* 0x00100000906c783b */ /* 0x000e6a0000000200 */
[C---:B--2---:R-:W-:Y:S08]  /*80a0*/  HMMA.16816.F32 R12, R104.reuse, R112, RZ ;  /* 0x00000070680c723c */ /* 0x044ff000000018ff */
[C---:B------:R-:W-:Y:S01]  /*80b0*/  HMMA.16816.F32 R16, R104.reuse, R114, RZ ;  /* 0x000000726810723c */ /* 0x040fe200000018ff */
[----:B------:R-:W2:Y:S07]  /*80c0*/  LDSM.16.M88.4 R112, [R144+0x1800] ;  /* 0x001800009070783b */ /* 0x000eae0000000200 */
[C---:B------:R-:W-:Y:S08]  /*80d0*/  HMMA.16816.F32 R20, R104.reuse, R116, RZ ;  /* 0x000000746814723c */ /* 0x040ff000000018ff */
[C---:B------:R-:W-:Y:S01]  /*80e0*/  HMMA.16816.F32 R24, R104.reuse, R118, RZ ;  /* 0x000000766818723c */ /* 0x040fe200000018ff */
[----:B------:R-:W-:Y:S07]  /*80f0*/  LDSM.16.M88.4 R116, [R139+0x4000] ;  /* 0x004000008b74783b */ /* 0x000fee0000000200 */
[C---:B---3--:R-:W-:Y:S08]  /*8100*/  HMMA.16816.F32 R28, R104.reuse, R120, RZ ;  /* 0x00000078681c723c */ /* 0x048ff000000018ff */
[----:B------:R-:W-:Y:S01]  /*8110*/  HMMA.16816.F32 R32, R104, R122, RZ ;  /* 0x0000007a6820723c */ /* 0x000fe200000018ff */
[----:B------:R-:W3:Y:S06]  /*8120*/  LDSM.16.M88.4 R104, [R143] ;  /* 0x000000008f68783b */ /* 0x000eec0000000200 */
[----:B------:R-:W2:Y:S01]  /*8130*/  LDSM.16.M88.4 R120, [R139+0x4800] ;  /* 0x004800008b78783b */ /* 0x000ea20000000200 */
[C---:B------:R-:W-:Y:S08]  /*8140*/  HMMA.16816.F32 R4, R124.reuse, R128, R4 ;  /* 0x000000807c04723c */ /* 0x040ff00000001804 */
[C---:B------:R-:W-:Y:S01]  /*8150*/  HMMA.16816.F32 R8, R124.reuse, R130, R8 ;  /* 0x000000827c08723c */ /* 0x040fe20000001808 */
[----:B------:R-:W3:Y:S07]  /*8160*/  LDSM.16.M88.4 R128, [R139+0x5000] ;  /* 0x005000008b80783b */ /* 0x000eee0000000200 */
[C---:B-1----:R-:W-:Y:S08]  /*8170*/  HMMA.16816.F32 R12, R124.reuse, R132, R12 ;  /* 0x000000847c0c723c */ /* 0x042ff0000000180c */
[C---:B------:R-:W-:Y:S08]  /*8180*/  HMMA.16816.F32 R16, R124.reuse, R134, R16 ;  /* 0x000000867c10723c */ /* 0x040ff00000001810 */
[C---:B------:R-:W-:Y:S08]  /*8190*/  HMMA.16816.F32 R20, R124.reuse, R108, R20 ;  /* 0x0000006c7c14723c */ /* 0x040ff00000001814 */
[C---:B------:R-:W-:Y:S01]  /*81a0*/  HMMA.16816.F32 R24, R124.reuse, R110, R24 ;  /* 0x0000006e7c18723c */ /* 0x040fe20000001818 */
[----:B------:R-:W1:Y:S07]  /*81b0*/  LDSM.16.M88.4 R108, [R139+0x5800] ;  /* 0x005800008b6c783b */ /* 0x000e6e0000000200 */
[C---:B--2---:R-:W-:Y:S08]  /*81c0*/  HMMA.16816.F32 R28, R124.reuse, R112, R28 ;  /* 0x000000707c1c723c */ /* 0x044ff0000000181c */
[----:B------:R-:W-:Y:S01]  /*81d0*/  HMMA.16816.F32 R32, R124, R114, R32 ;  /* 0x000000727c20723c */ /* 0x000fe20000001820 */
[----:B------:R-:W-:Y:S06]  /*81e0*/  LDSM.16.M88.4 R112, [R142] ;  /* 0x000000008e70783b */ /* 0x000fec0000000200 */
[----:B------:R-:W-:Y:S01]  /*81f0*/  LDSM.16.M88.4 R124, [R141+0x1000] ;  /* 0x001000008d7c783b */ /* 0x000fe20000000200 */
[C---:B---3--:R-:W-:Y:S08]  /*8200*/  HMMA.16816.F32 R4, R104.reuse, R116, R4 ;  /* 0x000000746804723c */ /* 0x048ff00000001804 */
[C---:B------:R-:W-:Y:S01]  /*8210*/  HMMA.16816.F32 R8, R104.reuse, R118, R8 ;  /* 0x000000766808723c */ /* 0x040fe20000001808 */
[----:B------:R-:W2:Y:S07]  /*8220*/  LDSM.16.M88.4 R116, [R141] ;  /* 0x000000008d74783b */ /* 0x000eae0000000200 */
[C---:B------:R-:W-:Y:S08]  /*8230*/  HMMA.16816.F32 R12, R104.reuse, R120, R12 ;  /* 0x00000078680c723c */ /* 0x040ff0000000180c */
[C---:B------:R-:W-:Y:S01]  /*8240*/  HMMA.16816.F32 R16, R104.reuse, R122, R16 ;  /* 0x0000007a6810723c */ /* 0x040fe20000001810 */
[----:B------:R-:W3:Y:S07]  /*8250*/  LDSM.16.M88.4 R120, [R141+0x800] ;  /* 0x000800008d78783b */ /* 0x000eee0000000200 */
[C---:B------:R-:W-:Y:S08]  /*8260*/  HMMA.16816.F32 R20, R104.reuse, R128, R20 ;  /* 0x000000806814723c */ /* 0x040ff00000001814 */
[C---:B------:R-:W-:Y:S01]  /*8270*/  HMMA.16816.F32 R24, R104.reuse, R130, R24 ;  /* 0x000000826818723c */ /* 0x040fe20000001818 */
[----:B------:R-:W4:Y:S07]  /*8280*/  LDSM.16.M88.4 R128, [R141+0x1800] ;  /* 0x001800008d80783b */ /* 0x000f2e0000000200 */
[C---:B-1----:R-:W-:Y:S08]  /*8290*/  HMMA.16816.F32 R28, R104.reuse, R108, R28 ;  /* 0x0000006c681c723c */ /* 0x042ff0000000181c */
[----:B------:R-:W-:Y:S01]  /*82a0*/  HMMA.16816.F32 R32, R104, R110, R32 ;  /* 0x0000006e6820723c */ /* 0x000fe20000001820 */
[----:B------:R-:W-:Y:S06]  /*82b0*/  LDSM.16.M88.4 R104, [R147+0x2000] ;  /* 0x002000009368783b */ /* 0x000fec0000000200 */
[----:B------:R-:W1:Y:S01]  /*82c0*/  LDSM.16.M88.4 R108, [R146+0x6000] ;  /* 0x00600000926c783b */ /* 0x000e620000000200 */
[C---:B--2---:R-:W-:Y:S08]  /*82d0*/  HMMA.16816.F32 R4, R112.reuse, R116, R4 ;  /* 0x000000747004723c */ /* 0x044ff00000001804 */
[C---:B------:R-:W-:Y:S01]  /*82e0*/  HMMA.16816.F32 R8, R112.reuse, R118, R8 ;  /* 0x000000767008723c */ /* 0x040fe20000001808 */
[----:B------:R-:W2:Y:S07]  /*82f0*/  LDSM.16.M88.4 R116, [R146+0x6800] ;  /* 0x006800009274783b */ /* 0x000eae0000000200 */
[C---:B---3--:R-:W-:Y:S08]  /*8300*/  HMMA.16816.F32 R12, R112.reuse, R120, R12 ;  /* 0x00000078700c723c */ /* 0x048ff0000000180c */
[C---:B------:R-:W-:Y:S01]  /*8310*/  HMMA.16816.F32 R16, R112.reuse, R122, R16 ;  /* 0x0000007a7010723c */ /* 0x040fe20000001810 */
[----:B------:R-:W3:Y:S07]  /*8320*/  LDSM.16.M88.4 R120, [R146+0x7000] ;  /* 0x007000009278783b */ /* 0x000eee0000000200 */
[C---:B------:R-:W-:Y:S08]  /*8330*/  HMMA.16816.F32 R20, R112.reuse, R124, R20 ;  /* 0x0000007c7014723c */ /* 0x040ff00000001814 */
[C---:B------:R-:W-:Y:S01]  /*8340*/  HMMA.16816.F32 R24, R112.reuse, R126, R24 ;  /* 0x0000007e7018723c */ /* 0x040fe20000001818 */
[----:B------:R-:W3:Y:S07]  /*8350*/  LDSM.16.M88.4 R124, [R146+0x7800] ;  /* 0x00780000927c783b */ /* 0x000eee0000000200 */
[C---:B----4-:R-:W-:Y:S08]  /*8360*/  HMMA.16816.F32 R28, R112.reuse, R128, R28 ;  /* 0x00000080701c723c */ /* 0x050ff0000000181c */
[----:B------:R-:W-:Y:S01]  /*8370*/  HMMA.16816.F32 R32, R112, R130, R32 ;  /* 0x000000827020723c */ /* 0x000fe20000001820 */
[----:B------:R-:W-:Y:S06]  /*8380*/  LDSM.16.M88.4 R112, [R144+0x2000] ;  /* 0x002000009070783b */ /* 0x000fec0000000200 */
[----:B------:R-:W-:Y:S01]  /*8390*/  LDSM.16.M88.4 R128, [R144+0x3800] ;  /* 0x003800009080783b */ /* 0x000fe20000000200 */
[C---:B-1----:R-:W-:Y:S08]  /*83a0*/  HMMA.16816.F32 R4, R104.reuse, R108, R4 ;  /* 0x0000006c6804723c */ /* 0x042ff00000001804 */
[C---:B------:R-:W-:Y:S01]  /*83b0*/  HMMA.16816.F32 R8, R104.reuse, R110, R8 ;  /* 0x0000006e6808723c */ /* 0x040fe20000001808 */
[----:B------:R-:W1:Y:S07]  /*83c0*/  LDSM.16.M88.4 R108, [R145+0x2000] ;  /* 0x00200000916c783b */ /* 0x000e6e0000000200 */
[C---:B--2---:R-:W-:Y:S08]  /*83d0*/  HMMA.16816.F32 R12, R104.reuse, R116, R12 ;  /* 0x00000074680c723c */ /* 0x044ff0000000180c */
[C---:B------:R-:W-:Y:S01]  /*83e0*/  HMMA.16816.F32 R16, R104.reuse, R118, R16 ;  /* 0x000000766810723c */ /* 0x040fe20000001810 */
[----:B------:R-:W2:Y:S07]  /*83f0*/  LDSM.16.M88.4 R116, [R144+0x2800] ;  /* 0x002800009074783b */ /* 0x000eae0000000200 */
[C---:B---3--:R-:W-:Y:S08]  /*8400*/  HMMA.16816.F32 R20, R104.reuse, R120, R20 ;  /* 0x000000786814723c */ /* 0x048ff00000001814 */
[C---:B------:R-:W-:Y:S01]  /*8410*/  HMMA.16816.F32 R24, R104.reuse, R122, R24 ;  /* 0x0000007a6818723c */ /* 0x040fe20000001818 */
[----:B------:R-:W3:Y:S07]  /*8420*/  LDSM.16.M88.4 R120, [R144+0x3000] ;  /* 0x003000009078783b */ /* 0x000eee0000000200 */
[C---:B------:R-:W-:Y:S08]  /*8430*/  HMMA.16816.F32 R28, R104.reuse, R124, R28 ;  /* 0x0000007c681c723c */ /* 0x040ff0000000181c */
[----:B------:R-:W-:Y:S01]  /*8440*/  HMMA.16816.F32 R32, R104, R126, R32 ;  /* 0x0000007e6820723c */ /* 0x000fe20000001820 */
[----:B------:R-:W-:Y:S06]  /*8450*/  LDSM.16.M88.4 R104, [R143+0x2000] ;  /* 0x002000008f68783b */ /* 0x000fec0000000200 */
[----:B------:R-:W4:Y:S01]  /*8460*/  LDSM.16.M88.4 R124, [R139+0x6000] ;  /* 0x006000008b7c783b */ /* 0x000f220000000200 */
        /* <DEDUP_REMOVED lines=8> */
[----:B------:R-:W-:Y:S07]  /*84f0*/  LDSM.16.M88.4 R120, [R142+0x2000] ;  /* 0x002000008e78783b */ /* 0x000fee0000000200 */
[C---:B------:R-:W-:Y:S08]  /*8500*/  HMMA.16816.F32 R28, R108.reuse, R128, R28 ;  /* 0x000000806c1c723c */ /* 0x040ff0000000181c */
[----:B------:R-:W-:Y:S01]  /*8510*/  HMMA.16816.F32 R32, R108, R130, R32 ;  /* 0x000000826c20723c */ /* 0x000fe20000001820 */
[----:B------:R-:W3:Y:S06]  /*8520*/  LDSM.16.M88.4 R108, [R139+0x7800] ;  /* 0x007800008b6c783b */ /* 0x000eec0000000200 */
[----:B------:R-:W3:Y:S01]  /*8530*/  LDSM.16.M88.4 R128, [R141+0x2000] ;  /* 0x002000008d80783b */ /* 0x000ee20000000200 */
        /* <DEDUP_REMOVED lines=8> */
[----:B------:R-:W1:Y:S06]  /*85c0*/  LDSM.16.M88.4 R104, [R141+0x2800] ;  /* 0x002800008d68783b */ /* 0x000e6c0000000200 */
[----:B------:R-:W2:Y:S01]  /*85d0*/  LDSM.16.M88.4 R108, [R141+0x3000] ;  /* 0x003000008d6c783b */ /* 0x000ea20000000200 */
[C---:B------:R-:W-:Y:S08]  /*85e0*/  HMMA.16816.F32 R4, R120.reuse, R128, R4 ;  /* 0x000000807804723c */ /* 0x040ff00000001804 */
        /* <DEDUP_REMOVED lines=9> */
[----:B------:R-:W-:Y:S03]  /*8680*/  FMUL.FTZ R202, R9, c[0x0][0x2ec] ;  /* 0x0000bb0009ca7a20 */ /* 0x000fe60000410000 */
[----:B------:R-:W1:Y:S01]  /*8690*/  MUFU.TANH R198, R198 ;  /* 0x000000c600c67308 */ /* 0x000e620000002400 */
[C---:B------:R-:W-:Y:S01]  /*86a0*/  HMMA.16816.F32 R16, R120.reuse, R106, R16 ;  /* 0x0000006a7810723c */ /* 0x040fe20000001810 */
[----:B------:R-:W4:Y:S01]  /*86b0*/  LDSM.16.M88.4 R104, [R141+0x3800] ;  /* 0x003800008d68783b */ /* 0x000f220000000200 */
[----:B------:R-:W-:Y:S04]  /*86c0*/  DEPBAR.LE SB0, 0x0 ;  /* 0x000080000000791a */ /* 0x000fe80000000000 */
[----:B------:R-:W-:Y:S02]  /*86d0*/  FMUL.FTZ R201, R10, c[0x0][0x2ec] ;  /* 0x0000bb000ac97a20 */ /* 0x000fe40000410000 */
[C---:B--2---:R-:W-:Y:S01]  /*86e0*/  HMMA.16816.F32 R20, R120.reuse, R108, R20 ;  /* 0x0000006c7814723c */ /* 0x044fe20000001814 */
[----:B------:R-:W2:Y:S01]  /*86f0*/  MUFU.TANH R197, R197 ;  /* 0x000000c500c57308 */ /* 0x000ea20000002400 */
[----:B------:R-:W-:Y:S03]  /*8700*/  BAR.SYNC.DEFER_BLOCKING 0x0 ;  /* 0x0000000000007b1d */ /* 0x000fe60000010000 */
[----:B------:R-:W-:Y:S03]  /*8710*/  FMUL.FTZ R199, R11, c[0x0][0x2ec] ;  /* 0x0000bb000bc77a20 */ /* 0x000fe60000410000 */
        /* <DEDUP_REMOVED lines=10> */
[----:B-----5:R-:W-:Y:S02]  /*87c0*/  FMUL.FTZ R187, R19, c[0x0][0x2ec] ;  /* 0x0000bb0013bb7a20 */ /* 0x020fe40000410000 */
        /* <DEDUP_REMOVED lines=10> */
[----:B------:R-:W-:Y:S02]  /*8870*/  FMUL.FTZ R181, R26, c[0x0][0x2ec] ;  /* 0x0000bb001ab57a20 */ /* 0x000fe40000410000 */
[----:B------:R-:W-:Y:S02]  /*8880*/  FMUL.FTZ R179, R27, c[0x0][0x2ec] ;  /* 0x0000bb001bb37a20 */ /* 0x000fe40000410000 */
        /* <DEDUP_REMOVED lines=34> */
.L_x_633:
        /* <DEDUP_REMOVED lines=150> */
[----:B------:R-:W-:Y:S01]  /*9410*/  MUFU.EX2 R129, R129 ;  /* 0x0000008100817308 */ /* 0x000fe20000000800 */
[----:B------:R-:W2:Y:S01]  /*9420*/  LDSM.16.MT88.4 R80, [R140+0xa000] ;  /* 0x00a000008c50783b */ /* 0x000ea20000004200 */
        /* <DEDUP_REMOVED lines=9> */
[----:B------:R-:W-:Y:S01]  /*94c0*/  MUFU.EX2 R131, R131 ;  /* 0x0000008300837308 */ /* 0x000fe20000000800 */
[C---:B------:R-:W-:Y:S02]  /*94d0*/  FMUL.FTZ R30, R0.reuse, R74 ;  /* 0x0000004a001e7220 */ /* 0x040fe40000410000 */
[----:B------:R-:W-:Y:S02]  /*94e0*/  FMUL.FTZ R31, R0, R75 ;  /* 0x0000004b001f7220 */ /* 0x000fe40000410000 */
[----:B------:R-:W3:Y:S01]  /*94f0*/  LDSM.16.MT88.4 R72, [R138+0xa000] ;  /* 0x00a000008a48783b */ /* 0x000ee20000004200 */
        /* <DEDUP_REMOVED lines=9> */
[----:B------:R-:W-:Y:S01]  /*9590*/  MUFU.EX2 R133, R133 ;  /* 0x0000008500857308 */ /* 0x000fe20000000800 */
[--C-:B------:R-:W-:Y:S02]  /*95a0*/  FFMA.FTZ R123, R191, c[0x0][0x23c], -R104.reuse ;  /* 0x00008f00bf7b7a23 */ /* 0x100fe40000010868 */
[--C-:B------:R-:W-:Y:S02]  /*95b0*/  FFMA.FTZ R125, R190, c[0x0][0x23c], -R105.reuse ;  /* 0x00008f00be7d7a23 */ /* 0x100fe40000010869 */
[C---:B--2---:R-:W-:Y:S04]  /*95c0*/  HMMA.16816.F32 R36, R96.reuse, R80, R36 ;  /* 0x000000506024723c */ /* 0x044fe80000001824 */
[--C-:B------:R-:W-:Y:S01]  /*95d0*/  FFMA.FTZ R124, R188, c[0x0][0x23c], -R105.reuse ;  /* 0x00008f00bc7c7a23 */ /* 0x100fe20000010869 */
[----:B------:R-:W-:Y:S01]  /*95e0*/  MUFU.EX2 R134, R134 ;  /* 0x0000008600867308 */ /* 0x000fe20000000800 */
[--C-:B------:R-:W-:Y:S02]  /*95f0*/  FFMA.FTZ R126, R189, c[0x0][0x23c], -R104.reuse ;  /* 0x00008f00bd7e7a23 */ /* 0x100fe40000010868 */
[C---:B------:R-:W-:Y:S01]  /*9600*/  HMMA.16816.F32 R40, R96.reuse, R82, R40 ;  /* 0x000000526028723c */ /* 0x040fe20000001828 */
[----:B------:R-:W-:Y:S03]  /*9610*/  LDSM.16.MT88.4 R80, [R138+0x8800] ;  /* 0x008800008a50783b */ /* 0x000fe60000004200 */
[--C-:B------:R-:W-:Y:S02]  /*9620*/  FFMA.FTZ R127, R187, c[0x0][0x23c], -R104.reuse ;  /* 0x00008f00bb7f7a23 */ /* 0x100fe40000010868 */
[--C-:B------:R-:W-:Y:S01]  /*9630*/  FFMA.FTZ R176, R176, c[0x0][0x23c], -R105.reuse ;  /* 0x00008f00b0b07a23 */ /* 0x100fe20000010869 */
[----:B------:R-:W-:Y:S01]  /*9640*/  MUFU.EX2 R135, R135 ;  /* 0x0000008700877308 */ /* 0x000fe20000000800 */
[--C-:B------:R-:W-:Y:S01]  /*9650*/  FFMA.FTZ R179, R178, c[0x0][0x23c], -R105.reuse ;  /* 0x00008f00b2b37a23 */ /* 0x100fe20000010869 */
[C---:B---3--:R-:W-:Y:S03]  /*9660*/  HMMA.16816.F32 R44, R96.reuse, R72, R44 ;  /* 0x00000048602c723c */ /* 0x048fe6000000182c */
[--C-:B------:R-:W-:Y:S02]  /*9670*/  FFMA.FTZ R177, R177, c[0x0][0x23c], -R104.reuse ;  /* 0x00008f00b1b17a23 */ /* 0x100fe40000010868 */
[--C-:B------:R-:W-:Y:S03]  /*9680*/  FFMA.FTZ R178, R175, c[0x0][0x23c], -R104.reuse ;  /* 0x00008f00afb27a23 */ /* 0x100fe60000010868 */
[----:B------:R-:W-:Y:S01]  /*9690*/  MUFU.EX2 R120, R120 ;  /* 0x0000007800787308 */ /* 0x000fe20000000800 */
[--C-:B------:R-:W-:Y:S01]  /*96a0*/  FFMA.FTZ R174, R174, c[0x0][0x23c], -R105.reuse ;  /* 0x00008f00aeae7a23 */ /* 0x100fe20000010869 */
[C---:B------:R-:W-:Y:S01]  /*96b0*/  HMMA.16816.F32 R48, R96.reuse, R74, R48 ;  /* 0x0000004a6030723c */ /* 0x040fe20000001830 */
[----:B------:R-:W1:Y:S02]  /*96c0*/  LDSM.16.MT88.4 R72, [R140+0x8800] ;  /* 0x008800008c48783b */ /* 0x000e640000004200 */
[----:B------:R-:W-:Y:S02]  /*96d0*/  FFMA.FTZ R105, R170, c[0x0][0x23c], -R105 ;  /* 0x00008f00aa697a23 */ /* 0x000fe40000010869 */
[--C-:B------:R-:W-:Y:S03]  /*96e0*/  FFMA.FTZ R102, R102, c[0x0][0x23c], -R104.reuse ;  /* 0x00008f0066667a23 */ /* 0x100fe60000010868 */
[C---:B------:R-:W-:Y:S01]  /*96f0*/  HMMA.16816.F32 R52, R96.reuse, R68, R52 ;  /* 0x000000446034723c */ /* 0x040fe20000001834 */
[----:B------:R-:W2:Y:S03]  /*9700*/  MUFU.EX2 R121, R121 ;  /* 0x0000007900797308 */ /* 0x000ea60000000800 */
[----:B------:R-:W-:Y:S02]  /*9710*/  FFMA.FTZ R104, R101, c[0x0][0x23c], -R104 ;  /* 0x00008f0065687a23 */ /* 0x000fe40000010868 */
[----:B------:R-:W-:Y:S02]  /*9720*/  FFMA.FTZ R119, R2, R171, R119 ;  /* 0x000000ab02777223 */ /* 0x000fe40000010077 */
[C---:B------:R-:W-:Y:S03]  /*9730*/  HMMA.16816.F32 R56, R96.reuse, R70, R56 ;  /* 0x000000466038723c */ /* 0x040fe60000001838 */
[----:B------:R-:W-:Y:S01]  /*9740*/  MUFU.EX2 R122, R122 ;  /* 0x0000007a007a7308 */ /* 0x000fe20000000800 */
[----:B------:R-:W-:Y:S02]  /*9750*/  FFMA.FTZ R115, R0, R169, R115 ;  /* 0x000000a900737223 */ /* 0x000fe40000010073 */
[----:B------:R-:W-:Y:S02]  /*9760*/  FADD.FTZ R118, R118, R119 ;  /* 0x0000007776767221 */ /* 0x000fe40000010000 */
[C---:B------:R-:W-:Y:S04]  /*9770*/  HMMA.16816.F32 R60, R96.reuse, R76, R60 ;  /* 0x0000004c603c723c */ /* 0x040fe8000000183c */
[----:B------:R-:W-:Y:S01]  /*9780*/  FADD.FTZ R114, R114, R115 ;  /* 0x0000007372727221 */ /* 0x000fe20000010000 */
[----:B------:R-:W3:Y:S01]  /*9790*/  MUFU.EX2 R123, R123 ;  /* 0x0000007b007b7308 */ /* 0x000ee20000000800 */
[----:B------:R-:W-:Y:S02]  /*97a0*/  FADD.FTZ R117, R117, R118 ;  /* 0x0000007675757221 */ /* 0x000fe40000010000 */
[----:B------:R-:W-:Y:S01]  /*97b0*/  HMMA.16816.F32 R64, R96, R78, R64 ;  /* 0x0000004e6040723c */ /* 0x000fe20000001840 */
[----:B------:R-:W-:Y:S03]  /*97c0*/  LDSM.16.MT88.4 R76, [R138+0xa800] ;  /* 0x00a800008a4c783b */ /* 0x000fe60000004200 */
[C---:B--2---:R-:W-:Y:S01]  /*97d0*/  F2FP.PACK_AB R68, R121.reuse, R120 ;  /* 0x000000787944723e */ /* 0x044fe200000000ff */
[----:B------:R-:W-:Y:S02]  /*97e0*/  FADD.FTZ R117, R116, R117 ;  /* 0x0000007574757221 */ /* 0x000fe40000010000 */
[----:B------:R-:W-:Y:S02]  /*97f0*/  MUFU.EX2 R125, R125 ;  /* 0x0000007d007d7308 */ /* 0x000fe40000000800 */
[----:B------:R-:W-:Y:S04]  /*9800*/  FADD.FTZ R120, R120, R117 ;  /* 0x0000007578787221 */ /* 0x000fe80000010000 */
[----:B------:R-:W-:Y:S04]  /*9810*/  FADD.FTZ R120, R121, R120 ;  /* 0x0000007879787221 */ /* 0x000fe80000010000 */
[----:B------:R-:W2:Y:S01]  /*9820*/  MUFU.EX2 R124, R124 ;  /* 0x0000007c007c7308 */ /* 0x000ea20000000800 */
[----:B---3--:R-:W-:Y:S09]  /*9830*/  F2FP.PACK_AB R69, R123, R122 ;  /* 0x0000007a7b45723e */ /* 0x008ff200000000ff */
[----:B------:R-:W-:Y:S10]  /*9840*/  MUFU.EX2 R126, R126 ;  /* 0x0000007e007e7308 */ /* 0x000ff40000000800 */
[----:B------:R-:W3:Y:S01]  /*9850*/  MUFU.EX2 R127, R127 ;  /* 0x0000007f007f7308 */ /* 0x000ee20000000800 */
[C---:B--2---:R-:W-:Y:S01]  /*9860*/  F2FP.PACK_AB R70, R124.reuse, R125 ;  /* 0x0000007d7c46723e */ /* 0x044fe200000000ff */
[----:B------:R-:W-:Y:S04]  /*9870*/  FADD.FTZ R125, R125, R120 ;  /* 0x000000787d7d7221 */ /* 0x000fe80000010000 */
[----:B------:R-:W-:Y:S04]  /*9880*/  FADD.FTZ R125, R124, R125 ;  /* 0x0000007d7c7d7221 */ /* 0x000fe80000010000 */
[----:B------:R-:W-:Y:S10]  /*9890*/  MUFU.EX2 R176, R176 ;  /* 0x000000b000b07308 */ /* 0x000ff40000000800 */
[----:B------:R-:W-:Y:S01]  /*98a0*/  MUFU.EX2 R179, R179 ;  /* 0x000000b300b37308 */ /* 0x000fe20000000800 */
[----:B---3--:R-:W-:Y:S09]  /*98b0*/  F2FP.PACK_AB R71, R127, R126 ;  /* 0x0000007e7f47723e */ /* 0x008ff200000000ff */
[----:B------:R-:W-:Y:S01]  /*98c0*/  MUFU.EX2 R177, R177 ;  /* 0x000000b100b17308 */ /* 0x000fe20000000800 */
[C---:B-1----:R-:W-:Y:S08]  /*98d0*/  HMMA.16816.F32 R4, R68.reuse, R72, R4 ;  /* 0x000000484404723c */ /* 0x042ff00000001804 */
[C---:B------:R-:W-:Y:S01]  /*98e0*/  HMMA.16816.F32 R8, R68.reuse, R74, R8 ;  /* 0x0000004a4408723c */ /* 0x040fe20000001808 */
[----:B------:R-:W1:Y:S01]  /*98f0*/  LDSM.16.MT88.4 R72, [R140+0xa800] ;  /* 0x00a800008c48783b */ /* 0x000e620000004200 */
[----:B------:R-:W2:Y:S06]  /*9900*/  MUFU.EX2 R178, R178 ;  /* 0x000000b200b27308 */ /* 0x000eac0000000800 */
[C---:B------:R-:W-:Y:S04]  /*9910*/  HMMA.16816.F32 R12, R68.reuse, R80, R12 ;  /* 0x00000050440c723c */ /* 0x040fe8000000180c */
[----:B------:R-:W-:Y:S04]  /*9920*/  MUFU.EX2 R174, R174 ;  /* 0x000000ae00ae7308 */ /* 0x000fe80000000800 */
[C---:B------:R-:W-:Y:S01]  /*9930*/  HMMA.16816.F32 R16, R68.reuse, R82, R16 ;  /* 0x000000524410723c */ /* 0x040fe20000001810 */
[----:B------:R-:W3:Y:S05]  /*9940*/  LDSM.16.MT88.4 R80, [R137+0xa800] ;  /* 0x00a800008950783b */ /* 0x000eea0000004200 */
[----:B------:R2:W4:Y:S02]  /*9950*/  MUFU.EX2 R175, R105 ;  /* 0x0000006900af7308 */ /* 0x0005240000000800 */
[C---:B------:R-:W-:Y:S08]  /*9960*/  HMMA.16816.F32 R20, R68.reuse, R84, R20 ;  /* 0x000000544414723c */ /* 0x040ff00000001814 */
[C---:B------:R-:W-:Y:S01]  /*9970*/  HMMA.16816.F32 R24, R68.reuse, R86, R24 ;  /* 0x000000564418723c */ /* 0x040fe20000001818 */
[----:B------:R-:W5:Y:S01]  /*9980*/  LDSM.16.MT88.4 R84, [R136+0xa800] ;  /* 0x00a800008854783b */ /* 0x000f620000004200 */
[----:B------:R-:W-:Y:S06]  /*9990*/  MUFU.EX2 R102, R102 ;  /* 0x0000006600667308 */ /* 0x000fec0000000800 */
[C---:B------:R-:W-:Y:S04]  /*99a0*/  HMMA.16816.F32 R28, R68.reuse, R88, R28 ;  /* 0x00000058441c723c */ /* 0x040fe8000000181c */
[----:B------:R3:W3:Y:S01]  /*99b0*/  MUFU.EX2 R101, R104 ;  /* 0x0000006800657308 */ /* 0x0006e20000000800 */
[----:B--2---:R-:W-:Y:S03]  /*99c0*/  F2FP.PACK_AB R105, R178, R177 ;  /* 0x000000b1b269723e */ /* 0x004fe600000000ff */
[C---:B------:R-:W-:Y:S01]  /*99d0*/  HMMA.16816.F32 R32, R68.reuse, R90, R32 ;  /* 0x0000005a4420723c */ /* 0x040fe20000001820 */
[----:B------:R-:W-:Y:S03]  /*99e0*/  LDSM.16.MT88.4 R88, [R138+0x9000] ;  /* 0x009000008a58783b */ /* 0x000fe60000004200 */
[----:B----4-:R-:W-:Y:S04]  /*99f0*/  F2FP.PACK_AB R106, R175, R174 ;  /* 0x000000aeaf6a723e */ /* 0x010fe800000000ff */
[C---:B-1----:R-:W-:Y:S08]  /*9a00*/  HMMA.16816.F32 R36, R68.reuse, R72, R36 ;  /* 0x000000484424723c */ /* 0x042ff00000001824 */
[C---:B------:R-:W-:Y:S01]  /*9a10*/  HMMA.16816.F32 R40, R68.reuse, R74, R40 ;  /* 0x0000004a4428723c */ /* 0x040fe20000001828 */
[----:B------:R-:W1:Y:S03]  /*9a20*/  LDSM.16.MT88.4 R72, [R140+0x9000] ;  /* 0x009000008c48783b */ /* 0x000e660000004200 */
[----:B---3--:R-:W-:Y:S02]  /*9a30*/  F2FP.PACK_AB R104, R179, R176 ;  /* 0x000000b0b368723e */ /* 0x008fe400000000ff */
[----:B------:R-:W-:Y:S02]  /*9a40*/  F2FP.PACK_AB R107, R101, R102 ;  /* 0x00000066656b723e */ /* 0x000fe400000000ff */
[C---:B------:R-:W-:Y:S08]  /*9a50*/  HMMA.16816.F32 R44, R68.reuse, R76, R44 ;  /* 0x0000004c442c723c */ /* 0x040ff0000000182c */
[C---:B------:R-:W-:Y:S01]  /*9a60*/  HMMA.16816.F32 R48, R68.reuse, R78, R48 ;  /* 0x0000004e4430723c */ /* 0x040fe20000001830 */
[----:B------:R-:W2:Y:S07]  /*9a70*/  LDSM.16.MT88.4 R76, [R137+0x9000] ;  /* 0x00900000894c783b */ /* 0x000eae0000004200 */
[C---:B------:R-:W-:Y:S08]  /*9a80*/  HMMA.16816.F32 R52, R68.reuse, R80, R52 ;  /* 0x000000504434723c */ /* 0x040ff00000001834 */
[C---:B------:R-:W-:Y:S01]  /*9a90*/  HMMA.16816.F32 R56, R68.reuse, R82, R56 ;  /* 0x000000524438723c */ /* 0x040fe20000001838 */
[----:B------:R-:W3:Y:S07]  /*9aa0*/  LDSM.16.MT88.4 R80, [R136+0x9000] ;  /* 0x009000008850783b */ /* 0x000eee0000004200 */
[C---:B-----5:R-:W-:Y:S08]  /*9ab0*/  HMMA.16816.F32 R60, R68.reuse, R84, R60 ;  /* 0x00000054443c723c */ /* 0x060ff0000000183c */
[----:B------:R-:W-:Y:S01]  /*9ac0*/  HMMA.16816.F32 R64, R68, R86, R64 ;  /* 0x000000564440723c */ /* 0x000fe20000001840 */
[----:B------:R-:W-:Y:S06]  /*9ad0*/  LDSM.16.MT88.4 R84, [R138+0xb000] ;  /* 0x00b000008a54783b */ /* 0x000fec0000004200 */
[----:B------:R-:W-:Y:S01]  /*9ae0*/  F2FP.PACK_AB R68, R129, R128 ;  /* 0x000000808144723e */ /* 0x000fe200000000ff */
[----:B------:R-:W-:Y:S01]  /*9af0*/  FADD.FTZ R128, R128, R125 ;  /* 0x0000007d80807221 */ /* 0x000fe20000010000 */
[----:B------:R-:W-:Y:S03]  /*9b00*/  F2FP.PACK_AB R69, R131, R130 ;  /* 0x000000828345723e */ /* 0x000fe600000000ff */
[----:B------:R-:W-:Y:S01]  /*9b10*/  F2FP.PACK_AB R70, R133, R132 ;  /* 0x000000848546723e */ /* 0x000fe200000000ff */
[----:B------:R-:W-:Y:S01]  /*9b20*/  FADD.FTZ R129, R129, R128 ;  /* 0x0000008081817221 */ /* 0x000fe20000010000 */
[----:B------:R-:W-:Y:S03]  /*9b30*/  F2FP.PACK_AB R71, R135, R134 ;  /* 0x000000868747723e */ /* 0x000fe600000000ff */
[----:B------:R-:W-:Y:S04]  /*9b40*/  FADD.FTZ R132, R132, R129 ;  /* 0x0000008184847221 */ /* 0x000fe80000010000 */
        /* <DEDUP_REMOVED lines=8> */
[C---:B------:R-:W-:Y:S04]  /*9bd0*/  HMMA.16816.F32 R16, R68.reuse, R90, R16 ;  /* 0x0000005a4410723c */ /* 0x040fe80000001810 */
[----:B------:R-:W-:Y:S04]  /*9be0*/  FADD.FTZ R171, R175, R174 ;  /* 0x000000aeafab7221 */ /* 0x000fe80000010000 */
[C---:B--2---:R-:W-:Y:S08]  /*9bf0*/  HMMA.16816.F32 R20, R68.reuse, R76, R20 ;  /* 0x0000004c4414723c */ /* 0x044ff00000001814 */
[C---:B------:R-:W-:Y:S01]  /*9c00*/  HMMA.16816.F32 R24, R68.reuse, R78, R24 ;  /* 0x0000004e4418723c */ /* 0x040fe20000001818 */
[----:B------:R-:W2:Y:S07]  /*9c10*/  LDSM.16.MT88.4 R76, [R137+0xb000] ;  /* 0x00b00000894c783b */ /* 0x000eae0000004200 */
[C---:B---3--:R-:W-:Y:S08]  /*9c20*/  HMMA.16816.F32 R28, R68.reuse, R80, R28 ;  /* 0x00000050441c723c */ /* 0x048ff0000000181c */
[C---:B------:R-:W-:Y:S01]  /*9c30*/  HMMA.16816.F32 R32, R68.reuse, R82, R32 ;  /* 0x000000524420723c */ /* 0x040fe20000001820 */
[----:B------:R-:W3:Y:S07]  /*9c40*/  LDSM.16.MT88.4 R80, [R136+0xb000] ;  /* 0x00b000008850783b */ /* 0x000eee0000004200 */
[C---:B-1----:R-:W-:Y:S08]  /*9c50*/  HMMA.16816.F32 R36, R68.reuse, R72, R36 ;  /* 0x000000484424723c */ /* 0x042ff00000001824 */
[C---:B------:R-:W-:Y:S08]  /*9c60*/  HMMA.16816.F32 R40, R68.reuse, R74, R40 ;  /* 0x0000004a4428723c */ /* 0x040ff00000001828 */
[C---:B------:R-:W-:Y:S08]  /*9c70*/  HMMA.16816.F32 R44, R68.reuse, R84, R44 ;  /* 0x00000054442c723c */ /* 0x040ff0000000182c */
[C---:B------:R-:W-:Y:S01]  /*9c80*/  HMMA.16816.F32 R48, R68.reuse, R86, R48 ;  /* 0x000000564430723c */ /* 0x040fe20000001830 */
[----:B------:R-:W1:Y:S07]  /*9c90*/  LDSM.16.MT88.4 R84, [R138+0x9800] ;  /* 0x009800008a54783b */ /* 0x000e6e0000004200 */
[C---:B--2---:R-:W-:Y:S08]  /*9ca0*/  HMMA.16816.F32 R52, R68.reuse, R76, R52 ;  /* 0x0000004c4434723c */ /* 0x044ff00000001834 */
[C---:B------:R-:W-:Y:S01]  /*9cb0*/  HMMA.16816.F32 R56, R68.reuse, R78, R56 ;  /* 0x0000004e4438723c */ /* 0x040fe20000001838 */
[----:B------:R-:W2:Y:S07]  /*9cc0*/  LDSM.16.MT88.4 R76, [R137+0x9800] ;  /* 0x00980000894c783b */ /* 0x000eae0000004200 */
[C---:B---3--:R-:W-:Y:S08]  /*9cd0*/  HMMA.16816.F32 R60, R68.reuse, R80, R60 ;  /* 0x00000050443c723c */ /* 0x048ff0000000183c */
[----:B------:R-:W-:Y:S01]  /*9ce0*/  HMMA.16816.F32 R64, R68, R82, R64 ;  /* 0x000000524440723c */ /* 0x000fe20000001840 */
[----:B------:R-:W3:Y:S07]  /*9cf0*/  LDSM.16.MT88.4 R68, [R136+0x9800] ;  /* 0x009800008844783b */ /* 0x000eee0000004200 */
[C---:B------:R-:W-:Y:S01]  /*9d00*/  HMMA.16816.F32 R96, R104.reuse, R92, R4 ;  /* 0x0000005c6860723c */ /* 0x040fe20000001804 */
[----:B------:R-:W4:Y:S07]  /*9d10*/  LDSM.16.MT88.4 R4, [R138+0xb800] ;  /* 0x00b800008a04783b */ /* 0x000f2e0000004200 */
[C---:B------:R-:W-:Y:S01]  /*9d20*/  HMMA.16816.F32 R92, R104.reuse, R94, R8 ;  /* 0x0000005e685c723c */ /* 0x040fe20000001808 */
[----:B------:R-:W5:Y:S07]  /*9d30*/  LDSM.16.MT88.4 R8, [R137+0xb800] ;  /* 0x00b800008908783b */ /* 0x000f6e0000004200 */
[C---:B-1----:R-:W-:Y:S01]  /*9d40*/  HMMA.16816.F32 R88, R104.reuse, R84, R12 ;  /* 0x000000546858723c */ /* 0x042fe2000000180c */
[----:B------:R-:W1:Y:S07]  /*9d50*/  LDSM.16.MT88.4 R12, [R136+0xb800] ;  /* 0x00b80000880c783b */ /* 0x000e6e0000004200 */
[C---:B------:R-:W-:Y:S08]  /*9d60*/  HMMA.16816.F32 R84, R104.reuse, R86, R16 ;  /* 0x000000566854723c */ /* 0x040ff00000001810 */
[C---:B--2---:R-:W-:Y:S08]  /*9d70*/  HMMA.16816.F32 R80, R104.reuse, R76, R20 ;  /* 0x0000004c6850723c */ /* 0x044ff00000001814 */
[C---:B------:R-:W-:Y:S08]  /*9d80*/  HMMA.16816.F32 R76, R104.reuse, R78, R24 ;  /* 0x0000004e684c723c */ /* 0x040ff00000001818 */
[C---:B---3--:R-:W-:Y:S08]  /*9d90*/  HMMA.16816.F32 R72, R104.reuse, R68, R28 ;  /* 0x000000446848723c */ /* 0x048ff0000000181c */
[C---:B------:R-:W-:Y:S08]  /*9da0*/  HMMA.16816.F32 R68, R104.reuse, R70, R32 ;  /* 0x000000466844723c */ /* 0x040ff00000001820 */
[C---:B------:R-:W-:Y:S08]  /*9db0*/  HMMA.16816.F32 R36, R104.reuse, R108, R36 ;  /* 0x0000006c6824723c */ /* 0x040ff00000001824 */
[C---:B------:R-:W-:Y:S08]  /*9dc0*/  HMMA.16816.F32 R40, R104.reuse, R110, R40 ;  /* 0x0000006e6828723c */ /* 0x040ff00000001828 */
        /* <DEDUP_REMOVED lines=8> */
[----:B------:R-:W-:Y:S01]  /*9e50*/  FADD.FTZ R126, R126, R123 ;  /* 0x0000007b7e7e7221 */ /* 0x000fe20000010000 */
[C---:B-1----:R-:W-:Y:S03]  /*9e60*/  HMMA.16816.F32 R60, R104.reuse, R12, R60 ;  /* 0x0000000c683c723c */ /* 0x042fe6000000183c */
[----:B------:R-:W-:Y:S04]  /*9e70*/  FADD.FTZ R127, R127, R126 ;  /* 0x0000007e7f7f7221 */ /* 0x000fe80000010000 */
[----:B------:R-:W-:Y:S01]  /*9e80*/  FADD.FTZ R130, R130, R127 ;  /* 0x0000007f82827221 */ /* 0x000fe20000010000 */
[----:B------:R-:W-:Y:S04]  /*9e90*/  HMMA.16816.F32 R64, R104, R14, R64 ;  /* 0x0000000e6840723c */ /* 0x000fe80000001840 */
[----:B------:R-:W-:Y:S04]  /*9ea0*/  FADD.FTZ R131, R131, R130 ;  /* 0x0000008283837221 */ /* 0x000fe80000010000 */
[----:B------:R-:W-:Y:S04]  /*9eb0*/  FADD.FTZ R0, R134, R131 ;  /* 0x0000008386007221 */ /* 0x000fe80000010000 */
[----:B------:R-:W-:Y:S04]  /*9ec0*/  FADD.FTZ R0, R135, R0 ;  /* 0x0000000087007221 */ /* 0x000fe80000010000 */
[----:B------:R-:W-:Y:S01]  /*9ed0*/  FADD.FTZ R177, R177, R0 ;  /* 0x00000000b1b17221 */ /* 0x000fe20000010000 */
[----:B------:R-:W-:Y:S03]  /*9ee0*/  MOV R0, R3 ;  /* 0x0000000300007202 */ /* 0x000fe60000000f00 */
[----:B------:R-:W-:Y:S04]  /*9ef0*/  FADD.FTZ R177, R178, R177 ;  /* 0x000000b1b2b17221 */ /* 0x000fe80000010000 */
[----:B------:R-:W-:Y:S04]  /*9f00*/  FADD.FTZ R102, R102, R177 ;  /* 0x000000b166667221 */ /* 0x000fe80000010000 */
[----:B------:R-:W-:Y:S01]  /*9f10*/  FADD.FTZ R169, R101, R102 ;  /* 0x0000006665a97221 */ /* 0x000fe20000010000 */
[----:B------:R-:W-:-:S05]  /*9f20*/  @P4 BRA `(.L_x_632) ;  /* 0xffffdc5000004947 */ /* 0x000fca000383ffff */
.L_x_631:
        /* <DEDUP_REMOVED lines=167> */
[----:B------:R-:W-:Y:S01]  /*a9a0*/  STS [R19], R80 ;  /* 0x0000005013007388 */ /* 0x000fe20000000800 */
[----:B------:R-:W-:-:S03]  /*a9b0*/  @!P2 MOV R49, 0x1 ;  /* 0x000000010031a802 */ /* 0x000fc60000000f00 */
[----:B------:R-:W-:Y:S01]  /*a9c0*/  STS [R19+0x400], R82 ;  /* 0x0004005213007388 */ /* 0x000fe20000000800 */
[----:B-1----:R-:W-:Y:S01]  /*a9d0*/  ISETP.NE.AND P5, PT, R14, RZ, PT ;  /* 0x000000ff0e00720c */ /* 0x002fe20003fa5270 */
[----:B------:R-:W-:Y:S02]  /*a9e0*/  @P2 IMAD.MOV.U32 R14, RZ, RZ, c[0x0][0x210] ;  /* 0x00008400ff0e2624 */ /* 0x000fe400078e00ff */
[----:B------:R-:W-:Y:S01]  /*a9f0*/  STS [R23], R76 ;  /* 0x0000004c17007388 */ /* 0x000fe20000000800 */
        /* <DEDUP_REMOVED lines=19> */
[----:B------:R3:W-:Y:S04]  /*ab30*/  STS [R19+0x2400], R54 ;  /* 0x0024003613007388 */ /* 0x0007e80000000800 */
[----:B------:R4:W-:Y:S04]  /*ab40*/  STS [R23+0x2000], R56 ;  /* 0x0020003817007388 */ /* 0x0009e80000000800 */
[----:B------:R4:W-:Y:S04]  /*ab50*/  STS [R23+0x2400], R58 ;  /* 0x0024003a17007388 */ /* 0x0009e80000000800 */
[----:B------:R4:W-:Y:S01]  /*ab60*/  STS [R21+0x2000], R60 ;  /* 0x0020003c15007388 */ /* 0x0009e20000000800 */
[----:B-1----:R-:W-:Y:S01]  /*ab70*/  @P2 MOV R48, 0x1 ;  /* 0x0000000100302802 */ /* 0x002fe20000000f00 */
[----:B------:R-:W-:-:S02]  /*ab80*/  @!P2 IMAD R48, R14, c[0x0][0x1c0], RZ ;  /* 0x000070000e30aa24 */ /* 0x000fc400078e02ff */
[----:B------:R4:W-:Y:S04]  /*ab90*/  STS [R21+0x2400], R62 ;  /* 0x0024003e15007388 */ /* 0x0009e80000000800 */
[----:B------:R4:W-:Y:S01]  /*aba0*/  STS [R25+0x2000], R64 ;  /* 0x0020004019007388 */ /* 0x0009e20000000800 */
[----:B--2---:R-:W-:-:S03]  /*abb0*/  CS2R R52, SRZ ;  /* 0x0000000000347805 */ /* 0x004fc6000001ff00 */
[----:B------:R4:W-:Y:S04]  /*abc0*/  STS [R25+0x2400], R66 ;  /* 0x0024004219007388 */ /* 0x0009e80000000800 */
[----:B------:R-:W-:Y:S06]  /*abd0*/  BAR.SYNC.DEFER_BLOCKING 0x0 ;  /* 0x0000000000007b1d */ /* 0x000fec0000010000 */
[----:B------:R-:W1:Y:S04]  /*abe0*/  S2R R7, SR_CTAID.Y ;  /* 0x0000000000077919 */ /* 0x000e680000002600 */
[----:B------:R-:W2:Y:S04]  /*abf0*/  S2R R8, SR_CTAID.X ;  /* 0x0000000000087919 */ /* 0x000ea80000002500 */
[----:B------:R-:W5:Y:S04]  /*ac00*/  S2R R9, SR_CTAID.Z ;  /* 0x0000000000097919 */ /* 0x000f680000002700 */
[----:B------:R4:W4:Y:S04]  /*ac10*/  LDS.128 R40, [R155] ;  /* 0x000000009b287984 */ /* 0x0009280000000c00 */
[----:B------:R4:W4:Y:S01]  /*ac20*/  LDS.128 R36, [R155+0x800] ;  /* 0x000800009b247984 */ /* 0x0009220000000c00 */
[----:B-1----:R-:W-:Y:S01]  /*ac30*/  IMAD R48, R7, R48, RZ ;  /* 0x0000003007307224 */ /* 0x002fe200078e02ff */
[----:B------:R-:W-:-:S02]  /*ac40*/  @!P0 SHF.R.S32.HI R15, RZ, 0x1f, R7 ;  /* 0x0000001fff0f8819 */ /* 0x000fc40000011407 */
[----:B------:R1:W1:Y:S01]  /*ac50*/  LDS.128 R32, [R155+0x1000] ;  /* 0x001000009b207984 */ /* 0x0002620000000c00 */
[----:B------:R-:W-:Y:S01]  /*ac60*/  @!P1 IMAD R13, R7, c[0x0][0x214], RZ ;  /* 0x00008500070d9a24 */ /* 0x000fe200078e02ff */
[----:B------:R-:W-:Y:S02]  /*ac70*/  SEL R48, R48, RZ, P1 ;  /* 0x000000ff30307207 */ /* 0x000fe40000800000 */
[----:B------:R1:W1:Y:S01]  /*ac80*/  LDS.128 R28, [R155+0x1800] ;  /* 0x001800009b1c7984 */ /* 0x0002620000000c00 */
[----:B--2---:R-:W-:Y:S01]  /*ac90*/  IMAD R0, R8, R49, RZ ;  /* 0x0000003108007224 */ /* 0x004fe200078e02ff */
[----:B------:R-:W-:Y:S01]  /*aca0*/  @!P1 SEL R13, R13, R152, !P0 ;  /* 0x000000980d0d9207 */ /* 0x000fe20004000000 */
[----:B------:R-:W-:Y:S01]  /*acb0*/  @!P0 IMAD R50, R15, c[0x0][0x1e0], RZ ;  /* 0x000078000f328a24 */ /* 0x000fe200078e02ff */
[----:B------:R2:W1:Y:S01]  /*acc0*/  LDS.128 R24, [R155+0x2000] ;  /* 0x002000009b187984 */ /* 0x0004620000000c00 */
[----:B-----5:R-:W-:Y:S01]  /*acd0*/  IMAD R48, R9, R14, R48 ;  /* 0x0000000e09307224 */ /* 0x020fe200078e0230 */
[----:B------:R-:W-:Y:S01]  /*ace0*/  @!P1 MOV R52, R13 ;  /* 0x0000000d00349202 */ /* 0x000fe20000000f00 */
[C---:B------:R-:W-:Y:S01]  /*acf0*/  @!P0 IMAD R50, R7.reuse, c[0x0][0x1e4], R50 ;  /* 0x0000790007328a24 */ /* 0x040fe200078e0232 */
[----:B------:R2:W1:Y:S01]  /*ad00*/  LDS.128 R20, [R155+0x2800] ;  /* 0x002800009b147984 */ /* 0x0004620000000c00 */
[----:B------:R-:W-:Y:S01]  /*ad10*/  SHF.L.U32 R15, R0, 0x6, RZ ;  /* 0x00000006000f7819 */ /* 0x000fe200000006ff */
[----:B---3--:R-:W-:Y:S01]  /*ad20*/  @!P0 IMAD.WIDE.U32 R54, R7, c[0x0][0x1e0], RZ ;  /* 0x0000780007368a25 */ /* 0x008fe200078e00ff */
[----:B------:R-:W-:Y:S01]  /*ad30*/  @!P1 SHF.R.S32.HI R53, RZ, 0x1f, R13 ;  /* 0x0000001fff359819 */ /* 0x000fe2000001140d */
[----:B------:R2:W3:Y:S01]  /*ad40*/  LDS.128 R16, [R155+0x3000] ;  /* 0x003000009b107984 */ /* 0x0004e20000000c00 */
        /* <DEDUP_REMOVED lines=28> */
.L_x_636:
[----:B------:R-:W-:Y:S05]  /*af10*/  BSYNC B0 ;  /* 0x0000000000007941 */ /* 0x000fea0003800000 */
.L_x_635:
        /* <DEDUP_REMOVED lines=12> */
[----:B--2---:R-:W-:-:S04]  /*afe0*/  IMAD.IADD R7, R5, 0x1, R0 ;  /* 0x0000000105077824 */ /* 0x004fc800078e0200 */
        /* <DEDUP_REMOVED lines=10> */
[----:B----4-:R2:W-:Y:S04]  /*b090*/  @!P2 STG.E.128 [R12.64], R40 ;  /* 0x000000280c00a986 */ /* 0x0105e8000c101d06 */
[----:B-1----:R2:W-:Y:S02]  /*b0a0*/  @!P1 STG.E.128 [R12.64+0x80], R24 ;  /* 0x000080180c009986 */ /* 0x0025e4000c101d06 */
.L_x_638:
[----:B------:R-:W-:Y:S05]  /*b0b0*/  BSYNC B0 ;  /* 0x0000000000007941 */ /* 0x000fea0003800000 */
.L_x_637:
        /* <DEDUP_REMOVED lines=12> */
[----:B--2---:R-:W-:-:S03]  /*b180*/  LEA R12, P2, R10, c[0x0][0x1d0], 0x1 ;  /* 0x000074000a0c7a11 */ /* 0x004fc600078408ff */
[----:B------:R-:W-:-:S04]  /*b190*/  IMAD R0, R3, c[0x0][0x1ec], R0 ;  /* 0x00007b0003007a24 */ /* 0x000fc800078e0200 */
[----:B------:R-:W-:-:S05]  /*b1a0*/  IMAD.IADD R0, R11, 0x1, R0 ;  /* 0x000000010b007824 */ /* 0x000fca00078e0200 */
[----:B------:R-:W-:-:S05]  /*b1b0*/  LEA.HI.X R13, R10, c[0x0][0x1d4], R0, 0x1, P2 ;  /* 0x000075000a0d7a11 */ /* 0x000fca00010f0c00 */
[----:B----4-:R2:W-:Y:S04]  /*b1c0*/  @!P1 STG.E.128 [R12.64], R36 ;  /* 0x000000240c009986 */ /* 0x0105e8000c101d06 */
[----:B-1----:R2:W-:Y:S02]  /*b1d0*/  @!P0 STG.E.128 [R12.64+0x80], R20 ;  /* 0x000080140c008986 */ /* 0x0025e4000c101d06 */
.L_x_640:
[----:B------:R-:W-:Y:S05]  /*b1e0*/  BSYNC B0 ;  /* 0x0000000000007941 */ /* 0x000fea0003800000 */
.L_x_639:
        /* <DEDUP_REMOVED lines=16> */
[----:B-1----:R1:W-:Y:S04]  /*b2f0*/  @!P1 STG.E.128 [R12.64], R32 ;  /* 0x000000200c009986 */ /* 0x0023e8000c101d06 */
[----:B---3--:R1:W-:Y:S02]  /*b300*/  @!P0 STG.E.128 [R12.64+0x80], R16 ;  /* 0x000080100c008986 */ /* 0x0083e4000c101d06 */
.L_x_642:
[----:B------:R-:W-:Y:S05]  /*b310*/  BSYNC B0 ;  /* 0x0000000000007941 */ /* 0x000fea0003800000 */
.L_x_641:
        /* <DEDUP_REMOVED lines=13> */
[----:B-1----:R1:W-:Y:S01]  /*b3f0*/  @!P0 STG.E.128 [R2.64], R28 ;  /* 0x0000001c02008986 */ /* 0x0023e2000c101d06 */
[----:B------:R-:W-:-:S13]  /*b400*/  ISETP.GE.AND P0, PT, R156, c[0x0][0x220], PT ;  /* 0x000088009c007a0c */ /* 0x000fda0003f06270 */
[----:B------:R-:W-:Y:S05]  /*b410*/  @P0 EXIT ;  /* 0x000000000000094d */ /* 0x000fea0003800000 */
[----:B------:R-:W-:Y:S01]  /*b420*/  STG.E.128 [R2.64+0x80], R44 ;  /* 0x0000802c02007986 */ /* 0x000fe2000c101d06 */
[----:B------:R-:W-:Y:S05]  /*b430*/  EXIT ;  /* 0x000000000000794d */ /* 0x000fea0003800000 */
.L_x_596:
        /* <DEDUP_REMOVED lines=66> */
.L_x_644:
[----:B------:R-:W-:Y:S05]  /*b860*/  BSYNC B0 ;  /* 0x0000000000007941 */ /* 0x000fea0003800000 */
.L_x_643:
        /* <DEDUP_REMOVED lines=18> */
.L_x_646:
[----:B------:R-:W-:Y:S05]  /*b990*/  BSYNC B0 ;  /* 0x0000000000007941 */ /* 0x000fea0003800000 */
.L_x_645:
        /* <DEDUP_REMOVED lines=18> */
.L_x_648:
[----:B------:R-:W-:Y:S05]  /*bac0*/  BSYNC B0 ;  /* 0x0000000000007941 */ /* 0x000fea0003800000 */
.L_x_647:
        /* <DEDUP_REMOVED lines=18> */
.L_x_650:
[----:B------:R-:W-:Y:S05]  /*bbf0*/  BSYNC B0 ;  /* 0x0000000000007941 */ /* 0x000fea0003800000 */
.L_x_649:
        /* <DEDUP_REMOVED lines=35> */
.L_x_651:
        /* <DEDUP_REMOVED lines=13> */
.L_x_1405:


//--------------------- .text._ZN5flash16flash_fwd_kernelI23Flash_fwd_kernel_traitsILi128ELi64ELi64ELi4ELb0ELb0EN7cutlass6half_tE19Flash_kernel_traitsILi128ELi64ELi64ELi4ES3_EELb0ELb1ELb0ELb1ELb0ELb0ELb0ELb0EEEvNS_16Flash_fwd_paramsE --------------------------
	.section	.text._ZN5flash16flash_fwd_kernelI23Flash_fwd_kernel_traitsILi128ELi64ELi64ELi4ELb0ELb0EN7cutlass6half_tE19Flash_kernel_traitsILi128ELi64ELi64ELi4ES3_EELb0ELb1ELb0ELb1ELb0ELb0ELb0ELb0EEEvNS_16Flash_fwd_paramsE,"ax",@progbits
	.sectioninfo	@"SHI_REGISTERS=195"
	.align	128
        .global         _ZN5flash16flash_fwd_kernelI23Flash_fwd_kernel_traitsILi128ELi64ELi64ELi4ELb0ELb0EN7cutlass6half_tE19Flash_kernel_traitsILi128ELi64ELi64ELi4ES3_EELb0ELb1ELb0ELb1ELb0ELb0ELb0ELb0EEEvNS_16Flash_fwd_paramsE
        .type           _ZN5flash16flash_fwd_kernelI23Flash_fwd_kernel_traitsILi128ELi64ELi64ELi4ELb0ELb0EN7cutlass6half_tE19Flash_kernel_traitsILi128ELi64ELi64ELi4ES3_EELb0ELb1ELb0ELb1ELb0ELb0ELb0ELb0EEEvNS_16Flash_fwd_paramsE,@function
        .size           _ZN5flash16flash_fwd_kernelI23Flash_fwd_kernel_traitsILi128ELi64ELi64ELi4ELb0ELb0EN7cutlass6half_tE19Flash_kernel_traitsILi128ELi64ELi64ELi4ES3_EELb0ELb1ELb0ELb1ELb0ELb0ELb0ELb0EEEvNS_16Flash_fwd_paramsE,(.L_x_1406 - _ZN5flash16flash_fwd_kernelI23Flash_fwd_kernel_traitsILi128ELi64ELi64ELi4ELb0ELb0EN7cutlass6half_tE19Flash_kernel_traitsILi128ELi64ELi64ELi4ES3_EELb0ELb1ELb0ELb1ELb0ELb0ELb0ELb0EEEvNS_16Flash_fwd_paramsE)
        .other          _ZN5flash16flash_fwd_kernelI23Flash_fwd_kernel_traitsILi128ELi64ELi64ELi4ELb0ELb0EN7cutlass6half_tE19Flash_kernel_traitsILi128ELi64ELi64ELi4ES3_EELb0ELb1ELb0ELb1ELb0ELb0ELb0ELb0EEEvNS_16Flash_fwd_paramsE,@"STO_CUDA_ENTRY STV_DEFAULT"
_ZN5flash16flash_fwd_kernelI23Flash_fwd_kernel_traitsILi128ELi64ELi64ELi4ELb0ELb0EN7cutlass6half_tE19Flash_kernel_traitsILi128ELi64ELi64ELi4ES3_EELb0ELb1ELb0ELb1ELb0ELb0ELb0ELb0EEEvNS_16Flash_fwd_paramsE:
.text._ZN5flash16flash_fwd_kernelI23Flash_fwd_kernel_traitsILi128ELi64ELi64ELi4ELb0ELb0EN7cutlass6half_tE19Flash_kernel_traitsILi128ELi64ELi64ELi4ES3_EELb0ELb1ELb0ELb1ELb0ELb0ELb0ELb0EEEvNS_16Flash_fwd_paramsE:
        /* <DEDUP_REMOVED lines=33> */
.L_x_652:
[----:B-1-34-:R-:W-:Y:S02]  /*0210*/  MOV R2, c[0x0][0x218] ;  /* 0x0000860000027a02 */ /* 0x01afe40000000f00 */
.L_x_653:
        /* <DEDUP_REMOVED lines=26> */
[----:B------:R-:W-:Y:S02]  /*03c0*/  ISETP.NE.AND P0, PT, R5, -0x1, PT ;  /* 0xffffffff0500780c */ /* 0x000fe40003f05270 */
[----:B------:R-:W-:-:S09]  /*03d0*/  SHF.R.S32.HI R29, RZ, 0x1f, R28 ;  /* 0x0000001fff1d7819 */ /* 0x000fd2000001141c */
        /* <DEDUP_REMOVED lines=22> */
.L_x_655:
[----:B------:R-:W-:-:S04]  /*0540*/  IABS R4, c[0x0][0x1c8] ;  /* 0x0000720000047a13 */ /* 0x000fc80000000000 */
[----:B------:R-:W1:Y:S08]  /*0550*/  I2F.RP R6, R4 ;  /* 0x0000000400067306 */ /* 0x000e700000209400 */
[----:B-1----:R-:W1:Y:S02]  /*0560*/  MUFU.RCP R8, R6 ;  /* 0x0000000600087308 */ /* 0x002e640000001000 */
[----:B-1----:R-:W-:-:S06]  /*0570*/  IADD3 R8, R8, 0xffffffe, RZ ;  /* 0x0ffffffe08087810 */ /* 0x002fcc0007ffe0ff */
[----:B------:R-:W1:Y:S02]  /*0580*/  F2I.FTZ.U32.TRUNC.NTZ R9, R8 ;  /* 0x0000000800097305 */ /* 0x000e64000021f000 */
[----:B-1----:R-:W-:Y:S02]  /*0590*/  IMAD.MOV R2, RZ, RZ, -R9 ;  /* 0x000000ffff027224 */ /* 0x002fe400078e0a09 */
[----:B------:R-:W-:Y:S02]  /*05a0*/  IMAD.MOV.U32 R8, RZ, RZ, RZ ;  /* 0x000000ffff087224 */ /* 0x000fe400078e00ff */
[----:B------:R-:W-:Y:S01]  /*05b0*/  IMAD R3, R2, R4, RZ ;  /* 0x0000000402037224 */ /* 0x000fe200078e02ff */
[----:B------:R-:W-:-:S03]  /*05c0*/  IABS R2, R28 ;  /* 0x0000001c00027213 */ /* 0x000fc60000000000 */
[----:B------:R-:W-:-:S06]  /*05d0*/  IMAD.HI.U32 R3, R9, R3, R8 ;  /* 0x0000000309037227 */ /* 0x000fcc00078e0008 */
[----:B------:R-:W-:-:S04]  /*05e0*/  IMAD.HI.U32 R118, R3, R2, RZ ;  /* 0x0000000203767227 */ /* 0x000fc800078e00ff */
[----:B------:R-:W-:-:S04]  /*05f0*/  IMAD.MOV R3, RZ, RZ, -R118 ;  /* 0x000000ffff037224 */ /* 0x000fc800078e0a76 */
[----:B------:R-:W-:Y:S01]  /*0600*/  IMAD R3, R4, R3, R2 ;  /* 0x0000000304037224 */ /* 0x000fe200078e0202 */
[----:B------:R-:W-:-:S04]  /*0610*/  LOP3.LUT R2, R28, c[0x0][0x1c8], RZ, 0x3c, !PT ;  /* 0x000072001c027a12 */ /* 0x000fc800078e3cff */
[----:B------:R-:W-:Y:S02]  /*0620*/  ISETP.GT.U32.AND P2, PT, R4, R3, PT ;  /* 0x000000030400720c */ /* 0x000fe40003f44070 */
[----:B------:R-:W-:-:S11]  /*0630*/  ISETP.GE.AND P1, PT, R2, RZ, PT ;  /* 0x000000ff0200720c */ /* 0x000fd60003f26270 */
[-C--:B------:R-:W-:Y:S02]  /*0640*/  @!P2 IADD3 R3, R3, -R4.reuse, RZ ;  /* 0x800000040303a210 */ /* 0x080fe40007ffe0ff */
[----:B------:R-:W-:Y:S02]  /*0650*/  @!P2 IADD3 R118, R118, 0x1, RZ ;  /* 0x000000017676a810 */ /* 0x000fe40007ffe0ff */
[----:B------:R-:W-:Y:S01]  /*0660*/  ISETP.GE.U32.AND P3, PT, R3, R4, PT ;  /* 0x000000040300720c */ /* 0x000fe20003f66070 */
[----:B------:R-:W-:Y:S01]  /*0670*/  @P0 IMAD.IADD R3, R0, 0x1, R5 ;  /* 0x0000000100030824 */ /* 0x000fe200078e0205 */
[----:B------:R-:W-:-:S03]  /*0680*/  ISETP.NE.AND P2, PT, RZ, c[0x0][0x1c8], PT ;  /* 0x00007200ff007a0c */ /* 0x000fc60003f45270 */
[----:B------:R-:W-:-:S04]  /*0690*/  @P0 IMAD.WIDE.U32 R4, R3, c[0x0][0x1a0], RZ ;  /* 0x0000680003040a25 */ /* 0x000fc800078e00ff */
[----:B------:R-:W-:-:S04]  /*06a0*/  @P0 IMAD R3, R3, c[0x0][0x1a4], R5 ;  /* 0x0000690003030a24 */ /* 0x000fc800078e0205 */
[----:B------:R-:W-:-:S04]  /*06b0*/  @P3 IADD3 R118, R118, 0x1, RZ ;  /* 0x0000000176763810 */ /* 0x000fc80007ffe0ff */
[----:B------:R-:W-:Y:S02]  /*06c0*/  @!P1 IADD3 R118, -R118, RZ, RZ ;  /* 0x000000ff76769210 */ /* 0x000fe40007ffe1ff */
        /* <DEDUP_REMOVED lines=12> */
.L_x_656:
[----:B------:R-:W-:Y:S01]  /*0790*/  SHF.R.S32.HI R14, RZ, 0x1f, R153 ;  /* 0x0000001fff0e7819 */ /* 0x000fe20000011499 */
[----:B------:R-:W-:Y:S01]  /*07a0*/  IMAD R33, R29, c[0x0][0x1a8], RZ ;  /* 0x00006a001d217a24 */ /* 0x000fe200078e02ff */
[----:B------:R-:W-:Y:S01]  /*07b0*/  SHF.R.S32.HI R121, RZ, 0x1f, R118 ;  /* 0x0000001fff797819 */ /* 0x000fe20000011476 */
[----:B------:R-:W-:Y:S01]  /*07c0*/  BSSY B0, `(.L_x_657) ;  /* 0x0000053000007945 */ /* 0x000fe20003800000 */
[-C--:B------:R-:W-:Y:S01]  /*07d0*/  LEA.HI R8, R14, R153.reuse, RZ, 0x3 ;  /* 0x000000990e087211 */ /* 0x080fe200078f18ff */
[----:B------:R-:W-:Y:S01]  /*07e0*/  IMAD R33, R28, c[0x0][0x1ac], R33 ;  /* 0x00006b001c217a24 */ /* 0x000fe200078e0221 */
[----:B------:R-:W-:Y:S01]  /*07f0*/  LEA.HI R16, R14, R153, RZ, 0x4 ;  /* 0x000000990e107211 */ /* 0x000fe200078f20ff */
[C---:B------:R-:W-:Y:S01]  /*0800*/  IMAD R163, R121.reuse, c[0x0][0x1b0], RZ ;  /* 0x00006c0079a37a24 */ /* 0x040fe200078e02ff */
[----:B------:R-:W-:Y:S01]  /*0810*/  SHF.R.S32.HI R26, RZ, 0x3, R8 ;  /* 0x00000003ff1a7819 */ /* 0x000fe20000011408 */
[----:B------:R-:W-:Y:S01]  /*0820*/  IMAD R121, R121, c[0x0][0x1b8], RZ ;  /* 0x00006e0079797a24 */ /* 0x000fe200078e02ff */
[----:B------:R-:W-:Y:S01]  /*0830*/  LOP3.LUT R8, R8, 0xfffffff8, RZ, 0xc0, !PT ;  /* 0xfffffff808087812 */ /* 0x000fe200078ec0ff */
[----:B------:R-:W-:Y:S01]  /*0840*/  IMAD R163, R118, c[0x0][0x1b4], R163 ;  /* 0x00006d0076a37a24 */ /* 0x000fe200078e02a3 */
[----:B------:R-:W-:Y:S01]  /*0850*/  LOP3.LUT R0, R16, 0xfffffff0, RZ, 0xc0, !PT ;  /* 0xfffffff010007812 */ /* 0x000fe200078ec0ff */
[----:B------:R-:W-:Y:S01]  /*0860*/  IMAD.SHL.U32 R9, R26, 0x40, RZ ;  /* 0x000000401a097824 */ /* 0x000fe200078e00ff */
[----:B------:R-:W-:Y:S01]  /*0870*/  SHF.R.S32.HI R27, RZ, 0x1f, R26 ;  /* 0x0000001fff1b7819 */ /* 0x000fe2000001141a */
[----:B------:R-:W-:-:S02]  /*0880*/  IMAD.IADD R8, R153, 0x1, -R8 ;  /* 0x0000000199087824 */ /* 0x000fc400078e0a08 */
[----:B------:R-:W-:Y:S01]  /*0890*/  IMAD.IADD R21, R153, 0x1, -R0 ;  /* 0x0000000199157824 */ /* 0x000fe200078e0a00 */
[----:B------:R-:W-:Y:S01]  /*08a0*/  LOP3.LUT R9, R9, 0x1c0, RZ, 0xc0, !PT ;  /* 0x000001c009097812 */ /* 0x000fe200078ec0ff */
[----:B------:R-:W-:Y:S02]  /*08b0*/  IMAD.SHL.U32 R164, R8, 0x8, RZ ;  /* 0x0000000808a47824 */ /* 0x000fe400078e00ff */
[----:B------:R-:W-:Y:S01]  /*08c0*/  IMAD R121, R118, c[0x0][0x1bc], R121 ;  /* 0x00006f0076797a24 */ /* 0x000fe200078e0279 */
[----:B------:R-:W-:Y:S01]  /*08d0*/  SHF.R.U32.HI R154, RZ, 0x3, R9 ;  /* 0x00000003ff9a7819 */ /* 0x000fe20000011609 */
[----:B------:R-:W-:Y:S01]  /*08e0*/  IMAD.WIDE R166, R167, 0x40, R26 ;  /* 0x00000040a7a67825 */ /* 0x000fe200078e021a */
[--C-:B------:R-:W-:Y:S02]  /*08f0*/  LOP3.LUT R5, R9, 0x38, R164.reuse, 0xf8, !PT ;  /* 0x0000003809057812 */ /* 0x100fe400078ef8a4 */
[----:B------:R-:W-:Y:S01]  /*0900*/  SHF.R.S32.HI R165, RZ, 0x1f, R164 ;  /* 0x0000001fffa57819 */ /* 0x000fe200000114a4 */
[----:B------:R-:W-:Y:S01]  /*0910*/  IMAD R9, R27, c[0x0][0x198], RZ ;  /* 0x000066001b097a24 */ /* 0x000fe200078e02ff */
[----:B------:R-:W-:-:S02]  /*0920*/  LOP3.LUT R154, R5, R154, RZ, 0x3c, !PT ;  /* 0x0000009a059a7212 */ /* 0x000fc400078e3cff */
[-C--:B------:R-:W-:Y:S01]  /*0930*/  LEA.HI R5, R14, R153.reuse, RZ, 0x6 ;  /* 0x000000990e057211 */ /* 0x080fe200078f30ff */
[----:B------:R-:W-:Y:S01]  /*0940*/  IMAD.WIDE.U32 R24, R26, c[0x0][0x198], R164 ;  /* 0x000066001a187a25 */ /* 0x000fe200078e00a4 */
[----:B------:R-:W-:Y:S02]  /*0950*/  IADD3 R30, P0, R164, R30, RZ ;  /* 0x0000001ea41e7210 */ /* 0x000fe40007f1e0ff */
[----:B------:R-:W-:Y:S01]  /*0960*/  SHF.R.S32.HI R0, RZ, 0x1f, R21 ;  /* 0x0000001fff007819 */ /* 0x000fe20000011415 */
[----:B------:R-:W-:Y:S01]  /*0970*/  IMAD.SHL.U32 R5, R5, 0x8, RZ ;  /* 0x0000000805057824 */ /* 0x000fe200078e00ff */
[----:B------:R-:W-:Y:S01]  /*0980*/  LEA.HI R14, R14, R153, RZ, 0x5 ;  /* 0x000000990e0e7211 */ /* 0x000fe200078f28ff */
[----:B------:R-:W-:Y:S01]  /*0990*/  IMAD.X R31, R165, 0x1, R11, P0 ;  /* 0x00000001a51f7824 */ /* 0x000fe200000e060b */
[----:B------:R-:W-:Y:S01]  /*09a0*/  IADD3 R158, P0, R158, R24, RZ ;  /* 0x000000189e9e7210 */ /* 0x000fe20007f1e0ff */
[----:B------:R-:W-:Y:S01]  /*09b0*/  IMAD R2, R26, c[0x0][0x19c], R9 ;  /* 0x000067001a027a24 */ /* 0x000fe200078e0209 */
[----:B------:R-:W-:Y:S01]  /*09c0*/  LOP3.LUT R154, R154, 0xfffffe00, R5, 0xf8, !PT ;  /* 0xfffffe009a9a7812 */ /* 0x000fe200078ef805 */
[----:B------:R-:W-:Y:S01]  /*09d0*/  IMAD.WIDE.U32 R10, R26, c[0x0][0x1a0], R164 ;  /* 0x000068001a0a7a25 */ /* 0x000fe200078e00a4 */
[----:B------:R-:W-:-:S02]  /*09e0*/  LEA.HI R0, R0, R21, RZ, 0x3 ;  /* 0x0000001500007211 */ /* 0x000fc400078f18ff */
[----:B------:R-:W-:Y:S01]  /*09f0*/  IADD3.X R159, R7, R25, R2, P0, !PT ;  /* 0x00000019079f7210 */ /* 0x000fe200007fe402 */
[----:B------:R-:W-:Y:S01]  /*0a00*/  IMAD R5, R27, c[0x0][0x1a0], RZ ;  /* 0x000068001b057a24 */ /* 0x000fe200078e02ff */
[----:B------:R-:W-:Y:S01]  /*0a10*/  IADD3 R6, P0, R4, R10, RZ ;  /* 0x0000000a04067210 */ /* 0x000fe20007f1e0ff */
[----:B------:R-:W-:Y:S01]  /*0a20*/  IMAD.MOV.U32 R10, RZ, RZ, 0x20 ;  /* 0x00000020ff0a7424 */ /* 0x000fe200078e00ff */
[----:B------:R-:W-:Y:S01]  /*0a30*/  LOP3.LUT R4, R0, 0xfffffff8, RZ, 0xc0, !PT ;  /* 0xfffffff800047812 */ /* 0x000fe200078ec0ff */
[----:B------:R-:W-:Y:S01]  /*0a40*/  IMAD R2, R26, c[0x0][0x1a4], R5 ;  /* 0x000069001a027a24 */ /* 0x000fe200078e0205 */
[----:B------:R-:W-:Y:S01]  /*0a50*/  IADD3 R155, R164, 0x40, RZ ;  /* 0x00000040a49b7810 */ /* 0x000fe20007ffe0ff */
[----:B------:R-:W-:-:S03]  /*0a60*/  IMAD.WIDE.U32 R158, R118, c[0x0][0x1b0], R158 ;  /* 0x00006c00769e7a25 */ /* 0x000fc600078e009e */
[----:B------:R-:W-:Y:S01]  /*0a70*/  IADD3.X R7, R3, R11, R2, P0, !PT ;  /* 0x0000000b03077210 */ /* 0x000fe200007fe402 */
[----:B------:R-:W-:Y:S01]  /*0a80*/  IMAD.IADD R21, R21, 0x1, -R4 ;  /* 0x0000000115157824 */ /* 0x000fe200078e0a04 */
[----:B------:R-:W-:Y:S01]  /*0a90*/  LOP3.LUT R4, R14, 0xffffffe0, RZ, 0xc0, !PT ;  /* 0xffffffe00e047812 */ /* 0x000fe200078ec0ff */
[----:B------:R-:W-:Y:S01]  /*0aa0*/  IMAD.IADD R2, R156, 0x1, -R19 ;  /* 0x000000019c027824 */ /* 0x000fe200078e0a13 */
[----:B------:R-:W-:Y:S01]  /*0ab0*/  SHF.R.S32.HI R14, RZ, 0x5, R14 ;  /* 0x00000005ff0e7819 */ /* 0x000fe2000001140e */
[----:B------:R-:W-:Y:S01]  /*0ac0*/  IMAD.WIDE.U32 R118, R118, c[0x0][0x1b8], R6 ;  /* 0x00006e0076767a25 */ /* 0x000fe200078e0006 */
[----:B------:R-:W-:Y:S02]  /*0ad0*/  R2P PR, R21, 0x6 ;  /* 0x0000000615007804 */ /* 0x000fe40000000000 */
[----:B------:R-:W-:Y:S01]  /*0ae0*/  ISETP.GE.AND P0, PT, R26, R2, PT ;  /* 0x000000021a00720c */ /* 0x000fe20003f06270 */
[----:B------:R-:W-:Y:S02]  /*0af0*/  IMAD.MOV.U32 R7, RZ, RZ, 0x10 ;  /* 0x00000010ff077424 */ /* 0x000fe400078e00ff */
[----:B------:R-:W-:Y:S01]  /*0b00*/  IMAD.WIDE.U32 R30, R28, c[0x0][0x1a8], R30 ;  /* 0x00006a001c1e7a25 */ /* 0x000fe200078e001e */
[----:B------:R-:W-:-:S02]  /*0b10*/  SEL R5, R10, 0xffffffe0, !P2 ;  /* 0xffffffe00a057807 */ /* 0x000fc40005000000 */
[----:B------:R-:W-:Y:S01]  /*0b20*/  SEL R7, R7, 0xfffffff0, !P1 ;  /* 0xfffffff007077807 */ /* 0x000fe20004800000 */
[----:B------:R-:W-:Y:S02]  /*0b30*/  IMAD.IADD R25, R153, 0x1, -R4 ;  /* 0x0000000199197824 */ /* 0x000fe400078e0a04 */
[----:B------:R-:W-:Y:S02]  /*0b40*/  IMAD.SHL.U32 R154, R154, 0x2, RZ ;  /* 0x000000029a9a7824 */ /* 0x000fe400078e00ff */
[----:B------:R-:W-:Y:S02]  /*0b50*/  IMAD.IADD R33, R31, 0x1, R33 ;  /* 0x000000011f217824 */ /* 0x000fe400078e0221 */
[----:B------:R-:W-:Y:S02]  /*0b60*/  IMAD.IADD R163, R159, 0x1, R163 ;  /* 0x000000019fa37824 */ /* 0x000fe400078e02a3 */
[----:B------:R-:W-:Y:S01]  /*0b70*/  IMAD.IADD R121, R119, 0x1, R121 ;  /* 0x0000000177797824 */ /* 0x000fe200078e0279 */
        /* <DEDUP_REMOVED lines=23> */
.L_x_658:
[----:B------:R-:W-:Y:S05]  /*0cf0*/  BSYNC B0 ;  /* 0x0000000000007941 */ /* 0x000fea0003800000 */
.L_x_657:
        /* <DEDUP_REMOVED lines=29> */
.L_x_660:
[----:B------:R-:W-:Y:S05]  /*0ed0*/  BSYNC B0 ;  /* 0x0000000000007941 */ /* 0x000fea0003800000 */
.L_x_659:
        /* <DEDUP_REMOVED lines=29> */
.L_x_662:
[----:B------:R-:W-:Y:S05]  /*10b0*/  BSYNC B0 ;  /* 0x0000000000007941 */ /* 0x000fea0003800000 */
.L_x_661:
[----:B------:R-:W-:Y:S01]  /*10c0*/  IADD3 R11, R26, 0x30, RZ ;  /* 0x000000301a0b7810 */ /* 0x000fe20007ffe0ff */
[----:B------:R-:W-:Y:S01]  /*10d0*/  IMAD.MOV.U32 R17, RZ, RZ, c[0x0][0x198] ;  /* 0x00006600ff117624 */ /* 0x000fe200078e00ff */
[----:B------:R-:W-:Y:S01]  /*10e0*/  BSSY B0, `(.L_x_663) ;  /* 0x000001e000007945 */ /* 0x000fe20003800000 */
[----:B------:R-:W-:Y:S01]  /*10f0*/  IMAD.MOV.U32 R4, RZ, RZ, 0x6 ;  /* 0x00000006ff047424 */ /* 0x000fe200078e00ff */
[----:B------:R-:W-:Y:S01]  /*1100*/  ISETP.GE.AND P0, PT, R11, R2, PT ;  /* 0x000000020b00720c */ /* 0x000fe20003f06270 */
[----:B------:R-:W-:-:S03]  /*1110*/  IMAD.SHL.U32 R97, R17, 0x40, RZ ;  /* 0x0000004011617824 */ /* 0x000fc600078e00ff */
        /* <DEDUP_REMOVED lines=26> */
.L_x_664:
[----:B------:R-:W-:Y:S05]  /*12c0*/  BSYNC B0 ;  /* 0x0000000000007941 */ /* 0x000fea0003800000 */
.L_x_663:
[----:B------:R-:W-:Y:S01]  /*12d0*/  IADD3 R122, R116, -0x1, RZ ;  /* 0xffffffff747a7810 */ /* 0x000fe20007ffe0ff */
[----:B------:R-:W-:Y:S01]  /*12e0*/  BSSY B0, `(.L_x_665) ;  /* 0x000001b000007945 */ /* 0x000fe20003800000 */
[----:B------:R-:W-:Y:S02]  /*12f0*/  MOV R162, R158 ;  /* 0x0000009e00a27202 */ /* 0x000fe40000000f00 */
[----:B------:R-:W-:Y:S01]  /*1300*/  SHF.R.S32.HI R6, RZ, 0x1f, R122 ;  /* 0x0000001fff067819 */ /* 0x000fe2000001147a */
[C---:B------:R-:W-:Y:S02]  /*1310*/  IMAD R2, R122.reuse, -0x40, R99 ;  /* 0xffffffc07a027824 */ /* 0x040fe400078e0263 */
[----:B------:R-:W-:Y:S02]  /*1320*/  IMAD R9, R3, R122, RZ ;  /* 0x0000007a03097224 */ /* 0x000fe400078e02ff */
[----:B------:R-:W-:Y:S01]  /*1330*/  IMAD.WIDE.U32 R30, R122, R97, R162 ;  /* 0x000000617a1e7225 */ /* 0x000fe200078e00a2 */
[----:B------:R-:W-:-:S03]  /*1340*/  ISETP.GE.AND P0, PT, R26, R2, PT ;  /* 0x000000021a00720c */ /* 0x000fc60003f06270 */
[----:B------:R-:W-:-:S05]  /*1350*/  IMAD R9, R6, R97, R9 ;  /* 0x0000006106097224 */ /* 0x000fca00078e0209 */
[----:B--2---:R-:W-:-:S05]  /*1360*/  IADD3 R33, R31, R9, RZ ;  /* 0x000000091f217210 */ /* 0x004fca0007ffe0ff */
        /* <DEDUP_REMOVED lines=18> */
.L_x_666:
[----:B------:R-:W-:Y:S05]  /*1490*/  BSYNC B0 ;  /* 0x0000000000007941 */ /* 0x000fea0003800000 */
.L_x_665:
        /* <DEDUP_REMOVED lines=9> */
[C---:B--2---:R-:W-:Y:S01]  /*1530*/  @!P1 LEA R34, P2, R18.reuse, c[0x0][0x168], 0x1 ;  /* 0x00005a0012229a11 */ /* 0x044fe200078408ff */
        /* <DEDUP_REMOVED lines=14> */
.L_x_668:
[----:B------:R-:W-:Y:S05]  /*1620*/  BSYNC B0 ;  /* 0x0000000000007941 */ /* 0x000fea0003800000 */
.L_x_667:
        /* <DEDUP_REMOVED lines=23> */
.L_x_670:
[----:B------:R-:W-:Y:S05]  /*17a0*/  BSYNC B0 ;  /* 0x0000000000007941 */ /* 0x000fea0003800000 */
.L_x_669:
[----:B------:R-:W-:Y:S01]  /*17b0*/  ISETP.GE.AND P0, PT, R11, R2, PT ;  /* 0x000000020b00720c */ /* 0x000fe20003f06270 */
[----:B------:R-:W-:-:S12]  /*17c0*/  BSSY B0, `(.L_x_671) ;  /* 0x0000018000007945 */ /* 0x000fd80003800000 */
        /* <DEDUP_REMOVED lines=23> */
.L_x_672:
[----:B------:R-:W-:Y:S05]  /*1940*/  BSYNC B0 ;  /* 0x0000000000007941 */ /* 0x000fea0003800000 */
.L_x_671:
[----:B------:R-:W-:Y:S01]  /*1950*/  ISETP.NE.U32.AND P1, PT, RZ, c[0x0][0x318], PT ;  /* 0x0000c600ff007a0c */ /* 0x000fe20003f25070 */
[----:B------:R-:W0:Y:S03]  /*1960*/  LDGDEPBAR ;  /* 0x00000000000079af */ /* 0x000e260000000000 */
[----:B------:R-:W-:-:S13]  /*1970*/  ISETP.NE.AND.EX P1, PT, RZ, c[0x0][0x31c], PT, P1 ;  /* 0x0000c700ff007a0c */ /* 0x000fda0003f25310 */
[----:B------:R-:W-:Y:S01]  /*1980*/  @P1 SHF.R.S32.HI R9, RZ, 0x1f, R23 ;  /* 0x0000001fff091819 */ /* 0x000fe20000011417 */
[----:B------:R-:W-:-:S04]  /*1990*/  @P1 IMAD.WIDE.U32 R28, R23, c[0x0][0x320], R28 ;  /* 0x0000c800171c1a25 */ /* 0x000fc800078e001c */
[----:B------:R-:W-:Y:S01]  /*19a0*/  @P1 IMAD R18, R9, c[0x0][0x320], RZ ;  /* 0x0000c80009121a24 */ /* 0x000fe200078e02ff */
[----:B---3--:R-:W-:Y:S01]  /*19b0*/  @P1 LEA R30, P0, R28, c[0x0][0x318], 0x2 ;  /* 0x0000c6001c1e1a11 */ /* 0x008fe200078010ff */
[----:B------:R-:W-:-:S04]  /*19c0*/  DEPBAR.LE SB0, 0x0 ;  /* 0x000080000000791a */ /* 0x000fc80000000000 */
[----:B------:R-:W-:-:S04]  /*19d0*/  @P1 IMAD R18, R23, c[0x0][0x324], R18 ;  /* 0x0000c90017121a24 */ /* 0x000fc800078e0212 */
[----:B------:R-:W-:-:S05]  /*19e0*/  @P1 IMAD.IADD R18, R29, 0x1, R18 ;  /* 0x000000011d121824 */ /* 0x000fca00078e0212 */
[----:B------:R-:W-:-:S05]  /*19f0*/  @P1 LEA.HI.X R31, R28, c[0x0][0x31c], R18, 0x2, P0 ;  /* 0x0000c7001c1f1a11 */ /* 0x000fca00000f1412 */
[----:B------:R-:W3:Y:S01]  /*1a00*/  @P1 LDG.E R17, [R30.64] ;  /* 0x000000061e111981 */ /* 0x000ee2000c1e1900 */
[----:B------:R-:W-:Y:S01]  /*1a10*/  SHF.R.S32.HI R23, RZ, 0x4, R16 ;  /* 0x00000004ff177819 */ /* 0x000fe20000011410 */
[----:B------:R-:W-:Y:S01]  /*1a20*/  IMAD.SHL.U32 R18, R8, 0x40, RZ ;  /* 0x0000004008127824 */ /* 0x000fe200078e00ff */
[----:B------:R-:W-:Y:S01]  /*1a30*/  ISETP.GE.AND P0, PT, R26, R2, PT ;  /* 0x000000021a00720c */ /* 0x000fe20003f06270 */
[----:B------:R-:W-:Y:S01]  /*1a40*/  BAR.SYNC.DEFER_BLOCKING 0x0 ;  /* 0x0000000000007b1d */ /* 0x000fe20000010000 */
[----:B------:R-:W-:Y:S01]  /*1a50*/  LEA.HI R16, R16, R23, RZ, 0x1 ;  /* 0x0000001710107211 */ /* 0x000fe200078f08ff */
[----:B------:R-:W-:Y:S01]  /*1a60*/  IMAD.MOV.U32 R9, RZ, RZ, c[0x0][0x1a0] ;  /* 0x00006800ff097624 */ /* 0x000fe200078e00ff */
[----:B------:R-:W-:Y:S01]  /*1a70*/  LOP3.LUT R18, R18, 0x1c0, RZ, 0xc0, !PT ;  /* 0x000001c012127812 */ /* 0x000fe200078ec0ff */
[----:B------:R-:W-:Y:S01]  /*1a80*/  IMAD.SHL.U32 R145, R26, 0x8, RZ ;  /* 0x000000081a917824 */ /* 0x000fe200078e00ff */
[----:B------:R-:W-:Y:S01]  /*1a90*/  LOP3.LUT R16, R16, 0xfffffffe, RZ, 0xc0, !PT ;  /* 0xfffffffe10107812 */ /* 0x000fe200078ec0ff */
[----:B------:R-:W-:Y:S01]  /*1aa0*/  IMAD.SHL.U32 R21, R21, 0x40, RZ ;  /* 0x0000004015157824 */ /* 0x000fe200078e00ff */
[C---:B------:R-:W-:Y:S01]  /*1ab0*/  SHF.L.U64.HI R149, R9.reuse, R4, c[0x0][0x1a4] ;  /* 0x0000690009957619 */ /* 0x040fe20000010204 */
[----:B------:R-:W-:Y:S01]  /*1ac0*/  IMAD.SHL.U32 R150, R9, 0x40, RZ ;  /* 0x0000004009967824 */ /* 0x000fe200078e00ff */
[----:B------:R-:W-:Y:S01]  /*1ad0*/  LOP3.LUT R145, R18, 0x8, R145, 0xf8, !PT ;  /* 0x0000000812917812 */ /* 0x000fe200078ef891 */
[----:B------:R-:W-:Y:S01]  /*1ae0*/  IMAD.IADD R16, R23, 0x1, -R16 ;  /* 0x0000000117107824 */ /* 0x000fe200078e0a10 */
[----:B------:R-:W-:Y:S01]  /*1af0*/  LOP3.LUT R21, R21, 0x1c0, RZ, 0xc0, !PT ;  /* 0x000001c015157812 */ /* 0x000fe200078ec0ff */
[----:B------:R-:W-:Y:S01]  /*1b00*/  IMAD R23, R149, R122, RZ ;  /* 0x0000007a95177224 */ /* 0x000fe200078e02ff */
[----:B------:R-:W-:Y:S01]  /*1b10*/  SHF.R.U32.HI R18, RZ, 0x3, R18 ;  /* 0x00000003ff127819 */ /* 0x000fe20000011612 */
[----:B------:R-:W-:Y:S01]  /*1b20*/  IMAD.SHL.U32 R4, R16, 0x8, RZ ;  /* 0x0000000810047824 */ /* 0x000fe200078e00ff */
[----:B------:R-:W-:Y:S01]  /*1b30*/  SHF.R.S32.HI R152, RZ, 0x1f, R25 ;  /* 0x0000001fff987819 */ /* 0x000fe20000011419 */
[----:B------:R-:W-:Y:S01]  /*1b40*/  IMAD R19, R14, 0x10, R19 ;  /* 0x000000100e137824 */ /* 0x000fe200078e0213 */
[----:B------:R-:W-:Y:S01]  /*1b50*/  LOP3.LUT R145, R145, R18, RZ, 0x3c, !PT ;  /* 0x0000001291917212 */ /* 0x000fe200078e3cff */
[-C--:B------:R-:W-:Y:S01]  /*1b60*/  IMAD R6, R6, R150.reuse, R23 ;  /* 0x0000009606067224 */ /* 0x080fe200078e0217 */
[----:B------:R-:W-:Y:S01]  /*1b70*/  LOP3.LUT R4, R21, 0x8, R4, 0xf8, !PT ;  /* 0x0000000815047812 */ /* 0x000fe200078ef804 */
[----:B------:R-:W-:Y:S01]  /*1b80*/  IMAD.MOV.U32 R120, RZ, RZ, R118 ;  /* 0x000000ffff787224 */ /* 0x000fe200078e0076 */
[----:B------:R-:W-:Y:S01]  /*1b90*/  SHF.R.U32.HI R21, RZ, 0x3, R21 ;  /* 0x00000003ff157819 */ /* 0x000fe20000011615 */
[----:B------:R-:W-:Y:S01]  /*1ba0*/  IMAD R145, R16, 0x200, R145 ;  /* 0x0000020010917824 */ /* 0x000fe200078e0291 */
[----:B------:R-:W-:Y:S01]  /*1bb0*/  LEA.HI R152, R152, R25, RZ, 0x2 ;  /* 0x0000001998987211 */ /* 0x000fe200078f10ff */
[----:B------:R4:W-:Y:S01]  /*1bc0*/  @P0 STS.128 [R154+0x8000], RZ ;  /* 0x008000ff9a000388 */ /* 0x0009e20000000c00 */
[----:B------:R-:W-:Y:S01]  /*1bd0*/  LOP3.LUT R4, R4, R21, RZ, 0x3c, !PT ;  /* 0x0000001504047212 */ /* 0x000fe200078e3cff */
[----:B------:R-:W-:Y:S01]  /*1be0*/  IMAD.SHL.U32 R21, R0, 0x40, RZ ;  /* 0x0000004000157824 */ /* 0x000fe200078e00ff */
[----:B------:R-:W3:Y:S01]  /*1bf0*/  @P1 MUFU.RCP R16, c[0x0][0x238] ;  /* 0x00008e0000101b08 */ /* 0x000ee20000001000 */
[----:B------:R4:W-:Y:S01]  /*1c00*/  @P0 STS.128 [R154+0xa000], RZ ;  /* 0x00a000ff9a000388 */ /* 0x0009e20000000c00 */
[----:B------:R-:W-:Y:S01]  /*1c10*/  SHF.R.S32.HI R152, RZ, 0x2, R152 ;  /* 0x00000002ff987819 */ /* 0x000fe20000011498 */
[----:B------:R-:W-:Y:S01]  /*1c20*/  IMAD.SHL.U32 R153, R153, 0x2, RZ ;  /* 0x0000000299997824 */ /* 0x000fe200078e00ff */
[----:B------:R-:W-:Y:S01]  /*1c30*/  LOP3.LUT R21, R21, 0xfffffe00, RZ, 0xc0, !PT ;  /* 0xfffffe0015157812 */ /* 0x000fe200078ec0ff */
[----:B------:R-:W-:Y:S01]  /*1c40*/  IMAD.MOV.U32 R0, RZ, RZ, RZ ;  /* 0x000000ffff007224 */ /* 0x000fe200078e00ff */
[----:B------:R-:W-:Y:S02]  /*1c50*/  BSSY B0, `(.L_x_673) ;  /* 0x000001e000007945 */ /* 0x000fe40003800000 */
[----:B------:R-:W-:Y:S01]  /*1c60*/  LOP3.LUT R153, R153, 0x6, RZ, 0xc0, !PT ;  /* 0x0000000699997812 */ /* 0x000fe200078ec0ff */
[----:B------:R-:W-:Y:S01]  /*1c70*/  IMAD R23, R14, 0x400, R21 ;  /* 0x000004000e177824 */ /* 0x000fe200078e0215 */
[----:B------:R-:W-:Y:S01]  /*1c80*/  IADD3 R14, R19, 0x1, R152 ;  /* 0x00000001130e7810 */ /* 0x000fe20007ffe098 */
[----:B------:R-:W-:-:S03]  /*1c90*/  IMAD.WIDE.U32 R18, R122, R150, R120 ;  /* 0x000000967a127225 */ /* 0x000fc600078e0078 */
[----:B------:R-:W-:Y:S01]  /*1ca0*/  IADD3 R14, R99, R14, -R156 ;  /* 0x0000000e630e7210 */ /* 0x000fe20007ffe89c */
[C---:B------:R-:W-:Y:S01]  /*1cb0*/  IMAD.IADD R146, R4.reuse, 0x1, R23 ;  /* 0x0000000104927824 */ /* 0x040fe200078e0217 */
[----:B------:R-:W-:-:S03]  /*1cc0*/  LOP3.LUT R4, R4, R21, RZ, 0xfc, !PT ;  /* 0x0000001504047212 */ /* 0x000fc600078efcff */
[----:B------:R-:W-:Y:S02]  /*1cd0*/  IMAD.SHL.U32 R146, R146, 0x2, RZ ;  /* 0x0000000292927824 */ /* 0x000fe400078e00ff */
[----:B---3--:R-:W-:Y:S02]  /*1ce0*/  @P1 FMUL.FTZ R0, R17, R16 ;  /* 0x0000001011001220 */ /* 0x008fe40000410000 */
[----:B------:R-:W-:Y:S01]  /*1cf0*/  IMAD.IADD R17, R19, 0x1, R6 ;  /* 0x0000000113117824 */ /* 0x000fe200078e0206 */
[----:B------:R-:W-:Y:S01]  /*1d00*/  IADD3 R6, R14, c[0x0][0x2e8], RZ ;  /* 0x0000ba000e067a10 */ /* 0x000fe20007ffe0ff */
[----:B------:R-:W-:Y:S05]  /*1d10*/  @P0 BRA `(.L_x_674) ;  /* 0x0000011000000947 */ /* 0x000fea0003800000 */
[----:B----4-:R-:W-:Y:S02]  /*1d20*/  ISETP.GE.AND P1, PT, R164, c[0x0][0x220], PT ;  /* 0x00008800a4007a0c */ /* 0x010fe40003f26270 */
        /* <DEDUP_REMOVED lines=16> */
.L_x_674:
[----:B----4-:R-:W-:Y:S05]  /*1e30*/  BSYNC B0 ;  /* 0x0000000000007941 */ /* 0x010fea0003800000 */
.L_x_673:
        /* <DEDUP_REMOVED lines=26> */
.L_x_676:
[----:B------:R-:W-:Y:S05]  /*1fe0*/  BSYNC B0 ;  /* 0x0000000000007941 */ /* 0x000fea0003800000 */
.L_x_675:
        /* <DEDUP_REMOVED lines=25> */
.L_x_678:
[----:B------:R-:W-:Y:S05]  /*2180*/  BSYNC B0 ;  /* 0x0000000000007941 */ /* 0x000fea0003800000 */
.L_x_677:
[----:B------:R-:W-:Y:S01]  /*2190*/  ISETP.GE.AND P0, PT, R11, R2, PT ;  /* 0x000000020b00720c */ /* 0x000fe20003f06270 */
[----:B------:R-:W-:Y:S01]  /*21a0*/  BSSY B0, `(.L_x_679) ;  /* 0x000001c000007945 */ /* 0x000fe20003800000 */
[----:B------:R-:W-:-:S04]  /*21b0*/  LOP3.LUT P1, RZ, R8, 0x4, RZ, 0xc0, !PT ;  /* 0x0000000408ff7812 */ /* 0x000fc8000782c0ff */
[----:B------:R-:W-:-:S07]  /*21c0*/  SEL R2, R10, 0xffffffe0, !P1 ;  /* 0xffffffe00a027807 */ /* 0x000fce0004800000 */
        /* <DEDUP_REMOVED lines=25> */
.L_x_680:
[----:B------:R-:W-:Y:S05]  /*2360*/  BSYNC B0 ;  /* 0x0000000000007941 */ /* 0x000fea0003800000 */
.L_x_679:
[----:B------:R-:W-:Y:S01]  /*2370*/  IMAD.SHL.U32 R145, R145, 0x2, RZ ;  /* 0x0000000291917824 */ /* 0x000fe200078e00ff */
[----:B------:R-:W-:Y:S01]  /*2380*/  LDSM.16.M88.4 R76, [R146] ;  /* 0x00000000924c783b */ /* 0x000fe20000000200 */
[----:B------:R-:W-:Y:S01]  /*2390*/  LOP3.LUT P0, RZ, R8, 0x2, RZ, 0xc0, !PT ;  /* 0x0000000208ff7812 */ /* 0x000fe2000780c0ff */
[--C-:B------:R-:W-:Y:S01]  /*23a0*/  IMAD R144, R7, 0x2, R146.reuse ;  /* 0x0000000207907824 */ /* 0x100fe200078e0292 */
[----:B------:R-:W-:Y:S01]  /*23b0*/  IMNMX R123, R6, R99, PT ;  /* 0x00000063067b7217 */ /* 0x000fe20003800200 */
[----:B------:R-:W5:Y:S01]  /*23c0*/  LDSM.16.M88.4 R24, [R145+0x4000] ;  /* 0x004000009118783b */ /* 0x000f620000000200 */
[----:B------:R-:W-:Y:S01]  /*23d0*/  IADD3 R8, R145, 0x4000, RZ ;  /* 0x0000400091087810 */ /* 0x000fe20007ffe0ff */
[----:B------:R-:W-:Y:S01]  /*23e0*/  IMAD R142, R5, 0x2, R146 ;  /* 0x00000002058e7824 */ /* 0x000fe200078e0292 */
[----:B------:R-:W-:Y:S01]  /*23f0*/  IADD3 R143, R145, 0x4020, RZ ;  /* 0x00004020918f7810 */ /* 0x000fe20007ffe0ff */
[----:B------:R-:W1:Y:S01]  /*2400*/  LDSM.16.M88.4 R48, [R145+0x5000] ;  /* 0x005000009130783b */ /* 0x000e620000000200 */
[----:B------:R-:W-:-:S02]  /*2410*/  IMAD R139, R2, 0x2, R145 ;  /* 0x00000002028b7824 */ /* 0x000fc400078e0291 */
[----:B------:R-:W-:Y:S01]  /*2420*/  IMAD R141, R5, 0x2, R144 ;  /* 0x00000002058d7824 */ /* 0x000fe200078e0290 */
[----:B------:R-:W-:Y:S02]  /*2430*/  LDSM.16.M88.4 R64, [R144] ;  /* 0x000000009040783b */ /* 0x000fe40000000200 */
[----:B------:R-:W-:Y:S02]  /*2440*/  @P0 IADD3 R143, R8, -0x20, RZ ;  /* 0xffffffe0088f0810 */ /* 0x000fe40007ffe0ff */
[----:B------:R-:W-:Y:S02]  /*2450*/  LDSM.16.M88.4 R56, [R145+0x4800] ;  /* 0x004800009138783b */ /* 0x000fe40000000200 */
[C---:B------:R-:W-:Y:S01]  /*2460*/  IADD3 R135, R143.reuse, 0x800, RZ ;  /* 0x000008008f877810 */ /* 0x040fe20007ffe0ff */
[----:B------:R-:W-:Y:S01]  /*2470*/  IMAD R132, R2, 0x2, R143 ;  /* 0x0000000202847824 */ /* 0x000fe200078e028f */
[----:B-1----:R-:W1:Y:S01]  /*2480*/  LDSM.16.M88.4 R36, [R143] ;  /* 0x000000008f24783b */ /* 0x002e620000000200 */
[----:B------:R-:W-:Y:S01]  /*2490*/  IMAD R2, R122, 0x40, R153 ;  /* 0x000000407a027824 */ /* 0x000fe200078e0299 */
[----:B------:R-:W-:-:S02]  /*24a0*/  IADD3 R134, R143, 0x1000, RZ ;  /* 0x000010008f867810 */ /* 0x000fc40007ffe0ff */
[----:B------:R-:W2:Y:S01]  /*24b0*/  LDSM.16.M88.4 R12, [R143+0x1000] ;  /* 0x001000008f0c783b */ /* 0x000ea20000000200 */
[C---:B------:R-:W-:Y:S02]  /*24c0*/  IADD3 R133, R143.reuse, 0x1800, RZ ;  /* 0x000018008f857810 */ /* 0x040fe40007ffe0ff */
[C---:B------:R-:W-:Y:S01]  /*24d0*/  IADD3 R131, R143.reuse, 0x2000, RZ ;  /* 0x000020008f837810 */ /* 0x040fe20007ffe0ff */
[----:B------:R-:W-:Y:S01]  /*24e0*/  LDSM.16.M88.4 R80, [R142] ;  /* 0x000000008e50783b */ /* 0x000fe20000000200 */
[C---:B------:R-:W-:Y:S02]  /*24f0*/  IADD3 R130, R143.reuse, 0x2800, RZ ;  /* 0x000028008f827810 */ /* 0x040fe40007ffe0ff */
[C---:B------:R-:W-:Y:S01]  /*2500*/  IADD3 R129, R143.reuse, 0x3000, RZ ;  /* 0x000030008f817810 */ /* 0x040fe20007ffe0ff */
[----:B------:R-:W3:Y:S01]  /*2510*/  LDSM.16.M88.4 R88, [R139+0x4000] ;  /* 0x004000008b58783b */ /* 0x000ee20000000200 */
[----:B------:R-:W-:-:S03]  /*2520*/  IADD3 R128, R143, 0x3800, RZ ;  /* 0x000038008f807810 */ /* 0x000fc60007ffe0ff */
[----:B------:R-:W4:Y:S04]  /*2530*/  LDSM.16.M88.4 R40, [R145+0x5800] ;  /* 0x005800009128783b */ /* 0x000f280000000200 */
[----:B--2---:R-:W2:Y:S01]  /*2540*/  LDSM.16.M88.4 R32, [R143+0x800] ;  /* 0x000800008f20783b */ /* 0x004ea20000000200 */
[C---:B-----5:R-:W-:Y:S03]  /*2550*/  HMMA.16816.F32 R28, R76.reuse, R24, RZ ;  /* 0x000000184c1c723c */ /* 0x060fe600000018ff */
[----:B------:R-:W5:Y:S04]  /*2560*/  LDSM.16.M88.4 R8, [R139+0x5000] ;  /* 0x005000008b08783b */ /* 0x000f680000000200 */
[----:B---3--:R-:W-:Y:S01]  /*2570*/  LDSM.16.M88.4 R20, [R141] ;  /* 0x000000008d14783b */ /* 0x008fe20000000200 */
[C---:B------:R-:W-:Y:S03]  /*2580*/  HMMA.16816.F32 R24, R76.reuse, R26, RZ ;  /* 0x0000001a4c18723c */ /* 0x040fe600000018ff */
[----:B------:R-:W3:Y:S04]  /*2590*/  LDSM.16.M88.4 R68, [R132] ;  /* 0x000000008444783b */ /* 0x000ee80000000200 */
[----:B------:R-:W2:Y:S01]  /*25a0*/  LDSM.16.M88.4 R92, [R143+0x1800] ;  /* 0x001800008f5c783b */ /* 0x000ea20000000200 */
[C---:B------:R-:W-:Y:S03]  /*25b0*/  HMMA.16816.F32 R52, R76.reuse, R48, RZ ;  /* 0x000000304c34723c */ /* 0x040fe600000018ff */
[----:B------:R-:W2:Y:S04]  /*25c0*/  LDSM.16.M88.4 R16, [R139+0x4800] ;  /* 0x004800008b10783b */ /* 0x000ea80000000200 */
[----:B------:R-:W-:Y:S01]  /*25d0*/  LDSM.16.M88.4 R84, [R146+0x2000] ;  /* 0x002000009254783b */ /* 0x000fe20000000200 */
[----:B------:R-:W-:Y:S03]  /*25e0*/  HMMA.16816.F32 R48, R76, R50, RZ ;  /* 0x000000324c30723c */ /* 0x000fe600000018ff */
[----:B------:R-:W-:Y:S04]  /*25f0*/  LDSM.16.M88.4 R72, [R139+0x5800] ;  /* 0x005800008b48783b */ /* 0x000fe80000000200 */
[----:B------:R-:W0:Y:S01]  /*2600*/  LDGDEPBAR ;  /* 0x00000000000079af */ /* 0x000e220000000000 */
[----:B-1----:R-:W-:Y:S08]  /*2610*/  HMMA.16816.F32 R28, R64, R36, R28 ;  /* 0x00000024401c723c */ /* 0x002ff0000000181c */
[C---:B------:R-:W-:Y:S08]  /*2620*/  HMMA.16816.F32 R60, R76.reuse, R56, RZ ;  /* 0x000000384c3c723c */ /* 0x040ff000000018ff */
[----:B------:R-:W-:Y:S08]  /*2630*/  HMMA.16816.F32 R56, R76, R58, RZ ;  /* 0x0000003a4c38723c */ /* 0x000ff000000018ff */
[C---:B------:R-:W-:Y:S01]  /*2640*/  HMMA.16816.F32 R24, R64.reuse, R38, R24 ;  /* 0x000000264018723c */ /* 0x040fe20000001818 */
[----:B------:R-:W-:Y:S07]  /*2650*/  LDSM.16.M88.4 R36, [R132+0x1800] ;  /* 0x001800008424783b */ /* 0x000fee0000000200 */
[C---:B------:R-:W-:Y:S08]  /*2660*/  HMMA.16816.F32 R52, R64.reuse, R12, R52 ;  /* 0x0000000c4034723c */ /* 0x040ff00000001834 */
[----:B------:R-:W-:Y:S01]  /*2670*/  HMMA.16816.F32 R48, R64, R14, R48 ;  /* 0x0000000e4030723c */ /* 0x000fe20000001830 */
[----:B------:R-:W1:Y:S07]  /*2680*/  LDSM.16.M88.4 R12, [R132+0x1000] ;  /* 0x00100000840c783b */ /* 0x000e6e0000000200 */
[----:B------:R-:W-:Y:S08]  /*2690*/  HMMA.16816.F32 R28, R80, R88, R28 ;  /* 0x00000058501c723c */ /* 0x000ff0000000181c */
[C---:B----4-:R-:W-:Y:S08]  /*26a0*/  HMMA.16816.F32 R44, R76.reuse, R40, RZ ;  /* 0x000000284c2c723c */ /* 0x050ff000000018ff */
[----:B------:R-:W-:Y:S01]  /*26b0*/  HMMA.16816.F32 R76, R76, R42, RZ ;  /* 0x0000002a4c4c723c */ /* 0x000fe200000018ff */
[----:B------:R-:W-:Y:S07]  /*26c0*/  LDSM.16.M88.4 R40, [R132+0x800] ;  /* 0x000800008428783b */ /* 0x000fee0000000200 */
[----:B--2---:R-:W-:Y:S08]  /*26d0*/  HMMA.16816.F32 R56, R64, R34, R56 ;  /* 0x000000224038723c */ /* 0x004ff00000001838 */
[----:B------:R-:W-:Y:S01]  /*26e0*/  HMMA.16816.F32 R24, R80, R90, R24 ;  /* 0x0000005a5018723c */ /* 0x000fe20000001818 */
[----:B------:R-:W-:Y:S07]  /*26f0*/  LDSM.16.M88.4 R88, [R143+0x2000] ;  /* 0x002000008f58783b */ /* 0x000fee0000000200 */
[----:B------:R-:W-:Y:S01]  /*2700*/  HMMA.16816.F32 R60, R64, R32, R60 ;  /* 0x00000020403c723c */ /* 0x000fe2000000183c */
[----:B------:R-:W2:Y:S07]  /*2710*/  LDSM.16.M88.4 R32, [R145+0x6000] ;  /* 0x006000009120783b */ /* 0x000eae0000000200 */
[C---:B-----5:R-:W-:Y:S08]  /*2720*/  HMMA.16816.F32 R52, R80.reuse, R8, R52 ;  /* 0x000000085034723c */ /* 0x060ff00000001834 */
[----:B------:R-:W-:Y:S01]  /*2730*/  HMMA.16816.F32 R48, R80, R10, R48 ;  /* 0x0000000a5030723c */ /* 0x000fe20000001830 */
[----:B------:R-:W4:Y:S07]  /*2740*/  LDSM.16.M88.4 R8, [R145+0x7000] ;  /* 0x007000009108783b */ /* 0x000f2e0000000200 */
[----:B---3--:R-:W-:Y:S08]  /*2750*/  HMMA.16816.F32 R28, R20, R68, R28 ;  /* 0x00000044141c723c */ /* 0x008ff0000000181c */
[C---:B------:R-:W-:Y:S08]  /*2760*/  HMMA.16816.F32 R44, R64.reuse, R92, R44 ;  /* 0x0000005c402c723c */ /* 0x040ff0000000182c */
[----:B------:R-:W-:Y:S01]  /*2770*/  HMMA.16816.F32 R64, R64, R94, R76 ;  /* 0x0000005e4040723c */ /* 0x000fe2000000184c */
[----:B------:R-:W3:Y:S04]  /*2780*/  LDSM.16.M88.4 R76, [R144+0x2000] ;  /* 0x00200000904c783b */ /* 0x000ee80000000200 */
[----:B------:R-:W-:Y:S03]  /*2790*/  LDSM.16.M88.4 R92, [R145+0x7800] ;  /* 0x00780000915c783b */ /* 0x000fe60000000200 */
[----:B------:R-:W-:Y:S08]  /*27a0*/  HMMA.16816.F32 R56, R80, R18, R56 ;  /* 0x000000125038723c */ /* 0x000ff00000001838 */
[----:B------:R-:W-:Y:S01]  /*27b0*/  HMMA.16816.F32 R24, R20, R70, R24 ;  /* 0x000000461418723c */ /* 0x000fe20000001818 */
[----:B------:R-:W-:Y:S07]  /*27c0*/  LDSM.16.M88.4 R68, [R143+0x3000] ;  /* 0x003000008f44783b */ /* 0x000fee0000000200 */
[----:B------:R-:W-:Y:S01]  /*27d0*/  HMMA.16816.F32 R60, R80, R16, R60 ;  /* 0x00000010503c723c */ /* 0x000fe2000000183c */
[----:B------:R-:W5:Y:S07]  /*27e0*/  LDSM.16.M88.4 R16, [R145+0x6800] ;  /* 0x006800009110783b */ /* 0x000f6e0000000200 */
[C---:B-1----:R-:W-:Y:S08]  /*27f0*/  HMMA.16816.F32 R52, R20.reuse, R12, R52 ;  /* 0x0000000c1434723c */ /* 0x042ff00000001834 */
[----:B------:R-:W-:Y:S01]  /*2800*/  HMMA.16816.F32 R48, R20, R14, R48 ;  /* 0x0000000e1430723c */ /* 0x000fe20000001830 */
[----:B------:R-:W-:Y:S07]  /*2810*/  LDSM.16.M88.4 R12, [R142+0x2000] ;  /* 0x002000008e0c783b */ /* 0x000fee0000000200 */
[----:B--2---:R-:W-:Y:S08]  /*2820*/  HMMA.16816.F32 R28, R84, R32, R28 ;  /* 0x00000020541c723c */ /* 0x004ff0000000181c */
[C---:B------:R-:W-:Y:S08]  /*2830*/  HMMA.16816.F32 R44, R80.reuse, R72, R44 ;  /* 0x00000048502c723c */ /* 0x040ff0000000182c */
[----:B------:R-:W-:Y:S01]  /*2840*/  HMMA.16816.F32 R80, R80, R74, R64 ;  /* 0x0000004a5050723c */ /* 0x000fe20000001840 */
[----:B------:R-:W-:Y:S04]  /*2850*/  LDSM.16.M88.4 R72, [R143+0x2800] ;  /* 0x002800008f48783b */ /* 0x000fe80000000200 */
[----:B------:R-:W-:Y:S03]  /*2860*/  LDSM.16.M88.4 R64, [R143+0x3800] ;  /* 0x003800008f40783b */ /* 0x000fe60000000200 */
[----:B------:R-:W-:Y:S08]  /*2870*/  HMMA.16816.F32 R56, R20, R42, R56 ;  /* 0x0000002a1438723c */ /* 0x000ff00000001838 */
[----:B------:R-:W-:Y:S01]  /*2880*/  HMMA.16816.F32 R24, R84, R34, R24 ;  /* 0x000000225418723c */ /* 0x000fe20000001818 */
[----:B------:R-:W-:Y:S07]  /*2890*/  LDSM.16.M88.4 R32, [R139+0x7000] ;  /* 0x007000008b20783b */ /* 0x000fee0000000200 */
[----:B------:R-:W-:Y:S01]  /*28a0*/  HMMA.16816.F32 R60, R20, R40, R60 ;  /* 0x00000028143c723c */ /* 0x000fe2000000183c */
[----:B------:R-:W1:Y:S07]  /*28b0*/  LDSM.16.M88.4 R40, [R139+0x6000] ;  /* 0x006000008b28783b */ /* 0x000e6e0000000200 */
[C---:B----4-:R-:W-:Y:S08]  /*28c0*/  HMMA.16816.F32 R52, R84.reuse, R8, R52 ;  /* 0x000000085434723c */ /* 0x050ff00000001834 */
[----:B------:R-:W-:Y:S01]  /*28d0*/  HMMA.16816.F32 R48, R84, R10, R48 ;  /* 0x0000000a5430723c */ /* 0x000fe20000001830 */
[----:B------:R-:W-:Y:S07]  /*28e0*/  LDSM.16.M88.4 R8, [R141+0x2000] ;  /* 0x002000008d08783b */ /* 0x000fee0000000200 */
[----:B---3--:R-:W-:Y:S08]  /*28f0*/  HMMA.16816.F32 R28, R76, R88, R28 ;  /* 0x000000584c1c723c */ /* 0x008ff0000000181c */
[C---:B------:R-:W-:Y:S08]  /*2900*/  HMMA.16816.F32 R44, R20.reuse, R36, R44 ;  /* 0x00000024142c723c */ /* 0x040ff0000000182c */
[----:B------:R-:W-:Y:S01]  /*2910*/  HMMA.16816.F32 R80, R20, R38, R80 ;  /* 0x000000261450723c */ /* 0x000fe20000001850 */
[----:B------:R-:W2:Y:S04]  /*2920*/  LDSM.16.M88.4 R20, [R132+0x2000] ;  /* 0x002000008414783b */ /* 0x000ea80000000200 */
[----:B------:R-:W3:Y:S03]  /*2930*/  LDSM.16.M88.4 R36, [R139+0x6800] ;  /* 0x006800008b24783b */ /* 0x000ee60000000200 */
[----:B-----5:R-:W-:Y:S08]  /*2940*/  HMMA.16816.F32 R56, R84, R18, R56 ;  /* 0x000000125438723c */ /* 0x020ff00000001838 */
[C---:B------:R-:W-:Y:S08]  /*2950*/  HMMA.16816.F32 R24, R76.reuse, R90, R24 ;  /* 0x0000005a4c18723c */ /* 0x040ff00000001818 */
[C---:B------:R-:W-:Y:S08]  /*2960*/  HMMA.16816.F32 R52, R76.reuse, R68, R52 ;  /* 0x000000444c34723c */ /* 0x040ff00000001834 */
[----:B------:R-:W-:Y:S08]  /*2970*/  HMMA.16816.F32 R48, R76, R70, R48 ;  /* 0x000000464c30723c */ /* 0x000ff00000001830 */
[----:B-1----:R-:W-:Y:S01]  /*2980*/  HMMA.16816.F32 R68, R12, R40, R28 ;  /* 0x000000280c44723c */ /* 0x002fe2000000181c */
[----:B------:R-:W-:Y:S07]  /*2990*/  LDSM.16.M88.4 R28, [R132+0x2800] ;  /* 0x00280000841c783b */ /* 0x000fee0000000200 */
[C---:B------:R-:W-:Y:S01]  /*29a0*/  HMMA.16816.F32 R60, R84.reuse, R16, R60 ;  /* 0x00000010543c723c */ /* 0x040fe2000000183c */
[----:B------:R-:W1:Y:S07]  /*29b0*/  LDSM.16.M88.4 R16, [R139+0x7800] ;  /* 0x007800008b10783b */ /* 0x000e6e0000000200 */
[C---:B------:R-:W-:Y:S08]  /*29c0*/  HMMA.16816.F32 R44, R84.reuse, R92, R44 ;  /* 0x0000005c542c723c */ /* 0x040ff0000000182c */
[----:B------:R-:W-:Y:S08]  /*29d0*/  HMMA.16816.F32 R80, R84, R94, R80 ;  /* 0x0000005e5450723c */ /* 0x000ff00000001850 */
[----:B------:R-:W-:Y:S08]  /*29e0*/  HMMA.16816.F32 R56, R76, R74, R56 ;  /* 0x0000004a4c38723c */ /* 0x000ff00000001838 */
[----:B------:R-:W-:Y:S08]  /*29f0*/  HMMA.16816.F32 R24, R12, R42, R24 ;  /* 0x0000002a0c18723c */ /* 0x000ff00000001818 */
[----:B--2---:R-:W-:Y:S07]  /*2a00*/  HMMA.16816.F32 R68, R8, R20, R68 ;  /* 0x000000140844723c */ /* 0x004fee0000001844 */
[----:B------:R-:W-:Y:S01]  /*2a10*/  IADD3 R20, R6, 0x8, RZ ;  /* 0x0000000806147810 */ /* 0x000fe20007ffe0ff */
[----:B------:R-:W-:Y:S01]  /*2a20*/  HMMA.16816.F32 R60, R76, R72, R60 ;  /* 0x000000484c3c723c */ /* 0x000fe2000000183c */
[----:B------:R-:W-:-:S02]  /*2a30*/  IADD3 R6, R2, 0x9, RZ ;  /* 0x0000000902067810 */ /* 0x000fc40007ffe0ff */
[----:B------:R-:W-:Y:S02]  /*2a40*/  IMNMX R117, R20, R99, PT ;  /* 0x0000006314757217 */ /* 0x000fe40003800200 */
[C---:B------:R-:W-:Y:S02]  /*2a50*/  ISETP.GE.AND P3, PT, R6.reuse, R123, PT ;  /* 0x0000007b0600720c */ /* 0x040fe40003f66270 */
[----:B------:R-:W-:Y:S01]  /*2a60*/  ISETP.GE.AND P5, PT, R6, R117, PT ;  /* 0x000000750600720c */ /* 0x000fe20003fa6270 */
[C---:B------:R-:W-:Y:S01]  /*2a70*/  HMMA.16816.F32 R44, R76.reuse, R64, R44 ;  /* 0x000000404c2c723c */ /* 0x040fe2000000182c */
[----:B------:R-:W2:Y:S07]  /*2a80*/  I2F R6, R6 ;  /* 0x0000000600067306 */ /* 0x000eae0000201400 */
[----:B------:R-:W-:Y:S08]  /*2a90*/  HMMA.16816.F32 R80, R76, R66, R80 ;  /* 0x000000424c50723c */ /* 0x000ff00000001850 */
[----:B---3--:R-:W-:Y:S08]  /*2aa0*/  HMMA.16816.F32 R56, R12, R38, R56 ;  /* 0x000000260c38723c */ /* 0x008ff00000001838 */
[----:B------:R-:W-:Y:S01]  /*2ab0*/  HMMA.16816.F32 R24, R8, R22, R24 ;  /* 0x000000160818723c */ /* 0x000fe20000001818 */
[----:B------:R-:W3:Y:S07]  /*2ac0*/  LDSM.16.M88.4 R20, [R132+0x3000] ;  /* 0x003000008414783b */ /* 0x000eee0000000200 */
[C---:B------:R-:W-:Y:S01]  /*2ad0*/  HMMA.16816.F32 R52, R12.reuse, R32, R52 ;  /* 0x000000200c34723c */ /* 0x040fe20000001834 */
[----:B------:R-:W-:Y:S06]  /*2ae0*/  I2F R33, R2 ;  /* 0x0000000200217306 */ /* 0x000fec0000201400 */
[----:B------:R-:W-:Y:S01]  /*2af0*/  IADD3 R32, R2, 0x1, RZ ;  /* 0x0000000102207810 */ /* 0x000fe20007ffe0ff */
[----:B------:R-:W-:Y:S03]  /*2b00*/  HMMA.16816.F32 R48, R12, R34, R48 ;  /* 0x000000220c30723c */ /* 0x000fe60000001830 */
[----:B------:R-:W-:-:S02]  /*2b10*/  ISETP.GE.AND P6, PT, R32, R123, PT ;  /* 0x0000007b2000720c */ /* 0x000fc40003fc6270 */
[-C--:B------:R-:W-:Y:S02]  /*2b20*/  ISETP.GE.AND P2, PT, R32, R117.reuse, PT ;  /* 0x000000752000720c */ /* 0x080fe40003f46270 */
[----:B------:R-:W-:Y:S01]  /*2b30*/  IADD3 R34, R2, 0x8, RZ ;  /* 0x0000000802227810 */ /* 0x000fe20007ffe0ff */
[C---:B------:R-:W-:Y:S01]  /*2b40*/  HMMA.16816.F32 R60, R12.reuse, R36, R60 ;  /* 0x000000240c3c723c */ /* 0x040fe2000000183c */
[----:B--2---:R-:W-:Y:S02]  /*2b50*/  FFMA.FTZ R27, R6, R0, R27 ;  /* 0x00000000061b7223 */ /* 0x004fe4000001001b */
[C---:B------:R-:W-:Y:S02]  /*2b60*/  ISETP.GE.AND P0, PT, R34.reuse, R117, PT ;  /* 0x000000752200720c */ /* 0x040fe40003f06270 */
[----:B------:R-:W-:Y:S02]  /*2b70*/  ISETP.GE.AND P4, PT, R34, R123, PT ;  /* 0x0000007b2200720c */ /* 0x000fe40003f86270 */
[----:B------:R-:W-:Y:S01]  /*2b80*/  FSEL R27, R27, -INF , !P5 ;  /* 0xff8000001b1b7808 */ /* 0x000fe20006800000 */
[C---:B-1----:R-:W-:Y:S01]  /*2b90*/  HMMA.16816.F32 R44, R12.reuse, R16, R44 ;  /* 0x000000100c2c723c */ /* 0x042fe2000000182c */
[----:B------:R-:W1:Y:S07]  /*2ba0*/  I2F R17, R34 ;  /* 0x0000002200117306 */ /* 0x000e6e0000201400 */
[----:B------:R-:W-:Y:S01]  /*2bb0*/  HMMA.16816.F32 R80, R12, R18, R80 ;  /* 0x000000120c50723c */ /* 0x000fe20000001850 */
[----:B------:R-:W2:Y:S01]  /*2bc0*/  LDSM.16.M88.4 R12, [R132+0x3800] ;  /* 0x00380000840c783b */ /* 0x000ea20000000200 */
[----:B------:R-:W4:Y:S01]  /*2bd0*/  I2F R16, R32 ;  /* 0x0000002000107306 */ /* 0x000f220000201400 */
[----:B------:R-:W-:-:S04]  /*2be0*/  DEPBAR.LE SB0, 0x0 ;  /* 0x000080000000791a */ /* 0x000fc80000000000 */
[C---:B------:R-:W-:Y:S01]  /*2bf0*/  IADD3 R18, R2.reuse, 0x11, RZ ;  /* 0x0000001102127810 */ /* 0x040fe20007ffe0ff */
[C---:B------:R-:W-:Y:S01]  /*2c00*/  HMMA.16816.F32 R56, R8.reuse, R30, R56 ;  /* 0x0000001e0838723c */ /* 0x040fe20000001838 */
[CC--:B-1----:R-:W-:Y:S01]  /*2c10*/  FFMA.FTZ R26, R17.reuse, R0.reuse, R26 ;  /* 0x00000000111a7223 */ /* 0x0c2fe2000001001a */
[----:B------:R-:W-:Y:S01]  /*2c20*/  IADD3 R34, R2, 0x28, RZ ;  /* 0x0000002802227810 */ /* 0x000fe20007ffe0ff */
[-C--:B------:R-:W-:Y:S02]  /*2c30*/  FFMA.FTZ R24, R17, R0.reuse, R24 ;  /* 0x0000000011187223 */ /* 0x080fe40000010018 */
[----:B------:R-:W-:Y:S02]  /*2c40*/  I2F R17, R18 ;  /* 0x0000001200117306 */ /* 0x000fe40000201400 */
[-C--:B------:R-:W-:Y:S01]  /*2c50*/  FFMA.FTZ R30, R6, R0.reuse, R25 ;  /* 0x00000000061e7223 */ /* 0x080fe20000010019 */
[----:B---3--:R-:W-:Y:S01]  /*2c60*/  HMMA.16816.F32 R52, R8, R20, R52 ;  /* 0x000000140834723c */ /* 0x008fe20000001834 */
[----:B------:R-:W-:Y:S01]  /*2c70*/  FSEL R25, R26, -INF , !P0 ;  /* 0xff8000001a197808 */ /* 0x000fe20004000000 */
[----:B----4-:R-:W-:Y:S01]  /*2c80*/  FFMA.FTZ R69, R16, R0, R69 ;  /* 0x0000000010457223 */ /* 0x010fe20000010045 */
[----:B------:R-:W-:-:S02]  /*2c90*/  IADD3 R32, R2, 0x18, RZ ;  /* 0x0000001802207810 */ /* 0x000fc40007ffe0ff */
[----:B------:R-:W-:Y:S02]  /*2ca0*/  FSEL R26, R30, -INF , !P3 ;  /* 0xff8000001e1a7808 */ /* 0x000fe40005800000 */
[----:B------:R-:W1:Y:S01]  /*2cb0*/  I2F R31, R32 ;  /* 0x00000020001f7306 */ /* 0x000e620000201400 */
[C---:B------:R-:W-:Y:S01]  /*2cc0*/  HMMA.16816.F32 R48, R8.reuse, R22, R48 ;  /* 0x000000160830723c */ /* 0x040fe20000001830 */
[----:B------:R-:W-:Y:S02]  /*2cd0*/  IADD3 R30, R2, 0x21, RZ ;  /* 0x00000021021e7810 */ /* 0x000fe40007ffe0ff */
[C---:B------:R-:W-:Y:S02]  /*2ce0*/  ISETP.GE.AND P0, PT, R32.reuse, R123, PT ;  /* 0x0000007b2000720c */ /* 0x040fe40003f06270 */
[----:B------:R-:W-:Y:S02]  /*2cf0*/  ISETP.GE.AND P3, PT, R32, R117, PT ;  /* 0x000000752000720c */ /* 0x000fe40003f66270 */
[----:B------:R-:W3:Y:S01]  /*2d00*/  I2F R22, R30 ;  /* 0x0000001e00167306 */ /* 0x000ee20000201400 */
[----:B------:R-:W-:Y:S01]  /*2d10*/  HMMA.16816.F32 R60, R8, R28, R60 ;  /* 0x0000001c083c723c */ /* 0x000fe2000000183c */
[----:B------:R-:W-:-:S02]  /*2d20*/  FSEL R24, R24, -INF , !P4 ;  /* 0xff80000018187808 */ /* 0x000fc40006000000 */
[-C--:B------:R-:W-:Y:S02]  /*2d30*/  ISETP.GE.AND P4, PT, R18, R117.reuse, PT ;  /* 0x000000751200720c */ /* 0x080fe40003f86270 */
[C---:B------:R-:W-:Y:S01]  /*2d40*/  IADD3 R6, R2.reuse, 0x19, RZ ;  /* 0x0000001902067810 */ /* 0x040fe20007ffe0ff */
[CC--:B-1----:R-:W-:Y:S01]  /*2d50*/  FFMA.FTZ R20, R31.reuse, R0.reuse, R56 ;  /* 0x000000001f147223 */ /* 0x0c2fe20000010038 */
[----:B------:R-:W-:Y:S01]  /*2d60*/  IADD3 R28, R2, 0x10, RZ ;  /* 0x00000010021c7810 */ /* 0x000fe20007ffe0ff */
[-C--:B------:R-:W-:Y:S01]  /*2d70*/  FFMA.FTZ R21, R31, R0.reuse, R58 ;  /* 0x000000001f157223 */ /* 0x080fe2000001003a */
[C---:B--2---:R-:W-:Y:S01]  /*2d80*/  HMMA.16816.F32 R44, R8.reuse, R12, R44 ;  /* 0x0000000c082c723c */ /* 0x044fe2000000182c */
[----:B------:R-:W1:Y:S01]  /*2d90*/  I2F R31, R34 ;  /* 0x00000022001f7306 */ /* 0x000e620000201400 */
[-C--:B------:R-:W-:Y:S01]  /*2da0*/  FFMA.FTZ R29, R16, R0.reuse, R71 ;  /* 0x00000000101d7223 */ /* 0x080fe20000010047 */
[----:B------:R-:W-:Y:S02]  /*2db0*/  FSEL R20, R20, -INF , !P0 ;  /* 0xff80000014147808 */ /* 0x000fe40004000000 */
[----:B------:R-:W-:Y:S01]  /*2dc0*/  FSEL R21, R21, -INF , !P3 ;  /* 0xff80000015157808 */ /* 0x000fe20005800000 */
[-C--:B---3--:R-:W-:Y:S01]  /*2dd0*/  FFMA.FTZ R53, R22, R0.reuse, R53 ;  /* 0x0000000016357223 */ /* 0x088fe20000010035 */
[----:B------:R-:W-:Y:S01]  /*2de0*/  ISETP.GE.AND P0, PT, R30, R117, PT ;  /* 0x000000751e00720c */ /* 0x000fe20003f06270 */
[----:B------:R-:W-:Y:S01]  /*2df0*/  FFMA.FTZ R55, R22, R0, R55 ;  /* 0x0000000016377223 */ /* 0x000fe20000010037 */
[----:B------:R-:W2:Y:S01]  /*2e00*/  I2F R19, R28 ;  /* 0x0000001c00137306 */ /* 0x000ea20000201400 */
[----:B------:R-:W-:Y:S01]  /*2e10*/  ISETP.GE.AND P3, PT, R34, R123, PT ;  /* 0x0000007b2200720c */ /* 0x000fe20003f66270 */
[----:B------:R-:W-:Y:S01]  /*2e20*/  HMMA.16816.F32 R80, R8, R14, R80 ;  /* 0x0000000e0850723c */ /* 0x000fe20000001850 */
[----:B------:R-:W-:-:S02]  /*2e30*/  IADD3 R22, R2, 0x31, RZ ;  /* 0x0000003102167810 */ /* 0x000fc40007ffe0ff */
[----:B------:R-:W-:Y:S02]  /*2e40*/  FSEL R16, R69, -INF , !P6 ;  /* 0xff80000045107808 */ /* 0x000fe40007000000 */
[C---:B------:R-:W-:Y:S01]  /*2e50*/  ISETP.GE.AND P1, PT, R28.reuse, R123, PT ;  /* 0x0000007b1c00720c */ /* 0x040fe20003f26270 */
[CC--:B-1----:R-:W-:Y:S01]  /*2e60*/  FFMA.FTZ R48, R31.reuse, R0.reuse, R48 ;  /* 0x000000001f307223 */ /* 0x0c2fe20000010030 */
[----:B------:R-:W-:Y:S01]  /*2e70*/  ISETP.GE.AND P6, PT, R28, R117, PT ;  /* 0x000000751c00720c */ /* 0x000fe20003fc6270 */
[-C--:B------:R-:W-:Y:S01]  /*2e80*/  FFMA.FTZ R50, R31, R0.reuse, R50 ;  /* 0x000000001f327223 */ /* 0x080fe20000010032 */
[----:B------:R-:W-:Y:S02]  /*2e90*/  FSEL R29, R29, -INF , !P2 ;  /* 0xff8000001d1d7808 */ /* 0x000fe40005000000 */
[-C--:B------:R-:W-:Y:S01]  /*2ea0*/  ISETP.GE.AND P2, PT, R18, R123.reuse, PT ;  /* 0x0000007b1200720c */ /* 0x080fe20003f46270 */
[-C--:B------:R-:W-:Y:S01]  /*2eb0*/  FFMA.FTZ R18, R17, R0.reuse, R61 ;  /* 0x0000000011127223 */ /* 0x080fe2000001003d */
[----:B------:R-:W-:Y:S01]  /*2ec0*/  FSEL R169, R55, -INF , !P0 ;  /* 0xff80000037a97808 */ /* 0x000fe20004000000 */
[CC--:B--2---:R-:W-:Y:S01]  /*2ed0*/  FFMA.FTZ R28, R19.reuse, R0.reuse, R60 ;  /* 0x00000000131c7223 */ /* 0x0c4fe2000001003c */
[----:B------:R-:W-:Y:S01]  /*2ee0*/  FSEL R168, R48, -INF , !P3 ;  /* 0xff80000030a87808 */ /* 0x000fe20005800000 */
[-C--:B------:R-:W-:Y:S01]  /*2ef0*/  FFMA.FTZ R62, R19, R0.reuse, R62 ;  /* 0x00000000133e7223 */ /* 0x080fe2000001003e */
[C---:B------:R-:W-:Y:S01]  /*2f00*/  ISETP.GE.AND P0, PT, R22.reuse, R123, PT ;  /* 0x0000007b1600720c */ /* 0x040fe20003f06270 */
[----:B------:R-:W-:Y:S01]  /*2f10*/  FFMA.FTZ R19, R17, R0, R63 ;  /* 0x0000000011137223 */ /* 0x000fe2000001003f */
[----:B------:R-:W-:-:S02]  /*2f20*/  ISETP.GE.AND P3, PT, R22, R117, PT ;  /* 0x000000751600720c */ /* 0x000fc40003f66270 */
[----:B------:R-:W-:Y:S01]  /*2f30*/  IADD3 R32, R2, 0x20, RZ ;  /* 0x0000002002207810 */ /* 0x000fe20007ffe0ff */
[----:B------:R-:W1:Y:S01]  /*2f40*/  I2F R22, R22 ;  /* 0x0000001600167306 */ /* 0x000e620000201400 */
[----:B------:R-:W-:Y:S02]  /*2f50*/  FSEL R28, R28, -INF , !P1 ;  /* 0xff8000001c1c7808 */ /* 0x000fe40004800000 */
[C---:B------:R-:W-:Y:S02]  /*2f60*/  ISETP.GE.AND P5, PT, R6.reuse, R123, PT ;  /* 0x0000007b0600720c */ /* 0x040fe40003fa6270 */
[----:B------:R-:W-:Y:S02]  /*2f70*/  ISETP.GE.AND P1, PT, R6, R117, PT ;  /* 0x000000750600720c */ /* 0x000fe40003f26270 */
[----:B------:R-:W-:Y:S01]  /*2f80*/  FSEL R17, R62, -INF , !P6 ;  /* 0xff8000003e117808 */ /* 0x000fe20007000000 */
[----:B------:R-:W2:Y:S01]  /*2f90*/  I2F R6, R6 ;  /* 0x0000000600067306 */ /* 0x000ea20000201400 */
[----:B------:R-:W-:-:S02]  /*2fa0*/  FSEL R18, R18, -INF , !P2 ;  /* 0xff80000012127808 */ /* 0x000fc40005000000 */
[----:B------:R-:W-:Y:S02]  /*2fb0*/  FSEL R19, R19, -INF , !P4 ;  /* 0xff80000013137808 */ /* 0x000fe40006000000 */
[C---:B------:R-:W-:Y:S02]  /*2fc0*/  ISETP.GE.AND P6, PT, R32.reuse, R123, PT ;  /* 0x0000007b2000720c */ /* 0x040fe40003fc6270 */
[----:B------:R-:W-:Y:S01]  /*2fd0*/  ISETP.GE.AND P2, PT, R32, R117, PT ;  /* 0x000000752000720c */ /* 0x000fe20003f46270 */
[----:B------:R3:W4:Y:S01]  /*2fe0*/  I2F R35, R32 ;  /* 0x0000002000237306 */ /* 0x0007220000201400 */
[----:B------:R-:W-:Y:S01]  /*2ff0*/  ISETP.GE.AND P4, PT, R30, R123, PT ;  /* 0x0000007b1e00720c */ /* 0x000fe20003f86270 */
[-C--:B-1----:R-:W-:Y:S01]  /*3000*/  FFMA.FTZ R47, R22, R0.reuse, R47 ;  /* 0x00000000162f7223 */ /* 0x082fe2000001002f */
[----:B------:R-:W-:Y:S01]  /*3010*/  IADD3 R30, R2, 0x30, RZ ;  /* 0x00000030021e7810 */ /* 0x000fe20007ffe0ff */
[----:B------:R-:W-:Y:S01]  /*3020*/  FFMA.FTZ R45, R22, R0, R45 ;  /* 0x00000000162d7223 */ /* 0x000fe2000001002d */
[----:B------:R-:W-:-:S02]  /*3030*/  IADD3 R10, R2, 0x38, RZ ;  /* 0x00000038020a7810 */ /* 0x000fc40007ffe0ff */
[----:B------:R-:W-:Y:S01]  /*3040*/  IADD3 R8, R2, 0x39, RZ ;  /* 0x0000003902087810 */ /* 0x000fe20007ffe0ff */
[----:B------:R-:W1:Y:S01]  /*3050*/  I2F R13, R30 ;  /* 0x0000001e000d7306 */ /* 0x000e620000201400 */
[CC--:B--2---:R-:W-:Y:S01]  /*3060*/  FFMA.FTZ R57, R6.reuse, R0.reuse, R57 ;  /* 0x0000000006397223 */ /* 0x0c4fe20000010039 */
[----:B------:R-:W-:Y:S01]  /*3070*/  FSEL R107, R47, -INF , !P3 ;  /* 0xff8000002f6b7808 */ /* 0x000fe20005800000 */
[-C--:B------:R-:W-:Y:S01]  /*3080*/  FFMA.FTZ R23, R6, R0.reuse, R59 ;  /* 0x0000000006177223 */ /* 0x080fe2000001003b */
[----:B------:R-:W-:Y:S02]  /*3090*/  ISETP.GE.AND P3, PT, R116, 0x2, PT ;  /* 0x000000027400780c */ /* 0x000fe40003f66270 */
[----:B------:R-:W-:Y:S02]  /*30a0*/  FSEL R6, R57, -INF , !P5 ;  /* 0xff80000039067808 */ /* 0x000fe40006800000 */
[----:B---3--:R-:W-:Y:S01]  /*30b0*/  IADD3 R32, R2, 0x29, RZ ;  /* 0x0000002902207810 */ /* 0x008fe20007ffe0ff */
[----:B------:R-:W2:Y:S01]  /*30c0*/  I2F R11, R10 ;  /* 0x0000000a000b7306 */ /* 0x000ea20000201400 */
[-C--:B----4-:R-:W-:Y:S01]  /*30d0*/  FFMA.FTZ R52, R35, R0.reuse, R52 ;  /* 0x0000000023347223 */ /* 0x090fe20000010034 */
[----:B------:R-:W-:Y:S01]  /*30e0*/  FSEL R23, R23, -INF , !P1 ;  /* 0xff80000017177808 */ /* 0x000fe20004800000 */
[----:B------:R-:W-:Y:S01]  /*30f0*/  FFMA.FTZ R54, R35, R0, R54 ;  /* 0x0000000023367223 */ /* 0x000fe20000010036 */
[----:B------:R-:W-:-:S02]  /*3100*/  FSEL R126, R53, -INF , !P4 ;  /* 0xff800000357e7808 */ /* 0x000fc40006000000 */
[----:B------:R-:W-:Y:S01]  /*3110*/  ISETP.GE.AND P5, PT, R34, R117, PT ;  /* 0x000000752200720c */ /* 0x000fe20003fa6270 */
[CC--:B-1----:R-:W-:Y:S01]  /*3120*/  FFMA.FTZ R46, R13.reuse, R0.reuse, R46 ;  /* 0x000000000d2e7223 */ /* 0x0c2fe2000001002e */
[----:B------:R-:W1:Y:S01]  /*3130*/  I2F R12, R32 ;  /* 0x00000020000c7306 */ /* 0x000e620000201400 */
[----:B------:R-:W-:Y:S01]  /*3140*/  ISETP.GE.AND P1, PT, R32, R123, PT ;  /* 0x0000007b2000720c */ /* 0x000fe20003f26270 */
[-C--:B------:R-:W-:Y:S01]  /*3150*/  FFMA.FTZ R44, R13, R0.reuse, R44 ;  /* 0x000000000d2c7223 */ /* 0x080fe2000001002c */
[-C--:B------:R-:W-:Y:S02]  /*3160*/  ISETP.GE.AND P4, PT, R30, R117.reuse, PT ;  /* 0x000000751e00720c */ /* 0x080fe40003f86270 */
[----:B------:R-:W-:Y:S02]  /*3170*/  FSEL R114, R52, -INF , !P6 ;  /* 0xff80000034727808 */ /* 0x000fe40007000000 */
[----:B------:R-:W-:Y:S01]  /*3180*/  FSEL R125, R54, -INF , !P2 ;  /* 0xff800000367d7808 */ /* 0x000fe20005000000 */
[----:B------:R-:W3:Y:S01]  /*3190*/  I2F R9, R8 ;  /* 0x0000000800097306 */ /* 0x000ee20000201400 */
[----:B------:R-:W-:Y:S01]  /*31a0*/  ISETP.GE.AND P6, PT, R32, R117, PT ;  /* 0x000000752000720c */ /* 0x000fe20003fc6270 */
[CC--:B--2---:R-:W-:Y:S01]  /*31b0*/  FFMA.FTZ R80, R11.reuse, R0.reuse, R80 ;  /* 0x000000000b507223 */ /* 0x0c4fe20000010050 */
[----:B------:R-:W-:Y:S01]  /*31c0*/  ISETP.GE.AND P2, PT, R30, R123, PT ;  /* 0x0000007b1e00720c */ /* 0x000fe20003f46270 */
[----:B------:R-:W-:Y:S01]  /*31d0*/  FFMA.FTZ R82, R11, R0, R82 ;  /* 0x000000000b527223 */ /* 0x000fe20000010052 */
[----:B------:R-:W-:-:S02]  /*31e0*/  FSEL R161, R50, -INF , !P5 ;  /* 0xff80000032a17808 */ /* 0x000fc40006800000 */
[----:B------:R-:W-:Y:S01]  /*31f0*/  FSEL R104, R46, -INF , !P4 ;  /* 0xff8000002e687808 */ /* 0x000fe20006000000 */
[CC--:B-1----:R-:W-:Y:S01]  /*3200*/  FFMA.FTZ R49, R12.reuse, R0.reuse, R49 ;  /* 0x000000000c317223 */ /* 0x0c2fe20000010031 */
[----:B------:R-:W-:Y:S01]  /*3210*/  FSEL R108, R45, -INF , !P0 ;  /* 0xff8000002d6c7808 */ /* 0x000fe20004000000 */
[-C--:B------:R-:W-:Y:S01]  /*3220*/  FFMA.FTZ R51, R12, R0.reuse, R51 ;  /* 0x000000000c337223 */ /* 0x080fe20000010033 */
[C---:B------:R-:W-:Y:S02]  /*3230*/  ISETP.GE.AND P5, PT, R10.reuse, R123, PT ;  /* 0x0000007b0a00720c */ /* 0x040fe40003fa6270 */
[----:B------:R-:W-:Y:S02]  /*3240*/  FSEL R170, R49, -INF , !P1 ;  /* 0xff80000031aa7808 */ /* 0x000fe40004800000 */
[----:B------:R-:W-:Y:S01]  /*3250*/  ISETP.GE.AND P1, PT, R10, R117, PT ;  /* 0x000000750a00720c */ /* 0x000fe20003f26270 */
[-C--:B------:R-:W-:Y:S01]  /*3260*/  FFMA.FTZ R10, R33, R0.reuse, R68 ;  /* 0x00000000210a7223 */ /* 0x080fe20000010044 */
[C---:B------:R-:W-:Y:S01]  /*3270*/  ISETP.GE.AND P4, PT, R8.reuse, R123, PT ;  /* 0x0000007b0800720c */ /* 0x040fe20003f86270 */
[-C--:B---3--:R-:W-:Y:S01]  /*3280*/  FFMA.FTZ R81, R9, R0.reuse, R81 ;  /* 0x0000000009517223 */ /* 0x088fe20000010051 */
[----:B------:R-:W-:Y:S01]  /*3290*/  BAR.SYNC.DEFER_BLOCKING 0x0 ;  /* 0x0000000000007b1d */ /* 0x000fe20000010000 */
[----:B------:R-:W-:Y:S01]  /*32a0*/  ISETP.GE.AND P0, PT, R8, R117, PT ;  /* 0x000000750800720c */ /* 0x000fe20003f06270 */
[-C--:B------:R-:W-:Y:S01]  /*32b0*/  FFMA.FTZ R8, R33, R0.reuse, R70 ;  /* 0x0000000021087223 */ /* 0x080fe20000010046 */
[----:B------:R-:W-:Y:S01]  /*32c0*/  FSEL R127, R51, -INF , !P6 ;  /* 0xff800000337f7808 */ /* 0x000fe20007000000 */
[----:B------:R-:W-:Y:S01]  /*32d0*/  FFMA.FTZ R83, R9, R0, R83 ;  /* 0x0000000009537223 */ /* 0x000fe20000010053 */
[----:B------:R-:W-:-:S02]  /*32e0*/  FSEL R109, R44, -INF , !P2 ;  /* 0xff8000002c6d7808 */ /* 0x000fc40005000000 */
        /* <DEDUP_REMOVED lines=81> */
.L_x_683:
[----:B------:R-:W-:Y:S05]  /*3800*/  BSYNC B0 ;  /* 0x0000000000007941 */ /* 0x000fea0003800000 */
.L_x_682:
[----:B------:R-:W0:Y:S02]  /*3810*/  LDGDEPBAR ;  /* 0x00000000000079af */ /* 0x000e240000000000 */
.L_x_681:
        /* <DEDUP_REMOVED lines=21> */
[----:B------:R-:W-:Y:S02]  /*3970*/  SHF.L.U32 R140, R4, 0x1, RZ ;  /* 0x00000001048c7819 */ /* 0x000fe400000006ff */
[----:B------:R-:W-:Y:S02]  /*3980*/  FMNMX.FTZ R3, R109, R12, !PT ;  /* 0x0000000c6d037209 */ /* 0x000fe40007810000 */
[----:B------:R-:W-:Y:S01]  /*3990*/  LEA R138, R7, R140, 0x1 ;  /* 0x0000008c078a7211 */ /* 0x000fe200078e08ff */
[----:B------:R-:W-:Y:S01]  /*39a0*/  LDSM.16.MT88.4 R92, [R140+0x8000] ;  /* 0x008000008c5c783b */ /* 0x000fe20000004200 */
[----:B------:R-:W-:-:S02]  /*39b0*/  FMNMX.FTZ R3, R108, R3, !PT ;  /* 0x000000036c037209 */ /* 0x000fc40007810000 */
[----:B------:R-:W-:Y:S01]  /*39c0*/  LEA R137, R5, R140, 0x1 ;  /* 0x0000008c05897211 */ /* 0x000fe200078e08ff */
[----:B------:R-:W-:Y:S01]  /*39d0*/  LDSM.16.MT88.4 R40, [R138+0x8000] ;  /* 0x008000008a28783b */ /* 0x000fe20000004200 */
[----:B------:R-:W-:Y:S02]  /*39e0*/  FMNMX.FTZ R12, R112, R3, !PT ;  /* 0x00000003700c7209 */ /* 0x000fe40007810000 */
[----:B------:R-:W-:Y:S01]  /*39f0*/  FMNMX.FTZ R3, R127, R2, !PT ;  /* 0x000000027f037209 */ /* 0x000fe20007810000 */
[----:B------:R-:W-:Y:S01]  /*3a00*/  LDSM.16.MT88.4 R64, [R140+0xa000] ;  /* 0x00a000008c40783b */ /* 0x000fe20000004200 */
[----:B------:R-:W-:Y:S02]  /*3a10*/  FMNMX.FTZ R11, R111, R12, !PT ;  /* 0x0000000c6f0b7209 */ /* 0x000fe40007810000 */
[----:B------:R-:W-:Y:S01]  /*3a20*/  FMNMX.FTZ R2, R104, R3, !PT ;  /* 0x0000000368027209 */ /* 0x000fe20007810000 */
[----:B------:R-:W-:Y:S01]  /*3a30*/  LDSM.16.MT88.4 R48, [R137+0x8000] ;  /* 0x008000008930783b */ /* 0x000fe20000004200 */
[----:B------:R-:W-:-:S02]  /*3a40*/  LEA R136, R5, R138, 0x1 ;  /* 0x0000008a05887211 */ /* 0x000fc400078e08ff */
[----:B------:R-:W-:Y:S01]  /*3a50*/  FMNMX.FTZ R3, R107, R2, !PT ;  /* 0x000000026b037209 */ /* 0x000fe20007810000 */
[----:B------:R-:W2:Y:S03]  /*3a60*/  SHFL.BFLY PT, R12, R11, 0x2, 0x1f ;  /* 0x0c401f000b0c7f89 */ /* 0x000ea600000e0000 */
[----:B-1----:R-:W-:Y:S01]  /*3a70*/  FMNMX.FTZ R14, R106, R3, !PT ;  /* 0x000000036a0e7209 */ /* 0x002fe20007810000 */
[----:B------:R-:W-:Y:S03]  /*3a80*/  LDSM.16.MT88.4 R56, [R136+0x8000] ;  /* 0x008000008838783b */ /* 0x000fe60000004200 */
[----:B------:R-:W-:Y:S01]  /*3a90*/  FMNMX.FTZ R14, R105, R14, !PT ;  /* 0x0000000e690e7209 */ /* 0x000fe20007810000 */
[----:B------:R-:W-:Y:S04]  /*3aa0*/  LDSM.16.MT88.4 R72, [R138+0xa000] ;  /* 0x00a000008a48783b */ /* 0x000fe80000004200 */
[----:B------:R-:W1:Y:S04]  /*3ab0*/  SHFL.BFLY PT, R9, R14, 0x2, 0x1f ;  /* 0x0c401f000e097f89 */ /* 0x000e6800000e0000 */
[----:B------:R-:W-:Y:S01]  /*3ac0*/  LDSM.16.MT88.4 R80, [R137+0xa000] ;  /* 0x00a000008950783b */ /* 0x000fe20000004200 */
[----:B--2---:R-:W-:-:S05]  /*3ad0*/  FMNMX.FTZ R12, R11, R12, !PT ;  /* 0x0000000c0b0c7209 */ /* 0x004fca0007810000 */
[----:B------:R-:W2:Y:S01]  /*3ae0*/  SHFL.BFLY PT, R3, R12, 0x1, 0x1f ;  /* 0x0c201f000c037f89 */ /* 0x000ea200000e0000 */
[----:B-1----:R-:W-:-:S05]  /*3af0*/  FMNMX.FTZ R9, R14, R9, !PT ;  /* 0x000000090e097209 */ /* 0x002fca0007810000 */
[----:B------:R-:W1:Y:S01]  /*3b00*/  SHFL.BFLY PT, R2, R9, 0x1, 0x1f ;  /* 0x0c201f0009027f89 */ /* 0x000e6200000e0000 */
[----:B--2---:R-:W-:-:S03]  /*3b10*/  FMNMX.FTZ R3, R12, R3, !PT ;  /* 0x000000030c037209 */ /* 0x004fc60007810000 */
[----:B------:R-:W-:Y:S01]  /*3b20*/  LDSM.16.MT88.4 R12, [R140+0x8800] ;  /* 0x008800008c0c783b */ /* 0x000fe20000004200 */
[C---:B------:R-:W-:Y:S01]  /*3b30*/  FSETP.NEU.FTZ.AND P0, PT, R3.reuse, -INF , PT ;  /* 0xff8000000300780b */ /* 0x040fe20003f1d000 */
[----:B------:R-:W-:-:S05]  /*3b40*/  FMUL.FTZ R113, R3, c[0x0][0x23c] ;  /* 0x00008f0003717a20 */ /* 0x000fca0000410000 */
[----:B------:R-:W-:Y:S02]  /*3b50*/  FSEL R113, R113, RZ, P0 ;  /* 0x000000ff71717208 */ /* 0x000fe40000000000 */
[----:B-1----:R-:W-:-:S03]  /*3b60*/  FMNMX.FTZ R2, R9, R2, !PT ;  /* 0x0000000209027209 */ /* 0x002fc60007810000 */
[--C-:B------:R-:W-:Y:S01]  /*3b70*/  FFMA.FTZ R101, R10, c[0x0][0x23c], -R113.reuse ;  /* 0x00008f000a657a23 */ /* 0x100fe20000010871 */
[C---:B------:R-:W-:Y:S01]  /*3b80*/  FSETP.NEU.FTZ.AND P0, PT, R2.reuse, -INF , PT ;  /* 0xff8000000200780b */ /* 0x040fe20003f1d000 */
[----:B------:R-:W-:Y:S02]  /*3b90*/  FMUL.FTZ R110, R2, c[0x0][0x23c] ;  /* 0x00008f00026e7a20 */ /* 0x000fe40000410000 */
[--C-:B------:R-:W-:Y:S02]  /*3ba0*/  FFMA.FTZ R100, R16, c[0x0][0x23c], -R113.reuse ;  /* 0x00008f0010647a23 */ /* 0x100fe40000010871 */
[--C-:B------:R-:W-:Y:S01]  /*3bb0*/  FFMA.FTZ R35, R24, c[0x0][0x23c], -R113.reuse ;  /* 0x00008f0018237a23 */ /* 0x100fe20000010871 */
[----:B------:R-:W-:Y:S01]  /*3bc0*/  FSEL R110, R110, RZ, P0 ;  /* 0x000000ff6e6e7208 */ /* 0x000fe20000000000 */
[--C-:B------:R-:W-:Y:S01]  /*3bd0*/  FFMA.FTZ R30, R26, c[0x0][0x23c], -R113.reuse ;  /* 0x00008f001a1e7a23 */ /* 0x100fe20000010871 */
[----:B------:R-:W-:Y:S01]  /*3be0*/  MUFU.EX2 R101, R101 ;  /* 0x0000006500657308 */ /* 0x000fe20000000800 */
[----:B------:R-:W-:-:S02]  /*3bf0*/  FFMA.FTZ R31, R28, c[0x0][0x23c], -R113 ;  /* 0x00008f001c1f7a23 */ /* 0x000fc40000010871 */
[--C-:B------:R-:W-:Y:S02]  /*3c00*/  FFMA.FTZ R103, R8, c[0x0][0x23c], -R110.reuse ;  /* 0x00008f0008677a23 */ /* 0x100fe4000001086e */
[--C-:B------:R-:W-:Y:S01]  /*3c10*/  FFMA.FTZ R102, R29, c[0x0][0x23c], -R110.reuse ;  /* 0x00008f001d667a23 */ /* 0x100fe2000001086e */
[----:B------:R-:W1:Y:S01]  /*3c20*/  LDSM.16.MT88.4 R8, [R138+0x8800] ;  /* 0x008800008a08783b */ /* 0x000e620000004200 */
[--C-:B------:R-:W-:Y:S01]  /*3c30*/  FFMA.FTZ R34, R25, c[0x0][0x23c], -R110.reuse ;  /* 0x00008f0019227a23 */ /* 0x100fe2000001086e */
[----:B------:R-:W2:Y:S01]  /*3c40*/  MUFU.EX2 R100, R100 ;  /* 0x0000006400647308 */ /* 0x000ea20000000800 */
[----:B------:R-:W-:Y:S02]  /*3c50*/  FFMA.FTZ R33, R27, c[0x0][0x23c], -R110 ;  /* 0x00008f001b217a23 */ /* 0x000fe4000001086e */
[--C-:B------:R-:W-:Y:S02]  /*3c60*/  FFMA.FTZ R28, R18, c[0x0][0x23c], -R113.reuse ;  /* 0x00008f00121c7a23 */ /* 0x100fe40000010871 */
[----:B------:R-:W-:-:S02]  /*3c70*/  FFMA.FTZ R29, R20, c[0x0][0x23c], -R113 ;  /* 0x00008f00141d7a23 */ /* 0x000fc40000010871 */
[--C-:B------:R-:W-:Y:S01]  /*3c80*/  FFMA.FTZ R24, R6, c[0x0][0x23c], -R113.reuse ;  /* 0x00008f0006187a23 */ /* 0x100fe20000010871 */
[----:B------:R-:W-:Y:S01]  /*3c90*/  MUFU.EX2 R35, R35 ;  /* 0x0000002300237308 */ /* 0x000fe20000000800 */
[--C-:B------:R-:W-:Y:S02]  /*3ca0*/  FFMA.FTZ R32, R17, c[0x0][0x23c], -R110.reuse ;  /* 0x00008f0011207a23 */ /* 0x100fe4000001086e */
[--C-:B------:R-:W-:Y:S02]  /*3cb0*/  FFMA.FTZ R27, R19, c[0x0][0x23c], -R110.reuse ;  /* 0x00008f00131b7a23 */ /* 0x100fe4000001086e */
[--C-:B------:R-:W-:Y:S01]  /*3cc0*/  FFMA.FTZ R26, R21, c[0x0][0x23c], -R110.reuse ;  /* 0x00008f00151a7a23 */ /* 0x100fe2000001086e */
[----:B------:R-:W-:Y:S01]  /*3cd0*/  LDSM.16.MT88.4 R16, [R137+0x8800] ;  /* 0x008800008910783b */ /* 0x000fe20000004200 */
[----:B------:R-:W-:Y:S01]  /*3ce0*/  FFMA.FTZ R25, R23, c[0x0][0x23c], -R110 ;  /* 0x00008f0017197a23 */ /* 0x000fe2000001086e */
[----:B------:R-:W3:Y:S01]  /*3cf0*/  MUFU.EX2 R30, R30 ;  /* 0x0000001e001e7308 */ /* 0x000ee20000000800 */
[----:B--2---:R-:W-:Y:S01]  /*3d00*/  F2FP.PACK_AB R84, R100, R101 ;  /* 0x000000656454723e */ /* 0x004fe200000000ff */
[----:B------:R-:W-:Y:S01]  /*3d10*/  LDSM.16.MT88.4 R20, [R136+0x8800] ;  /* 0x008800008814783b */ /* 0x000fe20000004200 */
        /* <DEDUP_REMOVED lines=8> */
[----:B------:R-:W2:Y:S01]  /*3da0*/  MUFU.EX2 R102, R102 ;  /* 0x0000006600667308 */ /* 0x000ea20000000800 */
[----:B---3--:R-:W-:Y:S01]  /*3db0*/  F2FP.PACK_AB R86, R30, R35 ;  /* 0x000000231e56723e */ /* 0x008fe200000000ff */
[----:B------:R-:W-:-:S02]  /*3dc0*/  FFMA.FTZ R111, R111, c[0x0][0x23c], -R113 ;  /* 0x00008f006f6f7a23 */ /* 0x000fc40000010871 */
[--C-:B------:R-:W-:Y:S02]  /*3dd0*/  FFMA.FTZ R104, R104, c[0x0][0x23c], -R110.reuse ;  /* 0x00008f0068687a23 */ /* 0x100fe4000001086e */
[--C-:B------:R-:W-:Y:S02]  /*3de0*/  FFMA.FTZ R107, R107, c[0x0][0x23c], -R110.reuse ;  /* 0x00008f006b6b7a23 */ /* 0x100fe4000001086e */
[----:B------:R-:W-:Y:S01]  /*3df0*/  MUFU.EX2 R34, R34 ;  /* 0x0000002200227308 */ /* 0x000fe20000000800 */
[----:B------:R-:W-:Y:S02]  /*3e00*/  FFMA.FTZ R106, R106, c[0x0][0x23c], -R110 ;  /* 0x00008f006a6a7a23 */ /* 0x000fe4000001086e */
[----:B------:R-:W-:-:S04]  /*3e10*/  FADD.FTZ R100, R101, R100 ;  /* 0x0000006465647221 */ /* 0x000fc80000010000 */
[----:B------:R-:W-:Y:S01]  /*3e20*/  FADD.FTZ R35, R35, R100 ;  /* 0x0000006423237221 */ /* 0x000fe20000010000 */
[----:B------:R-:W3:Y:S01]  /*3e30*/  MUFU.EX2 R33, R33 ;  /* 0x0000002100217308 */ /* 0x000ee20000000800 */
[----:B--2---:R-:W-:Y:S01]  /*3e40*/  F2FP.PACK_AB R85, R102, R103 ;  /* 0x000000676655723e */ /* 0x004fe200000000ff */
[----:B------:R-:W-:Y:S02]  /*3e50*/  FADD.FTZ R103, R103, R102 ;  /* 0x0000006667677221 */ /* 0x000fe40000010000 */
[----:B------:R-:W-:-:S04]  /*3e60*/  FADD.FTZ R30, R30, R35 ;  /* 0x000000231e1e7221 */ /* 0x000fc80000010000 */
[----:B------:R-:W-:Y:S01]  /*3e70*/  MUFU.EX2 R31, R31 ;  /* 0x0000001f001f7308 */ /* 0x000fe20000000800 */
[----:B---3--:R-:W-:-:S07]  /*3e80*/  F2FP.PACK_AB R87, R33, R34 ;  /* 0x000000222157723e */ /* 0x008fce00000000ff */
[----:B------:R-:W2:Y:S01]  /*3e90*/  MUFU.EX2 R28, R28 ;  /* 0x0000001c001c7308 */ /* 0x000ea20000000800 */
[----:B------:R-:W-:-:S04]  /*3ea0*/  FADD.FTZ R34, R34, R103 ;  /* 0x0000006722227221 */ /* 0x000fc80000010000 */
[----:B------:R-:W-:Y:S01]  /*3eb0*/  FADD.FTZ R33, R33, R34 ;  /* 0x0000002221217221 */ /* 0x000fe20000010000 */
[C---:B------:R-:W-:Y:S02]  /*3ec0*/  HMMA.16816.F32 R36, R84.reuse, R40, RZ ;  /* 0x000000285424723c */ /* 0x040fe400000018ff */
[----:B------:R-:W-:Y:S06]  /*3ed0*/  MUFU.EX2 R29, R29 ;  /* 0x0000001d001d7308 */ /* 0x000fec0000000800 */
[----:B------:R-:W-:Y:S02]  /*3ee0*/  HMMA.16816.F32 R40, R84, R42, RZ ;  /* 0x0000002a5428723c */ /* 0x000fe400000018ff */
[----:B------:R-:W3:Y:S01]  /*3ef0*/  MUFU.EX2 R24, R24 ;  /* 0x0000001800187308 */ /* 0x000ee20000000800 */
[----:B--2---:R-:W-:Y:S01]  /*3f00*/  F2FP.PACK_AB R4, R28, R31 ;  /* 0x0000001f1c04723e */ /* 0x004fe200000000ff */
[----:B------:R-:W-:-:S04]  /*3f10*/  FADD.FTZ R31, R31, R30 ;  /* 0x0000001e1f1f7221 */ /* 0x000fc80000010000 */
[C---:B------:R-:W-:Y:S01]  /*3f20*/  HMMA.16816.F32 R96, R84.reuse, R92, RZ ;  /* 0x0000005c5460723c */ /* 0x040fe200000018ff */
[----:B------:R-:W-:Y:S01]  /*3f30*/  FADD.FTZ R28, R28, R31 ;  /* 0x0000001f1c1c7221 */ /* 0x000fe20000010000 */
[----:B------:R-:W-:Y:S06]  /*3f40*/  MUFU.EX2 R32, R32 ;  /* 0x0000002000207308 */ /* 0x000fec0000000800 */
[----:B------:R-:W-:Y:S02]  /*3f50*/  HMMA.16816.F32 R92, R84, R94, RZ ;  /* 0x0000005e545c723c */ /* 0x000fe400000018ff */
[----:B------:R-:W2:Y:S01]  /*3f60*/  MUFU.EX2 R27, R27 ;  /* 0x0000001b001b7308 */ /* 0x000ea20000000800 */
[----:B---3--:R-:W-:Y:S01]  /*3f70*/  F2FP.PACK_AB R6, R24, R29 ;  /* 0x0000001d1806723e */ /* 0x008fe200000000ff */
[----:B------:R-:W-:-:S04]  /*3f80*/  FADD.FTZ R29, R29, R28 ;  /* 0x0000001c1d1d7221 */ /* 0x000fc80000010000 */
[C---:B------:R-:W-:Y:S01]  /*3f90*/  HMMA.16816.F32 R60, R84.reuse, R64, RZ ;  /* 0x00000040543c723c */ /* 0x040fe200000018ff */
[----:B------:R-:W-:Y:S01]  /*3fa0*/  FADD.FTZ R29, R24, R29 ;  /* 0x0000001d181d7221 */ /* 0x000fe20000010000 */
        /* <DEDUP_REMOVED lines=8> */
[----:B------:R-:W-:Y:S01]  /*4030*/  HMMA.16816.F32 R48, R84, R50, RZ ;  /* 0x000000325430723c */ /* 0x000fe200000018ff */
[----:B---3--:R-:W-:Y:S01]  /*4040*/  F2FP.PACK_AB R7, R25, R26 ;  /* 0x0000001a1907723e */ /* 0x008fe200000000ff */
[----:B------:R-:W2:Y:S01]  /*4050*/  MUFU.EX2 R115, R115 ;  /* 0x0000007300737308 */ /* 0x000ea20000000800 */
[----:B------:R-:W-:-:S05]  /*4060*/  FADD.FTZ R26, R26, R27 ;  /* 0x0000001b1a1a7221 */ /* 0x000fca0000010000 */
[----:B------:R-:W-:Y:S01]  /*4070*/  HMMA.16816.F32 R52, R84, R56, RZ ;  /* 0x000000385434723c */ /* 0x000fe200000018ff */
[----:B------:R-:W-:Y:S01]  /*4080*/  FADD.FTZ R26, R25, R26 ;  /* 0x0000001a191a7221 */ /* 0x000fe20000010000 */
[----:B------:R-:W-:Y:S06]  /*4090*/  MUFU.EX2 R114, R114 ;  /* 0x0000007200727308 */ /* 0x000fec0000000800 */
[C---:B-1----:R-:W-:Y:S02]  /*40a0*/  HMMA.16816.F32 R36, R4.reuse, R8, R36 ;  /* 0x000000080424723c */ /* 0x042fe40000001824 */
[----:B------:R-:W-:Y:S06]  /*40b0*/  MUFU.EX2 R125, R125 ;  /* 0x0000007d007d7308 */ /* 0x000fec0000000800 */
[C---:B------:R-:W-:Y:S01]  /*40c0*/  HMMA.16816.F32 R40, R4.reuse, R10, R40 ;  /* 0x0000000a0428723c */ /* 0x040fe20000001828 */
[----:B------:R-:W1:Y:S01]  /*40d0*/  LDSM.16.MT88.4 R8, [R140+0xa800] ;  /* 0x00a800008c08783b */ /* 0x000e620000004200 */
[----:B------:R-:W-:Y:S06]  /*40e0*/  MUFU.EX2 R109, R109 ;  /* 0x0000006d006d7308 */ /* 0x000fec0000000800 */
[C---:B------:R-:W-:Y:S02]  /*40f0*/  HMMA.16816.F32 R96, R4.reuse, R12, R96 ;  /* 0x0000000c0460723c */ /* 0x040fe40000001860 */
[----:B------:R-:W-:Y:S06]  /*4100*/  MUFU.EX2 R108, R108 ;  /* 0x0000006c006c7308 */ /* 0x000fec0000000800 */
[----:B------:R-:W-:Y:S01]  /*4110*/  HMMA.16816.F32 R92, R4, R14, R92 ;  /* 0x0000000e045c723c */ /* 0x000fe2000000185c */
[----:B------:R-:W3:Y:S01]  /*4120*/  LDSM.16.MT88.4 R12, [R136+0xa000] ;  /* 0x00a00000880c783b */ /* 0x000ee20000004200 */
[----:B------:R-:W-:Y:S06]  /*4130*/  MUFU.EX2 R112, R112 ;  /* 0x0000007000707308 */ /* 0x000fec0000000800 */
[C---:B------:R-:W-:Y:S02]  /*4140*/  HMMA.16816.F32 R68, R84.reuse, R72, RZ ;  /* 0x000000485444723c */ /* 0x040fe400000018ff */
[----:B------:R-:W-:Y:S06]  /*4150*/  MUFU.EX2 R111, R111 ;  /* 0x0000006f006f7308 */ /* 0x000fec0000000800 */
[C---:B------:R-:W-:Y:S02]  /*4160*/  HMMA.16816.F32 R76, R84.reuse, R80, RZ ;  /* 0x00000050544c723c */ /* 0x040fe400000018ff */
[----:B------:R-:W-:Y:S06]  /*4170*/  MUFU.EX2 R104, R104 ;  /* 0x0000006800687308 */ /* 0x000fec0000000800 */
[----:B------:R-:W-:Y:S02]  /*4180*/  HMMA.16816.F32 R56, R84, R58, RZ ;  /* 0x0000003a5438723c */ /* 0x000fe400000018ff */
[----:B------:R-:W-:Y:S06]  /*4190*/  MUFU.EX2 R107, R107 ;  /* 0x0000006b006b7308 */ /* 0x000fec0000000800 */
[C---:B-1----:R-:W-:Y:S02]  /*41a0*/  HMMA.16816.F32 R60, R4.reuse, R8, R60 ;  /* 0x00000008043c723c */ /* 0x042fe4000000183c */
[----:B------:R-:W-:Y:S06]  /*41b0*/  MUFU.EX2 R106, R106 ;  /* 0x0000006a006a7308 */ /* 0x000fec0000000800 */
[----:B------:R-:W-:Y:S01]  /*41c0*/  HMMA.16816.F32 R64, R4, R10, R64 ;  /* 0x0000000a0440723c */ /* 0x000fe20000001840 */
[----:B------:R-:W1:Y:S07]  /*41d0*/  LDSM.16.MT88.4 R8, [R136+0xa800] ;  /* 0x00a800008808783b */ /* 0x000e6e0000004200 */
[C---:B------:R-:W-:Y:S08]  /*41e0*/  HMMA.16816.F32 R72, R84.reuse, R74, RZ ;  /* 0x0000004a5448723c */ /* 0x040ff000000018ff */
[C---:B------:R-:W-:Y:S08]  /*41f0*/  HMMA.16816.F32 R80, R84.reuse, R82, RZ ;  /* 0x000000525450723c */ /* 0x040ff000000018ff */
[C---:B---3--:R-:W-:Y:S08]  /*4200*/  HMMA.16816.F32 R88, R84.reuse, R12, RZ ;  /* 0x0000000c5458723c */ /* 0x048ff000000018ff */
[----:B------:R-:W-:Y:S01]  /*4210*/  HMMA.16816.F32 R84, R84, R14, RZ ;  /* 0x0000000e5454723c */ /* 0x000fe200000018ff */
[----:B------:R-:W3:Y:S07]  /*4220*/  LDSM.16.MT88.4 R12, [R137+0xa800] ;  /* 0x00a80000890c783b */ /* 0x000eee0000004200 */
[C---:B------:R-:W-:Y:S08]  /*4230*/  HMMA.16816.F32 R44, R4.reuse, R16, R44 ;  /* 0x00000010042c723c */ /* 0x040ff0000000182c */
[C---:B------:R-:W-:Y:S01]  /*4240*/  HMMA.16816.F32 R48, R4.reuse, R18, R48 ;  /* 0x000000120430723c */ /* 0x040fe20000001830 */
[----:B------:R-:W4:Y:S07]  /*4250*/  LDSM.16.MT88.4 R16, [R138+0xa800] ;  /* 0x00a800008a10783b */ /* 0x000f2e0000004200 */
[C---:B-1----:R-:W-:Y:S08]  /*4260*/  HMMA.16816.F32 R88, R4.reuse, R8, R88 ;  /* 0x000000080458723c */ /* 0x042ff00000001858 */
[C---:B------:R-:W-:Y:S01]  /*4270*/  HMMA.16816.F32 R84, R4.reuse, R10, R84 ;  /* 0x0000000a0454723c */ /* 0x040fe20000001854 */
[----:B------:R-:W1:Y:S07]  /*4280*/  LDSM.16.MT88.4 R8, [R140+0x9000] ;  /* 0x009000008c08783b */ /* 0x000e6e0000004200 */
[C---:B------:R-:W-:Y:S07]  /*4290*/  HMMA.16816.F32 R52, R4.reuse, R20, R52 ;  /* 0x000000140434723c */ /* 0x040fee0000001834 */
[----:B------:R-:W-:Y:S01]  /*42a0*/  FFMA.FTZ R21, R170, c[0x0][0x23c], -R113 ;  /* 0x00008f00aa157a23 */ /* 0x000fe20000010871 */
[----:B------:R-:W-:Y:S01]  /*42b0*/  HMMA.16816.F32 R56, R4, R22, R56 ;  /* 0x000000160438723c */ /* 0x000fe20000001838 */
[----:B------:R-:W-:-:S04]  /*42c0*/  FFMA.FTZ R20, R127, c[0x0][0x23c], -R110 ;  /* 0x00008f007f147a23 */ /* 0x000fc8000001086e */
[----:B------:R-:W-:Y:S02]  /*42d0*/  MUFU.EX2 R21, R21 ;  /* 0x0000001500157308 */ /* 0x000fe40000000800 */
[--C-:B------:R-:W-:Y:S01]  /*42e0*/  FFMA.FTZ R22, R169, c[0x0][0x23c], -R110.reuse ;  /* 0x00008f00a9167a23 */ /* 0x100fe2000001086e */
[C---:B---3--:R-:W-:Y:S01]  /*42f0*/  HMMA.16816.F32 R76, R4.reuse, R12, R76 ;  /* 0x0000000c044c723c */ /* 0x048fe2000000184c */
[--C-:B------:R-:W-:Y:S02]  /*4300*/  FFMA.FTZ R23, R161, c[0x0][0x23c], -R110.reuse ;  /* 0x00008f00a1177a23 */ /* 0x100fe4000001086e */
[----:B------:R-:W-:Y:S02]  /*4310*/  FFMA.FTZ R161, R105, c[0x0][0x23c], -R110 ;  /* 0x00008f0069a17a23 */ /* 0x000fe4000001086e */
[----:B------:R-:W3:Y:S03]  /*4320*/  MUFU.EX2 R22, R22 ;  /* 0x0000001600167308 */ /* 0x000ee60000000800 */
[C---:B----4-:R-:W-:Y:S05]  /*4330*/  HMMA.16816.F32 R68, R4.reuse, R16, R68 ;  /* 0x000000100444723c */ /* 0x050fea0000001844 */
[----:B------:R-:W-:Y:S03]  /*4340*/  MUFU.EX2 R23, R23 ;  /* 0x0000001700177308 */ /* 0x000fe60000000800 */
[C---:B------:R-:W-:Y:S01]  /*4350*/  HMMA.16816.F32 R72, R4.reuse, R18, R72 ;  /* 0x000000120448723c */ /* 0x040fe20000001848 */
[----:B------:R-:W4:Y:S04]  /*4360*/  LDSM.16.MT88.4 R16, [R136+0x9000] ;  /* 0x009000008810783b */ /* 0x000f280000004200 */
[----:B------:R-:W5:Y:S03]  /*4370*/  MUFU.EX2 R20, R20 ;  /* 0x0000001400147308 */ /* 0x000f660000000800 */
[----:B------:R-:W-:Y:S01]  /*4380*/  HMMA.16816.F32 R80, R4, R14, R80 ;  /* 0x0000000e0450723c */ /* 0x000fe20000001850 */
[----:B------:R-:W4:Y:S04]  /*4390*/  LDSM.16.MT88.4 R12, [R138+0x9000] ;  /* 0x009000008a0c783b */ /* 0x000f280000004200 */
[----:B------:R-:W4:Y:S02]  /*43a0*/  MUFU.EX2 R161, R161 ;  /* 0x000000a100a17308 */ /* 0x000f240000000800 */
[----:B--2---:R-:W-:Y:S01]  /*43b0*/  F2FP.PACK_AB R4, R115, R124 ;  /* 0x0000007c7304723e */ /* 0x004fe200000000ff */
[----:B------:R-:W-:Y:S01]  /*43c0*/  FADD.FTZ R124, R124, R29 ;  /* 0x0000001d7c7c7221 */ /* 0x000fe20000010000 */
[----:B---3--:R-:W-:Y:S01]  /*43d0*/  F2FP.PACK_AB R5, R22, R125 ;  /* 0x0000007d1605723e */ /* 0x008fe200000000ff */
[----:B------:R-:W-:Y:S01]  /*43e0*/  FADD.FTZ R125, R125, R26 ;  /* 0x0000001a7d7d7221 */ /* 0x000fe20000010000 */
[----:B------:R-:W-:Y:S01]  /*43f0*/  F2FP.PACK_AB R6, R21, R114 ;  /* 0x000000721506723e */ /* 0x000fe200000000ff */
[----:B------:R-:W-:Y:S01]  /*4400*/  FADD.FTZ R115, R115, R124 ;  /* 0x0000007c73737221 */ /* 0x000fe20000010000 */
[----:B-----5:R-:W-:Y:S01]  /*4410*/  F2FP.PACK_AB R7, R20, R23 ;  /* 0x000000171407723e */ /* 0x020fe200000000ff */
[----:B------:R-:W-:-:S02]  /*4420*/  FADD.FTZ R22, R22, R125 ;  /* 0x0000007d16167221 */ /* 0x000fc40000010000 */
[----:B------:R-:W-:Y:S02]  /*4430*/  FADD.FTZ R114, R114, R115 ;  /* 0x0000007372727221 */ /* 0x000fe40000010000 */
[----:B------:R-:W-:Y:S02]  /*4440*/  FADD.FTZ R23, R23, R22 ;  /* 0x0000001617177221 */ /* 0x000fe40000010000 */
[----:B-1----:R-:W-:Y:S01]  /*4450*/  HMMA.16816.F32 R96, R4, R8, R96 ;  /* 0x000000080460723c */ /* 0x002fe20000001860 */
[----:B------:R-:W-:Y:S02]  /*4460*/  FADD.FTZ R114, R21, R114 ;  /* 0x0000007215727221 */ /* 0x000fe40000010000 */
[----:B------:R-:W-:-:S05]  /*4470*/  FADD.FTZ R23, R20, R23 ;  /* 0x0000001714177221 */ /* 0x000fca0000010000 */
[C---:B------:R-:W-:Y:S01]  /*4480*/  HMMA.16816.F32 R92, R4.reuse, R10, R92 ;  /* 0x0000000a045c723c */ /* 0x040fe2000000185c */
[----:B------:R-:W1:Y:S07]  /*4490*/  LDSM.16.MT88.4 R8, [R137+0x9000] ;  /* 0x009000008908783b */ /* 0x000e6e0000004200 */
[C---:B----4-:R-:W-:Y:S08]  /*44a0*/  HMMA.16816.F32 R52, R4.reuse, R16, R52 ;  /* 0x000000100434723c */ /* 0x050ff00000001834 */
[C---:B------:R-:W-:Y:S08]  /*44b0*/  HMMA.16816.F32 R36, R4.reuse, R12, R36 ;  /* 0x0000000c0424723c */ /* 0x040ff00000001824 */
[C---:B------:R-:W-:Y:S01]  /*44c0*/  HMMA.16816.F32 R40, R4.reuse, R14, R40 ;  /* 0x0000000e0428723c */ /* 0x040fe20000001828 */
[----:B------:R-:W2:Y:S07]  /*44d0*/  LDSM.16.MT88.4 R12, [R140+0xb000] ;  /* 0x00b000008c0c783b */ /* 0x000eae0000004200 */
[C---:B------:R-:W-:Y:S01]  /*44e0*/  HMMA.16816.F32 R56, R4.reuse, R18, R56 ;  /* 0x000000120438723c */ /* 0x040fe20000001838 */
[----:B------:R-:W-:Y:S07]  /*44f0*/  LDSM.16.MT88.4 R16, [R137+0x9800] ;  /* 0x009800008910783b */ /* 0x000fee0000004200 */
        /* <DEDUP_REMOVED lines=10> */
[C---:B------:R-:W-:Y:S01]  /*45a0*/  HMMA.16816.F32 R80, R4.reuse, R14, R80 ;  /* 0x0000000e0450723c */ /* 0x040fe20000001850 */
[----:B------:R-:W2:Y:S07]  /*45b0*/  LDSM.16.MT88.4 R12, [R140+0x9800] ;  /* 0x009800008c0c783b */ /* 0x000eae0000004200 */
        /* <DEDUP_REMOVED lines=83> */
[----:B------:R-:W-:Y:S01]  /*4af0*/  @!P0 LEA R20, P2, R5, c[0x0][0x170], 0x1 ;  /* 0x00005c0005148a11 */ /* 0x000fe200078408ff */
        /* <DEDUP_REMOVED lines=28> */
[----:B-1----:R-:W-:Y:S04]  /*4cc0*/  LDSM.16.M88.4 R16, [R146] ;  /* 0x000000009210783b */ /* 0x002fe80000000200 */
[----:B--2---:R-:W3:Y:S04]  /*4cd0*/  LDSM.16.M88.4 R8, [R145+0x4000] ;  /* 0x004000009108783b */ /* 0x004ee80000000200 */
[----:B------:R-:W1:Y:S04]  /*4ce0*/  LDSM.16.M88.4 R32, [R145+0x4800] ;  /* 0x004800009120783b */ /* 0x000e680000000200 */
[----:B------:R-:W4:Y:S04]  /*4cf0*/  LDSM.16.M88.4 R24, [R145+0x5000] ;  /* 0x005000009118783b */ /* 0x000f280000000200 */
[----:B------:R-:W5:Y:S04]  /*4d00*/  LDSM.16.M88.4 R108, [R145+0x5800] ;  /* 0x00580000916c783b */ /* 0x000f680000000200 */
[----:B------:R-:W-:Y:S04]  /*4d10*/  LDSM.16.M88.4 R100, [R144] ;  /* 0x000000009064783b */ /* 0x000fe80000000200 */
[----:B------:R-:W2:Y:S04]  /*4d20*/  LDSM.16.M88.4 R104, [R143] ;  /* 0x000000008f68783b */ /* 0x000ea80000000200 */
[----:B------:R-:W2:Y:S04]  /*4d30*/  LDSM.16.M88.4 R112, [R135] ;  /* 0x000000008770783b */ /* 0x000ea80000000200 */
[----:B------:R-:W0:Y:S01]  /*4d40*/  LDGDEPBAR ;  /* 0x00000000000079af */ /* 0x000e220000000000 */
[C---:B---3--:R-:W-:Y:S08]  /*4d50*/  HMMA.16816.F32 R12, R16.reuse, R8, RZ ;  /* 0x00000008100c723c */ /* 0x048ff000000018ff */
[C---:B------:R-:W-:Y:S08]  /*4d60*/  HMMA.16816.F32 R8, R16.reuse, R10, RZ ;  /* 0x0000000a1008723c */ /* 0x040ff000000018ff */
[C---:B-1----:R-:W-:Y:S08]  /*4d70*/  HMMA.16816.F32 R4, R16.reuse, R32, RZ ;  /* 0x000000201004723c */ /* 0x042ff000000018ff */
[C---:B----4-:R-:W-:Y:S08]  /*4d80*/  HMMA.16816.F32 R28, R16.reuse, R24, RZ ;  /* 0x00000018101c723c */ /* 0x050ff000000018ff */
[C---:B------:R-:W-:Y:S08]  /*4d90*/  HMMA.16816.F32 R32, R16.reuse, R34, RZ ;  /* 0x000000221020723c */ /* 0x040ff000000018ff */
[C---:B------:R-:W-:Y:S08]  /*4da0*/  HMMA.16816.F32 R24, R16.reuse, R26, RZ ;  /* 0x0000001a1018723c */ /* 0x040ff000000018ff */
[C---:B-----5:R-:W-:Y:S08]  /*4db0*/  HMMA.16816.F32 R20, R16.reuse, R108, RZ ;  /* 0x0000006c1014723c */ /* 0x060ff000000018ff */
[----:B------:R-:W-:Y:S01]  /*4dc0*/  HMMA.16816.F32 R16, R16, R110, RZ ;  /* 0x0000006e1010723c */ /* 0x000fe200000018ff */
[----:B------:R-:W1:Y:S07]  /*4dd0*/  LDSM.16.M88.4 R108, [R134] ;  /* 0x00000000866c783b */ /* 0x000e6e0000000200 */
[C---:B--2---:R-:W-:Y:S08]  /*4de0*/  HMMA.16816.F32 R12, R100.reuse, R104, R12 ;  /* 0x00000068640c723c */ /* 0x044ff0000000180c */
        /* <DEDUP_REMOVED lines=78> */
[C---:B------:R-:W-:Y:S08]  /*52d0*/  HMMA.16816.F32 R32, R108.reuse, R114, R32 ;  /* 0x000000726c20723c */ /* 0x040ff00000001820 */
[C---:B-1----:R-:W-:Y:S08]  /*52e0*/  HMMA.16816.F32 R12, R108.reuse, R100, R12 ;  /* 0x000000646c0c723c */ /* 0x042ff0000000180c */
[----:B------:R-:W-:Y:S01]  /*52f0*/  HMMA.16816.F32 R8, R108, R102, R8 ;  /* 0x000000666c08723c */ /* 0x000fe20000001808 */
[----:B------:R-:W1:Y:S01]  /*5300*/  LDSM.16.M88.4 R100, [R132+0x3800] ;  /* 0x003800008464783b */ /* 0x000e620000000200 */
[----:B------:R-:W-:-:S06]  /*5310*/  DEPBAR.LE SB0, 0x0 ;  /* 0x000080000000791a */ /* 0x000fcc0000000000 */
[C---:B---3--:R-:W-:Y:S08]  /*5320*/  HMMA.16816.F32 R28, R108.reuse, R104, R28 ;  /* 0x000000686c1c723c */ /* 0x048ff0000000181c */
[C---:B------:R-:W-:Y:S08]  /*5330*/  HMMA.16816.F32 R24, R108.reuse, R106, R24 ;  /* 0x0000006a6c18723c */ /* 0x040ff00000001818 */
[C---:B-1----:R-:W-:Y:S08]  /*5340*/  HMMA.16816.F32 R20, R108.reuse, R100, R20 ;  /* 0x000000646c14723c */ /* 0x042ff00000001814 */
[----:B------:R-:W-:Y:S07]  /*5350*/  HMMA.16816.F32 R16, R108, R102, R16 ;  /* 0x000000666c10723c */ /* 0x000fee0000001810 */
[----:B------:R-:W-:-:S05]  /*5360*/  IMAD R108, R122, 0x40, R153 ;  /* 0x000000407a6c7824 */ /* 0x000fca00078e0299 */
[C---:B------:R-:W-:Y:S02]  /*5370*/  IADD3 R106, R108.reuse, 0x1, RZ ;  /* 0x000000016c6a7810 */ /* 0x040fe40007ffe0ff */
[C---:B------:R-:W-:Y:S02]  /*5380*/  IADD3 R102, R108.reuse, 0x8, RZ ;  /* 0x000000086c667810 */ /* 0x040fe40007ffe0ff */
[----:B------:R-:W1:Y:S01]  /*5390*/  I2F R100, R106 ;  /* 0x0000006a00647306 */ /* 0x000e620000201400 */
[----:B------:R-:W-:Y:S01]  /*53a0*/  IADD3 R104, R108, 0x9, RZ ;  /* 0x000000096c687810 */ /* 0x000fe20007ffe0ff */
[----:B------:R-:W-:Y:S01]  /*53b0*/  BAR.SYNC.DEFER_BLOCKING 0x0 ;  /* 0x0000000000007b1d */ /* 0x000fe20000010000 */
[-C--:B------:R-:W-:Y:S02]  /*53c0*/  ISETP.GE.AND P5, PT, R106, R123.reuse, PT ;  /* 0x0000007b6a00720c */ /* 0x080fe40003fa6270 */
[C---:B------:R-:W-:Y:S02]  /*53d0*/  ISETP.GE.AND P2, PT, R102.reuse, R123, PT ;  /* 0x0000007b6600720c */ /* 0x040fe40003f46270 */
[----:B------:R-:W-:Y:S01]  /*53e0*/  ISETP.GE.AND P6, PT, R102, R117, PT ;  /* 0x000000756600720c */ /* 0x000fe20003fc6270 */
[----:B------:R-:W2:Y:S01]  /*53f0*/  I2F R103, R102 ;  /* 0x0000006600677306 */ /* 0x000ea20000201400 */
[----:B------:R-:W-:-:S02]  /*5400*/  ISETP.GE.AND P4, PT, R104, R123, PT ;  /* 0x0000007b6800720c */ /* 0x000fc40003f86270 */
[-C--:B------:R-:W-:Y:S01]  /*5410*/  ISETP.GE.AND P3, PT, R106, R117.reuse, PT ;  /* 0x000000756a00720c */ /* 0x080fe20003f66270 */
[CC--:B-1----:R-:W-:Y:S02]  /*5420*/  FFMA.FTZ R101, R100.reuse, R0.reuse, R13 ;  /* 0x0000000064657223 */ /* 0x0c2fe4000001000d */
[-C--:B------:R-:W-:Y:S02]  /*5430*/  FFMA.FTZ R13, R100, R0.reuse, R15 ;  /* 0x00000000640d7223 */ /* 0x080fe4000001000f */
[----:B------:R1:W3:Y:S01]  /*5440*/  I2F R100, R104 ;  /* 0x0000006800647306 */ /* 0x0002e20000201400 */
[----:B------:R-:W-:Y:S02]  /*5450*/  FSEL R15, R101, -INF , !P5 ;  /* 0xff800000650f7808 */ /* 0x000fe40006800000 */
[----:B------:R-:W-:Y:S01]  /*5460*/  ISETP.GE.AND P5, PT, R104, R117, PT ;  /* 0x000000756800720c */ /* 0x000fe20003fa6270 */
[CC--:B--2---:R-:W-:Y:S01]  /*5470*/  FFMA.FTZ R176, R103.reuse, R0.reuse, R10 ;  /* 0x0000000067b07223 */ /* 0x0c4fe2000001000a */
[----:B------:R-:W-:Y:S01]  /*5480*/  IADD3 R102, R108, 0x10, RZ ;  /* 0x000000106c667810 */ /* 0x000fe20007ffe0ff */
[----:B------:R-:W-:Y:S01]  /*5490*/  FFMA.FTZ R105, R103, R0, R8 ;  /* 0x0000000067697223 */ /* 0x000fe20000010008 */
[----:B------:R-:W-:-:S02]  /*54a0*/  FSEL R8, R13, -INF , !P3 ;  /* 0xff8000000d087808 */ /* 0x000fc40005800000 */
[----:B------:R2:W4:Y:S01]  /*54b0*/  I2F R101, R102 ;  /* 0x0000006600657306 */ /* 0x0005220000201400 */
[C---:B------:R-:W-:Y:S02]  /*54c0*/  ISETP.GE.AND P3, PT, R102.reuse, R123, PT ;  /* 0x0000007b6600720c */ /* 0x040fe40003f66270 */
[----:B------:R-:W-:Y:S02]  /*54d0*/  FSEL R13, R105, -INF , !P2 ;  /* 0xff800000690d7808 */ /* 0x000fe40005000000 */
[----:B------:R-:W-:Y:S02]  /*54e0*/  ISETP.GE.AND P2, PT, R102, R117, PT ;  /* 0x000000756600720c */ /* 0x000fe40003f46270 */
[----:B-1----:R-:W-:Y:S01]  /*54f0*/  IADD3 R104, R108, 0x11, RZ ;  /* 0x000000116c687810 */ /* 0x002fe20007ffe0ff */
[-C--:B---3--:R-:W-:Y:S01]  /*5500*/  FFMA.FTZ R9, R100, R0.reuse, R9 ;  /* 0x0000000064097223 */ /* 0x088fe20000010009 */
[----:B------:R-:W-:Y:S01]  /*5510*/  FSEL R176, R176, -INF , !P6 ;  /* 0xff800000b0b07808 */ /* 0x000fe20007000000 */
[----:B------:R-:W-:Y:S01]  /*5520*/  FFMA.FTZ R100, R100, R0, R11 ;  /* 0x0000000064647223 */ /* 0x000fe2000001000b */
[----:B------:R-:W1:Y:S01]  /*5530*/  I2F R10, R104 ;  /* 0x00000068000a7306 */ /* 0x000e620000201400 */
[----:B------:R-:W-:-:S02]  /*5540*/  ISETP.GE.AND P6, PT, R104, R123, PT ;  /* 0x0000007b6800720c */ /* 0x000fc40003fc6270 */
[----:B------:R-:W-:Y:S02]  /*5550*/  FSEL R9, R9, -INF , !P4 ;  /* 0xff80000009097808 */ /* 0x000fe40006000000 */
[----:B--2---:R-:W-:Y:S01]  /*5560*/  IADD3 R102, R108, 0x18, RZ ;  /* 0x000000186c667810 */ /* 0x004fe20007ffe0ff */
[CC--:B----4-:R-:W-:Y:S01]  /*5570*/  FFMA.FTZ R171, R101.reuse, R0.reuse, R4 ;  /* 0x0000000065ab7223 */ /* 0x0d0fe20000010004 */
[----:B------:R-:W-:Y:S01]  /*5580*/  FSEL R4, R100, -INF , !P5 ;  /* 0xff80000064047808 */ /* 0x000fe20006800000 */
[-C--:B------:R-:W-:Y:S01]  /*5590*/  FFMA.FTZ R6, R101, R0.reuse, R6 ;  /* 0x0000000065067223 */ /* 0x080fe20000010006 */
[----:B------:R-:W2:Y:S01]  /*55a0*/  I2F R11, R102 ;  /* 0x00000066000b7306 */ /* 0x000ea20000201400 */
[----:B------:R-:W-:Y:S02]  /*55b0*/  IADD3 R100, R108, 0x19, RZ ;  /* 0x000000196c647810 */ /* 0x000fe40007ffe0ff */
[----:B------:R-:W-:Y:S02]  /*55c0*/  FSEL R171, R171, -INF , !P3 ;  /* 0xff800000abab7808 */ /* 0x000fe40005800000 */
[----:B------:R-:W-:Y:S01]  /*55d0*/  ISETP.GE.AND P5, PT, R102, R123, PT ;  /* 0x0000007b6600720c */ /* 0x000fe20003fa6270 */
[-C--:B-1----:R-:W-:Y:S01]  /*55e0*/  FFMA.FTZ R5, R10, R0.reuse, R5 ;  /* 0x000000000a057223 */ /* 0x082fe20000010005 */
[----:B------:R-:W-:Y:S01]  /*55f0*/  ISETP.GE.AND P3, PT, R102, R117, PT ;  /* 0x000000756600720c */ /* 0x000fe20003f66270 */
[----:B------:R-:W-:Y:S01]  /*5600*/  FFMA.FTZ R7, R10, R0, R7 ;  /* 0x000000000a077223 */ /* 0x000fe20000010007 */
[----:B------:R-:W-:-:S02]  /*5610*/  FSEL R174, R6, -INF , !P2 ;  /* 0xff80000006ae7808 */ /* 0x000fc40005000000 */
[----:B------:R-:W1:Y:S01]  /*5620*/  I2F R6, R100 ;  /* 0x0000006400067306 */ /* 0x000e620000201400 */
[----:B------:R-:W-:Y:S02]  /*5630*/  FSEL R169, R5, -INF , !P6 ;  /* 0xff80000005a97808 */ /* 0x000fe40007000000 */
[----:B------:R-:W-:Y:S01]  /*5640*/  ISETP.GE.AND P4, PT, R104, R117, PT ;  /* 0x000000756800720c */ /* 0x000fe20003f86270 */
[CC--:B--2---:R-:W-:Y:S01]  /*5650*/  FFMA.FTZ R32, R11.reuse, R0.reuse, R32 ;  /* 0x000000000b207223 */ /* 0x0c4fe20000010020 */
[C---:B------:R-:W-:Y:S01]  /*5660*/  IADD3 R102, R108.reuse, 0x20, RZ ;  /* 0x000000206c667810 */ /* 0x040fe20007ffe0ff */
[----:B------:R-:W-:Y:S01]  /*5670*/  FFMA.FTZ R190, R11, R0, R34 ;  /* 0x000000000bbe7223 */ /* 0x000fe20000010022 */
[----:B------:R-:W-:Y:S02]  /*5680*/  IADD3 R34, R108, 0x21, RZ ;  /* 0x000000216c227810 */ /* 0x000fe40007ffe0ff */
[----:B------:R-:W2:Y:S01]  /*5690*/  I2F R5, R102 ;  /* 0x0000006600057306 */ /* 0x000ea20000201400 */
[----:B------:R-:W-:-:S02]  /*56a0*/  FSEL R173, R32, -INF , !P5 ;  /* 0xff80000020ad7808 */ /* 0x000fc40006800000 */
[----:B------:R-:W-:Y:S02]  /*56b0*/  IADD3 R32, R108, 0x28, RZ ;  /* 0x000000286c207810 */ /* 0x000fe40007ffe0ff */
[----:B------:R-:W-:Y:S01]  /*56c0*/  FSEL R188, R7, -INF , !P4 ;  /* 0xff80000007bc7808 */ /* 0x000fe20006000000 */
[CC--:B-1----:R-:W-:Y:S02]  /*56d0*/  FFMA.FTZ R33, R6.reuse, R0.reuse, R33 ;  /* 0x0000000006217223 */ /* 0x0c2fe40000010021 */
[----:B------:R-:W1:Y:S01]  /*56e0*/  I2F R10, R34 ;  /* 0x00000022000a7306 */ /* 0x000e620000201400 */
[----:B------:R-:W-:Y:S01]  /*56f0*/  FFMA.FTZ R35, R6, R0, R35 ;  /* 0x0000000006237223 */ /* 0x000fe20000010023 */
[----:B------:R-:W-:Y:S02]  /*5700*/  IADD3 R6, R108, 0x29, RZ ;  /* 0x000000296c067810 */ /* 0x000fe40007ffe0ff */
[----:B------:R-:W-:Y:S02]  /*5710*/  ISETP.GE.AND P6, PT, R100, R117, PT ;  /* 0x000000756400720c */ /* 0x000fe40003fc6270 */
[----:B------:R-:W-:-:S02]  /*5720*/  FSEL R190, R190, -INF , !P3 ;  /* 0xff800000bebe7808 */ /* 0x000fc40005800000 */
[----:B------:R-:W3:Y:S01]  /*5730*/  I2F R7, R32 ;  /* 0x0000002000077306 */ /* 0x000ee20000201400 */
[CC--:B--2---:R-:W-:Y:S01]  /*5740*/  FFMA.FTZ R28, R5.reuse, R0.reuse, R28 ;  /* 0x00000000051c7223 */ /* 0x0c4fe2000001001c */
[----:B------:R-:W-:Y:S01]  /*5750*/  ISETP.GE.AND P5, PT, R102, R117, PT ;  /* 0x000000756600720c */ /* 0x000fe20003fa6270 */
[-C--:B------:R-:W-:Y:S01]  /*5760*/  FFMA.FTZ R30, R5, R0.reuse, R30 ;  /* 0x00000000051e7223 */ /* 0x080fe2000001001e */
[-C--:B------:R-:W-:Y:S02]  /*5770*/  ISETP.GE.AND P3, PT, R34, R123.reuse, PT ;  /* 0x0000007b2200720c */ /* 0x080fe40003f66270 */
[-C--:B------:R-:W-:Y:S02]  /*5780*/  ISETP.GE.AND P4, PT, R102, R123.reuse, PT ;  /* 0x0000007b6600720c */ /* 0x080fe40003f86270 */
[----:B------:R-:W2:Y:S01]  /*5790*/  I2F R5, R6 ;  /* 0x0000000600057306 */ /* 0x000ea20000201400 */
[CC--:B-1----:R-:W-:Y:S01]  /*57a0*/  FFMA.FTZ R29, R10.reuse, R0.reuse, R29 ;  /* 0x000000000a1d7223 */ /* 0x0c2fe2000001001d */
[----:B------:R-:W-:Y:S01]  /*57b0*/  FSEL R186, R35, -INF , !P6 ;  /* 0xff80000023ba7808 */ /* 0x000fe20007000000 */
[----:B------:R-:W-:Y:S01]  /*57c0*/  FFMA.FTZ R31, R10, R0, R31 ;  /* 0x000000000a1f7223 */ /* 0x000fe2000001001f */
[----:B------:R-:W-:-:S02]  /*57d0*/  ISETP.GE.AND P6, PT, R32, R123, PT ;  /* 0x0000007b2000720c */ /* 0x000fc40003fc6270 */
[----:B------:R-:W-:Y:S01]  /*57e0*/  FSEL R102, R30, -INF , !P5 ;  /* 0xff8000001e667808 */ /* 0x000fe20006800000 */
[-C--:B---3--:R-:W-:Y:S01]  /*57f0*/  FFMA.FTZ R24, R7, R0.reuse, R24 ;  /* 0x0000000007187223 */ /* 0x088fe20000010018 */
[----:B------:R-:W-:Y:S01]  /*5800*/  FSEL R103, R29, -INF , !P3 ;  /* 0xff8000001d677808 */ /* 0x000fe20005800000 */
[-C--:B------:R-:W-:Y:S01]  /*5810*/  FFMA.FTZ R26, R7, R0.reuse, R26 ;  /* 0x00000000071a7223 */ /* 0x080fe2000001001a */
[----:B------:R-:W-:Y:S02]  /*5820*/  IADD3 R10, R108, 0x30, RZ ;  /* 0x000000306c0a7810 */ /* 0x000fe40007ffe0ff */
[----:B------:R-:W-:Y:S02]  /*5830*/  FSEL R101, R28, -INF , !P4 ;  /* 0xff8000001c657808 */ /* 0x000fe40006000000 */
[C---:B------:R-:W-:Y:S01]  /*5840*/  ISETP.GE.AND P5, PT, R6.reuse, R123, PT ;  /* 0x0000007b0600720c */ /* 0x040fe20003fa6270 */
[CC--:B--2---:R-:W-:Y:S01]  /*5850*/  FFMA.FTZ R25, R5.reuse, R0.reuse, R25 ;  /* 0x0000000005197223 */ /* 0x0c4fe20000010019 */
[-C--:B------:R-:W-:Y:S01]  /*5860*/  ISETP.GE.AND P3, PT, R6, R117.reuse, PT ;  /* 0x000000750600720c */ /* 0x080fe20003f66270 */
[----:B------:R-:W1:Y:S01]  /*5870*/  I2F R7, R10 ;  /* 0x0000000a00077306 */ /* 0x000e620000201400 */
[----:B------:R-:W-:Y:S01]  /*5880*/  ISETP.GE.AND P4, PT, R32, R117, PT ;  /* 0x000000752000720c */ /* 0x000fe20003f86270 */
[----:B------:R-:W-:Y:S01]  /*5890*/  FFMA.FTZ R27, R5, R0, R27 ;  /* 0x00000000051b7223 */ /* 0x000fe2000001001b */
[----:B------:R-:W-:-:S02]  /*58a0*/  IADD3 R6, R108, 0x31, RZ ;  /* 0x000000316c067810 */ /* 0x000fc40007ffe0ff */
[----:B------:R-:W-:Y:S02]  /*58b0*/  FSEL R179, R24, -INF , !P6 ;  /* 0xff80000018b37808 */ /* 0x000fe40007000000 */
[----:B------:R-:W-:Y:S02]  /*58c0*/  IADD3 R24, R108, 0x38, RZ ;  /* 0x000000386c187810 */ /* 0x000fe40007ffe0ff */
[----:B------:R-:W-:Y:S02]  /*58d0*/  FSEL R184, R26, -INF , !P4 ;  /* 0xff8000001ab87808 */ /* 0x000fe40006000000 */
[----:B------:R-:W-:Y:S01]  /*58e0*/  FSEL R177, R25, -INF , !P5 ;  /* 0xff80000019b17808 */ /* 0x000fe20006800000 */
[----:B------:R-:W2:Y:S01]  /*58f0*/  I2F R5, R24 ;  /* 0x0000001800057306 */ /* 0x000ea20000201400 */
[C---:B------:R-:W-:Y:S02]  /*5900*/  ISETP.GE.AND P4, PT, R6.reuse, R123, PT ;  /* 0x0000007b0600720c */ /* 0x040fe40003f86270 */
[----:B------:R-:W-:Y:S01]  /*5910*/  ISETP.GE.AND P5, PT, R6, R117, PT ;  /* 0x000000750600720c */ /* 0x000fe20003fa6270 */
[CC--:B-1----:R-:W-:Y:S01]  /*5920*/  FFMA.FTZ R20, R7.reuse, R0.reuse, R20 ;  /* 0x0000000007147223 */ /* 0x0c2fe20000010014 */
[----:B------:R-:W-:Y:S01]  /*5930*/  ISETP.GE.AND P2, PT, R100, R123, PT ;  /* 0x0000007b6400720c */ /* 0x000fe20003f46270 */
[----:B------:R-:W-:Y:S01]  /*5940*/  FFMA.FTZ R22, R7, R0, R22 ;  /* 0x0000000007167223 */ /* 0x000fe20000010016 */
[----:B------:R-:W-:Y:S01]  /*5950*/  ISETP.GE.AND P6, PT, R10, R117, PT ;  /* 0x000000750a00720c */ /* 0x000fe20003fc6270 */
[----:B------:R-:W1:Y:S01]  /*5960*/  I2F R6, R6 ;  /* 0x0000000600067306 */ /* 0x000e620000201400 */
[----:B------:R-:W-:-:S02]  /*5970*/  FSEL R181, R33, -INF , !P2 ;  /* 0xff80000021b57808 */ /* 0x000fc40005000000 */
[----:B------:R-:W-:Y:S02]  /*5980*/  ISETP.GE.AND P2, PT, R34, R117, PT ;  /* 0x000000752200720c */ /* 0x000fe40003f46270 */
[----:B------:R-:W-:Y:S02]  /*5990*/  FSEL R100, R27, -INF , !P3 ;  /* 0xff8000001b647808 */ /* 0x000fe40005800000 */
[----:B------:R-:W-:Y:S01]  /*59a0*/  FSEL R182, R31, -INF , !P2 ;  /* 0xff8000001fb67808 */ /* 0x000fe20005000000 */
[----:B------:R-:W3:Y:S01]  /*59b0*/  I2F R7, R108 ;  /* 0x0000006c00077306 */ /* 0x000ee20000201400 */
[----:B------:R-:W-:Y:S01]  /*59c0*/  ISETP.GE.AND P2, PT, R10, R123, PT ;  /* 0x0000007b0a00720c */ /* 0x000fe20003f46270 */
[CC--:B--2---:R-:W-:Y:S01]  /*59d0*/  FFMA.FTZ R18, R5.reuse, R0.reuse, R18 ;  /* 0x0000000005127223 */ /* 0x0c4fe20000010012 */
[----:B------:R-:W-:Y:S01]  /*59e0*/  IADD3 R10, R108, 0x39, RZ ;  /* 0x000000396c0a7810 */ /* 0x000fe20007ffe0ff */
[----:B------:R-:W-:Y:S01]  /*59f0*/  FFMA.FTZ R16, R5, R0, R16 ;  /* 0x0000000005107223 */ /* 0x000fe20000010010 */
[----:B------:R-:W-:-:S02]  /*5a00*/  FSEL R104, R20, -INF , !P2 ;  /* 0xff80000014687808 */ /* 0x000fc40005000000 */
[----:B------:R-:W-:Y:S01]  /*5a10*/  ISETP.GE.AND P2, PT, R24, R117, PT ;  /* 0x000000751800720c */ /* 0x000fe20003f46270 */
[-C--:B-1----:R-:W-:Y:S01]  /*5a20*/  FFMA.FTZ R21, R6, R0.reuse, R21 ;  /* 0x0000000006157223 */ /* 0x082fe20000010015 */
[-C--:B------:R-:W-:Y:S01]  /*5a30*/  ISETP.GE.AND P3, PT, R24, R123.reuse, PT ;  /* 0x0000007b1800720c */ /* 0x080fe20003f66270 */
[-C--:B------:R-:W-:Y:S01]  /*5a40*/  FFMA.FTZ R23, R6, R0.reuse, R23 ;  /* 0x0000000006177223 */ /* 0x080fe20000010017 */
[----:B------:R-:W-:Y:S01]  /*5a50*/  FSEL R168, R18, -INF , !P2 ;  /* 0xff80000012a87808 */ /* 0x000fe20005000000 */
[----:B------:R-:W1:Y:S01]  /*5a60*/  I2F R6, R10 ;  /* 0x0000000a00067306 */ /* 0x000e620000201400 */
[----:B------:R-:W-:Y:S02]  /*5a70*/  ISETP.GE.AND P2, PT, R116, 0x3, PT ;  /* 0x000000037400780c */ /* 0x000fe40003f46270 */
[----:B------:R-:W-:Y:S01]  /*5a80*/  FSEL R106, R22, -INF , !P6 ;  /* 0xff800000166a7808 */ /* 0x000fe20007000000 */
[-C--:B---3--:R-:W-:Y:S01]  /*5a90*/  FFMA.FTZ R12, R7, R0.reuse, R12 ;  /* 0x00000000070c7223 */ /* 0x088fe2000001000c */
[----:B------:R-:W-:Y:S01]  /*5aa0*/  FSEL R124, R23, -INF , !P5 ;  /* 0xff800000177c7808 */ /* 0x000fe20006800000 */
[----:B------:R-:W-:Y:S01]  /*5ab0*/  FFMA.FTZ R5, R7, R0, R14 ;  /* 0x0000000007057223 */ /* 0x000fe2000001000e */
[----:B------:R-:W-:-:S02]  /*5ac0*/  ISETP.GE.AND P6, PT, R108, R123, PT ;  /* 0x0000007b6c00720c */ /* 0x000fc40003fc6270 */
[----:B------:R-:W-:Y:S02]  /*5ad0*/  ISETP.GE.AND P5, PT, R10, R123, PT ;  /* 0x0000007b0a00720c */ /* 0x000fe40003fa6270 */
[----:B------:R-:W-:Y:S02]  /*5ae0*/  FSEL R125, R21, -INF , !P4 ;  /* 0xff800000157d7808 */ /* 0x000fe40006000000 */
[----:B------:R-:W-:Y:S02]  /*5af0*/  FSEL R123, R16, -INF , !P3 ;  /* 0xff800000107b7808 */ /* 0x000fe40005800000 */
[-C--:B------:R-:W-:Y:S01]  /*5b00*/  ISETP.GE.AND P4, PT, R108, R117.reuse, PT ;  /* 0x000000756c00720c */ /* 0x080fe20003f86270 */
[-C--:B-1----:R-:W-:Y:S01]  /*5b10*/  FFMA.FTZ R17, R6, R0.reuse, R17 ;  /* 0x0000000006117223 */ /* 0x082fe20000010011 */
[----:B------:R-:W-:Y:S01]  /*5b20*/  ISETP.GE.AND P3, PT, R10, R117, PT ;  /* 0x000000750a00720c */ /* 0x000fe20003f66270 */
[----:B------:R-:W-:Y:S01]  /*5b30*/  FFMA.FTZ R19, R6, R0, R19 ;  /* 0x0000000006137223 */ /* 0x000fe20000010013 */
[----:B------:R-:W-:-:S02]  /*5b40*/  FSEL R6, R12, -INF , !P6 ;  /* 0xff8000000c067808 */ /* 0x000fc40007000000 */
[----:B------:R-:W-:Y:S02]  /*5b50*/  FSEL R5, R5, -INF , !P4 ;  /* 0xff80000005057808 */ /* 0x000fe40006000000 */
[----:B------:R-:W-:Y:S02]  /*5b60*/  FSEL R127, R17, -INF , !P5 ;  /* 0xff800000117f7808 */ /* 0x000fe40006800000 */
        /* <DEDUP_REMOVED lines=10> */
[----:B------:R-:W-:-:S03]  /*5c10*/  @!P1 LEA R20, P3, R11, c[0x0][0x168], 0x1 ;  /* 0x00005a000b149a11 */ /* 0x000fc600078608ff */
[----:B------:R-:W-:-:S05]  /*5c20*/  IMAD.IADD R7, R17, 0x1, R7 ;  /* 0x0000000111077824 */ /* 0x000fca00078e0207 */
[----:B------:R-:W-:Y:S02]  /*5c30*/  LEA.HI.X R12, R16, R163, R7, 0x6, P4 ;  /* 0x000000a3100c7211 */ /* 0x000fe400020f3407 */
[C---:B------:R-:W-:Y:S02]  /*5c40*/  @!P0 LEA R18, P4, R11.reuse, c[0x0][0x168], 0x1 ;  /* 0x00005a000b128a11 */ /* 0x040fe400078808ff */
[C-C-:B------:R-:W-:Y:S02]  /*5c50*/  @!P1 LEA.HI.X R21, R11.reuse, c[0x0][0x16c], R12.reuse, 0x1, P3 ;  /* 0x00005b000b159a11 */ /* 0x140fe400018f0c0c */
[C---:B------:R-:W-:Y:S02]  /*5c60*/  IADD3 R7, P3, R148.reuse, R11, RZ ;  /* 0x0000000b94077210 */ /* 0x040fe40007f7e0ff */
[--C-:B------:R-:W-:Y:S01]  /*5c70*/  @!P0 LEA.HI.X R19, R11, c[0x0][0x16c], R12.reuse, 0x1, P4 ;  /* 0x00005b000b138a11 */ /* 0x100fe200020f0c0c */
[----:B------:R-:W-:Y:S01]  /*5c80*/  @!PT LDS RZ, [RZ] ;  /* 0x00000000fffff984 */ /* 0x000fe20000000800 */
[----:B------:R-:W-:Y:S01]  /*5c90*/  @!PT LDS RZ, [RZ] ;  /* 0x00000000fffff984 */ /* 0x000fe20000000800 */
[----:B------:R-:W-:Y:S01]  /*5ca0*/  @!PT LDS RZ, [RZ] ;  /* 0x00000000fffff984 */ /* 0x000fe20000000800 */
[----:B------:R2:W-:Y:S01]  /*5cb0*/  @!P1 LDGSTS.E.BYPASS.LTC128B.128 [R154+0x4000], [R20.64] ;  /* 0x04000000149a9fae */ /* 0x0005e2000b901d46 */
[----:B------:R-:W-:Y:S01]  /*5cc0*/  @!P1 LEA R16, P5, R7, c[0x0][0x168], 0x1 ;  /* 0x00005a0007109a11 */ /* 0x000fe200078a08ff */
[----:B------:R-:W-:Y:S01]  /*5cd0*/  IMAD.X R12, R147, 0x1, R12, P3 ;  /* 0x00000001930c7824 */ /* 0x000fe200018e060c */
[----:B------:R-:W-:Y:S01]  /*5ce0*/  @!P0 LEA R22, P3, R7, c[0x0][0x168], 0x1 ;  /* 0x00005a0007168a11 */ /* 0x000fe200078608ff */
[----:B------:R1:W-:Y:S01]  /*5cf0*/  @P0 STS.128 [R154+0x6000], RZ ;  /* 0x006000ff9a000388 */ /* 0x0003e20000000c00 */
[----:B------:R-:W-:-:S02]  /*5d00*/  IADD3 R11, P4, R148, R7, RZ ;  /* 0x00000007940b7210 */ /* 0x000fc40007f9e0ff */
[C-C-:B------:R-:W-:Y:S01]  /*5d10*/  @!P1 LEA.HI.X R17, R7.reuse, c[0x0][0x16c], R12.reuse, 0x1, P5 ;  /* 0x00005b0007119a11 */ /* 0x140fe200028f0c0c */
[----:B------:R-:W-:Y:S01]  /*5d20*/  @!PT LDS RZ, [RZ] ;  /* 0x00000000fffff984 */ /* 0x000fe20000000800 */
[----:B------:R-:W-:Y:S01]  /*5d30*/  @!PT LDS RZ, [RZ] ;  /* 0x00000000fffff984 */ /* 0x000fe20000000800 */
[----:B------:R-:W-:Y:S01]  /*5d40*/  @!PT LDS RZ, [RZ] ;  /* 0x00000000fffff984 */ /* 0x000fe20000000800 */
[----:B------:R3:W-:Y:S01]  /*5d50*/  @!P0 LDGSTS.E.BYPASS.LTC128B.128 [R154+0x6000], [R18.64+0x80] ;  /* 0x06000080129a8fae */ /* 0x0007e2000b901d46 */
[--C-:B------:R-:W-:Y:S01]  /*5d60*/  @!P0 LEA.HI.X R23, R7, c[0x0][0x16c], R12.reuse, 0x1, P3 ;  /* 0x00005b0007178a11 */ /* 0x100fe200018f0c0c */
[----:B------:R-:W-:Y:S01]  /*5d70*/  IMAD.X R12, R147, 0x1, R12, P4 ;  /* 0x00000001930c7824 */ /* 0x000fe200020e060c */
[C---:B------:R-:W-:Y:S01]  /*5d80*/  @!P1 LEA R24, P3, R11.reuse, c[0x0][0x168], 0x1 ;  /* 0x00005a000b189a11 */ /* 0x040fe200078608ff */
[----:B------:R1:W-:Y:S01]  /*5d90*/  @P1 STS.128 [R154+0x4800], RZ ;  /* 0x004800ff9a001388 */ /* 0x0003e20000000c00 */
[----:B------:R-:W-:Y:S02]  /*5da0*/  IADD3 R10, P5, R148, R11, RZ ;  /* 0x0000000b940a7210 */ /* 0x000fe40007fbe0ff */
[--C-:B------:R-:W-:Y:S01]  /*5db0*/  @!P1 LEA.HI.X R25, R11, c[0x0][0x16c], R12.reuse, 0x1, P3 ;  /* 0x00005b000b199a11 */ /* 0x100fe200018f0c0c */
[----:B------:R-:W-:Y:S01]  /*5dc0*/  @!PT LDS RZ, [RZ] ;  /* 0x00000000fffff984 */ /* 0x000fe20000000800 */
[----:B------:R-:W-:Y:S01]  /*5dd0*/  @!PT LDS RZ, [RZ] ;  /* 0x00000000fffff984 */ /* 0x000fe20000000800 */
[----:B------:R-:W-:Y:S01]  /*5de0*/  @!PT LDS RZ, [RZ] ;  /* 0x00000000fffff984 */ /* 0x000fe20000000800 */
[----:B------:R1:W-:Y:S02]  /*5df0*/  @!P1 LDGSTS.E.BYPASS.LTC128B.128 [R154+0x4800], [R16.64] ;  /* 0x04800000109a9fae */ /* 0x0003e4000b901d46 */
[----:B------:R-:W-:-:S02]  /*5e00*/  IMAD.X R7, R147, 0x1, R12, P5 ;  /* 0x0000000193077824 */ /* 0x000fc400028e060c */
        /* <DEDUP_REMOVED lines=12> */
[----:B---3--:R-:W-:-:S03]  /*5ed0*/  @!P0 LEA R18, P3, R11, c[0x0][0x168], 0x1 ;  /* 0x00005a000b128a11 */ /* 0x008fc600078608ff */
[----:B------:R1:W-:Y:S01]  /*5ee0*/  @P0 STS.128 [R154+0x7000], RZ ;  /* 0x007000ff9a000388 */ /* 0x0003e20000000c00 */
        /* <DEDUP_REMOVED lines=18> */
.L_x_687:
[----:B------:R-:W-:Y:S05]  /*6010*/  BSYNC B0 ;  /* 0x0000000000007941 */ /* 0x000fea0003800000 */
.L_x_686:
[----:B------:R-:W0:Y:S02]  /*6020*/  LDGDEPBAR ;  /* 0x00000000000079af */ /* 0x000e240000000000 */
.L_x_685:
[----:B------:R-:W-:Y:S01]  /*6030*/  FMNMX.FTZ R10, R3, R6, !PT ;  /* 0x00000006030a7209 */ /* 0x000fe20007810000 */
        /* <DEDUP_REMOVED lines=51> */
[----:B------:R-:W-:Y:S02]  /*6370*/  FFMA.FTZ R111, R13, c[0x0][0x23c], -R170 ;  /* 0x00008f000d6f7a23 */ /* 0x000fe400000108aa */
[----:B------:R-:W-:Y:S01]  /*6380*/  FADD.FTZ R6, R3, -R6 ;  /* 0x8000000603067221 */ /* 0x000fe20000010000 */
[----:B------:R-:W-:Y:S01]  /*6390*/  FSEL R3, R108, RZ, P0 ;  /* 0x000000ff6c037208 */ /* 0x000fe20000000000 */
[----:B------:R-:W-:Y:S01]  /*63a0*/  FFMA.FTZ R110, R9, c[0x0][0x23c], -R170 ;  /* 0x00008f00096e7a23 */ /* 0x000fe200000108aa */
[----:B------:R-:W-:Y:S01]  /*63b0*/  MUFU.EX2 R115, R115 ;  /* 0x0000007300737308 */ /* 0x000fe20000000800 */
[----:B------:R-:W-:-:S02]  /*63c0*/  FMUL.FTZ R117, R6, c[0x0][0x23c] ;  /* 0x00008f0006757a20 */ /* 0x000fc40000410000 */
[----:B------:R-:W-:Y:S02]  /*63d0*/  FADD.FTZ R3, R2, -R3 ;  /* 0x8000000302037221 */ /* 0x000fe40000010000 */
[--C-:B------:R-:W-:Y:S02]  /*63e0*/  FFMA.FTZ R107, R5, c[0x0][0x23c], -R113.reuse ;  /* 0x00008f00056b7a23 */ /* 0x100fe40000010871 */
[----:B------:R-:W-:Y:S01]  /*63f0*/  FMUL.FTZ R126, R3, c[0x0][0x23c] ;  /* 0x00008f00037e7a20 */ /* 0x000fe20000410000 */
[----:B------:R-:W1:Y:S01]  /*6400*/  MUFU.EX2 R117, R117 ;  /* 0x0000007500757308 */ /* 0x000e620000000800 */
[--C-:B------:R-:W-:Y:S02]  /*6410*/  FFMA.FTZ R112, R8, c[0x0][0x23c], -R113.reuse ;  /* 0x00008f0008707a23 */ /* 0x100fe40000010871 */
[--C-:B------:R-:W-:Y:S01]  /*6420*/  FFMA.FTZ R3, R176, c[0x0][0x23c], -R113.reuse ;  /* 0x00008f00b0037a23 */ /* 0x100fe20000010871 */
[----:B------:R-:W2:Y:S01]  /*6430*/  LDSM.16.MT88.4 R8, [R140+0x8000] ;  /* 0x008000008c08783b */ /* 0x000ea20000004200 */
[----:B------:R-:W-:-:S02]  /*6440*/  FFMA.FTZ R2, R4, c[0x0][0x23c], -R113 ;  /* 0x00008f0004027a23 */ /* 0x000fc40000010871 */
[--C-:B------:R-:W-:Y:S01]  /*6450*/  FFMA.FTZ R180, R171, c[0x0][0x23c], -R170.reuse ;  /* 0x00008f00abb47a23 */ /* 0x100fe200000108aa */
[----:B------:R-:W3:Y:S01]  /*6460*/  MUFU.EX2 R126, R126 ;  /* 0x0000007e007e7308 */ /* 0x000ee20000000800 */
[--C-:B------:R-:W-:Y:S02]  /*6470*/  FFMA.FTZ R175, R169, c[0x0][0x23c], -R170.reuse ;  /* 0x00008f00a9af7a23 */ /* 0x100fe400000108aa */
[--C-:B------:R-:W-:Y:S02]  /*6480*/  FFMA.FTZ R176, R173, c[0x0][0x23c], -R170.reuse ;  /* 0x00008f00adb07a23 */ /* 0x100fe400000108aa */
[----:B------:R-:W-:Y:S02]  /*6490*/  FFMA.FTZ R178, R174, c[0x0][0x23c], -R113 ;  /* 0x00008f00aeb27a23 */ /* 0x000fe40000010871 */
[----:B------:R-:W-:Y:S01]  /*64a0*/  FFMA.FTZ R171, R181, c[0x0][0x23c], -R170 ;  /* 0x00008f00b5ab7a23 */ /* 0x000fe200000108aa */
[----:B------:R-:W4:Y:S01]  /*64b0*/  MUFU.EX2 R114, R114 ;  /* 0x0000007200727308 */ /* 0x000f220000000800 */
[----:B-1----:R-:W-:-:S02]  /*64c0*/  FMUL.FTZ R4, R96, R117 ;  /* 0x0000007560047220 */ /* 0x002fc40000410000 */
[-C--:B------:R-:W-:Y:S02]  /*64d0*/  FMUL.FTZ R5, R97, R117.reuse ;  /* 0x0000007561057220 */ /* 0x080fe40000410000 */
[-C--:B------:R-:W-:Y:S02]  /*64e0*/  FMUL.FTZ R20, R44, R117.reuse ;  /* 0x000000752c147220 */ /* 0x080fe40000410000 */
[----:B------:R-:W-:Y:S01]  /*64f0*/  FMUL.FTZ R21, R45, R117 ;  /* 0x000000752d157220 */ /* 0x000fe20000410000 */
[----:B------:R-:W-:Y:S01]  /*6500*/  MUFU.EX2 R111, R111 ;  /* 0x0000006f006f7308 */ /* 0x000fe20000000800 */
[-C--:B---3--:R-:W-:Y:S02]  /*6510*/  FMUL.FTZ R6, R98, R126.reuse ;  /* 0x0000007e62067220 */ /* 0x088fe40000410000 */
[-C--:B------:R-:W-:Y:S02]  /*6520*/  FMUL.FTZ R7, R99, R126.reuse ;  /* 0x0000007e63077220 */ /* 0x080fe40000410000 */
[----:B------:R-:W-:-:S02]  /*6530*/  FMUL.FTZ R22, R46, R126 ;  /* 0x0000007e2e167220 */ /* 0x000fc40000410000 */
[-C--:B------:R-:W-:Y:S01]  /*6540*/  FMUL.FTZ R23, R47, R126.reuse ;  /* 0x0000007e2f177220 */ /* 0x080fe20000410000 */
[----:B------:R-:W1:Y:S01]  /*6550*/  MUFU.EX2 R110, R110 ;  /* 0x0000006e006e7308 */ /* 0x000e620000000800 */
[----:B----4-:R-:W-:Y:S01]  /*6560*/  F2FP.PACK_AB R96, R114, R115 ;  /* 0x000000737260723e */ /* 0x010fe200000000ff */
[-C--:B------:R-:W-:Y:S02]  /*6570*/  FMUL.FTZ R48, R48, R117.reuse ;  /* 0x0000007530307220 */ /* 0x080fe40000410000 */
[----:B------:R-:W-:Y:S02]  /*6580*/  FMUL.FTZ R49, R49, R117 ;  /* 0x0000007531317220 */ /* 0x000fe40000410000 */
[-C--:B------:R-:W-:Y:S02]  /*6590*/  FMUL.FTZ R50, R50, R126.reuse ;  /* 0x0000007e32327220 */ /* 0x080fe40000410000 */
[----:B------:R-:W-:Y:S01]  /*65a0*/  MUFU.EX2 R107, R107 ;  /* 0x0000006b006b7308 */ /* 0x000fe20000000800 */
[----:B------:R-:W-:-:S02]  /*65b0*/  FMUL.FTZ R51, R51, R126 ;  /* 0x0000007e33337220 */ /* 0x000fc40000410000 */
[-C--:B------:R-:W-:Y:S02]  /*65c0*/  FMUL.FTZ R44, R68, R117.reuse ;  /* 0x00000075442c7220 */ /* 0x080fe40000410000 */
[----:B------:R-:W-:Y:S02]  /*65d0*/  FMUL.FTZ R45, R69, R117 ;  /* 0x00000075452d7220 */ /* 0x000fe40000410000 */
[-C--:B------:R-:W-:Y:S01]  /*65e0*/  FMUL.FTZ R46, R70, R126.reuse ;  /* 0x0000007e462e7220 */ /* 0x080fe20000410000 */
[----:B------:R-:W3:Y:S01]  /*65f0*/  MUFU.EX2 R112, R112 ;  /* 0x0000007000707308 */ /* 0x000ee20000000800 */
[----:B-1----:R-:W-:Y:S01]  /*6600*/  F2FP.PACK_AB R98, R110, R111 ;  /* 0x0000006f6e62723e */ /* 0x002fe200000000ff */
[----:B------:R-:W-:Y:S02]  /*6610*/  FMUL.FTZ R47, R71, R126 ;  /* 0x0000007e472f7220 */ /* 0x000fe40000410000 */
[-C--:B------:R-:W-:Y:S02]  /*6620*/  FMUL.FTZ R72, R72, R117.reuse ;  /* 0x0000007548487220 */ /* 0x080fe40000410000 */
[----:B------:R-:W-:-:S02]  /*6630*/  FMUL.FTZ R73, R73, R117 ;  /* 0x0000007549497220 */ /* 0x000fc40000410000 */
[----:B------:R-:W-:Y:S01]  /*6640*/  MUFU.EX2 R3, R3 ;  /* 0x0000000300037308 */ /* 0x000fe20000000800 */
[-C--:B------:R-:W-:Y:S02]  /*6650*/  FMUL.FTZ R74, R74, R126.reuse ;  /* 0x0000007e4a4a7220 */ /* 0x080fe40000410000 */
[-C--:B------:R-:W-:Y:S02]  /*6660*/  FMUL.FTZ R75, R75, R126.reuse ;  /* 0x0000007e4b4b7220 */ /* 0x080fe40000410000 */
[-C--:B------:R-:W-:Y:S02]  /*6670*/  FMUL.FTZ R28, R52, R117.reuse ;  /* 0x00000075341c7220 */ /* 0x080fe40000410000 */
[----:B------:R-:W-:Y:S01]  /*6680*/  FMUL.FTZ R29, R53, R117 ;  /* 0x00000075351d7220 */ /* 0x000fe20000410000 */
[----:B------:R-:W1:Y:S01]  /*6690*/  MUFU.EX2 R2, R2 ;  /* 0x0000000200027308 */ /* 0x000e620000000800 */
[----:B---3--:R-:W-:Y:S01]  /*66a0*/  F2FP.PACK_AB R97, R112, R107 ;  /* 0x0000006b7061723e */ /* 0x008fe200000000ff */
[----:B------:R-:W-:-:S02]  /*66b0*/  FMUL.FTZ R30, R54, R126 ;  /* 0x0000007e361e7220 */ /* 0x000fc40000410000 */
[-C--:B------:R-:W-:Y:S02]  /*66c0*/  FMUL.FTZ R31, R55, R126.reuse ;  /* 0x0000007e371f7220 */ /* 0x080fe40000410000 */
[-C--:B------:R-:W-:Y:S02]  /*66d0*/  FMUL.FTZ R52, R76, R117.reuse ;  /* 0x000000754c347220 */ /* 0x080fe40000410000 */
[-C--:B------:R-:W-:Y:S01]  /*66e0*/  FMUL.FTZ R53, R77, R117.reuse ;  /* 0x000000754d357220 */ /* 0x080fe20000410000 */
[----:B------:R-:W-:Y:S01]  /*66f0*/  MUFU.EX2 R180, R180 ;  /* 0x000000b400b47308 */ /* 0x000fe20000000800 */
[-C--:B------:R-:W-:Y:S02]  /*6700*/  FMUL.FTZ R54, R78, R126.reuse ;  /* 0x0000007e4e367220 */ /* 0x080fe40000410000 */
[-C--:B------:R-:W-:Y:S02]  /*6710*/  FMUL.FTZ R55, R79, R126.reuse ;  /* 0x0000007e4f377220 */ /* 0x080fe40000410000 */
[----:B------:R-:W-:Y:S01]  /*6720*/  LDSM.16.MT88.4 R76, [R140+0x8800] ;  /* 0x008800008c4c783b */ /* 0x000fe20000004200 */
[----:B------:R-:W-:Y:S01]  /*6730*/  FMUL.FTZ R12, R36, R117 ;  /* 0x00000075240c7220 */ /* 0x000fe20000410000 */
        /* <DEDUP_REMOVED lines=13> */
[-C--:B------:R-:W-:Y:S01]  /*6810*/  FMUL.FTZ R40, R40, R117.reuse ;  /* 0x0000007528287220 */ /* 0x080fe20000410000 */
[----:B-1----:R-:W-:Y:S01]  /*6820*/  F2FP.PACK_AB R68, R175, R180 ;  /* 0x000000b4af44723e */ /* 0x002fe200000000ff */
[----:B------:R-:W-:Y:S01]  /*6830*/  FMUL.FTZ R41, R41, R117 ;  /* 0x0000007529297220 */ /* 0x000fe20000410000 */
[----:B------:R-:W1:Y:S01]  /*6840*/  MUFU.EX2 R171, R171 ;  /* 0x000000ab00ab7308 */ /* 0x000e620000000800 */
[----:B------:R-:W-:-:S02]  /*6850*/  FMUL.FTZ R42, R42, R126 ;  /* 0x0000007e2a2a7220 */ /* 0x000fc40000410000 */
[----:B------:R-:W-:Y:S01]  /*6860*/  FMUL.FTZ R43, R43, R126 ;  /* 0x0000007e2b2b7220 */ /* 0x000fe20000410000 */
[C---:B--2---:R-:W-:Y:S01]  /*6870*/  HMMA.16816.F32 R4, R96.reuse, R8, R4 ;  /* 0x000000086004723c */ /* 0x044fe20000001804 */
[--C-:B------:R-:W-:Y:S02]  /*6880*/  FFMA.FTZ R173, R188, c[0x0][0x23c], -R113.reuse ;  /* 0x00008f00bcad7a23 */ /* 0x100fe40000010871 */
[--C-:B------:R-:W-:Y:S01]  /*6890*/  FFMA.FTZ R174, R190, c[0x0][0x23c], -R113.reuse ;  /* 0x00008f00beae7a23 */ /* 0x100fe20000010871 */
[----:B------:R-:W-:Y:S01]  /*68a0*/  MUFU.EX2 R178, R178 ;  /* 0x000000b200b27308 */ /* 0x000fe20000000800 */
[----:B------:R-:W-:Y:S02]  /*68b0*/  FFMA.FTZ R169, R186, c[0x0][0x23c], -R113 ;  /* 0x00008f00baa97a23 */ /* 0x000fe40000010871 */
[-C--:B------:R-:W-:Y:S01]  /*68c0*/  FMUL.FTZ R56, R56, R117.reuse ;  /* 0x0000007538387220 */ /* 0x080fe20000410000 */
[----:B------:R-:W-:Y:S01]  /*68d0*/  HMMA.16816.F32 R12, R96, R16, R12 ;  /* 0x00000010600c723c */ /* 0x000fe2000000180c */
[----:B------:R-:W-:-:S02]  /*68e0*/  FMUL.FTZ R57, R57, R117 ;  /* 0x0000007539397220 */ /* 0x000fc40000410000 */
[----:B------:R-:W-:Y:S01]  /*68f0*/  FMUL.FTZ R58, R58, R126 ;  /* 0x0000007e3a3a7220 */ /* 0x000fe20000410000 */
[----:B------:R-:W2:Y:S01]  /*6900*/  MUFU.EX2 R173, R173 ;  /* 0x000000ad00ad7308 */ /* 0x000ea20000000800 */
[----:B-1----:R-:W-:Y:S01]  /*6910*/  F2FP.PACK_AB R70, R171, R176 ;  /* 0x000000b0ab46723e */ /* 0x002fe200000000ff */
[-C--:B------:R-:W-:Y:S02]  /*6920*/  FMUL.FTZ R59, R59, R126.reuse ;  /* 0x0000007e3b3b7220 */ /* 0x080fe40000410000 */
[----:B------:R-:W-:Y:S01]  /*6930*/  HMMA.16816.F32 R8, R96, R10, R92 ;  /* 0x0000000a6008723c */ /* 0x000fe2000000185c */
[-C--:B------:R-:W-:Y:S01]  /*6940*/  FMUL.FTZ R36, R60, R117.reuse ;  /* 0x000000753c247220 */ /* 0x080fe20000410000 */
[----:B------:R-:W-:Y:S01]  /*6950*/  LDSM.16.MT88.4 R92, [R140+0x9000] ;  /* 0x009000008c5c783b */ /* 0x000fe20000004200 */
[----:B------:R-:W-:Y:S01]  /*6960*/  FMUL.FTZ R37, R61, R117 ;  /* 0x000000753d257220 */ /* 0x000fe20000410000 */
[----:B------:R-:W-:Y:S01]  /*6970*/  MUFU.EX2 R174, R174 ;  /* 0x000000ae00ae7308 */ /* 0x000fe20000000800 */
[----:B------:R-:W-:-:S02]  /*6980*/  FMUL.FTZ R38, R62, R126 ;  /* 0x0000007e3e267220 */ /* 0x000fc40000410000 */
[----:B------:R-:W-:Y:S01]  /*6990*/  FMUL.FTZ R39, R63, R126 ;  /* 0x0000007e3f277220 */ /* 0x000fe20000410000 */
[C---:B------:R-:W-:Y:S01]  /*69a0*/  HMMA.16816.F32 R16, R96.reuse, R18, R40 ;  /* 0x000000126010723c */ /* 0x040fe20000001828 */
[----:B------:R-:W1:Y:S01]  /*69b0*/  LDSM.16.MT88.4 R40, [R140+0xa000] ;  /* 0x00a000008c28783b */ /* 0x000e620000004200 */
[-C--:B------:R-:W-:Y:S02]  /*69c0*/  FMUL.FTZ R64, R64, R117.reuse ;  /* 0x0000007540407220 */ /* 0x080fe40000410000 */
[----:B------:R-:W4:Y:S01]  /*69d0*/  MUFU.EX2 R169, R169 ;  /* 0x000000a900a97308 */ /* 0x000f220000000800 */
[----:B--2---:R-:W-:Y:S01]  /*69e0*/  F2FP.PACK_AB R69, R173, R178 ;  /* 0x000000b2ad45723e */ /* 0x004fe200000000ff */
[----:B------:R-:W-:Y:S02]  /*69f0*/  FMUL.FTZ R65, R65, R117 ;  /* 0x0000007541417220 */ /* 0x000fe40000410000 */
[----:B---3--:R-:W-:Y:S01]  /*6a00*/  HMMA.16816.F32 R44, R96, R48, R44 ;  /* 0x00000030602c723c */ /* 0x008fe2000000182c */
[----:B------:R-:W-:-:S02]  /*6a10*/  FMUL.FTZ R66, R66, R126 ;  /* 0x0000007e42427220 */ /* 0x000fc40000410000 */
[-C--:B------:R-:W-:Y:S02]  /*6a20*/  FMUL.FTZ R67, R67, R126.reuse ;  /* 0x0000007e43437220 */ /* 0x080fe40000410000 */
[-C--:B------:R-:W-:Y:S02]  /*6a30*/  FMUL.FTZ R60, R88, R117.reuse ;  /* 0x00000075583c7220 */ /* 0x080fe40000410000 */
[-C--:B------:R-:W-:Y:S01]  /*6a40*/  FMUL.FTZ R61, R89, R117.reuse ;  /* 0x00000075593d7220 */ /* 0x080fe20000410000 */
[----:B------:R-:W-:Y:S01]  /*6a50*/  HMMA.16816.F32 R48, R96, R50, R72 ;  /* 0x000000326030723c */ /* 0x000fe20000001848 */
[----:B------:R-:W2:Y:S01]  /*6a60*/  LDSM.16.MT88.4 R72, [R138+0x8800] ;  /* 0x008800008a48783b */ /* 0x000ea20000004200 */
[----:B------:R-:W-:Y:S01]  /*6a70*/  FMUL.FTZ R62, R90, R126 ;  /* 0x0000007e5a3e7220 */ /* 0x000fe20000410000 */
[----:B----4-:R-:W-:Y:S01]  /*6a80*/  F2FP.PACK_AB R71, R169, R174 ;  /* 0x000000aea947723e */ /* 0x010fe200000000ff */
[----:B------:R-:W-:Y:S02]  /*6a90*/  FMUL.FTZ R63, R91, R126 ;  /* 0x0000007e5b3f7220 */ /* 0x000fe40000410000 */
[----:B------:R-:W-:-:S02]  /*6aa0*/  FMUL.FTZ R80, R80, R117 ;  /* 0x0000007550507220 */ /* 0x000fc40000410000 */
[----:B------:R-:W-:Y:S01]  /*6ab0*/  HMMA.16816.F32 R28, R96, R32, R28 ;  /* 0x00000020601c723c */ /* 0x000fe2000000181c */
[-C--:B------:R-:W-:Y:S02]  /*6ac0*/  FMUL.FTZ R81, R81, R117.reuse ;  /* 0x0000007551517220 */ /* 0x080fe40000410000 */
[-C--:B------:R-:W-:Y:S02]  /*6ad0*/  FMUL.FTZ R82, R82, R126.reuse ;  /* 0x0000007e52527220 */ /* 0x080fe40000410000 */
[-C--:B------:R-:W-:Y:S02]  /*6ae0*/  FMUL.FTZ R83, R83, R126.reuse ;  /* 0x0000007e53537220 */ /* 0x080fe40000410000 */
[-C--:B------:R-:W-:Y:S01]  /*6af0*/  FMUL.FTZ R84, R84, R117.reuse ;  /* 0x0000007554547220 */ /* 0x080fe20000410000 */
[----:B------:R-:W-:Y:S01]  /*6b00*/  HMMA.16816.F32 R4, R68, R76, R4 ;  /* 0x0000004c4404723c */ /* 0x000fe20000001804 */
[----:B------:R-:W-:Y:S02]  /*6b10*/  FMUL.FTZ R85, R85, R117 ;  /* 0x0000007555557220 */ /* 0x000fe40000410000 */
[----:B------:R-:W-:-:S02]  /*6b20*/  FMUL.FTZ R86, R86, R126 ;  /* 0x0000007e56567220 */ /* 0x000fc40000410000 */
[----:B------:R-:W-:Y:S02]  /*6b30*/  FMUL.FTZ R87, R87, R126 ;  /* 0x0000007e57577220 */ /* 0x000fe40000410000 */
[--C-:B------:R-:W-:Y:S01]  /*6b40*/  FFMA.FTZ R186, R177, c[0x0][0x23c], -R170.reuse ;  /* 0x00008f00b1ba7a23 */ /* 0x100fe200000108aa */
[----:B------:R-:W-:Y:S01]  /*6b50*/  HMMA.16816.F32 R8, R68, R78, R8 ;  /* 0x0000004e4408723c */ /* 0x000fe20000001808 */
[----:B------:R-:W3:Y:S01]  /*6b60*/  LDSM.16.MT88.4 R76, [R137+0x8800] ;  /* 0x00880000894c783b */ /* 0x000ee20000004200 */
[----:B------:R-:W-:Y:S02]  /*6b70*/  FFMA.FTZ R190, R182, c[0x0][0x23c], -R113 ;  /* 0x00008f00b6be7a23 */ /* 0x000fe40000010871 */
[--C-:B------:R-:W-:Y:S01]  /*6b80*/  FFMA.FTZ R181, R101, c[0x0][0x23c], -R170.reuse ;  /* 0x00008f0065b57a23 */ /* 0x100fe200000108aa */
[----:B------:R-:W-:Y:S01]  /*6b90*/  MUFU.EX2 R186, R186 ;  /* 0x000000ba00ba7308 */ /* 0x000fe20000000800 */
[--C-:B------:R-:W-:Y:S02]  /*6ba0*/  FFMA.FTZ R188, R103, c[0x0][0x23c], -R170.reuse ;  /* 0x00008f0067bc7a23 */ /* 0x100fe400000108aa */
[----:B------:R-:W-:Y:S01]  /*6bb0*/  HMMA.16816.F32 R32, R96, R34, R56 ;  /* 0x000000226020723c */ /* 0x000fe20000001838 */
[----:B------:R-:W4:Y:S01]  /*6bc0*/  LDSM.16.MT88.4 R56, [R137+0xa000] ;  /* 0x00a000008938783b */ /* 0x000f220000004200 */
[----:B------:R-:W-:-:S02]  /*6bd0*/  FFMA.FTZ R179, R179, c[0x0][0x23c], -R170 ;  /* 0x00008f00b3b37a23 */ /* 0x000fc400000108aa */
[--C-:B------:R-:W-:Y:S01]  /*6be0*/  FFMA.FTZ R183, R102, c[0x0][0x23c], -R113.reuse ;  /* 0x00008f0066b77a23 */ /* 0x100fe20000010871 */
[----:B------:R-:W-:Y:S01]  /*6bf0*/  MUFU.EX2 R181, R181 ;  /* 0x000000b500b57308 */ /* 0x000fe20000000800 */
[--C-:B------:R-:W-:Y:S02]  /*6c00*/  FFMA.FTZ R177, R184, c[0x0][0x23c], -R113.reuse ;  /* 0x00008f00b8b17a23 */ /* 0x100fe40000010871 */
[----:B-1----:R-:W-:Y:S01]  /*6c10*/  HMMA.16816.F32 R36, R96, R40, R36 ;  /* 0x000000286024723c */ /* 0x002fe20000001824 */
[----:B------:R-:W-:Y:S02]  /*6c20*/  FFMA.FTZ R182, R100, c[0x0][0x23c], -R113 ;  /* 0x00008f0064b67a23 */ /* 0x000fe40000010871 */
[--C-:B------:R-:W-:Y:S01]  /*6c30*/  FFMA.FTZ R184, R104, c[0x0][0x23c], -R170.reuse ;  /* 0x00008f0068b87a23 */ /* 0x100fe200000108aa */
[----:B------:R-:W-:Y:S01]  /*6c40*/  LDSM.16.MT88.4 R100, [R136+0xb000] ;  /* 0x00b000008864783b */ /* 0x000fe20000004200 */
[----:B------:R-:W-:Y:S01]  /*6c50*/  MUFU.EX2 R188, R188 ;  /* 0x000000bc00bc7308 */ /* 0x000fe20000000800 */
[----:B------:R-:W-:-:S02]  /*6c60*/  FFMA.FTZ R125, R125, c[0x0][0x23c], -R170 ;  /* 0x00008f007d7d7a23 */ /* 0x000fc400000108aa */
[C---:B--2---:R-:W-:Y:S01]  /*6c70*/  HMMA.16816.F32 R12, R68.reuse, R72, R12 ;  /* 0x00000048440c723c */ /* 0x044fe2000000180c */
[--C-:B------:R-:W-:Y:S02]  /*6c80*/  FFMA.FTZ R123, R123, c[0x0][0x23c], -R170.reuse ;  /* 0x00008f007b7b7a23 */ /* 0x100fe400000108aa */
[----:B------:R-:W-:Y:S02]  /*6c90*/  FFMA.FTZ R170, R127, c[0x0][0x23c], -R170 ;  /* 0x00008f007faa7a23 */ /* 0x000fe400000108aa */
[----:B------:R-:W-:Y:S01]  /*6ca0*/  MUFU.EX2 R179, R179 ;  /* 0x000000b300b37308 */ /* 0x000fe20000000800 */
[--C-:B------:R-:W-:Y:S02]  /*6cb0*/  FFMA.FTZ R192, R124, c[0x0][0x23c], -R113.reuse ;  /* 0x00008f007cc07a23 */ /* 0x100fe40000010871 */
[----:B------:R-:W-:Y:S01]  /*6cc0*/  HMMA.16816.F32 R16, R68, R74, R16 ;  /* 0x0000004a4410723c */ /* 0x000fe20000001810 */
[----:B------:R-:W1:Y:S01]  /*6cd0*/  LDSM.16.MT88.4 R72, [R136+0x8800] ;  /* 0x008800008848783b */ /* 0x000e620000004200 */
[----:B------:R-:W-:-:S02]  /*6ce0*/  FFMA.FTZ R127, R106, c[0x0][0x23c], -R113 ;  /* 0x00008f006a7f7a23 */ /* 0x000fc40000010871 */
[--C-:B------:R-:W-:Y:S01]  /*6cf0*/  FFMA.FTZ R124, R168, c[0x0][0x23c], -R113.reuse ;  /* 0x00008f00a87c7a23 */ /* 0x100fe20000010871 */
[----:B------:R-:W-:Y:S01]  /*6d00*/  MUFU.EX2 R183, R183 ;  /* 0x000000b700b77308 */ /* 0x000fe20000000800 */
[----:B------:R-:W-:Y:S01]  /*6d10*/  FFMA.FTZ R113, R105, c[0x0][0x23c], -R113 ;  /* 0x00008f0069717a23 */ /* 0x000fe20000010871 */
[----:B------:R-:W-:Y:S01]  /*6d20*/  @P2 IADD3 R168, R116, -0x3, RZ ;  /* 0xfffffffd74a82810 */ /* 0x000fe20007ffe0ff */
[----:B------:R-:W-:Y:S01]  /*6d30*/  HMMA.16816.F32 R40, R96, R42, R64 ;  /* 0x0000002a6028723c */ /* 0x000fe20000001840 */
[----:B------:R-:W2:Y:S01]  /*6d40*/  LDSM.16.MT88.4 R64, [R136+0xa000] ;  /* 0x00a000008840783b */ /* 0x000ea20000004200 */
[----:B------:R-:W-:Y:S02]  /*6d50*/  FFMA.FTZ R161, R161, R126, R107 ;  /* 0x0000007ea1a17223 */ /* 0x000fe4000001006b */
[----:B------:R-:W-:Y:S01]  /*6d60*/  FFMA.FTZ R115, R172, R117, R115 ;  /* 0x00000075ac737223 */ /* 0x000fe20000010073 */
[----:B------:R-:W-:Y:S01]  /*6d70*/  MUFU.EX2 R190, R190 ;  /* 0x000000be00be7308 */ /* 0x000fe20000000800 */
[----:B------:R-:W-:-:S02]  /*6d80*/  FADD.FTZ R112, R112, R161 ;  /* 0x000000a170707221 */ /* 0x000fc40000010000 */
[----:B---3--:R-:W-:Y:S01]  /*6d90*/  HMMA.16816.F32 R20, R68, R76, R20 ;  /* 0x0000004c4414723c */ /* 0x008fe20000001814 */
[----:B------:R-:W-:-:S04]  /*6da0*/  FADD.FTZ R114, R114, R115 ;  /* 0x0000007372727221 */ /* 0x000fc80000010000 */
[----:B------:R-:W-:Y:S01]  /*6db0*/  MUFU.EX2 R177, R177 ;  /* 0x000000b100b17308 */ /* 0x000fe20000000800 */
[----:B------:R-:W-:Y:S02]  /*6dc0*/  FADD.FTZ R111, R111, R114 ;  /* 0x000000726f6f7221 */ /* 0x000fe40000010000 */
[----:B------:R-:W-:Y:S01]  /*6dd0*/  HMMA.16816.F32 R24, R68, R78, R24 ;  /* 0x0000004e4418723c */ /* 0x000fe20000001818 */
[----:B------:R-:W3:Y:S04]  /*6de0*/  LDSM.16.MT88.4 R76, [R140+0xa800] ;  /* 0x00a800008c4c783b */ /* 0x000ee80000004200 */
[----:B------:R-:W-:Y:S03]  /*6df0*/  MUFU.EX2 R182, R182 ;  /* 0x000000b600b67308 */ /* 0x000fe60000000800 */
[C---:B----4-:R-:W-:Y:S05]  /*6e00*/  HMMA.16816.F32 R52, R96.reuse, R56, R52 ;  /* 0x000000386034723c */ /* 0x050fea0000001834 */
[----:B------:R-:W-:Y:S03]  /*6e10*/  MUFU.EX2 R184, R184 ;  /* 0x000000b800b87308 */ /* 0x000fe60000000800 */
[----:B------:R-:W-:Y:S01]  /*6e20*/  HMMA.16816.F32 R56, R96, R58, R80 ;  /* 0x0000003a6038723c */ /* 0x000fe20000001850 */
[----:B------:R-:W-:Y:S04]  /*6e30*/  LDSM.16.MT88.4 R80, [R137+0xb000] ;  /* 0x00b000008950783b */ /* 0x000fe80000004200 */
[----:B------:R-:W4:Y:S03]  /*6e40*/  MUFU.EX2 R125, R125 ;  /* 0x0000007d007d7308 */ /* 0x000f260000000800 */
[C---:B-1----:R-:W-:Y:S05]  /*6e50*/  HMMA.16816.F32 R28, R68.reuse, R72, R28 ;  /* 0x00000048441c723c */ /* 0x042fea000000181c */
[----:B------:R-:W-:Y:S03]  /*6e60*/  MUFU.EX2 R123, R123 ;  /* 0x0000007b007b7308 */ /* 0x000fe60000000800 */
[----:B------:R-:W-:Y:S01]  /*6e70*/  HMMA.16816.F32 R32, R68, R74, R32 ;  /* 0x0000004a4420723c */ /* 0x000fe20000001820 */
[----:B------:R-:W1:Y:S04]  /*6e80*/  LDSM.16.MT88.4 R72, [R138+0xa800] ;  /* 0x00a800008a48783b */ /* 0x000e680000004200 */
[----:B------:R-:W5:Y:S01]  /*6e90*/  MUFU.EX2 R170, R170 ;  /* 0x000000aa00aa7308 */ /* 0x000f620000000800 */
[----:B----4-:R-:W-:-:S02]  /*6ea0*/  F2FP.PACK_AB R104, R125, R184 ;  /* 0x000000b87d68723e */ /* 0x010fc400000000ff */
[----:B--2---:R-:W-:Y:S05]  /*6eb0*/  HMMA.16816.F32 R60, R96, R64, R60 ;  /* 0x00000040603c723c */ /* 0x004fea000000183c */
[----:B------:R-:W-:Y:S03]  /*6ec0*/  MUFU.EX2 R127, R127 ;  /* 0x0000007f007f7308 */ /* 0x000fe60000000800 */
[----:B---3--:R-:W-:Y:S05]  /*6ed0*/  HMMA.16816.F32 R36, R68, R76, R36 ;  /* 0x0000004c4424723c */ /* 0x008fea0000001824 */
[----:B------:R-:W2:Y:S01]  /*6ee0*/  MUFU.EX2 R192, R192 ;  /* 0x000000c000c07308 */ /* 0x000ea20000000800 */
[----:B-----5:R-:W-:-:S02]  /*6ef0*/  F2FP.PACK_AB R106, R170, R123 ;  /* 0x0000007baa6a723e */ /* 0x020fc400000000ff */
[----:B------:R-:W-:Y:S01]  /*6f00*/  HMMA.16816.F32 R40, R68, R78, R40 ;  /* 0x0000004e4428723c */ /* 0x000fe20000001828 */
[----:B------:R-:W3:Y:S04]  /*6f10*/  LDSM.16.MT88.4 R76, [R137+0xa800] ;  /* 0x00a80000894c783b */ /* 0x000ee80000004200 */
[----:B------:R-:W-:Y:S03]  /*6f20*/  MUFU.EX2 R124, R124 ;  /* 0x0000007c007c7308 */ /* 0x000fe60000000800 */
[----:B------:R-:W-:Y:S05]  /*6f30*/  HMMA.16816.F32 R64, R96, R66, R84 ;  /* 0x000000426040723c */ /* 0x000fea0000001854 */
[----:B------:R-:W4:Y:S01]  /*6f40*/  MUFU.EX2 R113, R113 ;  /* 0x0000007100717308 */ /* 0x000f220000000800 */
[----:B--2---:R-:W-:-:S02]  /*6f50*/  F2FP.PACK_AB R105, R192, R127 ;  /* 0x0000007fc069723e */ /* 0x004fc400000000ff */
[C---:B-1----:R-:W-:Y:S08]  /*6f60*/  HMMA.16816.F32 R44, R68.reuse, R72, R44 ;  /* 0x00000048442c723c */ /* 0x042ff0000000182c */
[----:B------:R-:W-:Y:S01]  /*6f70*/  HMMA.16816.F32 R48, R68, R74, R48 ;  /* 0x0000004a4430723c */ /* 0x000fe20000001830 */
[----:B------:R-:W1:Y:S01]  /*6f80*/  LDSM.16.MT88.4 R72, [R136+0xa800] ;  /* 0x00a800008848783b */ /* 0x000e620000004200 */
[----:B----4-:R-:W-:-:S06]  /*6f90*/  F2FP.PACK_AB R107, R113, R124 ;  /* 0x0000007c716b723e */ /* 0x010fcc00000000ff */
[C---:B---3--:R-:W-:Y:S08]  /*6fa0*/  HMMA.16816.F32 R52, R68.reuse, R76, R52 ;  /* 0x0000004c4434723c */ /* 0x048ff00000001834 */
[C---:B------:R-:W-:Y:S08]  /*6fb0*/  HMMA.16816.F32 R56, R68.reuse, R78, R56 ;  /* 0x0000004e4438723c */ /* 0x040ff00000001838 */
[C---:B-1----:R-:W-:Y:S08]  /*6fc0*/  HMMA.16816.F32 R60, R68.reuse, R72, R60 ;  /* 0x00000048443c723c */ /* 0x042ff0000000183c */
[----:B------:R-:W-:Y:S01]  /*6fd0*/  HMMA.16816.F32 R64, R68, R74, R64 ;  /* 0x0000004a4440723c */ /* 0x000fe20000001840 */
[----:B------:R-:W1:Y:S06]  /*6fe0*/  LDSM.16.MT88.4 R72, [R138+0x9000] ;  /* 0x009000008a48783b */ /* 0x000e6c0000004200 */
[----:B------:R-:W-:-:S02]  /*6ff0*/  F2FP.PACK_AB R68, R188, R181 ;  /* 0x000000b5bc44723e */ /* 0x000fc400000000ff */
[----:B------:R-:W-:Y:S02]  /*7000*/  F2FP.PACK_AB R69, R190, R183 ;  /* 0x000000b7be45723e */ /* 0x000fe400000000ff */
[----:B------:R-:W-:Y:S02]  /*7010*/  F2FP.PACK_AB R70, R186, R179 ;  /* 0x000000b3ba46723e */ /* 0x000fe400000000ff */
[----:B------:R-:W-:-:S07]  /*7020*/  F2FP.PACK_AB R71, R182, R177 ;  /* 0x000000b1b647723e */ /* 0x000fce00000000ff */
[C---:B------:R-:W-:Y:S01]  /*7030*/  HMMA.16816.F32 R96, R68.reuse, R92, R4 ;  /* 0x0000005c4460723c */ /* 0x040fe20000001804 */
[----:B------:R-:W2:Y:S07]  /*7040*/  LDSM.16.MT88.4 R4, [R136+0x9000] ;  /* 0x009000008804783b */ /* 0x000eae0000004200 */
[C---:B------:R-:W-:Y:S01]  /*7050*/  HMMA.16816.F32 R92, R68.reuse, R94, R8 ;  /* 0x0000005e445c723c */ /* 0x040fe20000001808 */
[----:B------:R-:W3:Y:S07]  /*7060*/  LDSM.16.MT88.4 R8, [R137+0x9000] ;  /* 0x009000008908783b */ /* 0x000eee0000004200 */
[C---:B------:R-:W-:Y:S08]  /*7070*/  HMMA.16816.F32 R88, R68.reuse, R100, R60 ;  /* 0x000000644458723c */ /* 0x040ff0000000183c */
[C---:B-1----:R-:W-:Y:S08]  /*7080*/  HMMA.16816.F32 R84, R68.reuse, R72, R12 ;  /* 0x000000484454723c */ /* 0x042ff0000000180c */
[C---:B------:R-:W-:Y:S01]  /*7090*/  HMMA.16816.F32 R16, R68.reuse, R74, R16 ;  /* 0x0000004a4410723c */ /* 0x040fe20000001810 */
[----:B------:R-:W1:Y:S07]  /*70a0*/  LDSM.16.MT88.4 R72, [R138+0xb000] ;  /* 0x00b000008a48783b */ /* 0x000e6e0000004200 */
[C---:B------:R-:W-:Y:S01]  /*70b0*/  HMMA.16816.F32 R100, R68.reuse, R102, R64 ;  /* 0x000000664464723c */ /* 0x040fe20000001840 */
[----:B------:R-:W-:Y:S07]  /*70c0*/  LDSM.16.MT88.4 R64, [R140+0xb800] ;  /* 0x00b800008c40783b */ /* 0x000fee0000004200 */
[C---:B--2---:R-:W-:Y:S08]  /*70d0*/  HMMA.16816.F32 R28, R68.reuse, R4, R28 ;  /* 0x00000004441c723c */ /* 0x044ff0000000181c */
[C---:B---3--:R-:W-:Y:S08]  /*70e0*/  HMMA.16816.F32 R20, R68.reuse, R8, R20 ;  /* 0x000000084414723c */ /* 0x048ff00000001814 */
[C---:B------:R-:W-:Y:S01]  /*70f0*/  HMMA.16816.F32 R24, R68.reuse, R10, R24 ;  /* 0x0000000a4418723c */ /* 0x040fe20000001818 */
[----:B------:R-:W2:Y:S07]  /*7100*/  LDSM.16.MT88.4 R8, [R140+0xb000] ;  /* 0x00b000008c08783b */ /* 0x000eae0000004200 */
[C---:B------:R-:W-:Y:S08]  /*7110*/  HMMA.16816.F32 R32, R68.reuse, R6, R32 ;  /* 0x000000064420723c */ /* 0x040ff00000001820 */
[C---:B-1----:R-:W-:Y:S08]  /*7120*/  HMMA.16816.F32 R4, R68.reuse, R72, R44 ;  /* 0x000000484404723c */ /* 0x042ff0000000182c */
[C---:B------:R-:W-:Y:S08]  /*7130*/  HMMA.16816.F32 R76, R68.reuse, R80, R52 ;  /* 0x00000050444c723c */ /* 0x040ff00000001834 */
[C---:B------:R-:W-:Y:S01]  /*7140*/  HMMA.16816.F32 R72, R68.reuse, R74, R48 ;  /* 0x0000004a4448723c */ /* 0x040fe20000001830 */
[----:B------:R-:W1:Y:S07]  /*7150*/  LDSM.16.MT88.4 R48, [R137+0x9800] ;  /* 0x009800008930783b */ /* 0x000e6e0000004200 */
[C---:B------:R-:W-:Y:S01]  /*7160*/  HMMA.16816.F32 R80, R68.reuse, R82, R56 ;  /* 0x000000524450723c */ /* 0x040fe20000001838 */
[----:B------:R-:W-:Y:S07]  /*7170*/  LDSM.16.MT88.4 R56, [R136+0x9800] ;  /* 0x009800008838783b */ /* 0x000fee0000004200 */
[C---:B--2---:R-:W-:Y:S01]  /*7180*/  HMMA.16816.F32 R12, R68.reuse, R8, R36 ;  /* 0x00000008440c723c */ /* 0x044fe20000001824 */
[----:B------:R-:W2:Y:S07]  /*7190*/  LDSM.16.MT88.4 R36, [R140+0x9800] ;  /* 0x009800008c24783b */ /* 0x000eae0000004200 */
[----:B------:R-:W-:Y:S01]  /*71a0*/  HMMA.16816.F32 R8, R68, R10, R40 ;  /* 0x0000000a4408723c */ /* 0x000fe20000001828 */
[----:B------:R-:W3:Y:S11]  /*71b0*/  LDSM.16.MT88.4 R40, [R138+0x9800] ;  /* 0x009800008a28783b */ /* 0x000ef60000004200 */
[----:B------:R-:W-:Y:S04]  /*71c0*/  @!UPT UIADD3 URZ, URZ, URZ, URZ ;  /* 0x0000003f3f3ff290 */ /* 0x000fe8000fffe03f */
[C---:B------:R-:W-:Y:S08]  /*71d0*/  HMMA.16816.F32 R60, R104.reuse, R64, R12 ;  /* 0x00000040683c723c */ /* 0x040ff0000000180c */
[C---:B------:R-:W-:Y:S01]  /*71e0*/  HMMA.16816.F32 R64, R104.reuse, R66, R8 ;  /* 0x000000426840723c */ /* 0x040fe20000001808 */
[----:B------:R-:W4:Y:S07]  /*71f0*/  LDSM.16.MT88.4 R8, [R137+0xb800] ;  /* 0x00b800008908783b */ /* 0x000f2e0000004200 */
[C---:B-1----:R-:W-:Y:S08]  /*7200*/  HMMA.16816.F32 R44, R104.reuse, R48, R20 ;  /* 0x00000030682c723c */ /* 0x042ff00000001814 */
[C---:B--2---:R-:W-:Y:S08]  /*7210*/  HMMA.16816.F32 R96, R104.reuse, R36, R96 ;  /* 0x000000246860723c */ /* 0x044ff00000001860 */
[C---:B------:R-:W-:Y:S08]  /*7220*/  HMMA.16816.F32 R92, R104.reuse, R38, R92 ;  /* 0x00000026685c723c */ /* 0x040ff0000000185c */
[C---:B---3--:R-:W-:Y:S01]  /*7230*/  HMMA.16816.F32 R36, R104.reuse, R40, R84 ;  /* 0x000000286824723c */ /* 0x048fe20000001854 */
[----:B------:R-:W1:Y:S07]  /*7240*/  LDSM.16.MT88.4 R84, [R136+0xb800] ;  /* 0x00b800008854783b */ /* 0x000e6e0000004200 */
[C---:B------:R-:W-:Y:S01]  /*7250*/  HMMA.16816.F32 R40, R104.reuse, R42, R16 ;  /* 0x0000002a6828723c */ /* 0x040fe20000001810 */
[----:B------:R-:W2:Y:S07]  /*7260*/  LDSM.16.MT88.4 R16, [R138+0xb800] ;  /* 0x00b800008a10783b */ /* 0x000eae0000004200 */
[C---:B------:R-:W-:Y:S08]  /*7270*/  HMMA.16816.F32 R52, R104.reuse, R56, R28 ;  /* 0x000000386834723c */ /* 0x040ff0000000181c */
[C---:B------:R-:W-:Y:S08]  /*7280*/  HMMA.16816.F32 R48, R104.reuse, R50, R24 ;  /* 0x000000326830723c */ /* 0x040ff00000001818 */
[C---:B------:R-:W-:Y:S08]  /*7290*/  HMMA.16816.F32 R56, R104.reuse, R58, R32 ;  /* 0x0000003a6838723c */ /* 0x040ff00000001820 */
[C---:B----4-:R-:W-:Y:S08]  /*72a0*/  HMMA.16816.F32 R76, R104.reuse, R8, R76 ;  /* 0x00000008684c723c */ /* 0x050ff0000000184c */
[C---:B-1----:R-:W-:Y:S08]  /*72b0*/  HMMA.16816.F32 R88, R104.reuse, R84, R88 ;  /* 0x000000546858723c */ /* 0x042ff00000001858 */
[C---:B--2---:R-:W-:Y:S07]  /*72c0*/  HMMA.16816.F32 R68, R104.reuse, R16, R4 ;  /* 0x000000106844723c */ /* 0x044fee0000001804 */
[----:B------:R-:W-:Y:S01]  /*72d0*/  FADD.FTZ R5, R3, R112 ;  /* 0x0000007003057221 */ /* 0x000fe20000010000 */
[----:B------:R-:W-:Y:S01]  /*72e0*/  HMMA.16816.F32 R72, R104, R18, R72 ;  /* 0x000000126848723c */ /* 0x000fe20000001848 */
[----:B------:R-:W-:-:S02]  /*72f0*/  FADD.FTZ R3, R110, R111 ;  /* 0x0000006f6e037221 */ /* 0x000fc40000010000 */
[----:B------:R-:W-:Y:S02]  /*7300*/  FADD.FTZ R5, R2, R5 ;  /* 0x0000000502057221 */ /* 0x000fe40000010000 */
[----:B------:R-:W-:Y:S02]  /*7310*/  FADD.FTZ R180, R180, R3 ;  /* 0x00000003b4b47221 */ /* 0x000fe40000010000 */
[----:B------:R-:W-:Y:S01]  /*7320*/  FADD.FTZ R178, R178, R5 ;  /* 0x00000005b2b27221 */ /* 0x000fe20000010000 */
[----:B------:R-:W-:Y:S01]  /*7330*/  HMMA.16816.F32 R80, R104, R10, R80 ;  /* 0x0000000a6850723c */ /* 0x000fe20000001850 */
[----:B------:R-:W-:Y:S02]  /*7340*/  FADD.FTZ R175, R175, R180 ;  /* 0x000000b4afaf7221 */ /* 0x000fe40000010000 */
[----:B------:R-:W-:Y:S02]  /*7350*/  FADD.FTZ R173, R173, R178 ;  /* 0x000000b2adad7221 */ /* 0x000fe40000010000 */
[----:B------:R-:W-:-:S02]  /*7360*/  FADD.FTZ R2, R176, R175 ;  /* 0x000000afb0027221 */ /* 0x000fc40000010000 */
[----:B------:R-:W-:Y:S01]  /*7370*/  FADD.FTZ R4, R174, R173 ;  /* 0x000000adae047221 */ /* 0x000fe20000010000 */
[----:B------:R-:W-:Y:S01]  /*7380*/  HMMA.16816.F32 R84, R104, R86, R100 ;  /* 0x000000566854723c */ /* 0x000fe20000001864 */
[----:B------:R-:W-:Y:S02]  /*7390*/  FADD.FTZ R2, R171, R2 ;  /* 0x00000002ab027221 */ /* 0x000fe40000010000 */
[----:B------:R-:W-:Y:S02]  /*73a0*/  FADD.FTZ R4, R169, R4 ;  /* 0x00000004a9047221 */ /* 0x000fe40000010000 */
[----:B------:R-:W-:Y:S01]  /*73b0*/  FADD.FTZ R181, R181, R2 ;  /* 0x00000002b5b57221 */ /* 0x000fe20000010000 */
[-C--:B------:R-:W-:Y:S01]  /*73c0*/  MOV R2, R108.reuse ;  /* 0x0000006c00027202 */ /* 0x080fe20000000f00 */
[----:B------:R-:W-:Y:S01]  /*73d0*/  FADD.FTZ R183, R183, R4 ;  /* 0x00000004b7b77221 */ /* 0x000fe20000010000 */
[----:B------:R-:W-:Y:S01]  /*73e0*/  @P2 MOV R2, R108 ;  /* 0x0000006c00022202 */ /* 0x000fe20000000f00 */
[----:B------:R-:W-:-:S02]  /*73f0*/  FADD.FTZ R188, R188, R181 ;  /* 0x000000b5bcbc7221 */ /* 0x000fc40000010000 */
[----:B------:R-:W-:Y:S02]  /*7400*/  FADD.FTZ R190, R190, R183 ;  /* 0x000000b7bebe7221 */ /* 0x000fe40000010000 */
[----:B------:R-:W-:Y:S02]  /*7410*/  FADD.FTZ R3, R179, R188 ;  /* 0x000000bcb3037221 */ /* 0x000fe40000010000 */
[----:B------:R-:W-:Y:S02]  /*7420*/  FADD.FTZ R177, R177, R190 ;  /* 0x000000beb1b17221 */ /* 0x000fe40000010000 */
        /* <DEDUP_REMOVED lines=11> */
[----:B------:R-:W-:Y:S01]  /*74e0*/  FADD.FTZ R161, R113, R124 ;  /* 0x0000007c71a17221 */ /* 0x000fe20000010000 */
[----:B------:R-:W-:Y:S05]  /*74f0*/  @P2 BRA `(.L_x_688) ;  /* 0x0000001000002947 */ /* 0x000fea0003800000 */
.L_x_684:
[----:B------:R-:W-:-:S07]  /*7500*/  IADD3 R168, R122, -0x1, RZ ;  /* 0xffffffff7aa87810 */ /* 0x000fce0007ffe0ff */
.L_x_688:
        /* <DEDUP_REMOVED lines=9> */
.L_x_692:
[----:B------:R1:W-:Y:S01]  /*75a0*/  @P3 STS.128 [R154+0x4000], RZ ;  /* 0x004000ff9a003388 */ /* 0x0003e20000000c00 */
[----:B------:R-:W-:Y:S04]  /*75b0*/  IADD3 R2, R168, -0x1, RZ ;  /* 0xffffffffa8027810 */ /* 0x000fe80007ffe0ff */
[----:B------:R-:W-:Y:S01]  /*75c0*/  SHF.R.S32.HI R105, RZ, 0x1f, R2 ;  /* 0x0000001fff697819 */ /* 0x000fe20000011402 */
[----:B------:R-:W-:Y:S04]  /*75d0*/  IMAD.WIDE.U32 R106, R2, c[0x0][0x198], RZ ;  /* 0x00006600026a7a25 */ /* 0x000fe800078e00ff */
[----:B------:R-:W-:Y:S01]  /*75e0*/  IMAD R105, R105, c[0x0][0x198], RZ ;  /* 0x0000660069697a24 */ /* 0x000fe200078e02ff */
[----:B------:R-:W-:Y:S03]  /*75f0*/  LEA R3, P1, R106, R158, 0x6 ;  /* 0x0000009e6a037211 */ /* 0x000fe600078230ff */
[----:B------:R-:W-:Y:S01]  /*7600*/  IMAD R105, R2, c[0x0][0x19c], R105 ;  /* 0x0000670002697a24 */ /* 0x000fe200078e0269 */
[----:B------:R-:W-:Y:S03]  /*7610*/  @!P3 LEA R118, P6, R3, c[0x0][0x168], 0x1 ;  /* 0x00005a000376ba11 */ /* 0x000fe600078c08ff */
[----:B------:R-:W-:Y:S01]  /*7620*/  IMAD.IADD R105, R107, 0x1, R105 ;  /* 0x000000016b697824 */ /* 0x000fe200078e0269 */
[----:B------:R-:W-:Y:S04]  /*7630*/  IADD3 R107, P0, R148, R3, RZ ;  /* 0x00000003946b7210 */ /* 0x000fe80007f1e0ff */
        /* <DEDUP_REMOVED lines=13> */
[C---:B------:R-:W-:Y:S02]  /*7710*/  IADD3 R105, P5, R148.reuse, R107, RZ ;  /* 0x0000006b94697210 */ /* 0x040fe40007fbe0ff */
[--C-:B------:R-:W-:Y:S01]  /*7720*/  @!P2 LEA.HI.X R107, R107, c[0x0][0x16c], R100.reuse, 0x1, P1 ;  /* 0x00005b006b6baa11 */ /* 0x100fe200008f0c64 */
[----:B------:R-:W-:Y:S01]  /*7730*/  @!PT LDS RZ, [RZ] ;  /* 0x00000000fffff984 */ /* 0x000fe20000000800 */
[----:B------:R-:W-:Y:S01]  /*7740*/  @!PT LDS RZ, [RZ] ;  /* 0x00000000fffff984 */ /* 0x000fe20000000800 */
[----:B------:R-:W-:Y:S01]  /*7750*/  @!PT LDS RZ, [RZ] ;  /* 0x00000000fffff984 */ /* 0x000fe20000000800 */
[----:B------:R1:W-:Y:S01]  /*7760*/  @!P2 LDGSTS.E.BYPASS.LTC128B.128 [R154+0x6000], [R108.64+0x80] ;  /* 0x060000806c9aafae */ /* 0x0003e2000b901d46 */
[----:B------:R-:W-:Y:S01]  /*7770*/  @!P3 LEA R116, P6, R105, c[0x0][0x168], 0x1 ;  /* 0x00005a006974ba11 */ /* 0x000fe200078c08ff */
[----:B------:R-:W-:Y:S01]  /*7780*/  IMAD.X R100, R147, 0x1, R100, P5 ;  /* 0x0000000193647824 */ /* 0x000fe200028e0664 */
[C---:B------:R-:W-:Y:S01]  /*7790*/  @!P2 LEA R112, P1, R105.reuse, c[0x0][0x168], 0x1 ;  /* 0x00005a006970aa11 */ /* 0x040fe200078208ff */
[----:B------:R1:W-:Y:S01]  /*77a0*/  @P3 STS.128 [R154+0x4800], RZ ;  /* 0x004800ff9a003388 */ /* 0x0003e20000000c00 */
[----:B------:R-:W-:Y:S02]  /*77b0*/  IADD3 R3, P0, R148, R105, RZ ;  /* 0x0000006994037210 */ /* 0x000fe40007f1e0ff */
[C-C-:B------:R-:W-:Y:S01]  /*77c0*/  @!P3 LEA.HI.X R117, R105.reuse, c[0x0][0x16c], R100.reuse, 0x1, P6 ;  /* 0x00005b006975ba11 */ /* 0x140fe200030f0c64 */
[----:B------:R-:W-:Y:S01]  /*77d0*/  @!PT LDS RZ, [RZ] ;  /* 0x00000000fffff984 */ /* 0x000fe20000000800 */
[----:B------:R-:W-:Y:S01]  /*77e0*/  @!PT LDS RZ, [RZ] ;  /* 0x00000000fffff984 */ /* 0x000fe20000000800 */
[----:B------:R-:W-:Y:S01]  /*77f0*/  @!PT LDS RZ, [RZ] ;  /* 0x00000000fffff984 */ /* 0x000fe20000000800 */
[----:B------:R1:W-:Y:S01]  /*7800*/  @!P3 LDGSTS.E.BYPASS.LTC128B.128 [R154+0x4800], [R110.64] ;  /* 0x048000006e9abfae */ /* 0x0003e2000b901d46 */
[--C-:B------:R-:W-:Y:S01]  /*7810*/  @!P2 LEA.HI.X R113, R105, c[0x0][0x16c], R100.reuse, 0x1, P1 ;  /* 0x00005b006971aa11 */ /* 0x100fe200008f0c64 */
[----:B------:R-:W-:Y:S01]  /*7820*/  IMAD.X R2, R147, 0x1, R100, P0 ;  /* 0x0000000193027824 */ /* 0x000fe200000e0664 */
[C---:B------:R-:W-:Y:S01]  /*7830*/  @!P3 LEA R114, P5, R3.reuse, c[0x0][0x168], 0x1 ;  /* 0x00005a000372ba11 */ /* 0x040fe200078a08ff */
[----:B------:R1:W-:Y:S01]  /*7840*/  @P2 STS.128 [R154+0x6800], RZ ;  /* 0x006800ff9a002388 */ /* 0x0003e20000000c00 */
[C---:B------:R-:W-:Y:S02]  /*7850*/  @!P2 LEA R104, P0, R3.reuse, c[0x0][0x168], 0x1 ;  /* 0x00005a000368aa11 */ /* 0x040fe400078008ff */
[C-C-:B------:R-:W-:Y:S01]  /*7860*/  @!P3 LEA.HI.X R115, R3.reuse, c[0x0][0x16c], R2.reuse, 0x1, P5 ;  /* 0x00005b000373ba11 */ /* 0x140fe200028f0c02 */
[----:B------:R-:W-:Y:S01]  /*7870*/  @!PT LDS RZ, [RZ] ;  /* 0x00000000fffff984 */ /* 0x000fe20000000800 */
[----:B------:R-:W-:Y:S01]  /*7880*/  @!PT LDS RZ, [RZ] ;  /* 0x00000000fffff984 */ /* 0x000fe20000000800 */
[----:B------:R-:W-:Y:S01]  /*7890*/  @!PT LDS RZ, [RZ] ;  /* 0x00000000fffff984 */ /* 0x000fe20000000800 */
[----:B------:R1:W-:Y:S01]  /*78a0*/  @!P2 LDGSTS.E.BYPASS.LTC128B.128 [R154+0x6800], [R106.64+0x80] ;  /* 0x068000806a9aafae */ /* 0x0003e2000b901d46 */
[----:B------:R-:W-:Y:S03]  /*78b0*/  @!P2 LEA.HI.X R105, R3, c[0x0][0x16c], R2, 0x1, P0 ;  /* 0x00005b000369aa11 */ /* 0x000fe600000f0c02 */
        /* <DEDUP_REMOVED lines=22> */
.L_x_690:
[----:B------:R-:W-:Y:S04]  /*7a20*/  DEPBAR.LE SB0, 0x0 ;  /* 0x000080000000791a */ /* 0x000fe80000000000 */
[----:B------:R-:W-:Y:S01]  /*7a30*/  BAR.SYNC.DEFER_BLOCKING 0x0 ;  /* 0x0000000000007b1d */ /* 0x000fe20000010000 */
[----:B------:R-:W-:Y:S01]  /*7a40*/  SHF.R.S32.HI R3, RZ, 0x1f, R168 ;  /* 0x0000001fff037819 */ /* 0x000fe200000114a8 */
[----:B------:R-:W-:Y:S02]  /*7a50*/  IMAD R100, R149, R168, RZ ;  /* 0x000000a895647224 */ /* 0x000fe400078e02ff */
[-C--:B------:R-:W-:Y:S04]  /*7a60*/  IMAD.WIDE.U32 R174, R168, R150.reuse, R170 ;  /* 0x00000096a8ae7225 */ /* 0x080fe800078e00aa */
[----:B------:R-:W-:Y:S01]  /*7a70*/  IMAD R100, R3, R150, R100 ;  /* 0x0000009603647224 */ /* 0x000fe200078e0264 */
[C---:B------:R-:W-:Y:S02]  /*7a80*/  @!P3 LEA R188, P4, R174.reuse, c[0x0][0x170], 0x1 ;  /* 0x00005c00aebcba11 */ /* 0x040fe400078808ff */
[----:B------:R-:W-:Y:S01]  /*7a90*/  @!P2 LEA R176, P1, R174, c[0x0][0x170], 0x1 ;  /* 0x00005c00aeb0aa11 */ /* 0x000fe200078208ff */
[----:B------:R-:W-:Y:S01]  /*7aa0*/  IMAD.IADD R100, R175, 0x1, R100 ;  /* 0x00000001af647824 */ /* 0x000fe200078e0264 */
[----:B------:R-:W-:Y:S04]  /*7ab0*/  IADD3 R173, P0, R160, R174, RZ ;  /* 0x000000aea0ad7210 */ /* 0x000fe80007f1e0ff */
        /* <DEDUP_REMOVED lines=168> */
.L_x_691:
[C---:B------:R-:W-:Y:S02]  /*8540*/  LEA R2, R168.reuse, R153, 0x6 ;  /* 0x00000099a8027211 */ /* 0x040fe400078e30ff */
[----:B------:R-:W-:Y:S02]  /*8550*/  IADD3 R168, R168, -0x1, RZ ;  /* 0xffffffffa8a87810 */ /* 0x000fe40007ffe0ff */
[C---:B-1----:R-:W-:Y:S01]  /*8560*/  IADD3 R108, R2.reuse, 0x1, RZ ;  /* 0x00000001026c7810 */ /* 0x042fe20007ffe0ff */
[----:B------:R-:W-:Y:S01]  /*8570*/  I2F R117, R2 ;  /* 0x0000000200757306 */ /* 0x000fe20000201400 */
[C---:B------:R-:W-:Y:S02]  /*8580*/  IADD3 R115, R2.reuse, 0x8, RZ ;  /* 0x0000000802737810 */ /* 0x040fe40007ffe0ff */
[C---:B------:R-:W-:Y:S02]  /*8590*/  IADD3 R102, R2.reuse, 0x9, RZ ;  /* 0x0000000902667810 */ /* 0x040fe40007ffe0ff */
[C---:B------:R-:W-:Y:S02]  /*85a0*/  IADD3 R113, R2.reuse, 0x10, RZ ;  /* 0x0000001002717810 */ /* 0x040fe40007ffe0ff */
[C---:B------:R-:W-:Y:S02]  /*85b0*/  IADD3 R106, R2.reuse, 0x11, RZ ;  /* 0x00000011026a7810 */ /* 0x040fe40007ffe0ff */
[C---:B------:R-:W-:Y:S01]  /*85c0*/  IADD3 R109, R2.reuse, 0x18, RZ ;  /* 0x00000018026d7810 */ /* 0x040fe20007ffe0ff */
        /* <DEDUP_REMOVED lines=8> */
[----:B------:R-:W-:Y:S07]  /*8650*/  IADD3 R112, R2, 0x38, RZ ;  /* 0x0000003802707810 */ /* 0x000fee0007ffe0ff */
[----:B------:R-:W-:Y:S10]  /*8660*/  I2F R102, R102 ;  /* 0x0000006600667306 */ /* 0x000ff40000201400 */
        /* <DEDUP_REMOVED lines=8> */
[----:B------:R-:W1:Y:S02]  /*86f0*/  I2F R105, R105 ;  /* 0x0000006900697306 */ /* 0x000e640000201400 */
[-C--:B-1----:R-:W-:Y:S02]  /*8700*/  FFMA.FTZ R30, R105, R0.reuse, R30 ;  /* 0x00000000691e7223 */ /* 0x082fe4000001001e */
[CC--:B------:R-:W-:Y:S02]  /*8710*/  FFMA.FTZ R6, R117.reuse, R0.reuse, R6 ;  /* 0x0000000075067223 */ /* 0x0c0fe40000010006 */
[-C--:B------:R-:W-:Y:S02]  /*8720*/  FFMA.FTZ R4, R117, R0.reuse, R4 ;  /* 0x0000000075047223 */ /* 0x080fe40000010004 */
[CC--:B------:R-:W-:Y:S02]  /*8730*/  FFMA.FTZ R7, R108.reuse, R0.reuse, R7 ;  /* 0x000000006c077223 */ /* 0x0c0fe40000010007 */
[-C--:B------:R-:W-:Y:S01]  /*8740*/  FFMA.FTZ R5, R108, R0.reuse, R5 ;  /* 0x000000006c057223 */ /* 0x080fe20000010005 */
[----:B------:R-:W-:Y:S01]  /*8750*/  FMNMX.FTZ R108, R6, R103, !PT ;  /* 0x00000067066c7209 */ /* 0x000fe20007810000 */
[CC--:B------:R-:W-:Y:S02]  /*8760*/  FFMA.FTZ R10, R115.reuse, R0.reuse, R10 ;  /* 0x00000000730a7223 */ /* 0x0c0fe4000001000a */
[----:B------:R-:W-:Y:S01]  /*8770*/  FFMA.FTZ R8, R115, R0, R8 ;  /* 0x0000000073087223 */ /* 0x000fe20000010008 */
[----:B------:R-:W-:Y:S01]  /*8780*/  FMNMX.FTZ R115, R7, R108, !PT ;  /* 0x0000006c07737209 */ /* 0x000fe20007810000 */
[-C--:B------:R-:W-:Y:S01]  /*8790*/  FFMA.FTZ R11, R102, R0.reuse, R11 ;  /* 0x00000000660b7223 */ /* 0x080fe2000001000b */
[----:B------:R-:W-:Y:S01]  /*87a0*/  FMNMX.FTZ R108, R4, R101, !PT ;  /* 0x00000065046c7209 */ /* 0x000fe20007810000 */
[-C--:B------:R-:W-:Y:S01]  /*87b0*/  FFMA.FTZ R9, R102, R0.reuse, R9 ;  /* 0x0000000066097223 */ /* 0x080fe20000010009 */
[----:B------:R-:W-:Y:S01]  /*87c0*/  FMNMX.FTZ R110, R10, R115, !PT ;  /* 0x000000730a6e7209 */ /* 0x000fe20007810000 */
[----:B------:R-:W-:Y:S01]  /*87d0*/  FFMA.FTZ R14, R113, R0, R14 ;  /* 0x00000000710e7223 */ /* 0x000fe2000001000e */
[----:B------:R-:W-:Y:S01]  /*87e0*/  FMNMX.FTZ R115, R5, R108, !PT ;  /* 0x0000006c05737209 */ /* 0x000fe20007810000 */
        /* <DEDUP_REMOVED lines=8> */
[-C--:B------:R-:W-:Y:S01]  /*8870*/  FFMA.FTZ R19, R104, R0.reuse, R19 ;  /* 0x0000000068137223 */ /* 0x080fe20000010013 */
[----:B------:R-:W-:Y:S01]  /*8880*/  IADD3 R102, R2, 0x31, RZ ;  /* 0x0000003102667810 */ /* 0x000fe20007ffe0ff */
[----:B------:R-:W-:Y:S01]  /*8890*/  FFMA.FTZ R17, R104, R0, R17 ;  /* 0x0000000068117223 */ /* 0x000fe20000010011 */
[----:B------:R-:W-:Y:S01]  /*88a0*/  FMNMX.FTZ R115, R15, R106, !PT ;  /* 0x0000006a0f737209 */ /* 0x000fe20007810000 */
[-C--:B------:R-:W-:Y:S01]  /*88b0*/  FFMA.FTZ R16, R109, R0.reuse, R16 ;  /* 0x000000006d107223 */ /* 0x080fe20000010010 */
[----:B------:R-:W-:Y:S01]  /*88c0*/  FMNMX.FTZ R104, R12, R113, !PT ;  /* 0x000000710c687209 */ /* 0x000fe20007810000 */
[----:B------:R-:W1:Y:S01]  /*88d0*/  I2F R109, R112 ;  /* 0x00000070006d7306 */ /* 0x000e620000201400 */
[----:B------:R-:W-:Y:S01]  /*88e0*/  FMNMX.FTZ R106, R18, R115, !PT ;  /* 0x00000073126a7209 */ /* 0x000fe20007810000 */
[----:B------:R-:W-:Y:S01]  /*88f0*/  FFMA.FTZ R22, R111, R0, R22 ;  /* 0x000000006f167223 */ /* 0x000fe20000010016 */
[----:B------:R-:W-:Y:S01]  /*8900*/  FMNMX.FTZ R113, R13, R104, !PT ;  /* 0x000000680d717209 */ /* 0x000fe20007810000 */
[-C--:B------:R-:W-:Y:S01]  /*8910*/  FFMA.FTZ R23, R100, R0.reuse, R23 ;  /* 0x0000000064177223 */ /* 0x080fe20000010017 */
[----:B------:R-:W-:Y:S01]  /*8920*/  IADD3 R2, R2, 0x39, RZ ;  /* 0x0000003902027810 */ /* 0x000fe20007ffe0ff */
[-C--:B------:R-:W-:Y:S01]  /*8930*/  FFMA.FTZ R20, R111, R0.reuse, R20 ;  /* 0x000000006f147223 */ /* 0x080fe20000010014 */
[----:B------:R-:W-:Y:S01]  /*8940*/  FMNMX.FTZ R104, R16, R113, !PT ;  /* 0x0000007110687209 */ /* 0x000fe20007810000 */
[----:B------:R-:W-:Y:S01]  /*8950*/  FFMA.FTZ R26, R107, R0, R26 ;  /* 0x000000006b1a7223 */ /* 0x000fe2000001001a */
[----:B------:R-:W-:Y:S01]  /*8960*/  FMNMX.FTZ R115, R19, R106, !PT ;  /* 0x0000006a13737209 */ /* 0x000fe20007810000 */
[----:B------:R-:W2:Y:S01]  /*8970*/  I2F R102, R102 ;  /* 0x0000006600667306 */ /* 0x000ea20000201400 */
        /* <DEDUP_REMOVED lines=9> */
[----:B------:R-:W3:Y:S01]  /*8a10*/  I2F R2, R2 ;  /* 0x0000000200027306 */ /* 0x000ee20000201400 */
[----:B------:R-:W-:Y:S01]  /*8a20*/  FMNMX.FTZ R104, R26, R113, !PT ;  /* 0x000000711a687209 */ /* 0x000fe20007810000 */
[-C--:B------:R-:W-:Y:S01]  /*8a30*/  FFMA.FTZ R28, R105, R0.reuse, R28 ;  /* 0x00000000691c7223 */ /* 0x080fe2000001001c */
[----:B------:R-:W-:Y:S01]  /*8a40*/  FMNMX.FTZ R100, R24, R107, !PT ;  /* 0x0000006b18647209 */ /* 0x000fe20007810000 */
[----:B-1----:R-:W-:Y:S01]  /*8a50*/  FFMA.FTZ R34, R109, R0, R34 ;  /* 0x000000006d227223 */ /* 0x002fe20000010022 */
[----:B------:R-:W-:Y:S01]  /*8a60*/  FMNMX.FTZ R111, R27, R104, !PT ;  /* 0x000000681b6f7209 */ /* 0x000fe20007810000 */
[----:B------:R-:W-:Y:S01]  /*8a70*/  FFMA.FTZ R32, R109, R0, R32 ;  /* 0x000000006d207223 */ /* 0x000fe20000010020 */
[----:B------:R-:W-:Y:S02]  /*8a80*/  FMNMX.FTZ R105, R25, R100, !PT ;  /* 0x0000006419697209 */ /* 0x000fe40007810000 */
[----:B------:R-:W-:Y:S02]  /*8a90*/  FMNMX.FTZ R104, R30, R111, !PT ;  /* 0x0000006f1e687209 */ /* 0x000fe40007810000 */
[----:B------:R-:W-:Y:S01]  /*8aa0*/  LDSM.16.MT88.4 R108, [R138+0x8000] ;  /* 0x008000008a6c783b */ /* 0x000fe20000004200 */
[CC--:B--2---:R-:W-:Y:S02]  /*8ab0*/  FFMA.FTZ R31, R102.reuse, R0.reuse, R31 ;  /* 0x00000000661f7223 */ /* 0x0c4fe4000001001f */
[----:B------:R-:W-:Y:S01]  /*8ac0*/  FFMA.FTZ R29, R102, R0, R29 ;  /* 0x00000000661d7223 */ /* 0x000fe2000001001d */
[----:B------:R-:W-:Y:S02]  /*8ad0*/  FMNMX.FTZ R102, R28, R105, !PT ;  /* 0x000000691c667209 */ /* 0x000fe40007810000 */
[----:B------:R-:W-:Y:S04]  /*8ae0*/  FMNMX.FTZ R3, R31, R104, !PT ;  /* 0x000000681f037209 */ /* 0x000fe80007810000 */
[----:B------:R-:W-:Y:S01]  /*8af0*/  FMNMX.FTZ R100, R34, R3, !PT ;  /* 0x0000000322647209 */ /* 0x000fe20007810000 */
[C---:B---3--:R-:W-:Y:S01]  /*8b00*/  FFMA.FTZ R35, R2.reuse, R0, R35 ;  /* 0x0000000002237223 */ /* 0x048fe20000010023 */
[----:B------:R-:W-:Y:S01]  /*8b10*/  FMNMX.FTZ R3, R29, R102, !PT ;  /* 0x000000661d037209 */ /* 0x000fe20007810000 */
[----:B------:R-:W-:Y:S03]  /*8b20*/  FFMA.FTZ R33, R2, R0, R33 ;  /* 0x0000000002217223 */ /* 0x000fe60000010021 */
[----:B------:R-:W-:Y:S02]  /*8b30*/  FMNMX.FTZ R107, R35, R100, !PT ;  /* 0x00000064236b7209 */ /* 0x000fe40007810000 */
[----:B------:R-:W-:Y:S03]  /*8b40*/  FMNMX.FTZ R100, R32, R3, !PT ;  /* 0x0000000320647209 */ /* 0x000fe60007810000 */
[----:B------:R-:W1:Y:S01]  /*8b50*/  SHFL.BFLY PT, R2, R107, 0x2, 0x1f ;  /* 0x0c401f006b027f89 */ /* 0x000e6200000e0000 */
[----:B------:R-:W-:Y:S07]  /*8b60*/  FMNMX.FTZ R106, R33, R100, !PT ;  /* 0x00000064216a7209 */ /* 0x000fee0007810000 */
[----:B------:R-:W2:Y:S01]  /*8b70*/  SHFL.BFLY PT, R3, R106, 0x2, 0x1f ;  /* 0x0c401f006a037f89 */ /* 0x000ea200000e0000 */
[----:B-1----:R-:W-:Y:S07]  /*8b80*/  FMNMX.FTZ R105, R107, R2, !PT ;  /* 0x000000026b697209 */ /* 0x002fee0007810000 */
[----:B------:R-:W1:Y:S01]  /*8b90*/  SHFL.BFLY PT, R2, R105, 0x1, 0x1f ;  /* 0x0c201f0069027f89 */ /* 0x000e6200000e0000 */
[----:B--2---:R-:W-:Y:S07]  /*8ba0*/  FMNMX.FTZ R104, R106, R3, !PT ;  /* 0x000000036a687209 */ /* 0x004fee0007810000 */
[----:B------:R-:W2:Y:S01]  /*8bb0*/  SHFL.BFLY PT, R3, R104, 0x1, 0x1f ;  /* 0x0c201f0068037f89 */ /* 0x000ea200000e0000 */
[----:B-1----:R-:W-:Y:S04]  /*8bc0*/  FMNMX.FTZ R2, R105, R2, !PT ;  /* 0x0000000269027209 */ /* 0x002fe80007810000 */
[C---:B------:R-:W-:Y:S01]  /*8bd0*/  FSETP.NEU.FTZ.AND P0, PT, R2.reuse, -INF , PT ;  /* 0xff8000000200780b */ /* 0x040fe20003f1d000 */
[C---:B------:R-:W-:Y:S02]  /*8be0*/  FMUL.FTZ R123, R2.reuse, c[0x0][0x23c] ;  /* 0x00008f00027b7a20 */ /* 0x040fe40000410000 */
[----:B------:R-:W-:Y:S01]  /*8bf0*/  FADD.FTZ R102, -R2, R103 ;  /* 0x0000006702667221 */ /* 0x000fe20000010100 */
[----:B--2---:R-:W-:Y:S02]  /*8c00*/  FMNMX.FTZ R3, R104, R3, !PT ;  /* 0x0000000368037209 */ /* 0x004fe40007810000 */
[----:B------:R-:W-:Y:S01]  /*8c10*/  FSEL R123, R123, RZ, P0 ;  /* 0x000000ff7b7b7208 */ /* 0x000fe20000000000 */
[----:B------:R-:W-:Y:S01]  /*8c20*/  FMUL.FTZ R100, R102, c[0x0][0x23c] ;  /* 0x00008f0066647a20 */ /* 0x000fe20000410000 */
[C---:B------:R-:W-:Y:S01]  /*8c30*/  FSETP.NEU.FTZ.AND P0, PT, R3.reuse, -INF , PT ;  /* 0xff8000000300780b */ /* 0x040fe20003f1d000 */
[C---:B------:R-:W-:Y:S01]  /*8c40*/  FMUL.FTZ R118, R3.reuse, c[0x0][0x23c] ;  /* 0x00008f0003767a20 */ /* 0x040fe20000410000 */
[----:B------:R-:W1:Y:S01]  /*8c50*/  LDSM.16.MT88.4 R104, [R140+0x8000] ;  /* 0x008000008c68783b */ /* 0x000e620000004200 */
[----:B------:R-:W-:Y:S02]  /*8c60*/  FADD.FTZ R102, -R3, R101 ;  /* 0x0000006503667221 */ /* 0x000fe40000010100 */
[--C-:B------:R-:W-:Y:S01]  /*8c70*/  FFMA.FTZ R103, R10, c[0x0][0x23c], -R123.reuse ;  /* 0x00008f000a677a23 */ /* 0x100fe2000001087b */
[----:B------:R-:W-:Y:S01]  /*8c80*/  FSEL R118, R118, RZ, P0 ;  /* 0x000000ff76767208 */ /* 0x000fe20000000000 */
[----:B------:R-:W-:Y:S01]  /*8c90*/  FMUL.FTZ R101, R102, c[0x0][0x23c] ;  /* 0x00008f0066657a20 */ /* 0x000fe20000410000 */
[----:B------:R-:W2:Y:S01]  /*8ca0*/  MUFU.EX2 R100, R100 ;  /* 0x0000006400647308 */ /* 0x000ea20000000800 */
[--C-:B------:R-:W-:Y:S02]  /*8cb0*/  FFMA.FTZ R102, R11, c[0x0][0x23c], -R123.reuse ;  /* 0x00008f000b667a23 */ /* 0x100fe4000001087b */
[--C-:B------:R-:W-:Y:S02]  /*8cc0*/  FFMA.FTZ R114, R8, c[0x0][0x23c], -R118.reuse ;  /* 0x00008f0008727a23 */ /* 0x100fe40000010876 */
[--C-:B------:R-:W-:Y:S02]  /*8cd0*/  FFMA.FTZ R113, R9, c[0x0][0x23c], -R118.reuse ;  /* 0x00008f0009717a23 */ /* 0x100fe40000010876 */
[--C-:B------:R-:W-:Y:S02]  /*8ce0*/  FFMA.FTZ R117, R6, c[0x0][0x23c], -R123.reuse ;  /* 0x00008f0006757a23 */ /* 0x100fe4000001087b */
[--C-:B------:R-:W-:Y:S01]  /*8cf0*/  FFMA.FTZ R112, R7, c[0x0][0x23c], -R123.reuse ;  /* 0x00008f0007707a23 */ /* 0x100fe2000001087b */
[----:B------:R-:W3:Y:S01]  /*8d00*/  MUFU.EX2 R101, R101 ;  /* 0x0000006500657308 */ /* 0x000ee20000000800 */
        /* <DEDUP_REMOVED lines=8> */
[C---:B--2---:R-:W-:Y:S02]  /*8d90*/  FMUL.FTZ R10, R100.reuse, R94 ;  /* 0x0000005e640a7220 */ /* 0x044fe40000410000 */
[C---:B------:R-:W-:Y:S02]  /*8da0*/  FMUL.FTZ R11, R100.reuse, R95 ;  /* 0x0000005f640b7220 */ /* 0x040fe40000410000 */
[C---:B------:R-:W-:Y:S01]  /*8db0*/  FMUL.FTZ R6, R100.reuse, R98 ;  /* 0x0000006264067220 */ /* 0x040fe20000410000 */
[----:B------:R-:W2:Y:S01]  /*8dc0*/  MUFU.EX2 R112, R112 ;  /* 0x0000007000707308 */ /* 0x000ea20000000800 */
[C---:B------:R-:W-:Y:S02]  /*8dd0*/  FMUL.FTZ R7, R100.reuse, R99 ;  /* 0x0000006364077220 */ /* 0x040fe40000410000 */
[C---:B------:R-:W-:Y:S02]  /*8de0*/  FMUL.FTZ R38, R100.reuse, R38 ;  /* 0x0000002664267220 */ /* 0x040fe40000410000 */
[C---:B---3--:R-:W-:Y:S02]  /*8df0*/  FMUL.FTZ R8, R101.reuse, R92 ;  /* 0x0000005c65087220 */ /* 0x048fe40000410000 */
[C---:B------:R-:W-:Y:S02]  /*8e00*/  FMUL.FTZ R9, R101.reuse, R93 ;  /* 0x0000005d65097220 */ /* 0x040fe40000410000 */
[----:B------:R-:W3:Y:S01]  /*8e10*/  LDSM.16.MT88.4 R92, [R137+0x8000] ;  /* 0x00800000895c783b */ /* 0x000ee20000004200 */
[----:B------:R-:W-:Y:S01]  /*8e20*/  MUFU.EX2 R103, R103 ;  /* 0x0000006700677308 */ /* 0x000fe20000000800 */
[C---:B------:R-:W-:Y:S02]  /*8e30*/  FMUL.FTZ R4, R101.reuse, R96 ;  /* 0x0000006065047220 */ /* 0x040fe40000410000 */
[C---:B------:R-:W-:Y:S02]  /*8e40*/  FMUL.FTZ R5, R101.reuse, R97 ;  /* 0x0000006165057220 */ /* 0x040fe40000410000 */
[C---:B------:R-:W-:Y:S02]  /*8e50*/  FMUL.FTZ R39, R100.reuse, R39 ;  /* 0x0000002764277220 */ /* 0x040fe40000410000 */
[C---:B------:R-:W-:Y:S02]  /*8e60*/  FMUL.FTZ R36, R101.reuse, R36 ;  /* 0x0000002465247220 */ /* 0x040fe40000410000 */
[C---:B------:R-:W-:Y:S01]  /*8e70*/  FMUL.FTZ R37, R101.reuse, R37 ;  /* 0x0000002565257220 */ /* 0x040fe20000410000 */
[----:B------:R-:W4:Y:S01]  /*8e80*/  MUFU.EX2 R102, R102 ;  /* 0x0000006600667308 */ /* 0x000f220000000800 */
        /* <DEDUP_REMOVED lines=15> */
[----:B----4-:R-:W-:Y:S01]  /*8f80*/  F2FP.PACK_AB R99, R102, R103 ;  /* 0x000000676663723e */ /* 0x010fe200000000ff */
        /* <DEDUP_REMOVED lines=9> */
[----:B------:R-:W4:Y:S01]  /*9020*/  MUFU.EX2 R113, R113 ;  /* 0x0000007100717308 */ /* 0x000f220000000800 */
[--C-:B------:R-:W-:Y:S02]  /*9030*/  FFMA.FTZ R176, R29, c[0x0][0x23c], -R118.reuse ;  /* 0x00008f001db07a23 */ /* 0x100fe40000010876 */
        /* <DEDUP_REMOVED lines=14> */
[----:B----4-:R-:W-:Y:S01]  /*9120*/  F2FP.PACK_AB R98, R113, R114 ;  /* 0x000000727162723e */ /* 0x010fe200000000ff */
[C---:B------:R-:W-:Y:S02]  /*9130*/  FMUL.FTZ R69, R101.reuse, R69 ;  /* 0x0000004565457220 */ /* 0x040fe40000410000 */
[C---:B------:R-:W-:Y:S02]  /*9140*/  FMUL.FTZ R74, R100.reuse, R74 ;  /* 0x0000004a644a7220 */ /* 0x040fe40000410000 */
[C---:B------:R-:W-:Y:S01]  /*9150*/  FMUL.FTZ R75, R100.reuse, R75 ;  /* 0x0000004b644b7220 */ /* 0x040fe20000410000 */
[----:B------:R-:W-:Y:S01]  /*9160*/  MUFU.EX2 R174, R174 ;  /* 0x000000ae00ae7308 */ /* 0x000fe20000000800 */
[C---:B-1----:R-:W-:Y:S05]  /*9170*/  HMMA.16816.F32 R4, R96.reuse, R104, R4 ;  /* 0x000000686004723c */ /* 0x042fea0000001804 */
[C---:B------:R-:W-:Y:S02]  /*9180*/  FMUL.FTZ R72, R101.reuse, R72 ;  /* 0x0000004865487220 */ /* 0x040fe40000410000 */
[C---:B------:R-:W-:Y:S01]  /*9190*/  FMUL.FTZ R73, R101.reuse, R73 ;  /* 0x0000004965497220 */ /* 0x040fe20000410000 */
[C---:B------:R-:W-:Y:S01]  /*91a0*/  HMMA.16816.F32 R8, R96.reuse, R106, R8 ;  /* 0x0000006a6008723c */ /* 0x040fe20000001808 */
[----:B------:R-:W1:Y:S01]  /*91b0*/  LDSM.16.MT88.4 R104, [R136+0x8000] ;  /* 0x008000008868783b */ /* 0x000e620000004200 */
[----:B------:R-:W-:Y:S02]  /*91c0*/  MUFU.EX2 R169, R169 ;  /* 0x000000a900a97308 */ /* 0x000fe40000000800 */
[C---:B------:R-:W-:Y:S02]  /*91d0*/  FMUL.FTZ R78, R100.reuse, R78 ;  /* 0x0000004e644e7220 */ /* 0x040fe40000410000 */
[C---:B------:R-:W-:Y:S02]  /*91e0*/  FMUL.FTZ R79, R100.reuse, R79 ;  /* 0x0000004f644f7220 */ /* 0x040fe40000410000 */
[C---:B------:R-:W-:Y:S04]  /*91f0*/  HMMA.16816.F32 R36, R96.reuse, R108, R36 ;  /* 0x0000006c6024723c */ /* 0x040fe80000001824 */
[C---:B------:R-:W-:Y:S01]  /*9200*/  FMUL.FTZ R76, R101.reuse, R76 ;  /* 0x0000004c654c7220 */ /* 0x040fe20000410000 */
[----:B------:R-:W-:Y:S01]  /*9210*/  MUFU.EX2 R176, R176 ;  /* 0x000000b000b07308 */ /* 0x000fe20000000800 */
[C---:B------:R-:W-:Y:S02]  /*9220*/  FMUL.FTZ R77, R101.reuse, R77 ;  /* 0x0000004d654d7220 */ /* 0x040fe40000410000 */
[C---:B------:R-:W-:Y:S01]  /*9230*/  HMMA.16816.F32 R40, R96.reuse, R110, R40 ;  /* 0x0000006e6028723c */ /* 0x040fe20000001828 */
[----:B------:R-:W2:Y:S03]  /*9240*/  LDSM.16.MT88.4 R108, [R140+0xa000] ;  /* 0x00a000008c6c783b */ /* 0x000ea60000004200 */
[C---:B------:R-:W-:Y:S02]  /*9250*/  FMUL.FTZ R82, R100.reuse, R82 ;  /* 0x0000005264527220 */ /* 0x040fe40000410000 */
[----:B------:R-:W-:Y:S02]  /*9260*/  FMUL.FTZ R83, R100, R83 ;  /* 0x0000005364537220 */ /* 0x000fe40000410000 */
[C---:B---3--:R-:W-:Y:S04]  /*9270*/  HMMA.16816.F32 R44, R96.reuse, R92, R44 ;  /* 0x0000005c602c723c */ /* 0x048fe8000000182c */
[C---:B------:R-:W-:Y:S02]  /*9280*/  FMUL.FTZ R80, R101.reuse, R80 ;  /* 0x0000005065507220 */ /* 0x040fe40000410000 */
[----:B------:R-:W-:Y:S02]  /*9290*/  FMUL.FTZ R81, R101, R81 ;  /* 0x0000005165517220 */ /* 0x000fe40000410000 */
[C---:B------:R-:W-:Y:S01]  /*92a0*/  HMMA.16816.F32 R48, R96.reuse, R94, R48 ;  /* 0x0000005e6030723c */ /* 0x040fe20000001830 */
[----:B------:R-:W3:Y:S03]  /*92b0*/  LDSM.16.MT88.4 R92, [R138+0xa000] ;  /* 0x00a000008a5c783b */ /* 0x000ee60000004200 */
[--C-:B------:R-:W-:Y:S02]  /*92c0*/  FFMA.FTZ R120, R14, c[0x0][0x23c], -R123.reuse ;  /* 0x00008f000e787a23 */ /* 0x100fe4000001087b */
[C---:B------:R-:W-:Y:S02]  /*92d0*/  FMUL.FTZ R14, R100.reuse, R90 ;  /* 0x0000005a640e7220 */ /* 0x040fe40000410000 */
[--C-:B------:R-:W-:Y:S01]  /*92e0*/  FFMA.FTZ R119, R15, c[0x0][0x23c], -R123.reuse ;  /* 0x00008f000f777a23 */ /* 0x100fe2000001087b */
[C---:B-1----:R-:W-:Y:S01]  /*92f0*/  HMMA.16816.F32 R52, R96.reuse, R104, R52 ;  /* 0x000000686034723c */ /* 0x042fe20000001834 */
[----:B------:R-:W-:Y:S02]  /*9300*/  MUFU.EX2 R120, R120 ;  /* 0x0000007800787308 */ /* 0x000fe40000000800 */
[----:B------:R-:W-:Y:S02]  /*9310*/  FMUL.FTZ R15, R100, R91 ;  /* 0x0000005b640f7220 */ /* 0x000fe40000410000 */
[--C-:B------:R-:W-:Y:S02]  /*9320*/  FFMA.FTZ R124, R20, c[0x0][0x23c], -R118.reuse ;  /* 0x00008f00147c7a23 */ /* 0x100fe40000010876 */
[--C-:B------:R-:W-:Y:S01]  /*9330*/  FFMA.FTZ R125, R21, c[0x0][0x23c], -R118.reuse ;  /* 0x00008f00157d7a23 */ /* 0x100fe20000010876 */
[C---:B------:R-:W-:Y:S01]  /*9340*/  HMMA.16816.F32 R56, R96.reuse, R106, R56 ;  /* 0x0000006a6038723c */ /* 0x040fe20000001838 */
[----:B------:R-:W1:Y:S02]  /*9350*/  LDSM.16.MT88.4 R104, [R137+0xa000] ;  /* 0x00a000008968783b */ /* 0x000e640000004200 */
[----:B------:R-:W-:Y:S01]  /*9360*/  MUFU.EX2 R119, R119 ;  /* 0x0000007700777308 */ /* 0x000fe20000000800 */
[--C-:B------:R-:W-:Y:S02]  /*9370*/  FFMA.FTZ R121, R18, c[0x0][0x23c], -R123.reuse ;  /* 0x00008f0012797a23 */ /* 0x100fe4000001087b */
[--C-:B------:R-:W-:Y:S02]  /*9380*/  FFMA.FTZ R18, R12, c[0x0][0x23c], -R118.reuse ;  /* 0x00008f000c127a23 */ /* 0x100fe40000010876 */
[C---:B--2---:R-:W-:Y:S04]  /*9390*/  HMMA.16816.F32 R60, R96.reuse, R108, R60 ;  /* 0x0000006c603c723c */ /* 0x044fe8000000183c */
[----:B------:R-:W-:Y:S01]  /*93a0*/  FMUL.FTZ R12, R101, R88 ;  /* 0x00000058650c7220 */ /* 0x000fe20000410000 */
[----:B------:R-:W-:Y:S01]  /*93b0*/  MUFU.EX2 R121, R121 ;  /* 0x0000007900797308 */ /* 0x000fe20000000800 */
[--C-:B------:R-:W-:Y:S02]  /*93c0*/  FFMA.FTZ R122, R19, c[0x0][0x23c], -R123.reuse ;  /* 0x00008f00137a7a23 */ /* 0x100fe4000001087b */
[C---:B------:R-:W-:Y:S01]  /*93d0*/  HMMA.16816.F32 R64, R96.reuse, R110, R64 ;  /* 0x0000006e6040723c */ /* 0x040fe20000001840 */
[----:B------:R-:W2:Y:S03]  /*93e0*/  LDSM.16.MT88.4 R108, [R136+0xa000] ;  /* 0x00a00000886c783b */ /* 0x000ea60000004200 */
[----:B------:R-:W-:Y:S02]  /*93f0*/  FMUL.FTZ R19, R100, R87 ;  /* 0x0000005764137220 */ /* 0x000fe40000410000 */
[----:B------:R-:W-:Y:S01]  /*9400*/  FFMA.FTZ R34, R34, c[0x0][0x23c], -R123 ;  /* 0x00008f0022227a23 */ /* 0x000fe2000001087b */
[----:B------:R-:W4:Y:S01]  /*9410*/  MUFU.EX2 R122, R122 ;  /* 0x0000007a007a7308 */ /* 0x000f220000000800 */
[C---:B---3--:R-:W-:Y:S04]  /*9420*/  HMMA.16816.F32 R68, R96.reuse, R92, R68 ;  /* 0x0000005c6044723c */ /* 0x048fe80000001844 */
[----:B------:R-:W-:Y:S02]  /*9430*/  FFMA.FTZ R32, R32, c[0x0][0x23c], -R118 ;  /* 0x00008f0020207a23 */ /* 0x000fe40000010876 */
[----:B------:R-:W-:Y:S02]  /*9440*/  FFMA.FTZ R117, R100, R161, R117 ;  /* 0x000000a164757223 */ /* 0x000fe40000010075 */
[C---:B------:R-:W-:Y:S01]  /*9450*/  HMMA.16816.F32 R72, R96.reuse, R94, R72 ;  /* 0x0000005e6048723c */ /* 0x040fe20000001848 */
[----:B------:R-:W-:Y:S01]  /*9460*/  LDSM.16.MT88.4 R92, [R138+0x8800] ;  /* 0x008800008a5c783b */ /* 0x000fe20000004200 */
[----:B------:R-:W-:Y:S02]  /*9470*/  MUFU.EX2 R124, R124 ;  /* 0x0000007c007c7308 */ /* 0x000fe40000000800 */
[----:B------:R-:W-:Y:S02]  /*9480*/  FFMA.FTZ R116, R101, R172, R116 ;  /* 0x000000ac65747223 */ /* 0x000fe40000010074 */
[----:B------:R-:W-:Y:S02]  /*9490*/  FADD.FTZ R112, R112, R117 ;  /* 0x0000007570707221 */ /* 0x000fe40000010000 */
[----:B------:R-:W-:Y:S01]  /*94a0*/  FADD.FTZ R115, R115, R116 ;  /* 0x0000007473737221 */ /* 0x000fe20000010000 */
[C---:B-1----:R-:W-:Y:S03]  /*94b0*/  HMMA.16816.F32 R76, R96.reuse, R104, R76 ;  /* 0x00000068604c723c */ /* 0x042fe6000000184c */
[----:B------:R1:W-:Y:S01]  /*94c0*/  MUFU.EX2 R104, R18 ;  /* 0x0000001200687308 */ /* 0x0003e20000000800 */
[----:B------:R-:W-:Y:S01]  /*94d0*/  FADD.FTZ R103, R103, R112 ;  /* 0x0000007067677221 */ /* 0x000fe20000010000 */
[----:B----4-:R-:W-:Y:S02]  /*94e0*/  F2FP.PACK_AB R87, R122, R121 ;  /* 0x000000797a57723e */ /* 0x010fe400000000ff */
[--C-:B------:R-:W-:Y:S01]  /*94f0*/  FFMA.FTZ R105, R13, c[0x0][0x23c], -R118.reuse ;  /* 0x00008f000d697a23 */ /* 0x100fe20000010876 */
[C---:B------:R-:W-:Y:S04]  /*9500*/  HMMA.16816.F32 R80, R96.reuse, R106, R80 ;  /* 0x0000006a6050723c */ /* 0x040fe80000001850 */
[----:B------:R-:W-:Y:S01]  /*9510*/  FMUL.FTZ R13, R101, R89 ;  /* 0x00000059650d7220 */ /* 0x000fe20000410000 */
[----:B------:R-:W3:Y:S01]  /*9520*/  MUFU.EX2 R105, R105 ;  /* 0x0000006900697308 */ /* 0x000ee20000000800 */
[----:B------:R-:W4:Y:S01]  /*9530*/  LDSM.16.MT88.4 R88, [R140+0x8800] ;  /* 0x008800008c58783b */ /* 0x000f220000004200 */
[--C-:B------:R-:W-:Y:S02]  /*9540*/  FFMA.FTZ R106, R16, c[0x0][0x23c], -R118.reuse ;  /* 0x00008f00106a7a23 */ /* 0x100fe40000010876 */
[--C-:B------:R-:W-:Y:S02]  /*9550*/  FFMA.FTZ R107, R17, c[0x0][0x23c], -R118.reuse ;  /* 0x00008f00116b7a23 */ /* 0x100fe40000010876 */
[C---:B--2---:R-:W-:Y:S03]  /*9560*/  HMMA.16816.F32 R12, R96.reuse, R108, R12 ;  /* 0x0000006c600c723c */ /* 0x044fe6000000180c */
[C---:B------:R-:W-:Y:S01]  /*9570*/  FMUL.FTZ R16, R101.reuse, R84 ;  /* 0x0000005465107220 */ /* 0x040fe20000410000 */
[----:B------:R-:W-:Y:S01]  /*9580*/  MUFU.EX2 R106, R106 ;  /* 0x0000006a006a7308 */ /* 0x000fe20000000800 */
[----:B------:R-:W-:Y:S01]  /*9590*/  FMUL.FTZ R17, R101, R85 ;  /* 0x0000005565117220 */ /* 0x000fe20000410000 */
[----:B------:R-:W-:Y:S01]  /*95a0*/  F2FP.PACK_AB R85, R119, R120 ;  /* 0x000000787755723e */ /* 0x000fe200000000ff */
[--C-:B------:R-:W-:Y:S01]  /*95b0*/  FFMA.FTZ R108, R27, c[0x0][0x23c], -R123.reuse ;  /* 0x00008f001b6c7a23 */ /* 0x100fe2000001087b */
[----:B------:R-:W-:Y:S01]  /*95c0*/  MOV R101, R3 ;  /* 0x0000000300657202 */ /* 0x000fe20000000f00 */
[----:B-1----:R-:W-:Y:S03]  /*95d0*/  FMUL.FTZ R18, R100, R86 ;  /* 0x0000005664127220 */ /* 0x002fe60000410000 */
[----:B------:R-:W-:Y:S02]  /*95e0*/  FFMA.FTZ R109, R23, c[0x0][0x23c], -R123 ;  /* 0x00008f00176d7a23 */ /* 0x000fe4000001087b */
[----:B------:R-:W1:Y:S01]  /*95f0*/  MUFU.EX2 R107, R107 ;  /* 0x0000006b006b7308 */ /* 0x000e620000000800 */
[----:B------:R-:W-:Y:S01]  /*9600*/  FFMA.FTZ R118, R33, c[0x0][0x23c], -R118 ;  /* 0x00008f0021767a23 */ /* 0x000fe20000010876 */
[----:B------:R-:W-:Y:S01]  /*9610*/  HMMA.16816.F32 R16, R96, R110, R16 ;  /* 0x0000006e6010723c */ /* 0x000fe20000001810 */
[----:B------:R-:W2:Y:S02]  /*9620*/  LDSM.16.MT88.4 R96, [R137+0x8800] ;  /* 0x008800008960783b */ /* 0x000ea40000004200 */
[----:B---3--:R-:W-:Y:S01]  /*9630*/  F2FP.PACK_AB R84, R105, R104 ;  /* 0x000000686954723e */ /* 0x008fe200000000ff */
[----:B------:R-:W-:Y:S02]  /*9640*/  FADD.FTZ R114, R114, R115 ;  /* 0x0000007372727221 */ /* 0x000fe40000010000 */
[----:B------:R-:W-:Y:S02]  /*9650*/  FADD.FTZ R103, R102, R103 ;  /* 0x0000006766677221 */ /* 0x000fe40000010000 */
[--C-:B------:R-:W-:Y:S01]  /*9660*/  FFMA.FTZ R111, R26, c[0x0][0x23c], -R123.reuse ;  /* 0x00008f001a6f7a23 */ /* 0x100fe2000001087b */
[----:B------:R-:W-:Y:S01]  /*9670*/  MUFU.EX2 R109, R109 ;  /* 0x0000006d006d7308 */ /* 0x000fe20000000800 */
[----:B------:R-:W-:Y:S02]  /*9680*/  LDSM.16.MT88.4 R24, [R137+0x9000] ;  /* 0x009000008918783b */ /* 0x000fe40000004200 */
[--C-:B------:R-:W-:Y:S01]  /*9690*/  FFMA.FTZ R110, R22, c[0x0][0x23c], -R123.reuse ;  /* 0x00008f00166e7a23 */ /* 0x100fe2000001087b */
[----:B------:R-:W-:Y:S01]  /*96a0*/  F2FP.PACK_AB R22, R127, R126 ;  /* 0x0000007e7f16723e */ /* 0x000fe200000000ff */
[----:B------:R-:W-:Y:S02]  /*96b0*/  FFMA.FTZ R123, R35, c[0x0][0x23c], -R123 ;  /* 0x00008f00237b7a23 */ /* 0x000fe4000001087b */
[----:B------:R-:W-:Y:S02]  /*96c0*/  FADD.FTZ R113, R113, R114 ;  /* 0x0000007271717221 */ /* 0x000fe40000010000 */
[----:B------:R-:W-:Y:S01]  /*96d0*/  FADD.FTZ R120, R120, R103 ;  /* 0x0000006778787221 */ /* 0x000fe20000010000 */
[----:B------:R3:W-:Y:S01]  /*96e0*/  MUFU.EX2 R35, R31 ;  /* 0x0000001f00237308 */ /* 0x0007e20000000800 */
[----:B------:R-:W-:Y:S01]  /*96f0*/  MOV R103, R2 ;  /* 0x0000000200677202 */ /* 0x000fe20000000f00 */
[----:B------:R-:W-:Y:S01]  /*9700*/  FADD.FTZ R104, R104, R113 ;  /* 0x0000007168687221 */ /* 0x000fe20000010000 */
[----:B-1----:R-:W-:Y:S01]  /*9710*/  F2FP.PACK_AB R86, R107, R106 ;  /* 0x0000006a6b56723e */ /* 0x002fe200000000ff */
[----:B------:R-:W-:Y:S02]  /*9720*/  FADD.FTZ R120, R119, R120 ;  /* 0x0000007877787221 */ /* 0x000fe40000010000 */
[----:B------:R-:W-:Y:S02]  /*9730*/  FADD.FTZ R105, R105, R104 ;  /* 0x0000006869697221 */ /* 0x000fe40000010000 */
[----:B------:R-:W-:Y:S02]  /*9740*/  FADD.FTZ R121, R121, R120 ;  /* 0x0000007879797221 */ /* 0x000fe40000010000 */
[C---:B----4-:R-:W-:Y:S01]  /*9750*/  HMMA.16816.F32 R4, R84.reuse, R88, R4 ;  /* 0x000000585404723c */ /* 0x050fe20000001804 */
[----:B------:R-:W1:Y:S04]  /*9760*/  MUFU.EX2 R110, R110 ;  /* 0x0000006e006e7308 */ /* 0x000e680000000800 */
[----:B------:R-:W-:Y:S02]  /*9770*/  FADD.FTZ R106, R106, R105 ;  /* 0x000000696a6a7221 */ /* 0x000fe40000010000 */
[----:B------:R-:W-:Y:S01]  /*9780*/  FADD.FTZ R121, R122, R121 ;  /* 0x000000797a797221 */ /* 0x000fe20000010000 */
[C---:B------:R-:W-:Y:S01]  /*9790*/  HMMA.16816.F32 R8, R84.reuse, R90, R8 ;  /* 0x0000005a5408723c */ /* 0x040fe20000001808 */
[----:B------:R-:W4:Y:S02]  /*97a0*/  LDSM.16.MT88.4 R88, [R136+0x8800] ;  /* 0x008800008858783b */ /* 0x000f240000004200 */
[----:B------:R-:W-:Y:S01]  /*97b0*/  MUFU.EX2 R111, R111 ;  /* 0x0000006f006f7308 */ /* 0x000fe20000000800 */
[----:B------:R-:W-:Y:S04]  /*97c0*/  FADD.FTZ R107, R107, R106 ;  /* 0x0000006a6b6b7221 */ /* 0x000fe80000010000 */
[C---:B------:R-:W-:Y:S01]  /*97d0*/  HMMA.16816.F32 R36, R84.reuse, R92, R36 ;  /* 0x0000005c5424723c */ /* 0x040fe20000001824 */
[----:B---3--:R-:W-:Y:S04]  /*97e0*/  LDSM.16.MT88.4 R28, [R137+0x9800] ;  /* 0x00980000891c783b */ /* 0x008fe80000004200 */
[----:B------:R-:W3:Y:S03]  /*97f0*/  MUFU.EX2 R108, R108 ;  /* 0x0000006c006c7308 */ /* 0x000ee60000000800 */
[C---:B------:R-:W-:Y:S01]  /*9800*/  HMMA.16816.F32 R40, R84.reuse, R94, R40 ;  /* 0x0000005e5428723c */ /* 0x040fe20000001828 */
[----:B------:R-:W5:Y:S03]  /*9810*/  LDSM.16.MT88.4 R92, [R140+0xa800] ;  /* 0x00a800008c5c783b */ /* 0x000f660000004200 */
[C---:B-1----:R-:W-:Y:S01]  /*9820*/  F2FP.PACK_AB R21, R109.reuse, R110 ;  /* 0x0000006e6d15723e */ /* 0x042fe200000000ff */
[----:B------:R-:W-:Y:S02]  /*9830*/  FADD.FTZ R110, R110, R121 ;  /* 0x000000796e6e7221 */ /* 0x000fe40000010000 */
[----:B------:R-:W1:Y:S01]  /*9840*/  MUFU.EX2 R125, R125 ;  /* 0x0000007d007d7308 */ /* 0x000e620000000800 */
[C---:B--2---:R-:W-:Y:S04]  /*9850*/  HMMA.16816.F32 R44, R84.reuse, R96, R44 ;  /* 0x00000060542c723c */ /* 0x044fe8000000182c */
[----:B------:R-:W-:Y:S04]  /*9860*/  FADD.FTZ R110, R109, R110 ;  /* 0x0000006e6d6e7221 */ /* 0x000fe80000010000 */
[C---:B------:R-:W-:Y:S01]  /*9870*/  HMMA.16816.F32 R48, R84.reuse, R98, R48 ;  /* 0x000000625430723c */ /* 0x040fe20000001830 */
[----:B------:R-:W2:Y:S01]  /*9880*/  LDSM.16.MT88.4 R96, [R138+0xa800] ;  /* 0x00a800008a60783b */ /* 0x000ea20000004200 */
[----:B------:R-:W-:Y:S02]  /*9890*/  MUFU.EX2 R34, R34 ;  /* 0x0000002200227308 */ /* 0x000fe40000000800 */
[C---:B---3--:R-:W-:Y:S01]  /*98a0*/  F2FP.PACK_AB R23, R108.reuse, R111 ;  /* 0x0000006f6c17723e */ /* 0x048fe200000000ff */
[----:B------:R-:W-:Y:S03]  /*98b0*/  FADD.FTZ R111, R111, R110 ;  /* 0x0000006e6f6f7221 */ /* 0x000fe60000010000 */
[C---:B----4-:R-:W-:Y:S04]  /*98c0*/  HMMA.16816.F32 R52, R84.reuse, R88, R52 ;  /* 0x000000585434723c */ /* 0x050fe80000001834 */
[----:B------:R-:W3:Y:S01]  /*98d0*/  MUFU.EX2 R123, R123 ;  /* 0x0000007b007b7308 */ /* 0x000ee20000000800 */
[----:B------:R-:W-:Y:S01]  /*98e0*/  FADD.FTZ R111, R108, R111 ;  /* 0x0000006f6c6f7221 */ /* 0x000fe20000010000 */
[C---:B-1----:R-:W-:Y:S01]  /*98f0*/  F2FP.PACK_AB R20, R125.reuse, R124 ;  /* 0x0000007c7d14723e */ /* 0x042fe200000000ff */
[----:B------:R-:W-:Y:S01]  /*9900*/  FADD.FTZ R124, R124, R107 ;  /* 0x0000006b7c7c7221 */ /* 0x000fe20000010000 */
[C---:B------:R-:W-:Y:S01]  /*9910*/  HMMA.16816.F32 R56, R84.reuse, R90, R56 ;  /* 0x0000005a5438723c */ /* 0x040fe20000001838 */
[----:B------:R-:W1:Y:S03]  /*9920*/  LDSM.16.MT88.4 R88, [R137+0xa800] ;  /* 0x00a800008958783b */ /* 0x000e660000004200 */
[----:B------:R-:W-:Y:S02]  /*9930*/  FADD.FTZ R125, R125, R124 ;  /* 0x0000007c7d7d7221 */ /* 0x000fe40000010000 */
[----:B------:R-:W-:Y:S02]  /*9940*/  MUFU.EX2 R32, R32 ;  /* 0x0000002000207308 */ /* 0x000fe40000000800 */
[C---:B-----5:R-:W-:Y:S08]  /*9950*/  HMMA.16816.F32 R60, R84.reuse, R92, R60 ;  /* 0x0000005c543c723c */ /* 0x060ff0000000183c */
[----:B------:R-:W4:Y:S01]  /*9960*/  MUFU.EX2 R33, R118 ;  /* 0x0000007600217308 */ /* 0x000f220000000800 */
[C---:B------:R-:W-:Y:S01]  /*9970*/  HMMA.16816.F32 R64, R84.reuse, R94, R64 ;  /* 0x0000005e5440723c */ /* 0x040fe20000001840 */
[----:B------:R-:W5:Y:S07]  /*9980*/  LDSM.16.MT88.4 R92, [R136+0xa800] ;  /* 0x00a80000885c783b */ /* 0x000f6e0000004200 */
[C---:B--2---:R-:W-:Y:S08]  /*9990*/  HMMA.16816.F32 R68, R84.reuse, R96, R68 ;  /* 0x000000605444723c */ /* 0x044ff00000001844 */
[C---:B------:R-:W-:Y:S01]  /*99a0*/  HMMA.16816.F32 R72, R84.reuse, R98, R72 ;  /* 0x000000625448723c */ /* 0x040fe20000001848 */
[----:B------:R-:W-:Y:S07]  /*99b0*/  LDSM.16.MT88.4 R96, [R138+0x9000] ;  /* 0x009000008a60783b */ /* 0x000fee0000004200 */
[C---:B-1----:R-:W-:Y:S08]  /*99c0*/  HMMA.16816.F32 R76, R84.reuse, R88, R76 ;  /* 0x00000058544c723c */ /* 0x042ff0000000184c */
[C---:B------:R-:W-:Y:S01]  /*99d0*/  HMMA.16816.F32 R80, R84.reuse, R90, R80 ;  /* 0x0000005a5450723c */ /* 0x040fe20000001850 */
[----:B------:R-:W1:Y:S07]  /*99e0*/  LDSM.16.MT88.4 R88, [R140+0x9000] ;  /* 0x009000008c58783b */ /* 0x000e6e0000004200 */
[C---:B-----5:R-:W-:Y:S08]  /*99f0*/  HMMA.16816.F32 R12, R84.reuse, R92, R12 ;  /* 0x0000005c540c723c */ /* 0x060ff0000000180c */
[----:B------:R-:W-:Y:S01]  /*9a00*/  HMMA.16816.F32 R16, R84, R94, R16 ;  /* 0x0000005e5410723c */ /* 0x000fe20000001810 */
[----:B------:R-:W2:Y:S08]  /*9a10*/  LDSM.16.MT88.4 R84, [R136+0x9000] ;  /* 0x009000008854783b */ /* 0x000eb00000004200 */
[----:B------:R-:W-:Y:S01]  /*9a20*/  LDSM.16.MT88.4 R92, [R140+0x9800] ;  /* 0x009800008c5c783b */ /* 0x000fe20000004200 */
[C---:B-1----:R-:W-:Y:S08]  /*9a30*/  HMMA.16816.F32 R4, R20.reuse, R88, R4 ;  /* 0x000000581404723c */ /* 0x042ff00000001804 */
[C---:B------:R-:W-:Y:S01]  /*9a40*/  HMMA.16816.F32 R8, R20.reuse, R90, R8 ;  /* 0x0000005a1408723c */ /* 0x040fe20000001808 */
[----:B------:R-:W1:Y:S07]  /*9a50*/  LDSM.16.MT88.4 R88, [R140+0xb000] ;  /* 0x00b000008c58783b */ /* 0x000e6e0000004200 */
[C---:B------:R-:W-:Y:S08]  /*9a60*/  HMMA.16816.F32 R36, R20.reuse, R96, R36 ;  /* 0x000000601424723c */ /* 0x040ff00000001824 */
[C---:B------:R-:W-:Y:S08]  /*9a70*/  HMMA.16816.F32 R40, R20.reuse, R98, R40 ;  /* 0x000000621428723c */ /* 0x040ff00000001828 */
[C---:B------:R-:W-:Y:S08]  /*9a80*/  HMMA.16816.F32 R44, R20.reuse, R24, R44 ;  /* 0x00000018142c723c */ /* 0x040ff0000000182c */
[C---:B------:R-:W-:Y:S01]  /*9a90*/  HMMA.16816.F32 R48, R20.reuse, R26, R48 ;  /* 0x0000001a1430723c */ /* 0x040fe20000001830 */
[----:B------:R-:W5:Y:S07]  /*9aa0*/  LDSM.16.MT88.4 R24, [R138+0xb000] ;  /* 0x00b000008a18783b */ /* 0x000f6e0000004200 */
[C---:B--2---:R-:W-:Y:S08]  /*9ab0*/  HMMA.16816.F32 R52, R20.reuse, R84, R52 ;  /* 0x000000541434723c */ /* 0x044ff00000001834 */
[C---:B------:R-:W-:Y:S01]  /*9ac0*/  HMMA.16816.F32 R56, R20.reuse, R86, R56 ;  /* 0x000000561438723c */ /* 0x040fe20000001838 */
[----:B------:R-:W2:Y:S07]  /*9ad0*/  LDSM.16.MT88.4 R84, [R137+0xb000] ;  /* 0x00b000008954783b */ /* 0x000eae0000004200 */
[C---:B-1----:R-:W-:Y:S08]  /*9ae0*/  HMMA.16816.F32 R60, R20.reuse, R88, R60 ;  /* 0x00000058143c723c */ /* 0x042ff0000000183c */
[C---:B------:R-:W-:Y:S01]  /*9af0*/  HMMA.16816.F32 R64, R20.reuse, R90, R64 ;  /* 0x0000005a1440723c */ /* 0x040fe20000001840 */
[----:B------:R-:W1:Y:S07]  /*9b00*/  LDSM.16.MT88.4 R88, [R136+0xb000] ;  /* 0x00b000008858783b */ /* 0x000e6e0000004200 */
[C---:B-----5:R-:W-:Y:S08]  /*9b10*/  HMMA.16816.F32 R68, R20.reuse, R24, R68 ;  /* 0x000000181444723c */ /* 0x060ff00000001844 */
[C---:B------:R-:W-:Y:S01]  /*9b20*/  HMMA.16816.F32 R72, R20.reuse, R26, R72 ;  /* 0x0000001a1448723c */ /* 0x040fe20000001848 */
[----:B------:R-:W5:Y:S07]  /*9b30*/  LDSM.16.MT88.4 R24, [R138+0x9800] ;  /* 0x009800008a18783b */ /* 0x000f6e0000004200 */
[C---:B--2---:R-:W-:Y:S07]  /*9b40*/  HMMA.16816.F32 R76, R20.reuse, R84, R76 ;  /* 0x00000054144c723c */ /* 0x044fee000000184c */
[----:B------:R-:W-:Y:S01]  /*9b50*/  F2FP.PACK_AB R85, R35, R174 ;  /* 0x000000ae2355723e */ /* 0x000fe200000000ff */
[C---:B------:R-:W-:Y:S04]  /*9b60*/  HMMA.16816.F32 R80, R20.reuse, R86, R80 ;  /* 0x000000561450723c */ /* 0x040fe80000001850 */
[----:B------:R-:W-:Y:S01]  /*9b70*/  F2FP.PACK_AB R84, R176, R169 ;  /* 0x000000a9b054723e */ /* 0x000fe200000000ff */
[----:B------:R-:W-:Y:S02]  /*9b80*/  FADD.FTZ R174, R174, R111 ;  /* 0x0000006faeae7221 */ /* 0x000fe40000010000 */
[----:B---3--:R-:W-:Y:S01]  /*9b90*/  F2FP.PACK_AB R87, R123, R34 ;  /* 0x000000227b57723e */ /* 0x008fe200000000ff */
[C---:B-1----:R-:W-:Y:S04]  /*9ba0*/  HMMA.16816.F32 R12, R20.reuse, R88, R12 ;  /* 0x00000058140c723c */ /* 0x042fe8000000180c */
[----:B----4-:R-:W-:Y:S01]  /*9bb0*/  F2FP.PACK_AB R86, R33, R32 ;  /* 0x000000202156723e */ /* 0x010fe200000000ff */
[----:B------:R-:W-:Y:S03]  /*9bc0*/  FADD.FTZ R35, R35, R174 ;  /* 0x000000ae23237221 */ /* 0x000fe60000010000 */
[----:B------:R-:W-:Y:S01]  /*9bd0*/  HMMA.16816.F32 R16, R20, R90, R16 ;  /* 0x0000005a1410723c */ /* 0x000fe20000001810 */
[----:B------:R-:W-:Y:S03]  /*9be0*/  LDSM.16.MT88.4 R20, [R138+0xb800] ;  /* 0x00b800008a14783b */ /* 0x000fe60000004200 */
[----:B------:R-:W-:Y:S04]  /*9bf0*/  FADD.FTZ R34, R34, R35 ;  /* 0x0000002322227221 */ /* 0x000fe80000010000 */
[C---:B------:R-:W-:Y:S01]  /*9c00*/  HMMA.16816.F32 R96, R84.reuse, R92, R4 ;  /* 0x0000005c5460723c */ /* 0x040fe20000001804 */
[----:B------:R-:W1:Y:S04]  /*9c10*/  LDSM.16.MT88.4 R4, [R136+0x9800] ;  /* 0x009800008804783b */ /* 0x000e680000004200 */
[----:B------:R-:W-:Y:S03]  /*9c20*/  FADD.FTZ R161, R123, R34 ;  /* 0x000000227ba17221 */ /* 0x000fe60000010000 */
[C---:B------:R-:W-:Y:S01]  /*9c30*/  HMMA.16816.F32 R92, R84.reuse, R94, R8 ;  /* 0x0000005e545c723c */ /* 0x040fe20000001808 */
[----:B------:R-:W2:Y:S07]  /*9c40*/  LDSM.16.MT88.4 R8, [R140+0xb800] ;  /* 0x00b800008c08783b */ /* 0x000eae0000004200 */
[C---:B-----5:R-:W-:Y:S08]  /*9c50*/  HMMA.16816.F32 R36, R84.reuse, R24, R36 ;  /* 0x000000185424723c */ /* 0x060ff00000001824 */
[C---:B------:R-:W-:Y:S01]  /*9c60*/  HMMA.16816.F32 R40, R84.reuse, R26, R40 ;  /* 0x0000001a5428723c */ /* 0x040fe20000001828 */
[----:B------:R-:W3:Y:S07]  /*9c70*/  LDSM.16.MT88.4 R24, [R137+0xb800] ;  /* 0x00b800008918783b */ /* 0x000eee0000004200 */
[C---:B------:R-:W-:Y:S08]  /*9c80*/  HMMA.16816.F32 R44, R84.reuse, R28, R44 ;  /* 0x0000001c542c723c */ /* 0x040ff0000000182c */
[C---:B------:R-:W-:Y:S08]  /*9c90*/  HMMA.16816.F32 R48, R84.reuse, R30, R48 ;  /* 0x0000001e5430723c */ /* 0x040ff00000001830 */
[C---:B-1----:R-:W-:Y:S08]  /*9ca0*/  HMMA.16816.F32 R52, R84.reuse, R4, R52 ;  /* 0x000000045434723c */ /* 0x042ff00000001834 */
[C---:B------:R-:W-:Y:S01]  /*9cb0*/  HMMA.16816.F32 R56, R84.reuse, R6, R56 ;  /* 0x000000065438723c */ /* 0x040fe20000001838 */
[----:B------:R-:W1:Y:S07]  /*9cc0*/  LDSM.16.MT88.4 R4, [R136+0xb800] ;  /* 0x00b800008804783b */ /* 0x000e6e0000004200 */
[C---:B--2---:R-:W-:Y:S08]  /*9cd0*/  HMMA.16816.F32 R60, R84.reuse, R8, R60 ;  /* 0x00000008543c723c */ /* 0x044ff0000000183c */
[C---:B------:R-:W-:Y:S08]  /*9ce0*/  HMMA.16816.F32 R64, R84.reuse, R10, R64 ;  /* 0x0000000a5440723c */ /* 0x040ff00000001840 */
[C---:B------:R-:W-:Y:S08]  /*9cf0*/  HMMA.16816.F32 R68, R84.reuse, R20, R68 ;  /* 0x000000145444723c */ /* 0x040ff00000001844 */
[C---:B------:R-:W-:Y:S08]  /*9d00*/  HMMA.16816.F32 R72, R84.reuse, R22, R72 ;  /* 0x000000165448723c */ /* 0x040ff00000001848 */
[C---:B---3--:R-:W-:Y:S08]  /*9d10*/  HMMA.16816.F32 R76, R84.reuse, R24, R76 ;  /* 0x00000018544c723c */ /* 0x048ff0000000184c */
[C---:B------:R-:W-:Y:S08]  /*9d20*/  HMMA.16816.F32 R80, R84.reuse, R26, R80 ;  /* 0x0000001a5450723c */ /* 0x040ff00000001850 */
[C---:B-1----:R-:W-:Y:S07]  /*9d30*/  HMMA.16816.F32 R88, R84.reuse, R4, R12 ;  /* 0x000000045458723c */ /* 0x042fee000000180c */
[----:B------:R-:W-:Y:S01]  /*9d40*/  FADD.FTZ R4, R126, R125 ;  /* 0x0000007d7e047221 */ /* 0x000fe20000010000 */
[----:B------:R-:W-:Y:S04]  /*9d50*/  HMMA.16816.F32 R84, R84, R6, R16 ;  /* 0x000000065454723c */ /* 0x000fe80000001810 */
[----:B------:R-:W-:Y:S04]  /*9d60*/  FADD.FTZ R4, R127, R4 ;  /* 0x000000047f047221 */ /* 0x000fe80000010000 */
[----:B------:R-:W-:Y:S04]  /*9d70*/  FADD.FTZ R169, R169, R4 ;  /* 0x00000004a9a97221 */ /* 0x000fe80000010000 */
[----:B------:R-:W-:Y:S04]  /*9d80*/  FADD.FTZ R169, R176, R169 ;  /* 0x000000a9b0a97221 */ /* 0x000fe80000010000 */
[----:B------:R-:W-:Y:S04]  /*9d90*/  FADD.FTZ R32, R32, R169 ;  /* 0x000000a920207221 */ /* 0x000fe80000010000 */
[----:B------:R-:W-:Y:S01]  /*9da0*/  FADD.FTZ R172, R33, R32 ;  /* 0x0000002021ac7221 */ /* 0x000fe20000010000 */
[----:B------:R-:W-:-:S05]  /*9db0*/  @P4 BRA `(.L_x_690) ;  /* 0xffffdc6000004947 */ /* 0x000fca000383ffff */
.L_x_689:
[----:B------:R-:W1:Y:S01]  /*9dc0*/  SHFL.BFLY PT, R5, R172, 0x2, 0x1f ;  /* 0x0c401f00ac057f89 */ /* 0x000e6200000e0000 */
[----:B------:R-:W-:Y:S01]  /*9dd0*/  MOV R8, 0x3f800000 ;  /* 0x3f80000000087802 */ /* 0x000fe20000000f00 */
[----:B------:R-:W2:Y:S01]  /*9de0*/  LDC.U8 R16, c[0x0][0x328] ;  /* 0x0000ca00ff107b82 */ /* 0x000ea20000000000 */
[C---:B------:R-:W-:Y:S01]  /*9df0*/  ISETP.NE.AND P0, PT, R151.reuse, -0x1, PT ;  /* 0xffffffff9700780c */ /* 0x040fe20003f05270 */
[----:B------:R-:W3:Y:S01]  /*9e00*/  SHFL.BFLY PT, R4, R161, 0x2, 0x1f ;  /* 0x0c401f00a1047f89 */ /* 0x000ee200000e0000 */
[----:B------:R-:W-:Y:S01]  /*9e10*/  MOV R9, 0x3f800000 ;  /* 0x3f80000000097802 */ /* 0x000fe20000000f00 */
[----:B------:R-:W-:Y:S10]  /*9e20*/  BSSY B0, `(.L_x_693) ;  /* 0x00000fc000007945 */ /* 0x000ff40003800000 */
[----:B------:R-:W-:-:S04]  /*9e30*/  @P0 IMAD.WIDE.U32 R10, R151, c[0x0][0x1e8], RZ ;  /* 0x00007a00970a0a25 */ /* 0x000fc800078e00ff */
[----:B------:R-:W-:Y:S02]  /*9e40*/  @P0 IMAD R6, R151, c[0x0][0x1ec], R11 ;  /* 0x00007b0097060a24 */ /* 0x000fe400078e020b */
[----:B-1----:R-:W-:Y:S02]  /*9e50*/  FADD.FTZ R0, R5, R172 ;  /* 0x000000ac05007221 */ /* 0x002fe40000010000 */
[----:B---3--:R-:W-:-:S03]  /*9e60*/  FADD.FTZ R7, R4, R161 ;  /* 0x000000a104077221 */ /* 0x008fc60000010000 */
[----:B------:R-:W1:Y:S04]  /*9e70*/  SHFL.BFLY PT, R5, R0, 0x1, 0x1f ;  /* 0x0c201f0000057f89 */ /* 0x000e6800000e0000 */
[----:B------:R-:W3:Y:S01]  /*9e80*/  SHFL.BFLY PT, R4, R7, 0x1, 0x1f ;  /* 0x0c201f0007047f89 */ /* 0x000ee200000e0000 */
[----:B-1----:R-:W-:-:S03]  /*9e90*/  FADD.FTZ R5, R0, R5 ;  /* 0x0000000500057221 */ /* 0x002fc60000010000 */
[----:B------:R-:W1:Y:S01]  /*9ea0*/  S2R R0, SR_TID.X ;  /* 0x0000000000007919 */ /* 0x000e620000002100 */
[----:B---3--:R-:W-:Y:S01]  /*9eb0*/  FADD.FTZ R4, R7, R4 ;  /* 0x0000000407047221 */ /* 0x008fe20000010000 */
[----:B------:R-:W-:Y:S01]  /*9ec0*/  FSETP.NE.FTZ.AND P5, PT, R5, RZ, PT ;  /* 0x000000ff0500720b */ /* 0x000fe20003fb5000 */
[----:B------:R-:W-:-:S03]  /*9ed0*/  @P0 IMAD.MOV.U32 R7, RZ, RZ, R10 ;  /* 0x000000ffff070224 */ /* 0x000fc600078e000a */
[----:B------:R-:W-:-:S09]  /*9ee0*/  FSETP.NE.FTZ.AND P4, PT, R4, RZ, PT ;  /* 0x000000ff0400720b */ /* 0x000fd20003f95000 */
[----:B------:R-:W3:Y:S01]  /*9ef0*/  @P5 MUFU.RCP R8, R5 ;  /* 0x0000000500085308 */ /* 0x000ee20000001000 */
[----:B-1----:R-:W-:-:S07]  /*9f00*/  SHF.R.S32.HI R11, RZ, 0x1f, R0 ;  /* 0x0000001fff0b7819 */ /* 0x002fce0000011400 */
[----:B------:R-:W1:Y:S01]  /*9f10*/  @P4 MUFU.RCP R9, R4 ;  /* 0x0000000400094308 */ /* 0x000e620000001000 */
[----:B---3--:R-:W-:-:S07]  /*9f20*/  FMUL.FTZ R96, R8, R96 ;  /* 0x0000006008607220 */ /* 0x008fce0000410000 */
[----:B------:R-:W3:Y:S01]  /*9f30*/  @P5 MUFU.LG2 R5, R5 ;  /* 0x0000000500055308 */ /* 0x000ee20000000c00 */
[C---:B------:R-:W-:Y:S02]  /*9f40*/  FMUL.FTZ R97, R8.reuse, R97 ;  /* 0x0000006108617220 */ /* 0x040fe40000410000 */
[C---:B------:R-:W-:Y:S02]  /*9f50*/  FMUL.FTZ R92, R8.reuse, R92 ;  /* 0x0000005c085c7220 */ /* 0x040fe40000410000 */
[C---:B------:R-:W-:Y:S01]  /*9f60*/  FMUL.FTZ R93, R8.reuse, R93 ;  /* 0x0000005d085d7220 */ /* 0x040fe20000410000 */
[----:B------:R-:W-:Y:S01]  /*9f70*/  F2FP.PACK_AB R96, R97, R96 ;  /* 0x000000606160723e */ /* 0x000fe200000000ff */
[C---:B------:R-:W-:Y:S01]  /*9f80*/  FMUL.FTZ R36, R8.reuse, R36 ;  /* 0x0000002408247220 */ /* 0x040fe20000410000 */
[----:B------:R-:W4:Y:S01]  /*9f90*/  @P4 MUFU.LG2 R4, R4 ;  /* 0x0000000400044308 */ /* 0x000f220000000c00 */
        /* <DEDUP_REMOVED lines=12> */
[----:B------:R-:W5:Y:S01]  /*a060*/  S2R R45, SR_CTAID.X ;  /* 0x00000000002d7919 */ /* 0x000f620000002500 */
        /* <DEDUP_REMOVED lines=28> */
[----:B------:R-:W-:Y:S01]  /*a230*/  LEA.HI R8, R11, R0, RZ, 0x2 ;  /* 0x000000000b087211 */ /* 0x000fe200078f10ff */
[----:B-1----:R-:W-:Y:S01]  /*a240*/  FMUL.FTZ R99, R9, R99 ;  /* 0x0000006309637220 */ /* 0x002fe20000410000 */
[----:B------:R-:W-:Y:S01]  /*a250*/  F2FP.PACK_AB R88, R89, R88 ;  /* 0x000000585958723e */ /* 0x000fe200000000ff */
[C---:B------:R-:W-:Y:S01]  /*a260*/  FMUL.FTZ R98, R9.reuse, R98 ;  /* 0x0000006209627220 */ /* 0x040fe20000410000 */
[--C-:B------:R-:W-:Y:S01]  /*a270*/  SHF.R.S32.HI R13, RZ, 0x2, R8.reuse ;  /* 0x00000002ff0d7819 */ /* 0x100fe20000011408 */
[C---:B------:R-:W-:Y:S01]  /*a280*/  FMUL.FTZ R95, R9.reuse, R95 ;  /* 0x0000005f095f7220 */ /* 0x040fe20000410000 */
[----:B------:R-:W-:Y:S01]  /*a290*/  SHF.R.S32.HI R10, RZ, 0x1f, R8 ;  /* 0x0000001fff0a7819 */ /* 0x000fe20000011408 */
[----:B------:R-:W-:Y:S01]  /*a2a0*/  FMUL.FTZ R94, R9, R94 ;  /* 0x0000005e095e7220 */ /* 0x000fe20000410000 */
[----:B------:R-:W-:Y:S01]  /*a2b0*/  F2FP.PACK_AB R98, R99, R98 ;  /* 0x000000626362723e */ /* 0x000fe200000000ff */
[C---:B------:R-:W-:Y:S01]  /*a2c0*/  FMUL.FTZ R39, R9.reuse, R39 ;  /* 0x0000002709277220 */ /* 0x040fe20000410000 */
[----:B------:R-:W-:Y:S01]  /*a2d0*/  LEA.HI R10, R10, R13, RZ, 0x3 ;  /* 0x0000000d0a0a7211 */ /* 0x000fe200078f18ff */
[----:B------:R-:W-:Y:S01]  /*a2e0*/  FMUL.FTZ R38, R9, R38 ;  /* 0x0000002609267220 */ /* 0x000fe20000410000 */
[----:B------:R-:W-:Y:S01]  /*a2f0*/  F2FP.PACK_AB R94, R95, R94 ;  /* 0x0000005e5f5e723e */ /* 0x000fe200000000ff */
[C---:B------:R-:W-:Y:S01]  /*a300*/  FMUL.FTZ R43, R9.reuse, R43 ;  /* 0x0000002b092b7220 */ /* 0x040fe20000410000 */
[----:B------:R-:W-:Y:S01]  /*a310*/  LOP3.LUT R10, R10, 0xfffffff8, RZ, 0xc0, !PT ;  /* 0xfffffff80a0a7812 */ /* 0x000fe200078ec0ff */
[----:B------:R-:W-:Y:S01]  /*a320*/  FMUL.FTZ R42, R9, R42 ;  /* 0x0000002a092a7220 */ /* 0x000fe20000410000 */
[----:B------:R-:W-:Y:S01]  /*a330*/  F2FP.PACK_AB R38, R39, R38 ;  /* 0x000000262726723e */ /* 0x000fe200000000ff */
[----:B------:R-:W-:Y:S01]  /*a340*/  FMUL.FTZ R47, R9, R47 ;  /* 0x0000002f092f7220 */ /* 0x000fe20000410000 */
[----:B------:R-:W-:Y:S01]  /*a350*/  IADD3 R10, R13, -R10, RZ ;  /* 0x8000000a0d0a7210 */ /* 0x000fe20007ffe0ff */
[C---:B------:R-:W-:Y:S01]  /*a360*/  FMUL.FTZ R46, R9.reuse, R46 ;  /* 0x0000002e092e7220 */ /* 0x040fe20000410000 */
[----:B------:R-:W-:Y:S01]  /*a370*/  LOP3.LUT R13, R8, 0x3ffffffc, RZ, 0xc0, !PT ;  /* 0x3ffffffc080d7812 */ /* 0x000fe200078ec0ff */
[C---:B------:R-:W-:Y:S01]  /*a380*/  FMUL.FTZ R51, R9.reuse, R51 ;  /* 0x0000003309337220 */ /* 0x040fe20000410000 */
[C---:B------:R-:W-:Y:S01]  /*a390*/  SHF.L.U32 R12, R10.reuse, 0x6, RZ ;  /* 0x000000060a0c7819 */ /* 0x040fe200000006ff */
[C---:B------:R-:W-:Y:S01]  /*a3a0*/  FMUL.FTZ R50, R9.reuse, R50 ;  /* 0x0000003209327220 */ /* 0x040fe20000410000 */
[----:B------:R-:W-:Y:S01]  /*a3b0*/  LOP3.LUT R14, R10, 0x1, RZ, 0xc0, !PT ;  /* 0x000000010a0e7812 */ /* 0x000fe200078ec0ff */
[C---:B------:R-:W-:Y:S01]  /*a3c0*/  FMUL.FTZ R55, R9.reuse, R55 ;  /* 0x0000003709377220 */ /* 0x040fe20000410000 */
[----:B------:R-:W-:Y:S01]  /*a3d0*/  LOP3.LUT R12, R12, 0x1c0, RZ, 0xc0, !PT ;  /* 0x000001c00c0c7812 */ /* 0x000fe200078ec0ff */
[C---:B------:R-:W-:Y:S01]  /*a3e0*/  FMUL.FTZ R54, R9.reuse, R54 ;  /* 0x0000003609367220 */ /* 0x040fe20000410000 */
[----:B------:R-:W-:Y:S01]  /*a3f0*/  ISETP.NE.U32.AND P3, PT, R14, 0x1, PT ;  /* 0x000000010e00780c */ /* 0x000fe20003f65070 */
[C---:B------:R-:W-:Y:S01]  /*a400*/  FMUL.FTZ R59, R9.reuse, R59 ;  /* 0x0000003b093b7220 */ /* 0x040fe20000410000 */
[----:B------:R-:W-:Y:S01]  /*a410*/  LEA.HI R12, R12, R12, RZ, 0x1d ;  /* 0x0000000c0c0c7211 */ /* 0x000fe200078fe8ff */
[C---:B------:R-:W-:Y:S01]  /*a420*/  FMUL.FTZ R58, R9.reuse, R58 ;  /* 0x0000003a093a7220 */ /* 0x040fe20000410000 */
[----:B------:R-:W-:Y:S01]  /*a430*/  R2P PR, R10, 0x6 ;  /* 0x000000060a007804 */ /* 0x000fe20000000000 */
[C---:B------:R-:W-:Y:S01]  /*a440*/  FMUL.FTZ R63, R9.reuse, R63 ;  /* 0x0000003f093f7220 */ /* 0x040fe20000410000 */
[----:B------:R-:W-:Y:S01]  /*a450*/  MOV R10, 0x20 ;  /* 0x00000020000a7802 */ /* 0x000fe20000000f00 */
[C---:B------:R-:W-:Y:S01]  /*a460*/  FMUL.FTZ R62, R9.reuse, R62 ;  /* 0x0000003e093e7220 */ /* 0x040fe20000410000 */
[----:B------:R-:W-:Y:S01]  /*a470*/  MOV R14, 0x40 ;  /* 0x00000040000e7802 */ /* 0x000fe20000000f00 */
[C---:B------:R-:W-:Y:S01]  /*a480*/  FMUL.FTZ R67, R9.reuse, R67 ;  /* 0x0000004309437220 */ /* 0x040fe20000410000 */
[----:B------:R-:W-:Y:S01]  /*a490*/  SEL R10, R10, 0xffffffe0, !P1 ;  /* 0xffffffe00a0a7807 */ /* 0x000fe20004800000 */
        /* <DEDUP_REMOVED lines=25> */
[----:B------:R-:W-:Y:S01]  /*a630*/  LEA.HI R9, R11, R0, RZ, 0x5 ;  /* 0x000000000b097211 */ /* 0x000fe200078f28ff */
[----:B------:R-:W-:Y:S01]  /*a640*/  IMAD.IADD R13, R0, 0x1, -R13 ;  /* 0x00000001000d7824 */ /* 0x000fe200078e0a0d */
[----:B------:R-:W-:-:S02]  /*a650*/  F2FP.PACK_AB R90, R91, R90 ;  /* 0x0000005a5b5a723e */ /* 0x000fc400000000ff */
[----:B------:R-:W-:Y:S02]  /*a660*/  SHF.R.S32.HI R8, RZ, 0x5, R9 ;  /* 0x00000005ff087819 */ /* 0x000fe40000011409 */
[----:B------:R-:W-:Y:S02]  /*a670*/  F2FP.PACK_AB R84, R85, R84 ;  /* 0x000000545554723e */ /* 0x000fe400000000ff */
[----:B------:R-:W-:Y:S02]  /*a680*/  LEA R13, R8, R13, 0x9 ;  /* 0x0000000d080d7211 */ /* 0x000fe400078e48ff */
[----:B------:R-:W-:Y:S02]  /*a690*/  F2FP.PACK_AB R86, R87, R86 ;  /* 0x000000565756723e */ /* 0x000fe400000000ff */
[----:B------:R-:W-:Y:S02]  /*a6a0*/  LEA R12, R13, R12, 0x1 ;  /* 0x0000000c0d0c7211 */ /* 0x000fe400078e08ff */
[----:B--2---:R-:W-:-:S02]  /*a6b0*/  ISETP.NE.AND P2, PT, R16, RZ, PT ;  /* 0x000000ff1000720c */ /* 0x004fc40003f45270 */
[----:B------:R-:W-:Y:S01]  /*a6c0*/  LOP3.LUT R9, R9, 0xffffffe0, RZ, 0xc0, !PT ;  /* 0xffffffe009097812 */ /* 0x000fe200078ec0ff */
[----:B------:R-:W-:Y:S02]  /*a6d0*/  IMAD.SHL.U32 R13, R12, 0x2, RZ ;  /* 0x000000020c0d7824 */ /* 0x000fe400078e00ff */
[----:B------:R-:W1:Y:S01]  /*a6e0*/  LDC.U8 R12, c[0x0][0x329] ;  /* 0x0000ca40ff0c7b82 */ /* 0x000e620000000000 */
[----:B------:R-:W-:Y:S01]  /*a6f0*/  IADD3 R9, -R9, R0, RZ ;  /* 0x0000000009097210 */ /* 0x000fe20007ffe1ff */
[C---:B------:R-:W-:Y:S01]  /*a700*/  IMAD.IADD R17, R13.reuse, 0x1, R10 ;  /* 0x000000010d117824 */ /* 0x040fe200078e020a */
[C---:B------:R-:W-:Y:S01]  /*a710*/  IADD3 R15, R13.reuse, -0x10, RZ ;  /* 0xfffffff00d0f7810 */ /* 0x040fe20007ffe0ff */
[----:B------:R-:W-:Y:S01]  /*a720*/  STS [R13], R96 ;  /* 0x000000600d007388 */ /* 0x000fe20000000800 */
[C---:B------:R-:W-:Y:S02]  /*a730*/  @P3 IADD3 R15, R13.reuse, 0x10, RZ ;  /* 0x000000100d0f3810 */ /* 0x040fe40007ffe0ff */
[-C--:B------:R-:W-:Y:S01]  /*a740*/  IADD3 R21, R13, R14.reuse, RZ ;  /* 0x0000000e0d157210 */ /* 0x080fe20007ffe0ff */
[----:B------:R-:W-:Y:S01]  /*a750*/  STS [R13+0x400], R98 ;  /* 0x000400620d007388 */ /* 0x000fe20000000800 */
[----:B------:R-:W-:Y:S01]  /*a760*/  IADD3 R19, R10, R15, RZ ;  /* 0x0000000f0a137210 */ /* 0x000fe20007ffe0ff */
[----:B------:R-:W-:Y:S01]  /*a770*/  IMAD.IADD R23, R14, 0x1, R15 ;  /* 0x000000010e177824 */ /* 0x000fe200078e020f */
[-C--:B------:R-:W-:Y:S01]  /*a780*/  IADD3 R25, R17, R14.reuse, RZ ;  /* 0x0000000e11197210 */ /* 0x080fe20007ffe0ff */
[----:B------:R-:W-:Y:S01]  /*a790*/  STS [R15], R92 ;  /* 0x0000005c0f007388 */ /* 0x000fe20000000800 */
[----:B------:R-:W-:-:S03]  /*a7a0*/  IADD3 R27, R19, R14, RZ ;  /* 0x0000000e131b7210 */ /* 0x000fc60007ffe0ff */
[----:B------:R-:W-:Y:S04]  /*a7b0*/  STS [R15+0x400], R94 ;  /* 0x0004005e0f007388 */ /* 0x000fe80000000800 */
[----:B------:R-:W-:Y:S04]  /*a7c0*/  STS [R17], R36 ;  /* 0x0000002411007388 */ /* 0x000fe80000000800 */
[----:B------:R-:W-:Y:S01]  /*a7d0*/  STS [R17+0x400], R38 ;  /* 0x0004002611007388 */ /* 0x000fe20000000800 */
[C---:B-1----:R-:W-:Y:S02]  /*a7e0*/  ISETP.NE.AND P1, PT, R12.reuse, RZ, PT ;  /* 0x000000ff0c00720c */ /* 0x042fe40003f25270 */
[----:B------:R-:W-:Y:S01]  /*a7f0*/  ISETP.NE.OR P3, PT, R12, RZ, !P2 ;  /* 0x000000ff0c00720c */ /* 0x000fe20005765670 */
[----:B------:R-:W-:Y:S04]  /*a800*/  STS [R19], R40 ;  /* 0x0000002813007388 */ /* 0x000fe80000000800 */
[----:B------:R-:W-:Y:S04]  /*a810*/  STS [R19+0x400], R42 ;  /* 0x0004002a13007388 */ /* 0x000fe80000000800 */
[----:B------:R-:W-:Y:S02]  /*a820*/  STS [R21], R44 ;  /* 0x0000002c15007388 */ /* 0x000fe40000000800 */
[----:B------:R-:W-:Y:S01]  /*a830*/  @P1 IMAD.MOV.U32 R47, RZ, RZ, c[0x0][0x210] ;  /* 0x00008400ff2f1624 */ /* 0x000fe200078e00ff */
[----:B------:R-:W-:Y:S01]  /*a840*/  @P1 MOV R49, 0x1 ;  /* 0x0000000100311802 */ /* 0x000fe20000000f00 */
[----:B------:R-:W-:Y:S02]  /*a850*/  STS [R21+0x400], R46 ;  /* 0x0004002e15007388 */ /* 0x000fe40000000800 */
[----:B------:R-:W-:-:S02]  /*a860*/  @P1 IMAD R47, R47, c[0x0][0x214], RZ ;  /* 0x000085002f2f1a24 */ /* 0x000fc400078e02ff */
[----:B------:R-:W-:Y:S04]  /*a870*/  STS [R23], R48 ;  /* 0x0000003017007388 */ /* 0x000fe80000000800 */
[----:B------:R1:W-:Y:S04]  /*a880*/  STS [R23+0x400], R50 ;  /* 0x0004003217007388 */ /* 0x0003e80000000800 */
[----:B------:R-:W2:Y:S04]  /*a890*/  S2R R10, SR_CTAID.Y ;  /* 0x00000000000a7919 */ /* 0x000ea80000002600 */
[----:B------:R-:W-:Y:S04]  /*a8a0*/  STS [R25], R52 ;  /* 0x0000003419007388 */ /* 0x000fe80000000800 */
[----:B------:R-:W-:Y:S04]  /*a8b0*/  STS [R25+0x400], R54 ;  /* 0x0004003619007388 */ /* 0x000fe80000000800 */
[----:B------:R-:W-:Y:S04]  /*a8c0*/  STS [R27], R56 ;  /* 0x000000381b007388 */ /* 0x000fe80000000800 */
[----:B------:R-:W-:Y:S04]  /*a8d0*/  STS [R27+0x400], R58 ;  /* 0x0004003a1b007388 */ /* 0x000fe80000000800 */
[----:B------:R-:W-:Y:S04]  /*a8e0*/  STS [R13+0x2000], R60 ;  /* 0x0020003c0d007388 */ /* 0x000fe80000000800 */
[----:B------:R3:W-:Y:S01]  /*a8f0*/  STS [R13+0x2400], R62 ;  /* 0x0024003e0d007388 */ /* 0x0007e20000000800 */
[----:B--2---:R-:W-:Y:S01]  /*a900*/  @!P0 SHF.R.S32.HI R12, RZ, 0x1f, R10 ;  /* 0x0000001fff0c8819 */ /* 0x004fe2000001140a */
[----:B-1----:R-:W-:-:S02]  /*a910*/  @!P0 IMAD.WIDE.U32 R50, R10, c[0x0][0x1e0], RZ ;  /* 0x000078000a328a25 */ /* 0x002fc400078e00ff */
[----:B------:R1:W-:Y:S02]  /*a920*/  STS [R15+0x2000], R64 ;  /* 0x002000400f007388 */ /* 0x0003e40000000800 */
[----:B------:R-:W-:Y:S02]  /*a930*/  @!P3 IMAD R48, R10, c[0x0][0x214], RZ ;  /* 0x000085000a30ba24 */ /* 0x000fe400078e02ff */
[----:B------:R1:W-:Y:S01]  /*a940*/  STS [R15+0x2400], R66 ;  /* 0x002400420f007388 */ /* 0x0003e20000000800 */
[----:B------:R-:W-:Y:S02]  /*a950*/  @!P0 IMAD.MOV.U32 R7, RZ, RZ, R50 ;  /* 0x000000ffff078224 */ /* 0x000fe400078e0032 */
[----:B------:R-:W-:Y:S01]  /*a960*/  @!P3 SEL R48, R48, R151, !P0 ;  /* 0x000000973030b207 */ /* 0x000fe20004000000 */
[----:B------:R1:W-:Y:S04]  /*a970*/  STS [R17+0x2000], R68 ;  /* 0x0020004411007388 */ /* 0x0003e80000000800 */
[----:B------:R1:W-:Y:S04]  /*a980*/  STS [R17+0x2400], R70 ;  /* 0x0024004611007388 */ /* 0x0003e80000000800 */
[----:B------:R1:W-:Y:S04]  /*a990*/  STS [R19+0x2000], R72 ;  /* 0x0020004813007388 */ /* 0x0003e80000000800 */
[----:B------:R1:W-:Y:S01]  /*a9a0*/  STS [R19+0x2400], R74 ;  /* 0x0024004a13007388 */ /* 0x0003e20000000800 */
[----:B---3--:R-:W-:-:S03]  /*a9b0*/  @!P1 MOV R13, c[0x0][0x214] ;  /* 0x00008500000d9a02 */ /* 0x008fc60000000f00 */
[----:B------:R1:W-:Y:S01]  /*a9c0*/  STS [R21+0x2000], R76 ;  /* 0x0020004c15007388 */ /* 0x0003e20000000800 */
[----:B------:R-:W-:Y:S01]  /*a9d0*/  @!P1 SEL R47, R13, c[0x0][0x234], !P2 ;  /* 0x00008d000d2f9a07 */ /* 0x000fe20005000000 */
[----:B------:R-:W-:Y:S02]  /*a9e0*/  @!P0 IMAD R13, R12, c[0x0][0x1e0], RZ ;  /* 0x000078000c0d8a24 */ /* 0x000fe400078e02ff */
[----:B------:R1:W-:Y:S02]  /*a9f0*/  STS [R21+0x2400], R78 ;  /* 0x0024004e15007388 */ /* 0x0003e40000000800 */
[----:B------:R-:W-:Y:S02]  /*aa00*/  @!P0 IMAD R46, R10, c[0x0][0x1e4], R13 ;  /* 0x000079000a2e8a24 */ /* 0x000fe400078e020d */
[----:B------:R1:W-:Y:S01]  /*aa10*/  STS [R23+0x2000], R80 ;  /* 0x0020005017007388 */ /* 0x0003e20000000800 */
[----:B------:R-:W-:Y:S02]  /*aa20*/  @!P1 IMAD R49, R47, c[0x0][0x1c0], RZ ;  /* 0x000070002f319a24 */ /* 0x000fe400078e02ff */
[----:B------:R-:W-:Y:S01]  /*aa30*/  @!P0 IADD3 R6, R51, R46, RZ ;  /* 0x0000002e33068210 */ /* 0x000fe20007ffe0ff */
[----:B------:R1:W-:Y:S01]  /*aa40*/  STS [R23+0x2400], R82 ;  /* 0x0024005217007388 */ /* 0x0003e20000000800 */
[----:B------:R-:W-:Y:S01]  /*aa50*/  IMAD R10, R10, R49, RZ ;  /* 0x000000310a0a7224 */ /* 0x000fe200078e02ff */
[----:B------:R-:W-:Y:S01]  /*aa60*/  @P1 MOV R46, c[0x0][0x210] ;  /* 0x00008400002e1a02 */ /* 0x000fe20000000f00 */
[----:B------:R-:W-:Y:S01]  /*aa70*/  @!P1 IMAD.MOV.U32 R46, RZ, RZ, 0x1 ;  /* 0x00000001ff2e9424 */ /* 0x000fe200078e00ff */
[----:B------:R1:W-:Y:S01]  /*aa80*/  STS [R25+0x2000], R88 ;  /* 0x0020005819007388 */ /* 0x0003e20000000800 */
[----:B------:R-:W-:Y:S01]  /*aa90*/  SHF.R.S32.HI R49, RZ, 0x1f, R8 ;  /* 0x0000001fff317819 */ /* 0x000fe20000011408 */
[----:B------:R-:W-:Y:S01]  /*aaa0*/  CS2R R50, SRZ ;  /* 0x0000000000327805 */ /* 0x000fe2000001ff00 */
[----:B------:R-:W-:Y:S01]  /*aab0*/  SEL R10, R10, RZ, P3 ;  /* 0x000000ff0a0a7207 */ /* 0x000fe20001800000 */
[----:B------:R1:W-:Y:S01]  /*aac0*/  STS [R25+0x2400], R90 ;  /* 0x0024005a19007388 */ /* 0x0003e20000000800 */
[----:B------:R-:W-:Y:S01]  /*aad0*/  LOP3.LUT P0, RZ, R9, 0x3, RZ, 0xc0, !PT ;  /* 0x0000000309ff7812 */ /* 0x000fe2000780c0ff */
[----:B-----5:R-:W-:Y:S01]  /*aae0*/  IMAD R9, R45, R46, RZ ;  /* 0x0000002e2d097224 */ /* 0x020fe200078e02ff */
[----:B------:R-:W-:Y:S01]  /*aaf0*/  LEA.HI R49, R49, R8, RZ, 0x2 ;  /* 0x0000000831317211 */ /* 0x000fe200078f10ff */
[----:B------:R1:W-:Y:S01]  /*ab00*/  STS [R27+0x2000], R84 ;  /* 0x002000541b007388 */ /* 0x0003e20000000800 */
[----:B------:R-:W-:-:S02]  /*ab10*/  @!P3 MOV R50, R48 ;  /* 0x000000300032b202 */ /* 0x000fc40000000f00 */
[----:B------:R-:W-:Y:S01]  /*ab20*/  SHF.L.U32 R9, R9, 0x6, RZ ;  /* 0x0000000609097819 */ /* 0x000fe200000006ff */
[----:B------:R1:W-:Y:S01]  /*ab30*/  STS [R27+0x2400], R86 ;  /* 0x002400561b007388 */ /* 0x0003e20000000800 */
[----:B------:R-:W-:Y:S01]  /*ab40*/  @!P3 SHF.R.S32.HI R51, RZ, 0x1f, R48 ;  /* 0x0000001fff33b819 */ /* 0x000fe20000011430 */
[----:B------:R-:W-:Y:S01]  /*ab50*/  @P5 FMUL.FTZ R48, R5, 0.69314718246459960938 ;  /* 0x3f31721805305820 */ /* 0x000fe20000410000 */
[----:B------:R-:W-:Y:S01]  /*ab60*/  LOP3.LUT R49, R49, 0xffffffc, RZ, 0xc0, !PT ;  /* 0x0ffffffc31317812 */ /* 0x000fe200078ec0ff */
[----:B------:R-:W-:Y:S01]  /*ab70*/  BAR.SYNC.DEFER_BLOCKING 0x0 ;  /* 0x0000000000007b1d */ /* 0x000fe20000010000 */
[----:B----4-:R-:W-:Y:S02]  /*ab80*/  @P4 FMUL.FTZ R5, R4, 0.69314718246459960938 ;  /* 0x3f31721804054820 */ /* 0x010fe40000410000 */
[----:B------:R-:W-:Y:S01]  /*ab90*/  IADD3 R49, R8, -R49, RZ ;  /* 0x8000003108317210 */ /* 0x000fe20007ffe0ff */
[----:B------:R-:W-:Y:S02]  /*aba0*/  IMAD.MOV.U32 R8, RZ, RZ, 0x7f800000 ;  /* 0x7f800000ff087424 */ /* 0x000fe400078e00ff */
[----:B------:R-:W2:Y:S01]  /*abb0*/  S2R R44, SR_CTAID.Z ;  /* 0x00000000002c7919 */ /* 0x000ea20000002700 */
[----:B------:R-:W-:Y:S01]  /*abc0*/  @P5 FFMA.FTZ R8, R3, c[0x0][0x238], R48 ;  /* 0x00008e0003085a23 */ /* 0x000fe20000010030 */
[----:B------:R-:W-:-:S02]  /*abd0*/  LEA R49, R49, R152, 0x4 ;  /* 0x0000009831317211 */ /* 0x000fc400078e20ff */
[----:B------:R1:W3:Y:S04]  /*abe0*/  LDS.128 R36, [R154] ;  /* 0x000000009a247984 */ /* 0x0002e80000000c00 */
[----:B------:R1:W4:Y:S01]  /*abf0*/  LDS.128 R32, [R154+0x800] ;  /* 0x000800009a207984 */ /* 0x0003220000000c00 */
[----:B--2---:R-:W-:Y:S01]  /*ac00*/  IMAD R10, R44, R47, R10 ;  /* 0x0000002f2c0a7224 */ /* 0x004fe200078e020a */
[----:B------:R-:W-:Y:S02]  /*ac10*/  MOV R47, 0x7f800000 ;  /* 0x7f800000002f7802 */ /* 0x000fe40000000f00 */
[----:B------:R1:W2:Y:S01]  /*ac20*/  LDS.128 R28, [R154+0x1000] ;  /* 0x001000009a1c7984 */ /* 0x0002a20000000c00 */
[----:B------:R-:W-:Y:S01]  /*ac30*/  @P4 FFMA.FTZ R47, R2, c[0x0][0x238], R5 ;  /* 0x00008e00022f4a23 */ /* 0x000fe20000010005 */
[----:B------:R-:W-:-:S02]  /*ac40*/  IADD3 R4, P2, P1, R9, R50, R10 ;  /* 0x0000003209047210 */ /* 0x000fc4000795e00a */
[----:B------:R1:W1:Y:S01]  /*ac50*/  LDS.128 R24, [R154+0x1800] ;  /* 0x001800009a187984 */ /* 0x0002620000000c00 */
[----:B------:R-:W-:Y:S02]  /*ac60*/  SHF.R.S32.HI R9, RZ, 0x1f, R9 ;  /* 0x0000001fff097819 */ /* 0x000fe40000011409 */
[----:B------:R-:W-:Y:S01]  /*ac70*/  SHF.R.S32.HI R10, RZ, 0x1f, R10 ;  /* 0x0000001fff0a7819 */ /* 0x000fe2000001140a */
[----:B------:R1:W1:Y:S03]  /*ac80*/  LDS.128 R20, [R154+0x2000] ;  /* 0x002000009a147984 */ /* 0x0002660000000c00 */
[----:B------:R-:W-:Y:S01]  /*ac90*/  IADD3.X R9, R9, R51, R10, P2, P1 ;  /* 0x0000003309097210 */ /* 0x000fe200017e240a */
[----:B------:R1:W1:Y:S04]  /*aca0*/  LDS.128 R16, [R154+0x2800] ;  /* 0x002800009a107984 */ /* 0x0002680000000c00 */
        /* <DEDUP_REMOVED lines=19> */
.L_x_694:
[----:B------:R-:W-:Y:S05]  /*ade0*/  BSYNC B0 ;  /* 0x0000000000007941 */ /* 0x000fea0003800000 */
.L_x_693:
[----:B------:R-:W-:Y:S01]  /*adf0*/  LEA.HI R11, R11, R0, RZ, 0x3 ;  /* 0x000000000b0b7211 */ /* 0x000fe200078f18ff */
[----:B------:R-:W-:Y:S01]  /*ae00*/  IMAD R45, R45, -0x40, R156 ;  /* 0xffffffc02d2d7824 */ /* 0x000fe200078e029c */
[----:B------:R-:W-:Y:S01]  /*ae10*/  IADD3 R4, P0, R164, R7, RZ ;  /* 0x00000007a4047210 */ /* 0x000fe20007f1e0ff */
[----:B------:R-:W-:Y:S01]  /*ae20*/  BSSY B0, `(.L_x_695) ;  /* 0x0000016000007945 */ /* 0x000fe20003800000 */
[----:B------:R-:W-:Y:S02]  /*ae30*/  SHF.R.S32.HI R3, RZ, 0x1f, R164 ;  /* 0x0000001fff037819 */ /* 0x000fe400000114a4 */
[----:B------:R-:W-:-:S02]  /*ae40*/  SHF.R.S32.HI R2, RZ, 0x3, R11 ;  /* 0x00000003ff027819 */ /* 0x000fc4000001140b */
[----:B------:R-:W-:Y:S01]  /*ae50*/  SHF.R.S32.HI R0, RZ, 0x1f, R44 ;  /* 0x0000001fff007819 */ /* 0x000fe2000001142c */
[----:B------:R-:W-:Y:S01]  /*ae60*/  IMAD.X R5, R3, 0x1, R6, P0 ;  /* 0x0000000103057824 */ /* 0x000fe200000e0606 */
[----:B------:R-:W-:-:S03]  /*ae70*/  ISETP.GE.AND P0, PT, R2, R45, PT ;  /* 0x0000002d0200720c */ /* 0x000fc60003f06270 */
[----:B------:R-:W-:Y:S02]  /*ae80*/  IMAD R3, R0, c[0x0][0x1f0], RZ ;  /* 0x00007c0000037a24 */ /* 0x000fe400078e02ff */
[----:B------:R-:W-:-:S04]  /*ae90*/  IMAD.WIDE.U32 R4, R44, c[0x0][0x1f0], R4 ;  /* 0x00007c002c047a25 */ /* 0x000fc800078e0004 */
[----:B------:R-:W-:-:S04]  /*aea0*/  IMAD R3, R44, c[0x0][0x1f4], R3 ;  /* 0x00007d002c037a24 */ /* 0x000fc800078e0203 */
[----:B------:R-:W-:Y:S01]  /*aeb0*/  IMAD.IADD R7, R5, 0x1, R3 ;  /* 0x0000000105077824 */ /* 0x000fe200078e0203 */
[----:B------:R-:W-:Y:S05]  /*aec0*/  @P0 BRA `(.L_x_696) ;  /* 0x000000b000000947 */ /* 0x000fea0003800000 */
[----:B------:R-:W-:Y:S01]  /*aed0*/  IMAD R3, R167, c[0x0][0x1e8], RZ ;  /* 0x00007a00a7037a24 */ /* 0x000fe200078e02ff */
[----:B------:R-:W-:Y:S01]  /*aee0*/  ISETP.GE.AND P2, PT, R164, c[0x0][0x220], PT ;  /* 0x00008800a4007a0c */ /* 0x000fe20003f46270 */
[----:B------:R-:W-:Y:S01]  /*aef0*/  IMAD.MOV.U32 R6, RZ, RZ, R4 ;  /* 0x000000ffff067224 */ /* 0x000fe200078e0004 */
[----:B------:R-:W-:Y:S01]  /*af00*/  ISETP.GE.AND P1, PT, R155, c[0x0][0x220], PT ;  /* 0x000088009b007a0c */ /* 0x000fe20003f26270 */
[C---:B------:R-:W-:Y:S02]  /*af10*/  IMAD R0, R166.reuse, c[0x0][0x1ec], R3 ;  /* 0x00007b00a6007a24 */ /* 0x040fe400078e0203 */
[----:B----4-:R-:W-:-:S05]  /*af20*/  IMAD.WIDE.U32 R8, R166, c[0x0][0x1e8], R6 ;  /* 0x00007a00a6087a25 */ /* 0x010fca00078e0006 */
[----:B------:R-:W-:Y:S02]  /*af30*/  IADD3 R0, R9, R0, RZ ;  /* 0x0000000009007210 */ /* 0x000fe40007ffe0ff */
[----:B------:R-:W-:-:S04]  /*af40*/  LEA R2, P0, R8, c[0x0][0x1d0], 0x1 ;  /* 0x0000740008027a11 */ /* 0x000fc800078008ff */
[----:B------:R-:W-:-:S05]  /*af50*/  LEA.HI.X R3, R8, c[0x0][0x1d4], R0, 0x1, P0 ;  /* 0x0000750008037a11 */ /* 0x000fca00000f0c00 */
[----:B---3--:R3:W-:Y:S04]  /*af60*/  @!P2 STG.E.128 [R2.64], R36 ;  /* 0x000000240200a986 */ /* 0x0087e8000c101d06 */
[----:B-1----:R3:W-:Y:S02]  /*af70*/  @!P1 STG.E.128 [R2.64+0x80], R20 ;  /* 0x0000801402009986 */ /* 0x0027e4000c101d06 */
.L_x_696:
[----:B------:R-:W-:Y:S05]  /*af80*/  BSYNC B0 ;  /* 0x0000000000007941 */ /* 0x000fea0003800000 */
.L_x_695:
[----:B------:R-:W-:Y:S01]  /*af90*/  LEA.HI.SX32 R0, R11, 0x10, 0x1d ;  /* 0x000000100b007811 */ /* 0x000fe200078feaff */
[----:B------:R-:W-:Y:S03]  /*afa0*/  BSSY B0, `(.L_x_697) ;  /* 0x0000011000007945 */ /* 0x000fe60003800000 */
[----:B------:R-:W-:-:S13]  /*afb0*/  ISETP.GE.AND P0, PT, R0, R45, PT ;  /* 0x0000002d0000720c */ /* 0x000fda0003f06270 */
[----:B------:R-:W-:Y:S05]  /*afc0*/  @P0 BRA `(.L_x_698) ;  /* 0x000000e000000947 */ /* 0x000fea0003800000 */
[----:B---3--:R-:W-:Y:S01]  /*afd0*/  IADD3 R2, P0, R166, 0x10, RZ ;  /* 0x00000010a6027810 */ /* 0x008fe20007f1e0ff */
[----:B----4-:R-:W-:Y:S01]  /*afe0*/  IMAD.MOV.U32 R8, RZ, RZ, R4 ;  /* 0x000000ffff087224 */ /* 0x010fe200078e0004 */
[----:B------:R-:W-:Y:S02]  /*aff0*/  MOV R9, R7 ;  /* 0x0000000700097202 */ /* 0x000fe40000000f00 */
[----:B------:R-:W-:Y:S01]  /*b000*/  ISETP.GE.AND P1, PT, R164, c[0x0][0x220], PT ;  /* 0x00008800a4007a0c */ /* 0x000fe20003f26270 */
[----:B------:R-:W-:Y:S01]  /*b010*/  IMAD.X R0, RZ, RZ, R167, P0 ;  /* 0x000000ffff007224 */ /* 0x000fe200000e06a7 */
[----:B------:R-:W-:Y:S01]  /*b020*/  ISETP.GE.AND P0, PT, R155, c[0x0][0x220], PT ;  /* 0x000088009b007a0c */ /* 0x000fe20003f06270 */
[----:B------:R-:W-:-:S04]  /*b030*/  IMAD.WIDE.U32 R8, R2, c[0x0][0x1e8], R8 ;  /* 0x00007a0002087a25 */ /* 0x000fc800078e0008 */
[----:B------:R-:W-:-:S04]  /*b040*/  IMAD R3, R0, c[0x0][0x1e8], RZ ;  /* 0x00007a0000037a24 */ /* 0x000fc800078e02ff */
[----:B------:R-:W-:Y:S01]  /*b050*/  IMAD R3, R2, c[0x0][0x1ec], R3 ;  /* 0x00007b0002037a24 */ /* 0x000fe200078e0203 */
[----:B------:R-:W-:-:S03]  /*b060*/  LEA R2, P2, R8, c[0x0][0x1d0], 0x1 ;  /* 0x0000740008027a11 */ /* 0x000fc600078408ff */
[----:B------:R-:W-:-:S05]  /*b070*/  IMAD.IADD R3, R9, 0x1, R3 ;  /* 0x0000000109037824 */ /* 0x000fca00078e0203 */
[----:B------:R-:W-:-:S05]  /*b080*/  LEA.HI.X R3, R8, c[0x0][0x1d4], R3, 0x1, P2 ;  /* 0x0000750008037a11 */ /* 0x000fca00010f0c03 */
[----:B------:R3:W-:Y:S04]  /*b090*/  @!P1 STG.E.128 [R2.64], R32 ;  /* 0x0000002002009986 */ /* 0x0007e8000c101d06 */
[----:B-1----:R3:W-:Y:S02]  /*b0a0*/  @!P0 STG.E.128 [R2.64+0x80], R16 ;  /* 0x0000801002008986 */ /* 0x0027e4000c101d06 */
.L_x_698:
[----:B------:R-:W-:Y:S05]  /*b0b0*/  BSYNC B0 ;  /* 0x0000000000007941 */ /* 0x000fea0003800000 */
.L_x_697:
        /* <DEDUP_REMOVED lines=16> */
[----:B--2---:R2:W-:Y:S04]  /*b1c0*/  @!P1 STG.E.128 [R2.64], R28 ;  /* 0x0000001c02009986 */ /* 0x0045e8000c101d06 */
[----:B-1----:R2:W-:Y:S02]  /*b1d0*/  @!P0 STG.E.128 [R2.64+0x80], R12 ;  /* 0x0000800c02008986 */ /* 0x0025e4000c101d06 */
.L_x_700:
[----:B------:R-:W-:Y:S05]  /*b1e0*/  BSYNC B0 ;  /* 0x0000000000007941 */ /* 0x000fea0003800000 */
.L_x_699:
        /* <DEDUP_REMOVED lines=8> */
[----:B--23--:R-:W-:Y:S01]  /*b270*/  IMAD R3, R166, c[0x0][0x1e8], RZ ;  /* 0x00007a00a6037a24 */ /* 0x00cfe200078e02ff */
        /* <DEDUP_REMOVED lines=9> */
.L_x_654:
        /* <DEDUP_REMOVED lines=8> */
[----:B------:R-:W-:Y:S01]  /*b390*/  @!P4 IMAD.WIDE.U32 R8, R23, c[0x0][0x1e0], RZ ;  /* 0x000078001708ca25 */ /* 0x000fe200078e00ff */
[----:B-1----:R-:W-:-:S03]  /*b3a0*/  ISETP.NE.AND P1, PT, R0, RZ, PT ;  /* 0x000000ff0000720c */ /* 0x002fc60003f25270 */
[----:B------:R-:W-:Y:S01]  /*b3b0*/  @!P4 IMAD R3, R23, c[0x0][0x1e4], R12 ;  /* 0x000079001703ca24 */ /* 0x000fe200078e020c */
[----:B------:R-:W-:Y:S02]  /*b3c0*/  @!P4 MOV R4, R8 ;  /* 0x000000080004c202 */ /* 0x000fe40000000f00 */
[----:B--2---:R-:W-:Y:S01]  /*b3d0*/  ISETP.NE.AND P3, PT, R2, RZ, PT ;  /* 0x000000ff0200720c */ /* 0x004fe20003f65270 */
[----:B------:R-:W-:Y:S02]  /*b3e0*/  @P4 IMAD R2, R151, c[0x0][0x1ec], R5 ;  /* 0x00007b0097024a24 */ /* 0x000fe400078e0205 */
[----:B------:R-:W-:Y:S01]  /*b3f0*/  @!P4 IMAD.IADD R2, R9, 0x1, R3 ;  /* 0x000000010902c824 */ /* 0x000fe200078e0203 */
[----:B------:R-:W-:-:S03]  /*b400*/  ISETP.NE.OR P2, PT, R0, RZ, !P3 ;  /* 0x000000ff0000720c */ /* 0x000fc60005f45670 */
[----:B------:R-:W-:Y:S01]  /*b410*/  @P1 IMAD.MOV.U32 R7, RZ, RZ, c[0x0][0x210] ;  /* 0x00008400ff071624 */ /* 0x000fe200078e00ff */
[----:B------:R-:W-:Y:S01]  /*b420*/  @P1 MOV R8, c[0x0][0x210] ;  /* 0x0000840000081a02 */ /* 0x000fe20000000f00 */
[----:B------:R-:W-:Y:S01]  /*b430*/  @!P1 IMAD.MOV.U32 R0, RZ, RZ, c[0x0][0x214] ;  /* 0x00008500ff009624 */ /* 0x000fe200078e00ff */
[----:B------:R-:W-:Y:S01]  /*b440*/  ISETP.NE.OR P0, PT, R151, -0x1, P2 ;  /* 0xffffffff9700780c */ /* 0x000fe20001705670 */
[----:B------:R-:W-:Y:S01]  /*b450*/  @P1 IMAD R7, R7, c[0x0][0x214], RZ ;  /* 0x0000850007071a24 */ /* 0x000fe200078e02ff */
[----:B------:R-:W-:Y:S01]  /*b460*/  SHF.R.S32.HI R3, RZ, 0x1f, R28 ;  /* 0x0000001fff037819 */ /* 0x000fe2000001141c */
[----:B------:R-:W-:Y:S01]  /*b470*/  @P1 IMAD.MOV.U32 R10, RZ, RZ, 0x1 ;  /* 0x00000001ff0a1424 */ /* 0x000fe200078e00ff */
[----:B------:R-:W-:Y:S01]  /*b480*/  @!P1 SEL R7, R0, c[0x0][0x234], !P3 ;  /* 0x00008d0000079a07 */ /* 0x000fe20005800000 */
[----:B------:R-:W-:Y:S01]  /*b490*/  @!P1 IMAD.MOV.U32 R8, RZ, RZ, 0x1 ;  /* 0x00000001ff089424 */ /* 0x000fe200078e00ff */
[----:B------:R-:W-:Y:S01]  /*b4a0*/  SHF.R.S32.HI R0, RZ, 0x1f, R153 ;  /* 0x0000001fff007819 */ /* 0x000fe20000011499 */
[----:B------:R-:W-:-:S02]  /*b4b0*/  IMAD R3, R3, c[0x0][0x1f0], RZ ;  /* 0x00007c0003037a24 */ /* 0x000fc400078e02ff */
[----:B------:R-:W-:Y:S01]  /*b4c0*/  @!P1 IMAD R10, R7, c[0x0][0x1c0], RZ ;  /* 0x00007000070a9a24 */ /* 0x000fe200078e02ff */
[----:B------:R-:W-:Y:S01]  /*b4d0*/  LEA.HI R0, R0, R153, RZ, 0x3 ;  /* 0x0000009900007211 */ /* 0x000fe200078f18ff */
[----:B------:R-:W-:Y:S02]  /*b4e0*/  IMAD R19, R19, R8, RZ ;  /* 0x0000000813137224 */ /* 0x000fe400078e02ff */
[C---:B------:R-:W-:Y:S01]  /*b4f0*/  @!P0 IMAD R151, R23.reuse, c[0x0][0x214], RZ ;  /* 0x0000850017978a24 */ /* 0x040fe200078e02ff */
[----:B------:R-:W-:Y:S01]  /*b500*/  LOP3.LUT R6, R0, 0xfffffff8, RZ, 0xc0, !PT ;  /* 0xfffffff800067812 */ /* 0x000fe200078ec0ff */
[----:B------:R-:W-:Y:S01]  /*b510*/  IMAD R23, R23, R10, RZ ;  /* 0x0000000a17177224 */ /* 0x000fe200078e02ff */
[----:B------:R-:W-:Y:S01]  /*b520*/  SHF.R.S32.HI R14, RZ, 0x3, R0 ;  /* 0x00000003ff0e7819 */ /* 0x000fe20000011400 */
[----:B------:R-:W-:Y:S01]  /*b530*/  CS2R R10, SRZ ;  /* 0x00000000000a7805 */ /* 0x000fe2000001ff00 */
[----:B------:R-:W-:Y:S01]  /*b540*/  IMAD R3, R28, c[0x0][0x1f4], R3 ;  /* 0x00007d001c037a24 */ /* 0x000fe200078e0203 */
[--C-:B------:R-:W-:Y:S01]  /*b550*/  @!P2 SHF.R.S32.HI R11, RZ, 0x1f, R151.reuse ;  /* 0x0000001fff0ba819 */ /* 0x100fe20000011497 */
[----:B------:R-:W-:Y:S01]  /*b560*/  IMAD.IADD R153, R153, 0x1, -R6 ;  /* 0x0000000199997824 */ /* 0x000fe200078e0a06 */
[----:B------:R-:W-:Y:S01]  /*b570*/  SEL R6, R23, RZ, P2 ;  /* 0x000000ff17067207 */ /* 0x000fe20001000000 */
[----:B------:R-:W-:Y:S01]  /*b580*/  @!P2 IMAD.MOV.U32 R10, RZ, RZ, R151 ;  /* 0x000000ffff0aa224 */ /* 0x000fe200078e0097 */
[----:B------:R-:W-:Y:S01]  /*b590*/  ISETP.GE.AND P2, PT, R14, R156, PT ;  /* 0x0000009c0e00720c */ /* 0x000fe20003f46270 */
[----:B------:R-:W-:Y:S01]  /*b5a0*/  IMAD.SHL.U32 R5, R153, 0x8, RZ ;  /* 0x0000000899057824 */ /* 0x000fe200078e00ff */
[----:B------:R-:W-:Y:S01]  /*b5b0*/  SHF.R.S32.HI R15, RZ, 0x1f, R14 ;  /* 0x0000001fff0f7819 */ /* 0x000fe2000001140e */
[----:B------:R-:W-:Y:S01]  /*b5c0*/  IMAD R6, R28, R7, R6 ;  /* 0x000000071c067224 */ /* 0x000fe200078e0206 */
[----:B------:R-:W-:-:S02]  /*b5d0*/  SHF.R.S32.HI R7, RZ, 0x1f, R19 ;  /* 0x0000001fff077819 */ /* 0x000fc40000011413 */
[----:B------:R-:W-:Y:S01]  /*b5e0*/  IADD3 R12, P0, R5, R4, RZ ;  /* 0x00000004050c7210 */ /* 0x000fe20007f1e0ff */
[----:B------:R-:W-:Y:S01]  /*b5f0*/  IMAD.WIDE R16, R167, 0x40, R14 ;  /* 0x00000040a7107825 */ /* 0x000fe200078e020e */
[C---:B------:R-:W-:Y:S02]  /*b600*/  IADD3 R0, R5.reuse, 0x40, RZ ;  /* 0x0000004005007810 */ /* 0x040fe40007ffe0ff */
[----:B------:R-:W-:Y:S02]  /*b610*/  LEA.HI.X.SX32 R13, R5, R2, 0x1, P0 ;  /* 0x00000002050d7211 */ /* 0x000fe400000f0eff */
[--C-:B------:R-:W-:Y:S02]  /*b620*/  IADD3 R19, P1, P0, R19, R10, R6.reuse ;  /* 0x0000000a13137210 */ /* 0x100fe4000783e006 */
[----:B------:R-:W-:Y:S01]  /*b630*/  SHF.R.S32.HI R10, RZ, 0x1f, R6 ;  /* 0x0000001fff0a7819 */ /* 0x000fe20000011406 */
[----:B------:R-:W-:-:S03]  /*b640*/  IMAD.WIDE.U32 R12, R28, c[0x0][0x1f0], R12 ;  /* 0x00007c001c0c7a25 */ /* 0x000fc600078e000c */
[----:B------:R-:W-:Y:S01]  /*b650*/  IADD3.X R10, R7, R11, R10, P1, P0 ;  /* 0x0000000b070a7210 */ /* 0x000fe20000fe040a */
[----:B------:R-:W-:Y:S01]  /*b660*/  IMAD.IADD R21, R3, 0x1, R13 ;  /* 0x0000000103157824 */ /* 0x000fe200078e020d */
        /* <DEDUP_REMOVED lines=12> */
.L_x_702:
[----:B------:R-:W-:Y:S05]  /*b730*/  BSYNC B0 ;  /* 0x0000000000007941 */ /* 0x000fea0003800000 */
.L_x_701:
[----:B------:R-:W-:Y:S01]  /*b740*/  IADD3 R7, R14, 0x10, RZ ;  /* 0x000000100e077810 */ /* 0x000fe20007ffe0ff */
[----:B------:R-:W-:Y:S03]  /*b750*/  BSSY B0, `(.L_x_703) ;  /* 0x0000011000007945 */ /* 0x000fe60003800000 */
[----:B------:R-:W-:-:S13]  /*b760*/  ISETP.GE.AND P0, PT, R7, R156, PT ;  /* 0x0000009c0700720c */ /* 0x000fda0003f06270 */
        /* <DEDUP_REMOVED lines=15> */
.L_x_704:
[----:B------:R-:W-:Y:S05]  /*b860*/  BSYNC B0 ;  /* 0x0000000000007941 */ /* 0x000fea0003800000 */
.L_x_703:
        /* <DEDUP_REMOVED lines=18> */
.L_x_706:
[----:B------:R-:W-:Y:S05]  /*b990*/  BSYNC B0 ;  /* 0x0000000000007941 */ /* 0x000fea0003800000 */
.L_x_705:
[----:B------:R-:W-:Y:S01]  /*b9a0*/  IADD3 R9, R14, 0x30, RZ ;  /* 0x000000300e097810 */ /* 0x000fe20007ffe0ff */
[----:B------:R-:W-:Y:S03]  /*b9b0*/  BSSY B0, `(.L_x_707) ;  /* 0x0000010000007945 */ /* 0x000fe60003800000 */
[----:B------:R-:W-:-:S13]  /*b9c0*/  ISETP.GE.AND P0, PT, R9, R156, PT ;  /* 0x0000009c0900720c */ /* 0x000fda0003f06270 */
[----:B------:R-:W-:Y:S05]  /*b9d0*/  @P0 BRA `(.L_x_708) ;  /* 0x000000d000000947 */ /* 0x000fea0003800000 */
[----:B------:R-:W-:Y:S02]  /*b9e0*/  IADD3 R2, P0, R16, 0x30, RZ ;  /* 0x0000003010027810 */ /* 0x000fe40007f1e0ff */
        /* <DEDUP_REMOVED lines=12> */
.L_x_708:
[----:B------:R-:W-:Y:S05]  /*bab0*/  BSYNC B0 ;  /* 0x0000000000007941 */ /* 0x000fea0003800000 */
.L_x_707:
        /* <DEDUP_REMOVED lines=8> */
[-C--:B--2---:R-:W-:Y:S01]  /*bb40*/  @!P5 IADD3 R4, P0, R14, R19.reuse, RZ ;  /* 0x000000130e04d210 */ /* 0x084fe20007f1e0ff */
        /* <DEDUP_REMOVED lines=26> */
.L_x_709:
        /* <DEDUP_REMOVED lines=9> */
.L_x_1406:


//--------------------- .text._ZN5flash16flash_fwd_kernelI23Flash_fwd_kernel_traitsILi128ELi64ELi64ELi4ELb0ELb0EN7cutlass6half_tE19Flash_kernel_traitsILi128ELi64ELi64ELi4ES3_EELb0ELb1ELb0ELb1ELb0ELb0ELb1ELb0EEEvNS_16Flash_fwd_paramsE --------------------------
	.section	.text._ZN5flash16flash_fwd_kernelI23Flash_fwd_kernel_traitsILi128ELi64ELi64ELi4ELb0ELb0EN7cutlass6half_tE19Flash_kernel_traitsILi128ELi64ELi64ELi4ES3_EELb0ELb1ELb0ELb1ELb0ELb0ELb1ELb0EEEvNS_16Flash_fwd_paramsE,"ax",@progbits
	.sectioninfo	@"SHI_REGISTERS=194"
	.align	128
        .global         _ZN5flash16flash_fwd_kernelI23Flash_fwd_kernel_traitsILi128ELi64ELi64ELi4ELb0ELb0EN7cutlass6half_tE19Flash_kernel_traitsILi128ELi64ELi64ELi4ES3_EELb0ELb1ELb0ELb1ELb0ELb0ELb1ELb0EEEvNS_16Flash_fwd_paramsE
        .type           _ZN5flash16flash_fwd_kernelI23Flash_fwd_kernel_traitsILi128ELi64ELi64ELi4ELb0ELb0EN7cutlass6half_tE19Flash_kernel_traitsILi128ELi64ELi64ELi4ES3_EELb0ELb1ELb0ELb1ELb0ELb0ELb1ELb0EEEvNS_16Flash_fwd_paramsE,@function
        .size           _ZN5flash16flash_fwd_kernelI23Flash_fwd_kernel_traitsILi128ELi64ELi64ELi4ELb0ELb0EN7cutlass6half_tE19Flash_kernel_traitsILi128ELi64ELi64ELi4ES3_EELb0ELb1ELb0ELb1ELb0ELb0ELb1ELb0EEEvNS_16Flash_fwd_paramsE,(.L_x_1407 - _ZN5flash16flash_fwd_kernelI23Flash_fwd_kernel_traitsILi128ELi64ELi64ELi4ELb0ELb0EN7cutlass6half_tE19Flash_kernel_traitsILi128ELi64ELi64ELi4ES3_EELb0ELb1ELb0ELb1ELb0ELb0ELb1ELb0EEEvNS_16Flash_fwd_paramsE)
        .other          _ZN5flash16flash_fwd_kernelI23Flash_fwd_kernel_traitsILi128ELi64ELi64ELi4ELb0ELb0EN7cutlass6half_tE19Flash_kernel_traitsILi128ELi64ELi64ELi4ES3_EELb0ELb1ELb0ELb1ELb0ELb0ELb1ELb0EEEvNS_16Flash_fwd_paramsE,@"STO_CUDA_ENTRY STV_DEFAULT"
_ZN5flash16flash_fwd_kernelI23Flash_fwd_kernel_traitsILi128ELi64ELi64ELi4ELb0ELb0EN7cutlass6half_tE19Flash_kernel_traitsILi128ELi64ELi64ELi4ES3_EELb0ELb1ELb0ELb1ELb0ELb0ELb1ELb0EEEvNS_16Flash_fwd_paramsE:
.text._ZN5flash16flash_fwd_kernelI23Flash_fwd_kernel_traitsILi128ELi64ELi64ELi4ELb0ELb0EN7cutlass6half_tE19Flash_kernel_traitsILi128ELi64ELi64ELi4ES3_EELb0ELb1ELb0ELb1ELb0ELb0ELb1ELb0EEEvNS_16Flash_fwd_paramsE:
        /* <DEDUP_REMOVED lines=33> */
.L_x_710:
[----:B-1-34-:R-:W-:Y:S02]  /*0210*/  MOV R2, c[0x0][0x218] ;  /* 0x0000860000027a02 */ /* 0x01afe40000000f00 */
.L_x_711:
        /* <DEDUP_REMOVED lines=50> */
.L_x_713:
        /* <DEDUP_REMOVED lines=37> */
.L_x_714:
        /* <DEDUP_REMOVED lines=86> */
.L_x_716:
[----:B------:R-:W-:Y:S05]  /*0cf0*/  BSYNC B0 ;  /* 0x0000000000007941 */ /* 0x000fea0003800000 */
.L_x_715:
        /* <DEDUP_REMOVED lines=29> */
.L_x_718:
[----:B------:R-:W-:Y:S05]  /*0ed0*/  BSYNC B0 ;  /* 0x0000000000007941 */ /* 0x000fea0003800000 */
.L_x_717:
        /* <DEDUP_REMOVED lines=29> */
.L_x_720:
[----:B------:R-:W-:Y:S05]  /*10b0*/  BSYNC B0 ;  /* 0x0000000000007941 */ /* 0x000fea0003800000 */
.L_x_719:
        /* <DEDUP_REMOVED lines=32> */
.L_x_722:
[----:B------:R-:W-:Y:S05]  /*12c0*/  BSYNC B0 ;  /* 0x0000000000007941 */ /* 0x000fea0003800000 */
.L_x_721:
        /* <DEDUP_REMOVED lines=28> */
.L_x_724:
[----:B------:R-:W-:Y:S05]  /*1490*/  BSYNC B0 ;  /* 0x0000000000007941 */ /* 0x000fea0003800000 */
.L_x_723:
        /* <DEDUP_REMOVED lines=24> */
.L_x_726:
[----:B------:R-:W-:Y:S05]  /*1620*/  BSYNC B0 ;  /* 0x0000000000007941 */ /* 0x000fea0003800000 */
.L_x_725:
        /* <DEDUP_REMOVED lines=23> */
.L_x_728:
[----:B------:R-:W-:Y:S05]  /*17a0*/  BSYNC B0 ;  /* 0x0000000000007941 */ /* 0x000fea0003800000 */
.L_x_727:
        /* <DEDUP_REMOVED lines=25> */
.L_x_730:
[----:B------:R-:W-:Y:S05]  /*1940*/  BSYNC B0 ;  /* 0x0000000000007941 */ /* 0x000fea0003800000 */
.L_x_729:
        /* <DEDUP_REMOVED lines=78> */
.L_x_732:
[----:B----4-:R-:W-:Y:S05]  /*1e30*/  BSYNC B0 ;  /* 0x0000000000007941 */ /* 0x010fea0003800000 */
.L_x_731:
        /* <DEDUP_REMOVED lines=26> */
.L_x_734:
[----:B------:R-:W-:Y:S05]  /*1fe0*/  BSYNC B0 ;  /* 0x0000000000007941 */ /* 0x000fea0003800000 */
.L_x_733:
        /* <DEDUP_REMOVED lines=25> */
.L_x_736:
[----:B------:R-:W-:Y:S05]  /*2180*/  BSYNC B0 ;  /* 0x0000000000007941 */ /* 0x000fea0003800000 */
.L_x_735:
        /* <DEDUP_REMOVED lines=29> */
.L_x_738:
[----:B------:R-:W-:Y:S05]  /*2360*/  BSYNC B0 ;  /* 0x0000000000007941 */ /* 0x000fea0003800000 */
.L_x_737:
        /* <DEDUP_REMOVED lines=9> */
[----:B------:R-:W-:Y:S01]  /*2400*/  LDSM.16.M88.4 R60, [R148] ;  /* 0x00000000943c783b */ /* 0x000fe20000000200 */
[----:B------:R-:W-:-:S02]  /*2410*/  IMAD R143, R2, 0x2, R149 ;  /* 0x00000002028f7824 */ /* 0x000fc400078e0295 */
[----:B------:R-:W-:Y:S01]  /*2420*/  IMAD R145, R5, 0x2, R148 ;  /* 0x0000000205917824 */ /* 0x000fe200078e0294 */
[----:B-1----:R-:W1:Y:S02]  /*2430*/  LDSM.16.M88.4 R36, [R149+0x4800] ;  /* 0x004800009524783b */ /* 0x002e640000000200 */
[----:B------:R-:W-:Y:S02]  /*2440*/  @P0 IADD3 R147, R8, -0x20, RZ ;  /* 0xffffffe008930810 */ /* 0x000fe40007ffe0ff */
[----:B------:R-:W-:Y:S02]  /*2450*/  LDSM.16.M88.4 R28, [R149+0x5000] ;  /* 0x00500000951c783b */ /* 0x000fe40000000200 */
[C---:B------:R-:W-:Y:S01]  /*2460*/  IADD3 R139, R147.reuse, 0x800, RZ ;  /* 0x00000800938b7810 */ /* 0x040fe20007ffe0ff */
[----:B------:R-:W-:Y:S01]  /*2470*/  IMAD R136, R2, 0x2, R147 ;  /* 0x0000000202887824 */ /* 0x000fe200078e0293 */
[----:B------:R-:W2:Y:S01]  /*2480*/  LDSM.16.M88.4 R84, [R147] ;  /* 0x000000009354783b */ /* 0x000ea20000000200 */
[----:B------:R-:W-:Y:S01]  /*2490*/  IMAD R2, R122, 0x40, R157 ;  /* 0x000000407a027824 */ /* 0x000fe200078e029d */
[----:B------:R-:W-:-:S02]  /*24a0*/  IADD3 R138, R147, 0x1000, RZ ;  /* 0x00001000938a7810 */ /* 0x000fc40007ffe0ff */
[----:B------:R-:W3:Y:S01]  /*24b0*/  LDSM.16.M88.4 R64, [R149+0x5800] ;  /* 0x005800009540783b */ /* 0x000ee20000000200 */
[----:B------:R-:W-:Y:S01]  /*24c0*/  I2F R93, R2 ;  /* 0x00000002005d7306 */ /* 0x000fe20000201400 */
[C---:B------:R-:W-:Y:S02]  /*24d0*/  IADD3 R90, R2.reuse, 0x8, RZ ;  /* 0x00000008025a7810 */ /* 0x040fe40007ffe0ff */
[----:B---3--:R-:W-:Y:S01]  /*24e0*/  LDSM.16.M88.4 R20, [R146] ;  /* 0x000000009214783b */ /* 0x008fe20000000200 */
[C---:B------:R-:W-:Y:S02]  /*24f0*/  IADD3 R96, R2.reuse, 0x11, RZ ;  /* 0x0000001102607810 */ /* 0x040fe40007ffe0ff */
[C---:B------:R-:W-:Y:S01]  /*2500*/  IADD3 R102, R2.reuse, 0x20, RZ ;  /* 0x0000002002667810 */ /* 0x040fe20007ffe0ff */
[----:B------:R-:W3:Y:S01]  /*2510*/  LDSM.16.M88.4 R16, [R143+0x4000] ;  /* 0x004000008f10783b */ /* 0x000ee20000000200 */
[----:B------:R-:W-:Y:S01]  /*2520*/  I2F R97, R90 ;  /* 0x0000005a00617306 */ /* 0x000fe20000201400 */
[----:B------:R-:W-:-:S02]  /*2530*/  IADD3 R92, R2, 0x9, RZ ;  /* 0x00000009025c7810 */ /* 0x000fc40007ffe0ff */
[----:B------:R-:W4:Y:S01]  /*2540*/  LDSM.16.M88.4 R56, [R147+0x800] ;  /* 0x000800009338783b */ /* 0x000f220000000200 */
[C---:B------:R-:W-:Y:S02]  /*2550*/  IADD3 R104, R2.reuse, 0x21, RZ ;  /* 0x0000002102687810 */ /* 0x040fe40007ffe0ff */
[C---:B------:R-:W-:Y:S01]  /*2560*/  IADD3 R98, R2.reuse, 0x18, RZ ;  /* 0x0000001802627810 */ /* 0x040fe20007ffe0ff */
[----:B------:R-:W3:Y:S01]  /*2570*/  LDSM.16.M88.4 R48, [R147+0x1800] ;  /* 0x001800009330783b */ /* 0x000ee20000000200 */
[----:B------:R-:W-:Y:S01]  /*2580*/  I2F R103, R96 ;  /* 0x0000006000677306 */ /* 0x000fe20000201400 */
[C---:B------:R-:W-:Y:S01]  /*2590*/  IADD3 R88, R2.reuse, 0x1, RZ ;  /* 0x0000000102587810 */ /* 0x040fe20007ffe0ff */
[C---:B-----5:R-:W-:Y:S01]  /*25a0*/  HMMA.16816.F32 R8, R80.reuse, R44, RZ ;  /* 0x0000002c5008723c */ /* 0x060fe200000018ff */
[----:B------:R-:W5:Y:S01]  /*25b0*/  LDSM.16.M88.4 R52, [R147+0x1000] ;  /* 0x001000009334783b */ /* 0x000f620000000200 */
[C---:B------:R-:W-:Y:S02]  /*25c0*/  IADD3 R100, R2.reuse, 0x19, RZ ;  /* 0x0000001902647810 */ /* 0x040fe40007ffe0ff */
[C---:B------:R-:W-:Y:S01]  /*25d0*/  IADD3 R106, R2.reuse, 0x28, RZ ;  /* 0x00000028026a7810 */ /* 0x040fe20007ffe0ff */
[----:B------:R-:W-:Y:S01]  /*25e0*/  LDSM.16.M88.4 R68, [R145] ;  /* 0x000000009144783b */ /* 0x000fe20000000200 */
[----:B------:R-:W-:Y:S01]  /*25f0*/  I2F R109, R102 ;  /* 0x00000066006d7306 */ /* 0x000fe20000201400 */
[----:B------:R-:W-:Y:S01]  /*2600*/  IADD3 R94, R2, 0x10, RZ ;  /* 0x00000010025e7810 */ /* 0x000fe20007ffe0ff */
[----:B------:R-:W-:Y:S01]  /*2610*/  HMMA.16816.F32 R44, R80, R46, RZ ;  /* 0x0000002e502c723c */ /* 0x000fe200000018ff */
[----:B------:R-:W-:Y:S01]  /*2620*/  LDSM.16.M88.4 R12, [R143+0x4800] ;  /* 0x004800008f0c783b */ /* 0x000fe20000000200 */
[----:B------:R-:W-:-:S02]  /*2630*/  ISETP.GE.AND P4, PT, R90, R123, PT ;  /* 0x0000007b5a00720c */ /* 0x000fc40003f86270 */
[-C--:B------:R-:W-:Y:S01]  /*2640*/  ISETP.GE.AND P3, PT, R92, R123.reuse, PT ;  /* 0x0000007b5c00720c */ /* 0x080fe20003f66270 */
[----:B------:R-:W-:Y:S01]  /*2650*/  LDSM.16.M88.4 R76, [R143+0x5000] ;  /* 0x005000008f4c783b */ /* 0x000fe20000000200 */
[----:B------:R-:W-:Y:S01]  /*2660*/  I2F R99, R92 ;  /* 0x0000005c00637306 */ /* 0x000fe20000201400 */
[C---:B------:R-:W-:Y:S01]  /*2670*/  IADD3 R108, R2.reuse, 0x29, RZ ;  /* 0x00000029026c7810 */ /* 0x040fe20007ffe0ff */
[----:B-1----:R-:W-:Y:S01]  /*2680*/  HMMA.16816.F32 R40, R80, R36, RZ ;  /* 0x000000245028723c */ /* 0x002fe200000018ff */
[----:B------:R-:W-:Y:S01]  /*2690*/  LDSM.16.M88.4 R72, [R143+0x5800] ;  /* 0x005800008f48783b */ /* 0x000fe20000000200 */
[C---:B------:R-:W-:Y:S02]  /*26a0*/  IADD3 R110, R2.reuse, 0x30, RZ ;  /* 0x00000030026e7810 */ /* 0x040fe40007ffe0ff */
[----:B------:R-:W-:Y:S01]  /*26b0*/  IADD3 R112, R2, 0x38, RZ ;  /* 0x0000003802707810 */ /* 0x000fe20007ffe0ff */
[----:B------:R-:W0:Y:S01]  /*26c0*/  LDGDEPBAR ;  /* 0x00000000000079af */ /* 0x000e220000000000 */
[----:B------:R-:W-:Y:S01]  /*26d0*/  I2F R111, R104 ;  /* 0x00000068006f7306 */ /* 0x000fe20000201400 */
[----:B------:R-:W-:Y:S01]  /*26e0*/  ISETP.GE.AND P6, PT, R88, R123, PT ;  /* 0x0000007b5800720c */ /* 0x000fe20003fc6270 */
[----:B--2---:R-:W-:Y:S01]  /*26f0*/  HMMA.16816.F32 R8, R60, R84, R8 ;  /* 0x000000543c08723c */ /* 0x004fe20000001808 */
[----:B------:R-:W-:-:S02]  /*2700*/  IADD3 R130, R2, 0x39, RZ ;  /* 0x0000003902827810 */ /* 0x000fc40007ffe0ff */
[----:B------:R-:W-:Y:S02]  /*2710*/  ISETP.GE.AND P1, PT, R94, R123, PT ;  /* 0x0000007b5e00720c */ /* 0x000fe40003f26270 */
[C---:B------:R-:W-:Y:S01]  /*2720*/  IADD3 R137, R147.reuse, 0x1800, RZ ;  /* 0x0000180093897810 */ /* 0x040fe20007ffe0ff */
[----:B------:R-:W-:Y:S01]  /*2730*/  I2F R105, R98 ;  /* 0x0000006200697306 */ /* 0x000fe20000201400 */
[----:B------:R-:W-:Y:S01]  /*2740*/  IADD3 R134, R147, 0x2800, RZ ;  /* 0x0000280093867810 */ /* 0x000fe20007ffe0ff */
[C---:B------:R-:W-:Y:S06]  /*2750*/  HMMA.16816.F32 R32, R80.reuse, R28, RZ ;  /* 0x0000001c5020723c */ /* 0x040fec00000018ff */
[----:B------:R-:W-:Y:S02]  /*2760*/  I2F R95, R88 ;  /* 0x00000058005f7306 */ /* 0x000fe40000201400 */
[C---:B------:R-:W-:Y:S06]  /*2770*/  HMMA.16816.F32 R36, R80.reuse, R38, RZ ;  /* 0x000000265024723c */ /* 0x040fec00000018ff */
[----:B------:R-:W-:Y:S02]  /*2780*/  I2F R107, R100 ;  /* 0x00000064006b7306 */ /* 0x000fe40000201400 */
[C---:B------:R-:W-:Y:S06]  /*2790*/  HMMA.16816.F32 R28, R80.reuse, R30, RZ ;  /* 0x0000001e501c723c */ /* 0x040fec00000018ff */
[----:B------:R-:W-:Y:S02]  /*27a0*/  I2F R113, R106 ;  /* 0x0000006a00717306 */ /* 0x000fe40000201400 */
[----:B------:R-:W-:Y:S06]  /*27b0*/  HMMA.16816.F32 R24, R80, R64, RZ ;  /* 0x000000405018723c */ /* 0x000fec00000018ff */
[----:B------:R-:W-:Y:S02]  /*27c0*/  I2F R101, R94 ;  /* 0x0000005e00657306 */ /* 0x000fe40000201400 */
[----:B------:R-:W-:Y:S01]  /*27d0*/  HMMA.16816.F32 R44, R60, R86, R44 ;  /* 0x000000563c2c723c */ /* 0x000fe2000000182c */
[----:B------:R-:W-:Y:S05]  /*27e0*/  LDSM.16.M88.4 R84, [R149+0x7000] ;  /* 0x007000009554783b */ /* 0x000fea0000000200 */
[----:B------:R-:W-:Y:S02]  /*27f0*/  I2F R115, R108 ;  /* 0x0000006c00737306 */ /* 0x000fe40000201400 */
[----:B------:R-:W-:Y:S01]  /*2800*/  HMMA.16816.F32 R80, R80, R66, RZ ;  /* 0x000000425050723c */ /* 0x000fe200000018ff */
[----:B------:R-:W1:Y:S05]  /*2810*/  LDSM.16.M88.4 R64, [R136] ;  /* 0x000000008840783b */ /* 0x000e6a0000000200 */
[----:B------:R-:W-:Y:S02]  /*2820*/  I2F R127, R110 ;  /* 0x0000006e007f7306 */ /* 0x000fe40000201400 */
[C---:B---3--:R-:W-:Y:S06]  /*2830*/  HMMA.16816.F32 R8, R20.reuse, R16, R8 ;  /* 0x000000101408723c */ /* 0x048fec0000001808 */
[----:B------:R-:W-:Y:S02]  /*2840*/  I2F R133, R112 ;  /* 0x0000007000857306 */ /* 0x000fe40000201400 */
[----:B------:R-:W-:Y:S01]  /*2850*/  HMMA.16816.F32 R44, R20, R18, R44 ;  /* 0x00000012142c723c */ /* 0x000fe2000000182c */
[----:B------:R-:W-:Y:S05]  /*2860*/  LDSM.16.M88.4 R16, [R147+0x2000] ;  /* 0x002000009310783b */ /* 0x000fea0000000200 */
[----:B------:R-:W-:Y:S02]  /*2870*/  I2F R135, R130 ;  /* 0x0000008200877306 */ /* 0x000fe40000201400 */
[C---:B----4-:R-:W-:Y:S08]  /*2880*/  HMMA.16816.F32 R40, R60.reuse, R56, R40 ;  /* 0x000000383c28723c */ /* 0x050ff00000001828 */
[C---:B------:R-:W-:Y:S01]  /*2890*/  HMMA.16816.F32 R36, R60.reuse, R58, R36 ;  /* 0x0000003a3c24723c */ /* 0x040fe20000001824 */
[----:B------:R-:W-:Y:S07]  /*28a0*/  LDSM.16.M88.4 R56, [R150+0x2000] ;  /* 0x002000009638783b */ /* 0x000fee0000000200 */
[C---:B------:R-:W-:Y:S08]  /*28b0*/  HMMA.16816.F32 R24, R60.reuse, R48, R24 ;  /* 0x000000303c18723c */ /* 0x040ff00000001818 */
[C---:B------:R-:W-:Y:S01]  /*28c0*/  HMMA.16816.F32 R80, R60.reuse, R50, R80 ;  /* 0x000000323c50723c */ /* 0x040fe20000001850 */
[----:B------:R-:W2:Y:S07]  /*28d0*/  LDSM.16.M88.4 R48, [R149+0x6000] ;  /* 0x006000009530783b */ /* 0x000eae0000000200 */
[C---:B-----5:R-:W-:Y:S08]  /*28e0*/  HMMA.16816.F32 R32, R60.reuse, R52, R32 ;  /* 0x000000343c20723c */ /* 0x060ff00000001820 */
[----:B------:R-:W-:Y:S01]  /*28f0*/  HMMA.16816.F32 R28, R60, R54, R28 ;  /* 0x000000363c1c723c */ /* 0x000fe2000000181c */
[----:B------:R-:W3:Y:S04]  /*2900*/  LDSM.16.M88.4 R52, [R136+0x800] ;  /* 0x000800008834783b */ /* 0x000ee80000000200 */
[----:B------:R-:W-:Y:S03]  /*2910*/  LDSM.16.M88.4 R60, [R149+0x6800] ;  /* 0x00680000953c783b */ /* 0x000fe60000000200 */
[C---:B-1----:R-:W-:Y:S08]  /*2920*/  HMMA.16816.F32 R8, R68.reuse, R64, R8 ;  /* 0x000000404408723c */ /* 0x042ff00000001808 */
[----:B------:R-:W-:Y:S08]  /*2930*/  HMMA.16816.F32 R44, R68, R66, R44 ;  /* 0x00000042442c723c */ /* 0x000ff0000000182c */
[C---:B------:R-:W-:Y:S08]  /*2940*/  HMMA.16816.F32 R40, R20.reuse, R12, R40 ;  /* 0x0000000c1428723c */ /* 0x040ff00000001828 */
[C---:B------:R-:W-:Y:S01]  /*2950*/  HMMA.16816.F32 R36, R20.reuse, R14, R36 ;  /* 0x0000000e1424723c */ /* 0x040fe20000001824 */
[----:B------:R-:W1:Y:S07]  /*2960*/  LDSM.16.M88.4 R12, [R148+0x2000] ;  /* 0x00200000940c783b */ /* 0x000e6e0000000200 */
[C---:B------:R-:W-:Y:S08]  /*2970*/  HMMA.16816.F32 R32, R20.reuse, R76, R32 ;  /* 0x0000004c1420723c */ /* 0x040ff00000001820 */
[C---:B------:R-:W-:Y:S08]  /*2980*/  HMMA.16816.F32 R28, R20.reuse, R78, R28 ;  /* 0x0000004e141c723c */ /* 0x040ff0000000181c */
[C---:B------:R-:W-:Y:S08]  /*2990*/  HMMA.16816.F32 R24, R20.reuse, R72, R24 ;  /* 0x000000481418723c */ /* 0x040ff00000001818 */
[----:B------:R-:W-:Y:S01]  /*29a0*/  HMMA.16816.F32 R80, R20, R74, R80 ;  /* 0x0000004a1450723c */ /* 0x000fe20000001850 */
[----:B------:R-:W4:Y:S04]  /*29b0*/  LDSM.16.M88.4 R20, [R136+0x1000] ;  /* 0x001000008814783b */ /* 0x000f280000000200 */
[----:B------:R-:W-:Y:S03]  /*29c0*/  LDSM.16.M88.4 R72, [R136+0x2000] ;  /* 0x002000008848783b */ /* 0x000fe60000000200 */
[C---:B--2---:R-:W-:Y:S08]  /*29d0*/  HMMA.16816.F32 R8, R56.reuse, R48, R8 ;  /* 0x000000303808723c */ /* 0x044ff00000001808 */
[----:B------:R-:W-:Y:S01]  /*29e0*/  HMMA.16816.F32 R44, R56, R50, R44 ;  /* 0x00000032382c723c */ /* 0x000fe2000000182c */
[----:B------:R-:W-:Y:S07]  /*29f0*/  LDSM.16.M88.4 R48, [R147+0x2800] ;  /* 0x002800009330783b */ /* 0x000fee0000000200 */
[C---:B---3--:R-:W-:Y:S08]  /*2a00*/  HMMA.16816.F32 R40, R68.reuse, R52, R40 ;  /* 0x000000344428723c */ /* 0x048ff00000001828 */
[----:B------:R-:W-:Y:S01]  /*2a10*/  HMMA.16816.F32 R64, R68, R54, R36 ;  /* 0x000000364440723c */ /* 0x000fe20000001824 */
[----:B------:R-:W-:Y:S04]  /*2a20*/  LDSM.16.M88.4 R36, [R146+0x2000] ;  /* 0x002000009224783b */ /* 0x000fe80000000200 */
[----:B------:R-:W2:Y:S03]  /*2a30*/  LDSM.16.M88.4 R52, [R143+0x6000] ;  /* 0x006000008f34783b */ /* 0x000ea60000000200 */
[C---:B-1----:R-:W-:Y:S08]  /*2a40*/  HMMA.16816.F32 R8, R12.reuse, R16, R8 ;  /* 0x000000100c08723c */ /* 0x042ff00000001808 */
[----:B------:R-:W-:Y:S01]  /*2a50*/  HMMA.16816.F32 R44, R12, R18, R44 ;  /* 0x000000120c2c723c */ /* 0x000fe2000000182c */
[----:B------:R-:W-:Y:S07]  /*2a60*/  LDSM.16.M88.4 R16, [R143+0x6800] ;  /* 0x006800008f10783b */ /* 0x000fee0000000200 */
[----:B----4-:R-:W-:Y:S01]  /*2a70*/  HMMA.16816.F32 R76, R68, R20, R32 ;  /* 0x00000014444c723c */ /* 0x010fe20000001820 */
[----:B------:R-:W1:Y:S07]  /*2a80*/  LDSM.16.M88.4 R32, [R145+0x2000] ;  /* 0x002000009120783b */ /* 0x000e6e0000000200 */
[C---:B------:R-:W-:Y:S08]  /*2a90*/  HMMA.16816.F32 R40, R56.reuse, R60, R40 ;  /* 0x0000003c3828723c */ /* 0x040ff00000001828 */
[----:B------:R-:W-:Y:S01]  /*2aa0*/  HMMA.16816.F32 R64, R56, R62, R64 ;  /* 0x0000003e3840723c */ /* 0x000fe20000001840 */
[----:B------:R-:W-:Y:S07]  /*2ab0*/  LDSM.16.M88.4 R60, [R136+0x2800] ;  /* 0x00280000883c783b */ /* 0x000fee0000000200 */
[C---:B--2---:R-:W-:Y:S08]  /*2ac0*/  HMMA.16816.F32 R8, R36.reuse, R52, R8 ;  /* 0x000000342408723c */ /* 0x044ff00000001808 */
[----:B------:R-:W-:Y:S01]  /*2ad0*/  HMMA.16816.F32 R44, R36, R54, R44 ;  /* 0x00000036242c723c */ /* 0x000fe2000000182c */
[----:B------:R-:W2:Y:S07]  /*2ae0*/  LDSM.16.M88.4 R52, [R147+0x3000] ;  /* 0x003000009334783b */ /* 0x000eae0000000200 */
[----:B------:R-:W-:Y:S07]  /*2af0*/  HMMA.16816.F32 R76, R56, R84, R76 ;  /* 0x00000054384c723c */ /* 0x000fee000000184c */
[----:B------:R-:W-:Y:S01]  /*2b00*/  IADD3 R84, R2, 0x31, RZ ;  /* 0x0000003102547810 */ /* 0x000fe20007ffe0ff */
[----:B------:R-:W-:Y:S03]  /*2b10*/  HMMA.16816.F32 R40, R12, R48, R40 ;  /* 0x000000300c28723c */ /* 0x000fe60000001828 */
[----:B------:R-:W-:Y:S05]  /*2b20*/  I2F R85, R84 ;  /* 0x0000005400557306 */ /* 0x000fea0000201400 */
[----:B-1----:R-:W-:Y:S08]  /*2b30*/  HMMA.16816.F32 R8, R32, R72, R8 ;  /* 0x000000482008723c */ /* 0x002ff00000001808 */
[----:B------:R-:W-:Y:S01]  /*2b40*/  HMMA.16816.F32 R64, R12, R50, R64 ;  /* 0x000000320c40723c */ /* 0x000fe20000001840 */
[----:B------:R-:W1:Y:S07]  /*2b50*/  LDSM.16.M88.4 R48, [R136+0x1800] ;  /* 0x001800008830783b */ /* 0x000e6e0000000200 */
[----:B------:R-:W-:Y:S08]  /*2b60*/  HMMA.16816.F32 R40, R36, R16, R40 ;  /* 0x000000102428723c */ /* 0x000ff00000001828 */
[----:B--2---:R-:W-:Y:S01]  /*2b70*/  HMMA.16816.F32 R76, R12, R52, R76 ;  /* 0x000000340c4c723c */ /* 0x004fe2000000184c */
[----:B------:R-:W-:-:S02]  /*2b80*/  FMUL.FTZ R132, R8, c[0x0][0x2ec] ;  /* 0x0000bb0008847a20 */ /* 0x000fc40000410000 */
[----:B------:R-:W-:-:S04]  /*2b90*/  FMUL.FTZ R114, R9, c[0x0][0x2ec] ;  /* 0x0000bb0009727a20 */ /* 0x000fc80000410000 */
[----:B------:R-:W-:Y:S01]  /*2ba0*/  FMUL.FTZ R52, R10, c[0x0][0x2ec] ;  /* 0x0000bb000a347a20 */ /* 0x000fe20000410000 */
[----:B------:R-:W-:Y:S01]  /*2bb0*/  HMMA.16816.F32 R28, R68, R22, R28 ;  /* 0x00000016441c723c */ /* 0x000fe2000000181c */
[----:B------:R-:W-:Y:S01]  /*2bc0*/  FMUL.FTZ R53, R11, c[0x0][0x2ec] ;  /* 0x0000bb000b357a20 */ /* 0x000fe20000410000 */
[----:B------:R-:W-:Y:S01]  /*2bd0*/  LDSM.16.M88.4 R20, [R147+0x3800] ;  /* 0x003800009314783b */ /* 0x000fe20000000200 */
[----:B------:R-:W-:Y:S03]  /*2be0*/  MUFU.TANH R114, R114 ;  /* 0x0000007200727308 */ /* 0x000fe60000002400 */
[----:B------:R-:W2:Y:S02]  /*2bf0*/  LDSM.16.M88.4 R8, [R149+0x7800] ;  /* 0x007800009508783b */ /* 0x000ea40000000200 */
[C---:B------:R-:W-:Y:S02]  /*2c00*/  HMMA.16816.F32 R44, R32.reuse, R74, R44 ;  /* 0x0000004a202c723c */ /* 0x040fe4000000182c */
[----:B------:R-:W3:Y:S01]  /*2c10*/  LDSM.16.M88.4 R72, [R143+0x7000] ;  /* 0x007000008f48783b */ /* 0x000ee20000000200 */
[----:B------:R-:W4:Y:S05]  /*2c20*/  MUFU.TANH R53, R53 ;  /* 0x0000003500357308 */ /* 0x000f2a0000002400 */
[----:B------:R-:W-:Y:S03]  /*2c30*/  HMMA.16816.F32 R40, R32, R60, R40 ;  /* 0x0000003c2028723c */ /* 0x000fe60000001828 */
[----:B------:R-:W-:Y:S05]  /*2c40*/  MUFU.TANH R132, R132 ;  /* 0x0000008400847308 */ /* 0x000fea0000002400 */
[----:B-1----:R-:W-:Y:S01]  /*2c50*/  HMMA.16816.F32 R24, R68, R48, R24 ;  /* 0x000000304418723c */ /* 0x002fe20000001818 */
[----:B----4-:R-:W-:-:S02]  /*2c60*/  FFMA.FTZ R53, R95, R0, R53 ;  /* 0x000000005f357223 */ /* 0x010fc40000010035 */
[----:B------:R-:W1:Y:S05]  /*2c70*/  MUFU.TANH R52, R52 ;  /* 0x0000003400347308 */ /* 0x000e6a0000002400 */
[----:B------:R-:W-:Y:S01]  /*2c80*/  HMMA.16816.F32 R80, R68, R50, R80 ;  /* 0x000000324450723c */ /* 0x000fe20000001850 */
[----:B------:R-:W-:Y:S02]  /*2c90*/  FMUL.FTZ R60, R44, c[0x0][0x2ec] ;  /* 0x0000bb002c3c7a20 */ /* 0x000fe40000410000 */
[----:B------:R-:W-:Y:S02]  /*2ca0*/  FMUL.FTZ R44, R45, c[0x0][0x2ec] ;  /* 0x0000bb002d2c7a20 */ /* 0x000fe40000410000 */
[----:B------:R-:W-:-:S02]  /*2cb0*/  FMUL.FTZ R45, R46, c[0x0][0x2ec] ;  /* 0x0000bb002e2d7a20 */ /* 0x000fc40000410000 */
[----:B------:R-:W-:Y:S01]  /*2cc0*/  FMUL.FTZ R46, R47, c[0x0][0x2ec] ;  /* 0x0000bb002f2e7a20 */ /* 0x000fe20000410000 */
[C---:B------:R-:W-:Y:S01]  /*2cd0*/  HMMA.16816.F32 R28, R56.reuse, R86, R28 ;  /* 0x00000056381c723c */ /* 0x040fe2000000181c */
[----:B------:R-:W-:Y:S01]  /*2ce0*/  FMUL.FTZ R47, R40, c[0x0][0x2ec] ;  /* 0x0000bb00282f7a20 */ /* 0x000fe20000410000 */
[----:B------:R-:W4:Y:S01]  /*2cf0*/  MUFU.TANH R60, R60 ;  /* 0x0000003c003c7308 */ /* 0x000f220000002400 */
[----:B------:R-:W-:Y:S02]  /*2d00*/  FMUL.FTZ R48, R41, c[0x0][0x2ec] ;  /* 0x0000bb0029307a20 */ /* 0x000fe40000410000 */
[----:B------:R-:W-:Y:S02]  /*2d10*/  FMUL.FTZ R49, R42, c[0x0][0x2ec] ;  /* 0x0000bb002a317a20 */ /* 0x000fe40000410000 */
[----:B------:R-:W-:Y:S01]  /*2d20*/  FMUL.FTZ R50, R43, c[0x0][0x2ec] ;  /* 0x0000bb002b327a20 */ /* 0x000fe20000410000 */
[----:B--2---:R-:W-:Y:S01]  /*2d30*/  HMMA.16816.F32 R24, R56, R8, R24 ;  /* 0x000000083818723c */ /* 0x004fe20000001818 */
[----:B------:R-:W2:Y:S01]  /*2d40*/  LDSM.16.M88.4 R40, [R143+0x7800] ;  /* 0x007800008f28783b */ /* 0x000ea20000000200 */
[----:B------:R-:W-:Y:S01]  /*2d50*/  MUFU.TANH R44, R44 ;  /* 0x0000002c002c7308 */ /* 0x000fe20000002400 */
[----:B-1----:R-:W-:-:S05]  /*2d60*/  FFMA.FTZ R52, R93, R0, R52 ;  /* 0x000000005d347223 */ /* 0x002fca0000010034 */
[----:B------:R-:W-:Y:S01]  /*2d70*/  HMMA.16816.F32 R64, R36, R18, R64 ;  /* 0x000000122440723c */ /* 0x000fe20000001840 */
[----:B------:R-:W1:Y:S01]  /*2d80*/  LDSM.16.M88.4 R16, [R136+0x3000] ;  /* 0x003000008810783b */ /* 0x000e620000000200 */
[----:B------:R-:W5:Y:S01]  /*2d90*/  MUFU.TANH R50, R50 ;  /* 0x0000003200327308 */ /* 0x000f620000002400 */
[----:B----4-:R-:W-:-:S05]  /*2da0*/  FFMA.FTZ R60, R97, R0, R60 ;  /* 0x00000000613c7223 */ /* 0x010fca000001003c */
[----:B------:R-:W-:Y:S01]  /*2db0*/  HMMA.16816.F32 R80, R56, R10, R80 ;  /* 0x0000000a3850723c */ /* 0x000fe20000001850 */
[----:B------:R-:W4:Y:S01]  /*2dc0*/  LDSM.16.M88.4 R8, [R136+0x3800] ;  /* 0x003800008808783b */ /* 0x000f220000000200 */
[----:B------:R-:W-:Y:S01]  /*2dd0*/  MUFU.TANH R45, R45 ;  /* 0x0000002d002d7308 */ /* 0x000fe20000002400 */
[----:B------:R-:W-:-:S05]  /*2de0*/  DEPBAR.LE SB0, 0x0 ;  /* 0x000080000000791a */ /* 0x000fca0000000000 */
[----:B------:R-:W-:Y:S02]  /*2df0*/  HMMA.16816.F32 R28, R12, R54, R28 ;  /* 0x000000360c1c723c */ /* 0x000fe4000000181c */
[----:B------:R-:W2:Y:S01]  /*2e00*/  MUFU.TANH R46, R46 ;  /* 0x0000002e002e7308 */ /* 0x000ea20000002400 */
[----:B-----5:R-:W-:-:S05]  /*2e10*/  FFMA.FTZ R50, R103, R0, R50 ;  /* 0x0000000067327223 */ /* 0x020fca0000010032 */
[----:B------:R-:W-:Y:S02]  /*2e20*/  HMMA.16816.F32 R24, R12, R20, R24 ;  /* 0x000000140c18723c */ /* 0x000fe40000001818 */
[----:B------:R-:W-:Y:S06]  /*2e30*/  MUFU.TANH R47, R47 ;  /* 0x0000002f002f7308 */ /* 0x000fec0000002400 */
[----:B---3--:R-:W-:Y:S02]  /*2e40*/  HMMA.16816.F32 R76, R36, R72, R76 ;  /* 0x00000048244c723c */ /* 0x008fe4000000184c */
[----:B------:R-:W3:Y:S01]  /*2e50*/  MUFU.TANH R48, R48 ;  /* 0x0000003000307308 */ /* 0x000ee20000002400 */
[----:B--2---:R-:W-:-:S05]  /*2e60*/  FFMA.FTZ R46, R99, R0, R46 ;  /* 0x00000000632e7223 */ /* 0x004fca000001002e */
[----:B------:R-:W-:Y:S02]  /*2e70*/  HMMA.16816.F32 R80, R12, R22, R80 ;  /* 0x000000160c50723c */ /* 0x000fe40000001850 */
[----:B------:R-:W2:Y:S05]  /*2e80*/  MUFU.TANH R49, R49 ;  /* 0x0000003100317308 */ /* 0x000eaa0000002400 */
[-C--:B------:R-:W-:Y:S01]  /*2e90*/  FFMA.FTZ R22, R99, R0.reuse, R44 ;  /* 0x0000000063167223 */ /* 0x080fe2000001002c */
[----:B------:R-:W-:Y:S01]  /*2ea0*/  HMMA.16816.F32 R28, R36, R74, R28 ;  /* 0x0000004a241c723c */ /* 0x000fe2000000181c */
[-C--:B------:R-:W-:Y:S02]  /*2eb0*/  FFMA.FTZ R15, R97, R0.reuse, R45 ;  /* 0x00000000610f7223 */ /* 0x080fe4000001002d */
[----:B---3--:R-:W-:Y:S01]  /*2ec0*/  FFMA.FTZ R12, R103, R0, R48 ;  /* 0x00000000670c7223 */ /* 0x008fe20000010030 */
[----:B------:R-:W-:-:S04]  /*2ed0*/  FSEL R22, R22, -INF , !P3 ;  /* 0xff80000016167808 */ /* 0x000fc80005800000 */
[----:B------:R-:W-:Y:S01]  /*2ee0*/  HMMA.16816.F32 R24, R36, R40, R24 ;  /* 0x000000282418723c */ /* 0x000fe20000001818 */
[----:B--2---:R-:W-:-:S06]  /*2ef0*/  FFMA.FTZ R13, R101, R0, R49 ;  /* 0x00000000650d7223 */ /* 0x004fcc0000010031 */
[----:B------:R-:W-:Y:S01]  /*2f00*/  IADD3 R40, R6, 0x8, RZ ;  /* 0x0000000806287810 */ /* 0x000fe20007ffe0ff */
[----:B-1----:R-:W-:Y:S01]  /*2f10*/  HMMA.16816.F32 R76, R32, R16, R76 ;  /* 0x00000010204c723c */ /* 0x002fe2000000184c */
[----:B------:R-:W-:Y:S02]  /*2f20*/  FFMA.FTZ R6, R95, R0, R114 ;  /* 0x000000005f067223 */ /* 0x000fe40000010072 */
[----:B------:R-:W-:-:S03]  /*2f30*/  IMNMX R117, R40, R91, PT ;  /* 0x0000005b28757217 */ /* 0x000fc60003800200 */
[----:B------:R-:W-:Y:S02]  /*2f40*/  FSEL R6, R6, -INF , !P6 ;  /* 0xff80000006067808 */ /* 0x000fe40007000000 */
[----:B------:R-:W-:Y:S01]  /*2f50*/  HMMA.16816.F32 R64, R32, R62, R64 ;  /* 0x0000003e2040723c */ /* 0x000fe20000001840 */
[-C--:B------:R-:W-:Y:S02]  /*2f60*/  ISETP.GE.AND P0, PT, R90, R117.reuse, PT ;  /* 0x000000755a00720c */ /* 0x080fe40003f06270 */
[-C--:B------:R-:W-:Y:S02]  /*2f70*/  ISETP.GE.AND P3, PT, R98, R117.reuse, PT ;  /* 0x000000756200720c */ /* 0x080fe40003f66270 */
[----:B------:R-:W-:Y:S02]  /*2f80*/  FSEL R15, R15, -INF , !P0 ;  /* 0xff8000000f0f7808 */ /* 0x000fe40004000000 */
[----:B------:R-:W-:Y:S01]  /*2f90*/  ISETP.GE.AND P5, PT, R92, R117, PT ;  /* 0x000000755c00720c */ /* 0x000fe20003fa6270 */
[----:B------:R-:W-:Y:S01]  /*2fa0*/  HMMA.16816.F32 R80, R36, R42, R80 ;  /* 0x0000002a2450723c */ /* 0x000fe20000001850 */
[----:B------:R-:W-:-:S02]  /*2fb0*/  ISETP.GE.AND P0, PT, R98, R123, PT ;  /* 0x0000007b6200720c */ /* 0x000fc40003f06270 */
[-C--:B------:R-:W-:Y:S02]  /*2fc0*/  ISETP.GE.AND P2, PT, R88, R117.reuse, PT ;  /* 0x000000755800720c */ /* 0x080fe40003f46270 */
[-C--:B------:R-:W-:Y:S02]  /*2fd0*/  ISETP.GE.AND P6, PT, R94, R117.reuse, PT ;  /* 0x000000755e00720c */ /* 0x080fe40003fc6270 */
[----:B------:R-:W-:Y:S01]  /*2fe0*/  FFMA.FTZ R36, R101, R0, R47 ;  /* 0x0000000065247223 */ /* 0x000fe2000001002f */
[C---:B------:R-:W-:Y:S01]  /*2ff0*/  HMMA.16816.F32 R28, R32.reuse, R18, R28 ;  /* 0x00000012201c723c */ /* 0x040fe2000000181c */
[----:B------:R-:W-:Y:S01]  /*3000*/  FMUL.FTZ R14, R79, c[0x0][0x2ec] ;  /* 0x0000bb004f0e7a20 */ /* 0x000fe20000410000 */
[----:B------:R-:W-:Y:S01]  /*3010*/  FSEL R13, R13, -INF , !P6 ;  /* 0xff8000000d0d7808 */ /* 0x000fe20007000000 */
[----:B------:R-:W-:Y:S01]  /*3020*/  FMUL.FTZ R51, R76, c[0x0][0x2ec] ;  /* 0x0000bb004c337a20 */ /* 0x000fe20000410000 */
[----:B------:R-:W-:Y:S02]  /*3030*/  FSEL R36, R36, -INF , !P1 ;  /* 0xff80000024247808 */ /* 0x000fe40004800000 */
[----:B------:R-:W-:Y:S01]  /*3040*/  ISETP.GE.AND P1, PT, R100, R117, PT ;  /* 0x000000756400720c */ /* 0x000fe20003f26270 */
[----:B------:R-:W-:Y:S01]  /*3050*/  FMUL.FTZ R19, R78, c[0x0][0x2ec] ;  /* 0x0000bb004e137a20 */ /* 0x000fe20000410000 */
[----:B----4-:R-:W-:Y:S01]  /*3060*/  HMMA.16816.F32 R24, R32, R8, R24 ;  /* 0x000000082018723c */ /* 0x010fe20000001818 */
[----:B------:R-:W-:Y:S01]  /*3070*/  FMUL.FTZ R18, R77, c[0x0][0x2ec] ;  /* 0x0000bb004d127a20 */ /* 0x000fe20000410000 */
[----:B------:R-:W-:Y:S01]  /*3080*/  MUFU.TANH R14, R14 ;  /* 0x0000000e000e7308 */ /* 0x000fe20000002400 */
[----:B------:R-:W-:Y:S01]  /*3090*/  FMUL.FTZ R20, R66, c[0x0][0x2ec] ;  /* 0x0000bb0042147a20 */ /* 0x000fe20000410000 */
[----:B------:R-:W-:Y:S01]  /*30a0*/  ISETP.GE.AND P6, PT, R102, R123, PT ;  /* 0x0000007b6600720c */ /* 0x000fe20003fc6270 */
[----:B------:R-:W-:-:S02]  /*30b0*/  FMUL.FTZ R16, R64, c[0x0][0x2ec] ;  /* 0x0000bb0040107a20 */ /* 0x000fc40000410000 */
[----:B------:R-:W-:Y:S01]  /*30c0*/  FMUL.FTZ R17, R65, c[0x0][0x2ec] ;  /* 0x0000bb0041117a20 */ /* 0x000fe20000410000 */
[----:B------:R-:W-:Y:S01]  /*30d0*/  HMMA.16816.F32 R80, R32, R10, R80 ;  /* 0x0000000a2050723c */ /* 0x000fe20000001850 */
[----:B------:R-:W-:Y:S01]  /*30e0*/  FMUL.FTZ R21, R67, c[0x0][0x2ec] ;  /* 0x0000bb0043157a20 */ /* 0x000fe20000410000 */
[----:B------:R-:W1:Y:S01]  /*30f0*/  MUFU.TANH R19, R19 ;  /* 0x0000001300137308 */ /* 0x000e620000002400 */
[----:B------:R-:W-:Y:S02]  /*3100*/  FSEL R8, R60, -INF , !P4 ;  /* 0xff8000003c087808 */ /* 0x000fe40006000000 */
[----:B------:R-:W-:Y:S02]  /*3110*/  ISETP.GE.AND P4, PT, R96, R117, PT ;  /* 0x000000756000720c */ /* 0x000fe40003f86270 */
[----:B------:R-:W-:Y:S01]  /*3120*/  FSEL R9, R53, -INF , !P2 ;  /* 0xff80000035097808 */ /* 0x000fe20005000000 */
[----:B------:R-:W-:Y:S01]  /*3130*/  FMUL.FTZ R28, R28, c[0x0][0x2ec] ;  /* 0x0000bb001c1c7a20 */ /* 0x000fe20000410000 */
[----:B------:R-:W-:Y:S01]  /*3140*/  FSEL R11, R50, -INF , !P4 ;  /* 0xff800000320b7808 */ /* 0x000fe20006000000 */
[----:B------:R-:W2:Y:S01]  /*3150*/  MUFU.TANH R18, R18 ;  /* 0x0000001200127308 */ /* 0x000ea20000002400 */
[----:B------:R-:W-:Y:S01]  /*3160*/  FMUL.FTZ R30, R30, c[0x0][0x2ec] ;  /* 0x0000bb001e1e7a20 */ /* 0x000fe20000410000 */
[-C--:B------:R-:W-:Y:S01]  /*3170*/  ISETP.GE.AND P4, PT, R104, R123.reuse, PT ;  /* 0x0000007b6800720c */ /* 0x080fe20003f86270 */
[----:B------:R-:W-:Y:S01]  /*3180*/  FMUL.FTZ R29, R29, c[0x0][0x2ec] ;  /* 0x0000bb001d1d7a20 */ /* 0x000fe20000410000 */
[----:B------:R-:W-:Y:S01]  /*3190*/  ISETP.GE.AND P2, PT, R96, R123, PT ;  /* 0x0000007b6000720c */ /* 0x000fe20003f46270 */
[----:B------:R-:W-:-:S02]  /*31a0*/  FMUL.FTZ R31, R31, c[0x0][0x2ec] ;  /* 0x0000bb001f1f7a20 */ /* 0x000fc40000410000 */
[----:B------:R-:W-:Y:S01]  /*31b0*/  FMUL.FTZ R27, R27, c[0x0][0x2ec] ;  /* 0x0000bb001b1b7a20 */ /* 0x000fe20000410000 */
[----:B------:R-:W3:Y:S01]  /*31c0*/  MUFU.TANH R20, R20 ;  /* 0x0000001400147308 */ /* 0x000ee20000002400 */
[-C--:B-1----:R-:W-:Y:S01]  /*31d0*/  FFMA.FTZ R125, R109, R0.reuse, R19 ;  /* 0x000000006d7d7223 */ /* 0x082fe20000010013 */
[----:B------:R-:W-:Y:S01]  /*31e0*/  FSEL R12, R12, -INF , !P2 ;  /* 0xff8000000c0c7808 */ /* 0x000fe20005000000 */
[----:B------:R-:W-:Y:S01]  /*31f0*/  FMUL.FTZ R24, R24, c[0x0][0x2ec] ;  /* 0x0000bb0018187a20 */ /* 0x000fe20000410000 */
[----:B------:R-:W-:Y:S01]  /*3200*/  ISETP.GE.AND P2, PT, R102, R117, PT ;  /* 0x000000756600720c */ /* 0x000fe20003f46270 */
[----:B------:R-:W-:Y:S02]  /*3210*/  FMUL.FTZ R25, R25, c[0x0][0x2ec] ;  /* 0x0000bb0019197a20 */ /* 0x000fe40000410000 */
[----:B------:R-:W-:Y:S01]  /*3220*/  FMUL.FTZ R26, R26, c[0x0][0x2ec] ;  /* 0x0000bb001a1a7a20 */ /* 0x000fe20000410000 */
[----:B------:R-:W1:Y:S01]  /*3230*/  MUFU.TANH R16, R16 ;  /* 0x0000001000107308 */ /* 0x000e620000002400 */
[-C--:B--2---:R-:W-:Y:S01]  /*3240*/  FFMA.FTZ R18, R111, R0.reuse, R18 ;  /* 0x000000006f127223 */ /* 0x084fe20000010012 */
[----:B------:R-:W-:Y:S01]  /*3250*/  FSEL R125, R125, -INF , !P2 ;  /* 0xff8000007d7d7808 */ /* 0x000fe20005000000 */
[-C--:B------:R-:W-:Y:S01]  /*3260*/  FFMA.FTZ R131, R111, R0.reuse, R14 ;  /* 0x000000006f837223 */ /* 0x080fe2000001000e */
[----:B------:R-:W-:Y:S01]  /*3270*/  ISETP.GE.AND P2, PT, R110, R123, PT ;  /* 0x0000007b6e00720c */ /* 0x000fe20003f46270 */
[----:B------:R-:W-:Y:S01]  /*3280*/  FMUL.FTZ R14, R80, c[0x0][0x2ec] ;  /* 0x0000bb00500e7a20 */ /* 0x000fe20000410000 */
[----:B------:R-:W-:Y:S01]  /*3290*/  FSEL R128, R18, -INF , !P4 ;  /* 0xff80000012807808 */ /* 0x000fe20006000000 */
[----:B------:R-:W-:Y:S01]  /*32a0*/  FMUL.FTZ R18, R82, c[0x0][0x2ec] ;  /* 0x0000bb0052127a20 */ /* 0x000fe20000410000 */
[----:B------:R-:W2:Y:S01]  /*32b0*/  MUFU.TANH R17, R17 ;  /* 0x0000001100117308 */ /* 0x000ea20000002400 */
[----:B---3--:R-:W-:Y:S01]  /*32c0*/  FFMA.FTZ R23, R105, R0, R20 ;  /* 0x0000000069177223 */ /* 0x008fe20000010014 */
[----:B------:R-:W-:Y:S01]  /*32d0*/  ISETP.GE.AND P4, PT, R110, R117, PT ;  /* 0x000000756e00720c */ /* 0x000fe20003f86270 */
[----:B------:R-:W-:-:S03]  /*32e0*/  FMUL.FTZ R83, R83, c[0x0][0x2ec] ;  /* 0x0000bb0053537a20 */ /* 0x000fc60000410000 */
[----:B------:R-:W-:Y:S02]  /*32f0*/  FSEL R23, R23, -INF , !P3 ;  /* 0xff80000017177808 */ /* 0x000fe40005800000 */
[----:B------:R-:W3:Y:S01]  /*3300*/  MUFU.TANH R28, R28 ;  /* 0x0000001c001c7308 */ /* 0x000ee20000002400 */
[----:B-1----:R-:W-:Y:S01]  /*3310*/  FFMA.FTZ R16, R105, R0, R16 ;  /* 0x0000000069107223 */ /* 0x002fe20000010010 */
[----:B------:R-:W-:-:S04]  /*3320*/  ISETP.GE.AND P3, PT, R106, R123, PT ;  /* 0x0000007b6a00720c */ /* 0x000fc80003f66270 */
[----:B------:R-:W-:Y:S02]  /*3330*/  FSEL R16, R16, -INF , !P0 ;  /* 0xff80000010107808 */ /* 0x000fe40004000000 */
[----:B------:R-:W1:Y:S01]  /*3340*/  MUFU.TANH R19, R27 ;  /* 0x0000001b00137308 */ /* 0x000e620000002400 */
[----:B--2---:R-:W-:Y:S01]  /*3350*/  FFMA.FTZ R10, R107, R0, R17 ;  /* 0x000000006b0a7223 */ /* 0x004fe20000010011 */
[----:B------:R-:W-:-:S04]  /*3360*/  ISETP.GE.AND P0, PT, R104, R117, PT ;  /* 0x000000756800720c */ /* 0x000fc80003f06270 */
[----:B------:R-:W-:Y:S02]  /*3370*/  FSEL R131, R131, -INF , !P0 ;  /* 0xff80000083837808 */ /* 0x000fe40004000000 */
[----:B------:R-:W2:Y:S01]  /*3380*/  MUFU.TANH R21, R21 ;  /* 0x0000001500157308 */ /* 0x000ea20000002400 */
[----:B---3--:R-:W-:Y:S01]  /*3390*/  FFMA.FTZ R28, R113, R0, R28 ;  /* 0x00000000711c7223 */ /* 0x008fe2000001001c */
[----:B------:R-:W-:-:S04]  /*33a0*/  ISETP.GE.AND P0, PT, R84, R123, PT ;  /* 0x0000007b5400720c */ /* 0x000fc80003f06270 */
[----:B------:R-:W-:Y:S02]  /*33b0*/  FSEL R114, R28, -INF , !P3 ;  /* 0xff8000001c727808 */ /* 0x000fe40005800000 */
[----:B------:R-:W3:Y:S01]  /*33c0*/  MUFU.TANH R51, R51 ;  /* 0x0000003300337308 */ /* 0x000ee20000002400 */
[----:B-1----:R-:W-:Y:S01]  /*33d0*/  FFMA.FTZ R19, R85, R0, R19 ;  /* 0x0000000055137223 */ /* 0x002fe20000010013 */
[----:B------:R-:W-:-:S06]  /*33e0*/  ISETP.GE.AND P3, PT, R84, R117, PT ;  /* 0x000000755400720c */ /* 0x000fcc0003f66270 */
[----:B------:R1:W4:Y:S01]  /*33f0*/  MUFU.TANH R40, R29 ;  /* 0x0000001d00287308 */ /* 0x0003220000002400 */
[----:B--2---:R-:W-:-:S05]  /*3400*/  FFMA.FTZ R21, R107, R0, R21 ;  /* 0x000000006b157223 */ /* 0x004fca0000010015 */
[----:B------:R-:W-:Y:S02]  /*3410*/  FSEL R21, R21, -INF , !P1 ;  /* 0xff80000015157808 */ /* 0x000fe40004800000 */
[----:B------:R-:W2:Y:S01]  /*3420*/  MUFU.TANH R30, R30 ;  /* 0x0000001e001e7308 */ /* 0x000ea20000002400 */
[----:B---3--:R-:W-:Y:S01]  /*3430*/  FFMA.FTZ R51, R109, R0, R51 ;  /* 0x000000006d337223 */ /* 0x008fe20000010033 */
[----:B------:R-:W-:-:S04]  /*3440*/  ISETP.GE.AND P1, PT, R108, R123, PT ;  /* 0x0000007b6c00720c */ /* 0x000fc80003f26270 */
[----:B------:R-:W-:Y:S02]  /*3450*/  FSEL R124, R51, -INF , !P6 ;  /* 0xff800000337c7808 */ /* 0x000fe40007000000 */
[----:B------:R-:W3:Y:S01]  /*3460*/  MUFU.TANH R31, R31 ;  /* 0x0000001f001f7308 */ /* 0x000ee20000002400 */
[----:B-1----:R-:W-:Y:S01]  /*3470*/  FSEL R29, R46, -INF , !P5 ;  /* 0xff8000002e1d7808 */ /* 0x002fe20006800000 */
[-C--:B----4-:R-:W-:Y:S01]  /*3480*/  FFMA.FTZ R40, R115, R0.reuse, R40 ;  /* 0x0000000073287223 */ /* 0x090fe20000010028 */
[----:B------:R-:W-:Y:S02]  /*3490*/  ISETP.GE.AND P5, PT, R100, R123, PT ;  /* 0x0000007b6400720c */ /* 0x000fe40003fa6270 */
[-C--:B------:R-:W-:Y:S02]  /*34a0*/  ISETP.GE.AND P6, PT, R108, R117.reuse, PT ;  /* 0x000000756c00720c */ /* 0x080fe40003fc6270 */
[----:B------:R-:W-:Y:S01]  /*34b0*/  FSEL R10, R10, -INF , !P5 ;  /* 0xff8000000a0a7808 */ /* 0x000fe20006800000 */
[----:B------:R-:W1:Y:S01]  /*34c0*/  MUFU.TANH R24, R24 ;  /* 0x0000001800187308 */ /* 0x000e620000002400 */
[----:B------:R-:W-:Y:S01]  /*34d0*/  ISETP.GE.AND P5, PT, R106, R117, PT ;  /* 0x000000756a00720c */ /* 0x000fe20003fa6270 */
[----:B--2---:R-:W-:Y:S01]  /*34e0*/  FFMA.FTZ R30, R113, R0, R30 ;  /* 0x00000000711e7223 */ /* 0x004fe2000001001e */
[----:B------:R-:W-:-:S02]  /*34f0*/  FSEL R106, R19, -INF , !P3 ;  /* 0xff800000136a7808 */ /* 0x000fc40005800000 */
[----:B------:R-:W-:Y:S02]  /*3500*/  ISETP.GE.AND P3, PT, R116, 0x2, PT ;  /* 0x000000027400780c */ /* 0x000fe40003f66270 */
[----:B------:R-:W-:Y:S01]  /*3510*/  FSEL R129, R30, -INF , !P5 ;  /* 0xff8000001e817808 */ /* 0x000fe20006800000 */
[----:B------:R2:W4:Y:S01]  /*3520*/  MUFU.TANH R20, R25 ;  /* 0x0000001900147308 */ /* 0x0005220000002400 */
[-C--:B---3--:R-:W-:Y:S01]  /*3530*/  FFMA.FTZ R31, R115, R0.reuse, R31 ;  /* 0x00000000731f7223 */ /* 0x088fe2000001001f */
[----:B------:R-:W-:Y:S02]  /*3540*/  FSEL R126, R40, -INF , !P1 ;  /* 0xff800000287e7808 */ /* 0x000fe40004800000 */
[C---:B------:R-:W-:Y:S02]  /*3550*/  ISETP.GE.AND P5, PT, R112.reuse, R123, PT ;  /* 0x0000007b7000720c */ /* 0x040fe40003fa6270 */
[----:B------:R-:W-:Y:S02]  /*3560*/  ISETP.GE.AND P1, PT, R112, R117, PT ;  /* 0x000000757000720c */ /* 0x000fe40003f26270 */
[----:B------:R-:W3:Y:S01]  /*3570*/  MUFU.TANH R17, R26 ;  /* 0x0000001a00117308 */ /* 0x000ee20000002400 */
[----:B-1----:R-:W-:-:S05]  /*3580*/  FFMA.FTZ R24, R127, R0, R24 ;  /* 0x000000007f187223 */ /* 0x002fca0000010018 */
[----:B------:R-:W-:Y:S01]  /*3590*/  FSEL R112, R24, -INF , !P2 ;  /* 0xff80000018707808 */ /* 0x000fe20005000000 */
[----:B--2---:R-:W-:Y:S01]  /*35a0*/  FMUL.FTZ R25, R81, c[0x0][0x2ec] ;  /* 0x0000bb0051197a20 */ /* 0x004fe20000410000 */
[----:B------:R-:W1:Y:S01]  /*35b0*/  MUFU.TANH R14, R14 ;  /* 0x0000000e000e7308 */ /* 0x000e620000002400 */
[----:B----4-:R-:W-:Y:S01]  /*35c0*/  FFMA.FTZ R20, R85, R0, R20 ;  /* 0x0000000055147223 */ /* 0x010fe20000010014 */
[----:B------:R-:W-:Y:S01]  /*35d0*/  BAR.SYNC.DEFER_BLOCKING 0x0 ;  /* 0x0000000000007b1d */ /* 0x000fe20000010000 */
[----:B------:R-:W-:-:S03]  /*35e0*/  ISETP.GE.AND P2, PT, R2, R117, PT ;  /* 0x000000750200720c */ /* 0x000fc60003f46270 */
[----:B------:R-:W-:Y:S01]  /*35f0*/  FSEL R111, R20, -INF , !P0 ;  /* 0xff800000146f7808 */ /* 0x000fe20004000000 */
[-C--:B---3--:R-:W-:Y:S01]  /*3600*/  FFMA.FTZ R17, R127, R0.reuse, R17 ;  /* 0x000000007f117223 */ /* 0x088fe20000010011 */
[----:B------:R-:W2:Y:S01]  /*3610*/  MUFU.TANH R18, R18 ;  /* 0x0000001200127308 */ /* 0x000ea20000002400 */
[----:B------:R-:W-:Y:S02]  /*3620*/  FSEL R127, R31, -INF , !P6 ;  /* 0xff8000001f7f7808 */ /* 0x000fe40007000000 */
[-C--:B------:R-:W-:Y:S01]  /*3630*/  ISETP.GE.AND P6, PT, R2, R123.reuse, PT ;  /* 0x0000007b0200720c */ /* 0x080fe20003fc6270 */
[-C--:B------:R-:W-:Y:S01]  /*3640*/  FFMA.FTZ R2, R93, R0.reuse, R132 ;  /* 0x000000005d027223 */ /* 0x080fe20000010084 */
[----:B------:R-:W-:Y:S02]  /*3650*/  FSEL R107, R17, -INF , !P4 ;  /* 0xff800000116b7808 */ /* 0x000fe40006000000 */
[C---:B------:R-:W-:Y:S01]  /*3660*/  ISETP.GE.AND P4, PT, R130.reuse, R123, PT ;  /* 0x0000007b8200720c */ /* 0x040fe20003f86270 */
[----:B------:R-:W3:Y:S01]  /*3670*/  MUFU.TANH R25, R25 ;  /* 0x0000001900197308 */ /* 0x000ee20000002400 */
[----:B-1----:R-:W-:Y:S01]  /*3680*/  FFMA.FTZ R14, R133, R0, R14 ;  /* 0x00000000850e7223 */ /* 0x002fe2000001000e */
[----:B------:R-:W-:-:S02]  /*3690*/  ISETP.GE.AND P0, PT, R130, R117, PT ;  /* 0x000000758200720c */ /* 0x000fc40003f06270 */
[----:B------:R-:W-:Y:S02]  /*36a0*/  IADD3 R132, R147, 0x3800, RZ ;  /* 0x0000380093847810 */ /* 0x000fe40007ffe0ff */
[----:B------:R-:W-:Y:S02]  /*36b0*/  FSEL R110, R14, -INF , !P5 ;  /* 0xff8000000e6e7808 */ /* 0x000fe40006800000 */
[----:B------:R-:W1:Y:S01]  /*36c0*/  MUFU.TANH R104, R83 ;  /* 0x0000005300687308 */ /* 0x000e620000002400 */
[-C--:B--2---:R-:W-:Y:S01]  /*36d0*/  FFMA.FTZ R18, R133, R0.reuse, R18 ;  /* 0x0000000085127223 */ /* 0x084fe20000010012 */
[----:B------:R-:W-:Y:S02]  /*36e0*/  IADD3 R133, R147, 0x3000, RZ ;  /* 0x0000300093857810 */ /* 0x000fe40007ffe0ff */
[----:B------:R-:W-:Y:S02]  /*36f0*/  FSEL R14, R52, -INF , !P2 ;  /* 0xff800000340e7808 */ /* 0x000fe40005000000 */
[----:B------:R-:W-:Y:S01]  /*3700*/  FSEL R105, R18, -INF , !P1 ;  /* 0xff80000012697808 */ /* 0x000fe20004800000 */
[----:B---3--:R-:W-:Y:S01]  /*3710*/  FFMA.FTZ R25, R135, R0, R25 ;  /* 0x0000000087197223 */ /* 0x008fe20000010019 */
[----:B------:R-:W-:-:S04]  /*3720*/  FSEL R18, R2, -INF , !P6 ;  /* 0xff80000002127808 */ /* 0x000fc80007000000 */
[----:B------:R-:W-:Y:S01]  /*3730*/  FSEL R109, R25, -INF , !P4 ;  /* 0xff800000196d7808 */ /* 0x000fe20006000000 */
[----:B-1----:R-:W-:Y:S01]  /*3740*/  FFMA.FTZ R104, R135, R0, R104 ;  /* 0x0000000087687223 */ /* 0x002fe20000010068 */
[----:B------:R-:W-:-:S04]  /*3750*/  IADD3 R135, R147, 0x2000, RZ ;  /* 0x0000200093877810 */ /* 0x000fc80007ffe0ff */
        /* <DEDUP_REMOVED lines=74> */
.L_x_741:
[----:B------:R-:W-:Y:S05]  /*3c00*/  BSYNC B0 ;  /* 0x0000000000007941 */ /* 0x000fea0003800000 */
.L_x_740:
[----:B------:R-:W0:Y:S02]  /*3c10*/  LDGDEPBAR ;  /* 0x00000000000079af */ /* 0x000e240000000000 */
.L_x_739:
        /* <DEDUP_REMOVED lines=35> */
[----:B------:R-:W2:Y:S01]  /*3e50*/  SHFL.BFLY PT, R20, R19, 0x2, 0x1f ;  /* 0x0c401f0013147f89 */ /* 0x000ea200000e0000 */
[----:B------:R-:W-:Y:S02]  /*3e60*/  LEA R140, R5, R142, 0x1 ;  /* 0x0000008e058c7211 */ /* 0x000fe400078e08ff */
[----:B-1----:R-:W-:Y:S01]  /*3e70*/  FMNMX.FTZ R24, R104, R3, !PT ;  /* 0x0000000368187209 */ /* 0x002fe20007810000 */
[----:B------:R-:W-:Y:S04]  /*3e80*/  LDSM.16.MT88.4 R76, [R141+0x8000] ;  /* 0x008000008d4c783b */ /* 0x000fe80000004200 */
[----:B------:R-:W1:Y:S04]  /*3e90*/  SHFL.BFLY PT, R17, R24, 0x2, 0x1f ;  /* 0x0c401f0018117f89 */ /* 0x000e6800000e0000 */
[----:B------:R-:W-:Y:S04]  /*3ea0*/  LDSM.16.MT88.4 R68, [R140+0x8000] ;  /* 0x008000008c44783b */ /* 0x000fe80000004200 */
[----:B------:R-:W-:Y:S04]  /*3eb0*/  LDSM.16.MT88.4 R48, [R142+0xa000] ;  /* 0x00a000008e30783b */ /* 0x000fe80000004200 */
[----:B------:R-:W-:Y:S01]  /*3ec0*/  LDSM.16.MT88.4 R56, [R141+0xa000] ;  /* 0x00a000008d38783b */ /* 0x000fe20000004200 */
[----:B--2---:R-:W-:-:S05]  /*3ed0*/  FMNMX.FTZ R20, R19, R20, !PT ;  /* 0x0000001413147209 */ /* 0x004fca0007810000 */
[----:B------:R-:W2:Y:S01]  /*3ee0*/  SHFL.BFLY PT, R3, R20, 0x1, 0x1f ;  /* 0x0c201f0014037f89 */ /* 0x000ea200000e0000 */
[----:B-1----:R-:W-:-:S05]  /*3ef0*/  FMNMX.FTZ R17, R24, R17, !PT ;  /* 0x0000001118117209 */ /* 0x002fca0007810000 */
[----:B------:R-:W1:Y:S01]  /*3f00*/  SHFL.BFLY PT, R2, R17, 0x1, 0x1f ;  /* 0x0c201f0011027f89 */ /* 0x000e6200000e0000 */
[----:B--2---:R-:W-:-:S04]  /*3f10*/  FMNMX.FTZ R3, R20, R3, !PT ;  /* 0x0000000314037209 */ /* 0x004fc80007810000 */
[C---:B------:R-:W-:Y:S01]  /*3f20*/  FSETP.NEU.FTZ.AND P0, PT, R3.reuse, -INF , PT ;  /* 0xff8000000300780b */ /* 0x040fe20003f1d000 */
[----:B------:R-:W-:Y:S01]  /*3f30*/  FMUL.FTZ R113, R3, c[0x0][0x23c] ;  /* 0x00008f0003717a20 */ /* 0x000fe20000410000 */
[----:B-1----:R-:W-:-:S04]  /*3f40*/  FMNMX.FTZ R2, R17, R2, !PT ;  /* 0x0000000211027209 */ /* 0x002fc80007810000 */
        /* <DEDUP_REMOVED lines=13> */
[----:B------:R-:W1:Y:S01]  /*4020*/  MUFU.EX2 R100, R100 ;  /* 0x0000006400647308 */ /* 0x000e620000000800 */
[--C-:B------:R-:W-:Y:S02]  /*4030*/  FFMA.FTZ R24, R10, c[0x0][0x23c], -R113.reuse ;  /* 0x00008f000a187a23 */ /* 0x100fe40000010871 */
[----:B------:R-:W-:Y:S02]  /*4040*/  FFMA.FTZ R27, R11, c[0x0][0x23c], -R108 ;  /* 0x00008f000b1b7a23 */ /* 0x000fe4000001086c */
[----:B------:R-:W2:Y:S01]  /*4050*/  LDSM.16.MT88.4 R8, [R142+0x8800] ;  /* 0x008800008e08783b */ /* 0x000ea20000004200 */
[----:B------:R-:W-:-:S02]  /*4060*/  FFMA.FTZ R31, R36, c[0x0][0x23c], -R113 ;  /* 0x00008f00241f7a23 */ /* 0x000fc40000010871 */
[----:B------:R-:W-:Y:S01]  /*4070*/  MUFU.EX2 R35, R35 ;  /* 0x0000002300237308 */ /* 0x000fe20000000800 */
[--C-:B------:R-:W-:Y:S02]  /*4080*/  FFMA.FTZ R28, R12, c[0x0][0x23c], -R113.reuse ;  /* 0x00008f000c1c7a23 */ /* 0x100fe40000010871 */
[--C-:B------:R-:W-:Y:S02]  /*4090*/  FFMA.FTZ R29, R16, c[0x0][0x23c], -R113.reuse ;  /* 0x00008f00101d7a23 */ /* 0x100fe40000010871 */
[--C-:B------:R-:W-:Y:S01]  /*40a0*/  FFMA.FTZ R32, R13, c[0x0][0x23c], -R108.reuse ;  /* 0x00008f000d207a23 */ /* 0x100fe2000001086c */
[----:B------:R-:W-:Y:S01]  /*40b0*/  LDSM.16.MT88.4 R16, [R141+0x8800] ;  /* 0x008800008d10783b */ /* 0x000fe20000004200 */
[--C-:B------:R-:W-:Y:S01]  /*40c0*/  FFMA.FTZ R26, R23, c[0x0][0x23c], -R108.reuse ;  /* 0x00008f00171a7a23 */ /* 0x100fe2000001086c */
[----:B------:R-:W3:Y:S01]  /*40d0*/  MUFU.EX2 R30, R30 ;  /* 0x0000001e001e7308 */ /* 0x000ee20000000800 */
[----:B-1----:R-:W-:Y:S01]  /*40e0*/  F2FP.PACK_AB R64, R100, R101 ;  /* 0x000000656440723e */ /* 0x002fe200000000ff */
[----:B------:R-:W-:Y:S01]  /*40f0*/  FFMA.FTZ R25, R21, c[0x0][0x23c], -R108 ;  /* 0x00008f0015197a23 */ /* 0x000fe2000001086c */
[----:B------:R-:W1:Y:S01]  /*4100*/  LDSM.16.MT88.4 R12, [R144+0x8800] ;  /* 0x00880000900c783b */ /* 0x000e620000004200 */
[----:B------:R-:W-:-:S02]  /*4110*/  FFMA.FTZ R124, R124, c[0x0][0x23c], -R113 ;  /* 0x00008f007c7c7a23 */ /* 0x000fc40000010871 */
[--C-:B------:R-:W-:Y:S01]  /*4120*/  FFMA.FTZ R115, R128, c[0x0][0x23c], -R113.reuse ;  /* 0x00008f0080737a23 */ /* 0x100fe20000010871 */
[----:B------:R-:W-:Y:S01]  /*4130*/  LDSM.16.MT88.4 R20, [R140+0x8800] ;  /* 0x008800008c14783b */ /* 0x000fe20000004200 */
[----:B------:R-:W-:Y:S01]  /*4140*/  MUFU.EX2 R103, R103 ;  /* 0x0000006700677308 */ /* 0x000fe20000000800 */
[--C-:B------:R-:W-:Y:S02]  /*4150*/  FFMA.FTZ R114, R114, c[0x0][0x23c], -R113.reuse ;  /* 0x00008f0072727a23 */ /* 0x100fe40000010871 */
[----:B------:R-:W-:Y:S02]  /*4160*/  FFMA.FTZ R125, R125, c[0x0][0x23c], -R108 ;  /* 0x00008f007d7d7a23 */ /* 0x000fe4000001086c */
[--C-:B------:R-:W-:Y:S02]  /*4170*/  FFMA.FTZ R112, R112, c[0x0][0x23c], -R113.reuse ;  /* 0x00008f0070707a23 */ /* 0x100fe40000010871 */
[--C-:B------:R-:W-:Y:S01]  /*4180*/  FFMA.FTZ R111, R111, c[0x0][0x23c], -R113.reuse ;  /* 0x00008f006f6f7a23 */ /* 0x100fe20000010871 */
[----:B------:R-:W4:Y:S01]  /*4190*/  MUFU.EX2 R102, R102 ;  /* 0x0000006600667308 */ /* 0x000f220000000800 */
[----:B---3--:R-:W-:Y:S01]  /*41a0*/  F2FP.PACK_AB R66, R30, R35 ;  /* 0x000000231e42723e */ /* 0x008fe200000000ff */
[----:B------:R-:W-:-:S02]  /*41b0*/  FFMA.FTZ R110, R110, c[0x0][0x23c], -R113 ;  /* 0x00008f006e6e7a23 */ /* 0x000fc40000010871 */
[----:B------:R-:W-:Y:S02]  /*41c0*/  FFMA.FTZ R109, R109, c[0x0][0x23c], -R113 ;  /* 0x00008f006d6d7a23 */ /* 0x000fe40000010871 */
[--C-:B------:R-:W-:Y:S02]  /*41d0*/  FFMA.FTZ R107, R107, c[0x0][0x23c], -R108.reuse ;  /* 0x00008f006b6b7a23 */ /* 0x100fe4000001086c */
[----:B------:R-:W-:Y:S01]  /*41e0*/  MUFU.EX2 R34, R34 ;  /* 0x0000002200227308 */ /* 0x000fe20000000800 */
[--C-:B------:R-:W-:Y:S02]  /*41f0*/  FFMA.FTZ R106, R106, c[0x0][0x23c], -R108.reuse ;  /* 0x00008f006a6a7a23 */ /* 0x100fe4000001086c */
[--C-:B------:R-:W-:Y:S02]  /*4200*/  FFMA.FTZ R165, R104, c[0x0][0x23c], -R108.reuse ;  /* 0x00008f0068a57a23 */ /* 0x100fe4000001086c */
[----:B------:R-:W-:Y:S02]  /*4210*/  FFMA.FTZ R105, R105, c[0x0][0x23c], -R108 ;  /* 0x00008f0069697a23 */ /* 0x000fe4000001086c */
[----:B------:R-:W-:Y:S01]  /*4220*/  FADD.FTZ R100, R101, R100 ;  /* 0x0000006465647221 */ /* 0x000fe20000010000 */
[----:B------:R-:W3:Y:S01]  /*4230*/  MUFU.EX2 R33, R33 ;  /* 0x0000002100217308 */ /* 0x000ee20000000800 */
[----:B----4-:R-:W-:Y:S01]  /*4240*/  F2FP.PACK_AB R65, R102, R103 ;  /* 0x000000676641723e */ /* 0x010fe200000000ff */
[----:B------:R-:W-:-:S02]  /*4250*/  FADD.FTZ R103, R103, R102 ;  /* 0x0000006667677221 */ /* 0x000fc40000010000 */
[----:B------:R-:W-:-:S04]  /*4260*/  FADD.FTZ R35, R35, R100 ;  /* 0x0000006423237221 */ /* 0x000fc80000010000 */
[----:B------:R-:W-:Y:S01]  /*4270*/  MUFU.EX2 R31, R31 ;  /* 0x0000001f001f7308 */ /* 0x000fe20000000800 */
[----:B------:R-:W-:Y:S01]  /*4280*/  FADD.FTZ R30, R30, R35 ;  /* 0x000000231e1e7221 */ /* 0x000fe20000010000 */
[----:B---3--:R-:W-:-:S06]  /*4290*/  F2FP.PACK_AB R67, R33, R34 ;  /* 0x000000222143723e */ /* 0x008fcc00000000ff */
        /* <DEDUP_REMOVED lines=28> */
[----:B------:R-:W3:Y:S01]  /*4460*/  MUFU.EX2 R115, R115 ;  /* 0x0000007300737308 */ /* 0x000ee20000000800 */
[----:B------:R-:W-:-:S05]  /*4470*/  FADD.FTZ R26, R26, R27 ;  /* 0x0000001b1a1a7221 */ /* 0x000fca0000010000 */
[----:B------:R-:W-:Y:S01]  /*4480*/  HMMA.16816.F32 R72, R64, R68, RZ ;  /* 0x000000444048723c */ /* 0x000fe200000018ff */
[----:B------:R-:W-:Y:S01]  /*4490*/  FADD.FTZ R26, R25, R26 ;  /* 0x0000001a191a7221 */ /* 0x000fe20000010000 */
[----:B------:R-:W-:Y:S06]  /*44a0*/  MUFU.EX2 R114, R114 ;  /* 0x0000007200727308 */ /* 0x000fec0000000800 */
[C---:B--2---:R-:W-:Y:S02]  /*44b0*/  HMMA.16816.F32 R88, R4.reuse, R8, R88 ;  /* 0x000000080458723c */ /* 0x044fe40000001858 */
[----:B------:R-:W-:Y:S06]  /*44c0*/  MUFU.EX2 R125, R125 ;  /* 0x0000007d007d7308 */ /* 0x000fec0000000800 */
[C---:B------:R-:W-:Y:S01]  /*44d0*/  HMMA.16816.F32 R84, R4.reuse, R10, R84 ;  /* 0x0000000a0454723c */ /* 0x040fe20000001854 */
[----:B------:R-:W2:Y:S01]  /*44e0*/  LDSM.16.MT88.4 R8, [R144+0xa800] ;  /* 0x00a800009008783b */ /* 0x000ea20000004200 */
[----:B------:R-:W-:Y:S06]  /*44f0*/  MUFU.EX2 R112, R112 ;  /* 0x0000007000707308 */ /* 0x000fec0000000800 */
[C---:B-1----:R-:W-:Y:S02]  /*4500*/  HMMA.16816.F32 R96, R4.reuse, R12, R96 ;  /* 0x0000000c0460723c */ /* 0x042fe40000001860 */
[----:B------:R-:W-:Y:S06]  /*4510*/  MUFU.EX2 R111, R111 ;  /* 0x0000006f006f7308 */ /* 0x000fec0000000800 */
[----:B------:R-:W-:Y:S01]  /*4520*/  HMMA.16816.F32 R92, R4, R14, R92 ;  /* 0x0000000e045c723c */ /* 0x000fe2000000185c */
[----:B------:R-:W1:Y:S01]  /*4530*/  LDSM.16.MT88.4 R12, [R140+0xa000] ;  /* 0x00a000008c0c783b */ /* 0x000e620000004200 */
[----:B------:R-:W-:Y:S06]  /*4540*/  MUFU.EX2 R110, R110 ;  /* 0x0000006e006e7308 */ /* 0x000fec0000000800 */
[C---:B------:R-:W-:Y:S02]  /*4550*/  HMMA.16816.F32 R44, R64.reuse, R48, RZ ;  /* 0x00000030402c723c */ /* 0x040fe400000018ff */
[----:B------:R-:W-:Y:S06]  /*4560*/  MUFU.EX2 R109, R109 ;  /* 0x0000006d006d7308 */ /* 0x000fec0000000800 */
[C---:B------:R-:W-:Y:S02]  /*4570*/  HMMA.16816.F32 R52, R64.reuse, R56, RZ ;  /* 0x000000384034723c */ /* 0x040fe400000018ff */
[----:B------:R-:W-:Y:S06]  /*4580*/  MUFU.EX2 R107, R107 ;  /* 0x0000006b006b7308 */ /* 0x000fec0000000800 */
[----:B------:R-:W-:Y:S02]  /*4590*/  HMMA.16816.F32 R68, R64, R70, RZ ;  /* 0x000000464044723c */ /* 0x000fe400000018ff */
[----:B------:R-:W-:Y:S06]  /*45a0*/  MUFU.EX2 R106, R106 ;  /* 0x0000006a006a7308 */ /* 0x000fec0000000800 */
[C---:B--2---:R-:W-:Y:S02]  /*45b0*/  HMMA.16816.F32 R36, R4.reuse, R8, R36 ;  /* 0x000000080424723c */ /* 0x044fe40000001824 */
[----:B------:R-:W-:Y:S06]  /*45c0*/  MUFU.EX2 R104, R105 ;  /* 0x0000006900687308 */ /* 0x000fec0000000800 */
[----:B------:R-:W-:Y:S01]  /*45d0*/  HMMA.16816.F32 R40, R4, R10, R40 ;  /* 0x0000000a0428723c */ /* 0x000fe20000001828 */
[----:B------:R-:W2:Y:S01]  /*45e0*/  LDSM.16.MT88.4 R8, [R140+0xa800] ;  /* 0x00a800008c08783b */ /* 0x000ea20000004200 */
[----:B------:R-:W-:Y:S06]  /*45f0*/  MUFU.EX2 R165, R165 ;  /* 0x000000a500a57308 */ /* 0x000fec0000000800 */
        /* <DEDUP_REMOVED lines=14> */
[----:B------:R-:W-:-:S04]  /*46e0*/  FFMA.FTZ R20, R127, c[0x0][0x23c], -R108 ;  /* 0x00008f007f147a23 */ /* 0x000fc8000001086c */
[----:B------:R-:W-:Y:S02]  /*46f0*/  MUFU.EX2 R21, R21 ;  /* 0x0000001500157308 */ /* 0x000fe40000000800 */
[--C-:B------:R-:W-:Y:S01]  /*4700*/  FFMA.FTZ R22, R131, c[0x0][0x23c], -R108.reuse ;  /* 0x00008f0083167a23 */ /* 0x100fe2000001086c */
[----:B-1----:R-:W-:Y:S01]  /*4710*/  HMMA.16816.F32 R52, R4, R12, R52 ;  /* 0x0000000c0434723c */ /* 0x002fe20000001834 */
[----:B------:R-:W-:-:S04]  /*4720*/  FFMA.FTZ R23, R129, c[0x0][0x23c], -R108 ;  /* 0x00008f0081177a23 */ /* 0x000fc8000001086c */
[----:B------:R-:W1:Y:S03]  /*4730*/  MUFU.EX2 R22, R22 ;  /* 0x0000001600167308 */ /* 0x000e660000000800 */
[C---:B----4-:R-:W-:Y:S05]  /*4740*/  HMMA.16816.F32 R44, R4.reuse, R16, R44 ;  /* 0x00000010042c723c */ /* 0x050fea000000182c */
[----:B------:R-:W-:Y:S03]  /*4750*/  MUFU.EX2 R23, R23 ;  /* 0x0000001700177308 */ /* 0x000fe60000000800 */
[C---:B------:R-:W-:Y:S01]  /*4760*/  HMMA.16816.F32 R48, R4.reuse, R18, R48 ;  /* 0x000000120430723c */ /* 0x040fe20000001830 */
[----:B------:R-:W4:Y:S04]  /*4770*/  LDSM.16.MT88.4 R16, [R140+0x9000] ;  /* 0x009000008c10783b */ /* 0x000f280000004200 */
[----:B------:R-:W5:Y:S03]  /*4780*/  MUFU.EX2 R20, R20 ;  /* 0x0000001400147308 */ /* 0x000f660000000800 */
[----:B------:R-:W-:Y:S01]  /*4790*/  HMMA.16816.F32 R56, R4, R14, R56 ;  /* 0x0000000e0438723c */ /* 0x000fe20000001838 */
[----:B------:R-:W4:Y:S06]  /*47a0*/  LDSM.16.MT88.4 R12, [R142+0x9000] ;  /* 0x009000008e0c783b */ /* 0x000f2c0000004200 */
[----:B---3--:R-:W-:Y:S01]  /*47b0*/  F2FP.PACK_AB R4, R115, R124 ;  /* 0x0000007c7304723e */ /* 0x008fe200000000ff */
[----:B------:R-:W-:Y:S01]  /*47c0*/  FADD.FTZ R124, R124, R29 ;  /* 0x0000001d7c7c7221 */ /* 0x000fe20000010000 */
[----:B-1----:R-:W-:Y:S01]  /*47d0*/  F2FP.PACK_AB R5, R22, R125 ;  /* 0x0000007d1605723e */ /* 0x002fe200000000ff */
[----:B------:R-:W-:Y:S01]  /*47e0*/  FADD.FTZ R125, R125, R26 ;  /* 0x0000001a7d7d7221 */ /* 0x000fe20000010000 */
[----:B------:R-:W-:Y:S01]  /*47f0*/  F2FP.PACK_AB R6, R21, R114 ;  /* 0x000000721506723e */ /* 0x000fe200000000ff */
[----:B------:R-:W-:Y:S01]  /*4800*/  FADD.FTZ R115, R115, R124 ;  /* 0x0000007c73737221 */ /* 0x000fe20000010000 */
[----:B-----5:R-:W-:Y:S01]  /*4810*/  F2FP.PACK_AB R7, R20, R23 ;  /* 0x000000171407723e */ /* 0x020fe200000000ff */
[----:B------:R-:W-:-:S02]  /*4820*/  FADD.FTZ R22, R22, R125 ;  /* 0x0000007d16167221 */ /* 0x000fc40000010000 */
[----:B------:R-:W-:Y:S02]  /*4830*/  FADD.FTZ R114, R114, R115 ;  /* 0x0000007372727221 */ /* 0x000fe40000010000 */
[----:B------:R-:W-:Y:S02]  /*4840*/  FADD.FTZ R23, R23, R22 ;  /* 0x0000001617177221 */ /* 0x000fe40000010000 */
[----:B--2---:R-:W-:Y:S01]  /*4850*/  HMMA.16816.F32 R96, R4, R8, R96 ;  /* 0x000000080460723c */ /* 0x004fe20000001860 */
        /* <DEDUP_REMOVED lines=27> */
[C---:B------:R-:W-:Y:S01]  /*4a10*/  F2FP.PACK_AB R5, R106.reuse, R107 ;  /* 0x0000006b6a05723e */ /* 0x040fe200000000ff */
        /* <DEDUP_REMOVED lines=208> */
[----:B------:R1:W-:Y:S01]  /*5720*/  MUFU.TANH R177, R6 ;  /* 0x0000000600b17308 */ /* 0x0003e20000002400 */
[----:B------:R-:W-:Y:S02]  /*5730*/  FMUL.FTZ R4, R4, c[0x0][0x2ec] ;  /* 0x0000bb0004047a20 */ /* 0x000fe40000410000 */
[----:B------:R-:W-:Y:S02]  /*5740*/  FMUL.FTZ R7, R7, c[0x0][0x2ec] ;  /* 0x0000bb0007077a20 */ /* 0x000fe40000410000 */
[----:B------:R-:W-:Y:S01]  /*5750*/  HMMA.16816.F32 R8, R108, R102, R8 ;  /* 0x000000666c08723c */ /* 0x000fe20000001808 */
[----:B------:R-:W2:Y:S01]  /*5760*/  LDSM.16.M88.4 R100, [R136+0x3800] ;  /* 0x003800008864783b */ /* 0x000ea20000000200 */
        /* <DEDUP_REMOVED lines=8> */
[----:B------:R-:W-:Y:S02]  /*57f0*/  HMMA.16816.F32 R24, R108, R106, R24 ;  /* 0x0000006a6c18723c */ /* 0x000fe40000001818 */
        /* <DEDUP_REMOVED lines=11> */
[----:B--2---:R-:W-:Y:S01]  /*58b0*/  HMMA.16816.F32 R20, R108, R100, R20 ;  /* 0x000000646c14723c */ /* 0x004fe20000001814 */
[----:B------:R-:W-:Y:S01]  /*58c0*/  FMUL.FTZ R24, R24, c[0x0][0x2ec] ;  /* 0x0000bb0018187a20 */ /* 0x000fe20000410000 */
[----:B------:R-:W-:Y:S01]  /*58d0*/  MUFU.TANH R129, R8 ;  /* 0x0000000800817308 */ /* 0x000fe20000002400 */
[----:B------:R-:W-:-:S02]  /*58e0*/  FMUL.FTZ R26, R26, c[0x0][0x2ec] ;  /* 0x0000bb001a1a7a20 */ /* 0x000fc40000410000 */
[----:B------:R-:W-:Y:S02]  /*58f0*/  FMUL.FTZ R25, R25, c[0x0][0x2ec] ;  /* 0x0000bb0019197a20 */ /* 0x000fe40000410000 */
[----:B------:R-:W-:Y:S01]  /*5900*/  IMAD R100, R122, 0x40, R157 ;  /* 0x000000407a647824 */ /* 0x000fe200078e029d */
[----:B------:R-:W-:Y:S01]  /*5910*/  HMMA.16816.F32 R16, R108, R102, R16 ;  /* 0x000000666c10723c */ /* 0x000fe20000001810 */
[----:B------:R-:W-:Y:S01]  /*5920*/  FMUL.FTZ R101, R12, c[0x0][0x2ec] ;  /* 0x0000bb000c657a20 */ /* 0x000fe20000410000 */
[----:B------:R-:W-:Y:S01]  /*5930*/  MUFU.TANH R109, R5 ;  /* 0x00000005006d7308 */ /* 0x000fe20000002400 */
[----:B------:R-:W-:Y:S01]  /*5940*/  FMUL.FTZ R12, R13, c[0x0][0x2ec] ;  /* 0x0000bb000d0c7a20 */ /* 0x000fe20000410000 */
[----:B-1----:R-:W-:Y:S01]  /*5950*/  IADD3 R6, R100, 0x8, RZ ;  /* 0x0000000864067810 */ /* 0x002fe20007ffe0ff */
[----:B------:R-:W-:Y:S01]  /*5960*/  FMUL.FTZ R13, R14, c[0x0][0x2ec] ;  /* 0x0000bb000e0d7a20 */ /* 0x000fe20000410000 */
[C---:B---3--:R-:W-:Y:S01]  /*5970*/  IADD3 R10, R100.reuse, 0x9, RZ ;  /* 0x00000009640a7810 */ /* 0x048fe20007ffe0ff */
[----:B------:R-:W-:Y:S01]  /*5980*/  FMUL.FTZ R14, R15, c[0x0][0x2ec] ;  /* 0x0000bb000f0e7a20 */ /* 0x000fe20000410000 */
[----:B------:R-:W-:Y:S01]  /*5990*/  IADD3 R102, R100, 0x1, RZ ;  /* 0x0000000164667810 */ /* 0x000fe20007ffe0ff */
[----:B------:R-:W-:Y:S01]  /*59a0*/  FMUL.FTZ R15, R27, c[0x0][0x2ec] ;  /* 0x0000bb001b0f7a20 */ /* 0x000fe20000410000 */
[----:B------:R1:W2:Y:S01]  /*59b0*/  I2F R5, R6 ;  /* 0x0000000600057306 */ /* 0x0002a20000201400 */
[----:B------:R-:W-:-:S02]  /*59c0*/  ISETP.GE.AND P2, PT, R6, R123, PT ;  /* 0x0000007b0600720c */ /* 0x000fc40003f46270 */
[-C--:B------:R-:W-:Y:S02]  /*59d0*/  ISETP.GE.AND P6, PT, R6, R117.reuse, PT ;  /* 0x000000750600720c */ /* 0x080fe40003fc6270 */
[----:B------:R-:W-:Y:S01]  /*59e0*/  ISETP.GE.AND P3, PT, R102, R117, PT ;  /* 0x000000756600720c */ /* 0x000fe20003f66270 */
[----:B------:R-:W-:Y:S01]  /*59f0*/  FMUL.FTZ R20, R20, c[0x0][0x2ec] ;  /* 0x0000bb0014147a20 */ /* 0x000fe20000410000 */
[-C--:B------:R-:W-:Y:S01]  /*5a00*/  ISETP.GE.AND P4, PT, R10, R123.reuse, PT ;  /* 0x0000007b0a00720c */ /* 0x080fe20003f86270 */
[----:B------:R-:W-:Y:S01]  /*5a10*/  I2F R103, R102 ;  /* 0x0000006600677306 */ /* 0x000fe20000201400 */
[----:B------:R-:W-:Y:S01]  /*5a20*/  ISETP.GE.AND P5, PT, R102, R123, PT ;  /* 0x0000007b6600720c */ /* 0x000fe20003fa6270 */
[----:B------:R-:W-:-:S04]  /*5a30*/  FMUL.FTZ R23, R23, c[0x0][0x2ec] ;  /* 0x0000bb0017177a20 */ /* 0x000fc80000410000 */
[----:B------:R-:W-:Y:S02]  /*5a40*/  FMUL.FTZ R16, R16, c[0x0][0x2ec] ;  /* 0x0000bb0010107a20 */ /* 0x000fe40000410000 */
[----:B------:R-:W3:Y:S01]  /*5a50*/  MUFU.TANH R14, R14 ;  /* 0x0000000e000e7308 */ /* 0x000ee20000002400 */
[----:B-1----:R-:W-:Y:S01]  /*5a60*/  IADD3 R6, R100, 0x10, RZ ;  /* 0x0000001064067810 */ /* 0x002fe20007ffe0ff */
[CC--:B--2---:R-:W-:Y:S02]  /*5a70*/  FFMA.FTZ R7, R5.reuse, R0.reuse, R129 ;  /* 0x0000000005077223 */ /* 0x0c4fe40000010081 */
[----:B------:R-:W-:Y:S02]  /*5a80*/  FFMA.FTZ R179, R5, R0, R179 ;  /* 0x0000000005b37223 */ /* 0x000fe400000100b3 */
[----:B------:R-:W-:Y:S01]  /*5a90*/  FMUL.FTZ R18, R18, c[0x0][0x2ec] ;  /* 0x0000bb0012127a20 */ /* 0x000fe20000410000 */
[----:B------:R-:W-:Y:S01]  /*5aa0*/  FSEL R7, R7, -INF , !P2 ;  /* 0xff80000007077808 */ /* 0x000fe20005000000 */
[----:B------:R-:W1:Y:S01]  /*5ab0*/  MUFU.TANH R12, R12 ;  /* 0x0000000c000c7308 */ /* 0x000e620000002400 */
[----:B------:R-:W-:Y:S01]  /*5ac0*/  ISETP.GE.AND P2, PT, R6, R117, PT ;  /* 0x000000750600720c */ /* 0x000fe20003f46270 */
[----:B------:R-:W-:-:S06]  /*5ad0*/  FMUL.FTZ R17, R17, c[0x0][0x2ec] ;  /* 0x0000bb0011117a20 */ /* 0x000fcc0000410000 */
[----:B------:R1:W-:Y:S01]  /*5ae0*/  MUFU.TANH R113, R9 ;  /* 0x0000000900717308 */ /* 0x0003e20000002400 */
[----:B---3--:R-:W-:-:S05]  /*5af0*/  FFMA.FTZ R8, R103, R0, R14 ;  /* 0x0000000067087223 */ /* 0x008fca000001000e */
[----:B------:R-:W-:Y:S02]  /*5b00*/  FSEL R8, R8, -INF , !P3 ;  /* 0xff80000008087808 */ /* 0x000fe40005800000 */
[----:B------:R-:W2:Y:S01]  /*5b10*/  I2F R4, R10 ;  /* 0x0000000a00047306 */ /* 0x000ea20000201400 */
[----:B------:R-:W-:-:S07]  /*5b20*/  ISETP.GE.AND P3, PT, R6, R123, PT ;  /* 0x0000007b0600720c */ /* 0x000fce0003f66270 */
[----:B------:R3:W4:Y:S01]  /*5b30*/  MUFU.TANH R111, R11 ;  /* 0x0000000b006f7308 */ /* 0x0007220000002400 */
[----:B-1----:R-:W-:-:S05]  /*5b40*/  FFMA.FTZ R9, R103, R0, R12 ;  /* 0x0000000067097223 */ /* 0x002fca000001000c */
[----:B------:R-:W-:Y:S02]  /*5b50*/  FSEL R9, R9, -INF , !P5 ;  /* 0xff80000009097808 */ /* 0x000fe40006800000 */
[----:B------:R-:W1:Y:S01]  /*5b60*/  I2F R14, R6 ;  /* 0x00000006000e7306 */ /* 0x000e620000201400 */
[----:B--2---:R-:W-:Y:S01]  /*5b70*/  FFMA.FTZ R5, R4, R0, R113 ;  /* 0x0000000004057223 */ /* 0x004fe20000010071 */
[----:B------:R-:W-:-:S04]  /*5b80*/  ISETP.GE.AND P5, PT, R10, R117, PT ;  /* 0x000000750a00720c */ /* 0x000fc80003fa6270 */
[----:B------:R-:W-:Y:S01]  /*5b90*/  FSEL R5, R5, -INF , !P4 ;  /* 0xff80000005057808 */ /* 0x000fe20006000000 */
[----:B---3--:R-:W-:Y:S01]  /*5ba0*/  FMUL.FTZ R11, R21, c[0x0][0x2ec] ;  /* 0x0000bb00150b7a20 */ /* 0x008fe20000410000 */
[----:B------:R2:W-:Y:S01]  /*5bb0*/  MUFU.TANH R27, R20 ;  /* 0x00000014001b7308 */ /* 0x0005e20000002400 */
[----:B------:R-:W-:Y:S01]  /*5bc0*/  FMUL.FTZ R21, R22, c[0x0][0x2ec] ;  /* 0x0000bb0016157a20 */ /* 0x000fe20000410000 */
[----:B------:R-:W-:Y:S01]  /*5bd0*/  IADD3 R22, R100, 0x11, RZ ;  /* 0x0000001164167810 */ /* 0x000fe20007ffe0ff */
[----:B----4-:R-:W-:-:S03]  /*5be0*/  FFMA.FTZ R4, R4, R0, R111 ;  /* 0x0000000004047223 */ /* 0x010fc6000001006f */
[----:B------:R-:W-:Y:S01]  /*5bf0*/  ISETP.GE.AND P4, PT, R22, R117, PT ;  /* 0x000000751600720c */ /* 0x000fe20003f86270 */
[CC--:B-1----:R-:W-:Y:S01]  /*5c00*/  FFMA.FTZ R127, R14.reuse, R0.reuse, R127 ;  /* 0x000000000e7f7223 */ /* 0x0c2fe2000001007f */
[----:B------:R1:W3:Y:S01]  /*5c10*/  I2F R12, R22 ;  /* 0x00000016000c7306 */ /* 0x0002e20000201400 */
[----:B------:R-:W-:Y:S01]  /*5c20*/  FSEL R6, R179, -INF , !P6 ;  /* 0xff800000b3067808 */ /* 0x000fe20007000000 */
[----:B------:R-:W-:Y:S01]  /*5c30*/  FFMA.FTZ R174, R14, R0, R177 ;  /* 0x000000000eae7223 */ /* 0x000fe200000100b1 */
[----:B------:R-:W-:Y:S02]  /*5c40*/  ISETP.GE.AND P6, PT, R22, R123, PT ;  /* 0x0000007b1600720c */ /* 0x000fe40003fc6270 */
[----:B------:R-:W-:Y:S02]  /*5c50*/  FSEL R4, R4, -INF , !P5 ;  /* 0xff80000004047808 */ /* 0x000fe40006800000 */
[----:B------:R-:W-:Y:S01]  /*5c60*/  FSEL R179, R127, -INF , !P3 ;  /* 0xff8000007fb37808 */ /* 0x000fe20005800000 */
[----:B------:R-:W-:Y:S01]  /*5c70*/  MUFU.TANH R173, R34 ;  /* 0x0000002200ad7308 */ /* 0x000fe20000002400 */
[----:B--2---:R-:W-:-:S02]  /*5c80*/  IADD3 R20, R100, 0x18, RZ ;  /* 0x0000001864147810 */ /* 0x004fc40007ffe0ff */
[----:B------:R-:W-:Y:S02]  /*5c90*/  FSEL R174, R174, -INF , !P2 ;  /* 0xff800000aeae7808 */ /* 0x000fe40005000000 */
[C---:B------:R-:W-:Y:S02]  /*5ca0*/  ISETP.GE.AND P5, PT, R20.reuse, R123, PT ;  /* 0x0000007b1400720c */ /* 0x040fe40003fa6270 */
[----:B------:R-:W-:Y:S01]  /*5cb0*/  ISETP.GE.AND P3, PT, R20, R117, PT ;  /* 0x000000751400720c */ /* 0x000fe20003f66270 */
[----:B------:R-:W-:Y:S01]  /*5cc0*/  MUFU.TANH R35, R35 ;  /* 0x0000002300237308 */ /* 0x000fe20000002400 */
[----:B-1----:R-:W-:Y:S01]  /*5cd0*/  IADD3 R22, R100, 0x19, RZ ;  /* 0x0000001964167810 */ /* 0x002fe20007ffe0ff */
[CC--:B---3--:R-:W-:Y:S02]  /*5ce0*/  FFMA.FTZ R109, R12.reuse, R0.reuse, R109 ;  /* 0x000000000c6d7223 */ /* 0x0c8fe4000001006d */
[----:B------:R-:W-:Y:S01]  /*5cf0*/  FFMA.FTZ R107, R12, R0, R107 ;  /* 0x000000000c6b7223 */ /* 0x000fe2000001006b */
[----:B------:R-:W-:-:S02]  /*5d00*/  ISETP.GE.AND P2, PT, R22, R123, PT ;  /* 0x0000007b1600720c */ /* 0x000fc40003f46270 */
[----:B------:R-:W-:Y:S01]  /*5d10*/  FSEL R129, R109, -INF , !P6 ;  /* 0xff8000006d817808 */ /* 0x000fe20007000000 */
[----:B------:R1:W2:Y:S01]  /*5d20*/  I2F R10, R20 ;  /* 0x00000014000a7306 */ /* 0x0002a20000201400 */
[----:B------:R-:W-:Y:S02]  /*5d30*/  ISETP.GE.AND P6, PT, R22, R117, PT ;  /* 0x000000751600720c */ /* 0x000fe40003fc6270 */
[----:B------:R-:W-:-:S05]  /*5d40*/  FSEL R190, R107, -INF , !P4 ;  /* 0xff8000006bbe7808 */ /* 0x000fca0006000000 */
[----:B------:R-:W3:Y:S01]  /*5d50*/  I2F R14, R22 ;  /* 0x00000016000e7306 */ /* 0x000ee20000201400 */
[----:B-1----:R-:W-:-:S07]  /*5d60*/  IADD3 R20, R100, 0x20, RZ ;  /* 0x0000002064147810 */ /* 0x002fce0007ffe0ff */
[----:B------:R-:W-:Y:S01]  /*5d70*/  MUFU.TANH R115, R28 ;  /* 0x0000001c00737308 */ /* 0x000fe20000002400 */
[CC--:B--2---:R-:W-:Y:S02]  /*5d80*/  FFMA.FTZ R125, R10.reuse, R0.reuse, R125 ;  /* 0x000000000a7d7223 */ /* 0x0c4fe4000001007d */
[-C--:B------:R-:W-:Y:S01]  /*5d90*/  FFMA.FTZ R130, R10, R0.reuse, R173 ;  /* 0x000000000a827223 */ /* 0x080fe200000100ad */
[----:B------:R-:W-:Y:S02]  /*5da0*/  ISETP.GE.AND P4, PT, R20, R123, PT ;  /* 0x0000007b1400720c */ /* 0x000fe40003f86270 */
[----:B------:R-:W-:Y:S01]  /*5db0*/  FSEL R127, R125, -INF , !P5 ;  /* 0xff8000007d7f7808 */ /* 0x000fe20006800000 */
[-C--:B---3--:R-:W-:Y:S01]  /*5dc0*/  FFMA.FTZ R105, R14, R0.reuse, R105 ;  /* 0x000000000e697223 */ /* 0x088fe20000010069 */
[----:B------:R-:W-:Y:S01]  /*5dd0*/  MUFU.TANH R131, R30 ;  /* 0x0000001e00837308 */ /* 0x000fe20000002400 */
[----:B------:R-:W-:Y:S01]  /*5de0*/  IADD3 R22, R100, 0x21, RZ ;  /* 0x0000002164167810 */ /* 0x000fe20007ffe0ff */
[----:B------:R-:W-:Y:S01]  /*5df0*/  FFMA.FTZ R35, R14, R0, R35 ;  /* 0x000000000e237223 */ /* 0x000fe20000010023 */
[----:B------:R-:W-:-:S02]  /*5e00*/  ISETP.GE.AND P5, PT, R20, R117, PT ;  /* 0x000000751400720c */ /* 0x000fc40003fa6270 */
[----:B------:R-:W-:Y:S02]  /*5e10*/  FSEL R125, R105, -INF , !P2 ;  /* 0xff800000697d7808 */ /* 0x000fe40005000000 */
[----:B------:R-:W-:Y:S01]  /*5e20*/  FSEL R188, R35, -INF , !P6 ;  /* 0xff80000023bc7808 */ /* 0x000fe20007000000 */
[----:B------:R1:W2:Y:S01]  /*5e30*/  I2F R12, R20 ;  /* 0x00000014000c7306 */ /* 0x0002a20000201400 */
[----:B------:R-:W-:Y:S02]  /*5e40*/  ISETP.GE.AND P2, PT, R22, R117, PT ;  /* 0x000000751600720c */ /* 0x000fe40003f46270 */
[----:B------:R-:W-:Y:S02]  /*5e50*/  FSEL R130, R130, -INF , !P3 ;  /* 0xff80000082827808 */ /* 0x000fe40005800000 */
[----:B------:R-:W-:-:S03]  /*5e60*/  ISETP.GE.AND P3, PT, R22, R123, PT ;  /* 0x0000007b1600720c */ /* 0x000fc60003f66270 */
[----:B------:R3:W-:Y:S08]  /*5e70*/  MUFU.TANH R103, R16 ;  /* 0x0000001000677308 */ /* 0x0007f00000002400 */
[----:B------:R-:W-:Y:S01]  /*5e80*/  MUFU.TANH R29, R29 ;  /* 0x0000001d001d7308 */ /* 0x000fe20000002400 */
[----:B-1----:R-:W-:Y:S01]  /*5e90*/  IADD3 R20, R100, 0x29, RZ ;  /* 0x0000002964147810 */ /* 0x002fe20007ffe0ff */
[----:B--2---:R-:W-:-:S02]  /*5ea0*/  FFMA.FTZ R115, R12, R0, R115 ;  /* 0x000000000c737223 */ /* 0x004fc40000010073 */
[----:B------:R-:W-:-:S03]  /*5eb0*/  FFMA.FTZ R131, R12, R0, R131 ;  /* 0x000000000c837223 */ /* 0x000fc60000010083 */
[----:B------:R-:W-:Y:S01]  /*5ec0*/  FSEL R173, R115, -INF , !P4 ;  /* 0xff80000073ad7808 */ /* 0x000fe20006000000 */
[----:B------:R-:W-:Y:S01]  /*5ed0*/  MUFU.TANH R31, R24 ;  /* 0x00000018001f7308 */ /* 0x000fe20000002400 */
[----:B---3--:R-:W-:Y:S02]  /*5ee0*/  IADD3 R16, R100, 0x28, RZ ;  /* 0x0000002864107810 */ /* 0x008fe40007ffe0ff */
[----:B------:R-:W-:Y:S02]  /*5ef0*/  FSEL R182, R131, -INF , !P5 ;  /* 0xff80000083b67808 */ /* 0x000fe40006800000 */
[C---:B------:R-:W-:Y:S02]  /*5f00*/  ISETP.GE.AND P6, PT, R16.reuse, R123, PT ;  /* 0x0000007b1000720c */ /* 0x040fe40003fc6270 */
[----:B------:R-:W-:Y:S01]  /*5f10*/  ISETP.GE.AND P4, PT, R16, R117, PT ;  /* 0x000000751000720c */ /* 0x000fe20003f86270 */
[----:B------:R-:W1:Y:S01]  /*5f20*/  I2F R10, R22 ;  /* 0x00000016000a7306 */ /* 0x000e620000201400 */
[----:B------:R-:W-:-:S07]  /*5f30*/  ISETP.GE.AND P5, PT, R20, R123, PT ;  /* 0x0000007b1400720c */ /* 0x000fce0003fa6270 */
[----:B------:R-:W2:Y:S08]  /*5f40*/  I2F R14, R16 ;  /* 0x00000010000e7306 */ /* 0x000eb00000201400 */
[----:B------:R-:W3:Y:S01]  /*5f50*/  MUFU.TANH R175, R26 ;  /* 0x0000001a00af7308 */ /* 0x000ee20000002400 */
[----:B-1----:R-:W-:-:S05]  /*5f60*/  FFMA.FTZ R186, R10, R0, R29 ;  /* 0x000000000aba7223 */ /* 0x002fca000001001d */
[----:B------:R-:W-:Y:S02]  /*5f70*/  FSEL R186, R186, -INF , !P2 ;  /* 0xff800000baba7808 */ /* 0x000fe40005000000 */
[----:B------:R-:W1:Y:S01]  /*5f80*/  MUFU.TANH R33, R33 ;  /* 0x0000002100217308 */ /* 0x000e620000002400 */
[----:B--2---:R-:W-:Y:S01]  /*5f90*/  FFMA.FTZ R31, R14, R0, R31 ;  /* 0x000000000e1f7223 */ /* 0x004fe2000001001f */
[----:B------:R-:W-:-:S04]  /*5fa0*/  IADD3 R16, R100, 0x30, RZ ;  /* 0x0000003064107810 */ /* 0x000fc80007ffe0ff */
[----:B------:R-:W-:Y:S02]  /*5fb0*/  FSEL R177, R31, -INF , !P6 ;  /* 0xff8000001fb17808 */ /* 0x000fe40007000000 */
[----:B------:R-:W-:Y:S01]  /*5fc0*/  MUFU.TANH R25, R25 ;  /* 0x0000001900197308 */ /* 0x000fe20000002400 */
[-C--:B---3--:R-:W-:Y:S01]  /*5fd0*/  FFMA.FTZ R175, R14, R0.reuse, R175 ;  /* 0x000000000eaf7223 */ /* 0x088fe200000100af */
[----:B------:R-:W-:Y:S02]  /*5fe0*/  IADD3 R14, R100, 0x31, RZ ;  /* 0x00000031640e7810 */ /* 0x000fe40007ffe0ff */
[C---:B------:R-:W-:Y:S02]  /*5ff0*/  ISETP.GE.AND P2, PT, R16.reuse, R123, PT ;  /* 0x0000007b1000720c */ /* 0x040fe40003f46270 */
[----:B------:R-:W-:Y:S02]  /*6000*/  ISETP.GE.AND P6, PT, R16, R117, PT ;  /* 0x000000751000720c */ /* 0x000fe40003fc6270 */
[----:B------:R-:W-:Y:S01]  /*6010*/  MUFU.TANH R15, R15 ;  /* 0x0000000f000f7308 */ /* 0x000fe20000002400 */
[----:B-1----:R-:W-:Y:S01]  /*6020*/  FFMA.FTZ R33, R10, R0, R33 ;  /* 0x000000000a217223 */ /* 0x002fe20000010021 */
[----:B------:R-:W-:-:S02]  /*6030*/  FSEL R184, R175, -INF , !P4 ;  /* 0xff800000afb87808 */ /* 0x000fc40006000000 */
[----:B------:R-:W-:Y:S02]  /*6040*/  ISETP.GE.AND P4, PT, R14, R123, PT ;  /* 0x0000007b0e00720c */ /* 0x000fe40003f86270 */
[----:B------:R-:W-:Y:S02]  /*6050*/  FSEL R131, R33, -INF , !P3 ;  /* 0xff80000021837808 */ /* 0x000fe40005800000 */
[----:B------:R-:W1:Y:S01]  /*6060*/  I2F R12, R20 ;  /* 0x00000014000c7306 */ /* 0x000e620000201400 */
[----:B------:R-:W-:-:S07]  /*6070*/  ISETP.GE.AND P3, PT, R20, R117, PT ;  /* 0x000000751400720c */ /* 0x000fce0003f66270 */
[----:B------:R-:W2:Y:S08]  /*6080*/  I2F R10, R16 ;  /* 0x00000010000a7306 */ /* 0x000eb00000201400 */
[----:B------:R-:W-:Y:S01]  /*6090*/  MUFU.TANH R11, R11 ;  /* 0x0000000b000b7308 */ /* 0x000fe20000002400 */
[CC--:B-1----:R-:W-:Y:S02]  /*60a0*/  FFMA.FTZ R25, R12.reuse, R0.reuse, R25 ;  /* 0x000000000c197223 */ /* 0x0c2fe40000010019 */
[----:B------:R-:W-:-:S03]  /*60b0*/  FFMA.FTZ R15, R12, R0, R15 ;  /* 0x000000000c0f7223 */ /* 0x000fc6000001000f */
[----:B------:R-:W-:Y:S02]  /*60c0*/  FSEL R175, R25, -INF , !P5 ;  /* 0xff80000019af7808 */ /* 0x000fe40006800000 */
[----:B------:R-:W-:Y:S01]  /*60d0*/  MUFU.TANH R23, R23 ;  /* 0x0000001700177308 */ /* 0x000fe20000002400 */
[----:B------:R-:W-:Y:S01]  /*60e0*/  FSEL R180, R15, -INF , !P3 ;  /* 0xff8000000fb47808 */ /* 0x000fe20005800000 */
[----:B------:R-:W-:Y:S01]  /*60f0*/  FMUL.FTZ R15, R19, c[0x0][0x2ec] ;  /* 0x0000bb00130f7a20 */ /* 0x000fe20000410000 */
[----:B------:R-:W-:Y:S01]  /*6100*/  ISETP.GE.AND P5, PT, R14, R117, PT ;  /* 0x000000750e00720c */ /* 0x000fe20003fa6270 */
[----:B--2---:R-:W-:-:S04]  /*6110*/  FFMA.FTZ R27, R10, R0, R27 ;  /* 0x000000000a1b7223 */ /* 0x004fc8000001001b */
[----:B------:R1:W-:Y:S01]  /*6120*/  MUFU.TANH R29, R18 ;  /* 0x00000012001d7308 */ /* 0x0003e20000002400 */
[----:B------:R-:W-:-:S07]  /*6130*/  FSEL R112, R27, -INF , !P2 ;  /* 0xff8000001b707808 */ /* 0x000fce0005000000 */
[----:B------:R-:W2:Y:S01]  /*6140*/  I2F R16, R14 ;  /* 0x0000000e00107306 */ /* 0x000ea20000201400 */
[----:B-1----:R-:W-:-:S07]  /*6150*/  IADD3 R18, R100, 0x38, RZ ;  /* 0x0000003864127810 */ /* 0x002fce0007ffe0ff */
[----:B------:R-:W1:Y:S01]  /*6160*/  MUFU.TANH R21, R21 ;  /* 0x0000001500157308 */ /* 0x000e620000002400 */
[C---:B------:R-:W-:Y:S02]  /*6170*/  ISETP.GE.AND P2, PT, R18.reuse, R117, PT ;  /* 0x000000751200720c */ /* 0x040fe40003f46270 */
[----:B------:R-:W-:Y:S01]  /*6180*/  ISETP.GE.AND P3, PT, R18, R123, PT ;  /* 0x0000007b1200720c */ /* 0x000fe20003f66270 */
[----:B--2---:R-:W-:-:S04]  /*6190*/  FFMA.FTZ R11, R16, R0, R11 ;  /* 0x00000000100b7223 */ /* 0x004fc8000001000b */
[----:B------:R-:W2:Y:S01]  /*61a0*/  I2F R12, R18 ;  /* 0x00000012000c7306 */ /* 0x000ea20000201400 */
[-C--:B------:R-:W-:Y:S01]  /*61b0*/  FFMA.FTZ R23, R16, R0.reuse, R23 ;  /* 0x0000000010177223 */ /* 0x080fe20000010017 */
[----:B------:R-:W-:Y:S02]  /*61c0*/  IADD3 R16, R100, 0x39, RZ ;  /* 0x0000003964107810 */ /* 0x000fe40007ffe0ff */
[----:B------:R-:W-:Y:S02]  /*61d0*/  FSEL R113, R11, -INF , !P4 ;  /* 0xff8000000b717808 */ /* 0x000fe40006000000 */
[----:B------:R-:W-:Y:S01]  /*61e0*/  FSEL R114, R23, -INF , !P5 ;  /* 0xff80000017727808 */ /* 0x000fe20006800000 */
[----:B-1----:R-:W-:Y:S01]  /*61f0*/  FFMA.FTZ R21, R10, R0, R21 ;  /* 0x000000000a157223 */ /* 0x002fe20000010015 */
[----:B------:R-:W-:Y:S01]  /*6200*/  MUFU.TANH R101, R101 ;  /* 0x0000006500657308 */ /* 0x000fe20000002400 */
[----:B------:R-:W-:Y:S02]  /*6210*/  ISETP.GE.AND P4, PT, R100, R117, PT ;  /* 0x000000756400720c */ /* 0x000fe40003f86270 */
[----:B------:R-:W-:-:S02]  /*6220*/  ISETP.GE.AND P5, PT, R16, R123, PT ;  /* 0x0000007b1000720c */ /* 0x000fc40003fa6270 */
[----:B------:R-:W-:Y:S01]  /*6230*/  FSEL R124, R21, -INF , !P6 ;  /* 0xff800000157c7808 */ /* 0x000fe20007000000 */
[CC--:B--2---:R-:W-:Y:S02]  /*6240*/  FFMA.FTZ R29, R12.reuse, R0.reuse, R29 ;  /* 0x000000000c1d7223 */ /* 0x0c4fe4000001001d */
[----:B------:R-:W-:Y:S01]  /*6250*/  MUFU.TANH R13, R13 ;  /* 0x0000000d000d7308 */ /* 0x000fe20000002400 */
[----:B------:R-:W-:Y:S01]  /*6260*/  FFMA.FTZ R103, R12, R0, R103 ;  /* 0x000000000c677223 */ /* 0x000fe20000010067 */
[----:B------:R-:W-:Y:S01]  /*6270*/  BAR.SYNC.DEFER_BLOCKING 0x0 ;  /* 0x0000000000007b1d */ /* 0x000fe20000010000 */
[----:B------:R-:W-:Y:S02]  /*6280*/  ISETP.GE.AND P6, PT, R100, R123, PT ;  /* 0x0000007b6400720c */ /* 0x000fe40003fc6270 */
[----:B------:R-:W-:Y:S02]  /*6290*/  FSEL R126, R29, -INF , !P2 ;  /* 0xff8000001d7e7808 */ /* 0x000fe40005000000 */
[----:B------:R-:W-:Y:S01]  /*62a0*/  ISETP.GE.AND P2, PT, R116, 0x3, PT ;  /* 0x000000037400780c */ /* 0x000fe20003f46270 */
[----:B------:R-:W-:Y:S01]  /*62b0*/  MUFU.TANH R17, R17 ;  /* 0x0000001100117308 */ /* 0x000fe20000002400 */
[----:B------:R-:W-:-:S02]  /*62c0*/  FSEL R115, R103, -INF , !P3 ;  /* 0xff80000067737808 */ /* 0x000fc40005800000 */
[----:B------:R-:W-:-:S05]  /*62d0*/  ISETP.GE.AND P3, PT, R16, R117, PT ;  /* 0x000000751000720c */ /* 0x000fca0003f66270 */
[----:B------:R-:W1:Y:S08]  /*62e0*/  I2F R14, R100 ;  /* 0x00000064000e7306 */ /* 0x000e700000201400 */
[----:B------:R-:W-:Y:S08]  /*62f0*/  MUFU.TANH R15, R15 ;  /* 0x0000000f000f7308 */ /* 0x000ff00000002400 */
[----:B------:R-:W2:Y:S01]  /*6300*/  I2F R10, R16 ;  /* 0x00000010000a7306 */ /* 0x000ea20000201400 */
[----:B-1----:R-:W-:-:S02]  /*6310*/  FFMA.FTZ R12, R14, R0, R101 ;  /* 0x000000000e0c7223 */ /* 0x002fc40000010065 */
[----:B------:R-:W-:-:S03]  /*6320*/  FFMA.FTZ R13, R14, R0, R13 ;  /* 0x000000000e0d7223 */ /* 0x000fc6000001000d */
[----:B------:R-:W-:Y:S01]  /*6330*/  FSEL R12, R12, -INF , !P6 ;  /* 0xff8000000c0c7808 */ /* 0x000fe20007000000 */
[CC--:B--2---:R-:W-:Y:S02]  /*6340*/  FFMA.FTZ R17, R10.reuse, R0.reuse, R17 ;  /* 0x000000000a117223 */ /* 0x0c4fe40000010011 */
[----:B------:R-:W-:Y:S01]  /*6350*/  FFMA.FTZ R15, R10, R0, R15 ;  /* 0x000000000a0f7223 */ /* 0x000fe2000001000f */
        /* <DEDUP_REMOVED lines=36> */
[----:B------:R1:W-:Y:S03]  /*65a0*/  @P1 STS.128 [R158+0x4800], RZ ;  /* 0x004800ff9e001388 */ /* 0x0003e60000000c00 */
[C---:B------:R-:W-:Y:S01]  /*65b0*/  @!P1 LEA.HI.X R25, R13.reuse, c[0x0][0x16c], R16, 0x1, P3 ;  /* 0x00005b000d199a11 */ /* 0x040fe200018f0c10 */
        /* <DEDUP_REMOVED lines=16> */
[----:B---3--:R-:W-:-:S03]  /*66c0*/  IADD3 R14, P5, R152, R13, RZ ;  /* 0x0000000d980e7210 */ /* 0x008fc60007fbe0ff */
[----:B------:R1:W-:Y:S01]  /*66d0*/  @P0 STS.128 [R158+0x7000], RZ ;  /* 0x007000ff9e000388 */ /* 0x0003e20000000c00 */
[C---:B------:R-:W-:Y:S01]  /*66e0*/  @!P1 LEA R26, P4, R14.reuse, c[0x0][0x168], 0x1 ;  /* 0x00005a000e1a9a11 */ /* 0x040fe200078808ff */
[----:B------:R-:W-:Y:S02]  /*66f0*/  IMAD.X R11, R151, 0x1, R16, P5 ;  /* 0x00000001970b7824 */ /* 0x000fe400028e0610 */
[----:B------:R-:W-:Y:S01]  /*6700*/  @!PT LDS RZ, [RZ] ;  /* 0x00000000fffff984 */ /* 0x000fe20000000800 */
[----:B------:R-:W-:Y:S01]  /*6710*/  @!PT LDS RZ, [RZ] ;  /* 0x00000000fffff984 */ /* 0x000fe20000000800 */
[----:B------:R-:W-:Y:S01]  /*6720*/  @!PT LDS RZ, [RZ] ;  /* 0x00000000fffff984 */ /* 0x000fe20000000800 */
[----:B------:R1:W-:Y:S03]  /*6730*/  @!P0 LDGSTS.E.BYPASS.LTC128B.128 [R158+0x7000], [R20.64+0x80] ;  /* 0x07000080149e8fae */ /* 0x0003e6000b901d46 */
[----:B------:R-:W-:Y:S01]  /*6740*/  @!P1 LEA.HI.X R27, R14, c[0x0][0x16c], R11, 0x1, P4 ;  /* 0x00005b000e1b9a11 */ /* 0x000fe200020f0c0b */
        /* <DEDUP_REMOVED lines=13> */
.L_x_745:
[----:B------:R-:W-:Y:S05]  /*6820*/  BSYNC B0 ;  /* 0x0000000000007941 */ /* 0x000fea0003800000 */
.L_x_744:
[----:B------:R-:W0:Y:S02]  /*6830*/  LDGDEPBAR ;  /* 0x00000000000079af */ /* 0x000e240000000000 */
.L_x_743:
[----:B------:R-:W-:Y:S01]  /*6840*/  FMNMX.FTZ R14, R3, R12, !PT ;  /* 0x0000000c030e7209 */ /* 0x000fe20007810000 */
[----:B------:R-:W-:Y:S01]  /*6850*/  LDSM.16.MT88.4 R32, [R140+0x8000] ;  /* 0x008000008c20783b */ /* 0x000fe20000004200 */
[----:B------:R-:W-:Y:S02]  /*6860*/  FMNMX.FTZ R11, R2, R10, !PT ;  /* 0x0000000a020b7209 */ /* 0x000fe40007810000 */
[----:B------:R-:W-:Y:S01]  /*6870*/  FMNMX.FTZ R14, R9, R14, !PT ;  /* 0x0000000e090e7209 */ /* 0x000fe20007810000 */
[----:B-1----:R-:W-:Y:S01]  /*6880*/  LDSM.16.MT88.4 R24, [R141+0x8000] ;  /* 0x008000008d18783b */ /* 0x002fe20000004200 */
        /* <DEDUP_REMOVED lines=28> */
[----:B--2---:R-:W-:-:S03]  /*6a50*/  FMNMX.FTZ R16, R100, R11, !PT ;  /* 0x0000000b64107209 */ /* 0x004fc60007810000 */
[----:B------:R-:W1:Y:S04]  /*6a60*/  SHFL.BFLY PT, R14, R13, 0x2, 0x1f ;  /* 0x0c401f000d0e7f89 */ /* 0x000e6800000e0000 */
[----:B------:R-:W2:Y:S01]  /*6a70*/  SHFL.BFLY PT, R11, R16, 0x2, 0x1f ;  /* 0x0c401f00100b7f89 */ /* 0x000ea200000e0000 */
[----:B-1----:R-:W-:Y:S02]  /*6a80*/  FMNMX.FTZ R14, R13, R14, !PT ;  /* 0x0000000e0d0e7209 */ /* 0x002fe40007810000 */
[----:B--2---:R-:W-:-:S03]  /*6a90*/  FMNMX.FTZ R11, R16, R11, !PT ;  /* 0x0000000b100b7209 */ /* 0x004fc60007810000 */
[----:B------:R-:W1:Y:S04]  /*6aa0*/  SHFL.BFLY PT, R105, R14, 0x1, 0x1f ;  /* 0x0c201f000e697f89 */ /* 0x000e6800000e0000 */
[----:B------:R-:W2:Y:S04]  /*6ab0*/  SHFL.BFLY PT, R104, R11, 0x1, 0x1f ;  /* 0x0c201f000b687f89 */ /* 0x000ea800000e0000 */
        /* <DEDUP_REMOVED lines=24> */
[----:B------:R-:W-:Y:S01]  /*6c40*/  LDSM.16.MT88.4 R8, [R144+0x8000] ;  /* 0x008000009008783b */ /* 0x000fe20000004200 */
[----:B------:R-:W-:-:S02]  /*6c50*/  FFMA.FTZ R2, R4, c[0x0][0x23c], -R103 ;  /* 0x00008f0004027a23 */ /* 0x000fc40000010867 */
[--C-:B------:R-:W-:Y:S01]  /*6c60*/  FFMA.FTZ R172, R127, c[0x0][0x23c], -R128.reuse ;  /* 0x00008f007fac7a23 */ /* 0x100fe20000010880 */
[----:B------:R-:W2:Y:S01]  /*6c70*/  MUFU.EX2 R110, R110 ;  /* 0x0000006e006e7308 */ /* 0x000ea20000000800 */
[--C-:B------:R-:W-:Y:S02]  /*6c80*/  FFMA.FTZ R178, R179, c[0x0][0x23c], -R128.reuse ;  /* 0x00008f00b3b27a23 */ /* 0x100fe40000010880 */
[--C-:B------:R-:W-:Y:S02]  /*6c90*/  FFMA.FTZ R129, R129, c[0x0][0x23c], -R128.reuse ;  /* 0x00008f0081817a23 */ /* 0x100fe40000010880 */
[----:B------:R-:W-:Y:S02]  /*6ca0*/  FFMA.FTZ R125, R125, c[0x0][0x23c], -R128 ;  /* 0x00008f007d7d7a23 */ /* 0x000fe40000010880 */
[----:B------:R-:W-:Y:S01]  /*6cb0*/  FFMA.FTZ R174, R174, c[0x0][0x23c], -R103 ;  /* 0x00008f00aeae7a23 */ /* 0x000fe20000010867 */
[----:B------:R-:W3:Y:S01]  /*6cc0*/  MUFU.EX2 R102, R102 ;  /* 0x0000006600667308 */ /* 0x000ee20000000800 */
[----:B-1----:R-:W-:-:S02]  /*6cd0*/  FMUL.FTZ R28, R72, R111 ;  /* 0x0000006f481c7220 */ /* 0x002fc40000410000 */
[-C--:B------:R-:W-:Y:S02]  /*6ce0*/  FMUL.FTZ R29, R73, R111.reuse ;  /* 0x0000006f491d7220 */ /* 0x080fe40000410000 */
[-C--:B------:R-:W-:Y:S02]  /*6cf0*/  FMUL.FTZ R4, R96, R111.reuse ;  /* 0x0000006f60047220 */ /* 0x080fe40000410000 */
[----:B------:R-:W-:Y:S01]  /*6d00*/  FMUL.FTZ R5, R97, R111 ;  /* 0x0000006f61057220 */ /* 0x000fe20000410000 */
[----:B------:R-:W-:Y:S01]  /*6d10*/  MUFU.EX2 R107, R107 ;  /* 0x0000006b006b7308 */ /* 0x000fe20000000800 */
[-C--:B--2---:R-:W-:Y:S02]  /*6d20*/  FMUL.FTZ R30, R74, R110.reuse ;  /* 0x0000006e4a1e7220 */ /* 0x084fe40000410000 */
[-C--:B------:R-:W-:Y:S02]  /*6d30*/  FMUL.FTZ R31, R75, R110.reuse ;  /* 0x0000006e4b1f7220 */ /* 0x080fe40000410000 */
[----:B------:R-:W1:Y:S01]  /*6d40*/  LDSM.16.MT88.4 R72, [R144+0xa000] ;  /* 0x00a000009048783b */ /* 0x000e620000004200 */
[----:B------:R-:W-:-:S02]  /*6d50*/  FMUL.FTZ R6, R98, R110 ;  /* 0x0000006e62067220 */ /* 0x000fc40000410000 */
[----:B------:R-:W2:Y:S01]  /*6d60*/  MUFU.EX2 R106, R106 ;  /* 0x0000006a006a7308 */ /* 0x000ea20000000800 */
[-C--:B------:R-:W-:Y:S01]  /*6d70*/  FMUL.FTZ R7, R99, R110.reuse ;  /* 0x0000006e63077220 */ /* 0x080fe20000410000 */
[----:B---3--:R-:W-:Y:S01]  /*6d80*/  F2FP.PACK_AB R96, R102, R109 ;  /* 0x0000006d6660723e */ /* 0x008fe200000000ff */
[-C--:B------:R-:W-:Y:S02]  /*6d90*/  FMUL.FTZ R68, R68, R111.reuse ;  /* 0x0000006f44447220 */ /* 0x080fe40000410000 */
[-C--:B------:R-:W-:Y:S02]  /*6da0*/  FMUL.FTZ R69, R69, R111.reuse ;  /* 0x0000006f45457220 */ /* 0x080fe40000410000 */
[-C--:B------:R-:W-:Y:S01]  /*6db0*/  FMUL.FTZ R70, R70, R110.reuse ;  /* 0x0000006e46467220 */ /* 0x080fe20000410000 */
[----:B------:R-:W-:Y:S01]  /*6dc0*/  MUFU.EX2 R101, R101 ;  /* 0x0000006500657308 */ /* 0x000fe20000000800 */
[----:B------:R-:W-:Y:S02]  /*6dd0*/  FMUL.FTZ R71, R71, R110 ;  /* 0x0000006e47477220 */ /* 0x000fe40000410000 */
[----:B------:R-:W-:-:S02]  /*6de0*/  FMUL.FTZ R36, R36, R111 ;  /* 0x0000006f24247220 */ /* 0x000fc40000410000 */
[----:B------:R-:W-:Y:S02]  /*6df0*/  FMUL.FTZ R37, R37, R111 ;  /* 0x0000006f25257220 */ /* 0x000fe40000410000 */
[-C--:B------:R-:W-:Y:S01]  /*6e00*/  FMUL.FTZ R38, R38, R110.reuse ;  /* 0x0000006e26267220 */ /* 0x080fe20000410000 */
[----:B------:R-:W3:Y:S01]  /*6e10*/  MUFU.EX2 R108, R108 ;  /* 0x0000006c006c7308 */ /* 0x000ee20000000800 */
[----:B--2---:R-:W-:Y:S01]  /*6e20*/  F2FP.PACK_AB R98, R106, R107 ;  /* 0x0000006b6a62723e */ /* 0x004fe200000000ff */
[-C--:B------:R-:W-:Y:S02]  /*6e30*/  FMUL.FTZ R39, R39, R110.reuse ;  /* 0x0000006e27277220 */ /* 0x080fe40000410000 */
[-C--:B------:R-:W-:Y:S02]  /*6e40*/  FMUL.FTZ R40, R40, R111.reuse ;  /* 0x0000006f28287220 */ /* 0x080fe40000410000 */
[----:B------:R-:W-:Y:S02]  /*6e50*/  FMUL.FTZ R41, R41, R111 ;  /* 0x0000006f29297220 */ /* 0x000fe40000410000 */
[----:B------:R-:W-:Y:S01]  /*6e60*/  MUFU.EX2 R3, R3 ;  /* 0x0000000300037308 */ /* 0x000fe20000000800 */
[----:B------:R-:W-:-:S02]  /*6e70*/  FMUL.FTZ R42, R42, R110 ;  /* 0x0000006e2a2a7220 */ /* 0x000fc40000410000 */
[-C--:B------:R-:W-:Y:S02]  /*6e80*/  FMUL.FTZ R43, R43, R110.reuse ;  /* 0x0000006e2b2b7220 */ /* 0x080fe40000410000 */
[-C--:B------:R-:W-:Y:S02]  /*6e90*/  FMUL.FTZ R44, R44, R111.reuse ;  /* 0x0000006f2c2c7220 */ /* 0x080fe40000410000 */
[----:B------:R-:W-:Y:S01]  /*6ea0*/  FMUL.FTZ R45, R45, R111 ;  /* 0x0000006f2d2d7220 */ /* 0x000fe20000410000 */
[----:B------:R-:W2:Y:S01]  /*6eb0*/  MUFU.EX2 R2, R2 ;  /* 0x0000000200027308 */ /* 0x000ea20000000800 */
[----:B---3--:R-:W-:Y:S01]  /*6ec0*/  F2FP.PACK_AB R97, R108, R101 ;  /* 0x000000656c61723e */ /* 0x008fe200000000ff */
[-C--:B------:R-:W-:Y:S02]  /*6ed0*/  FMUL.FTZ R46, R46, R110.reuse ;  /* 0x0000006e2e2e7220 */ /* 0x080fe40000410000 */
[----:B------:R-:W-:Y:S02]  /*6ee0*/  FMUL.FTZ R47, R47, R110 ;  /* 0x0000006e2f2f7220 */ /* 0x000fe40000410000 */
[----:B------:R-:W-:-:S02]  /*6ef0*/  FMUL.FTZ R48, R48, R111 ;  /* 0x0000006f30307220 */ /* 0x000fc40000410000 */
[-C--:B------:R-:W-:Y:S01]  /*6f00*/  FMUL.FTZ R49, R49, R111.reuse ;  /* 0x0000006f31317220 */ /* 0x080fe20000410000 */
[----:B------:R-:W-:Y:S01]  /*6f10*/  MUFU.EX2 R178, R178 ;  /* 0x000000b200b27308 */ /* 0x000fe20000000800 */
[-C--:B------:R-:W-:Y:S02]  /*6f20*/  FMUL.FTZ R50, R50, R110.reuse ;  /* 0x0000006e32327220 */ /* 0x080fe40000410000 */
[-C--:B------:R-:W-:Y:S02]  /*6f30*/  FMUL.FTZ R51, R51, R110.reuse ;  /* 0x0000006e33337220 */ /* 0x080fe40000410000 */
[----:B------:R-:W-:Y:S01]  /*6f40*/  FMUL.FTZ R20, R80, R111 ;  /* 0x0000006f50147220 */ /* 0x000fe20000410000 */
[----:B--2---:R-:W-:Y:S01]  /*6f50*/  F2FP.PACK_AB R99, R2, R3 ;  /* 0x000000030263723e */ /* 0x004fe200000000ff */
[----:B------:R-:W-:Y:S01]  /*6f60*/  FMUL.FTZ R21, R81, R111 ;  /* 0x0000006f51157220 */ /* 0x000fe20000410000 */
[----:B------:R-:W2:Y:S01]  /*6f70*/  MUFU.EX2 R129, R129 ;  /* 0x0000008100817308 */ /* 0x000ea20000000800 */
        /* <DEDUP_REMOVED lines=14> */
[C---:B-1----:R-:W-:Y:S01]  /*7060*/  HMMA.16816.F32 R36, R96.reuse, R72, R36 ;  /* 0x000000486024723c */ /* 0x042fe20000001824 */
[-C--:B------:R-:W-:Y:S02]  /*7070*/  FMUL.FTZ R55, R55, R110.reuse ;  /* 0x0000006e37377220 */ /* 0x080fe40000410000 */
[-C--:B------:R-:W-:Y:S02]  /*7080*/  FMUL.FTZ R56, R56, R111.reuse ;  /* 0x0000006f38387220 */ /* 0x080fe40000410000 */
[----:B------:R-:W-:Y:S01]  /*7090*/  FMUL.FTZ R57, R57, R111 ;  /* 0x0000006f39397220 */ /* 0x000fe20000410000 */
[----:B------:R-:W-:Y:S01]  /*70a0*/  MUFU.EX2 R174, R174 ;  /* 0x000000ae00ae7308 */ /* 0x000fe20000000800 */
[-C--:B------:R-:W-:Y:S01]  /*70b0*/  FMUL.FTZ R58, R58, R110.reuse ;  /* 0x0000006e3a3a7220 */ /* 0x080fe20000410000 */
[----:B------:R-:W-:Y:S01]  /*70c0*/  HMMA.16816.F32 R40, R96, R74, R40 ;  /* 0x0000004a6028723c */ /* 0x000fe20000001828 */
[----:B------:R-:W1:Y:S01]  /*70d0*/  LDSM.16.MT88.4 R72, [R141+0xa000] ;  /* 0x00a000008d48783b */ /* 0x000e620000004200 */
[----:B------:R-:W-:-:S02]  /*70e0*/  FMUL.FTZ R59, R59, R110 ;  /* 0x0000006e3b3b7220 */ /* 0x000fc40000410000 */
[-C--:B------:R-:W-:Y:S02]  /*70f0*/  FMUL.FTZ R12, R88, R111.reuse ;  /* 0x0000006f580c7220 */ /* 0x080fe40000410000 */
[-C--:B------:R-:W-:Y:S02]  /*7100*/  FMUL.FTZ R13, R89, R111.reuse ;  /* 0x0000006f590d7220 */ /* 0x080fe40000410000 */
[C---:B------:R-:W-:Y:S01]  /*7110*/  HMMA.16816.F32 R20, R96.reuse, R24, R20 ;  /* 0x000000186014723c */ /* 0x040fe20000001814 */
[-C--:B------:R-:W-:Y:S02]  /*7120*/  FMUL.FTZ R14, R90, R110.reuse ;  /* 0x0000006e5a0e7220 */ /* 0x080fe40000410000 */
[-C--:B------:R-:W-:Y:S02]  /*7130*/  FMUL.FTZ R15, R91, R110.reuse ;  /* 0x0000006e5b0f7220 */ /* 0x080fe40000410000 */
[-C--:B------:R-:W-:Y:S02]  /*7140*/  FMUL.FTZ R92, R92, R111.reuse ;  /* 0x0000006f5c5c7220 */ /* 0x080fe40000410000 */
[----:B------:R-:W-:Y:S01]  /*7150*/  FMUL.FTZ R93, R93, R111 ;  /* 0x0000006f5d5d7220 */ /* 0x000fe20000410000 */
[----:B------:R-:W-:Y:S01]  /*7160*/  HMMA.16816.F32 R24, R96, R26, R76 ;  /* 0x0000001a6018723c */ /* 0x000fe2000000184c */
[----:B------:R-:W-:Y:S01]  /*7170*/  LDSM.16.MT88.4 R76, [R144+0x8800] ;  /* 0x00880000904c783b */ /* 0x000fe20000004200 */
[----:B------:R-:W-:-:S02]  /*7180*/  FMUL.FTZ R94, R94, R110 ;  /* 0x0000006e5e5e7220 */ /* 0x000fc40000410000 */
[-C--:B------:R-:W-:Y:S02]  /*7190*/  FMUL.FTZ R95, R95, R110.reuse ;  /* 0x0000006e5f5f7220 */ /* 0x080fe40000410000 */
[-C--:B------:R-:W-:Y:S02]  /*71a0*/  FMUL.FTZ R84, R84, R111.reuse ;  /* 0x0000006f54547220 */ /* 0x080fe40000410000 */
[----:B------:R-:W-:Y:S01]  /*71b0*/  FMUL.FTZ R85, R85, R111 ;  /* 0x0000006f55557220 */ /* 0x000fe20000410000 */
[----:B---3--:R-:W-:Y:S01]  /*71c0*/  HMMA.16816.F32 R44, R96, R68, R44 ;  /* 0x00000044602c723c */ /* 0x008fe2000000182c */
[-C--:B------:R-:W-:Y:S02]  /*71d0*/  FMUL.FTZ R86, R86, R110.reuse ;  /* 0x0000006e56567220 */ /* 0x080fe40000410000 */
[----:B------:R-:W-:Y:S02]  /*71e0*/  FMUL.FTZ R87, R87, R110 ;  /* 0x0000006e57577220 */ /* 0x000fe40000410000 */
[----:B------:R-:W-:-:S02]  /*71f0*/  FFMA.FTZ R127, R190, c[0x0][0x23c], -R103 ;  /* 0x00008f00be7f7a23 */ /* 0x000fc40000010867 */
[--C-:B------:R-:W-:Y:S01]  /*7200*/  FFMA.FTZ R130, R130, c[0x0][0x23c], -R103.reuse ;  /* 0x00008f0082827a23 */ /* 0x100fe20000010867 */
[C---:B------:R-:W-:Y:S01]  /*7210*/  HMMA.16816.F32 R48, R96.reuse, R70, R48 ;  /* 0x000000466030723c */ /* 0x040fe20000001830 */
[----:B------:R-:W3:Y:S01]  /*7220*/  LDSM.16.MT88.4 R68, [R140+0xa000] ;  /* 0x00a000008c44783b */ /* 0x000ee20000004200 */
[----:B------:R-:W-:Y:S01]  /*7230*/  FFMA.FTZ R123, R188, c[0x0][0x23c], -R103 ;  /* 0x00008f00bc7b7a23 */ /* 0x000fe20000010867 */
[----:B------:R-:W4:Y:S01]  /*7240*/  MUFU.EX2 R127, R127 ;  /* 0x0000007f007f7308 */ /* 0x000f220000000800 */
[-C--:B------:R-:W-:Y:S02]  /*7250*/  FMUL.FTZ R60, R60, R111.reuse ;  /* 0x0000006f3c3c7220 */ /* 0x080fe40000410000 */
[----:B------:R-:W-:Y:S02]  /*7260*/  FMUL.FTZ R61, R61, R111 ;  /* 0x0000006f3d3d7220 */ /* 0x000fe40000410000 */
[----:B-1----:R-:W-:Y:S01]  /*7270*/  HMMA.16816.F32 R52, R96, R72, R52 ;  /* 0x000000486034723c */ /* 0x002fe20000001834 */
[----:B------:R-:W-:-:S02]  /*7280*/  FMUL.FTZ R62, R62, R110 ;  /* 0x0000006e3e3e7220 */ /* 0x000fc40000410000 */
[----:B------:R-:W-:Y:S01]  /*7290*/  MUFU.EX2 R130, R130 ;  /* 0x0000008200827308 */ /* 0x000fe20000000800 */
[-C--:B------:R-:W-:Y:S02]  /*72a0*/  FMUL.FTZ R63, R63, R110.reuse ;  /* 0x0000006e3f3f7220 */ /* 0x080fe40000410000 */
[-C--:B------:R-:W-:Y:S02]  /*72b0*/  FMUL.FTZ R64, R64, R111.reuse ;  /* 0x0000006f40407220 */ /* 0x080fe40000410000 */
[----:B------:R-:W-:Y:S01]  /*72c0*/  HMMA.16816.F32 R56, R96, R74, R56 ;  /* 0x0000004a6038723c */ /* 0x000fe20000001838 */
[----:B------:R-:W1:Y:S01]  /*72d0*/  LDSM.16.MT88.4 R72, [R142+0x8800] ;  /* 0x008800008e48783b */ /* 0x000e620000004200 */
[----:B------:R-:W-:Y:S01]  /*72e0*/  FMUL.FTZ R65, R65, R111 ;  /* 0x0000006f41417220 */ /* 0x000fe20000410000 */
[----:B------:R-:W5:Y:S01]  /*72f0*/  MUFU.EX2 R123, R123 ;  /* 0x0000007b007b7308 */ /* 0x000f620000000800 */
[-C--:B------:R-:W-:Y:S02]  /*7300*/  FMUL.FTZ R66, R66, R110.reuse ;  /* 0x0000006e42427220 */ /* 0x080fe40000410000 */
[----:B------:R-:W-:-:S02]  /*7310*/  FMUL.FTZ R67, R67, R110 ;  /* 0x0000006e43437220 */ /* 0x000fc40000410000 */
        /* <DEDUP_REMOVED lines=18> */
[--C-:B------:R-:W-:Y:S01]  /*7440*/  FFMA.FTZ R115, R124, c[0x0][0x23c], -R103.reuse ;  /* 0x00008f007c737a23 */ /* 0x100fe20000010867 */
[----:B------:R-:W-:Y:S01]  /*7450*/  MUFU.EX2 R131, R131 ;  /* 0x0000008300837308 */ /* 0x000fe20000000800 */
[----:B------:R-:W-:Y:S01]  /*7460*/  FFMA.FTZ R113, R117, c[0x0][0x23c], -R128 ;  /* 0x00008f0075717a23 */ /* 0x000fe20000010880 */
        /* <DEDUP_REMOVED lines=8> */
[----:B--2---:R-:W-:Y:S01]  /*74f0*/  F2FP.PACK_AB R68, R129, R178 ;  /* 0x000000b28144723e */ /* 0x004fe200000000ff */
        /* <DEDUP_REMOVED lines=8> */
[----:B------:R-:W-:Y:S06]  /*7580*/  MUFU.EX2 R182, R182 ;  /* 0x000000b600b67308 */ /* 0x000fec0000000800 */
[C---:B------:R-:W-:Y:S02]  /*7590*/  HMMA.16816.F32 R4, R68.reuse, R76, R4 ;  /* 0x0000004c4404723c */ /* 0x040fe40000001804 */
[----:B------:R-:W-:Y:S06]  /*75a0*/  MUFU.EX2 R175, R175 ;  /* 0x000000af00af7308 */ /* 0x000fec0000000800 */
[C---:B------:R-:W-:Y:S01]  /*75b0*/  HMMA.16816.F32 R8, R68.reuse, R78, R8 ;  /* 0x0000004e4408723c */ /* 0x040fe20000001808 */
[----:B------:R-:W2:Y:S01]  /*75c0*/  LDSM.16.MT88.4 R76, [R141+0x8800] ;  /* 0x008800008d4c783b */ /* 0x000ea20000004200 */
[----:B------:R-:W-:Y:S06]  /*75d0*/  MUFU.EX2 R180, R180 ;  /* 0x000000b400b47308 */ /* 0x000fec0000000800 */
[C---:B-1----:R-:W-:Y:S02]  /*75e0*/  HMMA.16816.F32 R12, R68.reuse, R72, R12 ;  /* 0x00000048440c723c */ /* 0x042fe4000000180c */
[----:B------:R-:W-:Y:S06]  /*75f0*/  MUFU.EX2 R179, R179 ;  /* 0x000000b300b37308 */ /* 0x000fec0000000800 */
[C---:B------:R-:W-:Y:S01]  /*7600*/  HMMA.16816.F32 R16, R68.reuse, R74, R16 ;  /* 0x0000004a4410723c */ /* 0x040fe20000001810 */
[----:B------:R-:W1:Y:S01]  /*7610*/  LDSM.16.MT88.4 R72, [R140+0x8800] ;  /* 0x008800008c48783b */ /* 0x000e620000004200 */
[----:B------:R-:W3:Y:S08]  /*7620*/  MUFU.EX2 R184, R184 ;  /* 0x000000b800b87308 */ /* 0x000ef00000000800 */
[----:B------:R-:W-:Y:S08]  /*7630*/  MUFU.EX2 R112, R112 ;  /* 0x0000007000707308 */ /* 0x000ff00000000800 */
[----:B------:R-:W4:Y:S01]  /*7640*/  MUFU.EX2 R113, R113 ;  /* 0x0000007100717308 */ /* 0x000f220000000800 */
[----:B---3--:R-:W-:Y:S01]  /*7650*/  F2FP.PACK_AB R100, R184, R179 ;  /* 0x000000b3b864723e */ /* 0x008fe200000000ff */
[C---:B--2---:R-:W-:Y:S06]  /*7660*/  HMMA.16816.F32 R20, R68.reuse, R76, R20 ;  /* 0x0000004c4414723c */ /* 0x044fec0000001814 */
[----:B------:R-:W-:Y:S02]  /*7670*/  MUFU.EX2 R115, R115 ;  /* 0x0000007300737308 */ /* 0x000fe40000000800 */
[C---:B------:R-:W-:Y:S01]  /*7680*/  HMMA.16816.F32 R24, R68.reuse, R78, R24 ;  /* 0x0000004e4418723c */ /* 0x040fe20000001818 */
[----:B------:R-:W2:Y:S05]  /*7690*/  LDSM.16.MT88.4 R76, [R144+0xa800] ;  /* 0x00a80000904c783b */ /* 0x000eaa0000004200 */
[----:B------:R-:W3:Y:S01]  /*76a0*/  MUFU.EX2 R124, R124 ;  /* 0x0000007c007c7308 */ /* 0x000ee20000000800 */
[----:B----4-:R-:W-:Y:S01]  /*76b0*/  F2FP.PACK_AB R102, R113, R112 ;  /* 0x000000707166723e */ /* 0x010fe200000000ff */
[C---:B-1----:R-:W-:Y:S06]  /*76c0*/  HMMA.16816.F32 R28, R68.reuse, R72, R28 ;  /* 0x00000048441c723c */ /* 0x042fec000000181c */
[----:B------:R-:W-:Y:S02]  /*76d0*/  MUFU.EX2 R114, R114 ;  /* 0x0000007200727308 */ /* 0x000fe40000000800 */
[----:B------:R-:W-:Y:S01]  /*76e0*/  HMMA.16816.F32 R32, R68, R74, R32 ;  /* 0x0000004a4420723c */ /* 0x000fe20000001820 */
[----:B------:R-:W1:Y:S05]  /*76f0*/  LDSM.16.MT88.4 R72, [R142+0xa800] ;  /* 0x00a800008e48783b */ /* 0x000e6a0000004200 */
[----:B------:R-:W4:Y:S01]  /*7700*/  MUFU.EX2 R117, R117 ;  /* 0x0000007500757308 */ /* 0x000f220000000800 */
[----:B---3--:R-:W-:-:S02]  /*7710*/  F2FP.PACK_AB R101, R124, R115 ;  /* 0x000000737c65723e */ /* 0x008fc400000000ff */
[----:B----4-:R-:W-:Y:S01]  /*7720*/  F2FP.PACK_AB R103, R117, R114 ;  /* 0x000000727567723e */ /* 0x010fe200000000ff */
        /* <DEDUP_REMOVED lines=12> */
[----:B------:R-:W-:-:S02]  /*77f0*/  F2FP.PACK_AB R68, R190, R173 ;  /* 0x000000adbe44723e */ /* 0x000fc400000000ff */
[----:B------:R-:W-:Y:S02]  /*7800*/  F2FP.PACK_AB R69, R182, R177 ;  /* 0x000000b1b645723e */ /* 0x000fe400000000ff */
[----:B------:R-:W-:Y:S02]  /*7810*/  F2FP.PACK_AB R70, R188, R131 ;  /* 0x00000083bc46723e */ /* 0x000fe400000000ff */
[----:B------:R-:W-:-:S07]  /*7820*/  F2FP.PACK_AB R71, R180, R175 ;  /* 0x000000afb447723e */ /* 0x000fce00000000ff */
[C---:B--2---:R-:W-:Y:S08]  /*7830*/  HMMA.16816.F32 R4, R68.reuse, R76, R4 ;  /* 0x0000004c4404723c */ /* 0x044ff00000001804 */
[C---:B------:R-:W-:Y:S01]  /*7840*/  HMMA.16816.F32 R8, R68.reuse, R78, R8 ;  /* 0x0000004e4408723c */ /* 0x040fe20000001808 */
[----:B------:R-:W2:Y:S07]  /*7850*/  LDSM.16.MT88.4 R76, [R141+0x9000] ;  /* 0x009000008d4c783b */ /* 0x000eae0000004200 */
[C---:B-1----:R-:W-:Y:S08]  /*7860*/  HMMA.16816.F32 R12, R68.reuse, R72, R12 ;  /* 0x00000048440c723c */ /* 0x042ff0000000180c */
[----:B------:R-:W-:Y:S01]  /*7870*/  HMMA.16816.F32 R16, R68, R74, R16 ;  /* 0x0000004a4410723c */ /* 0x000fe20000001810 */
[----:B------:R-:W1:Y:S07]  /*7880*/  LDSM.16.MT88.4 R72, [R140+0x9000] ;  /* 0x009000008c48783b */ /* 0x000e6e0000004200 */
[C---:B------:R-:W-:Y:S01]  /*7890*/  HMMA.16816.F32 R96, R100.reuse, R92, R4 ;  /* 0x0000005c6460723c */ /* 0x040fe20000001804 */
[----:B------:R-:W-:Y:S07]  /*78a0*/  LDSM.16.MT88.4 R4, [R142+0xb800] ;  /* 0x00b800008e04783b */ /* 0x000fee0000004200 */
[C---:B------:R-:W-:Y:S01]  /*78b0*/  HMMA.16816.F32 R92, R100.reuse, R94, R8 ;  /* 0x0000005e645c723c */ /* 0x040fe20000001808 */
[----:B------:R-:W-:Y:S07]  /*78c0*/  LDSM.16.MT88.4 R8, [R144+0xb800] ;  /* 0x00b800009008783b */ /* 0x000fee0000004200 */
[----:B------:R-:W-:Y:S01]  /*78d0*/  HMMA.16816.F32 R88, R100, R84, R12 ;  /* 0x000000546458723c */ /* 0x000fe2000000180c */
[----:B------:R-:W-:Y:S07]  /*78e0*/  LDSM.16.MT88.4 R12, [R141+0xb800] ;  /* 0x00b800008d0c783b */ /* 0x000fee0000004200 */
[C---:B--2---:R-:W-:Y:S08]  /*78f0*/  HMMA.16816.F32 R20, R68.reuse, R76, R20 ;  /* 0x0000004c4414723c */ /* 0x044ff00000001814 */
[C---:B------:R-:W-:Y:S01]  /*7900*/  HMMA.16816.F32 R24, R68.reuse, R78, R24 ;  /* 0x0000004e4418723c */ /* 0x040fe20000001818 */
[----:B------:R-:W2:Y:S07]  /*7910*/  LDSM.16.MT88.4 R76, [R144+0xb000] ;  /* 0x00b00000904c783b */ /* 0x000eae0000004200 */
[C---:B-1----:R-:W-:Y:S08]  /*7920*/  HMMA.16816.F32 R28, R68.reuse, R72, R28 ;  /* 0x00000048441c723c */ /* 0x042ff0000000181c */
[----:B------:R-:W-:Y:S01]  /*7930*/  HMMA.16816.F32 R32, R68, R74, R32 ;  /* 0x0000004a4420723c */ /* 0x000fe20000001820 */
[----:B------:R-:W1:Y:S07]  /*7940*/  LDSM.16.MT88.4 R72, [R142+0xb000] ;  /* 0x00b000008e48783b */ /* 0x000e6e0000004200 */
[----:B------:R-:W-:Y:S08]  /*7950*/  HMMA.16816.F32 R84, R100, R86, R16 ;  /* 0x000000566454723c */ /* 0x000ff00000001810 */
[C---:B--2---:R-:W-:Y:S08]  /*7960*/  HMMA.16816.F32 R36, R68.reuse, R76, R36 ;  /* 0x0000004c4424723c */ /* 0x044ff00000001824 */
[C---:B------:R-:W-:Y:S01]  /*7970*/  HMMA.16816.F32 R40, R68.reuse, R78, R40 ;  /* 0x0000004e4428723c */ /* 0x040fe20000001828 */
[----:B------:R-:W2:Y:S07]  /*7980*/  LDSM.16.MT88.4 R76, [R141+0xb000] ;  /* 0x00b000008d4c783b */ /* 0x000eae0000004200 */
[C---:B-1----:R-:W-:Y:S08]  /*7990*/  HMMA.16816.F32 R44, R68.reuse, R72, R44 ;  /* 0x00000048442c723c */ /* 0x042ff0000000182c */
[----:B------:R-:W-:Y:S01]  /*79a0*/  HMMA.16816.F32 R48, R68, R74, R48 ;  /* 0x0000004a4430723c */ /* 0x000fe20000001830 */
[----:B------:R-:W1:Y:S07]  /*79b0*/  LDSM.16.MT88.4 R72, [R140+0xb000] ;  /* 0x00b000008c48783b */ /* 0x000e6e0000004200 */
[C---:B------:R-:W-:Y:S08]  /*79c0*/  HMMA.16816.F32 R36, R100.reuse, R8, R36 ;  /* 0x000000086424723c */ /* 0x040ff00000001824 */
[C---:B------:R-:W-:Y:S07]  /*79d0*/  HMMA.16816.F32 R44, R100.reuse, R4, R44 ;  /* 0x00000004642c723c */ /* 0x040fee000000182c */
[----:B------:R-:W-:Y:S01]  /*79e0*/  FADD.FTZ R5, R3, R108 ;  /* 0x0000006c03057221 */ /* 0x000fe20000010000 */
[----:B------:R-:W-:Y:S01]  /*79f0*/  HMMA.16816.F32 R40, R100, R10, R40 ;  /* 0x0000000a6428723c */ /* 0x000fe20000001828 */
[----:B------:R-:W-:Y:S01]  /*7a00*/  FADD.FTZ R3, R106, R107 ;  /* 0x0000006b6a037221 */ /* 0x000fe20000010000 */
[----:B------:R-:W-:Y:S01]  /*7a10*/  LDSM.16.MT88.4 R8, [R140+0xb800] ;  /* 0x00b800008c08783b */ /* 0x000fe20000004200 */
[----:B------:R-:W-:-:S02]  /*7a20*/  FADD.FTZ R5, R2, R5 ;  /* 0x0000000502057221 */ /* 0x000fc40000010000 */
[----:B------:R-:W-:Y:S01]  /*7a30*/  FADD.FTZ R178, R178, R3 ;  /* 0x00000003b2b27221 */ /* 0x000fe20000010000 */
[-C--:B------:R-:W-:Y:S01]  /*7a40*/  MOV R3, R105.reuse ;  /* 0x0000006900037202 */ /* 0x080fe20000000f00 */
[----:B------:R-:W-:Y:S01]  /*7a50*/  FADD.FTZ R174, R174, R5 ;  /* 0x00000005aeae7221 */ /* 0x000fe20000010000 */
[C---:B--2---:R-:W-:Y:S01]  /*7a60*/  HMMA.16816.F32 R52, R68.reuse, R76, R52 ;  /* 0x0000004c4434723c */ /* 0x044fe20000001834 */
[----:B------:R-:W-:Y:S01]  /*7a70*/  FADD.FTZ R129, R129, R178 ;  /* 0x000000b281817221 */ /* 0x000fe20000010000 */
[----:B------:R-:W-:Y:S01]  /*7a80*/  @P2 MOV R3, R105 ;  /* 0x0000006900032202 */ /* 0x000fe20000000f00 */
[----:B------:R-:W-:Y:S02]  /*7a90*/  FADD.FTZ R127, R127, R174 ;  /* 0x000000ae7f7f7221 */ /* 0x000fe40000010000 */
[----:B------:R-:W-:Y:S01]  /*7aa0*/  FADD.FTZ R2, R172, R129 ;  /* 0x00000081ac027221 */ /* 0x000fe20000010000 */
[----:B------:R-:W-:Y:S01]  /*7ab0*/  @P2 IADD3 R172, R116, -0x3, RZ ;  /* 0xfffffffd74ac2810 */ /* 0x000fe20007ffe0ff */
[----:B------:R-:W-:Y:S01]  /*7ac0*/  FADD.FTZ R4, R130, R127 ;  /* 0x0000007f82047221 */ /* 0x000fe20000010000 */
[----:B------:R-:W-:Y:S01]  /*7ad0*/  HMMA.16816.F32 R56, R68, R78, R56 ;  /* 0x0000004e4438723c */ /* 0x000fe20000001838 */
[----:B------:R-:W2:Y:S01]  /*7ae0*/  LDSM.16.MT88.4 R76, [R141+0x9800] ;  /* 0x009800008d4c783b */ /* 0x000ea20000004200 */
[----:B------:R-:W-:-:S02]  /*7af0*/  FADD.FTZ R2, R125, R2 ;  /* 0x000000027d027221 */ /* 0x000fc40000010000 */
[----:B------:R-:W-:Y:S02]  /*7b00*/  FADD.FTZ R4, R123, R4 ;  /* 0x000000047b047221 */ /* 0x000fe40000010000 */
[----:B------:R-:W-:Y:S01]  /*7b10*/  FADD.FTZ R173, R173, R2 ;  /* 0x00000002adad7221 */ /* 0x000fe20000010000 */
[-C--:B------:R-:W-:Y:S01]  /*7b20*/  MOV R2, R104.reuse ;  /* 0x0000006800027202 */ /* 0x080fe20000000f00 */
[C---:B-1----:R-:W-:Y:S01]  /*7b30*/  HMMA.16816.F32 R60, R68.reuse, R72, R60 ;  /* 0x00000048443c723c */ /* 0x042fe2000000183c */
[----:B------:R-:W-:Y:S01]  /*7b40*/  FADD.FTZ R177, R177, R4 ;  /* 0x00000004b1b17221 */ /* 0x000fe20000010000 */
[----:B------:R-:W-:Y:S01]  /*7b50*/  @P2 MOV R2, R104 ;  /* 0x0000006800022202 */ /* 0x000fe20000000f00 */
        /* <DEDUP_REMOVED lines=17> */
[----:B------:R-:W-:-:S03]  /*7c70*/  FADD.FTZ R165, R117, R114 ;  /* 0x0000007275a57221 */ /* 0x000fc60000010000 */
[C---:B--2---:R-:W-:Y:S08]  /*7c80*/  HMMA.16816.F32 R80, R100.reuse, R76, R20 ;  /* 0x0000004c6450723c */ /* 0x044ff00000001814 */
[C---:B------:R-:W-:Y:S08]  /*7c90*/  HMMA.16816.F32 R76, R100.reuse, R78, R24 ;  /* 0x0000004e644c723c */ /* 0x040ff00000001818 */
[C---:B-1----:R-:W-:Y:S08]  /*7ca0*/  HMMA.16816.F32 R72, R100.reuse, R68, R28 ;  /* 0x000000446448723c */ /* 0x042ff0000000181c */
[C---:B------:R-:W-:Y:S08]  /*7cb0*/  HMMA.16816.F32 R68, R100.reuse, R70, R32 ;  /* 0x000000466444723c */ /* 0x040ff00000001820 */
[C---:B------:R-:W-:Y:S08]  /*7cc0*/  HMMA.16816.F32 R56, R100.reuse, R14, R56 ;  /* 0x0000000e6438723c */ /* 0x040ff00000001838 */
[C---:B------:R-:W-:Y:S08]  /*7cd0*/  HMMA.16816.F32 R60, R100.reuse, R8, R60 ;  /* 0x00000008643c723c */ /* 0x040ff0000000183c */
[----:B------:R-:W-:Y:S01]  /*7ce0*/  HMMA.16816.F32 R64, R100, R10, R64 ;  /* 0x0000000a6440723c */ /* 0x000fe20000001840 */
[----:B------:R-:W-:Y:S05]  /*7cf0*/  @!UPT UIADD3 URZ, URZ, URZ, URZ ;  /* 0x0000003f3f3ff290 */ /* 0x000fea000fffe03f */
[----:B------:R-:W-:Y:S11]  /*7d00*/  @P2 BRA `(.L_x_746) ;  /* 0x0000001000002947 */ /* 0x000ff60003800000 */
.L_x_742:
[----:B------:R-:W-:-:S07]  /*7d10*/  IADD3 R172, R122, -0x1, RZ ;  /* 0xffffffff7aac7810 */ /* 0x000fce0007ffe0ff */
.L_x_746:
        /* <DEDUP_REMOVED lines=9> */
.L_x_750:
        /* <DEDUP_REMOVED lines=72> */
.L_x_748:
[----:B------:R-:W-:Y:S04]  /*8230*/  DEPBAR.LE SB0, 0x0 ;  /* 0x000080000000791a */ /* 0x000fe80000000000 */
[----:B------:R-:W-:Y:S01]  /*8240*/  BAR.SYNC.DEFER_BLOCKING 0x0 ;  /* 0x0000000000007b1d */ /* 0x000fe20000010000 */
[----:B------:R-:W-:Y:S01]  /*8250*/  SHF.R.S32.HI R3, RZ, 0x1f, R172 ;  /* 0x0000001fff037819 */ /* 0x000fe200000114ac */
[----:B------:R-:W-:Y:S02]  /*8260*/  IMAD R100, R153, R172, RZ ;  /* 0x000000ac99647224 */ /* 0x000fe400078e02ff */
[-C--:B------:R-:W-:Y:S04]  /*8270*/  IMAD.WIDE.U32 R104, R172, R154.reuse, R174 ;  /* 0x0000009aac687225 */ /* 0x080fe800078e00ae */
[----:B------:R-:W-:Y:S01]  /*8280*/  IMAD R100, R3, R154, R100 ;  /* 0x0000009a03647224 */ /* 0x000fe200078e0264 */
[C---:B------:R-:W-:Y:S02]  /*8290*/  @!P3 LEA R188, P4, R104.reuse, c[0x0][0x170], 0x1 ;  /* 0x00005c0068bcba11 */ /* 0x040fe400078808ff */
[----:B------:R-:W-:Y:S02]  /*82a0*/  @!P2 LEA R106, P1, R104, c[0x0][0x170], 0x1 ;  /* 0x00005c00686aaa11 */ /* 0x000fe400078208ff */
[----:B------:R-:W-:Y:S02]  /*82b0*/  IADD3 R100, R105, R100, RZ ;  /* 0x0000006469647210 */ /* 0x000fe40007ffe0ff */
[----:B------:R-:W-:Y:S02]  /*82c0*/  IADD3 R105, P0, R164, R104, RZ ;  /* 0x00000068a4697210 */ /* 0x000fe40007f1e0ff */
[C-C-:B------:R-:W-:Y:S02]  /*82d0*/  @!P3 LEA.HI.X R189, R104.reuse, c[0x0][0x174], R100.reuse, 0x1, P4 ;  /* 0x00005d0068bdba11 */ /* 0x140fe400020f0c64 */
[----:B------:R-:W-:Y:S02]  /*82e0*/  @!P2 LEA.HI.X R107, R104, c[0x0][0x174], R100, 0x1, P1 ;  /* 0x00005d00686baa11 */ /* 0x000fe400008f0c64 */
[----:B------:R-:W-:Y:S02]  /*82f0*/  @!P3 LEA R178, P5, R105, c[0x0][0x170], 0x1 ;  /* 0x00005c0069b2ba11 */ /* 0x000fe400078a08ff */
[----:B------:R-:W-:Y:S01]  /*8300*/  IADD3.X R100, R161, R100, RZ, P0, !PT ;  /* 0x00000064a1647210 */ /* 0x000fe200007fe4ff */
[----:B------:R-:W-:Y:S01]  /*8310*/  @P3 STS.128 [R158+0x8000], RZ ;  /* 0x008000ff9e003388 */ /* 0x000fe20000000c00 */
[C---:B------:R-:W-:Y:S02]  /*8320*/  @!P2 LEA R104, P1, R105.reuse, c[0x0][0x170], 0x1 ;  /* 0x00005c006968aa11 */ /* 0x040fe400078208ff */
[C-C-:B------:R-:W-:Y:S02]  /*8330*/  @!P3 LEA.HI.X R179, R105.reuse, c[0x0][0x174], R100.reuse, 0x1, P5 ;  /* 0x00005d0069b3ba11 */ /* 0x140fe400028f0c64 */
[C---:B------:R-:W-:Y:S01]  /*8340*/  IADD3 R103, P4, R164.reuse, R105, RZ ;  /* 0x00000069a4677210 */ /* 0x040fe20007f9e0ff */
[----:B------:R-:W-:Y:S01]  /*8350*/  @!PT LDS RZ, [RZ] ;  /* 0x00000000fffff984 */ /* 0x000fe20000000800 */
[----:B------:R-:W-:Y:S01]  /*8360*/  @!PT LDS RZ, [RZ] ;  /* 0x00000000fffff984 */ /* 0x000fe20000000800 */
[----:B------:R-:W-:Y:S01]  /*8370*/  @!PT LDS RZ, [RZ] ;  /* 0x00000000fffff984 */ /* 0x000fe20000000800 */
[----:B------:R1:W-:Y:S01]  /*8380*/  @!P3 LDGSTS.E.BYPASS.LTC128B.128 [R158+0x8000], [R188.64] ;  /* 0x08000000bc9ebfae */ /* 0x0003e2000b901d46 */
        /* <DEDUP_REMOVED lines=10> */
[----:B------:R2:W-:Y:S01]  /*8430*/  @!P2 LDGSTS.E.BYPASS.LTC128B.128 [R158+0xa000], [R106.64+0x80] ;  /* 0x0a0000806a9eafae */ /* 0x0005e2000b901d46 */
[----:B------:R-:W-:Y:S04]  /*8440*/  IADD3 R3, P0, R164, R103, RZ ;  /* 0x00000067a4037210 */ /* 0x000fe80007f1e0ff */
        /* <DEDUP_REMOVED lines=8> */
[----:B------:R3:W-:Y:S01]  /*84d0*/  @!P3 LDGSTS.E.BYPASS.LTC128B.128 [R158+0x8800], [R178.64] ;  /* 0x08800000b29ebfae */ /* 0x0007e2000b901d46 */
[----:B------:R-:W-:Y:S02]  /*84e0*/  @!P2 LEA.HI.X R181, R3, c[0x0][0x174], R2, 0x1, P0 ;  /* 0x00005d0003b5aa11 */ /* 0x000fe400000f0c02 */
[----:B------:R-:W-:Y:S03]  /*84f0*/  ISETP.GT.AND P4, PT, R172, RZ, PT ;  /* 0x000000ffac00720c */ /* 0x000fe60003f84270 */
        /* <DEDUP_REMOVED lines=27> */
[----:B------:R-:W3:Y:S06]  /*86b0*/  LDSM.16.M88.4 R116, [R149+0x4800] ;  /* 0x004800009574783b */ /* 0x000eec0000000200 */
[----:B------:R-:W3:Y:S06]  /*86c0*/  LDSM.16.M88.4 R120, [R149+0x5000] ;  /* 0x005000009578783b */ /* 0x000eec0000000200 */
[----:B------:R-:W0:Y:S06]  /*86d0*/  LDGDEPBAR ;  /* 0x00000000000079af */ /* 0x000e2c0000000000 */
[----:B------:R-:W4:Y:S06]  /*86e0*/  LDSM.16.M88.4 R124, [R149+0x5800] ;  /* 0x00580000957c783b */ /* 0x000f2c0000000200 */
[----:B------:R-:W-:Y:S06]  /*86f0*/  LDSM.16.M88.4 R128, [R138] ;  /* 0x000000008a80783b */ /* 0x000fec0000000200 */
[----:B--2---:R-:W-:Y:S01]  /*8700*/  LDSM.16.M88.4 R104, [R136+0x1800] ;  /* 0x001800008868783b */ /* 0x004fe20000000200 */
[C---:B-1----:R-:W-:Y:S08]  /*8710*/  HMMA.16816.F32 R4, R108.reuse, R112, RZ ;  /* 0x000000706c04723c */ /* 0x042ff000000018ff */
[C---:B------:R-:W-:Y:S01]  /*8720*/  HMMA.16816.F32 R8, R108.reuse, R114, RZ ;  /* 0x000000726c08723c */ /* 0x040fe200000018ff */
[----:B------:R-:W-:Y:S07]  /*8730*/  LDSM.16.M88.4 R112, [R148] ;  /* 0x000000009470783b */ /* 0x000fee0000000200 */
[C---:B---3--:R-:W-:Y:S08]  /*8740*/  HMMA.16816.F32 R12, R108.reuse, R116, RZ ;  /* 0x000000746c0c723c */ /* 0x048ff000000018ff */
[C---:B------:R-:W-:Y:S01]  /*8750*/  HMMA.16816.F32 R16, R108.reuse, R118, RZ ;  /* 0x000000766c10723c */ /* 0x040fe200000018ff */
[----:B------:R-:W1:Y:S07]  /*8760*/  LDSM.16.M88.4 R116, [R147] ;  /* 0x000000009374783b */ /* 0x000e6e0000000200 */
[C---:B------:R-:W-:Y:S08]  /*8770*/  HMMA.16816.F32 R20, R108.reuse, R120, RZ ;  /* 0x000000786c14723c */ /* 0x040ff000000018ff */
[C---:B------:R-:W-:Y:S01]  /*8780*/  HMMA.16816.F32 R24, R108.reuse, R122, RZ ;  /* 0x0000007a6c18723c */ /* 0x040fe200000018ff */
[----:B------:R-:W2:Y:S07]  /*8790*/  LDSM.16.M88.4 R120, [R139] ;  /* 0x000000008b78783b */ /* 0x000eae0000000200 */
[C---:B----4-:R-:W-:Y:S08]  /*87a0*/  HMMA.16816.F32 R28, R108.reuse, R124, RZ ;  /* 0x0000007c6c1c723c */ /* 0x050ff000000018ff */
[----:B------:R-:W-:Y:S01]  /*87b0*/  HMMA.16816.F32 R32, R108, R126, RZ ;  /* 0x0000007e6c20723c */ /* 0x000fe200000018ff */
[----:B------:R-:W3:Y:S06]  /*87c0*/  LDSM.16.M88.4 R108, [R137] ;  /* 0x00000000896c783b */ /* 0x000eec0000000200 */
[----:B------:R-:W-:Y:S01]  /*87d0*/  LDSM.16.M88.4 R124, [R143+0x4800] ;  /* 0x004800008f7c783b */ /* 0x000fe20000000200 */
[C---:B-1----:R-:W-:Y:S08]  /*87e0*/  HMMA.16816.F32 R4, R112.reuse, R116, R4 ;  /* 0x000000747004723c */ /* 0x042ff00000001804 */
[C---:B------:R-:W-:Y:S01]  /*87f0*/  HMMA.16816.F32 R8, R112.reuse, R118, R8 ;  /* 0x000000767008723c */ /* 0x040fe20000001808 */
[----:B------:R-:W-:Y:S07]  /*8800*/  LDSM.16.M88.4 R116, [R146] ;  /* 0x000000009274783b */ /* 0x000fee0000000200 */
[C---:B--2---:R-:W-:Y:S08]  /*8810*/  HMMA.16816.F32 R12, R112.reuse, R120, R12 ;  /* 0x00000078700c723c */ /* 0x044ff0000000180c */
[C---:B------:R-:W-:Y:S01]  /*8820*/  HMMA.16816.F32 R16, R112.reuse, R122, R16 ;  /* 0x0000007a7010723c */ /* 0x040fe20000001810 */
[----:B------:R-:W1:Y:S07]  /*8830*/  LDSM.16.M88.4 R120, [R143+0x4000] ;  /* 0x004000008f78783b */ /* 0x000e6e0000000200 */
[C---:B------:R-:W-:Y:S08]  /*8840*/  HMMA.16816.F32 R20, R112.reuse, R128, R20 ;  /* 0x000000807014723c */ /* 0x040ff00000001814 */
[C---:B------:R-:W-:Y:S08]  /*8850*/  HMMA.16816.F32 R24, R112.reuse, R130, R24 ;  /* 0x000000827018723c */ /* 0x040ff00000001818 */
[C---:B---3--:R-:W-:Y:S08]  /*8860*/  HMMA.16816.F32 R28, R112.reuse, R108, R28 ;  /* 0x0000006c701c723c */ /* 0x048ff0000000181c */
[----:B------:R-:W-:Y:S01]  /*8870*/  HMMA.16816.F32 R32, R112, R110, R32 ;  /* 0x0000006e7020723c */ /* 0x000fe20000001820 */
[----:B------:R-:W2:Y:S06]  /*8880*/  LDSM.16.M88.4 R108, [R143+0x5000] ;  /* 0x005000008f6c783b */ /* 0x000eac0000000200 */
[----:B------:R-:W3:Y:S01]  /*8890*/  LDSM.16.M88.4 R112, [R143+0x5800] ;  /* 0x005800008f70783b */ /* 0x000ee20000000200 */
        /* <DEDUP_REMOVED lines=9> */
[C---:B---3--:R-:W-:Y:S08]  /*8930*/  HMMA.16816.F32 R28, R116.reuse, R112, R28 ;  /* 0x00000070741c723c */ /* 0x048ff0000000181c */
[----:B------:R-:W-:Y:S01]  /*8940*/  HMMA.16816.F32 R32, R116, R114, R32 ;  /* 0x000000727420723c */ /* 0x000fe20000001820 */
[----:B------:R-:W2:Y:S06]  /*8950*/  LDSM.16.M88.4 R112, [R136+0x1000] ;  /* 0x001000008870783b */ /* 0x000eac0000000200 */
[----:B------:R-:W-:Y:S01]  /*8960*/  LDSM.16.M88.4 R116, [R149+0x6000] ;  /* 0x006000009574783b */ /* 0x000fe20000000200 */
[C---:B-1----:R-:W-:Y:S08]  /*8970*/  HMMA.16816.F32 R4, R108.reuse, R120, R4 ;  /* 0x000000786c04723c */ /* 0x042ff00000001804 */
[C---:B------:R-:W-:Y:S01]  /*8980*/  HMMA.16816.F32 R8, R108.reuse, R122, R8 ;  /* 0x0000007a6c08723c */ /* 0x040fe20000001808 */
[----:B------:R-:W-:Y:S07]  /*8990*/  LDSM.16.M88.4 R120, [R149+0x6800] ;  /* 0x006800009578783b */ /* 0x000fee0000000200 */
[C---:B------:R-:W-:Y:S08]  /*89a0*/  HMMA.16816.F32 R12, R108.reuse, R124, R12 ;  /* 0x0000007c6c0c723c */ /* 0x040ff0000000180c */
[C---:B------:R-:W-:Y:S08]  /*89b0*/  HMMA.16816.F32 R16, R108.reuse, R126, R16 ;  /* 0x0000007e6c10723c */ /* 0x040ff00000001810 */
[C---:B--2---:R-:W-:Y:S08]  /*89c0*/  HMMA.16816.F32 R20, R108.reuse, R112, R20 ;  /* 0x000000706c14723c */ /* 0x044ff00000001814 */
[C---:B------:R-:W-:Y:S01]  /*89d0*/  HMMA.16816.F32 R24, R108.reuse, R114, R24 ;  /* 0x000000726c18723c */ /* 0x040fe20000001818 */
[----:B------:R-:W1:Y:S07]  /*89e0*/  LDSM.16.M88.4 R112, [R150+0x2000] ;  /* 0x002000009670783b */ /* 0x000e6e0000000200 */
[C---:B------:R-:W-:Y:S08]  /*89f0*/  HMMA.16816.F32 R28, R108.reuse, R104, R28 ;  /* 0x000000686c1c723c */ /* 0x040ff0000000181c */
        /* <DEDUP_REMOVED lines=12> */
[C---:B---3--:R-:W-:Y:S08]  /*8ac0*/  HMMA.16816.F32 R28, R112.reuse, R108, R28 ;  /* 0x0000006c701c723c */ /* 0x048ff0000000181c */
[----:B------:R-:W-:Y:S01]  /*8ad0*/  HMMA.16816.F32 R32, R112, R110, R32 ;  /* 0x0000006e7020723c */ /* 0x000fe20000001820 */
[----:B------:R-:W2:Y:S06]  /*8ae0*/  LDSM.16.M88.4 R108, [R133] ;  /* 0x00000000856c783b */ /* 0x000eac0000000200 */
[----:B------:R-:W3:Y:S01]  /*8af0*/  LDSM.16.M88.4 R112, [R132] ;  /* 0x000000008470783b */ /* 0x000ee20000000200 */
        /* <DEDUP_REMOVED lines=9> */
[C---:B---3--:R-:W-:Y:S08]  /*8b90*/  HMMA.16816.F32 R28, R104.reuse, R112, R28 ;  /* 0x00000070681c723c */ /* 0x048ff0000000181c */
[----:B------:R-:W-:Y:S01]  /*8ba0*/  HMMA.16816.F32 R32, R104, R114, R32 ;  /* 0x000000726820723c */ /* 0x000fe20000001820 */
[----:B------:R-:W2:Y:S06]  /*8bb0*/  LDSM.16.M88.4 R104, [R143+0x7000] ;  /* 0x007000008f68783b */ /* 0x000eac0000000200 */
[----:B------:R-:W3:Y:S01]  /*8bc0*/  LDSM.16.M88.4 R112, [R143+0x7800] ;  /* 0x007800008f70783b */ /* 0x000ee20000000200 */
        /* <DEDUP_REMOVED lines=9> */
[C---:B---3--:R-:W-:Y:S08]  /*8c60*/  HMMA.16816.F32 R28, R108.reuse, R112, R28 ;  /* 0x000000706c1c723c */ /* 0x048ff0000000181c */
[----:B------:R-:W-:Y:S01]  /*8c70*/  HMMA.16816.F32 R32, R108, R114, R32 ;  /* 0x000000726c20723c */ /* 0x000fe20000001820 */
[----:B------:R-:W3:Y:S07]  /*8c80*/  LDSM.16.M88.4 R108, [R136+0x3000] ;  /* 0x00300000886c783b */ /* 0x000eee0000000200 */
[C---:B-1----:R-:W-:Y:S08]  /*8c90*/  HMMA.16816.F32 R4, R116.reuse, R120, R4 ;  /* 0x000000787404723c */ /* 0x042ff00000001804 */
[C---:B------:R-:W-:Y:S08]  /*8ca0*/  HMMA.16816.F32 R8, R116.reuse, R122, R8 ;  /* 0x0000007a7408723c */ /* 0x040ff00000001808 */
[C---:B--2---:R-:W-:Y:S08]  /*8cb0*/  HMMA.16816.F32 R12, R116.reuse, R104, R12 ;  /* 0x00000068740c723c */ /* 0x044ff0000000180c */
[C---:B------:R-:W-:Y:S01]  /*8cc0*/  HMMA.16816.F32 R16, R116.reuse, R106, R16 ;  /* 0x0000006a7410723c */ /* 0x040fe20000001810 */
[----:B------:R-:W1:Y:S01]  /*8cd0*/  LDSM.16.M88.4 R104, [R136+0x3800] ;  /* 0x003800008868783b */ /* 0x000e620000000200 */
[----:B------:R-:W-:Y:S04]  /*8ce0*/  DEPBAR.LE SB0, 0x0 ;  /* 0x000080000000791a */ /* 0x000fe80000000000 */
[----:B------:R-:W-:Y:S02]  /*8cf0*/  FMUL.FTZ R3, R4, c[0x0][0x2ec] ;  /* 0x0000bb0004037a20 */ /* 0x000fe40000410000 */
[C---:B---3--:R-:W-:Y:S04]  /*8d00*/  HMMA.16816.F32 R20, R116.reuse, R108, R20 ;  /* 0x0000006c7414723c */ /* 0x048fe80000001814 */
[----:B------:R-:W2:Y:S01]  /*8d10*/  MUFU.TANH R3, R3 ;  /* 0x0000000300037308 */ /* 0x000ea20000002400 */
[----:B------:R-:W-:Y:S01]  /*8d20*/  BAR.SYNC.DEFER_BLOCKING 0x0 ;  /* 0x0000000000007b1d */ /* 0x000fe20000010000 */
[----:B------:R-:W-:Y:S02]  /*8d30*/  FMUL.FTZ R177, R5, c[0x0][0x2ec] ;  /* 0x0000bb0005b17a20 */ /* 0x000fe40000410000 */
[----:B------:R-:W-:Y:S01]  /*8d40*/  FMUL.FTZ R2, R14, c[0x0][0x2ec] ;  /* 0x0000bb000e027a20 */ /* 0x000fe20000410000 */
[C---:B------:R-:W-:Y:S03]  /*8d50*/  HMMA.16816.F32 R24, R116.reuse, R110, R24 ;  /* 0x0000006e7418723c */ /* 0x040fe60000001818 */
[----:B------:R-:W-:Y:S02]  /*8d60*/  FMUL.FTZ R103, R13, c[0x0][0x2ec] ;  /* 0x0000bb000d677a20 */ /* 0x000fe40000410000 */
[----:B------:R3:W4:Y:S01]  /*8d70*/  MUFU.TANH R125, R2 ;  /* 0x00000002007d7308 */ /* 0x0007220000002400 */
[----:B------:R-:W-:Y:S02]  /*8d80*/  FMUL.FTZ R100, R15, c[0x0][0x2ec] ;  /* 0x0000bb000f647a20 */ /* 0x000fe40000410000 */
[----:B------:R-:W-:Y:S04]  /*8d90*/  FMUL.FTZ R173, R17, c[0x0][0x2ec] ;  /* 0x0000bb0011ad7a20 */ /* 0x000fe80000410000 */
[----:B------:R-:W-:Y:S02]  /*8da0*/  FMUL.FTZ R179, R6, c[0x0][0x2ec] ;  /* 0x0000bb0006b37a20 */ /* 0x000fe40000410000 */
[----:B------:R-:W-:Y:S01]  /*8db0*/  FMUL.FTZ R181, R7, c[0x0][0x2ec] ;  /* 0x0000bb0007b57a20 */ /* 0x000fe20000410000 */
[----:B------:R2:W2:Y:S01]  /*8dc0*/  MUFU.TANH R126, R103 ;  /* 0x00000067007e7308 */ /* 0x0004a20000002400 */
[----:B-----5:R-:W-:Y:S02]  /*8dd0*/  FMUL.FTZ R183, R8, c[0x0][0x2ec] ;  /* 0x0000bb0008b77a20 */ /* 0x020fe40000410000 */
[----:B------:R-:W-:Y:S02]  /*8de0*/  FMUL.FTZ R185, R9, c[0x0][0x2ec] ;  /* 0x0000bb0009b97a20 */ /* 0x000fe40000410000 */
[----:B------:R-:W-:Y:S02]  /*8df0*/  FMUL.FTZ R187, R10, c[0x0][0x2ec] ;  /* 0x0000bb000abb7a20 */ /* 0x000fe40000410000 */
[----:B------:R-:W-:Y:S01]  /*8e00*/  FMUL.FTZ R189, R11, c[0x0][0x2ec] ;  /* 0x0000bb000bbd7a20 */ /* 0x000fe20000410000 */
[C---:B-1----:R-:W-:Y:S02]  /*8e10*/  HMMA.16816.F32 R28, R116.reuse, R104, R28 ;  /* 0x00000068741c723c */ /* 0x042fe4000000181c */
[----:B------:R1:W1:Y:S01]  /*8e20*/  MUFU.TANH R115, R100 ;  /* 0x0000006400737308 */ /* 0x0002620000002400 */
[----:B------:R-:W-:Y:S02]  /*8e30*/  FMUL.FTZ R186, R12, c[0x0][0x2ec] ;  /* 0x0000bb000cba7a20 */ /* 0x000fe40000410000 */
[----:B---3--:R-:W-:Y:S02]  /*8e40*/  FMUL.FTZ R2, R19, c[0x0][0x2ec] ;  /* 0x0000bb0013027a20 */ /* 0x008fe40000410000 */
[----:B------:R-:W-:Y:S01]  /*8e50*/  FMUL.FTZ R104, R25, c[0x0][0x2ec] ;  /* 0x0000bb0019687a20 */ /* 0x000fe20000410000 */
[----:B------:R-:W-:Y:S04]  /*8e60*/  HMMA.16816.F32 R32, R116, R106, R32 ;  /* 0x0000006a7420723c */ /* 0x000fe80000001820 */
[----:B------:R3:W3:Y:S01]  /*8e70*/  MUFU.TANH R123, R2 ;  /* 0x00000002007b7308 */ /* 0x0006e20000002400 */
[----:B------:R-:W-:Y:S02]  /*8e80*/  FMUL.FTZ R184, R16, c[0x0][0x2ec] ;  /* 0x0000bb0010b87a20 */ /* 0x000fe40000410000 */
[----:B------:R-:W-:Y:S02]  /*8e90*/  FMUL.FTZ R191, R18, c[0x0][0x2ec] ;  /* 0x0000bb0012bf7a20 */ /* 0x000fe40000410000 */
[----:B--2---:R-:W-:Y:S03]  /*8ea0*/  FMUL.FTZ R103, R26, c[0x0][0x2ec] ;  /* 0x0000bb001a677a20 */ /* 0x004fe60000410000 */
[----:B------:R-:W-:Y:S02]  /*8eb0*/  FMUL.FTZ R182, R20, c[0x0][0x2ec] ;  /* 0x0000bb0014b67a20 */ /* 0x000fe40000410000 */
[----:B------:R2:W2:Y:S01]  /*8ec0*/  MUFU.TANH R128, R173 ;  /* 0x000000ad00807308 */ /* 0x0004a20000002400 */
[----:B------:R-:W-:Y:S02]  /*8ed0*/  FMUL.FTZ R180, R21, c[0x0][0x2ec] ;  /* 0x0000bb0015b47a20 */ /* 0x000fe40000410000 */
[----:B------:R-:W-:Y:S02]  /*8ee0*/  FMUL.FTZ R178, R24, c[0x0][0x2ec] ;  /* 0x0000bb0018b27a20 */ /* 0x000fe40000410000 */
[----:B-1----:R-:W-:Y:S02]  /*8ef0*/  FMUL.FTZ R100, R23, c[0x0][0x2ec] ;  /* 0x0000bb0017647a20 */ /* 0x002fe40000410000 */
[----:B------:R-:W-:Y:S02]  /*8f00*/  FMUL.FTZ R105, R28, c[0x0][0x2ec] ;  /* 0x0000bb001c697a20 */ /* 0x000fe40000410000 */
[----:B------:R-:W-:Y:S01]  /*8f10*/  FMUL.FTZ R188, R29, c[0x0][0x2ec] ;  /* 0x0000bb001dbc7a20 */ /* 0x000fe20000410000 */
[----:B------:R1:W1:Y:S01]  /*8f20*/  MUFU.TANH R130, R104 ;  /* 0x0000006800827308 */ /* 0x0002620000002400 */
[----:B------:R-:W-:Y:S02]  /*8f30*/  FMUL.FTZ R107, R30, c[0x0][0x2ec] ;  /* 0x0000bb001e6b7a20 */ /* 0x000fe40000410000 */
[----:B------:R-:W-:Y:S02]  /*8f40*/  FMUL.FTZ R106, R31, c[0x0][0x2ec] ;  /* 0x0000bb001f6a7a20 */ /* 0x000fe40000410000 */
[----:B---3--:R-:W-:Y:S05]  /*8f50*/  FMUL.FTZ R2, R27, c[0x0][0x2ec] ;  /* 0x0000bb001b027a20 */ /* 0x008fea0000410000 */
[----:B------:R3:W3:Y:S01]  /*8f60*/  MUFU.TANH R129, R103 ;  /* 0x0000006700817308 */ /* 0x0006e20000002400 */
[----:B--2---:R-:W-:Y:S09]  /*8f70*/  FMUL.FTZ R173, R22, c[0x0][0x2ec] ;  /* 0x0000bb0016ad7a20 */ /* 0x004ff20000410000 */
[----:B------:R2:W2:Y:S01]  /*8f80*/  MUFU.TANH R131, R100 ;  /* 0x0000006400837308 */ /* 0x0004a20000002400 */
[----:B-1----:R-:W-:Y:S09]  /*8f90*/  FMUL.FTZ R104, R34, c[0x0][0x2ec] ;  /* 0x0000bb0022687a20 */ /* 0x002ff20000410000 */
[----:B------:R1:W1:Y:S01]  /*8fa0*/  MUFU.TANH R127, R2 ;  /* 0x00000002007f7308 */ /* 0x0002620000002400 */
[----:B---3--:R-:W-:Y:S09]  /*8fb0*/  FMUL.FTZ R103, R35, c[0x0][0x2ec] ;  /* 0x0000bb0023677a20 */ /* 0x008ff20000410000 */
[----:B------:R-:W3:Y:S01]  /*8fc0*/  MUFU.TANH R177, R177 ;  /* 0x000000b100b17308 */ /* 0x000ee20000002400 */
[----:B--2---:R-:W-:Y:S09]  /*8fd0*/  FMUL.FTZ R100, R32, c[0x0][0x2ec] ;  /* 0x0000bb0020647a20 */ /* 0x004ff20000410000 */
[----:B------:R-:W2:Y:S01]  /*8fe0*/  MUFU.TANH R179, R179 ;  /* 0x000000b300b37308 */ /* 0x000ea20000002400 */
[----:B-1----:R-:W-:Y:S09]  /*8ff0*/  FMUL.FTZ R2, R33, c[0x0][0x2ec] ;  /* 0x0000bb0021027a20 */ /* 0x002ff20000410000 */
        /* <DEDUP_REMOVED lines=18> */
[----:B------:R-:W1:Y:S10]  /*9120*/  MUFU.TANH R104, R104 ;  /* 0x0000006800687308 */ /* 0x000e740000002400 */
[----:B------:R-:W1:Y:S02]  /*9130*/  MUFU.TANH R103, R103 ;  /* 0x0000006700677308 */ /* 0x000e640000002400 */
[----:B-1234-:R-:W-:-:S05]  /*9140*/  @P4 BRA `(.L_x_750) ;  /* 0xffffec6000004947 */ /* 0x01efca000383ffff */
.L_x_749:
[C---:B------:R-:W-:Y:S01]  /*9150*/  LEA R2, R172.reuse, R157, 0x6 ;  /* 0x0000009dac027211 */ /* 0x040fe200078e30ff */
[----:B------:R-:W-:Y:S01]  /*9160*/  LDSM.16.MT88.4 R28, [R141+0x8000] ;  /* 0x008000008d1c783b */ /* 0x000fe20000004200 */
        /* <DEDUP_REMOVED lines=15> */
[----:B------:R-:W-:Y:S09]  /*9260*/  IADD3 R118, R2, 0x30, RZ ;  /* 0x0000003002767810 */ /* 0x000ff20007ffe0ff */
        /* <DEDUP_REMOVED lines=12> */
[-C--:B------:R-:W-:Y:S01]  /*9330*/  FFMA.FTZ R7, R7, R0.reuse, R3 ;  /* 0x0000000007077223 */ /* 0x080fe20000010003 */
[----:B------:R-:W-:Y:S01]  /*9340*/  IADD3 R3, R2, 0x31, RZ ;  /* 0x0000003102037810 */ /* 0x000fe20007ffe0ff */
[CC--:B------:R-:W-:Y:S02]  /*9350*/  FFMA.FTZ R125, R15.reuse, R0.reuse, R125 ;  /* 0x000000000f7d7223 */ /* 0x0c0fe4000001007d */
[-C--:B------:R-:W-:Y:S02]  /*9360*/  FFMA.FTZ R186, R15, R0.reuse, R186 ;  /* 0x000000000fba7223 */ /* 0x080fe400000100ba */
[----:B------:R1:W2:Y:S01]  /*9370*/  I2F R15, R3 ;  /* 0x00000003000f7306 */ /* 0x0002a20000201400 */
[-C--:B------:R-:W-:Y:S02]  /*9380*/  FFMA.FTZ R181, R8, R0.reuse, R181 ;  /* 0x0000000008b57223 */ /* 0x080fe400000100b5 */
[CC--:B------:R-:W-:Y:S02]  /*9390*/  FFMA.FTZ R183, R6.reuse, R0.reuse, R183 ;  /* 0x0000000006b77223 */ /* 0x0c0fe400000100b7 */
[-C--:B------:R-:W-:Y:S01]  /*93a0*/  FFMA.FTZ R187, R6, R0.reuse, R187 ;  /* 0x0000000006bb7223 */ /* 0x080fe200000100bb */
[----:B------:R-:W-:Y:S01]  /*93b0*/  FMNMX.FTZ R6, R179, R101, !PT ;  /* 0x00000065b3067209 */ /* 0x000fe20007810000 */
[-C--:B------:R-:W-:Y:S01]  /*93c0*/  FFMA.FTZ R177, R8, R0.reuse, R177 ;  /* 0x0000000008b17223 */ /* 0x080fe200000100b1 */
[----:B------:R-:W-:Y:S01]  /*93d0*/  IADD3 R8, R2, 0x38, RZ ;  /* 0x0000003802087810 */ /* 0x000fe20007ffe0ff */
[C---:B------:R-:W-:Y:S01]  /*93e0*/  FFMA.FTZ R189, R4.reuse, R0, R189 ;  /* 0x0000000004bd7223 */ /* 0x040fe200000100bd */
[----:B------:R-:W-:Y:S01]  /*93f0*/  FMNMX.FTZ R6, R181, R6, !PT ;  /* 0x00000006b5067209 */ /* 0x000fe20007810000 */
[----:B------:R-:W-:Y:S01]  /*9400*/  FFMA.FTZ R185, R4, R0, R185 ;  /* 0x0000000004b97223 */ /* 0x000fe200000100b9 */
        /* <DEDUP_REMOVED lines=12> */
[----:B-1----:R-:W-:Y:S01]  /*94d0*/  FMNMX.FTZ R3, R185, R6, !PT ;  /* 0x00000006b9037209 */ /* 0x002fe20007810000 */
[----:B------:R-:W1:Y:S01]  /*94e0*/  I2F R17, R8 ;  /* 0x0000000800117306 */ /* 0x000e620000201400 */
[----:B------:R-:W-:Y:S01]  /*94f0*/  FMNMX.FTZ R4, R115, R4, !PT ;  /* 0x0000000473047209 */ /* 0x000fe20007810000 */
[-C--:B------:R-:W-:Y:S01]  /*9500*/  FFMA.FTZ R173, R19, R0.reuse, R173 ;  /* 0x0000000013ad7223 */ /* 0x080fe200000100ad */
[----:B------:R-:W-:Y:S01]  /*9510*/  FMNMX.FTZ R3, R186, R3, !PT ;  /* 0x00000003ba037209 */ /* 0x000fe20007810000 */
[----:B------:R-:W-:Y:S01]  /*9520*/  FFMA.FTZ R131, R13, R0, R131 ;  /* 0x000000000d837223 */ /* 0x000fe20000010083 */
[----:B------:R-:W-:Y:S01]  /*9530*/  FMNMX.FTZ R4, R117, R4, !PT ;  /* 0x0000000475047209 */ /* 0x000fe20007810000 */
[-C--:B------:R-:W-:Y:S01]  /*9540*/  FFMA.FTZ R182, R19, R0.reuse, R182 ;  /* 0x0000000013b67223 */ /* 0x080fe200000100b6 */
[----:B------:R-:W-:Y:S01]  /*9550*/  FMNMX.FTZ R3, R126, R3, !PT ;  /* 0x000000037e037209 */ /* 0x000fe20007810000 */
[-C--:B------:R-:W-:Y:S01]  /*9560*/  FFMA.FTZ R180, R13, R0.reuse, R180 ;  /* 0x000000000db47223 */ /* 0x080fe200000100b4 */
[----:B------:R-:W-:Y:S01]  /*9570*/  IADD3 R5, R2, 0x39, RZ ;  /* 0x0000003902057810 */ /* 0x000fe20007ffe0ff */
[-C--:B------:R-:W-:Y:S01]  /*9580*/  FFMA.FTZ R129, R11, R0.reuse, R129 ;  /* 0x000000000b817223 */ /* 0x080fe20000010081 */
[----:B------:R-:W-:Y:S01]  /*9590*/  FMNMX.FTZ R3, R184, R3, !PT ;  /* 0x00000003b8037209 */ /* 0x000fe20007810000 */
[----:B------:R-:W-:Y:S01]  /*95a0*/  FFMA.FTZ R127, R9, R0, R127 ;  /* 0x00000000097f7223 */ /* 0x000fe2000001007f */
[----:B------:R-:W-:Y:S01]  /*95b0*/  FMNMX.FTZ R4, R123, R4, !PT ;  /* 0x000000047b047209 */ /* 0x000fe20007810000 */
[-C--:B------:R-:W-:Y:S01]  /*95c0*/  FFMA.FTZ R178, R11, R0.reuse, R178 ;  /* 0x000000000bb27223 */ /* 0x080fe200000100b2 */
[----:B------:R-:W3:Y:S01]  /*95d0*/  I2F R5, R5 ;  /* 0x0000000500057306 */ /* 0x000ee20000201400 */
[----:B------:R-:W-:Y:S01]  /*95e0*/  FMNMX.FTZ R3, R128, R3, !PT ;  /* 0x0000000380037209 */ /* 0x000fe20007810000 */
[----:B------:R-:W-:Y:S01]  /*95f0*/  FFMA.FTZ R130, R9, R0, R130 ;  /* 0x0000000009827223 */ /* 0x000fe20000010082 */
[----:B------:R-:W-:Y:S01]  /*9600*/  FMNMX.FTZ R4, R173, R4, !PT ;  /* 0x00000004ad047209 */ /* 0x000fe20007810000 */
[-C--:B--2---:R-:W-:Y:S01]  /*9610*/  FFMA.FTZ R119, R15, R0.reuse, R119 ;  /* 0x000000000f777223 */ /* 0x084fe20000010077 */
[----:B------:R-:W-:Y:S01]  /*9620*/  FMNMX.FTZ R3, R182, R3, !PT ;  /* 0x00000003b6037209 */ /* 0x000fe20007810000 */
[----:B------:R-:W-:Y:S01]  /*9630*/  FFMA.FTZ R118, R118, R0, R105 ;  /* 0x0000000076767223 */ /* 0x000fe20000010069 */
[----:B------:R-:W-:Y:S01]  /*9640*/  FMNMX.FTZ R4, R131, R4, !PT ;  /* 0x0000000483047209 */ /* 0x000fe20007810000 */
[-C--:B------:R-:W-:Y:S01]  /*9650*/  FFMA.FTZ R116, R15, R0.reuse, R116 ;  /* 0x000000000f747223 */ /* 0x080fe20000010074 */
[----:B------:R-:W-:Y:S01]  /*9660*/  FMNMX.FTZ R3, R180, R3, !PT ;  /* 0x00000003b4037209 */ /* 0x000fe20007810000 */
[----:B-1----:R-:W-:Y:S01]  /*9670*/  FFMA.FTZ R104, R17, R0, R104 ;  /* 0x0000000011687223 */ /* 0x002fe20000010068 */
[----:B------:R-:W-:Y:S01]  /*9680*/  FMNMX.FTZ R4, R129, R4, !PT ;  /* 0x0000000481047209 */ /* 0x000fe20007810000 */
[----:B------:R-:W-:Y:S01]  /*9690*/  FFMA.FTZ R114, R17, R0, R114 ;  /* 0x0000000011727223 */ /* 0x000fe20000010072 */
[----:B------:R-:W-:Y:S01]  /*96a0*/  FMNMX.FTZ R3, R178, R3, !PT ;  /* 0x00000003b2037209 */ /* 0x000fe20007810000 */
[----:B------:R-:W-:Y:S01]  /*96b0*/  LDSM.16.MT88.4 R12, [R144+0x8000] ;  /* 0x00800000900c783b */ /* 0x000fe20000004200 */
[----:B------:R-:W-:Y:S02]  /*96c0*/  FMNMX.FTZ R4, R127, R4, !PT ;  /* 0x000000047f047209 */ /* 0x000fe40007810000 */
[----:B------:R-:W-:Y:S02]  /*96d0*/  FMNMX.FTZ R9, R130, R3, !PT ;  /* 0x0000000382097209 */ /* 0x000fe40007810000 */
[----:B------:R-:W-:Y:S02]  /*96e0*/  FMNMX.FTZ R4, R121, R4, !PT ;  /* 0x0000000479047209 */ /* 0x000fe40007810000 */
[----:B------:R-:W-:Y:S01]  /*96f0*/  FMNMX.FTZ R11, R118, R9, !PT ;  /* 0x00000009760b7209 */ /* 0x000fe20007810000 */
[----:B------:R-:W-:Y:S01]  /*9700*/  LDSM.16.MT88.4 R20, [R142+0x8000] ;  /* 0x008000008e14783b */ /* 0x000fe20000004200 */
[----:B------:R-:W-:Y:S01]  /*9710*/  FMNMX.FTZ R3, R119, R4, !PT ;  /* 0x0000000477037209 */ /* 0x000fe20007810000 */
[CC--:B---3--:R-:W-:Y:S01]  /*9720*/  FFMA.FTZ R103, R5.reuse, R0.reuse, R103 ;  /* 0x0000000005677223 */ /* 0x0c8fe20000010067 */
[----:B------:R-:W-:Y:S01]  /*9730*/  FMNMX.FTZ R11, R116, R11, !PT ;  /* 0x0000000b740b7209 */ /* 0x000fe20007810000 */
[----:B------:R-:W-:Y:S01]  /*9740*/  FFMA.FTZ R112, R5, R0, R112 ;  /* 0x0000000005707223 */ /* 0x000fe20000010070 */
[----:B------:R-:W-:Y:S02]  /*9750*/  FMNMX.FTZ R2, R104, R3, !PT ;  /* 0x0000000368027209 */ /* 0x000fe40007810000 */
[----:B------:R-:W-:Y:S02]  /*9760*/  FMNMX.FTZ R11, R114, R11, !PT ;  /* 0x0000000b720b7209 */ /* 0x000fe40007810000 */
[----:B------:R-:W-:Y:S02]  /*9770*/  FMNMX.FTZ R6, R103, R2, !PT ;  /* 0x0000000267067209 */ /* 0x000fe40007810000 */
[----:B------:R-:W-:Y:S03]  /*9780*/  FMNMX.FTZ R9, R112, R11, !PT ;  /* 0x0000000b70097209 */ /* 0x000fe60007810000 */
[----:B------:R-:W1:Y:S08]  /*9790*/  SHFL.BFLY PT, R3, R6, 0x2, 0x1f ;  /* 0x0c401f0006037f89 */ /* 0x000e7000000e0000 */
        /* <DEDUP_REMOVED lines=13> */
[C---:B------:R-:W-:Y:S02]  /*9870*/  FMUL.FTZ R113, R3.reuse, c[0x0][0x23c] ;  /* 0x00008f0003717a20 */ /* 0x040fe40000410000 */
        /* <DEDUP_REMOVED lines=17> */
[----:B------:R-:W-:Y:S02]  /*9990*/  FFMA.FTZ R130, R130, c[0x0][0x23c], -R113 ;  /* 0x00008f0082827a23 */ /* 0x000fe40000010871 */
        /* <DEDUP_REMOVED lines=18> */
[C---:B------:R-:W-:Y:S02]  /*9ac0*/  FMUL.FTZ R27, R100.reuse, R79 ;  /* 0x0000004f641b7220 */ /* 0x040fe40000410000 */
[----:B------:R-:W-:Y:S01]  /*9ad0*/  FMUL.FTZ R24, R101, R76 ;  /* 0x0000004c65187220 */ /* 0x000fe20000410000 */
[----:B-1----:R-:W-:Y:S01]  /*9ae0*/  F2FP.PACK_AB R97, R107, R102 ;  /* 0x000000666b61723e */ /* 0x002fe200000000ff */
[C---:B------:R-:W-:Y:S02]  /*9af0*/  FMUL.FTZ R25, R101.reuse, R77 ;  /* 0x0000004d65197220 */ /* 0x040fe40000410000 */
[----:B------:R-:W-:Y:S01]  /*9b00*/  LDSM.16.MT88.4 R76, [R144+0xa000] ;  /* 0x00a00000904c783b */ /* 0x000fe20000004200 */
[C---:B------:R-:W-:Y:S02]  /*9b10*/  FMUL.FTZ R34, R100.reuse, R70 ;  /* 0x0000004664227220 */ /* 0x040fe40000410000 */
[----:B------:R-:W-:Y:S01]  /*9b20*/  MUFU.EX2 R111, R111 ;  /* 0x0000006f006f7308 */ /* 0x000fe20000000800 */
[C---:B------:R-:W-:Y:S02]  /*9b30*/  FMUL.FTZ R35, R100.reuse, R71 ;  /* 0x0000004764237220 */ /* 0x040fe40000410000 */
[C---:B------:R-:W-:Y:S02]  /*9b40*/  FMUL.FTZ R32, R101.reuse, R68 ;  /* 0x0000004465207220 */ /* 0x040fe40000410000 */
[----:B------:R-:W-:Y:S02]  /*9b50*/  FMUL.FTZ R33, R101, R69 ;  /* 0x0000004565217220 */ /* 0x000fe40000410000 */
[----:B------:R-:W-:Y:S01]  /*9b60*/  LDSM.16.MT88.4 R68, [R141+0xa000] ;  /* 0x00a000008d44783b */ /* 0x000fe20000004200 */
[--C-:B------:R-:W-:Y:S02]  /*9b70*/  FFMA.FTZ R84, R119, c[0x0][0x23c], -R124.reuse ;  /* 0x00008f0077547a23 */ /* 0x100fe4000001087c */
        /* <DEDUP_REMOVED lines=29> */
[----:B--2---:R-:W-:Y:S01]  /*9d50*/  F2FP.PACK_AB R98, R108, R109 ;  /* 0x0000006d6c62723e */ /* 0x004fe200000000ff */
[C---:B------:R-:W-:Y:S02]  /*9d60*/  FMUL.FTZ R64, R101.reuse, R64 ;  /* 0x0000004065407220 */ /* 0x040fe40000410000 */
[C---:B------:R-:W-:Y:S02]  /*9d70*/  FMUL.FTZ R65, R101.reuse, R65 ;  /* 0x0000004165417220 */ /* 0x040fe40000410000 */
[--C-:B------:R-:W-:Y:S01]  /*9d80*/  FFMA.FTZ R119, R104, c[0x0][0x23c], -R124.reuse ;  /* 0x00008f0068777a23 */ /* 0x100fe2000001087c */
[----:B------:R-:W-:Y:S01]  /*9d90*/  MUFU.EX2 R180, R180 ;  /* 0x000000b400b47308 */ /* 0x000fe20000000800 */
[C---:B------:R-:W-:Y:S05]  /*9da0*/  HMMA.16816.F32 R4, R96.reuse, R12, R4 ;  /* 0x0000000c6004723c */ /* 0x040fea0000001804 */
[C---:B------:R-:W-:Y:S02]  /*9db0*/  FMUL.FTZ R54, R100.reuse, R54 ;  /* 0x0000003664367220 */ /* 0x040fe40000410000 */
[C---:B------:R-:W-:Y:S01]  /*9dc0*/  FMUL.FTZ R12, R101.reuse, R88 ;  /* 0x00000058650c7220 */ /* 0x040fe20000410000 */
[C---:B------:R-:W-:Y:S01]  /*9dd0*/  HMMA.16816.F32 R8, R96.reuse, R14, R8 ;  /* 0x0000000e6008723c */ /* 0x040fe20000001808 */
[----:B------:R1:W-:Y:S03]  /*9de0*/  MUFU.EX2 R104, R84 ;  /* 0x0000005400687308 */ /* 0x0003e60000000800 */
[C---:B------:R-:W-:Y:S02]  /*9df0*/  FMUL.FTZ R13, R101.reuse, R89 ;  /* 0x00000059650d7220 */ /* 0x040fe40000410000 */
[C---:B------:R-:W-:Y:S02]  /*9e00*/  FMUL.FTZ R55, R100.reuse, R55 ;  /* 0x0000003764377220 */ /* 0x040fe40000410000 */
[C---:B------:R-:W-:Y:S03]  /*9e10*/  FMUL.FTZ R14, R100.reuse, R90 ;  /* 0x0000005a640e7220 */ /* 0x040fe60000410000 */
[----:B------:R-:W-:Y:S01]  /*9e20*/  MUFU.EX2 R130, R130 ;  /* 0x0000008200827308 */ /* 0x000fe20000000800 */
[C---:B------:R-:W-:Y:S02]  /*9e30*/  FMUL.FTZ R15, R100.reuse, R91 ;  /* 0x0000005b640f7220 */ /* 0x040fe40000410000 */
[----:B------:R-:W2:Y:S01]  /*9e40*/  LDSM.16.MT88.4 R88, [R140+0x8000] ;  /* 0x008000008c58783b */ /* 0x000ea20000004200 */
[C---:B------:R-:W-:Y:S02]  /*9e50*/  FMUL.FTZ R52, R101.reuse, R52 ;  /* 0x0000003465347220 */ /* 0x040fe40000410000 */
[C---:B------:R-:W-:Y:S02]  /*9e60*/  FMUL.FTZ R53, R101.reuse, R53 ;  /* 0x0000003565357220 */ /* 0x040fe40000410000 */
[C---:B------:R-:W-:Y:S02]  /*9e70*/  HMMA.16816.F32 R12, R96.reuse, R20, R12 ;  /* 0x00000014600c723c */ /* 0x040fe4000000180c */
[----:B------:R-:W-:Y:S01]  /*9e80*/  MUFU.EX2 R120, R120 ;  /* 0x0000007800787308 */ /* 0x000fe20000000800 */
[C---:B------:R-:W-:Y:S02]  /*9e90*/  FMUL.FTZ R58, R100.reuse, R58 ;  /* 0x0000003a643a7220 */ /* 0x040fe40000410000 */
[C---:B------:R-:W-:Y:S01]  /*9ea0*/  FMUL.FTZ R59, R100.reuse, R59 ;  /* 0x0000003b643b7220 */ /* 0x040fe20000410000 */
[----:B-1----:R-:W-:Y:S01]  /*9eb0*/  LDSM.16.MT88.4 R84, [R142+0x9800] ;  /* 0x009800008e54783b */ /* 0x002fe20000004200 */
[C---:B------:R-:W-:Y:S01]  /*9ec0*/  FMUL.FTZ R20, R101.reuse, R80 ;  /* 0x0000005065147220 */ /* 0x040fe20000410000 */
[C---:B------:R-:W-:Y:S04]  /*9ed0*/  HMMA.16816.F32 R16, R96.reuse, R22, R16 ;  /* 0x000000166010723c */ /* 0x040fe80000001810 */
[C---:B------:R-:W-:Y:S01]  /*9ee0*/  FMUL.FTZ R21, R101.reuse, R81 ;  /* 0x0000005165157220 */ /* 0x040fe20000410000 */
[----:B------:R-:W-:Y:S01]  /*9ef0*/  MUFU.EX2 R119, R119 ;  /* 0x0000007700777308 */ /* 0x000fe20000000800 */
[C---:B------:R-:W-:Y:S02]  /*9f00*/  FMUL.FTZ R56, R101.reuse, R56 ;  /* 0x0000003865387220 */ /* 0x040fe40000410000 */
[C---:B------:R-:W-:Y:S04]  /*9f10*/  FMUL.FTZ R22, R100.reuse, R82 ;  /* 0x0000005264167220 */ /* 0x040fe80000410000 */
[C---:B------:R-:W-:Y:S02]  /*9f20*/  FMUL.FTZ R23, R100.reuse, R83 ;  /* 0x0000005364177220 */ /* 0x040fe40000410000 */
[----:B------:R-:W-:Y:S01]  /*9f30*/  LDSM.16.MT88.4 R80, [R142+0x8800] ;  /* 0x008800008e50783b */ /* 0x000fe20000004200 */
[C---:B------:R-:W-:Y:S02]  /*9f40*/  FMUL.FTZ R57, R101.reuse, R57 ;  /* 0x0000003965397220 */ /* 0x040fe40000410000 */
[----:B------:R-:W-:Y:S02]  /*9f50*/  FFMA.FTZ R111, R101, R176, R111 ;  /* 0x000000b0656f7223 */ /* 0x000fe4000001006f */
[C---:B------:R-:W-:Y:S03]  /*9f60*/  HMMA.16816.F32 R20, R96.reuse, R28, R20 ;  /* 0x0000001c6014723c */ /* 0x040fe60000001814 */
[--C-:B------:R-:W-:Y:S02]  /*9f70*/  FFMA.FTZ R115, R115, c[0x0][0x23c], -R124.reuse ;  /* 0x00008f0073737a23 */ /* 0x100fe4000001087c */
[--C-:B------:R-:W-:Y:S02]  /*9f80*/  FFMA.FTZ R117, R117, c[0x0][0x23c], -R124.reuse ;  /* 0x00008f0075757a23 */ /* 0x100fe4000001087c */
[C---:B------:R-:W-:Y:S01]  /*9f90*/  FMUL.FTZ R28, R101.reuse, R72 ;  /* 0x00000048651c7220 */ /* 0x040fe20000410000 */
[C---:B------:R-:W-:Y:S01]  /*9fa0*/  HMMA.16816.F32 R24, R96.reuse, R30, R24 ;  /* 0x0000001e6018723c */ /* 0x040fe20000001818 */
[----:B------:R-:W1:Y:S03]  /*9fb0*/  MUFU.EX2 R115, R115 ;  /* 0x0000007300737308 */ /* 0x000e660000000800 */
[----:B------:R-:W-:Y:S02]  /*9fc0*/  FMUL.FTZ R29, R101, R73 ;  /* 0x00000049651d7220 */ /* 0x000fe40000410000 */
[--C-:B------:R-:W-:Y:S02]  /*9fd0*/  FFMA.FTZ R122, R123, c[0x0][0x23c], -R124.reuse ;  /* 0x00008f007b7a7a23 */ /* 0x100fe4000001087c */
[C---:B------:R-:W-:Y:S03]  /*9fe0*/  FMUL.FTZ R30, R100.reuse, R74 ;  /* 0x0000004a641e7220 */ /* 0x040fe60000410000 */
[----:B------:R-:W-:Y:S01]  /*9ff0*/  MUFU.EX2 R117, R117 ;  /* 0x0000007500757308 */ /* 0x000fe20000000800 */
[----:B------:R-:W-:Y:S02]  /*a000*/  FMUL.FTZ R31, R100, R75 ;  /* 0x0000004b641f7220 */ /* 0x000fe40000410000 */
[----:B------:R-:W3:Y:S01]  /*a010*/  LDSM.16.MT88.4 R72, [R142+0xa000] ;  /* 0x00a000008e48783b */ /* 0x000ee20000004200 */
[--C-:B------:R-:W-:Y:S02]  /*a020*/  FFMA.FTZ R123, R186, c[0x0][0x23c], -R113.reuse ;  /* 0x00008f00ba7b7a23 */ /* 0x100fe40000010871 */
[--C-:B------:R-:W-:Y:S02]  /*a030*/  FFMA.FTZ R186, R173, c[0x0][0x23c], -R124.reuse ;  /* 0x00008f00adba7a23 */ /* 0x100fe4000001087c */
[C---:B--2---:R-:W-:Y:S02]  /*a040*/  HMMA.16816.F32 R28, R96.reuse, R88, R28 ;  /* 0x00000058601c723c */ /* 0x044fe4000000181c */
[----:B------:R-:W2:Y:S01]  /*a050*/  MUFU.EX2 R122, R122 ;  /* 0x0000007a007a7308 */ /* 0x000ea20000000800 */
[--C-:B------:R-:W-:Y:S02]  /*a060*/  FFMA.FTZ R173, R178, c[0x0][0x23c], -R113.reuse ;  /* 0x00008f00b2ad7a23 */ /* 0x100fe40000010871 */
[--C-:B------:R-:W-:Y:S02]  /*a070*/  FFMA.FTZ R126, R126, c[0x0][0x23c], -R113.reuse ;  /* 0x00008f007e7e7a23 */ /* 0x100fe40000010871 */
[--C-:B------:R-:W-:Y:S01]  /*a080*/  FFMA.FTZ R125, R184, c[0x0][0x23c], -R113.reuse ;  /* 0x00008f00b87d7a23 */ /* 0x100fe20000010871 */
[C---:B------:R-:W-:Y:S04]  /*a090*/  HMMA.16816.F32 R32, R96.reuse, R90, R32 ;  /* 0x0000005a6020723c */ /* 0x040fe80000001820 */
[----:B------:R-:W-:Y:S01]  /*a0a0*/  MUFU.EX2 R186, R186 ;  /* 0x000000ba00ba7308 */ /* 0x000fe20000000800 */
[--C-:B------:R-:W-:Y:S02]  /*a0b0*/  FFMA.FTZ R184, R129, c[0x0][0x23c], -R124.reuse ;  /* 0x00008f0081b87a23 */ /* 0x100fe4000001087c */
[--C-:B------:R-:W-:Y:S01]  /*a0c0*/  FFMA.FTZ R129, R182, c[0x0][0x23c], -R113.reuse ;  /* 0x00008f00b6817a23 */ /* 0x100fe20000010871 */
[C---:B------:R-:W-:Y:S04]  /*a0d0*/  HMMA.16816.F32 R36, R96.reuse, R76, R36 ;  /* 0x0000004c6024723c */ /* 0x040fe80000001824 */
[--C-:B------:R-:W-:Y:S02]  /*a0e0*/  FFMA.FTZ R128, R128, c[0x0][0x23c], -R113.reuse ;  /* 0x00008f0080807a23 */ /* 0x100fe40000010871 */
[----:B------:R-:W-:Y:S01]  /*a0f0*/  MUFU.EX2 R184, R184 ;  /* 0x000000b800b87308 */ /* 0x000fe20000000800 */
[--C-:B------:R-:W-:Y:S01]  /*a100*/  FFMA.FTZ R121, R121, c[0x0][0x23c], -R124.reuse ;  /* 0x00008f0079797a23 */ /* 0x100fe2000001087c */
[C---:B------:R-:W-:Y:S01]  /*a110*/  HMMA.16816.F32 R40, R96.reuse, R78, R40 ;  /* 0x0000004e6028723c */ /* 0x040fe20000001828 */
[----:B------:R-:W4:Y:S03]  /*a120*/  LDSM.16.MT88.4 R76, [R140+0xa000] ;  /* 0x00a000008c4c783b */ /* 0x000f260000004200 */
[----:B------:R-:W-:Y:S02]  /*a130*/  FFMA.FTZ R124, R103, c[0x0][0x23c], -R124 ;  /* 0x00008f00677c7a23 */ /* 0x000fe4000001087c */
[--C-:B------:R-:W-:Y:S02]  /*a140*/  FFMA.FTZ R118, R118, c[0x0][0x23c], -R113.reuse ;  /* 0x00008f0076767a23 */ /* 0x100fe40000010871 */
[----:B------:R-:W-:Y:S01]  /*a150*/  MUFU.EX2 R129, R129 ;  /* 0x0000008100817308 */ /* 0x000fe20000000800 */
[--C-:B------:R-:W-:Y:S01]  /*a160*/  FFMA.FTZ R177, R116, c[0x0][0x23c], -R113.reuse ;  /* 0x00008f0074b17a23 */ /* 0x100fe20000010871 */
[C---:B---3--:R-:W-:Y:S03]  /*a170*/  HMMA.16816.F32 R44, R96.reuse, R72, R44 ;  /* 0x00000048602c723c */ /* 0x048fe6000000182c */
[--C-:B------:R-:W-:Y:S02]  /*a180*/  FFMA.FTZ R114, R114, c[0x0][0x23c], -R113.reuse ;  /* 0x00008f0072727a23 */ /* 0x100fe40000010871 */
[----:B------:R-:W-:Y:S03]  /*a190*/  FFMA.FTZ R113, R112, c[0x0][0x23c], -R113 ;  /* 0x00008f0070717a23 */ /* 0x000fe60000010871 */
[----:B------:R-:W-:Y:S01]  /*a1a0*/  MUFU.EX2 R173, R173 ;  /* 0x000000ad00ad7308 */ /* 0x000fe20000000800 */
[C---:B------:R-:W-:Y:S01]  /*a1b0*/  HMMA.16816.F32 R48, R96.reuse, R74, R48 ;  /* 0x0000004a6030723c */ /* 0x040fe20000001830 */
[----:B------:R-:W3:Y:S02]  /*a1c0*/  LDSM.16.MT88.4 R72, [R144+0x8800] ;  /* 0x008800009048783b */ /* 0x000ee40000004200 */
[----:B------:R-:W-:Y:S02]  /*a1d0*/  FFMA.FTZ R112, R100, R165, R102 ;  /* 0x000000a564707223 */ /* 0x000fe40000010066 */
[----:B------:R-:W-:Y:S03]  /*a1e0*/  FADD.FTZ R110, R110, R111 ;  /* 0x0000006f6e6e7221 */ /* 0x000fe60000010000 */
[C---:B------:R-:W-:Y:S01]  /*a1f0*/  HMMA.16816.F32 R52, R96.reuse, R68, R52 ;  /* 0x000000446034723c */ /* 0x040fe20000001834 */
[----:B------:R-:W-:Y:S03]  /*a200*/  MUFU.EX2 R123, R123 ;  /* 0x0000007b007b7308 */ /* 0x000fe60000000800 */
[----:B------:R-:W-:Y:S02]  /*a210*/  FADD.FTZ R107, R107, R112 ;  /* 0x000000706b6b7221 */ /* 0x000fe40000010000 */
[----:B------:R-:W-:Y:S01]  /*a220*/  FADD.FTZ R109, R109, R110 ;  /* 0x0000006e6d6d7221 */ /* 0x000fe20000010000 */
[----:B-1----:R-:W-:Y:S01]  /*a230*/  F2FP.PACK_AB R69, R115, R120 ;  /* 0x000000787345723e */ /* 0x002fe200000000ff */
[C---:B------:R-:W-:Y:S03]  /*a240*/  HMMA.16816.F32 R56, R96.reuse, R70, R56 ;  /* 0x000000466038723c */ /* 0x040fe60000001838 */
[----:B------:R-:W1:Y:S01]  /*a250*/  MUFU.EX2 R126, R126 ;  /* 0x0000007e007e7308 */ /* 0x000e620000000800 */
[----:B------:R-:W-:Y:S02]  /*a260*/  FADD.FTZ R106, R106, R107 ;  /* 0x0000006b6a6a7221 */ /* 0x000fe40000010000 */
[----:B------:R-:W-:Y:S01]  /*a270*/  FADD.FTZ R108, R108, R109 ;  /* 0x0000006d6c6c7221 */ /* 0x000fe20000010000 */
[----:B--2---:R-:W-:Y:S01]  /*a280*/  F2FP.PACK_AB R71, R122, R117 ;  /* 0x000000757a47723e */ /* 0x004fe200000000ff */
[C---:B----4-:R-:W-:Y:S04]  /*a290*/  HMMA.16816.F32 R60, R96.reuse, R76, R60 ;  /* 0x0000004c603c723c */ /* 0x050fe8000000183c */
[----:B------:R-:W-:Y:S01]  /*a2a0*/  FADD.FTZ R105, R105, R106 ;  /* 0x0000006a69697221 */ /* 0x000fe20000010000 */
[----:B------:R-:W-:Y:S03]  /*a2b0*/  MUFU.EX2 R125, R125 ;  /* 0x0000007d007d7308 */ /* 0x000fe60000000800 */
[----:B------:R-:W-:Y:S01]  /*a2c0*/  HMMA.16816.F32 R64, R96, R78, R64 ;  /* 0x0000004e6040723c */ /* 0x000fe20000001840 */
[----:B------:R-:W2:Y:S03]  /*a2d0*/  LDSM.16.MT88.4 R76, [R141+0x8800] ;  /* 0x008800008d4c783b */ /* 0x000ea60000004200 */
[----:B------:R-:W-:Y:S03]  /*a2e0*/  FADD.FTZ R120, R120, R105 ;  /* 0x0000006978787221 */ /* 0x000fe60000010000 */
[----:B------:R-:W4:Y:S01]  /*a2f0*/  MUFU.EX2 R128, R128 ;  /* 0x0000008000807308 */ /* 0x000f220000000800 */
[----:B------:R-:W-:Y:S01]  /*a300*/  FADD.FTZ R120, R115, R120 ;  /* 0x0000007873787221 */ /* 0x000fe20000010000 */
[C---:B-1----:R-:W-:Y:S03]  /*a310*/  F2FP.PACK_AB R68, R126.reuse, R123 ;  /* 0x0000007b7e44723e */ /* 0x042fe600000000ff */
[----:B------:R-:W-:Y:S02]  /*a320*/  FADD.FTZ R123, R123, R108 ;  /* 0x0000006c7b7b7221 */ /* 0x000fe40000010000 */
[----:B------:R-:W-:Y:S03]  /*a330*/  FADD.FTZ R117, R117, R120 ;  /* 0x0000007875757221 */ /* 0x000fe60000010000 */
[----:B------:R-:W1:Y:S01]  /*a340*/  MUFU.EX2 R121, R121 ;  /* 0x0000007900797308 */ /* 0x000e620000000800 */
[----:B------:R-:W-:Y:S02]  /*a350*/  FADD.FTZ R126, R126, R123 ;  /* 0x0000007b7e7e7221 */ /* 0x000fe40000010000 */
[----:B------:R-:W-:Y:S07]  /*a360*/  FADD.FTZ R117, R122, R117 ;  /* 0x000000757a757221 */ /* 0x000fee0000010000 */
[----:B------:R-:W5:Y:S01]  /*a370*/  MUFU.EX2 R124, R124 ;  /* 0x0000007c007c7308 */ /* 0x000f620000000800 */
[C---:B----4-:R-:W-:Y:S01]  /*a380*/  F2FP.PACK_AB R70, R128.reuse, R125 ;  /* 0x0000007d8046723e */ /* 0x050fe200000000ff */
[----:B------:R-:W-:Y:S04]  /*a390*/  FADD.FTZ R125, R125, R126 ;  /* 0x0000007e7d7d7221 */ /* 0x000fe80000010000 */
[----:B------:R-:W-:Y:S04]  /*a3a0*/  FADD.FTZ R128, R128, R125 ;  /* 0x0000007d80807221 */ /* 0x000fe80000010000 */
[----:B------:R-:W-:Y:S01]  /*a3b0*/  MUFU.EX2 R118, R118 ;  /* 0x0000007600767308 */ /* 0x000fe20000000800 */
[C---:B---3--:R-:W-:Y:S05]  /*a3c0*/  HMMA.16816.F32 R4, R68.reuse, R72, R4 ;  /* 0x000000484404723c */ /* 0x048fea0000001804 */
[----:B-1----:R-:W-:Y:S03]  /*a3d0*/  F2FP.PACK_AB R101, R104, R121 ;  /* 0x000000796865723e */ /* 0x002fe600000000ff */
[C---:B------:R-:W-:Y:S01]  /*a3e0*/  HMMA.16816.F32 R8, R68.reuse, R74, R8 ;  /* 0x0000004a4408723c */ /* 0x040fe20000001808 */
[----:B------:R-:W1:Y:S01]  /*a3f0*/  LDSM.16.MT88.4 R72, [R140+0x8800] ;  /* 0x008800008c48783b */ /* 0x000e620000004200 */
[----:B------:R-:W3:Y:S02]  /*a400*/  MUFU.EX2 R177, R177 ;  /* 0x000000b100b17308 */ /* 0x000ee40000000800 */
[----:B-----5:R-:W-:Y:S04]  /*a410*/  F2FP.PACK_AB R103, R124, R119 ;  /* 0x000000777c67723e */ /* 0x020fe800000000ff */
[C---:B------:R-:W-:Y:S04]  /*a420*/  HMMA.16816.F32 R12, R68.reuse, R80, R12 ;  /* 0x00000050440c723c */ /* 0x040fe8000000180c */
[----:B------:R-:W-:Y:S04]  /*a430*/  MUFU.EX2 R114, R114 ;  /* 0x0000007200727308 */ /* 0x000fe80000000800 */
[C---:B------:R-:W-:Y:S01]  /*a440*/  HMMA.16816.F32 R16, R68.reuse, R82, R16 ;  /* 0x000000524410723c */ /* 0x040fe20000001810 */
[----:B------:R-:W4:Y:S05]  /*a450*/  LDSM.16.MT88.4 R80, [R144+0xa800] ;  /* 0x00a800009050783b */ /* 0x000f2a0000004200 */
[----:B------:R-:W5:Y:S02]  /*a460*/  MUFU.EX2 R113, R113 ;  /* 0x0000007100717308 */ /* 0x000f640000000800 */
[C---:B--2---:R-:W-:Y:S04]  /*a470*/  HMMA.16816.F32 R20, R68.reuse, R76, R20 ;  /* 0x0000004c4414723c */ /* 0x044fe80000001814 */
[----:B---3--:R-:W-:Y:S04]  /*a480*/  F2FP.PACK_AB R100, R177, R118 ;  /* 0x00000076b164723e */ /* 0x008fe800000000ff */
[C---:B------:R-:W-:Y:S01]  /*a490*/  HMMA.16816.F32 R24, R68.reuse, R78, R24 ;  /* 0x0000004e4418723c */ /* 0x040fe20000001818 */
[----:B------:R-:W2:Y:S07]  /*a4a0*/  LDSM.16.MT88.4 R76, [R142+0xa800] ;  /* 0x00a800008e4c783b */ /* 0x000eae0000004200 */
[C---:B-1----:R-:W-:Y:S04]  /*a4b0*/  HMMA.16816.F32 R28, R68.reuse, R72, R28 ;  /* 0x00000048441c723c */ /* 0x042fe8000000181c */
[----:B-----5:R-:W-:Y:S04]  /*a4c0*/  F2FP.PACK_AB R102, R113, R114 ;  /* 0x000000727166723e */ /* 0x020fe800000000ff */
[C---:B------:R-:W-:Y:S01]  /*a4d0*/  HMMA.16816.F32 R32, R68.reuse, R74, R32 ;  /* 0x0000004a4420723c */ /* 0x040fe20000001820 */
[----:B------:R-:W1:Y:S07]  /*a4e0*/  LDSM.16.MT88.4 R72, [R141+0xa800] ;  /* 0x00a800008d48783b */ /* 0x000e6e0000004200 */
[C---:B----4-:R-:W-:Y:S08]  /*a4f0*/  HMMA.16816.F32 R36, R68.reuse, R80, R36 ;  /* 0x000000504424723c */ /* 0x050ff00000001824 */
        /* <DEDUP_REMOVED lines=9> */
[----:B------:R-:W-:Y:S01]  /*a590*/  HMMA.16816.F32 R64, R68, R82, R64 ;  /* 0x000000524440723c */ /* 0x000fe20000001840 */
[----:B------:R-:W2:Y:S06]  /*a5a0*/  LDSM.16.MT88.4 R80, [R141+0x9000] ;  /* 0x009000008d50783b */ /* 0x000eac0000004200 */
[----:B------:R-:W-:Y:S01]  /*a5b0*/  F2FP.PACK_AB R69, R131, R186 ;  /* 0x000000ba8345723e */ /* 0x000fe200000000ff */
[----:B------:R-:W-:Y:S01]  /*a5c0*/  FADD.FTZ R186, R186, R117 ;  /* 0x00000075baba7221 */ /* 0x000fe20000010000 */
[----:B------:R-:W-:Y:S03]  /*a5d0*/  F2FP.PACK_AB R71, R127, R184 ;  /* 0x000000b87f47723e */ /* 0x000fe600000000ff */
[----:B------:R-:W-:Y:S01]  /*a5e0*/  F2FP.PACK_AB R68, R180, R129 ;  /* 0x00000081b444723e */ /* 0x000fe200000000ff */
[----:B------:R-:W-:Y:S01]  /*a5f0*/  FADD.FTZ R129, R129, R128 ;  /* 0x0000008081817221 */ /* 0x000fe20000010000 */
[----:B------:R-:W-:Y:S01]  /*a600*/  F2FP.PACK_AB R70, R130, R173 ;  /* 0x000000ad8246723e */ /* 0x000fe200000000ff */
[----:B------:R-:W-:Y:S02]  /*a610*/  FADD.FTZ R131, R131, R186 ;  /* 0x000000ba83837221 */ /* 0x000fe40000010000 */
[----:B------:R-:W-:Y:S02]  /*a620*/  FADD.FTZ R180, R180, R129 ;  /* 0x00000081b4b47221 */ /* 0x000fe40000010000 */
        /* <DEDUP_REMOVED lines=19> */
[C---:B------:R-:W-:Y:S01]  /*a760*/  HMMA.16816.F32 R40, R68.reuse, R78, R40 ;  /* 0x0000004e4428723c */ /* 0x040fe20000001828 */
[----:B------:R-:W3:Y:S07]  /*a770*/  LDSM.16.MT88.4 R76, [R140+0xb000] ;  /* 0x00b000008c4c783b */ /* 0x000eee0000004200 */
[C---:B--2---:R-:W-:Y:S08]  /*a780*/  HMMA.16816.F32 R44, R68.reuse, R80, R44 ;  /* 0x00000050442c723c */ /* 0x044ff0000000182c */
[C---:B------:R-:W-:Y:S08]  /*a790*/  HMMA.16816.F32 R48, R68.reuse, R82, R48 ;  /* 0x000000524430723c */ /* 0x040ff00000001830 */
[C---:B-1----:R-:W-:Y:S08]  /*a7a0*/  HMMA.16816.F32 R52, R68.reuse, R72, R52 ;  /* 0x000000484434723c */ /* 0x042ff00000001834 */
[C---:B------:R-:W-:Y:S01]  /*a7b0*/  HMMA.16816.F32 R56, R68.reuse, R74, R56 ;  /* 0x0000004a4438723c */ /* 0x040fe20000001838 */
[----:B------:R-:W1:Y:S07]  /*a7c0*/  LDSM.16.MT88.4 R72, [R141+0x9800] ;  /* 0x009800008d48783b */ /* 0x000e6e0000004200 */
[C---:B---3--:R-:W-:Y:S08]  /*a7d0*/  HMMA.16816.F32 R60, R68.reuse, R76, R60 ;  /* 0x0000004c443c723c */ /* 0x048ff0000000183c */
        /* <DEDUP_REMOVED lines=16> */
[C---:B----4-:R-:W-:Y:S08]  /*a8e0*/  HMMA.16816.F32 R44, R100.reuse, R8, R44 ;  /* 0x00000008642c723c */ /* 0x050ff0000000182c */
[C---:B------:R-:W-:Y:S08]  /*a8f0*/  HMMA.16816.F32 R48, R100.reuse, R10, R48 ;  /* 0x0000000a6430723c */ /* 0x040ff00000001830 */
[C---:B-----5:R-:W-:Y:S08]  /*a900*/  HMMA.16816.F32 R52, R100.reuse, R12, R52 ;  /* 0x0000000c6434723c */ /* 0x060ff00000001834 */
[C---:B------:R-:W-:Y:S08]  /*a910*/  HMMA.16816.F32 R56, R100.reuse, R14, R56 ;  /* 0x0000000e6438723c */ /* 0x040ff00000001838 */
[C---:B-1----:R-:W-:Y:S07]  /*a920*/  HMMA.16816.F32 R60, R100.reuse, R4, R60 ;  /* 0x00000004643c723c */ /* 0x042fee000000183c */
[----:B------:R-:W-:Y:S01]  /*a930*/  FADD.FTZ R5, R173, R180 ;  /* 0x000000b4ad057221 */ /* 0x000fe20000010000 */
[----:B------:R-:W-:Y:S04]  /*a940*/  HMMA.16816.F32 R64, R100, R6, R64 ;  /* 0x000000066440723c */ /* 0x000fe80000001840 */
[----:B------:R-:W-:Y:S03]  /*a950*/  FADD.FTZ R5, R130, R5 ;  /* 0x0000000582057221 */ /* 0x000fe60000010000 */
[----:B------:R-:W-:Y:S01]  /*a960*/  MOV R101, R2 ;  /* 0x0000000200657202 */ /* 0x000fe20000000f00 */
[----:B------:R-:W-:Y:S01]  /*a970*/  FADD.FTZ R118, R118, R5 ;  /* 0x0000000576767221 */ /* 0x000fe20000010000 */
[----:B------:R-:W-:Y:S03]  /*a980*/  MOV R102, R3 ;  /* 0x0000000300667202 */ /* 0x000fe60000000f00 */
[----:B------:R-:W-:Y:S04]  /*a990*/  FADD.FTZ R177, R177, R118 ;  /* 0x00000076b1b17221 */ /* 0x000fe80000010000 */
[----:B------:R-:W-:Y:S04]  /*a9a0*/  FADD.FTZ R114, R114, R177 ;  /* 0x000000b172727221 */ /* 0x000fe80000010000 */
[----:B------:R-:W-:Y:S01]  /*a9b0*/  FADD.FTZ R176, R113, R114 ;  /* 0x0000007271b07221 */ /* 0x000fe20000010000 */
[----:B------:R-:W-:-:S05]  /*a9c0*/  @P4 BRA `(.L_x_748) ;  /* 0xffffd86000004947 */ /* 0x000fca000383ffff */
.L_x_747:
        /* <DEDUP_REMOVED lines=180> */
[----:B-1----:R-:W-:-:S03]  /*b510*/  @!P0 SHF.R.S32.HI R12, RZ, 0x1f, R10 ;  /* 0x0000001fff0c8819 */ /* 0x002fc6000001140a */
[----:B------:R-:W-:Y:S04]  /*b520*/  STS [R15+0x2000], R40 ;  /* 0x002000280f007388 */ /* 0x000fe80000000800 */
[----:B------:R-:W-:Y:S04]  /*b530*/  STS [R15+0x2400], R42 ;  /* 0x0024002a0f007388 */ /* 0x000fe80000000800 */
[----:B------:R-:W-:Y:S04]  /*b540*/  STS [R17+0x2000], R44 ;  /* 0x0020002c11007388 */ /* 0x000fe80000000800 */
[----:B------:R1:W-:Y:S04]  /*b550*/  STS [R17+0x2400], R46 ;  /* 0x0024002e11007388 */ /* 0x0003e80000000800 */
[----:B------:R3:W-:Y:S04]  /*b560*/  STS [R19+0x2000], R48 ;  /* 0x0020003013007388 */ /* 0x0007e80000000800 */
[----:B------:R4:W-:Y:S01]  /*b570*/  STS [R19+0x2400], R50 ;  /* 0x0024003213007388 */ /* 0x0009e20000000800 */
[----:B--2---:R-:W-:-:S03]  /*b580*/  @!P1 MOV R13, c[0x0][0x214] ;  /* 0x00008500000d9a02 */ /* 0x004fc60000000f00 */
[----:B------:R2:W-:Y:S01]  /*b590*/  STS [R21+0x2000], R52 ;  /* 0x0020003415007388 */ /* 0x0005e20000000800 */
[----:B------:R-:W-:Y:S01]  /*b5a0*/  @!P1 SEL R47, R13, c[0x0][0x234], !P2 ;  /* 0x00008d000d2f9a07 */ /* 0x000fe20005000000 */
[----:B------:R-:W-:Y:S02]  /*b5b0*/  @!P0 IMAD R13, R12, c[0x0][0x1e0], RZ ;  /* 0x000078000c0d8a24 */ /* 0x000fe400078e02ff */
[----:B------:R2:W-:Y:S02]  /*b5c0*/  STS [R21+0x2400], R54 ;  /* 0x0024003615007388 */ /* 0x0005e40000000800 */
[----:B------:R-:W-:Y:S02]  /*b5d0*/  @!P1 IMAD R49, R47, c[0x0][0x1c0], RZ ;  /* 0x000070002f319a24 */ /* 0x000fe400078e02ff */
[----:B------:R2:W-:Y:S04]  /*b5e0*/  STS [R23+0x2000], R56 ;  /* 0x0020003817007388 */ /* 0x0005e80000000800 */
[----:B------:R2:W-:Y:S01]  /*b5f0*/  STS [R23+0x2400], R58 ;  /* 0x0024003a17007388 */ /* 0x0005e20000000800 */
[----:B-1----:R-:W-:-:S03]  /*b600*/  @!P0 IMAD R46, R10, c[0x0][0x1e4], R13 ;  /* 0x000079000a2e8a24 */ /* 0x002fc600078e020d */
[----:B------:R2:W-:Y:S01]  /*b610*/  STS [R25+0x2000], R60 ;  /* 0x0020003c19007388 */ /* 0x0005e20000000800 */
[----:B---3--:R-:W-:-:S03]  /*b620*/  @!P3 IMAD R48, R10, c[0x0][0x214], RZ ;  /* 0x000085000a30ba24 */ /* 0x008fc600078e02ff */
[----:B------:R2:W-:Y:S01]  /*b630*/  STS [R25+0x2400], R62 ;  /* 0x0024003e19007388 */ /* 0x0005e20000000800 */
[----:B----4-:R-:W-:Y:S01]  /*b640*/  @!P0 IMAD.WIDE.U32 R50, R10, c[0x0][0x1e0], RZ ;  /* 0x000078000a328a25 */ /* 0x010fe200078e00ff */
[----:B------:R-:W-:Y:S02]  /*b650*/  @!P3 SEL R48, R48, R155, !P0 ;  /* 0x0000009b3030b207 */ /* 0x000fe40004000000 */
[----:B------:R2:W-:Y:S01]  /*b660*/  STS [R27+0x2000], R64 ;  /* 0x002000401b007388 */ /* 0x0005e20000000800 */
[----:B------:R-:W-:Y:S01]  /*b670*/  IMAD R10, R10, R49, RZ ;  /* 0x000000310a0a7224 */ /* 0x000fe200078e02ff */
[----:B------:R-:W-:Y:S01]  /*b680*/  @!P0 IADD3 R6, R51, R46, RZ ;  /* 0x0000002e33068210 */ /* 0x000fe20007ffe0ff */
[----:B------:R-:W-:Y:S01]  /*b690*/  @!P0 IMAD.MOV.U32 R7, RZ, RZ, R50 ;  /* 0x000000ffff078224 */ /* 0x000fe200078e0032 */
[----:B------:R2:W-:Y:S01]  /*b6a0*/  STS [R27+0x2400], R66 ;  /* 0x002400421b007388 */ /* 0x0005e20000000800 */
[----:B------:R-:W-:Y:S01]  /*b6b0*/  @P1 MOV R46, c[0x0][0x210] ;  /* 0x00008400002e1a02 */ /* 0x000fe20000000f00 */
[----:B------:R-:W-:Y:S01]  /*b6c0*/  @!P1 IMAD.MOV.U32 R46, RZ, RZ, 0x1 ;  /* 0x00000001ff2e9424 */ /* 0x000fe200078e00ff */
[----:B------:R-:W-:Y:S01]  /*b6d0*/  SHF.R.S32.HI R49, RZ, 0x1f, R8 ;  /* 0x0000001fff317819 */ /* 0x000fe20000011408 */
[----:B------:R-:W-:Y:S01]  /*b6e0*/  BAR.SYNC.DEFER_BLOCKING 0x0 ;  /* 0x0000000000007b1d */ /* 0x000fe20000010000 */
[----:B------:R-:W-:Y:S01]  /*b6f0*/  SEL R10, R10, RZ, P3 ;  /* 0x000000ff0a0a7207 */ /* 0x000fe20001800000 */
[----:B------:R-:W-:Y:S01]  /*b700*/  CS2R R50, SRZ ;  /* 0x0000000000327805 */ /* 0x000fe2000001ff00 */
[----:B------:R-:W-:Y:S01]  /*b710*/  LOP3.LUT P0, RZ, R9, 0x3, RZ, 0xc0, !PT ;  /* 0x0000000309ff7812 */ /* 0x000fe2000780c0ff */
[----:B-----5:R-:W-:Y:S01]  /*b720*/  IMAD R9, R45, R46, RZ ;  /* 0x0000002e2d097224 */ /* 0x020fe200078e02ff */
[----:B------:R-:W-:Y:S01]  /*b730*/  LEA.HI R49, R49, R8, RZ, 0x2 ;  /* 0x0000000831317211 */ /* 0x000fe200078f10ff */
[----:B------:R-:W1:Y:S01]  /*b740*/  S2R R44, SR_CTAID.Z ;  /* 0x00000000002c7919 */ /* 0x000e620000002700 */
[----:B------:R-:W-:-:S02]  /*b750*/  @!P3 MOV R50, R48 ;  /* 0x000000300032b202 */ /* 0x000fc40000000f00 */
[----:B------:R-:W-:Y:S02]  /*b760*/  SHF.L.U32 R9, R9, 0x6, RZ ;  /* 0x0000000609097819 */ /* 0x000fe400000006ff */
[----:B------:R-:W-:Y:S01]  /*b770*/  @!P3 SHF.R.S32.HI R51, RZ, 0x1f, R48 ;  /* 0x0000001fff33b819 */ /* 0x000fe20000011430 */
[----:B------:R-:W-:Y:S01]  /*b780*/  @P5 FMUL.FTZ R48, R5, 0.69314718246459960938 ;  /* 0x3f31721805305820 */ /* 0x000fe20000410000 */
[----:B------:R-:W-:Y:S01]  /*b790*/  LOP3.LUT R49, R49, 0xffffffc, RZ, 0xc0, !PT ;  /* 0x0ffffffc31317812 */ /* 0x000fe200078ec0ff */
[----:B------:R-:W-:-:S03]  /*b7a0*/  @P4 FMUL.FTZ R5, R4, 0.69314718246459960938 ;  /* 0x3f31721804054820 */ /* 0x000fc60000410000 */
[----:B------:R-:W-:Y:S01]  /*b7b0*/  IADD3 R49, R8, -R49, RZ ;  /* 0x8000003108317210 */ /* 0x000fe20007ffe0ff */
[----:B------:R-:W-:Y:S02]  /*b7c0*/  IMAD.MOV.U32 R8, RZ, RZ, 0x7f800000 ;  /* 0x7f800000ff087424 */ /* 0x000fe400078e00ff */
[----:B------:R-:W-:Y:S01]  /*b7d0*/  @P5 FFMA.FTZ R8, R3, c[0x0][0x238], R48 ;  /* 0x00008e0003085a23 */ /* 0x000fe20000010030 */
[----:B------:R-:W-:Y:S01]  /*b7e0*/  LEA R49, R49, R156, 0x4 ;  /* 0x0000009c31317211 */ /* 0x000fe200078e20ff */
[----:B------:R2:W3:Y:S04]  /*b7f0*/  LDS.128 R36, [R158] ;  /* 0x000000009e247984 */ /* 0x0004e80000000c00 */
[----:B------:R2:W4:Y:S01]  /*b800*/  LDS.128 R32, [R158+0x800] ;  /* 0x000800009e207984 */ /* 0x0005220000000c00 */
[----:B-1----:R-:W-:Y:S01]  /*b810*/  IMAD R10, R44, R47, R10 ;  /* 0x0000002f2c0a7224 */ /* 0x002fe200078e020a */
[----:B------:R-:W-:-:S02]  /*b820*/  MOV R47, 0x7f800000 ;  /* 0x7f800000002f7802 */ /* 0x000fc40000000f00 */
[----:B------:R2:W1:Y:S01]  /*b830*/  LDS.128 R28, [R158+0x1000] ;  /* 0x001000009e1c7984 */ /* 0x0004620000000c00 */
[----:B------:R-:W-:Y:S01]  /*b840*/  @P4 FFMA.FTZ R47, R2, c[0x0][0x238], R5 ;  /* 0x00008e00022f4a23 */ /* 0x000fe20000010005 */
[--C-:B------:R-:W-:Y:S02]  /*b850*/  IADD3 R4, P2, P1, R9, R50, R10.reuse ;  /* 0x0000003209047210 */ /* 0x100fe4000795e00a */
        /* <DEDUP_REMOVED lines=25> */
.L_x_752:
[----:B------:R-:W-:Y:S05]  /*b9f0*/  BSYNC B0 ;  /* 0x0000000000007941 */ /* 0x000fea0003800000 */
.L_x_751:
        /* <DEDUP_REMOVED lines=19> */
[----:B--2---:R-:W-:-:S05]  /*bb30*/  IMAD.WIDE.U32 R8, R170, c[0x0][0x1e8], R6 ;  /* 0x00007a00aa087a25 */ /* 0x004fca00078e0006 */
[----:B------:R-:W-:Y:S02]  /*bb40*/  IADD3 R0, R9, R0, RZ ;  /* 0x0000000009007210 */ /* 0x000fe40007ffe0ff */
[----:B------:R-:W-:-:S04]  /*bb50*/  LEA R2, P0, R8, c[0x0][0x1d0], 0x1 ;  /* 0x0000740008027a11 */ /* 0x000fc800078008ff */
[----:B------:R-:W-:-:S05]  /*bb60*/  LEA.HI.X R3, R8, c[0x0][0x1d4], R0, 0x1, P0 ;  /* 0x0000750008037a11 */ /* 0x000fca00000f0c00 */
[----:B---3--:R2:W-:Y:S04]  /*bb70*/  @!P2 STG.E.128 [R2.64], R36 ;  /* 0x000000240200a986 */ /* 0x0085e8000c101d06 */
[----:B-1----:R2:W-:Y:S02]  /*bb80*/  @!P1 STG.E.128 [R2.64+0x80], R20 ;  /* 0x0000801402009986 */ /* 0x0025e4000c101d06 */
.L_x_754:
[----:B------:R-:W-:Y:S05]  /*bb90*/  BSYNC B0 ;  /* 0x0000000000007941 */ /* 0x000fea0003800000 */
.L_x_753:
[----:B------:R-:W-:Y:S01]  /*bba0*/  LEA.HI.SX32 R0, R11, 0x10, 0x1d ;  /* 0x000000100b007811 */ /* 0x000fe200078feaff */
[----:B------:R-:W-:Y:S03]  /*bbb0*/  BSSY B0, `(.L_x_755) ;  /* 0x0000011000007945 */ /* 0x000fe60003800000 */
[----:B------:R-:W-:-:S13]  /*bbc0*/  ISETP.GE.AND P0, PT, R0, R45, PT ;  /* 0x0000002d0000720c */ /* 0x000fda0003f06270 */
[----:B------:R-:W-:Y:S05]  /*bbd0*/  @P0 BRA `(.L_x_756) ;  /* 0x000000e000000947 */ /* 0x000fea0003800000 */
[----:B--2---:R-:W-:Y:S01]  /*bbe0*/  IADD3 R2, P0, R170, 0x10, RZ ;  /* 0x00000010aa027810 */ /* 0x004fe20007f1e0ff */
[----:B------:R-:W-:Y:S01]  /*bbf0*/  IMAD.MOV.U32 R8, RZ, RZ, R4 ;  /* 0x000000ffff087224 */ /* 0x000fe200078e0004 */
        /* <DEDUP_REMOVED lines=10> */
[----:B----4-:R2:W-:Y:S04]  /*bca0*/  @!P1 STG.E.128 [R2.64], R32 ;  /* 0x0000002002009986 */ /* 0x0105e8000c101d06 */
[----:B-1----:R2:W-:Y:S02]  /*bcb0*/  @!P0 STG.E.128 [R2.64+0x80], R16 ;  /* 0x0000801002008986 */ /* 0x0025e4000c101d06 */
.L_x_756:
[----:B------:R-:W-:Y:S05]  /*bcc0*/  BSYNC B0 ;  /* 0x0000000000007941 */ /* 0x000fea0003800000 */
.L_x_755:
        /* <DEDUP_REMOVED lines=16> */
[----:B-1----:R1:W-:Y:S04]  /*bdd0*/  @!P1 STG.E.128 [R2.64], R28 ;  /* 0x0000001c02009986 */ /* 0x0023e8000c101d06 */
[----:B------:R1:W-:Y:S02]  /*bde0*/  @!P0 STG.E.128 [R2.64+0x80], R12 ;  /* 0x0000800c02008986 */ /* 0x0003e4000c101d06 */
.L_x_758:
[----:B------:R-:W-:Y:S05]  /*bdf0*/  BSYNC B0 ;  /* 0x0000000000007941 */ /* 0x000fea0003800000 */
.L_x_757:
        /* <DEDUP_REMOVED lines=8> */
[----:B-12---:R-:W-:Y:S01]  /*be80*/  IMAD R3, R170, c[0x0][0x1e8], RZ ;  /* 0x00007a00aa037a24 */ /* 0x006fe200078e02ff */
[----:B------:R-:W-:-:S03]  /*be90*/  LEA R2, P1, R4, c[0x0][0x1d0], 0x1 ;  /* 0x0000740004027a11 */ /* 0x000fc600078208ff */
[----:B------:R-:W-:-:S04]  /*bea0*/  IMAD R3, R0, c[0x0][0x1ec], R3 ;  /* 0x00007b0000037a24 */ /* 0x000fc800078e0203 */
[----:B------:R-:W-:-:S05]  /*beb0*/  IMAD.IADD R3, R5, 0x1, R3 ;  /* 0x0000000105037824 */ /* 0x000fca00078e0203 */
[----:B------:R-:W-:-:S05]  /*bec0*/  LEA.HI.X R3, R4, c[0x0][0x1d4], R3, 0x1, P1 ;  /* 0x0000750004037a11 */ /* 0x000fca00008f0c03 */
[----:B------:R1:W-:Y:S01]  /*bed0*/  @!P0 STG.E.128 [R2.64], R24 ;  /* 0x0000001802008986 */ /* 0x0003e2000c101d06 */
[----:B------:R-:W-:-:S13]  /*bee0*/  ISETP.GE.AND P0, PT, R159, c[0x0][0x220], PT ;  /* 0x000088009f007a0c */ /* 0x000fda0003f06270 */
[----:B------:R-:W-:Y:S05]  /*bef0*/  @P0 EXIT ;  /* 0x000000000000094d */ /* 0x000fea0003800000 */
[----:B------:R-:W-:Y:S01]  /*bf00*/  STG.E.128 [R2.64+0x80], R40 ;  /* 0x0000802802007986 */ /* 0x000fe2000c101d06 */
[----:B------:R-:W-:Y:S05]  /*bf10*/  EXIT ;  /* 0x000000000000794d */ /* 0x000fea0003800000 */
.L_x_712:
        /* <DEDUP_REMOVED lines=66> */
.L_x_760:
[----:B------:R-:W-:Y:S05]  /*c340*/  BSYNC B0 ;  /* 0x0000000000007941 */ /* 0x000fea0003800000 */
.L_x_759:
        /* <DEDUP_REMOVED lines=18> */
.L_x_762:
[----:B------:R-:W-:Y:S05]  /*c470*/  BSYNC B0 ;  /* 0x0000000000007941 */ /* 0x000fea0003800000 */
.L_x_761:
        /* <DEDUP_REMOVED lines=18> */
.L_x_764:
[----:B------:R-:W-:Y:S05]  /*c5a0*/  BSYNC B0 ;  /* 0x0000000000007941 */ /* 0x000fea0003800000 */
.L_x_763:
        /* <DEDUP_REMOVED lines=17> */
.L_x_766:
[----:B------:R-:W-:Y:S05]  /*c6c0*/  BSYNC B0 ;  /* 0x0000000000007941 */ /* 0x000fea0003800000 */
.L_x_765:
        /* <DEDUP_REMOVED lines=35> */
.L_x_767:
        /* <DEDUP_REMOVED lines=16> */
.L_x_1407:


//--------------------- .text._ZN5flash16flash_fwd_kernelI23Flash_fwd_kernel_traitsILi128ELi128ELi32ELi4ELb0ELb0EN7cutlass6half_tE19Flash_kernel_traitsILi128ELi128ELi32ELi4ES3_EELb1ELb1ELb0ELb0ELb0ELb0ELb0ELb0EEEvNS_16Flash_fwd_paramsE --------------------------
	.section	.text._ZN5flash16flash_fwd_kernelI23Flash_fwd_kernel_traitsILi128ELi128ELi32ELi4ELb0ELb0EN7cutlass6half_tE19Flash_kernel_traitsILi128ELi128ELi32ELi4ES3_EELb1ELb1ELb0ELb0ELb0ELb0ELb0ELb0EEEvNS_16Flash_fwd_paramsE,"ax",@progbits
	.sectioninfo	@"SHI_REGISTERS=255"
	.align	128
        .global         _ZN5flash16flash_fwd_kernelI23Flash_fwd_kernel_traitsILi128ELi128ELi32ELi4ELb0ELb0EN7cutlass6half_tE19Flash_kernel_traitsILi128ELi128ELi32ELi4ES3_EELb1ELb1ELb0ELb0ELb0ELb0ELb0ELb0EEEvNS_16Flash_fwd_paramsE
        .type           _ZN5flash16flash_fwd_kernelI23Flash_fwd_kernel_traitsILi128ELi128ELi32ELi4ELb0ELb0EN7cutlass6half_tE19Flash_kernel_traitsILi128ELi128ELi32ELi4ES3_EELb1ELb1ELb0ELb0ELb0ELb0ELb0ELb0EEEvNS_16Flash_fwd_paramsE,@function
        .size           _ZN5flash16flash_fwd_kernelI23Flash_fwd_kernel_traitsILi128ELi128ELi32ELi4ELb0ELb0EN7cutlass6half_tE19Flash_kernel_traitsILi128ELi128ELi32ELi4ES3_EELb1ELb1ELb0ELb0ELb0ELb0ELb0ELb0EEEvNS_16Flash_fwd_paramsE,(.L_x_1408 - _ZN5flash16flash_fwd_kernelI23Flash_fwd_kernel_traitsILi128ELi128ELi32ELi4ELb0ELb0EN7cutlass6half_tE19Flash_kernel_traitsILi128ELi128ELi32ELi4ES3_EELb1ELb1ELb0ELb0ELb0ELb0ELb0ELb0EEEvNS_16Flash_fwd_paramsE)
        .other          _ZN5flash16flash_fwd_kernelI23Flash_fwd_kernel_traitsILi128ELi128ELi32ELi4ELb0ELb0EN7cutlass6half_tE19Flash_kernel_traitsILi128ELi128ELi32ELi4ES3_EELb1ELb1ELb0ELb0ELb0ELb0ELb0ELb0EEEvNS_16Flash_fwd_paramsE,@"STO_CUDA_ENTRY STV_DEFAULT"
_ZN5flash16flash_fwd_kernelI23Flash_fwd_kernel_traitsILi128ELi128ELi32ELi4ELb0ELb0EN7cutlass6half_tE19Flash_kernel_traitsILi128ELi128ELi32ELi4ES3_EELb1ELb1ELb0ELb0ELb0ELb0ELb0ELb0EEEvNS_16Flash_fwd_paramsE:
.text._ZN5flash16flash_fwd_kernelI23Flash_fwd_kernel_traitsILi128ELi128ELi32ELi4ELb0ELb0EN7cutlass6half_tE19Flash_kernel_traitsILi128ELi128ELi32ELi4ES3_EELb1ELb1ELb0ELb0ELb0ELb0ELb0ELb0EEEvNS_16Flash_fwd_paramsE:
[----:B------:R-:W-:-:S03]  /*0000*/  MOV R1, c[0x0][0x28] ;  /* 0x00000a0000017a02 */ /* 0x000fc60000000f00 */
[----:B------:R-:W-:Y:S01]  /*0010*/  ULDC.U8 UR4, c[0x0][0x304] ;  /* 0x0000c10000047ab9 */ /* 0x000fe20000000000 */
[----:B------:R-:W-:Y:S01]  /*0020*/  IADD3 R1, R1, -0x68, RZ ;  /* 0xffffff9801017810 */ /* 0x000fe20007ffe0ff */
[----:B------:R-:W-:Y:S01]  /*0030*/  ULDC.64 UR30, c[0x0][0x2f0] ;  /* 0x0000bc00001e7ab9 */ /* 0x000fe20000000a00 */
[----:B------:R-:W-:Y:S01]  /*0040*/  ISETP.NE.AND P2, PT, RZ, UR4, PT ;  /* 0x00000004ff007c0c */ /* 0x000fe2000bf45270 */
[----:B------:R-:W-:Y:S01]  /*0050*/  IMAD.U32 R2, RZ, RZ, UR30 ;  /* 0x0000001eff027e24 */ /* 0x000fe2000f8e00ff */
[----:B------:R-:W-:Y:S01]  /*0060*/  ULDC.64 UR26, c[0x0][0x118] ;  /* 0x00004600001a7ab9 */ /* 0x000fe20000000a00 */
[----:B------:R-:W-:Y:S02]  /*0070*/  IMAD.U32 R3, RZ, RZ, UR31 ;  /* 0x0000001fff037e24 */ /* 0x000fe4000f8e00ff */
[----:B------:R-:W-:Y:S02]  /*0080*/  IMAD.MOV.U32 R8, RZ, RZ, c[0x0][0x2fc] ;  /* 0x0000bf00ff087624 */ /* 0x000fe400078e00ff */
[----:B------:R-:W-:Y:S01]  /*0090*/  IMAD.MOV.U32 R7, RZ, RZ, c[0x0][0x2f8] ;  /* 0x0000be00ff077624 */ /* 0x000fe200078e00ff */
[----:B------:R-:W1:Y:S01]  /*00a0*/  S2UR UR6, SR_CTAID.X ;  /* 0x00000000000679c3 */ /* 0x000e620000002500 */
[----:B------:R-:W2:Y:S01]  /*00b0*/  S2R R20, SR_TID.X ;  /* 0x0000000000147919 */ /* 0x000ea20000002100 */
[----:B------:R-:W-:-:S02]  /*00c0*/  ULDC.64 UR4, c[0x0][0x250] ;  /* 0x0000940000047ab9 */ /* 0x000fc40000000a00 */
[----:B------:R-:W-:Y:S01]  /*00d0*/  ULDC.64 UR8, c[0x0][0x240] ;  /* 0x0000900000087ab9 */ /* 0x000fe20000000a00 */
[----:B------:R3:W4:Y:S02]  /*00e0*/  @P2 LDG.E.64 R4, [R2.64] ;  /* 0x0000001a02042981 */ /* 0x000724000c1e1b00 */
[----:B---3--:R-:W-:Y:S01]  /*00f0*/  @P2 IMAD.MOV.U32 R2, RZ, RZ, R7 ;  /* 0x000000ffff022224 */ /* 0x008fe200078e0007 */
[----:B------:R-:W-:-:S06]  /*0100*/  @P2 MOV R3, R8 ;  /* 0x0000000800032202 */ /* 0x000fcc0000000f00 */
[----:B------:R-:W3:Y:S01]  /*0110*/  @P2 LDG.E.64 R2, [R2.64] ;  /* 0x0000001a02022981 */ /* 0x000ee2000c1e1b00 */
[----:B------:R-:W5:Y:S01]  /*0120*/  S2UR UR12, SR_CTAID.Y ;  /* 0x00000000000c79c3 */ /* 0x000f620000002600 */
[----:B------:R-:W-:Y:S02]  /*0130*/  UISETP.NE.U32.AND UP1, UPT, URZ, UR4, UPT ;  /* 0x000000043f00728c */ /* 0x000fe4000bf25070 */
[----:B------:R-:W-:Y:S02]  /*0140*/  UISETP.NE.U32.AND UP2, UPT, URZ, UR8, UPT ;  /* 0x000000083f00728c */ /* 0x000fe4000bf45070 */
[----:B------:R-:W-:Y:S02]  /*0150*/  UISETP.NE.AND.EX UP1, UPT, URZ, UR5, UPT, UP1 ;  /* 0x000000053f00728c */ /* 0x000fe4000bf25310 */
[----:B------:R-:W-:Y:S01]  /*0160*/  UISETP.NE.AND.EX UP2, UPT, URZ, UR9, UPT, UP2 ;  /* 0x000000093f00728c */ /* 0x000fe2000bf45320 */
[----:B------:R-:W1:Y:S01]  /*0170*/  S2UR UR11, SR_CTAID.Z ;  /* 0x00000000000b79c3 */ /* 0x000e620000002700 */
[----:B------:R-:W-:-:S02]  /*0180*/  ULDC.64 UR4, c[0x0][0x248] ;  /* 0x0000920000047ab9 */ /* 0x000fc40000000a00 */
[----:B------:R-:W-:Y:S02]  /*0190*/  UISETP.EQ.U32.AND UP0, UPT, URZ, UR4, UPT ;  /* 0x000000043f00728c */ /* 0x000fe4000bf02070 */
[----:B------:R-:W-:Y:S01]  /*01a0*/  UMOV UR23, 0x4 ;  /* 0x0000000400177882 */ /* 0x000fe20000000000 */
[----:B------:R-:W-:Y:S01]  /*01b0*/  PLOP3.LUT P0, PT, PT, PT, UP2, 0x80, 0x0 ;  /* 0x000000000000781c */ /* 0x000fe20003f0f028 */
[----:B------:R-:W-:Y:S02]  /*01c0*/  ULDC.64 UR8, c[0x0][0x240] ;  /* 0x0000900000087ab9 */ /* 0x000fe40000000a00 */
[----:B-----5:R-:W-:Y:S02]  /*01d0*/  UIMAD.WIDE UR8, UR12, UR23, UR8 ;  /* 0x000000170c0872a5 */ /* 0x020fe4000f8e0208 */
[----:B-1----:R-:W-:-:S06]  /*01e0*/  ULOP3.LUT UR7, UR11, UR6, UR12, 0xfe, !UPT ;  /* 0x000000060b077292 */ /* 0x002fcc000f8efe0c */
[----:B--2---:R-:W-:Y:S01]  /*01f0*/  LOP3.LUT P3, RZ, R20, UR7, RZ, 0xfc, !PT ;  /* 0x0000000714ff7c12 */ /* 0x004fe2000f86fcff */
[----:B------:R-:W-:Y:S02]  /*0200*/  ULDC.U8 UR7, c[0x0][0x312] ;  /* 0x0000c48000077ab9 */ /* 0x000fe40000000000 */
[----:B------:R-:W-:-:S04]  /*0210*/  UISETP.NE.AND UP3, UPT, UR7, URZ, UPT ;  /* 0x0000003f0700728c */ /* 0x000fc8000bf65270 */
[----:B------:R-:W-:-:S06]  /*0220*/  UISETP.EQ.OR.EX UP0, UPT, URZ, UR5, !UP3, UP0 ;  /* 0x000000053f00728c */ /* 0x000fcc000df02700 */
[----:B------:R-:W-:Y:S02]  /*0230*/  @!P3 IMAD.MOV.U32 R10, RZ, RZ, c[0x0][0x308] ;  /* 0x0000c200ff0ab624 */ /* 0x000fe400078e00ff */
[----:B------:R-:W-:Y:S01]  /*0240*/  @!P3 IMAD.MOV.U32 R11, RZ, RZ, c[0x0][0x30c] ;  /* 0x0000c300ff0bb624 */ /* 0x000fe200078e00ff */
[----:B------:R-:W-:Y:S02]  /*0250*/  ULDC.64 UR4, c[0x0][0x248] ;  /* 0x0000920000047ab9 */ /* 0x000fe40000000a00 */
[----:B------:R-:W-:Y:S01]  /*0260*/  UIMAD.WIDE UR4, UR12, UR23, UR4 ;  /* 0x000000170c0472a5 */ /* 0x000fe2000f8e0204 */
[----:B----4-:R-:W1:Y:S08]  /*0270*/  @P2 R2UR UR30, R4 ;  /* 0x00000000041e23c2 */ /* 0x010e7000000e0000 */
[----:B------:R-:W2:Y:S01]  /*0280*/  @P2 R2UR UR31, R5 ;  /* 0x00000000051f23c2 */ /* 0x000ea200000e0000 */
[----:B-1----:R-:W-:Y:S01]  /*0290*/  IMAD.U32 R4, RZ, RZ, UR30 ;  /* 0x0000001eff047e24 */ /* 0x002fe2000f8e00ff */
[----:B---3--:R-:W-:Y:S01]  /*02a0*/  @P2 IADD3 R7, P1, R2, c[0x0][0x300], RZ ;  /* 0x0000c00002072a10 */ /* 0x008fe20007f3e0ff */
[----:B------:R-:W-:Y:S01]  /*02b0*/  IMAD.U32 R2, RZ, RZ, UR8 ;  /* 0x00000008ff027e24 */ /* 0x000fe2000f8e00ff */
[----:B--2---:R-:W-:-:S03]  /*02c0*/  MOV R5, UR31 ;  /* 0x0000001f00057c02 */ /* 0x004fc60008000f00 */
[----:B------:R-:W-:Y:S01]  /*02d0*/  @P2 IMAD.X R8, RZ, RZ, R3, P1 ;  /* 0x000000ffff082224 */ /* 0x000fe200008e0603 */
[----:B------:R-:W-:Y:S01]  /*02e0*/  PLOP3.LUT P2, PT, PT, PT, UP0, 0x80, 0x0 ;  /* 0x000000000000781c */ /* 0x000fe20003f4f008 */
[----:B------:R1:W-:Y:S01]  /*02f0*/  @!P3 STG.E.64 [R10.64], R4 ;  /* 0x000000040a00b986 */ /* 0x0003e2000c101b1a */
[----:B------:R-:W-:Y:S01]  /*0300*/  IMAD.U32 R3, RZ, RZ, UR9 ;  /* 0x00000009ff037e24 */ /* 0x000fe2000f8e00ff */
[----:B------:R-:W-:Y:S01]  /*0310*/  ULDC.64 UR8, c[0x0][0x250] ;  /* 0x0000940000087ab9 */ /* 0x000fe20000000a00 */
[----:B------:R-:W-:Y:S01]  /*0320*/  PLOP3.LUT P1, PT, PT, PT, UP1, 0x80, 0x0 ;  /* 0x000000000000781c */ /* 0x000fe20003f2f018 */
[----:B------:R-:W-:Y:S01]  /*0330*/  @UP1 UIMAD.WIDE UR8, UR12, UR23, UR8 ;  /* 0x000000170c0812a5 */ /* 0x000fe2000f8e0208 */
[----:B-1----:R-:W-:Y:S01]  /*0340*/  @!P3 MOV R4, R7 ;  /* 0x000000070004b202 */ /* 0x002fe20000000f00 */
[----:B------:R-:W-:-:S05]  /*0350*/  @!P3 IMAD.MOV.U32 R5, RZ, RZ, R8 ;  /* 0x000000ffff05b224 */ /* 0x000fca00078e0008 */
[----:B------:R1:W-:Y:S04]  /*0360*/  @!P3 STG.E.64 [R10.64+0x8], R4 ;  /* 0x000008040a00b986 */ /* 0x0003e8000c101b1a */
[----:B------:R2:W3:Y:S04]  /*0370*/  @P0 LDG.E R9, [R2.64] ;  /* 0x0000001a02090981 */ /* 0x0004e8000c1e1900 */
[----:B------:R2:W4:Y:S01]  /*0380*/  @P0 LDG.E R6, [R2.64+0x4] ;  /* 0x0000041a02060981 */ /* 0x000522000c1e1900 */
[----:B-1----:R-:W-:Y:S02]  /*0390*/  IMAD.U32 R4, RZ, RZ, UR8 ;  /* 0x00000008ff047e24 */ /* 0x002fe4000f8e00ff */
[----:B------:R-:W-:Y:S01]  /*03a0*/  IMAD.U32 R5, RZ, RZ, UR9 ;  /* 0x00000009ff057e24 */ /* 0x000fe2000f8e00ff */
[----:B--2---:R-:W-:Y:S01]  /*03b0*/  MOV R2, UR4 ;  /* 0x0000000400027c02 */ /* 0x004fe20008000f00 */
[----:B------:R-:W-:-:S03]  /*03c0*/  IMAD.U32 R3, RZ, RZ, UR5 ;  /* 0x00000005ff037e24 */ /* 0x000fc6000f8e00ff */
[----:B------:R1:W2:Y:S04]  /*03d0*/  @P1 LDG.E R4, [R4.64] ;  /* 0x0000001a04041981 */ /* 0x0002a8000c1e1900 */
[----:B------:R-:W5:Y:S01]  /*03e0*/  @!P2 LDG.E R0, [R2.64] ;  /* 0x0000001a0200a981 */ /* 0x000f62000c1e1900 */
[----:B------:R-:W-:Y:S02]  /*03f0*/  UMOV UR25, 0xffffffff ;  /* 0xffffffff00197882 */ /* 0x000fe40000000000 */
[----:B------:R-:W-:Y:S02]  /*0400*/  UMOV UR15, 0xffffffff ;  /* 0xffffffff000f7882 */ /* 0x000fe40000000000 */
[----:B------:R-:W-:Y:S02]  /*0410*/  ULDC UR4, c[0x0][0x1c0] ;  /* 0x0000700000047ab9 */ /* 0x000fe40000000800 */
[----:B------:R-:W-:-:S02]  /*0420*/  UIMAD UR4, UR12, UR4, UR11 ;  /* 0x000000040c0472a4 */ /* 0x000fc4000f8e020b */
[----:B------:R-:W-:Y:S02]  /*0430*/  UMOV UR14, URZ ;  /* 0x0000003f000e7c82 */ /* 0x000fe40008000000 */
[----:B------:R-:W-:-:S04]  /*0440*/  USHF.L.U32 UR5, UR4, 0x5, URZ ;  /* 0x0000000504057899 */ /* 0x000fc8000800063f */
[----:B------:R-:W-:Y:S01]  /*0450*/  USHF.R.S32.HI UR4, URZ, 0x1f, UR5 ;  /* 0x0000001f3f047899 */ /* 0x000fe20008011405 */
[----:B-1----:R-:W-:Y:S01]  /*0460*/  SHF.R.S32.HI R5, RZ, 0x1f, R20 ;  /* 0x0000001fff057819 */ /* 0x002fe20000011414 */
[----:B---3--:R1:W3:Y:S08]  /*0470*/  @P0 R2UR UR25, R9 ;  /* 0x00000000091903c2 */ /* 0x0082f000000e0000 */
[----:B----4-:R-:W3:Y:S01]  /*0480*/  @P0 R2UR UR10, R6 ;  /* 0x00000000060a03c2 */ /* 0x010ee200000e0000 */
[----:B-1----:R-:W-:-:S07]  /*0490*/  LEA.HI R9, R5, R20, RZ, 0x5 ;  /* 0x0000001405097211 */ /* 0x002fce00078f28ff */
[----:B--2---:R1:W2:Y:S01]  /*04a0*/  @P1 R2UR UR14, R4 ;  /* 0x00000000040e13c2 */ /* 0x0042a200000e0000 */
[----:B---3--:R-:W-:-:S07]  /*04b0*/  @UP2 UIADD3 UR10, UR10, -UR25, URZ ;  /* 0x800000190a0a2290 */ /* 0x008fce000fffe03f */
[----:B-----5:R3:W4:Y:S01]  /*04c0*/  @!P2 R2UR UR15, R0 ;  /* 0x00000000000fa3c2 */ /* 0x02072200000e0000 */
[----:B------:R-:W-:Y:S01]  /*04d0*/  ISETP.NE.U32.AND P2, PT, RZ, c[0x0][0x248], PT ;  /* 0x00009200ff007a0c */ /* 0x000fe20003f45070 */
[----:B------:R-:W-:-:S03]  /*04e0*/  @!UP2 ULDC UR10, c[0x0][0x214] ;  /* 0x00008500000aaab9 */ /* 0x000fc60000000800 */
[----:B------:R-:W-:Y:S02]  /*04f0*/  ISETP.NE.AND.EX P2, PT, RZ, c[0x0][0x24c], PT, P2 ;  /* 0x00009300ff007a0c */ /* 0x000fe40003f45320 */
[----:B---3--:R-:W-:-:S05]  /*0500*/  LOP3.LUT R0, R9, 0xffffffe0, RZ, 0xc0, !PT ;  /* 0xffffffe009007812 */ /* 0x008fca00078ec0ff */
[----:B------:R-:W-:-:S05]  /*0510*/  IMAD.IADD R16, R20, 0x1, -R0 ;  /* 0x0000000114107824 */ /* 0x000fca00078e0a00 */
[--C-:B------:R-:W-:Y:S02]  /*0520*/  IADD3 R243, P1, P0, R7, UR5, R16.reuse ;  /* 0x0000000507f37c10 */ /* 0x100fe4000f83e010 */
[----:B------:R-:W-:-:S03]  /*0530*/  SHF.R.S32.HI R0, RZ, 0x1f, R16 ;  /* 0x0000001fff007819 */ /* 0x000fc60000011410 */
[----:B------:R1:W-:Y:S01]  /*0540*/  STL [R1+0x40], R243 ;  /* 0x000040f301007387 */ /* 0x0003e20000100800 */
[----:B------:R-:W-:Y:S01]  /*0550*/  IADD3.X R96, R8, UR4, R0, P1, P0 ;  /* 0x0000000408607c10 */ /* 0x000fe20008fe0400 */
[----:B-12-4-:R-:W-:Y:S05]  /*0560*/  @!P2 BRA `(.L_x_768) ;  /* 0x000000700000a947 */ /* 0x016fea0003800000 */
[----:B------:R-:W-:-:S13]  /*0570*/  PLOP3.LUT P0, PT, PT, PT, UP3, 0x80, 0x0 ;  /* 0x000000000000781c */ /* 0x000fda0003f0f038 */
[----:B------:R-:W2:Y:S04]  /*0580*/  @P0 LDG.E R0, [R2.64+0x4] ;  /* 0x0000041a02000981 */ /* 0x000ea8000c1e1900 */
[----:B------:R-:W3:Y:S01]  /*0590*/  @!P0 LDG.E R2, [R2.64] ;  /* 0x0000001a02028981 */ /* 0x000ee2000c1e1900 */
[----:B--2---:R-:W1:Y:S02]  /*05a0*/  @P0 R2UR UR7, R0 ;  /* 0x00000000000703c2 */ /* 0x004e6400000e0000 */
[----:B-1----:R-:W-:-:S11]  /*05b0*/  @UP3 UIADD3 UR7, UR7, -UR15, URZ ;  /* 0x8000000f07073290 */ /* 0x002fd6000fffe03f */
[----:B---3--:R1:W2:Y:S02]  /*05c0*/  @!P0 R2UR UR7, R2 ;  /* 0x00000000020783c2 */ /* 0x0082a400000e0000 */
[----:B-12---:R-:W-:Y:S05]  /*05d0*/  BRA `(.L_x_769) ;  /* 0x0000001000007947 */ /* 0x006fea0003800000 */
.L_x_768:
[----:B------:R-:W-:Y:S02]  /*05e0*/  ULDC UR7, c[0x0][0x218] ;  /* 0x0000860000077ab9 */ /* 0x000fe40000000800 */
.L_x_769:
        /* <DEDUP_REMOVED lines=21> */
[----:B------:R-:W-:Y:S02]  /*0740*/  UIADD3 UR4, -UR10, 0x9f, UR9 ;  /* 0x0000009f0a047890 */ /* 0x000fe4000fffe109 */
        /* <DEDUP_REMOVED lines=14> */
[----:B------:R-:W-:Y:S01]  /*0830*/  UISETP.NE.AND UP1, UPT, UR25, -0x1, UPT ;  /* 0xffffffff1900788c */ /* 0x000fe2000bf25270 */
[----:B------:R-:W1:Y:S01]  /*0840*/  LDC.U8 R232, c[0x0][0x2d8] ;  /* 0x0000b600ffe87b82 */ /* 0x000e620000000000 */
        /* <DEDUP_REMOVED lines=14> */
[----:B------:R-:W-:Y:S02]  /*0930*/  @!UP1 UIADD3 UR13, UR19, UR16, URZ ;  /* 0x00000010130d9290 */ /* 0x000fe4000fffe03f */
[----:B------:R-:W-:-:S02]  /*0940*/  @UP0 UIMAD UR7, UR17, UR5, UR33 ;  /* 0x00000005110702a4 */ /* 0x000fc4000f8e0221 */
[----:B------:R-:W-:Y:S02]  /*0950*/  @!UP1 UMOV UR6, UR18 ;  /* 0x0000001200069c82 */ /* 0x000fe40008000000 */
[----:B------:R-:W-:Y:S01]  /*0960*/  @UP0 UMOV UR16, UR32 ;  /* 0x0000002000100c82 */ /* 0x000fe20008000000 */
[----:B------:R-:W-:Y:S05]  /*0970*/  @P0 BRA `(.L_x_771) ;  /* 0x000000d000000947 */ /* 0x000fea0003800000 */
[----:B-1----:R-:W-:Y:S02]  /*0980*/  USHF.R.S32.HI UR16, URZ, 0x1f, UR14 ;  /* 0x0000001f3f107899 */ /* 0x002fe4000801140e */
        /* <DEDUP_REMOVED lines=12> */
.L_x_771:
[----:B-1----:R-:W-:Y:S01]  /*0a50*/  IABS R4, c[0x0][0x1c8] ;  /* 0x0000720000047a13 */ /* 0x002fe20000000000 */
[----:B------:R-:W1:Y:S01]  /*0a60*/  S2R R6, SR_CTAID.Z ;  /* 0x0000000000067919 */ /* 0x000e620000002700 */
[----:B------:R-:W-:Y:S02]  /*0a70*/  ULDC UR4, c[0x0][0x1c8] ;  /* 0x0000720000047ab9 */ /* 0x000fe40000000800 */
[----:B------:R-:W2:Y:S01]  /*0a80*/  I2F.RP R2, R4 ;  /* 0x0000000400027306 */ /* 0x000ea20000209400 */
[----:B------:R-:W-:Y:S02]  /*0a90*/  ULOP3.LUT UR4, UR11, UR4, URZ, 0x3c, !UPT ;  /* 0x000000040b047292 */ /* 0x000fe4000f8e3c3f */
[----:B------:R-:W-:-:S04]  /*0aa0*/  @UP0 UIADD3 UR15, UR14, UR15, URZ ;  /* 0x0000000f0e0f0290 */ /* 0x000fc8000fffe03f */
[----:B------:R-:W-:Y:S01]  /*0ab0*/  ISETP.LE.AND P1, PT, RZ, UR4, PT ;  /* 0x00000004ff007c0c */ /* 0x000fe2000bf23270 */
[----:B------:R-:W-:Y:S02]  /*0ac0*/  ULDC.64 UR4, c[0x0][0x1a0] ;  /* 0x0000680000047ab9 */ /* 0x000fe40000000a00 */
[----:B------:R-:W-:-:S04]  /*0ad0*/  @UP0 UIMAD.WIDE.U32 UR18, UR15, UR4, URZ ;  /* 0x000000040f1202a5 */ /* 0x000fc8000f8e003f */
[----:B------:R-:W-:Y:S01]  /*0ae0*/  @UP0 UIMAD UR17, UR15, UR5, UR19 ;  /* 0x000000050f1102a4 */ /* 0x000fe2000f8e0213 */
[----:B--2---:R-:W2:Y:S01]  /*0af0*/  MUFU.RCP R2, R2 ;  /* 0x0000000200027308 */ /* 0x004ea20000001000 */
[----:B------:R-:W-:Y:S02]  /*0b00*/  USHF.R.S32.HI UR15, URZ, 0x1f, UR11 ;  /* 0x0000001f3f0f7899 */ /* 0x000fe4000801140b */
[----:B------:R-:W-:Y:S01]  /*0b10*/  @UP0 UMOV UR4, UR18 ;  /* 0x0000001200040c82 */ /* 0x000fe20008000000 */
[----:B-1----:R-:W-:Y:S02]  /*0b20*/  IABS R6, R6 ;  /* 0x0000000600067213 */ /* 0x002fe40000000000 */
[----:B--2---:R-:W-:-:S04]  /*0b30*/  IADD3 R2, R2, 0xffffffe, RZ ;  /* 0x0ffffffe02027810 */ /* 0x004fc80007ffe0ff */
        /* <DEDUP_REMOVED lines=25> */
[----:B------:R-:W-:Y:S02]  /*0cd0*/  UIADD3 UR19, UR19, UR17, URZ ;  /* 0x0000001113137290 */ /* 0x000fe4000fffe03f */
[----:B------:R-:W-:Y:S02]  /*0ce0*/  ULDC.64 UR4, c[0x0][0x188] ;  /* 0x0000620000047ab9 */ /* 0x000fe40000000a00 */
[----:B------:R-:W-:Y:S02]  /*0cf0*/  UIMAD UR14, UR14, UR4, URZ ;  /* 0x000000040e0e72a4 */ /* 0x000fe4000f8e023f */
[----:B------:R-:W-:Y:S02]  /*0d00*/  UIMAD.WIDE.U32 UR18, UR12, UR4, UR18 ;  /* 0x000000040c1272a5 */ /* 0x000fe4000f8e0012 */
[----:B------:R-:W-:-:S04]  /*0d10*/  UIMAD UR5, UR12, UR5, UR14 ;  /* 0x000000050c0572a4 */ /* 0x000fc8000f8e020e */
[----:B------:R-:W-:Y:S02]  /*0d20*/  UIADD3 UR17, UR19, UR5, URZ ;  /* 0x0000000513117290 */ /* 0x000fe4000fffe03f */
[----:B------:R-:W-:Y:S02]  /*0d30*/  UMOV UR4, UR18 ;  /* 0x0000001200047c82 */ /* 0x000fe40008000000 */
.L_x_772:
[CC--:B------:R-:W-:Y:S01]  /*0d40*/  LEA.HI R0, R5.reuse, R20.reuse, RZ, 0x3 ;  /* 0x0000001405007211 */ /* 0x0c0fe200078f18ff */
[----:B------:R-:W1:Y:S01]  /*0d50*/  S2R R14, SR_CTAID.Z ;  /* 0x00000000000e7919 */ /* 0x000e620000002700 */
[CC--:B------:R-:W-:Y:S01]  /*0d60*/  LEA.HI R17, R5.reuse, R20.reuse, RZ, 0x4 ;  /* 0x0000001405117211 */ /* 0x0c0fe200078f20ff */
[----:B------:R-:W-:Y:S01]  /*0d70*/  UIADD3 UR18, -UR9, UR10, URZ ;  /* 0x0000000a09127290 */ /* 0x000fe2000fffe13f */
[----:B------:R-:W-:Y:S01]  /*0d80*/  SHF.R.S32.HI R10, RZ, 0x3, R0 ;  /* 0x00000003ff0a7819 */ /* 0x000fe20000011400 */
[----:B------:R-:W2:Y:S01]  /*0d90*/  S2R R21, SR_CTAID.X ;  /* 0x0000000000157919 */ /* 0x000ea20000002500 */
[----:B------:R-:W-:Y:S01]  /*0da0*/  LOP3.LUT R0, R0, 0xfffffff8, RZ, 0xc0, !PT ;  /* 0xfffffff800007812 */ /* 0x000fe200078ec0ff */
[----:B------:R-:W-:Y:S01]  /*0db0*/  BSSY B0, `(.L_x_773) ;  /* 0x0000054000007945 */ /* 0x000fe20003800000 */
[----:B------:R-:W-:Y:S01]  /*0dc0*/  LEA.HI R5, R5, R20, RZ, 0x6 ;  /* 0x0000001405057211 */ /* 0x000fe200078f30ff */
[----:B------:R-:W-:Y:S01]  /*0dd0*/  IMAD.SHL.U32 R2, R10, 0x40, RZ ;  /* 0x000000400a027824 */ /* 0x000fe200078e00ff */
[----:B------:R-:W-:Y:S01]  /*0de0*/  SHF.R.S32.HI R11, RZ, 0x1f, R10 ;  /* 0x0000001fff0b7819 */ /* 0x000fe2000001140a */
[----:B------:R-:W-:Y:S01]  /*0df0*/  IMAD.IADD R28, R20, 0x1, -R0 ;  /* 0x00000001141c7824 */ /* 0x000fe200078e0a00 */
[----:B------:R-:W-:Y:S01]  /*0e00*/  LOP3.LUT R0, R17, 0xfffffff0, RZ, 0xc0, !PT ;  /* 0xfffffff011007812 */ /* 0x000fe200078ec0ff */
[----:B------:R-:W-:Y:S01]  /*0e10*/  IMAD.SHL.U32 R5, R5, 0x8, RZ ;  /* 0x0000000805057824 */ /* 0x000fe200078e00ff */
[----:B------:R-:W-:Y:S01]  /*0e20*/  LOP3.LUT R3, R2, 0x1c0, RZ, 0xc0, !PT ;  /* 0x000001c002037812 */ /* 0x000fe200078ec0ff */
[----:B------:R-:W-:Y:S01]  /*0e30*/  IMAD.SHL.U32 R100, R28, 0x8, RZ ;  /* 0x000000081c647824 */ /* 0x000fe200078e00ff */
[----:B------:R-:W-:Y:S01]  /*0e40*/  SHF.R.S32.HI R92, RZ, 0x5, R9 ;  /* 0x00000005ff5c7819 */ /* 0x000fe20000011409 */
[----:B------:R-:W-:-:S03]  /*0e50*/  IMAD.IADD R0, R20, 0x1, -R0 ;  /* 0x0000000114007824 */ /* 0x000fc600078e0a00 */
[----:B------:R-:W-:Y:S02]  /*0e60*/  LOP3.LUT R2, R3, 0x38, R100, 0xf8, !PT ;  /* 0x0000003803027812 */ /* 0x000fe400078ef864 */
[----:B------:R-:W-:Y:S02]  /*0e70*/  SHF.R.U32.HI R3, RZ, 0x3, R3 ;  /* 0x00000003ff037819 */ /* 0x000fe40000011603 */
[----:B------:R-:W-:Y:S02]  /*0e80*/  SHF.R.S32.HI R6, RZ, 0x1f, R0 ;  /* 0x0000001fff067819 */ /* 0x000fe40000011400 */
[----:B------:R-:W-:Y:S02]  /*0e90*/  LOP3.LUT R3, R2, R3, RZ, 0x3c, !PT ;  /* 0x0000000302037212 */ /* 0x000fe400078e3cff */
[----:B------:R-:W-:Y:S01]  /*0ea0*/  SHF.R.S32.HI R101, RZ, 0x1f, R100 ;  /* 0x0000001fff657819 */ /* 0x000fe20000011464 */
[----:B--2---:R-:W-:Y:S01]  /*0eb0*/  IMAD.WIDE R30, R21, 0x80, R10 ;  /* 0x00000080151e7825 */ /* 0x004fe200078e020a */
[----:B------:R-:W-:-:S02]  /*0ec0*/  LEA.HI R19, R6, R0, RZ, 0x3 ;  /* 0x0000000006137211 */ /* 0x000fc400078f18ff */
[----:B------:R-:W-:Y:S01]  /*0ed0*/  IADD3 R2, P0, R100, UR6, RZ ;  /* 0x0000000664027c10 */ /* 0x000fe2000ff1e0ff */
[----:B------:R-:W-:Y:S01]  /*0ee0*/  IMAD.WIDE.U32 R6, R10, c[0x0][0x198], R100 ;  /* 0x000066000a067a25 */ /* 0x000fe200078e0064 */
[----:B------:R-:W-:Y:S01]  /*0ef0*/  LOP3.LUT R219, R3, 0xfffffe00, R5, 0xf8, !PT ;  /* 0xfffffe0003db7812 */ /* 0x000fe200078ef805 */
[----:B------:R2:W-:Y:S01]  /*0f00*/  STL.64 [R1], R100 ;  /* 0x0000006401007387 */ /* 0x0005e20000100a00 */
[----:B------:R-:W-:Y:S01]  /*0f10*/  LOP3.LUT R8, R19, 0xfffffff8, RZ, 0xc0, !PT ;  /* 0xfffffff813087812 */ /* 0x000fe200078ec0ff */
[----:B------:R-:W-:Y:S01]  /*0f20*/  IMAD R5, R11, c[0x0][0x198], RZ ;  /* 0x000066000b057a24 */ /* 0x000fe200078e02ff */
[----:B------:R-:W-:Y:S01]  /*0f30*/  IADD3.X R3, R101, UR13, RZ, P0, !PT ;  /* 0x0000000d65037c10 */ /* 0x000fe200087fe4ff */
[----:B------:R-:W-:Y:S01]  /*0f40*/  IMAD.SHL.U32 R219, R219, 0x2, RZ ;  /* 0x00000002dbdb7824 */ /* 0x000fe200078e00ff */
[----:B------:R-:W-:Y:S01]  /*0f50*/  IADD3 R6, P0, R6, UR16, RZ ;  /* 0x0000001006067c10 */ /* 0x000fe2000ff1e0ff */
[----:B------:R-:W-:Y:S01]  /*0f60*/  IMAD R5, R10, c[0x0][0x19c], R5 ;  /* 0x000067000a057a24 */ /* 0x000fe200078e0205 */
[----:B------:R-:W-:Y:S01]  /*0f70*/  IADD3 R251, R100, 0x40, RZ ;  /* 0x0000004064fb7810 */ /* 0x000fe20007ffe0ff */
[----:B------:R-:W-:Y:S01]  /*0f80*/  IMAD.IADD R18, R0, 0x1, -R8 ;  /* 0x0000000100127824 */ /* 0x000fe200078e0a08 */
[----:B------:R-:W-:Y:S01]  /*0f90*/  SHF.R.S32.HI R0, RZ, 0x1f, R4 ;  /* 0x0000001fff007819 */ /* 0x000fe20000011404 */
[----:B-1----:R-:W-:Y:S01]  /*0fa0*/  IMAD.WIDE.U32 R14, R14, c[0x0][0x1a8], R2 ;  /* 0x00006a000e0e7a25 */ /* 0x002fe200078e0002 */
[----:B------:R-:W-:-:S03]  /*0fb0*/  IADD3.X R7, R7, UR7, R5, P0, !PT ;  /* 0x0000000707077c10 */ /* 0x000fc600087fe405 */
[----:B------:R-:W-:Y:S02]  /*0fc0*/  IMAD R8, R11, c[0x0][0x1a0], RZ ;  /* 0x000068000b087a24 */ /* 0x000fe400078e02ff */
[----:B------:R-:W-:-:S04]  /*0fd0*/  IMAD.WIDE.U32 R2, R10, c[0x0][0x1a0], R100 ;  /* 0x000068000a027a25 */ /* 0x000fc800078e0064 */
[----:B------:R-:W-:Y:S01]  /*0fe0*/  IMAD R5, R10, c[0x0][0x1a4], R8 ;  /* 0x000069000a057a24 */ /* 0x000fe200078e0208 */
[----:B------:R-:W-:Y:S01]  /*0ff0*/  IADD3 R2, P0, R2, UR4, RZ ;  /* 0x0000000402027c10 */ /* 0x000fe2000ff1e0ff */
[C---:B------:R-:W-:Y:S01]  /*1000*/  IMAD R8, R0.reuse, c[0x0][0x1b0], RZ ;  /* 0x00006c0000087a24 */ /* 0x040fe200078e02ff */
[----:B------:R-:W-:Y:S01]  /*1010*/  ULDC.64 UR4, c[0x0][0x1a8] ;  /* 0x00006a0000047ab9 */ /* 0x000fe20000000a00 */
[----:B------:R-:W-:Y:S01]  /*1020*/  IMAD R0, R0, c[0x0][0x1b8], RZ ;  /* 0x00006e0000007a24 */ /* 0x000fe200078e02ff */
[----:B------:R-:W-:Y:S01]  /*1030*/  IADD3.X R3, R3, UR17, R5, P0, !PT ;  /* 0x0000001103037c10 */ /* 0x000fe200087fe405 */
[----:B------:R-:W-:Y:S01]  /*1040*/  IMAD R8, R4, c[0x0][0x1b4], R8 ;  /* 0x00006d0004087a24 */ /* 0x000fe200078e0208 */
[----:B------:R-:W-:Y:S01]  /*1050*/  ISETP.GE.AND P0, PT, R10, UR18, PT ;  /* 0x000000120a007c0c */ /* 0x000fe2000bf06270 */
[C---:B------:R-:W-:Y:S01]  /*1060*/  IMAD R0, R4.reuse, c[0x0][0x1bc], R0 ;  /* 0x00006f0004007a24 */ /* 0x040fe200078e0200 */
[----:B------:R-:W-:Y:S01]  /*1070*/  UIMAD UR4, UR15, UR4, URZ ;  /* 0x000000040f0472a4 */ /* 0x000fe2000f8e023f */
[----:B------:R-:W-:Y:S01]  /*1080*/  IMAD.WIDE.U32 R22, R4, c[0x0][0x1b8], R2 ;  /* 0x00006e0004167a25 */ /* 0x000fe200078e0002 */
[----:B------:R-:W-:-:S02]  /*1090*/  R2P PR, R18, 0x6 ;  /* 0x0000000612007804 */ /* 0x000fc40000000000 */
[----:B------:R-:W-:Y:S01]  /*10a0*/  UIMAD UR4, UR11, UR5, UR4 ;  /* 0x000000050b0472a4 */ /* 0x000fe2000f8e0204 */
[----:B------:R-:W-:-:S04]  /*10b0*/  IMAD.WIDE.U32 R246, R4, c[0x0][0x1b0], R6 ;  /* 0x00006c0004f67a25 */ /* 0x000fc800078e0006 */
[----:B------:R-:W-:Y:S01]  /*10c0*/  IMAD.IADD R25, R23, 0x1, R0 ;  /* 0x0000000117197824 */ /* 0x000fe200078e0200 */
[----:B------:R2:W-:Y:S01]  /*10d0*/  STL.64 [R1+0x18], R246 ;  /* 0x000018f601007387 */ /* 0x0005e20000100a00 */
[----:B------:R-:W-:Y:S01]  /*10e0*/  IMAD.IADD R27, R247, 0x1, R8 ;  /* 0x00000001f71b7824 */ /* 0x000fe200078e0208 */
[----:B------:R-:W-:Y:S01]  /*10f0*/  IADD3 R13, R15, UR4, RZ ;  /* 0x000000040f0d7c10 */ /* 0x000fe2000fffe0ff */
[----:B------:R-:W-:Y:S01]  /*1100*/  IMAD.MOV.U32 R4, RZ, RZ, 0x10 ;  /* 0x00000010ff047424 */ /* 0x000fe200078e00ff */
[----:B------:R2:W-:Y:S01]  /*1110*/  STL.64 [R1+0x48], R22 ;  /* 0x0000481601007387 */ /* 0x0005e20000100a00 */
[----:B------:R-:W-:-:S03]  /*1120*/  IMAD.MOV.U32 R2, RZ, RZ, 0x20 ;  /* 0x00000020ff027424 */ /* 0x000fc600078e00ff */
[----:B------:R2:W-:Y:S01]  /*1130*/  STL.64 [R1+0x8], R30 ;  /* 0x0000081e01007387 */ /* 0x0005e20000100a00 */
[----:B------:R-:W-:Y:S02]  /*1140*/  SEL R4, R4, 0xfffffff0, !P1 ;  /* 0xfffffff004047807 */ /* 0x000fe40004800000 */
[----:B------:R-:W-:Y:S01]  /*1150*/  SEL R2, R2, 0xffffffe0, !P2 ;  /* 0xffffffe002027807 */ /* 0x000fe20005000000 */
        /* <DEDUP_REMOVED lines=25> */
.L_x_774:
[----:B------:R-:W-:Y:S05]  /*12f0*/  BSYNC B0 ;  /* 0x0000000000007941 */ /* 0x000fea0003800000 */
.L_x_773:
[----:B------:R-:W-:Y:S01]  /*1300*/  IADD3 R5, R10, 0x10, RZ ;  /* 0x000000100a057810 */ /* 0x000fe20007ffe0ff */
[----:B------:R-:W-:Y:S03]  /*1310*/  BSSY B0, `(.L_x_775) ;  /* 0x000001c000007945 */ /* 0x000fe60003800000 */
[----:B------:R-:W-:-:S13]  /*1320*/  ISETP.GE.AND P0, PT, R5, UR18, PT ;  /* 0x0000001205007c0c */ /* 0x000fda000bf06270 */
[----:B------:R-:W-:Y:S05]  /*1330*/  @P0 BRA `(.L_x_776) ;  /* 0x0000019000000947 */ /* 0x000fea0003800000 */
[----:B------:R-:W-:Y:S01]  /*1340*/  IADD3 R3, P0, R30, 0x10, RZ ;  /* 0x000000101e037810 */ /* 0x000fe20007f1e0ff */
[----:B-1----:R-:W-:Y:S01]  /*1350*/  IMAD.MOV.U32 R6, RZ, RZ, R14 ;  /* 0x000000ffff067224 */ /* 0x002fe200078e000e */
        /* <DEDUP_REMOVED lines=23> */
.L_x_776:
[----:B------:R-:W-:Y:S05]  /*14d0*/  BSYNC B0 ;  /* 0x0000000000007941 */ /* 0x000fea0003800000 */
.L_x_775:
        /* <DEDUP_REMOVED lines=29> */
.L_x_778:
[----:B------:R-:W-:Y:S05]  /*16b0*/  BSYNC B0 ;  /* 0x0000000000007941 */ /* 0x000fea0003800000 */
.L_x_777:
        /* <DEDUP_REMOVED lines=29> */
.L_x_780:
[----:B------:R-:W-:Y:S05]  /*1890*/  BSYNC B0 ;  /* 0x0000000000007941 */ /* 0x000fea0003800000 */
.L_x_779:
        /* <DEDUP_REMOVED lines=29> */
.L_x_782:
[----:B------:R-:W-:Y:S05]  /*1a70*/  BSYNC B0 ;  /* 0x0000000000007941 */ /* 0x000fea0003800000 */
.L_x_781:
[----:B------:R-:W-:Y:S01]  /*1a80*/  IADD3 R0, R10, 0x50, RZ ;  /* 0x000000500a007810 */ /* 0x000fe20007ffe0ff */
[----:B------:R-:W-:Y:S03]  /*1a90*/  BSSY B0, `(.L_x_783) ;  /* 0x000001d000007945 */ /* 0x000fe60003800000 */
[----:B------:R-:W-:Y:S01]  /*1aa0*/  ISETP.GE.AND P0, PT, R0, UR18, PT ;  /* 0x0000001200007c0c */ /* 0x000fe2000bf06270 */
[----:B------:R3:W-:-:S12]  /*1ab0*/  STL [R1+0x58], R0 ;  /* 0x0000580001007387 */ /* 0x0007d80000100800 */
[----:B------:R-:W-:Y:S05]  /*1ac0*/  @P0 BRA `(.L_x_784) ;  /* 0x0000019000000947 */ /* 0x000fea0003800000 */
[----:B------:R-:W-:Y:S01]  /*1ad0*/  IADD3 R3, P0, R30, 0x50, RZ ;  /* 0x000000501e037810 */ /* 0x000fe20007f1e0ff */
[----:B-1----:R-:W-:Y:S01]  /*1ae0*/  IMAD.MOV.U32 R6, RZ, RZ, R14 ;  /* 0x000000ffff067224 */ /* 0x002fe200078e000e */
[----:B------:R-:W-:Y:S02]  /*1af0*/  ISETP.GE.AND P1, PT, R100, c[0x0][0x220], PT ;  /* 0x0000880064007a0c */ /* 0x000fe40003f26270 */
[----:B------:R-:W-:Y:S01]  /*1b00*/  MOV R7, R13 ;  /* 0x0000000d00077202 */ /* 0x000fe20000000f00 */
[----:B---3--:R-:W-:Y:S01]  /*1b10*/  IMAD.X R0, RZ, RZ, R31, P0 ;  /* 0x000000ffff007224 */ /* 0x008fe200000e061f */
        /* <DEDUP_REMOVED lines=20> */
.L_x_784:
[----:B------:R-:W-:Y:S05]  /*1c60*/  BSYNC B0 ;  /* 0x0000000000007941 */ /* 0x000fea0003800000 */
.L_x_783:
[----:B---3--:R-:W-:Y:S01]  /*1c70*/  IADD3 R0, R10, 0x60, RZ ;  /* 0x000000600a007810 */ /* 0x008fe20007ffe0ff */
        /* <DEDUP_REMOVED lines=29> */
.L_x_786:
[----:B------:R-:W-:Y:S05]  /*1e50*/  BSYNC B0 ;  /* 0x0000000000007941 */ /* 0x000fea0003800000 */
.L_x_785:
[----:B---3--:R-:W-:Y:S01]  /*1e60*/  IADD3 R0, R10, 0x70, RZ ;  /* 0x000000700a007810 */ /* 0x008fe20007ffe0ff */
[----:B------:R-:W-:Y:S01]  /*1e70*/  UMOV UR19, 0x5 ;  /* 0x0000000500137882 */ /* 0x000fe20000000000 */
[----:B------:R-:W-:Y:S01]  /*1e80*/  BSSY B0, `(.L_x_787) ;  /* 0x0000020000007945 */ /* 0x000fe20003800000 */
[----:B------:R-:W-:Y:S01]  /*1e90*/  ULDC.64 UR6, c[0x0][0x198] ;  /* 0x0000660000067ab9 */ /* 0x000fe20000000a00 */
[----:B------:R-:W-:Y:S01]  /*1ea0*/  ISETP.GE.AND P0, PT, R0, UR18, PT ;  /* 0x0000001200007c0c */ /* 0x000fe2000bf06270 */
[----:B------:R3:W-:Y:S01]  /*1eb0*/  STL [R1+0x50], R0 ;  /* 0x0000500001007387 */ /* 0x0007e20000100800 */
[----:B------:R-:W-:Y:S02]  /*1ec0*/  USHF.L.U64.HI UR7, UR6, UR19, UR7 ;  /* 0x0000001306077299 */ /* 0x000fe40008010207 */
[----:B------:R-:W-:-:S09]  /*1ed0*/  USHF.L.U32 UR11, UR6, 0x5, URZ ;  /* 0x00000005060b7899 */ /* 0x000fd2000800063f */
[----:B------:R-:W-:Y:S05]  /*1ee0*/  @P0 BRA `(.L_x_788) ;  /* 0x0000019000000947 */ /* 0x000fea0003800000 */
[----:B---3--:R-:W-:Y:S01]  /*1ef0*/  IADD3 R0, P0, R30, 0x70, RZ ;  /* 0x000000701e007810 */ /* 0x008fe20007f1e0ff */
        /* <DEDUP_REMOVED lines=24> */
.L_x_788:
[----:B------:R-:W-:Y:S05]  /*2080*/  BSYNC B0 ;  /* 0x0000000000007941 */ /* 0x000fea0003800000 */
.L_x_787:
        /* <DEDUP_REMOVED lines=11> */
[----:B-1----:R-:W-:Y:S01]  /*2140*/  IMAD.WIDE.U32 R6, R97, UR29, R244 ;  /* 0x0000001d61067c25 */ /* 0x002fe2000f8e00f4 */
[----:B------:R-:W-:-:S06]  /*2150*/  UIMAD UR4, UR13, UR11, UR4 ;  /* 0x0000000b0d0472a4 */ /* 0x000fcc000f8e0204 */
[----:B------:R-:W-:-:S05]  /*2160*/  IADD3 R3, R7, UR4, RZ ;  /* 0x0000000407037c10 */ /* 0x000fca000fffe0ff */
        /* <DEDUP_REMOVED lines=18> */
.L_x_790:
[----:B------:R-:W-:Y:S05]  /*2290*/  BSYNC B0 ;  /* 0x0000000000007941 */ /* 0x000fea0003800000 */
.L_x_789:
[----:B------:R-:W-:Y:S01]  /*22a0*/  ISETP.GE.AND P0, PT, R5, UR12, PT ;  /* 0x0000000c05007c0c */ /* 0x000fe2000bf06270 */
[----:B------:R-:W-:Y:S01]  /*22b0*/  ULDC UR21, c[0x0][0x19c] ;  /* 0x0000670000157ab9 */ /* 0x000fe20000000800 */
[----:B------:R-:W-:Y:S01]  /*22c0*/  BSSY B0, `(.L_x_791) ;  /* 0x000001a000007945 */ /* 0x000fe20003800000 */
[----:B------:R-:W-:Y:S02]  /*22d0*/  ULDC.64 UR4, c[0x0][0x1a0] ;  /* 0x0000680000047ab9 */ /* 0x000fe40000000a00 */
[----:B------:R-:W-:Y:S02]  /*22e0*/  USHF.L.U32 UR22, UR6, 0x4, URZ ;  /* 0x0000000406167899 */ /* 0x000fe4000800063f */
[----:B------:R-:W-:Y:S02]  /*22f0*/  USHF.L.U64.HI UR21, UR6, UR23, UR21 ;  /* 0x0000001706157299 */ /* 0x000fe40008010215 */
[----:B------:R-:W-:Y:S02]  /*2300*/  USHF.L.U64.HI UR19, UR4, UR19, UR5 ;  /* 0x0000001304137299 */ /* 0x000fe40008010205 */
[----:B------:R-:W-:-:S02]  /*2310*/  USHF.L.U32 UR20, UR4, 0x5, URZ ;  /* 0x0000000504147899 */ /* 0x000fc4000800063f */
[----:B------:R-:W-:Y:S05]  /*2320*/  @P0 BRA `(.L_x_792) ;  /* 0x0000013000000947 */ /* 0x000fea0003800000 */
[----:B------:R-:W-:Y:S02]  /*2330*/  ISETP.GE.AND P1, PT, R100, c[0x0][0x220], PT ;  /* 0x0000880064007a0c */ /* 0x000fe40003f26270 */
[----:B---3--:R-:W-:Y:S02]  /*2340*/  IADD3 R0, P2, R6, UR22, RZ ;  /* 0x0000001606007c10 */ /* 0x008fe4000ff5e0ff */
        /* <DEDUP_REMOVED lines=17> */
.L_x_792:
[----:B------:R-:W-:Y:S05]  /*2460*/  BSYNC B0 ;  /* 0x0000000000007941 */ /* 0x000fea0003800000 */
.L_x_791:
[----:B------:R-:W0:Y:S01]  /*2470*/  LDGDEPBAR ;  /* 0x00000000000079af */ /* 0x000e220000000000 */
[----:B------:R-:W-:Y:S01]  /*2480*/  ISETP.GE.AND P0, PT, R10, UR12, PT ;  /* 0x0000000c0a007c0c */ /* 0x000fe2000bf06270 */
[----:B-1----:R-:W-:Y:S01]  /*2490*/  IMAD.MOV.U32 R8, RZ, RZ, R24 ;  /* 0x000000ffff087224 */ /* 0x002fe200078e0018 */
[----:B---3--:R-:W-:Y:S01]  /*24a0*/  SHF.R.S32.HI R0, RZ, 0x1f, R16 ;  /* 0x0000001fff007819 */ /* 0x008fe20000011410 */
[----:B------:R-:W-:Y:S01]  /*24b0*/  IMAD.MOV.U32 R9, RZ, RZ, R25 ;  /* 0x000000ffff097224 */ /* 0x000fe200078e0019 */
[----:B------:R-:W-:Y:S01]  /*24c0*/  LEA R98, R21, R92, 0x3 ;  /* 0x0000005c15627211 */ /* 0x000fe200078e18ff */
[----:B------:R-:W-:Y:S01]  /*24d0*/  IMAD.MOV.U32 R8, RZ, RZ, R22 ;  /* 0x000000ffff087224 */ /* 0x000fe200078e0016 */
[----:B------:R-:W-:Y:S01]  /*24e0*/  LEA.HI R0, R0, R16, RZ, 0x2 ;  /* 0x0000001000007211 */ /* 0x000fe200078f10ff */
[----:B------:R-:W-:Y:S01]  /*24f0*/  UIMAD UR5, UR19, UR29, URZ ;  /* 0x0000001d130572a4 */ /* 0x000fe2000f8e023f */
[----:B------:R-:W-:Y:S01]  /*2500*/  IMAD.U32 R6, RZ, RZ, UR29 ;  /* 0x0000001dff067e24 */ /* 0x000fe2000f8e00ff */
[----:B------:R-:W-:Y:S01]  /*2510*/  SHF.L.U32 R20, R20, 0x1, RZ ;  /* 0x0000000114147819 */ /* 0x000fe200000006ff */
[----:B------:R1:W-:Y:S01]  /*2520*/  STL.64 [R1+0x30], R8 ;  /* 0x0000300801007387 */ /* 0x0003e20000100a00 */
[----:B------:R-:W-:Y:S01]  /*2530*/  SHF.R.S32.HI R12, RZ, 0x2, R0 ;  /* 0x00000002ff0c7819 */ /* 0x000fe20000011400 */
[----:B------:R-:W-:Y:S01]  /*2540*/  UIMAD UR5, UR13, UR20, UR5 ;  /* 0x000000140d0572a4 */ /* 0x000fe2000f8e0205 */
[----:B------:R-:W-:Y:S01]  /*2550*/  IMAD.WIDE.U32 R6, R6, UR20, R8 ;  /* 0x0000001406067c25 */ /* 0x000fe2000f8e0008 */
[----:B------:R1:W-:Y:S01]  /*2560*/  STL [R1+0x28], R98 ;  /* 0x0000286201007387 */ /* 0x0003e20000100800 */
[----:B------:R-:W-:Y:S01]  /*2570*/  BSSY B0, `(.L_x_793) ;  /* 0x000001a000007945 */ /* 0x000fe20003800000 */
[----:B------:R-:W-:-:S02]  /*2580*/  LOP3.LUT R252, R20, 0x6, RZ, 0xc0, !PT ;  /* 0x0000000614fc7812 */ /* 0x000fc400078ec0ff */
[----:B------:R1:W-:Y:S01]  /*2590*/  STL [R1+0x5c], R12 ;  /* 0x00005c0c01007387 */ /* 0x0003e20000100800 */
[----:B------:R-:W-:Y:S01]  /*25a0*/  IADD3 R3, R7, UR5, RZ ;  /* 0x0000000507037c10 */ /* 0x000fe2000fffe0ff */
[----:B------:R-:W-:-:S04]  /*25b0*/  DEPBAR.LE SB0, 0x0 ;  /* 0x000080000000791a */ /* 0x000fc80000000000 */
[----:B------:R-:W-:Y:S06]  /*25c0*/  BAR.SYNC.DEFER_BLOCKING 0x0 ;  /* 0x0000000000007b1d */ /* 0x000fec0000010000 */
[----:B------:R1:W-:Y:S04]  /*25d0*/  @P0 STS.128 [R219+0xa000], RZ ;  /* 0x00a000ffdb000388 */ /* 0x0003e80000000c00 */
[----:B------:R1:W-:Y:S01]  /*25e0*/  @P0 STS.128 [R219+0xb000], RZ ;  /* 0x00b000ffdb000388 */ /* 0x0003e20000000c00 */
        /* <DEDUP_REMOVED lines=18> */
.L_x_794:
[----:B------:R-:W-:Y:S05]  /*2710*/  BSYNC B0 ;  /* 0x0000000000007941 */ /* 0x000fea0003800000 */
.L_x_793:
[----:B------:R-:W-:Y:S01]  /*2720*/  ISETP.GE.AND P0, PT, R5, UR12, PT ;  /* 0x0000000c05007c0c */ /* 0x000fe2000bf06270 */
[----:B------:R-:W-:Y:S01]  /*2730*/  IMAD.U32 R0, RZ, RZ, UR10 ;  /* 0x0000000aff007e24 */ /* 0x000fe2000f8e00ff */
[----:B------:R-:W-:Y:S01]  /*2740*/  LEA R5, R92, UR9, 0x4 ;  /* 0x000000095c057c11 */ /* 0x000fe2000f8e20ff */
[----:B------:R-:W-:Y:S01]  /*2750*/  ULDC UR5, c[0x0][0x1a4] ;  /* 0x0000690000057ab9 */ /* 0x000fe20000000800 */
[----:B------:R-:W-:Y:S01]  /*2760*/  BSSY B0, `(.L_x_795) ;  /* 0x000001c000007945 */ /* 0x000fe20003800000 */
[----:B------:R-:W-:Y:S01]  /*2770*/  USHF.L.U32 UR24, UR4, 0x4, URZ ;  /* 0x0000000404187899 */ /* 0x000fe2000800063f */
[----:B------:R-:W-:Y:S01]  /*2780*/  IADD3 R5, R5, 0x1, R12 ;  /* 0x0000000105057810 */ /* 0x000fe20007ffe00c */
[----:B------:R-:W-:-:S03]  /*2790*/  USHF.L.U64.HI UR23, UR4, UR23, UR5 ;  /* 0x0000001704177299 */ /* 0x000fc60008010205 */
[----:B------:R-:W-:-:S03]  /*27a0*/  IADD3 R0, R5, UR8, -R0 ;  /* 0x0000000805007c10 */ /* 0x000fc6000fffe800 */
[----:B------:R3:W-:Y:S01]  /*27b0*/  @P0 STS.128 [R219+0xa800], RZ ;  /* 0x00a800ffdb000388 */ /* 0x0007e20000000c00 */
[----:B------:R-:W-:-:S03]  /*27c0*/  IADD3 R93, R0, c[0x0][0x2e8], RZ ;  /* 0x0000ba00005d7a10 */ /* 0x000fc60007ffe0ff */
[----:B------:R3:W-:Y:S01]  /*27d0*/  @P0 STS.128 [R219+0xb800], RZ ;  /* 0x00b800ffdb000388 */ /* 0x0007e20000000c00 */
[----:B------:R-:W-:Y:S05]  /*27e0*/  @P0 BRA `(.L_x_796) ;  /* 0x0000013000000947 */ /* 0x000fea0003800000 */
[----:B------:R-:W-:Y:S02]  /*27f0*/  ISETP.GE.AND P1, PT, R100, c[0x0][0x220], PT ;  /* 0x0000880064007a0c */ /* 0x000fe40003f26270 */
[----:B------:R-:W-:Y:S02]  /*2800*/  IADD3 R0, P2, R6, UR24, RZ ;  /* 0x0000001806007c10 */ /* 0x000fe4000ff5e0ff */
        /* <DEDUP_REMOVED lines=17> */
.L_x_796:
[----:B------:R-:W-:Y:S05]  /*2920*/  BSYNC B0 ;  /* 0x0000000000007941 */ /* 0x000fea0003800000 */
.L_x_795:
[----:B-1----:R-:W-:Y:S01]  /*2930*/  SHF.R.S32.HI R7, RZ, 0x4, R17 ;  /* 0x00000004ff077819 */ /* 0x002fe20000011411 */
[C---:B------:R-:W-:Y:S01]  /*2940*/  IMAD.SHL.U32 R6, R28.reuse, 0x40, RZ ;  /* 0x000000401c067824 */ /* 0x040fe200078e00ff */
[----:B------:R-:W-:Y:S01]  /*2950*/  R2P PR, R28, 0x6 ;  /* 0x000000061c007804 */ /* 0x000fe20000000000 */
[----:B------:R-:W-:Y:S01]  /*2960*/  IMAD.SHL.U32 R3, R18, 0x40, RZ ;  /* 0x0000004012037824 */ /* 0x000fe200078e00ff */
[----:B------:R-:W-:Y:S01]  /*2970*/  LEA.HI R0, R17, R7, RZ, 0x1 ;  /* 0x0000000711007211 */ /* 0x000fe200078f08ff */
[----:B------:R-:W-:Y:S01]  /*2980*/  IMAD.SHL.U32 R8, R19, 0x40, RZ ;  /* 0x0000004013087824 */ /* 0x000fe200078e00ff */
[----:B------:R-:W0:Y:S01]  /*2990*/  LDGDEPBAR ;  /* 0x00000000000079af */ /* 0x000e220000000000 */
[----:B------:R-:W-:Y:S01]  /*29a0*/  IMAD.SHL.U32 R5, R10, 0x8, RZ ;  /* 0x000000080a057824 */ /* 0x000fe200078e00ff */
[----:B------:R-:W-:Y:S01]  /*29b0*/  LOP3.LUT R0, R0, 0xfffffffe, RZ, 0xc0, !PT ;  /* 0xfffffffe00007812 */ /* 0x000fe200078ec0ff */
[----:B------:R-:W-:Y:S01]  /*29c0*/  UISETP.GE.AND UP0, UPT, UR28, 0x2, UPT ;  /* 0x000000021c00788c */ /* 0x000fe2000bf06270 */
[----:B------:R-:W-:Y:S01]  /*29d0*/  LOP3.LUT R3, R3, 0x1c0, RZ, 0xc0, !PT ;  /* 0x000001c003037812 */ /* 0x000fe200078ec0ff */
[----:B------:R-:W-:Y:S01]  /*29e0*/  UIADD3 UR17, UR31, 0x646e171e, URZ ;  /* 0x646e171e1f117890 */ /* 0x000fe2000fffe03f */
[----:B------:R-:W-:Y:S01]  /*29f0*/  LOP3.LUT R95, R8, 0xfffffe00, RZ, 0xc0, !PT ;  /* 0xfffffe00085f7812 */ /* 0x000fe200078ec0ff */
[----:B------:R-:W-:Y:S01]  /*2a00*/  IMAD.IADD R7, R7, 0x1, -R0 ;  /* 0x0000000107077824 */ /* 0x000fe200078e0a00 */
[----:B------:R-:W-:-:S03]  /*2a10*/  LOP3.LUT R0, R6, 0x1c0, RZ, 0xc0, !PT ;  /* 0x000001c006007812 */ /* 0x000fc600078ec0ff */
[----:B------:R-:W-:Y:S01]  /*2a20*/  IMAD.SHL.U32 R6, R7, 0x8, RZ ;  /* 0x0000000807067824 */ /* 0x000fe200078e00ff */
[----:B------:R-:W-:Y:S02]  /*2a30*/  LOP3.LUT R8, R0, 0x8, R5, 0xf8, !PT ;  /* 0x0000000800087812 */ /* 0x000fe400078ef805 */
[----:B------:R-:W-:Y:S02]  /*2a40*/  SHF.R.U32.HI R0, RZ, 0x3, R0 ;  /* 0x00000003ff007819 */ /* 0x000fe40000011600 */
[----:B------:R-:W-:Y:S02]  /*2a50*/  LOP3.LUT R6, R3, 0x8, R6, 0xf8, !PT ;  /* 0x0000000803067812 */ /* 0x000fe400078ef806 */
[----:B------:R-:W-:Y:S01]  /*2a60*/  SHF.R.U32.HI R5, RZ, 0x3, R3 ;  /* 0x00000003ff057819 */ /* 0x000fe20000011603 */
[----:B------:R-:W-:Y:S01]  /*2a70*/  IMAD R3, R92, 0x400, R95 ;  /* 0x000004005c037824 */ /* 0x000fe200078e025f */
[----:B------:R-:W-:Y:S02]  /*2a80*/  LOP3.LUT R0, R8, R0, RZ, 0x3c, !PT ;  /* 0x0000000008007212 */ /* 0x000fe400078e3cff */
[----:B------:R-:W-:-:S02]  /*2a90*/  LOP3.LUT R94, R6, R5, RZ, 0x3c, !PT ;  /* 0x00000005065e7212 */ /* 0x000fc400078e3cff */
[----:B------:R-:W-:Y:S01]  /*2aa0*/  IADD3 R5, R93, 0x40, RZ ;  /* 0x000000405d057810 */ /* 0x000fe20007ffe0ff */
[----:B------:R-:W-:Y:S01]  /*2ab0*/  IMAD R0, R7, 0x200, R0 ;  /* 0x0000020007007824 */ /* 0x000fe200078e0200 */
[----:B------:R-:W-:Y:S01]  /*2ac0*/  IADD3 R6, R93, 0x48, RZ ;  /* 0x000000485d067810 */ /* 0x000fe20007ffe0ff */
[----:B------:R-:W-:Y:S02]  /*2ad0*/  IMAD.IADD R3, R94, 0x1, R3 ;  /* 0x000000015e037824 */ /* 0x000fe400078e0203 */
[----:B------:R-:W-:Y:S02]  /*2ae0*/  IMAD.SHL.U32 R204, R0, 0x2, RZ ;  /* 0x0000000200cc7824 */ /* 0x000fe400078e00ff */
[----:B------:R-:W-:Y:S01]  /*2af0*/  IMAD.SHL.U32 R206, R3, 0x2, RZ ;  /* 0x0000000203ce7824 */ /* 0x000fe200078e00ff */
[----:B------:R-:W-:Y:S02]  /*2b00*/  IADD3 R3, R93, 0x8, RZ ;  /* 0x000000085d037810 */ /* 0x000fe40007ffe0ff */
[----:B--2---:R-:W-:Y:S01]  /*2b10*/  LDSM.16.M88.4 R20, [R204+0x8000] ;  /* 0x00800000cc14783b */ /* 0x004fe20000000200 */
[----:B------:R-:W-:Y:S01]  /*2b20*/  IADD3 R0, R204, 0x8000, RZ ;  /* 0x00008000cc007810 */ /* 0x000fe20007ffe0ff */
[----:B------:R-:W-:Y:S01]  /*2b30*/  IMAD R208, R4, 0x2, R206 ;  /* 0x0000000204d07824 */ /* 0x000fe200078e02ce */
[----:B------:R-:W-:Y:S01]  /*2b40*/  IADD3 R215, R204, 0x8020, RZ ;  /* 0x00008020ccd77810 */ /* 0x000fe20007ffe0ff */
[----:B------:R-:W1:Y:S01]  /*2b50*/  LDSM.16.M88.4 R8, [R206+0x2000] ;  /* 0x00200000ce08783b */ /* 0x000e620000000200 */
[----:B------:R-:W-:Y:S01]  /*2b60*/  @P1 IADD3 R215, R0, -0x20, RZ ;  /* 0xffffffe000d71810 */ /* 0x000fe20007ffe0ff */
[----:B------:R-:W-:-:S02]  /*2b70*/  IMAD.MOV.U32 R0, RZ, RZ, 0x40 ;  /* 0x00000040ff007424 */ /* 0x000fc400078e00ff */
[----:B------:R-:W2:Y:S01]  /*2b80*/  LDSM.16.M88.4 R24, [R204+0x8800] ;  /* 0x00880000cc18783b */ /* 0x000ea20000000200 */
[C---:B------:R-:W-:Y:S01]  /*2b90*/  IMAD R214, R2.reuse, 0x2, R206 ;  /* 0x0000000202d67824 */ /* 0x040fe200078e02ce */
[C---:B------:R-:W-:Y:S01]  /*2ba0*/  IADD3 R218, R215.reuse, 0x800, RZ ;  /* 0x00000800d7da7810 */ /* 0x040fe20007ffe0ff */
[----:B------:R-:W-:Y:S01]  /*2bb0*/  IMAD R212, R2, 0x2, R208 ;  /* 0x0000000202d47824 */ /* 0x000fe200078e02d0 */
[----:B------:R-:W5:Y:S01]  /*2bc0*/  LDSM.16.M88.4 R16, [R206] ;  /* 0x00000000ce10783b */ /* 0x000f620000000200 */
[----:B------:R-:W-:Y:S02]  /*2bd0*/  SEL R0, R0, 0xffffffc0, !P2 ;  /* 0xffffffc000007807 */ /* 0x000fe40005000000 */
[C---:B------:R-:W-:Y:S01]  /*2be0*/  IADD3 R217, R215.reuse, 0x1000, RZ ;  /* 0x00001000d7d97810 */ /* 0x040fe20007ffe0ff */
[----:B------:R-:W-:Y:S01]  /*2bf0*/  LDSM.16.M88.4 R28, [R215] ;  /* 0x00000000d71c783b */ /* 0x000fe20000000200 */
[----:B------:R-:W-:Y:S01]  /*2c00*/  IADD3 R216, R215, 0x1800, RZ ;  /* 0x00001800d7d87810 */ /* 0x000fe20007ffe0ff */
[----:B------:R-:W-:-:S02]  /*2c10*/  IMAD.IADD R213, R204, 0x1, R0 ;  /* 0x00000001ccd57824 */ /* 0x000fc400078e0200 */
[----:B------:R-:W3:Y:S01]  /*2c20*/  LDSM.16.M88.4 R12, [R208+0x2000] ;  /* 0x00200000d00c783b */ /* 0x000ee20000000200 */
[----:B------:R-:W-:Y:S02]  /*2c30*/  IMAD.IADD R211, R0, 0x1, R215 ;  /* 0x0000000100d37824 */ /* 0x000fe400078e02d7 */
[----:B------:R-:W-:Y:S01]  /*2c40*/  IMAD.U32 R0, RZ, RZ, UR29 ;  /* 0x0000001dff007e24 */ /* 0x000fe2000f8e00ff */
[----:B------:R-:W4:Y:S03]  /*2c50*/  LDSM.16.M88.4 R40, [R215+0x800] ;  /* 0x00080000d728783b */ /* 0x000f260000000200 */
[----:B------:R-:W-:Y:S01]  /*2c60*/  IMAD R0, R0, 0x20, R252 ;  /* 0x0000002000007824 */ /* 0x000fe200078e02fc */
[----:B------:R-:W3:Y:S04]  /*2c70*/  LDSM.16.M88.4 R32, [R208] ;  /* 0x00000000d020783b */ /* 0x000ee80000000200 */
[----:B------:R-:W-:Y:S04]  /*2c80*/  LDSM.16.M88.4 R36, [R213+0x8000] ;  /* 0x00800000d524783b */ /* 0x000fe80000000200 */
[----:B------:R-:W-:Y:S01]  /*2c90*/  LDSM.16.M88.4 R60, [R213+0x8800] ;  /* 0x00880000d53c783b */ /* 0x000fe20000000200 */
[C---:B-1----:R-:W-:Y:S08]  /*2ca0*/  HMMA.16816.F32 R52, R8.reuse, R20, RZ ;  /* 0x000000140834723c */ /* 0x042ff000000018ff */
[C---:B------:R-:W-:Y:S08]  /*2cb0*/  HMMA.16816.F32 R48, R8.reuse, R22, RZ ;  /* 0x000000160830723c */ /* 0x040ff000000018ff */
[C---:B--2---:R-:W-:Y:S08]  /*2cc0*/  HMMA.16816.F32 R44, R8.reuse, R24, RZ ;  /* 0x00000018082c723c */ /* 0x044ff000000018ff */
[----:B------:R-:W-:Y:S08]  /*2cd0*/  HMMA.16816.F32 R8, R8, R26, RZ ;  /* 0x0000001a0808723c */ /* 0x000ff000000018ff */
[C---:B-----5:R-:W-:Y:S08]  /*2ce0*/  HMMA.16816.F32 R72, R16.reuse, R20, RZ ;  /* 0x000000141048723c */ /* 0x060ff000000018ff */
[C---:B------:R-:W-:Y:S01]  /*2cf0*/  HMMA.16816.F32 R68, R16.reuse, R22, RZ ;  /* 0x000000161044723c */ /* 0x040fe200000018ff */
[----:B------:R-:W1:Y:S07]  /*2d00*/  LDSM.16.M88.4 R20, [R214+0x2000] ;  /* 0x00200000d614783b */ /* 0x000e6e0000000200 */
[C---:B------:R-:W-:Y:S08]  /*2d10*/  HMMA.16816.F32 R64, R16.reuse, R24, RZ ;  /* 0x000000181040723c */ /* 0x040ff000000018ff */
[----:B------:R-:W-:Y:S01]  /*2d20*/  HMMA.16816.F32 R88, R16, R26, RZ ;  /* 0x0000001a1058723c */ /* 0x000fe200000018ff */
[----:B------:R-:W2:Y:S07]  /*2d30*/  LDSM.16.M88.4 R24, [R214] ;  /* 0x00000000d618783b */ /* 0x000eae0000000200 */
[C---:B---3--:R-:W-:Y:S08]  /*2d40*/  HMMA.16816.F32 R84, R12.reuse, R28, R52 ;  /* 0x0000001c0c54723c */ /* 0x048ff00000001834 */
[C---:B----4-:R-:W-:Y:S08]  /*2d50*/  HMMA.16816.F32 R80, R12.reuse, R40, R44 ;  /* 0x000000280c50723c */ /* 0x050ff0000000182c */
[C---:B------:R-:W-:Y:S01]  /*2d60*/  HMMA.16816.F32 R76, R12.reuse, R30, R48 ;  /* 0x0000001e0c4c723c */ /* 0x040fe20000001830 */
[----:B------:R-:W-:Y:S07]  /*2d70*/  LDSM.16.M88.4 R48, [R211+0x800] ;  /* 0x00080000d330783b */ /* 0x000fee0000000200 */
[----:B------:R-:W-:Y:S01]  /*2d80*/  HMMA.16816.F32 R56, R12, R42, R8 ;  /* 0x0000002a0c38723c */ /* 0x000fe20000001808 */
[----:B------:R-:W-:Y:S04]  /*2d90*/  LDSM.16.M88.4 R12, [R211] ;  /* 0x00000000d30c783b */ /* 0x000fe80000000200 */
[----:B------:R-:W3:Y:S03]  /*2da0*/  LDSM.16.M88.4 R8, [R212+0x2000] ;  /* 0x00200000d408783b */ /* 0x000ee60000000200 */
[C---:B------:R-:W-:Y:S08]  /*2db0*/  HMMA.16816.F32 R16, R32.reuse, R40, R64 ;  /* 0x000000282010723c */ /* 0x040ff00000001840 */
[C---:B------:R-:W-:Y:S08]  /*2dc0*/  HMMA.16816.F32 R52, R32.reuse, R28, R72 ;  /* 0x0000001c2034723c */ /* 0x040ff00000001848 */
[C---:B------:R-:W-:Y:S01]  /*2dd0*/  HMMA.16816.F32 R44, R32.reuse, R30, R68 ;  /* 0x0000001e202c723c */ /* 0x040fe20000001844 */
[----:B------:R-:W4:Y:S04]  /*2de0*/  LDSM.16.M88.4 R28, [R212] ;  /* 0x00000000d41c783b */ /* 0x000f280000000200 */
[----:B------:R-:W-:Y:S03]  /*2df0*/  LDSM.16.M88.4 R68, [R215+0x1800] ;  /* 0x00180000d744783b */ /* 0x000fe60000000200 */
[----:B------:R-:W-:Y:S01]  /*2e00*/  HMMA.16816.F32 R64, R32, R42, R88 ;  /* 0x0000002a2040723c */ /* 0x000fe20000001858 */
[----:B------:R-:W-:Y:S07]  /*2e10*/  LDSM.16.M88.4 R32, [R204+0x9000] ;  /* 0x00900000cc20783b */ /* 0x000fee0000000200 */
[C---:B-1----:R-:W-:Y:S08]  /*2e20*/  HMMA.16816.F32 R72, R20.reuse, R36, R84 ;  /* 0x000000241448723c */ /* 0x042ff00000001854 */
[C---:B------:R-:W-:Y:S08]  /*2e30*/  HMMA.16816.F32 R80, R20.reuse, R60, R80 ;  /* 0x0000003c1450723c */ /* 0x040ff00000001850 */
[C---:B------:R-:W-:Y:S08]  /*2e40*/  HMMA.16816.F32 R76, R20.reuse, R38, R76 ;  /* 0x00000026144c723c */ /* 0x040ff0000000184c */
[----:B------:R-:W-:Y:S01]  /*2e50*/  HMMA.16816.F32 R56, R20, R62, R56 ;  /* 0x0000003e1438723c */ /* 0x000fe20000001838 */
[----:B------:R-:W-:Y:S07]  /*2e60*/  LDSM.16.M88.4 R20, [R206+0x4000] ;  /* 0x00400000ce14783b */ /* 0x000fee0000000200 */
[C---:B--2---:R-:W-:Y:S01]  /*2e70*/  HMMA.16816.F32 R40, R24.reuse, R60, R16 ;  /* 0x0000003c1828723c */ /* 0x044fe20000001810 */
[----:B------:R-:W1:Y:S07]  /*2e80*/  LDSM.16.M88.4 R16, [R206+0x6000] ;  /* 0x00600000ce10783b */ /* 0x000e6e0000000200 */
[C---:B------:R-:W-:Y:S08]  /*2e90*/  HMMA.16816.F32 R52, R24.reuse, R36, R52 ;  /* 0x000000241834723c */ /* 0x040ff00000001834 */
[C---:B------:R-:W-:Y:S01]  /*2ea0*/  HMMA.16816.F32 R44, R24.reuse, R38, R44 ;  /* 0x00000026182c723c */ /* 0x040fe2000000182c */
[----:B------:R-:W2:Y:S07]  /*2eb0*/  LDSM.16.M88.4 R36, [R204+0x9800] ;  /* 0x00980000cc24783b */ /* 0x000eae0000000200 */
[----:B------:R-:W-:Y:S08]  /*2ec0*/  HMMA.16816.F32 R24, R24, R62, R64 ;  /* 0x0000003e1818723c */ /* 0x000ff00000001840 */
[C---:B---3--:R-:W-:Y:S08]  /*2ed0*/  HMMA.16816.F32 R72, R8.reuse, R12, R72 ;  /* 0x0000000c0848723c */ /* 0x048ff00000001848 */
[C---:B------:R-:W-:Y:S08]  /*2ee0*/  HMMA.16816.F32 R60, R8.reuse, R14, R76 ;  /* 0x0000000e083c723c */ /* 0x040ff0000000184c */
[C---:B------:R-:W-:Y:S08]  /*2ef0*/  HMMA.16816.F32 R80, R8.reuse, R48, R80 ;  /* 0x000000300850723c */ /* 0x040ff00000001850 */
[----:B------:R-:W-:Y:S08]  /*2f00*/  HMMA.16816.F32 R76, R8, R50, R56 ;  /* 0x00000032084c723c */ /* 0x000ff00000001838 */
[C---:B----4-:R-:W-:Y:S08]  /*2f10*/  HMMA.16816.F32 R64, R28.reuse, R12, R52 ;  /* 0x0000000c1c40723c */ /* 0x050ff00000001834 */
[C---:B------:R-:W-:Y:S01]  /*2f20*/  HMMA.16816.F32 R52, R28.reuse, R14, R44 ;  /* 0x0000000e1c34723c */ /* 0x040fe2000000182c */
[----:B------:R-:W-:Y:S04]  /*2f30*/  LDSM.16.M88.4 R44, [R215+0x1000] ;  /* 0x00100000d72c783b */ /* 0x000fe80000000200 */
[----:B------:R-:W3:Y:S03]  /*2f40*/  LDSM.16.M88.4 R12, [R208+0x6000] ;  /* 0x00600000d00c783b */ /* 0x000ee60000000200 */
[C---:B------:R-:W-:Y:S01]  /*2f50*/  HMMA.16816.F32 R8, R28.reuse, R48, R40 ;  /* 0x000000301c08723c */ /* 0x040fe20000001828 */
[----:B------:R-:W-:Y:S07]  /*2f60*/  LDSM.16.M88.4 R40, [R213+0x9000] ;  /* 0x00900000d528783b */ /* 0x000fee0000000200 */
[----:B------:R-:W-:Y:S01]  /*2f70*/  HMMA.16816.F32 R48, R28, R50, R24 ;  /* 0x000000321c30723c */ /* 0x000fe20000001818 */
[----:B------:R-:W4:Y:S04]  /*2f80*/  LDSM.16.M88.4 R28, [R208+0x4000] ;  /* 0x00400000d01c783b */ /* 0x000f280000000200 */
[----:B------:R-:W-:Y:S03]  /*2f90*/  LDSM.16.M88.4 R24, [R214+0x4000] ;  /* 0x00400000d618783b */ /* 0x000fe60000000200 */
[C---:B-1----:R-:W-:Y:S08]  /*2fa0*/  HMMA.16816.F32 R56, R16.reuse, R32, R72 ;  /* 0x000000201038723c */ /* 0x042ff00000001848 */
[C---:B------:R-:W-:Y:S08]  /*2fb0*/  HMMA.16816.F32 R60, R16.reuse, R34, R60 ;  /* 0x00000022103c723c */ /* 0x040ff0000000183c */
[C---:B--2---:R-:W-:Y:S08]  /*2fc0*/  HMMA.16816.F32 R72, R16.reuse, R36, R80 ;  /* 0x000000241048723c */ /* 0x044ff00000001850 */
[----:B------:R-:W-:Y:S08]  /*2fd0*/  HMMA.16816.F32 R16, R16, R38, R76 ;  /* 0x000000261010723c */ /* 0x000ff0000000184c */
[C---:B------:R-:W-:Y:S08]  /*2fe0*/  HMMA.16816.F32 R80, R20.reuse, R32, R64 ;  /* 0x000000201450723c */ /* 0x040ff00000001840 */
[C---:B------:R-:W-:Y:S08]  /*2ff0*/  HMMA.16816.F32 R32, R20.reuse, R34, R52 ;  /* 0x000000221420723c */ /* 0x040ff00000001834 */
[----:B------:R-:W-:Y:S01]  /*3000*/  HMMA.16816.F32 R76, R20, R36, R8 ;  /* 0x00000024144c723c */ /* 0x000fe20000001808 */
[----:B------:R-:W1:Y:S07]  /*3010*/  LDSM.16.M88.4 R8, [R214+0x6000] ;  /* 0x00600000d608783b */ /* 0x000e6e0000000200 */
[C---:B---3--:R-:W-:Y:S08]  /*3020*/  HMMA.16816.F32 R56, R12.reuse, R44, R56 ;  /* 0x0000002c0c38723c */ /* 0x048ff00000001838 */
[C---:B------:R-:W-:Y:S08]  /*3030*/  HMMA.16816.F32 R52, R12.reuse, R46, R60 ;  /* 0x0000002e0c34723c */ /* 0x040ff0000000183c */
[C---:B------:R-:W-:Y:S08]  /*3040*/  HMMA.16816.F32 R72, R12.reuse, R68, R72 ;  /* 0x000000440c48723c */ /* 0x040ff00000001848 */
[----:B------:R-:W-:Y:S01]  /*3050*/  HMMA.16816.F32 R64, R12, R70, R16 ;  /* 0x000000460c40723c */ /* 0x000fe20000001810 */
[----:B------:R-:W2:Y:S04]  /*3060*/  LDSM.16.M88.4 R12, [R213+0x9800] ;  /* 0x00980000d50c783b */ /* 0x000ea80000000200 */
[----:B------:R-:W-:Y:S03]  /*3070*/  LDSM.16.M88.4 R16, [R212+0x6000] ;  /* 0x00600000d410783b */ /* 0x000fe60000000200 */
[----:B------:R-:W-:Y:S01]  /*3080*/  HMMA.16816.F32 R84, R20, R38, R48 ;  /* 0x000000261454723c */ /* 0x000fe20000001830 */
[----:B------:R-:W-:Y:S04]  /*3090*/  LDSM.16.M88.4 R20, [R212+0x4000] ;  /* 0x00400000d414783b */ /* 0x000fe80000000200 */
[----:B------:R-:W-:Y:S03]  /*30a0*/  LDSM.16.M88.4 R48, [R211+0x1800] ;  /* 0x00180000d330783b */ /* 0x000fe60000000200 */
[----:B----4-:R-:W-:Y:S01]  /*30b0*/  HMMA.16816.F32 R36, R28, R46, R32 ;  /* 0x0000002e1c24723c */ /* 0x010fe20000001820 */
[----:B------:R-:W3:Y:S01]  /*30c0*/  LDSM.16.M88.4 R32, [R211+0x1000] ;  /* 0x00100000d320783b */ /* 0x000ee20000000200 */
[----:B------:R-:W-:-:S06]  /*30d0*/  DEPBAR.LE SB0, 0x0 ;  /* 0x000080000000791a */ /* 0x000fcc0000000000 */
[C---:B------:R-:W-:Y:S08]  /*30e0*/  HMMA.16816.F32 R60, R28.reuse, R44, R80 ;  /* 0x0000002c1c3c723c */ /* 0x040ff00000001850 */
[----:B------:R-:W-:Y:S08]  /*30f0*/  HMMA.16816.F32 R44, R28, R68, R76 ;  /* 0x000000441c2c723c */ /* 0x000ff0000000184c */
[----:B-1----:R-:W-:Y:S08]  /*3100*/  HMMA.16816.F32 R56, R8, R40, R56 ;  /* 0x000000280838723c */ /* 0x002ff00000001838 */
[-C--:B------:R-:W-:Y:S08]  /*3110*/  HMMA.16816.F32 R36, R24, R42.reuse, R36 ;  /* 0x0000002a1824723c */ /* 0x080ff00000001824 */
[----:B------:R-:W-:Y:S08]  /*3120*/  HMMA.16816.F32 R52, R8, R42, R52 ;  /* 0x0000002a0834723c */ /* 0x000ff00000001834 */
[----:B------:R-:W-:Y:S08]  /*3130*/  HMMA.16816.F32 R68, R28, R70, R84 ;  /* 0x000000461c44723c */ /* 0x000ff00000001854 */
[-C--:B--2---:R-:W-:Y:S08]  /*3140*/  HMMA.16816.F32 R28, R24, R12.reuse, R44 ;  /* 0x0000000c181c723c */ /* 0x084ff0000000182c */
[----:B------:R-:W-:Y:S07]  /*3150*/  HMMA.16816.F32 R72, R8, R12, R72 ;  /* 0x0000000c0848723c */ /* 0x000fee0000001848 */
[----:B------:R-:W-:Y:S01]  /*3160*/  IMNMX R12, R6, UR8, PT ;  /* 0x00000008060c7c17 */ /* 0x000fe2000b800200 */
[----:B---3--:R-:W-:Y:S08]  /*3170*/  HMMA.16816.F32 R56, R16, R32, R56 ;  /* 0x000000201038723c */ /* 0x008ff00000001838 */
[----:B------:R-:W-:Y:S08]  /*3180*/  HMMA.16816.F32 R36, R20, R34, R36 ;  /* 0x000000221424723c */ /* 0x000ff00000001824 */
[----:B------:R-:W-:Y:S08]  /*3190*/  HMMA.16816.F32 R60, R24, R40, R60 ;  /* 0x00000028183c723c */ /* 0x000ff0000000183c */
[----:B------:R-:W-:Y:S08]  /*31a0*/  HMMA.16816.F32 R52, R16, R34, R52 ;  /* 0x000000221034723c */ /* 0x000ff00000001834 */
[----:B------:R-:W-:Y:S07]  /*31b0*/  HMMA.16816.F32 R64, R8, R14, R64 ;  /* 0x0000000e0840723c */ /* 0x000fee0000001840 */
[----:B------:R-:W-:Y:S01]  /*31c0*/  IMNMX R10, R3, UR8, PT ;  /* 0x00000008030a7c17 */ /* 0x000fe2000b800200 */
[----:B------:R-:W-:Y:S01]  /*31d0*/  HMMA.16816.F32 R40, R20, R48, R28 ;  /* 0x000000301428723c */ /* 0x000fe2000000181c */
[----:B------:R-:W-:-:S02]  /*31e0*/  IMNMX R9, R93, UR8, PT ;  /* 0x000000085d097c17 */ /* 0x000fc4000b800200 */
[C---:B------:R-:W-:Y:S02]  /*31f0*/  IADD3 R3, R0.reuse, 0x1, RZ ;  /* 0x0000000100037810 */ /* 0x040fe40007ffe0ff */
[----:B------:R-:W-:Y:S02]  /*3200*/  IMNMX R11, R5, UR8, PT ;  /* 0x00000008050b7c17 */ /* 0x000fe4000b800200 */
[----:B------:R-:W-:Y:S01]  /*3210*/  IADD3 R5, R0, 0x8, RZ ;  /* 0x0000000800057810 */ /* 0x000fe20007ffe0ff */
[----:B------:R-:W-:Y:S01]  /*3220*/  HMMA.16816.F32 R28, R24, R14, R68 ;  /* 0x0000000e181c723c */ /* 0x000fe20000001844 */
[C---:B------:R-:W-:Y:S02]  /*3230*/  ISETP.GE.AND P6, PT, R3.reuse, R9, PT ;  /* 0x000000090300720c */ /* 0x040fe40003fc6270 */
[C---:B------:R-:W-:Y:S01]  /*3240*/  ISETP.GE.AND P0, PT, R3.reuse, R10, PT ;  /* 0x0000000a0300720c */ /* 0x040fe20003f06270 */
[----:B------:R-:W-:Y:S01]  /*3250*/  BAR.SYNC.DEFER_BLOCKING 0x0 ;  /* 0x0000000000007b1d */ /* 0x000fe20000010000 */
[----:B------:R-:W-:-:S02]  /*3260*/  ISETP.GE.AND P1, PT, R3, R11, PT ;  /* 0x0000000b0300720c */ /* 0x000fc40003f26270 */
[----:B------:R-:W-:Y:S01]  /*3270*/  ISETP.GE.AND P5, PT, R3, R12, PT ;  /* 0x0000000c0300720c */ /* 0x000fe20003fa6270 */
[----:B------:R-:W-:Y:S01]  /*3280*/  HMMA.16816.F32 R24, R16, R48, R72 ;  /* 0x000000301018723c */ /* 0x000fe20000001848 */
[----:B------:R-:W-:Y:S02]  /*3290*/  IADD3 R3, R0, 0x9, RZ ;  /* 0x0000000900037810 */ /* 0x000fe40007ffe0ff */
[----:B------:R-:W-:Y:S02]  /*32a0*/  ISETP.GE.AND P2, PT, R5, R10, PT ;  /* 0x0000000a0500720c */ /* 0x000fe40003f46270 */
[----:B------:R-:W-:Y:S02]  /*32b0*/  FSEL R78, R59, -INF , !P5 ;  /* 0xff8000003b4e7808 */ /* 0x000fe40006800000 */
[-C--:B------:R-:W-:Y:S01]  /*32c0*/  ISETP.GE.AND P4, PT, R5, R9.reuse, PT ;  /* 0x000000090500720c */ /* 0x080fe20003f86270 */
[----:B------:R-:W-:Y:S01]  /*32d0*/  HMMA.16816.F32 R32, R20, R32, R60 ;  /* 0x000000201420723c */ /* 0x000fe2000000183c */
[----:B------:R-:W-:-:S02]  /*32e0*/  ISETP.GE.AND P5, PT, R3, R9, PT ;  /* 0x000000090300720c */ /* 0x000fc40003fa6270 */
[----:B------:R-:W-:Y:S02]  /*32f0*/  FSEL R76, R57, -INF , !P1 ;  /* 0xff800000394c7808 */ /* 0x000fe40004800000 */
[----:B------:R-:W-:Y:S02]  /*3300*/  FSEL R44, R38, -INF , !P2 ;  /* 0xff800000262c7808 */ /* 0x000fe40005000000 */
[C---:B------:R-:W-:Y:S01]  /*3310*/  ISETP.GE.AND P3, PT, R5.reuse, R11, PT ;  /* 0x0000000b0500720c */ /* 0x040fe20003f66270 */
[----:B------:R-:W-:Y:S01]  /*3320*/  HMMA.16816.F32 R16, R16, R50, R64 ;  /* 0x000000321010723c */ /* 0x000fe20000001840 */
[----:B------:R-:W-:Y:S02]  /*3330*/  ISETP.GE.AND P1, PT, R5, R12, PT ;  /* 0x0000000c0500720c */ /* 0x000fe40003f26270 */
[----:B------:R-:W-:Y:S02]  /*3340*/  FSEL R36, R36, -INF , !P4 ;  /* 0xff80000024247808 */ /* 0x000fe40006000000 */
[----:B------:R-:W-:-:S02]  /*3350*/  FSEL R38, R37, -INF , !P5 ;  /* 0xff80000025267808 */ /* 0x000fc40006800000 */
[C---:B------:R-:W-:Y:S01]  /*3360*/  ISETP.GE.AND P4, PT, R3.reuse, R10, PT ;  /* 0x0000000a0300720c */ /* 0x040fe20003f86270 */
[----:B------:R-:W-:Y:S01]  /*3370*/  HMMA.16816.F32 R20, R20, R50, R28 ;  /* 0x000000321414723c */ /* 0x000fe2000000181c */
[C---:B------:R-:W-:Y:S02]  /*3380*/  ISETP.GE.AND P2, PT, R3.reuse, R11, PT ;  /* 0x0000000b0300720c */ /* 0x040fe40003f46270 */
[----:B------:R-:W-:Y:S02]  /*3390*/  ISETP.GE.AND P5, PT, R3, R12, PT ;  /* 0x0000000c0300720c */ /* 0x000fe40003fa6270 */
[C---:B------:R-:W-:Y:S02]  /*33a0*/  IADD3 R5, R0.reuse, 0x10, RZ ;  /* 0x0000001000057810 */ /* 0x040fe40007ffe0ff */
[----:B------:R-:W-:Y:S02]  /*33b0*/  IADD3 R3, R0, 0x11, RZ ;  /* 0x0000001100037810 */ /* 0x000fe40007ffe0ff */
[----:B------:R-:W-:-:S02]  /*33c0*/  FSEL R77, R54, -INF , !P1 ;  /* 0xff800000364d7808 */ /* 0x000fc40004800000 */
[----:B------:R-:W-:Y:S02]  /*33d0*/  FSEL R39, R39, -INF , !P4 ;  /* 0xff80000027277808 */ /* 0x000fe40006000000 */
[----:B------:R-:W-:Y:S02]  /*33e0*/  ISETP.GE.AND P1, PT, R5, R10, PT ;  /* 0x0000000a0500720c */ /* 0x000fe40003f26270 */
[----:B------:R-:W-:Y:S02]  /*33f0*/  FSEL R60, R55, -INF , !P5 ;  /* 0xff800000373c7808 */ /* 0x000fe40006800000 */
[-C--:B------:R-:W-:Y:S02]  /*3400*/  ISETP.GE.AND P4, PT, R5, R9.reuse, PT ;  /* 0x000000090500720c */ /* 0x080fe40003f86270 */
[----:B------:R-:W-:Y:S02]  /*3410*/  ISETP.GE.AND P5, PT, R3, R9, PT ;  /* 0x000000090300720c */ /* 0x000fe40003fa6270 */
        /* <DEDUP_REMOVED lines=9> */
[----:B------:R-:W-:Y:S02]  /*34b0*/  ISETP.GE.AND P5, PT, R3, R12, PT ;  /* 0x0000000c0300720c */ /* 0x000fe40003fa6270 */
[----:B------:R-:W-:Y:S02]  /*34c0*/  IADD3 R3, R0, 0x18, RZ ;  /* 0x0000001800037810 */ /* 0x000fe40007ffe0ff */
[----:B------:R-:W-:Y:S02]  /*34d0*/  SHF.R.S32.HI R5, RZ, 0x1f, R92 ;  /* 0x0000001fff057819 */ /* 0x000fe4000001145c */
        /* <DEDUP_REMOVED lines=8> */
[----:B------:R-:W-:Y:S02]  /*3560*/  LEA.HI R3, R5, R92, RZ, 0x2 ;  /* 0x0000005c05037211 */ /* 0x000fe400078f10ff */
[----:B------:R-:W-:Y:S02]  /*3570*/  FSEL R124, R27, -INF , !P5 ;  /* 0xff8000001b7c7808 */ /* 0x000fe40006800000 */
[----:B------:R-:W-:Y:S02]  /*3580*/  ISETP.GE.AND P5, PT, R0, R9, PT ;  /* 0x000000090000720c */ /* 0x000fe40003fa6270 */
[----:B------:R-:W-:Y:S02]  /*3590*/  LOP3.LUT R3, R3, 0xfffffffc, RZ, 0xc0, !PT ;  /* 0xfffffffc03037812 */ /* 0x000fe400078ec0ff */
[----:B------:R-:W-:-:S02]  /*35a0*/  FSEL R26, R33, -INF , !P6 ;  /* 0xff800000211a7808 */ /* 0x000fc40007000000 */
[----:B------:R-:W-:Y:S01]  /*35b0*/  FSEL R27, R35, -INF , !P0 ;  /* 0xff800000231b7808 */ /* 0x000fe20004000000 */
[----:B------:R-:W-:Y:S01]  /*35c0*/  IMAD.IADD R3, R92, 0x1, -R3 ;  /* 0x000000015c037824 */ /* 0x000fe200078e0a03 */
[----:B------:R-:W-:Y:S02]  /*35d0*/  FSEL R24, R32, -INF , !P5 ;  /* 0xff80000020187808 */ /* 0x000fe40006800000 */
[C---:B------:R-:W-:Y:S02]  /*35e0*/  ISETP.GE.AND P6, PT, R0.reuse, R10, PT ;  /* 0x0000000a0000720c */ /* 0x040fe40003fc6270 */
[C---:B------:R-:W-:Y:S01]  /*35f0*/  ISETP.GE.AND P0, PT, R0.reuse, R11, PT ;  /* 0x0000000b0000720c */ /* 0x040fe20003f06270 */
[----:B------:R1:W-:Y:S01]  /*3600*/  STL [R1+0x60], R3 ;  /* 0x0000600301007387 */ /* 0x0003e20000100800 */
[C---:B------:R-:W-:Y:S02]  /*3610*/  ISETP.GE.AND P5, PT, R0.reuse, R12, PT ;  /* 0x0000000c0000720c */ /* 0x040fe40003fa6270 */
[----:B------:R-:W-:-:S02]  /*3620*/  IADD3 R0, R0, 0x19, RZ ;  /* 0x0000001900007810 */ /* 0x000fc40007ffe0ff */
[----:B------:R-:W-:Y:S02]  /*3630*/  FSEL R41, R56, -INF , !P0 ;  /* 0xff80000038297808 */ /* 0x000fe40004000000 */
[----:B------:R-:W-:Y:S02]  /*3640*/  ISETP.GE.AND P0, PT, R0, R12, PT ;  /* 0x0000000c0000720c */ /* 0x000fe40003f06270 */
[----:B------:R-:W-:Y:S02]  /*3650*/  FSEL R49, R58, -INF , !P5 ;  /* 0xff8000003a317808 */ /* 0x000fe40006800000 */
[----:B------:R-:W-:Y:S02]  /*3660*/  FSEL R58, R19, -INF , !P0 ;  /* 0xff800000133a7808 */ /* 0x000fe40004000000 */
[----:B------:R-:W-:Y:S02]  /*3670*/  PLOP3.LUT P0, PT, PT, PT, UP0, 0x80, 0x0 ;  /* 0x000000000000781c */ /* 0x000fe40003f0f008 */
[----:B------:R-:W-:-:S02]  /*3680*/  FSEL R34, R34, -INF , !P6 ;  /* 0xff80000022227808 */ /* 0x000fc40007000000 */
[----:B------:R-:W-:Y:S02]  /*3690*/  FSEL R112, R16, -INF , !P3 ;  /* 0xff80000010707808 */ /* 0x000fe40005800000 */
[----:B------:R-:W-:Y:S02]  /*36a0*/  FSEL R115, R18, -INF , !P1 ;  /* 0xff80000012737808 */ /* 0x000fe40004800000 */
[C---:B------:R-:W-:Y:S02]  /*36b0*/  ISETP.GE.AND P3, PT, R0.reuse, R9, PT ;  /* 0x000000090000720c */ /* 0x040fe40003f66270 */
[C---:B------:R-:W-:Y:S02]  /*36c0*/  ISETP.GE.AND P1, PT, R0.reuse, R10, PT ;  /* 0x0000000a0000720c */ /* 0x040fe40003f26270 */
[----:B------:R-:W-:Y:S02]  /*36d0*/  ISETP.GE.AND P6, PT, R0, R11, PT ;  /* 0x0000000b0000720c */ /* 0x000fe40003fc6270 */
[----:B------:R-:W-:-:S02]  /*36e0*/  LOP3.LUT R0, R94, R95, RZ, 0xfc, !PT ;  /* 0x0000005f5e007212 */ /* 0x000fc400078efcff */
[----:B------:R-:W-:Y:S02]  /*36f0*/  FSEL R56, R17, -INF , !P6 ;  /* 0xff80000011387808 */ /* 0x000fe40007000000 */
[----:B------:R-:W-:Y:S02]  /*3700*/  FSEL R30, R20, -INF , !P4 ;  /* 0xff800000141e7808 */ /* 0x000fe40006000000 */
[----:B------:R-:W-:Y:S02]  /*3710*/  FSEL R35, R22, -INF , !P2 ;  /* 0xff80000016237808 */ /* 0x000fe40005000000 */
[----:B------:R-:W-:Y:S02]  /*3720*/  FSEL R31, R21, -INF , !P3 ;  /* 0xff800000151f7808 */ /* 0x000fe40005800000 */
[----:B------:R-:W-:Y:S01]  /*3730*/  FSEL R40, R23, -INF , !P1 ;  /* 0xff80000017287808 */ /* 0x000fe20004800000 */
[----:B------:R-:W-:Y:S05]  /*3740*/  @!P0 BRA `(.L_x_797) ;  /* 0x000002a000008947 */ /* 0x000fea0003800000 */
[----:B-1----:R-:W-:Y:S01]  /*3750*/  UIADD3 UR5, UR28, -0x2, URZ ;  /* 0xfffffffe1c057890 */ /* 0x002fe2000fffe03f */
[----:B------:R-:W-:Y:S01]  /*3760*/  ISETP.GE.AND P3, PT, R100, c[0x0][0x220], PT ;  /* 0x0000880064007a0c */ /* 0x000fe20003f66270 */
[----:B------:R-:W-:Y:S01]  /*3770*/  BSSY B0, `(.L_x_798) ;  /* 0x0000026000007945 */ /* 0x000fe20003800000 */
[----:B------:R-:W-:Y:S01]  /*3780*/  ISETP.GE.AND P2, PT, R251, c[0x0][0x220], PT ;  /* 0x00008800fb007a0c */ /* 0x000fe20003f46270 */
[----:B------:R-:W-:-:S02]  /*3790*/  USHF.R.S32.HI UR4, URZ, 0x1f, UR5 ;  /* 0x0000001f3f047899 */ /* 0x000fc40008011405 */
[----:B------:R-:W-:Y:S01]  /*37a0*/  UIMAD UR7, UR7, UR5, URZ ;  /* 0x00000005070772a4 */ /* 0x000fe2000f8e023f */
[----:B------:R-:W-:-:S03]  /*37b0*/  IMAD.WIDE.U32 R6, R97, UR5, R244 ;  /* 0x0000000561067c25 */ /* 0x000fc6000f8e00f4 */
[----:B------:R-:W-:Y:S02]  /*37c0*/  UIMAD UR4, UR4, UR11, UR7 ;  /* 0x0000000b040472a4 */ /* 0x000fe4000f8e0207 */
[C---:B------:R-:W-:Y:S02]  /*37d0*/  IADD3 R3, P5, R6.reuse, UR22, RZ ;  /* 0x0000001606037c10 */ /* 0x040fe4000ffbe0ff */
[C---:B------:R-:W-:Y:S01]  /*37e0*/  @!P3 LEA R18, P6, R6.reuse, c[0x0][0x168], 0x1 ;  /* 0x00005a000612ba11 */ /* 0x040fe200078c08ff */
[----:B------:R1:W-:Y:S01]  /*37f0*/  @P3 STS.128 [R219+0x8000], RZ ;  /* 0x008000ffdb003388 */ /* 0x0003e20000000c00 */
[----:B------:R-:W-:Y:S02]  /*3800*/  IADD3 R5, R7, UR4, RZ ;  /* 0x0000000407057c10 */ /* 0x000fe4000fffe0ff */
[----:B------:R-:W-:Y:S02]  /*3810*/  @!P2 LEA R14, P1, R6, c[0x0][0x168], 0x1 ;  /* 0x00005a00060eaa11 */ /* 0x000fe400078208ff */
[----:B------:R-:W-:-:S02]  /*3820*/  @!P3 LEA R16, P4, R3, c[0x0][0x168], 0x1 ;  /* 0x00005a000310ba11 */ /* 0x000fc400078808ff */
[----:B------:R-:W-:Y:S02]  /*3830*/  IADD3.X R7, R5, UR21, RZ, P5, !PT ;  /* 0x0000001505077c10 */ /* 0x000fe4000affe4ff */
[C-C-:B------:R-:W-:Y:S02]  /*3840*/  @!P3 LEA.HI.X R19, R6.reuse, c[0x0][0x16c], R5.reuse, 0x1, P6 ;  /* 0x00005b000613ba11 */ /* 0x140fe400030f0c05 */
[----:B------:R-:W-:Y:S02]  /*3850*/  @!P2 LEA.HI.X R15, R6, c[0x0][0x16c], R5, 0x1, P1 ;  /* 0x00005b00060faa11 */ /* 0x000fe400008f0c05 */
[----:B------:R-:W-:Y:S01]  /*3860*/  @!P3 LEA.HI.X R17, R3, c[0x0][0x16c], R7, 0x1, P4 ;  /* 0x00005b000311ba11 */ /* 0x000fe200020f0c07 */
        /* <DEDUP_REMOVED lines=22> */
.L_x_799:
[----:B------:R-:W-:Y:S05]  /*39d0*/  BSYNC B0 ;  /* 0x0000000000007941 */ /* 0x000fea0003800000 */
.L_x_798:
[----:B------:R-:W0:Y:S02]  /*39e0*/  LDGDEPBAR ;  /* 0x00000000000079af */ /* 0x000e240000000000 */
.L_x_797:
[----:B-1----:R-:W-:Y:S01]  /*39f0*/  FMNMX.FTZ R136, R24, R26, !PT ;  /* 0x0000001a18887209 */ /* 0x002fe20007810000 */
[----:B------:R-:W-:Y:S01]  /*3a00*/  IMAD.WIDE.U32 R16, R243, -0x2daee0ad, RZ ;  /* 0xd2511f53f3107825 */ /* 0x000fe200078e00ff */
[----:B------:R-:W-:Y:S01]  /*3a10*/  FMNMX.FTZ R3, R34, R27, !PT ;  /* 0x0000001b22037209 */ /* 0x000fe20007810000 */
[----:B------:R-:W-:Y:S01]  /*3a20*/  UIADD3 UR15, UR30, -0x61c88647, URZ ;  /* 0x9e3779b91e0f7890 */ /* 0x000fe2000fffe03f */
[----:B------:R-:W-:Y:S01]  /*3a30*/  FMNMX.FTZ R136, R36, R136, !PT ;  /* 0x0000008824887209 */ /* 0x000fe20007810000 */
[----:B------:R-:W-:Y:S01]  /*3a40*/  IMAD.U32 R5, RZ, RZ, UR31 ;  /* 0x0000001fff057e24 */ /* 0x000fe2000f8e00ff */
[----:B------:R-:W-:Y:S01]  /*3a50*/  FMNMX.FTZ R3, R44, R3, !PT ;  /* 0x000000032c037209 */ /* 0x000fe20007810000 */
[----:B------:R-:W-:Y:S01]  /*3a60*/  IMAD.WIDE.U32 R234, R98, -0x326172a9, RZ ;  /* 0xcd9e8d5762ea7825 */ /* 0x000fe200078e00ff */
[----:B------:R-:W-:Y:S01]  /*3a70*/  FMNMX.FTZ R136, R38, R136, !PT ;  /* 0x0000008826887209 */ /* 0x000fe20007810000 */
[----:B------:R-:W-:Y:S01]  /*3a80*/  UIADD3 UR14, UR31, -0x4498517b, URZ ;  /* 0xbb67ae851f0e7890 */ /* 0x000fe2000fffe03f */
[----:B------:R-:W-:Y:S01]  /*3a90*/  FMNMX.FTZ R3, R39, R3, !PT ;  /* 0x0000000327037209 */ /* 0x000fe20007810000 */
[----:B------:R-:W-:Y:S01]  /*3aa0*/  UIADD3 UR12, UR31, 0x76cf5d0a, URZ ;  /* 0x76cf5d0a1f0c7890 */ /* 0x000fe2000fffe03f */
[----:B------:R-:W-:Y:S01]  /*3ab0*/  FMNMX.FTZ R136, R45, R136, !PT ;  /* 0x000000882d887209 */ /* 0x000fe20007810000 */
[----:B------:R-:W-:Y:S01]  /*3ac0*/  UIADD3 UR13, UR30, 0x3c6ef372, URZ ;  /* 0x3c6ef3721e0d7890 */ /* 0x000fe2000fffe03f */
[----:B------:R-:W-:Y:S01]  /*3ad0*/  FMNMX.FTZ R3, R48, R3, !PT ;  /* 0x0000000330037209 */ /* 0x000fe20007810000 */
[----:B------:R-:W-:Y:S01]  /*3ae0*/  UIADD3 UR10, UR31, 0x32370b8f, URZ ;  /* 0x32370b8f1f0a7890 */ /* 0x000fe2000fffe03f */
[----:B------:R-:W-:Y:S01]  /*3af0*/  FMNMX.FTZ R136, R42, R136, !PT ;  /* 0x000000882a887209 */ /* 0x000fe20007810000 */
[----:B------:R-:W-:Y:S01]  /*3b00*/  UIADD3 UR11, UR30, -0x255992d5, URZ ;  /* 0xdaa66d2b1e0b7890 */ /* 0x000fe2000fffe03f */
[----:B------:R-:W-:Y:S01]  /*3b10*/  FMNMX.FTZ R3, R43, R3, !PT ;  /* 0x000000032b037209 */ /* 0x000fe20007810000 */
[----:B------:R-:W-:Y:S01]  /*3b20*/  UIADD3 UR9, UR30, 0x78dde6e4, URZ ;  /* 0x78dde6e41e097890 */ /* 0x000fe2000fffe03f */
[----:B------:R-:W-:Y:S01]  /*3b30*/  FMNMX.FTZ R136, R30, R136, !PT ;  /* 0x000000881e887209 */ /* 0x000fe20007810000 */
[----:B------:R-:W-:Y:S01]  /*3b40*/  UIADD3 UR8, UR31, -0x126145ec, URZ ;  /* 0xed9eba141f087890 */ /* 0x000fe2000fffe03f */
[----:B------:R-:W-:Y:S01]  /*3b50*/  FMNMX.FTZ R3, R35, R3, !PT ;  /* 0x0000000323037209 */ /* 0x000fe20007810000 */
[----:B------:R-:W-:Y:S01]  /*3b60*/  UIADD3 UR6, UR31, -0x56f99767, URZ ;  /* 0xa90668991f067890 */ /* 0x000fe2000fffe03f */
[----:B------:R-:W-:Y:S01]  /*3b70*/  FMNMX.FTZ R136, R31, R136, !PT ;  /* 0x000000881f887209 */ /* 0x000fe20007810000 */
[----:B------:R-:W-:Y:S01]  /*3b80*/  UIADD3 UR16, UR30, -0x4ab325aa, URZ ;  /* 0xb54cda561e107890 */ /* 0x000fe2000fffe03f */
[----:B------:R-:W-:Y:S01]  /*3b90*/  FMNMX.FTZ R3, R40, R3, !PT ;  /* 0x0000000328037209 */ /* 0x000fe20007810000 */
[----:B------:R-:W-:Y:S01]  /*3ba0*/  IMAD.SHL.U32 R205, R0, 0x2, RZ ;  /* 0x0000000200cd7824 */ /* 0x000fe200078e00ff */
[----:B------:R-:W-:Y:S01]  /*3bb0*/  IADD3 R242, R98, 0x4, RZ ;  /* 0x0000000462f27810 */ /* 0x000fe20007ffe0ff */
[----:B------:R-:W1:Y:S01]  /*3bc0*/  SHFL.BFLY PT, R8, R136, 0x2, 0x1f ;  /* 0x0c401f0088087f89 */ /* 0x000e6200000e0000 */
[----:B------:R-:W-:Y:S01]  /*3bd0*/  LOP3.LUT R5, R17, UR29, R5, 0x96, !PT ;  /* 0x0000001d11057c12 */ /* 0x000fe2000f8e9605 */
[----:B------:R-:W-:Y:S01]  /*3be0*/  IMAD R207, R4, 0x2, R205 ;  /* 0x0000000204cf7824 */ /* 0x000fe200078e02cd */
[----:B------:R-:W-:Y:S01]  /*3bf0*/  LOP3.LUT R240, R96, UR30, RZ, 0x3c, !PT ;  /* 0x0000001e60f07c12 */ /* 0x000fe2000f8e3cff */
[----:B------:R-:W3:Y:S01]  /*3c00*/  SHFL.BFLY PT, R135, R3, 0x2, 0x1f ;  /* 0x0c401f0003877f89 */ /* 0x000ee200000e0000 */
[----:B------:R-:W-:Y:S01]  /*3c10*/  IMAD.WIDE.U32 R14, R242, -0x326172a9, RZ ;  /* 0xcd9e8d57f20e7825 */ /* 0x000fe200078e00ff */
[----:B------:R-:W-:-:S02]  /*3c20*/  UIADD3 UR7, UR30, 0x1715609d, URZ ;  /* 0x1715609d1e077890 */ /* 0x000fc4000fffe03f */
[----:B------:R-:W-:Y:S01]  /*3c30*/  LDSM.16.MT88.4 R148, [R205+0xa000] ;  /* 0x00a00000cd94783b */ /* 0x000fe20000004200 */
[----:B--2---:R-:W-:Y:S01]  /*3c40*/  IMAD.WIDE.U32 R6, R5, -0x326172a9, RZ ;  /* 0xcd9e8d5705067825 */ /* 0x004fe200078e00ff */
[----:B------:R-:W-:Y:S02]  /*3c50*/  LOP3.LUT R15, R15, R240, RZ, 0x3c, !PT ;  /* 0x000000f00f0f7212 */ /* 0x000fe400078e3cff */
[----:B------:R-:W-:Y:S01]  /*3c60*/  LDSM.16.MT88.4 R88, [R207+0xa000] ;  /* 0x00a00000cf58783b */ /* 0x000fe20000004200 */
[----:B------:R-:W-:Y:S01]  /*3c70*/  IMAD R210, R2, 0x2, R205 ;  /* 0x0000000202d27824 */ /* 0x000fe200078e02cd */
[----:B------:R-:W-:Y:S01]  /*3c80*/  LOP3.LUT R5, R7, UR15, R14, 0x96, !PT ;  /* 0x0000000f07057c12 */ /* 0x000fe2000f8e960e */
[----:B------:R-:W-:Y:S01]  /*3c90*/  IMAD.WIDE.U32 R14, R15, -0x2daee0ad, RZ ;  /* 0xd2511f530f0e7825 */ /* 0x000fe200078e00ff */
[----:B------:R-:W-:Y:S01]  /*3ca0*/  LOP3.LUT R7, R7, UR15, R234, 0x96, !PT ;  /* 0x0000000f07077c12 */ /* 0x000fe2000f8e96ea */
[----:B------:R-:W-:Y:S02]  /*3cb0*/  LDSM.16.MT88.4 R104, [R205+0xb000] ;  /* 0x00b00000cd68783b */ /* 0x000fe40000004200 */
[----:B------:R-:W-:Y:S01]  /*3cc0*/  IMAD.WIDE.U32 R28, R5, -0x2daee0ad, RZ ;  /* 0xd2511f53051c7825 */ /* 0x000fe200078e00ff */
[----:B------:R-:W-:Y:S01]  /*3cd0*/  FMNMX.FTZ R5, R49, R78, !PT ;  /* 0x0000004e31057209 */ /* 0x000fe20007810000 */
[----:B------:R-:W-:Y:S02]  /*3ce0*/  LDSM.16.MT88.4 R92, [R210+0xa000] ;  /* 0x00a00000d25c783b */ /* 0x000fe40000004200 */
[----:B------:R-:W-:Y:S01]  /*3cf0*/  IMAD R126, R232, 0x10000, R232 ;  /* 0x00010000e87e7824 */ /* 0x000fe200078e02e8 */
[----:B-1----:R-:W-:Y:S01]  /*3d00*/  FMNMX.FTZ R136, R136, R8, !PT ;  /* 0x0000000888887209 */ /* 0x002fe20007810000 */
[----:B------:R-:W-:Y:S01]  /*3d10*/  IMAD R209, R2, 0x2, R207 ;  /* 0x0000000202d17824 */ /* 0x000fe200078e02cf */
[----:B------:R-:W-:Y:S01]  /*3d20*/  LOP3.LUT R8, R235, R240, RZ, 0x3c, !PT ;  /* 0x000000f0eb087212 */ /* 0x000fe200078e3cff */
[----:B------:R-:W-:Y:S01]  /*3d30*/  LDSM.16.MT88.4 R196, [R207+0xb000] ;  /* 0x00b00000cfc4783b */ /* 0x000fe20000004200 */
[----:B------:R-:W-:-:S02]  /*3d40*/  FMNMX.FTZ R5, R77, R5, !PT ;  /* 0x000000054d057209 */ /* 0x000fc40007810000 */
[----:B---3--:R-:W-:Y:S01]  /*3d50*/  FMNMX.FTZ R135, R135, R3, !PT ;  /* 0x0000000387877209 */ /* 0x008fe20007810000 */
[----:B------:R-:W1:Y:S01]  /*3d60*/  SHFL.BFLY PT, R18, R136, 0x1, 0x1f ;  /* 0x0c201f0088127f89 */ /* 0x000e6200000e0000 */
[----:B------:R-:W-:Y:S01]  /*3d70*/  IMAD.WIDE.U32 R238, R8, -0x2daee0ad, RZ ;  /* 0xd2511f5308ee7825 */ /* 0x000fe200078e00ff */
[----:B------:R-:W-:Y:S02]  /*3d80*/  FMNMX.FTZ R8, R41, R76, !PT ;  /* 0x0000004c29087209 */ /* 0x000fe40007810000 */
[----:B------:R-:W-:Y:S01]  /*3d90*/  FMNMX.FTZ R3, R60, R5, !PT ;  /* 0x000000053c037209 */ /* 0x000fe20007810000 */
[----:B------:R-:W-:Y:S01]  /*3da0*/  LDSM.16.MT88.4 R100, [R209+0xa000] ;  /* 0x00a00000d164783b */ /* 0x000fe20000004200 */
[--C-:B------:R-:W-:Y:S02]  /*3db0*/  LOP3.LUT R13, R239, UR14, R16.reuse, 0x96, !PT ;  /* 0x0000000eef0d7c12 */ /* 0x100fe4000f8e9610 */
[----:B------:R-:W-:Y:S01]  /*3dc0*/  FMNMX.FTZ R8, R57, R8, !PT ;  /* 0x0000000839087209 */ /* 0x000fe20007810000 */
[----:B------:R-:W-:Y:S01]  /*3dd0*/  LDSM.16.MT88.4 R116, [R210+0xb000] ;  /* 0x00b00000d274783b */ /* 0x000fe20000004200 */
[----:B------:R-:W-:Y:S01]  /*3de0*/  LOP3.LUT R16, R15, UR14, R16, 0x96, !PT ;  /* 0x0000000e0f107c12 */ /* 0x000fe2000f8e9610 */
[----:B------:R-:W-:Y:S01]  /*3df0*/  IMAD.WIDE.U32 R236, R13, -0x326172a9, RZ ;  /* 0xcd9e8d570dec7825 */ /* 0x000fe200078e00ff */
[----:B------:R-:W-:Y:S01]  /*3e00*/  FMNMX.FTZ R8, R59, R8, !PT ;  /* 0x000000083b087209 */ /* 0x000fe20007810000 */
[----:B------:R-:W2:Y:S01]  /*3e10*/  SHFL.BFLY PT, R15, R135, 0x1, 0x1f ;  /* 0x0c201f00870f7f89 */ /* 0x000ea200000e0000 */
[----:B------:R-:W-:Y:S01]  /*3e20*/  LOP3.LUT R19, R29, UR12, R14, 0x96, !PT ;  /* 0x0000000c1d137c12 */ /* 0x000fe2000f8e960e */
[----:B------:R-:W-:Y:S01]  /*3e30*/  IMAD.WIDE.U32 R16, R16, -0x326172a9, RZ ;  /* 0xcd9e8d5710107825 */ /* 0x000fe200078e00ff */
[----:B------:R-:W-:Y:S01]  /*3e40*/  FMNMX.FTZ R5, R113, R8, !PT ;  /* 0x0000000871057209 */ /* 0x000fe20007810000 */
[----:B------:R-:W-:Y:S01]  /*3e50*/  LDSM.16.MT88.4 R192, [R209+0xb000] ;  /* 0x00b00000d1c0783b */ /* 0x000fe20000004200 */
[----:B------:R-:W-:-:S02]  /*3e60*/  LOP3.LUT R14, R237, UR13, R6, 0x96, !PT ;  /* 0x0000000ded0e7c12 */ /* 0x000fc4000f8e9606 */
[----:B------:R-:W-:Y:S01]  /*3e70*/  FMNMX.FTZ R8, R125, R3, !PT ;  /* 0x000000037d087209 */ /* 0x000fe20007810000 */
[----:B------:R-:W-:Y:S01]  /*3e80*/  LDSM.16.MT88.4 R172, [R209+0xa800] ;  /* 0x00a80000d1ac783b */ /* 0x000fe20000004200 */
[----:B------:R-:W-:Y:S01]  /*3e90*/  FMNMX.FTZ R13, R114, R5, !PT ;  /* 0x00000005720d7209 */ /* 0x000fe20007810000 */
[----:B------:R-:W-:Y:S01]  /*3ea0*/  IMAD.WIDE.U32 R20, R14, -0x2daee0ad, RZ ;  /* 0xd2511f530e147825 */ /* 0x000fe200078e00ff */
[----:B-1----:R-:W-:Y:S01]  /*3eb0*/  FMNMX.FTZ R136, R136, R18, !PT ;  /* 0x0000001288887209 */ /* 0x002fe20007810000 */
[----:B------:R-:W-:Y:S01]  /*3ec0*/  LDSM.16.MT88.4 R176, [R205+0xb800] ;  /* 0x00b80000cdb0783b */ /* 0x000fe20000004200 */
[----:B------:R-:W-:Y:S01]  /*3ed0*/  LOP3.LUT R29, R17, UR13, R6, 0x96, !PT ;  /* 0x0000000d111d7c12 */ /* 0x000fe2000f8e9606 */
[----:B------:R-:W-:Y:S01]  /*3ee0*/  IMAD.WIDE.U32 R6, R7, -0x2daee0ad, RZ ;  /* 0xd2511f5307067825 */ /* 0x000fe200078e00ff */
[----:B------:R-:W-:Y:S01]  /*3ef0*/  FSETP.NEU.FTZ.AND P1, PT, R136, -INF , PT ;  /* 0xff8000008800780b */ /* 0x000fe20003f3d000 */
[----:B------:R-:W-:Y:S01]  /*3f00*/  LDSM.16.MT88.4 R180, [R207+0xb800] ;  /* 0x00b80000cfb4783b */ /* 0x000fe20000004200 */
[----:B------:R-:W-:Y:S01]  /*3f10*/  FMNMX.FTZ R5, R124, R8, !PT ;  /* 0x000000087c057209 */ /* 0x000fe20007810000 */
[----:B------:R-:W-:Y:S01]  /*3f20*/  FMUL.FTZ R3, R136, c[0x0][0x23c] ;  /* 0x00008f0088037a20 */ /* 0x000fe20000410000 */
[----:B------:R-:W-:Y:S01]  /*3f30*/  LOP3.LUT R14, R21, UR10, R6, 0x96, !PT ;  /* 0x0000000a150e7c12 */ /* 0x000fe2000f8e9606 */
[----:B------:R-:W-:Y:S01]  /*3f40*/  LDSM.16.MT88.4 R184, [R210+0xb800] ;  /* 0x00b80000d2b8783b */ /* 0x000fe20000004200 */
[----:B------:R-:W-:-:S02]  /*3f50*/  FMNMX.FTZ R5, R115, R5, !PT ;  /* 0x0000000573057209 */ /* 0x000fc40007810000 */
[----:B------:R-:W-:Y:S01]  /*3f60*/  FSEL R3, R3, RZ, P1 ;  /* 0x000000ff03037208 */ /* 0x000fe20000800000 */
[----:B------:R-:W-:Y:S01]  /*3f70*/  IMAD.WIDE.U32 R46, R14, -0x326172a9, RZ ;  /* 0xcd9e8d570e2e7825 */ /* 0x000fe200078e00ff */
[----:B------:R-:W-:Y:S01]  /*3f80*/  FMNMX.FTZ R13, R112, R13, !PT ;  /* 0x0000000d700d7209 */ /* 0x000fe20007810000 */
[----:B------:R-:W-:Y:S01]  /*3f90*/  LDSM.16.MT88.4 R188, [R209+0xb800] ;  /* 0x00b80000d1bc783b */ /* 0x000fe20000004200 */
[----:B------:R-:W-:Y:S01]  /*3fa0*/  LOP3.LUT R7, R7, UR12, R238, 0x96, !PT ;  /* 0x0000000c07077c12 */ /* 0x000fe2000f8e96ee */
[--C-:B------:R-:W-:Y:S01]  /*3fb0*/  FFMA.FTZ R6, R24, c[0x0][0x23c], -R3.reuse ;  /* 0x00008f0018067a23 */ /* 0x100fe20000010803 */
[----:B------:R-:W-:Y:S01]  /*3fc0*/  FMNMX.FTZ R5, R58, R5, !PT ;  /* 0x000000053a057209 */ /* 0x000fe20007810000 */
[--C-:B------:R-:W-:Y:S01]  /*3fd0*/  FFMA.FTZ R8, R26, c[0x0][0x23c], -R3.reuse ;  /* 0x00008f001a087a23 */ /* 0x100fe20000010803 */
[----:B------:R-:W-:Y:S01]  /*3fe0*/  FMNMX.FTZ R13, R56, R13, !PT ;  /* 0x0000000d380d7209 */ /* 0x000fe20007810000 */
[----:B------:R1:W-:Y:S01]  /*3ff0*/  MUFU.EX2 R233, R6 ;  /* 0x0000000600e97308 */ /* 0x0003e20000000800 */
[----:B------:R-:W-:Y:S01]  /*4000*/  FFMA.FTZ R14, R36, c[0x0][0x23c], -R3 ;  /* 0x00008f00240e7a23 */ /* 0x000fe20000010803 */
[----:B------:R-:W3:Y:S01]  /*4010*/  SHFL.BFLY PT, R17, R5, 0x2, 0x1f ;  /* 0x0c401f0005117f89 */ /* 0x000ee200000e0000 */
[----:B--2---:R-:W-:Y:S01]  /*4020*/  FMNMX.FTZ R135, R135, R15, !PT ;  /* 0x0000000f87877209 */ /* 0x004fe20007810000 */
[----:B------:R-:W-:-:S02]  /*4030*/  IMAD.WIDE.U32 R24, R19, -0x326172a9, RZ ;  /* 0xcd9e8d5713187825 */ /* 0x000fc400078e00ff */
[----:B------:R-:W2:Y:S01]  /*4040*/  SHFL.BFLY PT, R18, R13, 0x2, 0x1f ;  /* 0x0c401f000d127f89 */ /* 0x000ea200000e0000 */
[----:B------:R-:W-:Y:S01]  /*4050*/  FSETP.NEU.FTZ.AND P1, PT, R135, -INF , PT ;  /* 0xff8000008700780b */ /* 0x000fe20003f3d000 */
[----:B------:R4:W-:Y:S01]  /*4060*/  MUFU.EX2 R230, R8 ;  /* 0x0000000800e67308 */ /* 0x0009e20000000800 */
[----:B------:R-:W-:Y:S01]  /*4070*/  LOP3.LUT R25, R25, UR11, R16, 0x96, !PT ;  /* 0x0000000b19197c12 */ /* 0x000fe2000f8e9610 */
[----:B------:R-:W-:Y:S04]  /*4080*/  STL [R1+0x2c], R240 ;  /* 0x00002cf001007387 */ /* 0x000fe80000100800 */
[----:B------:R-:W-:Y:S01]  /*4090*/  STL [R1+0x44], R242 ;  /* 0x000044f201007387 */ /* 0x000fe20000100800 */
[----:B-1----:R-:W-:Y:S01]  /*40a0*/  IMAD.WIDE.U32 R6, R7, -0x326172a9, RZ ;  /* 0xcd9e8d5707067825 */ /* 0x002fe200078e00ff */
[----:B------:R1:W-:Y:S02]  /*40b0*/  MUFU.EX2 R231, R14 ;  /* 0x0000000e00e77308 */ /* 0x0003e40000000800 */
[----:B------:R-:W-:Y:S02]  /*40c0*/  STL.64 [R1+0x38], R238 ;  /* 0x000038ee01007387 */ /* 0x000fe40000100a00 */
[----:B------:R-:W-:-:S02]  /*40d0*/  LOP3.LUT R7, R7, UR11, R236, 0x96, !PT ;  /* 0x0000000b07077c12 */ /* 0x000fc4000f8e96ec */
[----:B------:R-:W-:Y:S01]  /*40e0*/  STL.64 [R1+0x20], R236 ;  /* 0x000020ec01007387 */ /* 0x000fe20000100a00 */
[----:B----4-:R-:W-:Y:S02]  /*40f0*/  LOP3.LUT R8, R47, UR9, R6, 0x96, !PT ;  /* 0x000000092f087c12 */ /* 0x010fe4000f8e9606 */
[----:B------:R-:W-:-:S04]  /*4100*/  IMAD.WIDE.U32 R6, R7, -0x2daee0ad, RZ ;  /* 0xd2511f5307067825 */ /* 0x000fc800078e00ff */
[----:B------:R-:W-:Y:S01]  /*4110*/  IMAD.WIDE.U32 R36, R8, -0x2daee0ad, RZ ;  /* 0xd2511f5308247825 */ /* 0x000fe200078e00ff */
[----:B------:R-:W-:Y:S02]  /*4120*/  LOP3.LUT R7, R7, UR8, R20, 0x96, !PT ;  /* 0x0000000807077c12 */ /* 0x000fe4000f8e9614 */
[----:B---3--:R-:W-:Y:S01]  /*4130*/  FMNMX.FTZ R20, R17, R5, !PT ;  /* 0x0000000511147209 */ /* 0x008fe20007810000 */
[----:B------:R-:W-:Y:S01]  /*4140*/  FMUL.FTZ R8, R135, c[0x0][0x23c] ;  /* 0x00008f0087087a20 */ /* 0x000fe20000410000 */
[----:B------:R-:W-:Y:S01]  /*4150*/  LOP3.LUT R6, R37, UR6, R6, 0x96, !PT ;  /* 0x0000000625067c12 */ /* 0x000fe2000f8e9606 */
[----:B------:R-:W-:Y:S01]  /*4160*/  IMAD.WIDE.U32 R22, R7, -0x326172a9, RZ ;  /* 0xcd9e8d5707167825 */ /* 0x000fe200078e00ff */
[----:B--2---:R-:W-:Y:S01]  /*4170*/  FMNMX.FTZ R21, R18, R13, !PT ;  /* 0x0000000d12157209 */ /* 0x004fe20007810000 */
[----:B------:R-:W-:Y:S01]  /*4180*/  SHFL.BFLY PT, R19, R20, 0x1, 0x1f ;  /* 0x0c201f0014137f89 */ /* 0x000fe200000e0000 */
[----:B------:R-:W-:Y:S01]  /*4190*/  FSEL R8, R8, RZ, P1 ;  /* 0x000000ff08087208 */ /* 0x000fe20000800000 */
[----:B------:R-:W-:-:S02]  /*41a0*/  IMAD.WIDE.U32 R6, R6, -0x326172a9, RZ ;  /* 0xcd9e8d5706067825 */ /* 0x000fc400078e00ff */
[----:B------:R-:W2:Y:S02]  /*41b0*/  SHFL.BFLY PT, R18, R21, 0x1, 0x1f ;  /* 0x0c201f0015127f89 */ /* 0x000ea400000e0000 */
[----:B-1----:R-:W-:Y:S01]  /*41c0*/  FFMA.FTZ R14, R38, c[0x0][0x23c], -R3 ;  /* 0x00008f00260e7a23 */ /* 0x002fe20000010803 */
[----:B------:R-:W-:Y:S01]  /*41d0*/  LOP3.LUT R5, R7, UR16, R22, 0x96, !PT ;  /* 0x0000001007057c12 */ /* 0x000fe2000f8e9616 */
[--C-:B------:R-:W-:Y:S01]  /*41e0*/  FFMA.FTZ R13, R39, c[0x0][0x23c], -R8.reuse ;  /* 0x00008f00270d7a23 */ /* 0x100fe20000010808 */
[C---:B------:R-:W-:Y:S01]  /*41f0*/  LOP3.LUT R7, R6.reuse, 0xffff, RZ, 0xc0, !PT ;  /* 0x0000ffff06077812 */ /* 0x040fe200078ec0ff */
[----:B------:R1:W3:Y:S01]  /*4200*/  MUFU.EX2 R229, R14 ;  /* 0x0000000e00e57308 */ /* 0x0002e20000000800 */
[----:B------:R-:W-:Y:S01]  /*4210*/  LOP3.LUT R17, R6, 0xff, RZ, 0xc0, !PT ;  /* 0x000000ff06117812 */ /* 0x000fe200078ec0ff */
[----:B------:R-:W-:Y:S01]  /*4220*/  FFMA.FTZ R0, R34, c[0x0][0x23c], -R8 ;  /* 0x00008f0022007a23 */ /* 0x000fe20000010808 */
[----:B------:R-:W-:Y:S01]  /*4230*/  SHF.R.U32.HI R15, RZ, 0x10, R6 ;  /* 0x00000010ff0f7819 */ /* 0x000fe20000011606 */
[----:B------:R-:W-:Y:S01]  /*4240*/  FFMA.FTZ R2, R27, c[0x0][0x23c], -R8 ;  /* 0x00008f001b027a23 */ /* 0x000fe20000010808 */
[----:B------:R-:W-:-:S02]  /*4250*/  SHF.R.U32.HI R16, RZ, 0x18, R6 ;  /* 0x00000018ff107819 */ /* 0x000fc40000011606 */
[----:B------:R-:W-:Y:S01]  /*4260*/  LOP3.LUT R6, R5, 0xffff, RZ, 0xc0, !PT ;  /* 0x0000ffff05067812 */ /* 0x000fe200078ec0ff */
[----:B------:R4:W-:Y:S03]  /*4270*/  MUFU.EX2 R227, R13 ;  /* 0x0000000d00e37308 */ /* 0x0009e60000000800 */
[----:B------:R-:W-:Y:S01]  /*4280*/  SHF.R.U32.HI R6, RZ, 0x8, R6 ;  /* 0x00000008ff067819 */ /* 0x000fe20000011606 */
[----:B-1----:R-:W-:-:S04]  /*4290*/  FFMA.FTZ R14, R44, c[0x0][0x23c], -R8 ;  /* 0x00008f002c0e7a23 */ /* 0x002fc80000010808 */
[----:B------:R1:W-:Y:S01]  /*42a0*/  MUFU.EX2 R223, R0 ;  /* 0x0000000000df7308 */ /* 0x0003e20000000800 */
[----:B--2---:R-:W-:-:S04]  /*42b0*/  FMNMX.FTZ R134, R21, R18, !PT ;  /* 0x0000001215867209 */ /* 0x004fc80007810000 */
[----:B------:R-:W-:Y:S02]  /*42c0*/  FSETP.NEU.FTZ.AND P1, PT, R134, -INF , PT ;  /* 0xff8000008600780b */ /* 0x000fe40003f3d000 */
[----:B----4-:R-:W-:Y:S01]  /*42d0*/  LOP3.LUT R13, R15, 0xff, RZ, 0xc0, !PT ;  /* 0x000000ff0f0d7812 */ /* 0x010fe200078ec0ff */
[----:B------:R2:W4:Y:S01]  /*42e0*/  MUFU.EX2 R228, R14 ;  /* 0x0000000e00e47308 */ /* 0x0005220000000800 */
[----:B-1----:R-:W-:-:S07]  /*42f0*/  SHF.R.U32.HI R0, RZ, 0x10, R5 ;  /* 0x00000010ff007819 */ /* 0x002fce0000011605 */
[----:B------:R3:W1:Y:S01]  /*4300*/  MUFU.EX2 R222, R2 ;  /* 0x0000000200de7308 */ /* 0x0006620000000800 */
[----:B--2---:R-:W-:Y:S02]  /*4310*/  SHF.R.U32.HI R14, RZ, 0x8, R7 ;  /* 0x00000008ff0e7819 */ /* 0x004fe40000011607 */
[----:B------:R-:W-:Y:S02]  /*4320*/  LOP3.LUT R7, R5, 0xff, RZ, 0xc0, !PT ;  /* 0x000000ff05077812 */ /* 0x000fe400078ec0ff */
[----:B------:R-:W-:Y:S02]  /*4330*/  PRMT R15, R17, 0x5410, R14 ;  /* 0x00005410110f7816 */ /* 0x000fe4000000000e */
[----:B------:R-:W-:Y:S01]  /*4340*/  PRMT R14, R13, 0x5410, R16 ;  /* 0x000054100d0e7816 */ /* 0x000fe20000000010 */
[----:B------:R-:W-:Y:S01]  /*4350*/  FFMA.FTZ R13, R45, c[0x0][0x23c], -R3 ;  /* 0x00008f002d0d7a23 */ /* 0x000fe20000010803 */
[----:B------:R-:W-:Y:S02]  /*4360*/  PRMT R16, R7, 0x5410, R6 ;  /* 0x0000541007107816 */ /* 0x000fe40000000006 */
[----:B------:R-:W-:Y:S01]  /*4370*/  SHF.R.U32.HI R6, RZ, 0x18, R5 ;  /* 0x00000018ff067819 */ /* 0x000fe20000011605 */
[--C-:B------:R-:W-:Y:S01]  /*4380*/  HSET2.LE.AND R7, R14, R126.reuse, PT ;  /* 0x0000007e0e077233 */ /* 0x100fe20003803000 */
[----:B------:R-:W-:Y:S01]  /*4390*/  LOP3.LUT R5, R0, 0xff, RZ, 0xc0, !PT ;  /* 0x000000ff00057812 */ /* 0x000fe200078ec0ff */
[--C-:B------:R-:W-:Y:S01]  /*43a0*/  HSET2.LE.AND R0, R15, R126.reuse, PT ;  /* 0x0000007e0f007233 */ /* 0x100fe20003803000 */
[----:B---3--:R-:W-:Y:S01]  /*43b0*/  F2FP.PACK_AB R2, R229, R231 ;  /* 0x000000e7e502723e */ /* 0x008fe200000000ff */
[--C-:B------:R-:W-:Y:S01]  /*43c0*/  FFMA.FTZ R14, R30, c[0x0][0x23c], -R3.reuse ;  /* 0x00008f001e0e7a23 */ /* 0x100fe20000010803 */
[----:B------:R-:W-:Y:S01]  /*43d0*/  PRMT R5, R5, 0x5410, R6 ;  /* 0x0000541005057816 */ /* 0x000fe20000000006 */
[----:B------:R1:W-:Y:S01]  /*43e0*/  MUFU.EX2 R226, R13 ;  /* 0x0000000d00e27308 */ /* 0x0003e20000000800 */
[----:B------:R-:W-:Y:S01]  /*43f0*/  LOP3.LUT R6, R0, R2, RZ, 0xc0, !PT ;  /* 0x0000000200067212 */ /* 0x000fe200078ec0ff */
[--C-:B------:R-:W-:Y:S01]  /*4400*/  FFMA.FTZ R0, R42, c[0x0][0x23c], -R3.reuse ;  /* 0x00008f002a007a23 */ /* 0x100fe20000010803 */
[----:B----4-:R-:W-:Y:S01]  /*4410*/  F2FP.PACK_AB R4, R227, R228 ;  /* 0x000000e4e304723e */ /* 0x010fe200000000ff */
[----:B------:R-:W-:Y:S01]  /*4420*/  HSET2.LE.AND R5, R5, R126, PT ;  /* 0x0000007e05057233 */ /* 0x000fe20003803000 */
[----:B------:R-:W-:Y:S01]  /*4430*/  F2FP.PACK_AB R2, R230, R233 ;  /* 0x000000e9e602723e */ /* 0x000fe200000000ff */
[----:B------:R-:W-:Y:S01]  /*4440*/  FFMA.FTZ R3, R31, c[0x0][0x23c], -R3 ;  /* 0x00008f001f037a23 */ /* 0x000fe20000010803 */
[----:B------:R-:W-:Y:S01]  /*4450*/  LOP3.LUT R7, R7, R4, RZ, 0xc0, !PT ;  /* 0x0000000407077212 */ /* 0x000fe200078ec0ff */
[----:B------:R2:W-:Y:S08]  /*4460*/  MUFU.EX2 R225, R0 ;  /* 0x0000000000e17308 */ /* 0x0005f00000000800 */
[----:B------:R3:W-:Y:S01]  /*4470*/  MUFU.EX2 R224, R14 ;  /* 0x0000000e00e07308 */ /* 0x0007e20000000800 */
[----:B-1----:R-:W-:-:S04]  /*4480*/  F2FP.PACK_AB R13, R222, R223 ;  /* 0x000000dfde0d723e */ /* 0x002fc800000000ff */
[----:B------:R-:W-:Y:S01]  /*4490*/  LOP3.LUT R5, R5, R13, RZ, 0xc0, !PT ;  /* 0x0000000d05057212 */ /* 0x000fe200078ec0ff */
[--C-:B------:R-:W-:Y:S01]  /*44a0*/  FFMA.FTZ R13, R35, c[0x0][0x23c], -R8.reuse ;  /* 0x00008f00230d7a23 */ /* 0x100fe20000010808 */
[----:B--2---:R-:W-:Y:S01]  /*44b0*/  HSET2.LE.AND R0, R16, R126, PT ;  /* 0x0000007e10007233 */ /* 0x004fe20003803000 */
[----:B------:R-:W-:Y:S02]  /*44c0*/  IMAD.WIDE.U32 R16, R25, -0x2daee0ad, RZ ;  /* 0xd2511f5319107825 */ /* 0x000fe400078e00ff */
[----:B------:R1:W-:Y:S02]  /*44d0*/  MUFU.EX2 R220, R13 ;  /* 0x0000000d00dc7308 */ /* 0x0003e40000000800 */
[----:B------:R-:W-:Y:S01]  /*44e0*/  LOP3.LUT R4, R0, R2, RZ, 0xc0, !PT ;  /* 0x0000000200047212 */ /* 0x000fe200078ec0ff */
[----:B------:R-:W-:Y:S02]  /*44f0*/  FFMA.FTZ R0, R48, c[0x0][0x23c], -R8 ;  /* 0x00008f0030007a23 */ /* 0x000fe40000010808 */
[----:B---3--:R-:W-:-:S03]  /*4500*/  IMAD.WIDE.U32 R14, R29, -0x2daee0ad, RZ ;  /* 0xd2511f531d0e7825 */ /* 0x008fc600078e00ff */
[----:B------:R2:W-:Y:S01]  /*4510*/  MUFU.EX2 R221, R0 ;  /* 0x0000000000dd7308 */ /* 0x0005e20000000800 */
[----:B------:R-:W-:Y:S01]  /*4520*/  HMMA.16816.F32 R140, R4, R148, RZ ;  /* 0x00000094048c723c */ /* 0x000fe200000018ff */
[----:B------:R-:W-:Y:S01]  /*4530*/  LOP3.LUT R2, R15, UR10, R28, 0x96, !PT ;  /* 0x0000000a0f027c12 */ /* 0x000fe2000f8e961c */
[----:B------:R-:W-:Y:S01]  /*4540*/  FFMA.FTZ R28, R43, c[0x0][0x23c], -R8 ;  /* 0x00008f002b1c7a23 */ /* 0x000fe20000010808 */
[----:B------:R-:W-:-:S03]  /*4550*/  LOP3.LUT R22, R17, UR8, R14, 0x96, !PT ;  /* 0x0000000811167c12 */ /* 0x000fc6000f8e960e */
[----:B------:R-:W-:Y:S01]  /*4560*/  IMAD.WIDE.U32 R32, R2, -0x326172a9, RZ ;  /* 0xcd9e8d5702207825 */ /* 0x000fe200078e00ff */
[----:B------:R3:W-:Y:S01]  /*4570*/  MUFU.EX2 R241, R3 ;  /* 0x0000000300f17308 */ /* 0x0007e20000000800 */
[----:B------:R-:W-:Y:S01]  /*4580*/  FMNMX.FTZ R2, R20, R19, !PT ;  /* 0x0000001314027209 */ /* 0x000fe20007810000 */
[C---:B------:R-:W-:Y:S01]  /*4590*/  HMMA.16816.F32 R72, R4.reuse, R88, RZ ;  /* 0x000000580448723c */ /* 0x040fe200000018ff */
[----:B-1----:R-:W-:Y:S02]  /*45a0*/  FMUL.FTZ R13, R134, c[0x0][0x23c] ;  /* 0x00008f00860d7a20 */ /* 0x002fe40000410000 */
[----:B------:R-:W-:Y:S01]  /*45b0*/  IMAD.WIDE.U32 R30, R22, -0x326172a9, RZ ;  /* 0xcd9e8d57161e7825 */ /* 0x000fe200078e00ff */
[----:B--2---:R-:W-:Y:S02]  /*45c0*/  LOP3.LUT R0, R33, UR9, R24, 0x96, !PT ;  /* 0x0000000921007c12 */ /* 0x004fe4000f8e9618 */
[----:B------:R-:W-:Y:S01]  /*45d0*/  MUFU.EX2 R137, R28 ;  /* 0x0000001c00897308 */ /* 0x000fe20000000800 */
[----:B------:R-:W-:Y:S01]  /*45e0*/  FSEL R13, R13, RZ, P1 ;  /* 0x000000ff0d0d7208 */ /* 0x000fe20000800000 */
[----:B------:R-:W-:Y:S01]  /*45f0*/  HMMA.16816.F32 R52, R4, R92, RZ ;  /* 0x0000005c0434723c */ /* 0x000fe200000018ff */
[----:B------:R-:W-:Y:S01]  /*4600*/  FSETP.NEU.FTZ.AND P1, PT, R2, -INF , PT ;  /* 0xff8000000200780b */ /* 0x000fe20003f3d000 */
[----:B------:R-:W-:Y:S01]  /*4610*/  IMAD.WIDE.U32 R34, R0, -0x2daee0ad, RZ ;  /* 0xd2511f5300227825 */ /* 0x000fe200078e00ff */
[----:B---3--:R-:W-:-:S03]  /*4620*/  LOP3.LUT R3, R23, UR7, R46, 0x96, !PT ;  /* 0x0000000717037c12 */ /* 0x008fc6000f8e962e */
[----:B------:R-:W-:Y:S01]  /*4630*/  FFMA.FTZ R0, R40, c[0x0][0x23c], -R8 ;  /* 0x00008f0028007a23 */ /* 0x000fe20000010808 */
[----:B------:R-:W-:Y:S01]  /*4640*/  LOP3.LUT R16, R35, UR6, R16, 0x96, !PT ;  /* 0x0000000623107c12 */ /* 0x000fe2000f8e9610 */
[C---:B------:R-:W-:Y:S01]  /*4650*/  HMMA.16816.F32 R68, R4.reuse, R100, RZ ;  /* 0x000000640444723c */ /* 0x040fe200000018ff */
[----:B------:R-:W1:Y:S01]  /*4660*/  LDSM.16.MT88.4 R44, [R205+0xa800] ;  /* 0x00a80000cd2c783b */ /* 0x000e620000004200 */
[----:B------:R-:W-:Y:S01]  /*4670*/  IMAD.WIDE.U32 R14, R3, -0x2daee0ad, RZ ;  /* 0xd2511f53030e7825 */ /* 0x000fe200078e00ff */
[----:B------:R2:W-:Y:S04]  /*4680*/  MUFU.EX2 R248, R0 ;  /* 0x0000000000f87308 */ /* 0x0005e80000000800 */
[----:B------:R-:W-:Y:S01]  /*4690*/  LOP3.LUT R3, R15, UR17, R36, 0x96, !PT ;  /* 0x000000110f037c12 */ /* 0x000fe2000f8e9624 */
[----:B------:R-:W-:Y:S01]  /*46a0*/  HMMA.16816.F32 R84, R4, R104, RZ ;  /* 0x000000680454723c */ /* 0x000fe200000018ff */
[----:B------:R-:W-:-:S02]  /*46b0*/  LOP3.LUT R8, R14, 0xffff, RZ, 0xc0, !PT ;  /* 0x0000ffff0e087812 */ /* 0x000fc400078ec0ff */
[----:B------:R-:W-:Y:S02]  /*46c0*/  LOP3.LUT R17, R14, 0xff, RZ, 0xc0, !PT ;  /* 0x000000ff0e117812 */ /* 0x000fe400078ec0ff */
[--C-:B------:R-:W-:Y:S02]  /*46d0*/  SHF.R.U32.HI R18, RZ, 0x10, R14.reuse ;  /* 0x00000010ff127819 */ /* 0x100fe4000001160e */
[----:B------:R-:W-:Y:S01]  /*46e0*/  SHF.R.U32.HI R19, RZ, 0x18, R14 ;  /* 0x00000018ff137819 */ /* 0x000fe2000001160e */
[----:B------:R-:W-:Y:S01]  /*46f0*/  IMAD.WIDE.U32 R14, R16, -0x326172a9, RZ ;  /* 0xcd9e8d57100e7825 */ /* 0x000fe200078e00ff */
[----:B------:R-:W-:Y:S01]  /*4700*/  SHF.R.U32.HI R8, RZ, 0x8, R8 ;  /* 0x00000008ff087819 */ /* 0x000fe20000011608 */
[C---:B------:R-:W-:Y:S02]  /*4710*/  HMMA.16816.F32 R156, R4.reuse, R196, RZ ;  /* 0x000000c4049c723c */ /* 0x040fe400000018ff */
[--C-:B--2---:R-:W-:Y:S01]  /*4720*/  FFMA.FTZ R0, R41, c[0x0][0x23c], -R13.reuse ;  /* 0x00008f0029007a23 */ /* 0x104fe2000001080d */
[C---:B------:R-:W-:Y:S01]  /*4730*/  LOP3.LUT R20, R14.reuse, 0xffff, RZ, 0xc0, !PT ;  /* 0x0000ffff0e147812 */ /* 0x040fe200078ec0ff */
[----:B------:R-:W-:Y:S01]  /*4740*/  FFMA.FTZ R16, R57, c[0x0][0x23c], -R13 ;  /* 0x00008f0039107a23 */ /* 0x000fe2000001080d */
[----:B------:R-:W-:Y:S01]  /*4750*/  LOP3.LUT R23, R14, 0xff, RZ, 0xc0, !PT ;  /* 0x000000ff0e177812 */ /* 0x000fe200078ec0ff */
[----:B------:R2:W-:Y:S01]  /*4760*/  MUFU.EX2 R203, R0 ;  /* 0x0000000000cb7308 */ /* 0x0005e20000000800 */
[--C-:B------:R-:W-:Y:S01]  /*4770*/  SHF.R.U32.HI R21, RZ, 0x10, R14.reuse ;  /* 0x00000010ff157819 */ /* 0x100fe2000001160e */
[----:B------:R-:W-:Y:S01]  /*4780*/  HMMA.16816.F32 R160, R4, R116, RZ ;  /* 0x0000007404a0723c */ /* 0x000fe200000018ff */
[----:B------:R-:W-:-:S02]  /*4790*/  SHF.R.U32.HI R22, RZ, 0x18, R14 ;  /* 0x00000018ff167819 */ /* 0x000fc4000001160e */
[----:B------:R-:W-:Y:S02]  /*47a0*/  LOP3.LUT R14, R3, 0xffff, RZ, 0xc0, !PT ;  /* 0x0000ffff030e7812 */ /* 0x000fe400078ec0ff */
[----:B------:R-:W-:Y:S01]  /*47b0*/  PRMT R24, R17, 0x5410, R8 ;  /* 0x0000541011187816 */ /* 0x000fe20000000008 */
[----:B------:R3:W-:Y:S01]  /*47c0*/  MUFU.EX2 R202, R16 ;  /* 0x0000001000ca7308 */ /* 0x0007e20000000800 */
[----:B------:R-:W-:Y:S01]  /*47d0*/  FMUL.FTZ R8, R2, c[0x0][0x23c] ;  /* 0x00008f0002087a20 */ /* 0x000fe20000410000 */
[----:B------:R-:W-:Y:S01]  /*47e0*/  LOP3.LUT R17, R18, 0xff, RZ, 0xc0, !PT ;  /* 0x000000ff12117812 */ /* 0x000fe200078ec0ff */
[----:B------:R-:W-:Y:S03]  /*47f0*/  HMMA.16816.F32 R164, R4, R192, RZ ;  /* 0x000000c004a4723c */ /* 0x000fe600000018ff */
[----:B------:R-:W-:Y:S01]  /*4800*/  FSEL R8, R8, RZ, P1 ;  /* 0x000000ff08087208 */ /* 0x000fe20000800000 */
[----:B--2---:R-:W-:Y:S01]  /*4810*/  FFMA.FTZ R0, R76, c[0x0][0x23c], -R13 ;  /* 0x00008f004c007a23 */ /* 0x004fe2000001080d */
[----:B------:R-:W-:-:S03]  /*4820*/  PRMT R27, R17, 0x5410, R19 ;  /* 0x00005410111b7816 */ /* 0x000fc60000000013 */
[--C-:B------:R-:W-:Y:S01]  /*4830*/  FFMA.FTZ R19, R60, c[0x0][0x23c], -R8.reuse ;  /* 0x00008f003c137a23 */ /* 0x100fe20000010808 */
[----:B------:R2:W4:Y:S01]  /*4840*/  MUFU.EX2 R200, R0 ;  /* 0x0000000000c87308 */ /* 0x0005220000000800 */
[----:B------:R-:W-:Y:S01]  /*4850*/  FFMA.FTZ R17, R49, c[0x0][0x23c], -R8 ;  /* 0x00008f0031117a23 */ /* 0x000fe20000010808 */
[----:B------:R-:W-:Y:S01]  /*4860*/  HMMA.16816.F32 R152, R4, R150, RZ ;  /* 0x000000960498723c */ /* 0x000fe200000018ff */
[----:B------:R-:W5:Y:S01]  /*4870*/  LDSM.16.MT88.4 R60, [R207+0xa800] ;  /* 0x00a80000cf3c783b */ /* 0x000f620000004200 */
[----:B---3--:R-:W-:-:S04]  /*4880*/  LOP3.LUT R16, R3, 0xff, RZ, 0xc0, !PT ;  /* 0x000000ff03107812 */ /* 0x008fc800078ec0ff */
[----:B------:R-:W-:Y:S02]  /*4890*/  MUFU.EX2 R138, R19 ;  /* 0x00000013008a7308 */ /* 0x000fe40000000800 */
[----:B------:R-:W-:Y:S01]  /*48a0*/  HMMA.16816.F32 R48, R4, R90, RZ ;  /* 0x0000005a0430723c */ /* 0x000fe200000018ff */
[----:B--2---:R-:W-:Y:S01]  /*48b0*/  LOP3.LUT R0, R15, UR16, R30, 0x96, !PT ;  /* 0x000000100f007c12 */ /* 0x004fe2000f8e961e */
[----:B------:R-:W-:-:S04]  /*48c0*/  FFMA.FTZ R15, R59, c[0x0][0x23c], -R13 ;  /* 0x00008f003b0f7a23 */ /* 0x000fc8000001080d */
[----:B------:R2:W-:Y:S02]  /*48d0*/  MUFU.EX2 R139, R17 ;  /* 0x00000011008b7308 */ /* 0x0005e40000000800 */
[----:B------:R-:W-:Y:S01]  /*48e0*/  HMMA.16816.F32 R64, R4, R94, RZ ;  /* 0x0000005e0440723c */ /* 0x000fe200000018ff */
[----:B------:R-:W-:-:S05]  /*48f0*/  LOP3.LUT R18, R0, 0xff, RZ, 0xc0, !PT ;  /* 0x000000ff00127812 */ /* 0x000fca00078ec0ff */
[----:B------:R3:W-:Y:S02]  /*4900*/  MUFU.EX2 R201, R15 ;  /* 0x0000000f00c97308 */ /* 0x0007e40000000800 */
[----:B------:R-:W-:Y:S01]  /*4910*/  HMMA.16816.F32 R80, R4, R102, RZ ;  /* 0x000000660450723c */ /* 0x000fe200000018ff */
[----:B--2---:R-:W-:-:S07]  /*4920*/  SHF.R.U32.HI R17, RZ, 0x18, R0 ;  /* 0x00000018ff117819 */ /* 0x004fce0000011600 */
[----:B------:R-:W-:Y:S01]  /*4930*/  HMMA.16816.F32 R96, R4, R106, RZ ;  /* 0x0000006a0460723c */ /* 0x000fe200000018ff */
[----:B---3--:R-:W-:-:S07]  /*4940*/  SHF.R.U32.HI R15, RZ, 0x8, R14 ;  /* 0x00000008ff0f7819 */ /* 0x008fce000001160e */
[C---:B------:R-:W-:Y:S01]  /*4950*/  HMMA.16816.F32 R108, R4.reuse, R198, RZ ;  /* 0x000000c6046c723c */ /* 0x040fe200000018ff */
[----:B------:R-:W-:Y:S02]  /*4960*/  SHF.R.U32.HI R14, RZ, 0x10, R3 ;  /* 0x00000010ff0e7819 */ /* 0x000fe40000011603 */
[----:B------:R-:W-:Y:S02]  /*4970*/  PRMT R26, R16, 0x5410, R15 ;  /* 0x00005410101a7816 */ /* 0x000fe4000000000f */
[----:B------:R-:W-:Y:S02]  /*4980*/  SHF.R.U32.HI R16, RZ, 0x18, R3 ;  /* 0x00000018ff107819 */ /* 0x000fe40000011603 */
[----:B------:R-:W-:Y:S01]  /*4990*/  LOP3.LUT R3, R14, 0xff, RZ, 0xc0, !PT ;  /* 0x000000ff0e037812 */ /* 0x000fe200078ec0ff */
[----:B------:R-:W-:Y:S01]  /*49a0*/  HMMA.16816.F32 R120, R4, R118, RZ ;  /* 0x000000760478723c */ /* 0x000fe200000018ff */
[----:B------:R-:W-:Y:S02]  /*49b0*/  SHF.R.U32.HI R15, RZ, 0x8, R20 ;  /* 0x00000008ff0f7819 */ /* 0x000fe40000011614 */
[----:B------:R-:W-:Y:S01]  /*49c0*/  PRMT R25, R3, 0x5410, R16 ;  /* 0x0000541003197816 */ /* 0x000fe20000000010 */
[----:B------:R-:W-:Y:S01]  /*49d0*/  FFMA.FTZ R3, R77, c[0x0][0x23c], -R8 ;  /* 0x00008f004d037a23 */ /* 0x000fe20000010808 */
[----:B------:R-:W-:-:S02]  /*49e0*/  LOP3.LUT R14, R21, 0xff, RZ, 0xc0, !PT ;  /* 0x000000ff150e7812 */ /* 0x000fc400078ec0ff */
[----:B------:R-:W-:Y:S01]  /*49f0*/  PRMT R21, R23, 0x5410, R15 ;  /* 0x0000541017157816 */ /* 0x000fe2000000000f */
[----:B------:R2:W3:Y:S01]  /*4a00*/  MUFU.EX2 R133, R3 ;  /* 0x0000000300857308 */ /* 0x0004e20000000800 */
[----:B------:R-:W-:Y:S02]  /*4a10*/  PRMT R20, R14, 0x5410, R22 ;  /* 0x000054100e147816 */ /* 0x000fe40000000016 */
[----:B------:R-:W-:Y:S02]  /*4a20*/  LOP3.LUT R14, R0, 0xffff, RZ, 0xc0, !PT ;  /* 0x0000ffff000e7812 */ /* 0x000fe400078ec0ff */
[----:B------:R-:W-:Y:S01]  /*4a30*/  SHF.R.U32.HI R15, RZ, 0x10, R0 ;  /* 0x00000010ff0f7819 */ /* 0x000fe20000011600 */
[----:B------:R-:W-:Y:S01]  /*4a40*/  HSET2.LE.AND R0, R24, R126, PT ;  /* 0x0000007e18007233 */ /* 0x000fe20003803000 */
[----:B------:R-:W-:Y:S02]  /*4a50*/  SHF.R.U32.HI R16, RZ, 0x8, R14 ;  /* 0x00000008ff107819 */ /* 0x000fe4000001160e */
[----:B------:R-:W-:-:S02]  /*4a60*/  LOP3.LUT R14, R15, 0xff, RZ, 0xc0, !PT ;  /* 0x000000ff0f0e7812 */ /* 0x000fc400078ec0ff */
[----:B------:R-:W-:Y:S02]  /*4a70*/  PRMT R16, R18, 0x5410, R16 ;  /* 0x0000541012107816 */ /* 0x000fe40000000010 */
[----:B------:R-:W-:Y:S01]  /*4a80*/  PRMT R18, R14, 0x5410, R17 ;  /* 0x000054100e127816 */ /* 0x000fe20000000011 */
[--C-:B------:R-:W-:Y:S01]  /*4a90*/  HSET2.LE.AND R14, R20, R126.reuse, PT ;  /* 0x0000007e140e7233 */ /* 0x100fe20003803000 */
[----:B----4-:R-:W-:Y:S01]  /*4aa0*/  F2FP.PACK_AB R17, R200, R203 ;  /* 0x000000cbc811723e */ /* 0x010fe200000000ff */
[--C-:B------:R-:W-:Y:S01]  /*4ab0*/  HSET2.LE.AND R16, R16, R126.reuse, PT ;  /* 0x0000007e10107233 */ /* 0x100fe20003803000 */
[----:B--2---:R-:W-:Y:S01]  /*4ac0*/  F2FP.PACK_AB R3, R241, R224 ;  /* 0x000000e0f103723e */ /* 0x004fe200000000ff */
[----:B------:R-:W-:Y:S01]  /*4ad0*/  HSET2.LE.AND R20, R18, R126, PT ;  /* 0x0000007e12147233 */ /* 0x000fe20003803000 */
[----:B---3--:R-:W-:Y:S02]  /*4ae0*/  F2FP.PACK_AB R15, R138, R133 ;  /* 0x000000858a0f723e */ /* 0x008fe400000000ff */
[----:B------:R-:W-:Y:S01]  /*4af0*/  LOP3.LUT R130, R0, R3, RZ, 0xc0, !PT ;  /* 0x0000000300827212 */ /* 0x000fe200078ec0ff */
[----:B------:R-:W-:Y:S01]  /*4b00*/  FFMA.FTZ R0, R78, c[0x0][0x23c], -R8 ;  /* 0x00008f004e007a23 */ /* 0x000fe20000010808 */
[----:B------:R-:W-:Y:S01]  /*4b10*/  F2FP.PACK_AB R3, R201, R202 ;  /* 0x000000cac903723e */ /* 0x000fe200000000ff */
[----:B------:R-:W2:Y:S01]  /*4b20*/  LDSM.16.MT88.4 R76, [R210+0xa800] ;  /* 0x00a80000d24c783b */ /* 0x000ea20000004200 */
[----:B------:R-:W-:Y:S01]  /*4b30*/  LOP3.LUT R19, R14, R15, RZ, 0xc0, !PT ;  /* 0x0000000f0e137212 */ /* 0x000fe200078ec0ff */
[----:B------:R3:W4:Y:S01]  /*4b40*/  MUFU.EX2 R132, R0 ;  /* 0x0000000000847308 */ /* 0x0007220000000800 */
[----:B------:R-:W-:-:S02]  /*4b50*/  F2FP.PACK_AB R14, R248, R220 ;  /* 0x000000dcf80e723e */ /* 0x000fc400000000ff */
[----:B------:R-:W-:Y:S01]  /*4b60*/  LOP3.LUT R16, R16, R17, RZ, 0xc0, !PT ;  /* 0x0000001110107212 */ /* 0x000fe200078ec0ff */
[----:B---3--:R-:W-:Y:S01]  /*4b70*/  HSET2.LE.AND R0, R21, R126, PT ;  /* 0x0000007e15007233 */ /* 0x008fe20003803000 */
[----:B----4-:R-:W-:-:S04]  /*4b80*/  F2FP.PACK_AB R21, R132, R139 ;  /* 0x0000008b8415723e */ /* 0x010fc800000000ff */
[----:B------:R-:W-:Y:S01]  /*4b90*/  LOP3.LUT R18, R0, R3, RZ, 0xc0, !PT ;  /* 0x0000000300127212 */ /* 0x000fe200078ec0ff */
[--C-:B------:R-:W-:Y:S01]  /*4ba0*/  HSET2.LE.AND R0, R27, R126.reuse, PT ;  /* 0x0000007e1b007233 */ /* 0x100fe20003803000 */
[----:B------:R-:W-:Y:S01]  /*4bb0*/  LOP3.LUT R17, R20, R21, RZ, 0xc0, !PT ;  /* 0x0000001514117212 */ /* 0x000fe200078ec0ff */
[----:B------:R-:W-:Y:S01]  /*4bc0*/  HSET2.LE.AND R3, R26, R126, PT ;  /* 0x0000007e1a037233 */ /* 0x000fe20003803000 */
[----:B------:R-:W-:Y:S02]  /*4bd0*/  HMMA.16816.F32 R20, R4, R194, RZ ;  /* 0x000000c20414723c */ /* 0x000fe400000018ff */
[----:B------:R-:W-:Y:S01]  /*4be0*/  LOP3.LUT R131, R0, R14, RZ, 0xc0, !PT ;  /* 0x0000000e00837212 */ /* 0x000fe200078ec0ff */
[----:B------:R-:W-:-:S04]  /*4bf0*/  FFMA.FTZ R0, R113, c[0x0][0x23c], -R13 ;  /* 0x00008f0071007a23 */ /* 0x000fc8000001080d */
[----:B------:R3:W-:Y:S01]  /*4c00*/  MUFU.EX2 R35, R0 ;  /* 0x0000000000237308 */ /* 0x0007e20000000800 */
[----:B------:R-:W-:Y:S01]  /*4c10*/  F2FP.PACK_AB R4, R225, R226 ;  /* 0x000000e2e104723e */ /* 0x000fe200000000ff */
[----:B------:R-:W-:Y:S01]  /*4c20*/  HSET2.LE.AND R5, R25, R126, PT ;  /* 0x0000007e19057233 */ /* 0x000fe20003803000 */
[----:B------:R-:W-:Y:S01]  /*4c30*/  F2FP.PACK_AB R6, R137, R221 ;  /* 0x000000dd8906723e */ /* 0x000fe200000000ff */
[----:B------:R-:W-:Y:S01]  /*4c40*/  HMMA.16816.F32 R144, R16, R148, RZ ;  /* 0x000000941090723c */ /* 0x000fe200000018ff */
[----:B------:R-:W-:Y:S01]  /*4c50*/  LOP3.LUT R128, R3, R4, RZ, 0xc0, !PT ;  /* 0x0000000403807212 */ /* 0x000fe200078ec0ff */
[----:B------:R-:W-:Y:S01]  /*4c60*/  FFMA.FTZ R3, R124, c[0x0][0x23c], -R8 ;  /* 0x00008f007c037a23 */ /* 0x000fe20000010808 */
[----:B------:R-:W-:-:S03]  /*4c70*/  LOP3.LUT R129, R5, R6, RZ, 0xc0, !PT ;  /* 0x0000000605817212 */ /* 0x000fc600078ec0ff */
[----:B------:R4:W-:Y:S02]  /*4c80*/  MUFU.EX2 R28, R3 ;  /* 0x00000003001c7308 */ /* 0x0009e40000000800 */
[----:B------:R-:W-:Y:S01]  /*4c90*/  HMMA.16816.F32 R148, R16, R150, RZ ;  /* 0x000000961094723c */ /* 0x000fe200000018ff */
[----:B---3--:R-:W-:-:S05]  /*4ca0*/  FFMA.FTZ R0, R114, c[0x0][0x23c], -R13 ;  /* 0x00008f0072007a23 */ /* 0x008fca000001080d */
[----:B------:R3:W-:Y:S02]  /*4cb0*/  MUFU.EX2 R33, R0 ;  /* 0x0000000000217308 */ /* 0x0007e40000000800 */
[----:B-1----:R-:W-:Y:S01]  /*4cc0*/  HMMA.16816.F32 R140, R128, R44, R140 ;  /* 0x0000002c808c723c */ /* 0x002fe2000000188c */
[----:B----4-:R-:W-:-:S07]  /*4cd0*/  FFMA.FTZ R3, R115, c[0x0][0x23c], -R8 ;  /* 0x00008f0073037a23 */ /* 0x010fce0000010808 */
[----:B-----5:R-:W-:Y:S01]  /*4ce0*/  HMMA.16816.F32 R36, R128, R60, R72 ;  /* 0x0000003c8024723c */ /* 0x020fe20000001848 */
[----:B------:R-:W-:Y:S01]  /*4cf0*/  MUFU.EX2 R15, R3 ;  /* 0x00000003000f7308 */ /* 0x000fe20000000800 */
[----:B---3--:R-:W-:-:S06]  /*4d00*/  FFMA.FTZ R0, R112, c[0x0][0x23c], -R13 ;  /* 0x00008f0070007a23 */ /* 0x008fcc000001080d */
[C---:B--2---:R-:W-:Y:S01]  /*4d10*/  HMMA.16816.F32 R52, R128.reuse, R76, R52 ;  /* 0x0000004c8034723c */ /* 0x044fe20000001834 */
[----:B------:R1:W-:Y:S07]  /*4d20*/  MUFU.EX2 R30, R0 ;  /* 0x00000000001e7308 */ /* 0x0003ee0000000800 */
[C---:B------:R-:W-:Y:S08]  /*4d30*/  HMMA.16816.F32 R68, R128.reuse, R172, R68 ;  /* 0x000000ac8044723c */ /* 0x040ff00000001844 */
[----:B------:R-:W-:Y:S01]  /*4d40*/  HMMA.16816.F32 R84, R128, R176, R84 ;  /* 0x000000b08054723c */ /* 0x000fe20000001854 */
[----:B-1----:R-:W-:-:S04]  /*4d50*/  FFMA.FTZ R0, R56, c[0x0][0x23c], -R13 ;  /* 0x00008f0038007a23 */ /* 0x002fc8000001080d */
[----:B------:R1:W-:Y:S03]  /*4d60*/  MUFU.EX2 R249, R0 ;  /* 0x0000000000f97308 */ /* 0x0003e60000000800 */
[C---:B------:R-:W-:Y:S08]  /*4d70*/  HMMA.16816.F32 R156, R128.reuse, R180, R156 ;  /* 0x000000b4809c723c */ /* 0x040ff0000000189c */
[----:B------:R-:W-:Y:S01]  /*4d80*/  HMMA.16816.F32 R160, R128, R184, R160 ;  /* 0x000000b880a0723c */ /* 0x000fe200000018a0 */
[----:B-1----:R-:W-:-:S07]  /*4d90*/  FFMA.FTZ R0, R125, c[0x0][0x23c], -R8 ;  /* 0x00008f007d007a23 */ /* 0x002fce0000010808 */
[C---:B------:R-:W-:Y:S01]  /*4da0*/  HMMA.16816.F32 R164, R128.reuse, R188, R164 ;  /* 0x000000bc80a4723c */ /* 0x040fe200000018a4 */
[----:B------:R-:W-:Y:S01]  /*4db0*/  FFMA.FTZ R8, R58, c[0x0][0x23c], -R8 ;  /* 0x00008f003a087a23 */ /* 0x000fe20000010808 */
[----:B------:R1:W-:Y:S06]  /*4dc0*/  MUFU.EX2 R29, R0 ;  /* 0x00000000001d7308 */ /* 0x0003ec0000000800 */
[C---:B------:R-:W-:Y:S02]  /*4dd0*/  HMMA.16816.F32 R152, R128.reuse, R46, R152 ;  /* 0x0000002e8098723c */ /* 0x040fe40000001898 */
[----:B------:R-:W2:Y:S06]  /*4de0*/  MUFU.EX2 R250, R8 ;  /* 0x0000000800fa7308 */ /* 0x000eac0000000800 */
[----:B------:R-:W-:Y:S01]  /*4df0*/  HMMA.16816.F32 R48, R128, R62, R48 ;  /* 0x0000003e8030723c */ /* 0x000fe20000001830 */
[----:B-1----:R-:W-:-:S05]  /*4e00*/  LOP3.LUT R0, R31, UR7, R32, 0x96, !PT ;  /* 0x000000071f007c12 */ /* 0x002fca000f8e9620 */
[----:B------:R-:W-:Y:S02]  /*4e10*/  IMAD.WIDE.U32 R4, R0, -0x2daee0ad, RZ ;  /* 0xd2511f5300047825 */ /* 0x000fe400078e00ff */
[C---:B------:R-:W-:Y:S03]  /*4e20*/  HMMA.16816.F32 R64, R128.reuse, R78, R64 ;  /* 0x0000004e8040723c */ /* 0x040fe60000001840 */
[----:B------:R-:W-:Y:S02]  /*4e30*/  LOP3.LUT R0, R4, 0xffff, RZ, 0xc0, !PT ;  /* 0x0000ffff04007812 */ /* 0x000fe400078ec0ff */
[----:B------:R-:W-:Y:S02]  /*4e40*/  SHF.R.U32.HI R3, RZ, 0x10, R4 ;  /* 0x00000010ff037819 */ /* 0x000fe40000011604 */
[----:B------:R-:W-:Y:S01]  /*4e50*/  SHF.R.U32.HI R6, RZ, 0x8, R0 ;  /* 0x00000008ff067819 */ /* 0x000fe20000011600 */
[----:B------:R-:W-:Y:S01]  /*4e60*/  HMMA.16816.F32 R80, R128, R174, R80 ;  /* 0x000000ae8050723c */ /* 0x000fe20000001850 */
[----:B------:R-:W-:-:S02]  /*4e70*/  LOP3.LUT R0, R5, UR17, R34, 0x96, !PT ;  /* 0x0000001105007c12 */ /* 0x000fc4000f8e9622 */
[----:B------:R-:W-:Y:S02]  /*4e80*/  LOP3.LUT R7, R4, 0xff, RZ, 0xc0, !PT ;  /* 0x000000ff04077812 */ /* 0x000fe400078ec0ff */
[----:B------:R-:W-:Y:S02]  /*4e90*/  SHF.R.U32.HI R13, RZ, 0x18, R4 ;  /* 0x00000018ff0d7819 */ /* 0x000fe40000011604 */
[----:B------:R-:W-:Y:S01]  /*4ea0*/  LOP3.LUT R5, R3, 0xff, RZ, 0xc0, !PT ;  /* 0x000000ff03057812 */ /* 0x000fe200078ec0ff */
[----:B------:R-:W-:Y:S01]  /*4eb0*/  HMMA.16816.F32 R96, R128, R178, R96 ;  /* 0x000000b28060723c */ /* 0x000fe20000001860 */
[----:B------:R-:W-:Y:S02]  /*4ec0*/  LOP3.LUT R3, R0, 0xffff, RZ, 0xc0, !PT ;  /* 0x0000ffff00037812 */ /* 0x000fe400078ec0ff */
[----:B------:R-:W-:Y:S02]  /*4ed0*/  SHF.R.U32.HI R4, RZ, 0x10, R0 ;  /* 0x00000010ff047819 */ /* 0x000fe40000011600 */
[----:B------:R-:W-:-:S02]  /*4ee0*/  PRMT R14, R7, 0x5410, R6 ;  /* 0x00005410070e7816 */ /* 0x000fc40000000006 */
[----:B------:R-:W-:Y:S01]  /*4ef0*/  LOP3.LUT R6, R0, 0xff, RZ, 0xc0, !PT ;  /* 0x000000ff00067812 */ /* 0x000fe200078ec0ff */
[C---:B------:R-:W-:Y:S01]  /*4f00*/  HMMA.16816.F32 R108, R128.reuse, R182, R108 ;  /* 0x000000b6806c723c */ /* 0x040fe2000000186c */
[----:B------:R-:W-:Y:S02]  /*4f10*/  SHF.R.U32.HI R7, RZ, 0x18, R0 ;  /* 0x00000018ff077819 */ /* 0x000fe40000011600 */
[----:B------:R-:W-:Y:S02]  /*4f20*/  SHF.R.U32.HI R3, RZ, 0x8, R3 ;  /* 0x00000008ff037819 */ /* 0x000fe40000011603 */
[----:B------:R-:W-:Y:S02]  /*4f30*/  LOP3.LUT R0, R4, 0xff, RZ, 0xc0, !PT ;  /* 0x000000ff04007812 */ /* 0x000fe400078ec0ff */
[----:B------:R-:W-:Y:S01]  /*4f40*/  PRMT R4, R5, 0x5410, R13 ;  /* 0x0000541005047816 */ /* 0x000fe2000000000d */
[----:B------:R-:W-:Y:S01]  /*4f50*/  HMMA.16816.F32 R120, R128, R186, R120 ;  /* 0x000000ba8078723c */ /* 0x000fe20000001878 */
[----:B------:R-:W-:-:S02]  /*4f60*/  PRMT R6, R6, 0x5410, R3 ;  /* 0x0000541006067816 */ /* 0x000fc40000000003 */
[----:B------:R-:W-:Y:S01]  /*4f70*/  PRMT R7, R0, 0x5410, R7 ;  /* 0x0000541000077816 */ /* 0x000fe20000000007 */
[--C-:B------:R-:W-:Y:S01]  /*4f80*/  HSET2.LE.AND R4, R4, R126.reuse, PT ;  /* 0x0000007e04047233 */ /* 0x100fe20003803000 */
[----:B--2---:R-:W-:Y:S01]  /*4f90*/  F2FP.PACK_AB R5, R250, R15 ;  /* 0x0000000ffa05723e */ /* 0x004fe200000000ff */
[--C-:B------:R-:W-:Y:S01]  /*4fa0*/  HSET2.LE.AND R6, R6, R126.reuse, PT ;  /* 0x0000007e06067233 */ /* 0x100fe20003803000 */
[----:B------:R-:W-:Y:S01]  /*4fb0*/  F2FP.PACK_AB R3, R249, R30 ;  /* 0x0000001ef903723e */ /* 0x000fe200000000ff */
[--C-:B------:R-:W-:Y:S01]  /*4fc0*/  HSET2.LE.AND R8, R7, R126.reuse, PT ;  /* 0x0000007e07087233 */ /* 0x100fe20003803000 */
[----:B------:R-:W-:Y:S01]  /*4fd0*/  F2FP.PACK_AB R7, R33, R35 ;  /* 0x000000232107723e */ /* 0x000fe200000000ff */
[----:B------:R-:W-:Y:S01]  /*4fe0*/  HSET2.LE.AND R0, R14, R126, PT ;  /* 0x0000007e0e007233 */ /* 0x000fe20003803000 */
[----:B------:R-:W-:Y:S01]  /*4ff0*/  LOP3.LUT R171, R4, R5, RZ, 0xc0, !PT ;  /* 0x0000000504ab7212 */ /* 0x000fe200078ec0ff */
[----:B------:R-:W-:Y:S01]  /*5000*/  HMMA.16816.F32 R128, R128, R190, R20 ;  /* 0x000000be8080723c */ /* 0x000fe20000001814 */
[----:B------:R-:W-:-:S02]  /*5010*/  LOP3.LUT R168, R6, R7, RZ, 0xc0, !PT ;  /* 0x0000000706a87212 */ /* 0x000fc400078ec0ff */
[----:B------:R-:W-:Y:S01]  /*5020*/  LOP3.LUT R170, R0, R3, RZ, 0xc0, !PT ;  /* 0x0000000300aa7212 */ /* 0x000fe200078ec0ff */
[----:B------:R-:W-:Y:S01]  /*5030*/  FADD.FTZ R3, R233, R230 ;  /* 0x000000e6e9037221 */ /* 0x000fe20000010000 */
[----:B------:R-:W-:-:S03]  /*5040*/  F2FP.PACK_AB R0, R28, R29 ;  /* 0x0000001d1c00723e */ /* 0x000fc600000000ff */
[C---:B------:R-:W-:Y:S01]  /*5050*/  HMMA.16816.F32 R4, R16.reuse, R90, RZ ;  /* 0x0000005a1004723c */ /* 0x040fe200000018ff */
[----:B------:R-:W-:Y:S01]  /*5060*/  LOP3.LUT R169, R8, R0, RZ, 0xc0, !PT ;  /* 0x0000000008a97212 */ /* 0x000fe200078ec0ff */
[----:B------:R-:W-:Y:S02]  /*5070*/  FADD.FTZ R0, R223, R222 ;  /* 0x000000dedf007221 */ /* 0x000fe40000010000 */
[----:B------:R-:W-:Y:S02]  /*5080*/  FADD.FTZ R3, R231, R3 ;  /* 0x00000003e7037221 */ /* 0x000fe40000010000 */
[----:B------:R-:W-:Y:S02]  /*5090*/  FADD.FTZ R0, R228, R0 ;  /* 0x00000000e4007221 */ /* 0x000fe40000010000 */
[----:B------:R-:W-:Y:S01]  /*50a0*/  HMMA.16816.F32 R40, R16, R88, RZ ;  /* 0x000000581028723c */ /* 0x000fe200000018ff */
[----:B------:R-:W-:-:S07]  /*50b0*/  FADD.FTZ R3, R229, R3 ;  /* 0x00000003e5037221 */ /* 0x000fce0000010000 */
[C---:B------:R-:W-:Y:S08]  /*50c0*/  HMMA.16816.F32 R56, R16.reuse, R92, RZ ;  /* 0x0000005c1038723c */ /* 0x040ff000000018ff */
        /* <DEDUP_REMOVED lines=13> */
[C---:B------:R-:W-:Y:S07]  /*51a0*/  HMMA.16816.F32 R44, R168.reuse, R62, R4 ;  /* 0x0000003ea82c723c */ /* 0x040fee0000001804 */
        /* <DEDUP_REMOVED lines=11> */
[C---:B------:R-:W-:Y:S01]  /*5260*/  HMMA.16816.F32 R60, R168.reuse, R78, R20 ;  /* 0x0000004ea83c723c */ /* 0x040fe20000001814 */
[----:B------:R-:W-:Y:S02]  /*5270*/  FADD.FTZ R3, R35, R6 ;  /* 0x0000000623037221 */ /* 0x000fe40000010000 */
[----:B------:R-:W-:Y:S02]  /*5280*/  FADD.FTZ R0, R29, R0 ;  /* 0x000000001d007221 */ /* 0x000fe40000010000 */
[----:B------:R-:W-:Y:S02]  /*5290*/  FADD.FTZ R5, R225, R5 ;  /* 0x00000005e1057221 */ /* 0x000fe40000010000 */
        /* <DEDUP_REMOVED lines=13> */
[----:B------:R-:W-:-:S05]  /*5370*/  FADD.FTZ R250, R250, R0 ;  /* 0x00000000fafa7221 */ /* 0x000fca0000010000 */
[C---:B------:R-:W-:Y:S08]  /*5380*/  HMMA.16816.F32 R112, R168.reuse, R184, R112 ;  /* 0x000000b8a870723c */ /* 0x040ff00000001870 */
[C---:B------:R-:W-:Y:S08]  /*5390*/  HMMA.16816.F32 R124, R168.reuse, R188, R124 ;  /* 0x000000bca87c723c */ /* 0x040ff0000000187c */
[C---:B------:R-:W-:Y:S08]  /*53a0*/  HMMA.16816.F32 R76, R168.reuse, R174, R24 ;  /* 0x000000aea84c723c */ /* 0x040ff00000001818 */
[C---:B------:R-:W-:Y:S08]  /*53b0*/  HMMA.16816.F32 R92, R168.reuse, R178, R92 ;  /* 0x000000b2a85c723c */ /* 0x040ff0000000185c */
[C---:B------:R-:W-:Y:S08]  /*53c0*/  HMMA.16816.F32 R104, R168.reuse, R182, R104 ;  /* 0x000000b6a868723c */ /* 0x040ff00000001868 */
[C---:B------:R-:W-:Y:S08]  /*53d0*/  HMMA.16816.F32 R116, R168.reuse, R186, R116 ;  /* 0x000000baa874723c */ /* 0x040ff00000001874 */
[----:B------:R-:W-:Y:S01]  /*53e0*/  HMMA.16816.F32 R168, R168, R190, R16 ;  /* 0x000000bea8a8723c */ /* 0x000fe20000001810 */
[----:B------:R-:W-:Y:S11]  /*53f0*/  @!P0 BRA `(.L_x_800) ;  /* 0x0000dbb000008947 */ /* 0x000ff60003800000 */
[----:B------:R-:W2:Y:S01]  /*5400*/  LDL.64 R192, [R1] ;  /* 0x0000000001c07983 */ /* 0x000ea20000100a00 */
[----:B------:R-:W-:-:S04]  /*5410*/  DEPBAR.LE SB0, 0x0 ;  /* 0x000080000000791a */ /* 0x000fc80000000000 */
[----:B------:R-:W3:Y:S01]  /*5420*/  LDL.64 R196, [R1+0x30] ;  /* 0x0000300001c47983 */ /* 0x000ee20000100a00 */
[----:B------:R-:W-:-:S03]  /*5430*/  UIADD3 UR29, UR28, -0x2, URZ ;  /* 0xfffffffe1c1d7890 */ /* 0x000fc6000fffe03f */
[----:B------:R-:W-:Y:S01]  /*5440*/  BAR.SYNC.DEFER_BLOCKING 0x0 ;  /* 0x0000000000007b1d */ /* 0x000fe20000010000 */
[----:B------:R-:W-:Y:S01]  /*5450*/  ISETP.GE.AND P2, PT, R251, c[0x0][0x220], PT ;  /* 0x00008800fb007a0c */ /* 0x000fe20003f46270 */
[----:B------:R-:W-:Y:S01]  /*5460*/  USHF.R.S32.HI UR5, URZ, 0x1f, UR29 ;  /* 0x0000001f3f057899 */ /* 0x000fe2000801141d */
[----:B------:R-:W-:Y:S01]  /*5470*/  IMAD.U32 R4, RZ, RZ, UR29 ;  /* 0x0000001dff047e24 */ /* 0x000fe2000f8e00ff */
[----:B------:R-:W-:Y:S02]  /*5480*/  UIMAD UR4, UR19, UR29, URZ ;  /* 0x0000001d130472a4 */ /* 0x000fe4000f8e023f */
[----:B------:R-:W-:Y:S02]  /*5490*/  UISETP.GE.AND UP0, UPT, UR28, 0x3, UPT ;  /* 0x000000031c00788c */ /* 0x000fe4000bf06270 */
[----:B------:R-:W-:Y:S01]  /*54a0*/  UIMAD UR4, UR5, UR20, UR4 ;  /* 0x00000014050472a4 */ /* 0x000fe2000f8e0204 */
[----:B--2---:R-:W-:Y:S01]  /*54b0*/  ISETP.GE.AND P3, PT, R192, c[0x0][0x220], PT ;  /* 0x00008800c0007a0c */ /* 0x004fe20003f66270 */
[----:B---3--:R-:W-:-:S05]  /*54c0*/  IMAD.WIDE.U32 R4, R4, UR20, R196 ;  /* 0x0000001404047c25 */ /* 0x008fca000f8e00c4 */
[----:B------:R-:W-:Y:S02]  /*54d0*/  IADD3 R3, R5, UR4, RZ ;  /* 0x0000000405037c10 */ /* 0x000fe4000fffe0ff */
[----:B------:R-:W-:-:S05]  /*54e0*/  IADD3 R0, P0, R4, UR24, RZ ;  /* 0x0000001804007c10 */ /* 0x000fca000ff1e0ff */
[----:B------:R-:W-:Y:S01]  /*54f0*/  @P3 STS.128 [R219+0xa000], RZ ;  /* 0x00a000ffdb003388 */ /* 0x000fe20000000c00 */
[C---:B------:R-:W-:Y:S02]  /*5500*/  @!P3 LEA R18, P5, R4.reuse, c[0x0][0x170], 0x1 ;  /* 0x00005c000412ba11 */ /* 0x040fe400078a08ff */
[----:B------:R-:W-:Y:S02]  /*5510*/  @!P2 LEA R14, P1, R4, c[0x0][0x170], 0x1 ;  /* 0x00005c00040eaa11 */ /* 0x000fe400078208ff */
[----:B------:R-:W-:Y:S02]  /*5520*/  IADD3.X R5, R3, UR23, RZ, P0, !PT ;  /* 0x0000001703057c10 */ /* 0x000fe400087fe4ff */
[----:B------:R-:W-:Y:S02]  /*5530*/  @!P3 LEA R16, P4, R0, c[0x0][0x170], 0x1 ;  /* 0x00005c000010ba11 */ /* 0x000fe400078808ff */
[----:B------:R-:W-:Y:S02]  /*5540*/  @!P3 LEA.HI.X R19, R4, c[0x0][0x174], R3, 0x1, P5 ;  /* 0x00005d000413ba11 */ /* 0x000fe400028f0c03 */
[----:B------:R-:W-:-:S02]  /*5550*/  @!P2 LEA R6, P0, R0, c[0x0][0x170], 0x1 ;  /* 0x00005c000006aa11 */ /* 0x000fc400078008ff */
[----:B------:R-:W-:Y:S01]  /*5560*/  @!P2 LEA.HI.X R15, R4, c[0x0][0x174], R3, 0x1, P1 ;  /* 0x00005d00040faa11 */ /* 0x000fe200008f0c03 */
[----:B------:R-:W-:Y:S01]  /*5570*/  @!PT LDS RZ, [RZ] ;  /* 0x00000000fffff984 */ /* 0x000fe20000000800 */
[----:B------:R-:W-:Y:S01]  /*5580*/  @!PT LDS RZ, [RZ] ;  /* 0x00000000fffff984 */ /* 0x000fe20000000800 */
[----:B------:R-:W-:Y:S01]  /*5590*/  @!PT LDS RZ, [RZ] ;  /* 0x00000000fffff984 */ /* 0x000fe20000000800 */
[----:B------:R1:W-:Y:S01]  /*55a0*/  @!P3 LDGSTS.E.BYPASS.LTC128B.128 [R219+0xa000], [R18.64] ;  /* 0x0a00000012dbbfae */ /* 0x0003e2000b901d5a */
[C-C-:B------:R-:W-:Y:S02]  /*55b0*/  @!P3 LEA.HI.X R17, R0.reuse, c[0x0][0x174], R5.reuse, 0x1, P4 ;  /* 0x00005d000011ba11 */ /* 0x140fe400020f0c05 */
[----:B------:R-:W-:Y:S01]  /*55c0*/  @!P2 LEA.HI.X R7, R0, c[0x0][0x174], R5, 0x1, P0 ;  /* 0x00005d000007aa11 */ /* 0x000fe200000f0c05 */
[----:B------:R-:W-:Y:S01]  /*55d0*/  @P2 STS.128 [R219+0xb000], RZ ;  /* 0x00b000ffdb002388 */ /* 0x000fe20000000c00 */
[----:B------:R-:W-:-:S03]  /*55e0*/  IMAD.U32 R0, RZ, RZ, UR29 ;  /* 0x0000001dff007e24 */ /* 0x000fc6000f8e00ff */
[----:B------:R-:W-:Y:S01]  /*55f0*/  @!PT LDS RZ, [RZ] ;  /* 0x00000000fffff984 */ /* 0x000fe20000000800 */
[----:B------:R-:W-:Y:S01]  /*5600*/  @!PT LDS RZ, [RZ] ;  /* 0x00000000fffff984 */ /* 0x000fe20000000800 */
[----:B------:R-:W-:Y:S01]  /*5610*/  @!PT LDS RZ, [RZ] ;  /* 0x00000000fffff984 */ /* 0x000fe20000000800 */
[----:B------:R2:W-:Y:S01]  /*5620*/  @!P2 LDGSTS.E.BYPASS.LTC128B.128 [R219+0xb000], [R14.64+0x80] ;  /* 0x0b0000800edbafae */ /* 0x0005e2000b901d5a */
[----:B------:R-:W-:-:S03]  /*5630*/  IMAD R0, R0, 0x20, R252 ;  /* 0x0000002000007824 */ /* 0x000fc600078e02fc */
[----:B------:R-:W-:Y:S02]  /*5640*/  @P3 STS.128 [R219+0xa800], RZ ;  /* 0x00a800ffdb003388 */ /* 0x000fe40000000c00 */
[----:B------:R-:W-:Y:S02]  /*5650*/  IADD3 R3, R0, 0x9, RZ ;  /* 0x0000000900037810 */ /* 0x000fe40007ffe0ff */
[----:B------:R-:W-:Y:S01]  /*5660*/  @!PT LDS RZ, [RZ] ;  /* 0x00000000fffff984 */ /* 0x000fe20000000800 */
[----:B------:R-:W-:Y:S01]  /*5670*/  @!PT LDS RZ, [RZ] ;  /* 0x00000000fffff984 */ /* 0x000fe20000000800 */
[----:B------:R-:W-:Y:S01]  /*5680*/  @!PT LDS RZ, [RZ] ;  /* 0x00000000fffff984 */ /* 0x000fe20000000800 */
[----:B------:R1:W-:Y:S02]  /*5690*/  @!P3 LDGSTS.E.BYPASS.LTC128B.128 [R219+0xa800], [R16.64] ;  /* 0x0a80000010dbbfae */ /* 0x0003e4000b901d5a */
[----:B------:R-:W-:Y:S02]  /*56a0*/  ISETP.GE.AND P1, PT, R3, R9, PT ;  /* 0x000000090300720c */ /* 0x000fe40003f26270 */
[----:B------:R-:W-:Y:S04]  /*56b0*/  @P2 STS.128 [R219+0xb800], RZ ;  /* 0x00b800ffdb002388 */ /* 0x000fe80000000c00 */
[----:B------:R-:W-:Y:S01]  /*56c0*/  @!PT LDS RZ, [RZ] ;  /* 0x00000000fffff984 */ /* 0x000fe20000000800 */
[----:B------:R-:W-:Y:S01]  /*56d0*/  @!PT LDS RZ, [RZ] ;  /* 0x00000000fffff984 */ /* 0x000fe20000000800 */
[----:B------:R-:W-:Y:S01]  /*56e0*/  @!PT LDS RZ, [RZ] ;  /* 0x00000000fffff984 */ /* 0x000fe20000000800 */
[----:B------:R3:W-:Y:S04]  /*56f0*/  @!P2 LDGSTS.E.BYPASS.LTC128B.128 [R219+0xb800], [R6.64+0x80] ;  /* 0x0b80008006dbafae */ /* 0x0007e8000b901d5a */
[----:B------:R-:W-:Y:S04]  /*5700*/  LDSM.16.M88.4 R28, [R204+0x8000] ;  /* 0x00800000cc1c783b */ /* 0x000fe80000000200 */
[----:B------:R-:W-:Y:S04]  /*5710*/  LDSM.16.M88.4 R24, [R204+0x8800] ;  /* 0x00880000cc18783b */ /* 0x000fe80000000200 */
[----:B------:R-:W4:Y:S04]  /*5720*/  LDSM.16.M88.4 R20, [R206] ;  /* 0x00000000ce14783b */ /* 0x000f280000000200 */
[----:B------:R-:W-:Y:S04]  /*5730*/  LDSM.16.M88.4 R172, [R215] ;  /* 0x00000000d7ac783b */ /* 0x000fe80000000200 */
[----:B-1----:R-:W1:Y:S04]  /*5740*/  LDSM.16.M88.4 R16, [R206+0x2000] ;  /* 0x00200000ce10783b */ /* 0x002e680000000200 */
[----:B------:R-:W-:Y:S04]  /*5750*/  LDSM.16.M88.4 R32, [R218] ;  /* 0x00000000da20783b */ /* 0x000fe80000000200 */
[----:B---3--:R-:W3:Y:S04]  /*5760*/  LDSM.16.M88.4 R4, [R208+0x2000] ;  /* 0x00200000d004783b */ /* 0x008ee80000000200 */
[----:B------:R-:W0:Y:S01]  /*5770*/  LDGDEPBAR ;  /* 0x00000000000079af */ /* 0x000e220000000000 */
[-C--:B----4-:R-:W-:Y:S08]  /*5780*/  HMMA.16816.F32 R224, R20, R28.reuse, RZ ;  /* 0x0000001c14e0723c */ /* 0x090ff000000018ff */
[C---:B-1----:R-:W-:Y:S08]  /*5790*/  HMMA.16816.F32 R188, R16.reuse, R28, RZ ;  /* 0x0000001c10bc723c */ /* 0x042ff000000018ff */
[C---:B------:R-:W-:Y:S08]  /*57a0*/  HMMA.16816.F32 R180, R16.reuse, R24, RZ ;  /* 0x0000001810b4723c */ /* 0x040ff000000018ff */
[C---:B------:R-:W-:Y:S08]  /*57b0*/  HMMA.16816.F32 R184, R16.reuse, R30, RZ ;  /* 0x0000001e10b8723c */ /* 0x040ff000000018ff */
[----:B------:R-:W-:Y:S01]  /*57c0*/  HMMA.16816.F32 R176, R16, R26, RZ ;  /* 0x0000001a10b0723c */ /* 0x000fe200000018ff */
[----:B------:R-:W1:Y:S07]  /*57d0*/  LDSM.16.M88.4 R16, [R208] ;  /* 0x00000000d010783b */ /* 0x000e6e0000000200 */
[C---:B------:R-:W-:Y:S08]  /*57e0*/  HMMA.16816.F32 R220, R20.reuse, R30, RZ ;  /* 0x0000001e14dc723c */ /* 0x040ff000000018ff */
[C---:B------:R-:W-:Y:S08]  /*57f0*/  HMMA.16816.F32 R196, R20.reuse, R24, RZ ;  /* 0x0000001814c4723c */ /* 0x040ff000000018ff */
[----:B------:R-:W-:Y:S01]  /*5800*/  HMMA.16816.F32 R192, R20, R26, RZ ;  /* 0x0000001a14c0723c */ /* 0x000fe200000018ff */
[----:B------:R-:W-:Y:S04]  /*5810*/  LDSM.16.M88.4 R24, [R213+0x8000] ;  /* 0x00800000d518783b */ /* 0x000fe80000000200 */
[----:B------:R-:W-:Y:S03]  /*5820*/  LDSM.16.M88.4 R20, [R213+0x8800] ;  /* 0x00880000d514783b */ /* 0x000fe60000000200 */
[C---:B---3--:R-:W-:Y:S08]  /*5830*/  HMMA.16816.F32 R200, R4.reuse, R172, R188 ;  /* 0x000000ac04c8723c */ /* 0x048ff000000018bc */
[C---:B------:R-:W-:Y:S08]  /*5840*/  HMMA.16816.F32 R188, R4.reuse, R32, R180 ;  /* 0x0000002004bc723c */ /* 0x040ff000000018b4 */
[C---:B------:R-:W-:Y:S08]  /*5850*/  HMMA.16816.F32 R184, R4.reuse, R174, R184 ;  /* 0x000000ae04b8723c */ /* 0x040ff000000018b8 */
[----:B------:R-:W-:Y:S01]  /*5860*/  HMMA.16816.F32 R28, R4, R34, R176 ;  /* 0x00000022041c723c */ /* 0x000fe200000018b0 */
[----:B------:R-:W3:Y:S07]  /*5870*/  LDSM.16.M88.4 R4, [R214+0x2000] ;  /* 0x00200000d604783b */ /* 0x000eee0000000200 */
[C---:B-1----:R-:W-:Y:S08]  /*5880*/  HMMA.16816.F32 R224, R16.reuse, R172, R224 ;  /* 0x000000ac10e0723c */ /* 0x042ff000000018e0 */
[C---:B------:R-:W-:Y:S08]  /*5890*/  HMMA.16816.F32 R228, R16.reuse, R32, R196 ;  /* 0x0000002010e4723c */ /* 0x040ff000000018c4 */
[C---:B------:R-:W-:Y:S08]  /*58a0*/  HMMA.16816.F32 R176, R16.reuse, R174, R220 ;  /* 0x000000ae10b0723c */ /* 0x040ff000000018dc */
[----:B------:R-:W-:Y:S01]  /*58b0*/  HMMA.16816.F32 R180, R16, R34, R192 ;  /* 0x0000002210b4723c */ /* 0x000fe200000018c0 */
[----:B------:R-:W1:Y:S04]  /*58c0*/  LDSM.16.M88.4 R16, [R214] ;  /* 0x00000000d610783b */ /* 0x000e680000000200 */
[----:B------:R-:W-:Y:S03]  /*58d0*/  LDSM.16.M88.4 R32, [R211] ;  /* 0x00000000d320783b */ /* 0x000fe60000000200 */
[C---:B---3--:R-:W-:Y:S08]  /*58e0*/  HMMA.16816.F32 R192, R4.reuse, R24, R200 ;  /* 0x0000001804c0723c */ /* 0x048ff000000018c8 */
[C---:B------:R-:W-:Y:S08]  /*58f0*/  HMMA.16816.F32 R196, R4.reuse, R20, R188 ;  /* 0x0000001404c4723c */ /* 0x040ff000000018bc */
[C---:B------:R-:W-:Y:S08]  /*5900*/  HMMA.16816.F32 R184, R4.reuse, R26, R184 ;  /* 0x0000001a04b8723c */ /* 0x040ff000000018b8 */
[----:B------:R-:W-:Y:S01]  /*5910*/  HMMA.16816.F32 R172, R4, R22, R28 ;  /* 0x0000001604ac723c */ /* 0x000fe2000000181c */
[----:B------:R-:W3:Y:S04]  /*5920*/  LDSM.16.M88.4 R4, [R212+0x2000] ;  /* 0x00200000d404783b */ /* 0x000ee80000000200 */
[----:B------:R-:W4:Y:S03]  /*5930*/  LDSM.16.M88.4 R28, [R211+0x800] ;  /* 0x00080000d31c783b */ /* 0x000f260000000200 */
[C---:B-1----:R-:W-:Y:S08]  /*5940*/  HMMA.16816.F32 R200, R16.reuse, R26, R176 ;  /* 0x0000001a10c8723c */ /* 0x042ff000000018b0 */
[C---:B------:R-:W-:Y:S01]  /*5950*/  HMMA.16816.F32 R220, R16.reuse, R24, R224 ;  /* 0x0000001810dc723c */ /* 0x040fe200000018e0 */
[----:B------:R-:W-:Y:S07]  /*5960*/  LDSM.16.M88.4 R24, [R204+0x9000] ;  /* 0x00900000cc18783b */ /* 0x000fee0000000200 */
[C---:B------:R-:W-:Y:S08]  /*5970*/  HMMA.16816.F32 R176, R16.reuse, R20, R228 ;  /* 0x0000001410b0723c */ /* 0x040ff000000018e4 */
[----:B------:R-:W-:Y:S01]  /*5980*/  HMMA.16816.F32 R180, R16, R22, R180 ;  /* 0x0000001610b4723c */ /* 0x000fe200000018b4 */
[----:B------:R-:W1:Y:S04]  /*5990*/  LDSM.16.M88.4 R16, [R212] ;  /* 0x00000000d410783b */ /* 0x000e680000000200 */
[----:B------:R-:W-:Y:S03]  /*59a0*/  LDSM.16.M88.4 R20, [R204+0x9800] ;  /* 0x00980000cc14783b */ /* 0x000fe60000000200 */
[C---:B---3--:R-:W-:Y:S08]  /*59b0*/  HMMA.16816.F32 R188, R4.reuse, R34, R184 ;  /* 0x0000002204bc723c */ /* 0x048ff000000018b8 */
[C---:B------:R-:W-:Y:S08]  /*59c0*/  HMMA.16816.F32 R192, R4.reuse, R32, R192 ;  /* 0x0000002004c0723c */ /* 0x040ff000000018c0 */
[C---:B----4-:R-:W-:Y:S08]  /*59d0*/  HMMA.16816.F32 R184, R4.reuse, R28, R196 ;  /* 0x0000001c04b8723c */ /* 0x050ff000000018c4 */
[----:B------:R-:W-:Y:S01]  /*59e0*/  HMMA.16816.F32 R172, R4, R30, R172 ;  /* 0x0000001e04ac723c */ /* 0x000fe200000018ac */
[----:B------:R-:W3:Y:S07]  /*59f0*/  LDSM.16.M88.4 R4, [R206+0x6000] ;  /* 0x00600000ce04783b */ /* 0x000eee0000000200 */
[C---:B-1----:R-:W-:Y:S08]  /*5a00*/  HMMA.16816.F32 R220, R16.reuse, R32, R220 ;  /* 0x0000002010dc723c */ /* 0x042ff000000018dc */
[C---:B------:R-:W-:Y:S08]  /*5a10*/  HMMA.16816.F32 R200, R16.reuse, R34, R200 ;  /* 0x0000002210c8723c */ /* 0x040ff000000018c8 */
[C---:B------:R-:W-:Y:S01]  /*5a20*/  HMMA.16816.F32 R196, R16.reuse, R28, R176 ;  /* 0x0000001c10c4723c */ /* 0x040fe200000018b0 */
[----:B------:R-:W-:Y:S07]  /*5a30*/  LDSM.16.M88.4 R176, [R217] ;  /* 0x00000000d9b0783b */ /* 0x000fee0000000200 */
[----:B------:R-:W-:Y:S01]  /*5a40*/  HMMA.16816.F32 R180, R16, R30, R180 ;  /* 0x0000001e10b4723c */ /* 0x000fe200000018b4 */
[----:B------:R-:W1:Y:S04]  /*5a50*/  LDSM.16.M88.4 R16, [R206+0x4000] ;  /* 0x00400000ce10783b */ /* 0x000e680000000200 */
[----:B------:R-:W-:Y:S03]  /*5a60*/  LDSM.16.M88.4 R28, [R216] ;  /* 0x00000000d81c783b */ /* 0x000fe60000000200 */
[C---:B---3--:R-:W-:Y:S08]  /*5a70*/  HMMA.16816.F32 R192, R4.reuse, R24, R192 ;  /* 0x0000001804c0723c */ /* 0x048ff000000018c0 */
[C---:B------:R-:W-:Y:S08]  /*5a80*/  HMMA.16816.F32 R188, R4.reuse, R26, R188 ;  /* 0x0000001a04bc723c */ /* 0x040ff000000018bc */
[C---:B------:R-:W-:Y:S08]  /*5a90*/  HMMA.16816.F32 R184, R4.reuse, R20, R184 ;  /* 0x0000001404b8723c */ /* 0x040ff000000018b8 */
[----:B------:R-:W-:Y:S01]  /*5aa0*/  HMMA.16816.F32 R32, R4, R22, R172 ;  /* 0x000000160420723c */ /* 0x000fe200000018ac */
[----:B------:R-:W3:Y:S04]  /*5ab0*/  LDSM.16.M88.4 R4, [R208+0x6000] ;  /* 0x00600000d004783b */ /* 0x000ee80000000200 */
[----:B------:R-:W-:Y:S03]  /*5ac0*/  LDSM.16.M88.4 R172, [R213+0x9800] ;  /* 0x00980000d5ac783b */ /* 0x000fe60000000200 */
[C---:B-1----:R-:W-:Y:S08]  /*5ad0*/  HMMA.16816.F32 R228, R16.reuse, R24, R220 ;  /* 0x0000001810e4723c */ /* 0x042ff000000018dc */
[C---:B------:R-:W-:Y:S01]  /*5ae0*/  HMMA.16816.F32 R224, R16.reuse, R26, R200 ;  /* 0x0000001a10e0723c */ /* 0x040fe200000018c8 */
[----:B------:R-:W-:Y:S07]  /*5af0*/  LDSM.16.M88.4 R24, [R214+0x4000] ;  /* 0x00400000d618783b */ /* 0x000fee0000000200 */
[C---:B------:R-:W-:Y:S08]  /*5b00*/  HMMA.16816.F32 R220, R16.reuse, R20, R196 ;  /* 0x0000001410dc723c */ /* 0x040ff000000018c4 */
[----:B------:R-:W-:Y:S01]  /*5b10*/  HMMA.16816.F32 R200, R16, R22, R180 ;  /* 0x0000001610c8723c */ /* 0x000fe200000018b4 */
[----:B------:R-:W1:Y:S07]  /*5b20*/  LDSM.16.M88.4 R16, [R208+0x4000] ;  /* 0x00400000d010783b */ /* 0x000e6e0000000200 */
[C---:B---3--:R-:W-:Y:S08]  /*5b30*/  HMMA.16816.F32 R196, R4.reuse, R176, R192 ;  /* 0x000000b004c4723c */ /* 0x048ff000000018c0 */
[C---:B------:R-:W-:Y:S08]  /*5b40*/  HMMA.16816.F32 R188, R4.reuse, R178, R188 ;  /* 0x000000b204bc723c */ /* 0x040ff000000018bc */
[C---:B------:R-:W-:Y:S08]  /*5b50*/  HMMA.16816.F32 R184, R4.reuse, R28, R184 ;  /* 0x0000001c04b8723c */ /* 0x040ff000000018b8 */
[----:B------:R-:W-:Y:S01]  /*5b60*/  HMMA.16816.F32 R180, R4, R30, R32 ;  /* 0x0000001e04b4723c */ /* 0x000fe20000001820 */
[----:B------:R-:W3:Y:S04]  /*5b70*/  LDSM.16.M88.4 R4, [R214+0x6000] ;  /* 0x00600000d604783b */ /* 0x000ee80000000200 */
[----:B------:R-:W4:Y:S03]  /*5b80*/  LDSM.16.M88.4 R32, [R213+0x9000] ;  /* 0x00900000d520783b */ /* 0x000f260000000200 */
[C---:B-1----:R-:W-:Y:S08]  /*5b90*/  HMMA.16816.F32 R20, R16.reuse, R176, R228 ;  /* 0x000000b01014723c */ /* 0x042ff000000018e4 */
[C---:B------:R-:W-:Y:S08]  /*5ba0*/  HMMA.16816.F32 R176, R16.reuse, R178, R224 ;  /* 0x000000b210b0723c */ /* 0x040ff000000018e0 */
[C---:B------:R-:W-:Y:S08]  /*5bb0*/  HMMA.16816.F32 R220, R16.reuse, R28, R220 ;  /* 0x0000001c10dc723c */ /* 0x040ff000000018dc */
[----:B------:R-:W-:Y:S01]  /*5bc0*/  HMMA.16816.F32 R192, R16, R30, R200 ;  /* 0x0000001e10c0723c */ /* 0x000fe200000018c8 */
[----:B------:R-:W-:Y:S04]  /*5bd0*/  LDSM.16.M88.4 R28, [R211+0x1000] ;  /* 0x00100000d31c783b */ /* 0x000fe80000000200 */
[----:B------:R-:W1:Y:S03]  /*5be0*/  LDSM.16.M88.4 R16, [R212+0x6000] ;  /* 0x00600000d410783b */ /* 0x000e660000000200 */
[C---:B---3--:R-:W-:Y:S08]  /*5bf0*/  HMMA.16816.F32 R200, R4.reuse, R174, R180 ;  /* 0x000000ae04c8723c */ /* 0x048ff000000018b4 */
[C---:B----4-:R-:W-:Y:S08]  /*5c00*/  HMMA.16816.F32 R224, R4.reuse, R32, R196 ;  /* 0x0000002004e0723c */ /* 0x050ff000000018c4 */
[----:B------:R-:W-:Y:S08]  /*5c10*/  HMMA.16816.F32 R196, R4, R172, R184 ;  /* 0x000000ac04c4723c */ /* 0x000ff000000018b8 */
[----:B------:R-:W-:Y:S01]  /*5c20*/  HMMA.16816.F32 R184, R24, R32, R20 ;  /* 0x0000002018b8723c */ /* 0x000fe20000001814 */
[----:B------:R-:W3:Y:S07]  /*5c30*/  LDSM.16.M88.4 R20, [R212+0x4000] ;  /* 0x00400000d414783b */ /* 0x000eee0000000200 */
[-C--:B------:R-:W-:Y:S08]  /*5c40*/  HMMA.16816.F32 R188, R4, R34.reuse, R188 ;  /* 0x0000002204bc723c */ /* 0x080ff000000018bc */
[----:B------:R-:W-:Y:S01]  /*5c50*/  HMMA.16816.F32 R4, R24, R34, R176 ;  /* 0x000000221804723c */ /* 0x000fe200000018b0 */
[----:B------:R-:W4:Y:S01]  /*5c60*/  LDSM.16.M88.4 R32, [R211+0x1800] ;  /* 0x00180000d320783b */ /* 0x000f220000000200 */
[----:B------:R-:W-:-:S06]  /*5c70*/  DEPBAR.LE SB0, 0x0 ;  /* 0x000080000000791a */ /* 0x000fcc0000000000 */
[C---:B------:R-:W-:Y:S08]  /*5c80*/  HMMA.16816.F32 R180, R24.reuse, R172, R220 ;  /* 0x000000ac18b4723c */ /* 0x040ff000000018dc */
[----:B------:R-:W-:Y:S08]  /*5c90*/  HMMA.16816.F32 R192, R24, R174, R192 ;  /* 0x000000ae18c0723c */ /* 0x000ff000000018c0 */
[-C--:B-1----:R-:W-:Y:S08]  /*5ca0*/  HMMA.16816.F32 R172, R16, R30.reuse, R188 ;  /* 0x0000001e10ac723c */ /* 0x082ff000000018bc */
[C---:B---3--:R-:W-:Y:S07]  /*5cb0*/  HMMA.16816.F32 R24, R20.reuse, R30, R4 ;  /* 0x0000001e1418723c */ /* 0x048fee0000001804 */
[----:B------:R-:W-:Y:S01]  /*5cc0*/  IADD3 R4, R0, 0x8, RZ ;  /* 0x0000000800047810 */ /* 0x000fe20007ffe0ff */
[----:B------:R-:W-:Y:S03]  /*5cd0*/  HMMA.16816.F32 R184, R20, R28, R184 ;  /* 0x0000001c14b8723c */ /* 0x000fe600000018b8 */
[----:B------:R-:W-:-:S02]  /*5ce0*/  ISETP.GE.AND P6, PT, R4, R9, PT ;  /* 0x000000090400720c */ /* 0x000fc40003fc6270 */
[C---:B------:R-:W-:Y:S02]  /*5cf0*/  ISETP.GE.AND P0, PT, R4.reuse, R10, PT ;  /* 0x0000000a0400720c */ /* 0x040fe40003f06270 */
[C---:B------:R-:W-:Y:S01]  /*5d00*/  ISETP.GE.AND P5, PT, R4.reuse, R11, PT ;  /* 0x0000000b0400720c */ /* 0x040fe20003fa6270 */
[-C--:B----4-:R-:W-:Y:S01]  /*5d10*/  HMMA.16816.F32 R180, R20, R32.reuse, R180 ;  /* 0x0000002014b4723c */ /* 0x090fe200000018b4 */
[----:B------:R-:W-:Y:S02]  /*5d20*/  ISETP.GE.AND P4, PT, R4, R12, PT ;  /* 0x0000000c0400720c */ /* 0x000fe40003f86270 */
[----:B------:R-:W-:Y:S02]  /*5d30*/  FSEL R138, R172, -INF , !P5 ;  /* 0xff800000ac8a7808 */ /* 0x000fe40006800000 */
[----:B------:R-:W-:Y:S02]  /*5d40*/  FSEL R174, R174, -INF , !P4 ;  /* 0xff800000aeae7808 */ /* 0x000fe40006000000 */
[----:B------:R-:W-:Y:S01]  /*5d50*/  IADD3 R4, R0, 0x10, RZ ;  /* 0x0000001000047810 */ /* 0x000fe20007ffe0ff */
[----:B------:R-:W-:Y:S01]  /*5d60*/  HMMA.16816.F32 R176, R16, R32, R196 ;  /* 0x0000002010b0723c */ /* 0x000fe200000018c4 */
[----:B------:R-:W-:-:S02]  /*5d70*/  FSEL R132, R24, -INF , !P6 ;  /* 0xff80000018847808 */ /* 0x000fc40007000000 */
[----:B------:R-:W-:Y:S02]  /*5d80*/  FSEL R137, R26, -INF , !P0 ;  /* 0xff8000001a897808 */ /* 0x000fe40004000000 */
[----:B------:R-:W-:Y:S01]  /*5d90*/  FSEL R133, R25, -INF , !P1 ;  /* 0xff80000019857808 */ /* 0x000fe20004800000 */
[----:B------:R-:W-:Y:S01]  /*5da0*/  BAR.SYNC.DEFER_BLOCKING 0x0 ;  /* 0x0000000000007b1d */ /* 0x000fe20000010000 */
[C---:B------:R-:W-:Y:S01]  /*5db0*/  ISETP.GE.AND P6, PT, R3.reuse, R10, PT ;  /* 0x0000000a0300720c */ /* 0x040fe20003fc6270 */
[----:B------:R-:W-:Y:S01]  /*5dc0*/  HMMA.16816.F32 R28, R16, R28, R224 ;  /* 0x0000001c101c723c */ /* 0x000fe200000018e0 */
[C---:B------:R-:W-:Y:S02]  /*5dd0*/  ISETP.GE.AND P0, PT, R3.reuse, R11, PT ;  /* 0x0000000b0300720c */ /* 0x040fe40003f06270 */
[----:B------:R-:W-:Y:S02]  /*5de0*/  ISETP.GE.AND P1, PT, R3, R12, PT ;  /* 0x0000000c0300720c */ /* 0x000fe40003f26270 */
[----:B------:R-:W-:-:S02]  /*5df0*/  IADD3 R3, R0, 0x1, RZ ;  /* 0x0000000100037810 */ /* 0x000fc40007ffe0ff */
[----:B------:R-:W-:Y:S01]  /*5e00*/  FSEL R32, R27, -INF , !P6 ;  /* 0xff8000001b207808 */ /* 0x000fe20007000000 */
[-C--:B------:R-:W-:Y:S01]  /*5e10*/  HMMA.16816.F32 R16, R16, R34.reuse, R200 ;  /* 0x000000221010723c */ /* 0x080fe200000018c8 */
[----:B------:R-:W-:Y:S02]  /*5e20*/  FSEL R33, R173, -INF , !P0 ;  /* 0xff800000ad217808 */ /* 0x000fe40004000000 */
[C---:B------:R-:W-:Y:S02]  /*5e30*/  ISETP.GE.AND P6, PT, R3.reuse, R9, PT ;  /* 0x000000090300720c */ /* 0x040fe40003fc6270 */
[C---:B------:R-:W-:Y:S02]  /*5e40*/  ISETP.GE.AND P4, PT, R3.reuse, R10, PT ;  /* 0x0000000a0300720c */ /* 0x040fe40003f86270 */
[C---:B------:R-:W-:Y:S01]  /*5e50*/  ISETP.GE.AND P5, PT, R3.reuse, R11, PT ;  /* 0x0000000b0300720c */ /* 0x040fe20003fa6270 */
[----:B------:R-:W-:Y:S01]  /*5e60*/  HMMA.16816.F32 R20, R20, R34, R192 ;  /* 0x000000221414723c */ /* 0x000fe200000018c0 */
[----:B------:R-:W-:-:S02]  /*5e70*/  ISETP.GE.AND P0, PT, R3, R12, PT ;  /* 0x0000000c0300720c */ /* 0x000fc40003f06270 */
[----:B------:R-:W-:Y:S02]  /*5e80*/  IADD3 R3, R0, 0x11, RZ ;  /* 0x0000001100037810 */ /* 0x000fe40007ffe0ff */
[----:B------:R-:W-:Y:S02]  /*5e90*/  FSEL R139, R175, -INF , !P1 ;  /* 0xff800000af8b7808 */ /* 0x000fe40004800000 */
[----:B------:R-:W-:Y:S02]  /*5ea0*/  FSEL R27, R187, -INF , !P4 ;  /* 0xff800000bb1b7808 */ /* 0x000fe40006000000 */
[-C--:B------:R-:W-:Y:S02]  /*5eb0*/  ISETP.GE.AND P1, PT, R4, R9.reuse, PT ;  /* 0x000000090400720c */ /* 0x080fe40003f26270 */
[----:B------:R-:W-:Y:S02]  /*5ec0*/  ISETP.GE.AND P4, PT, R3, R9, PT ;  /* 0x000000090300720c */ /* 0x000fe40003f86270 */
[----:B------:R-:W-:-:S02]  /*5ed0*/  FSEL R26, R185, -INF , !P6 ;  /* 0xff800000b91a7808 */ /* 0x000fc40007000000 */
[----:B------:R-:W-:Y:S02]  /*5ee0*/  FSEL R187, R180, -INF , !P1 ;  /* 0xff800000b4bb7808 */ /* 0x000fe40004800000 */
[----:B------:R-:W-:Y:S02]  /*5ef0*/  FSEL R185, R181, -INF , !P4 ;  /* 0xff800000b5b97808 */ /* 0x000fe40006000000 */
[C---:B------:R-:W-:Y:S02]  /*5f00*/  ISETP.GE.AND P1, PT, R4.reuse, R11, PT ;  /* 0x0000000b0400720c */ /* 0x040fe40003f26270 */
[----:B------:R-:W-:Y:S02]  /*5f10*/  ISETP.GE.AND P4, PT, R4, R12, PT ;  /* 0x0000000c0400720c */ /* 0x000fe40003f86270 */
[----:B------:R-:W-:Y:S02]  /*5f20*/  FSEL R197, R176, -INF , !P1 ;  /* 0xff800000b0c57808 */ /* 0x000fe40004800000 */
[----:B------:R-:W-:-:S02]  /*5f30*/  FSEL R198, R178, -INF , !P4 ;  /* 0xff800000b2c67808 */ /* 0x000fc40006000000 */
[----:B------:R-:W-:Y:S02]  /*5f40*/  ISETP.GE.AND P6, PT, R4, R10, PT ;  /* 0x0000000a0400720c */ /* 0x000fe40003fc6270 */
[----:B------:R-:W-:Y:S02]  /*5f50*/  ISETP.GE.AND P1, PT, R0, R9, PT ;  /* 0x000000090000720c */ /* 0x000fe40003f26270 */
[----:B------:R-:W-:Y:S02]  /*5f60*/  ISETP.GE.AND P4, PT, R3, R11, PT ;  /* 0x0000000b0300720c */ /* 0x000fe40003f86270 */
[----:B------:R-:W-:Y:S02]  /*5f70*/  FSEL R196, R182, -INF , !P6 ;  /* 0xff800000b6c47808 */ /* 0x000fe40007000000 */
[----:B------:R-:W-:Y:S02]  /*5f80*/  FSEL R24, R184, -INF , !P1 ;  /* 0xff800000b8187808 */ /* 0x000fe40004800000 */
[----:B------:R-:W-:-:S02]  /*5f90*/  FSEL R192, R177, -INF , !P4 ;  /* 0xff800000b1c07808 */ /* 0x000fc40006000000 */
[C---:B------:R-:W-:Y:S02]  /*5fa0*/  ISETP.GE.AND P6, PT, R3.reuse, R10, PT ;  /* 0x0000000a0300720c */ /* 0x040fe40003fc6270 */
[----:B------:R-:W-:Y:S02]  /*5fb0*/  ISETP.GE.AND P1, PT, R3, R12, PT ;  /* 0x0000000c0300720c */ /* 0x000fe40003f26270 */
[C---:B------:R-:W-:Y:S02]  /*5fc0*/  ISETP.GE.AND P4, PT, R0.reuse, R11, PT ;  /* 0x0000000b0000720c */ /* 0x040fe40003f86270 */
[----:B------:R-:W-:Y:S02]  /*5fd0*/  IADD3 R3, R0, 0x18, RZ ;  /* 0x0000001800037810 */ /* 0x000fe40007ffe0ff */
[----:B------:R-:W-:Y:S02]  /*5fe0*/  FSEL R188, R183, -INF , !P6 ;  /* 0xff800000b7bc7808 */ /* 0x000fe40007000000 */
[----:B------:R-:W-:-:S02]  /*5ff0*/  FSEL R31, R31, -INF , !P0 ;  /* 0xff8000001f1f7808 */ /* 0x000fc40004000000 */
[----:B------:R-:W-:Y:S02]  /*6000*/  FSEL R28, R28, -INF , !P4 ;  /* 0xff8000001c1c7808 */ /* 0x000fe40006000000 */
[C---:B------:R-:W-:Y:S02]  /*6010*/  ISETP.GE.AND P6, PT, R0.reuse, R10, PT ;  /* 0x0000000a0000720c */ /* 0x040fe40003fc6270 */
[-C--:B------:R-:W-:Y:S02]  /*6020*/  ISETP.GE.AND P0, PT, R3, R12.reuse, PT ;  /* 0x0000000c0300720c */ /* 0x080fe40003f06270 */
[C---:B------:R-:W-:Y:S02]  /*6030*/  ISETP.GE.AND P4, PT, R0.reuse, R12, PT ;  /* 0x0000000c0000720c */ /* 0x040fe40003f86270 */
[----:B------:R-:W-:Y:S02]  /*6040*/  IADD3 R0, R0, 0x19, RZ ;  /* 0x0000001900007810 */ /* 0x000fe40007ffe0ff */
[----:B------:R-:W-:-:S02]  /*6050*/  FSEL R191, R18, -INF , !P0 ;  /* 0xff80000012bf7808 */ /* 0x000fc40004000000 */
[----:B------:R-:W-:Y:S02]  /*6060*/  ISETP.GE.AND P0, PT, R0, R11, PT ;  /* 0x0000000b0000720c */ /* 0x000fe40003f06270 */
[----:B------:R-:W-:Y:S02]  /*6070*/  FSEL R25, R186, -INF , !P6 ;  /* 0xff800000ba197808 */ /* 0x000fe40007000000 */
[----:B------:R-:W-:Y:S02]  /*6080*/  FSEL R186, R17, -INF , !P0 ;  /* 0xff80000011ba7808 */ /* 0x000fe40004000000 */
[----:B------:R-:W-:Y:S02]  /*6090*/  PLOP3.LUT P0, PT, PT, PT, UP0, 0x80, 0x0 ;  /* 0x000000000000781c */ /* 0x000fe40003f0f008 */
[----:B------:R-:W-:Y:S02]  /*60a0*/  FSEL R193, R179, -INF , !P1 ;  /* 0xff800000b3c17808 */ /* 0x000fe40004800000 */
[----:B------:R-:W-:-:S02]  /*60b0*/  ISETP.GE.AND P1, PT, R3, R9, PT ;  /* 0x000000090300720c */ /* 0x000fc40003f26270 */
[----:B------:R-:W-:Y:S02]  /*60c0*/  ISETP.GE.AND P6, PT, R3, R11, PT ;  /* 0x0000000b0300720c */ /* 0x000fe40003fc6270 */
[----:B------:R-:W-:Y:S02]  /*60d0*/  FSEL R29, R29, -INF , !P5 ;  /* 0xff8000001d1d7808 */ /* 0x000fe40006800000 */
[----:B------:R-:W-:Y:S02]  /*60e0*/  FSEL R30, R30, -INF , !P4 ;  /* 0xff8000001e1e7808 */ /* 0x000fe40006000000 */
[----:B------:R-:W-:Y:S02]  /*60f0*/  FSEL R190, R16, -INF , !P6 ;  /* 0xff80000010be7808 */ /* 0x000fe40007000000 */
[----:B------:R-:W-:Y:S02]  /*6100*/  FSEL R178, R20, -INF , !P1 ;  /* 0xff80000014b27808 */ /* 0x000fe40004800000 */
        /* <DEDUP_REMOVED lines=8> */
[----:B------:R-:W-:Y:S05]  /*6190*/  @!P0 BRA `(.L_x_801) ;  /* 0x000002e000008947 */ /* 0x000fea0003800000 */
[----:B--2---:R-:W-:Y:S01]  /*61a0*/  UIADD3 UR33, UR28, -0x3, URZ ;  /* 0xfffffffd1c217890 */ /* 0x004fe2000fffe03f */
[----:B------:R1:W-:Y:S01]  /*61b0*/  @P3 STS.128 [R219+0x8000], RZ ;  /* 0x008000ffdb003388 */ /* 0x0003e20000000c00 */
[----:B------:R-:W-:Y:S01]  /*61c0*/  ULDC.64 UR4, c[0x0][0x198] ;  /* 0x0000660000047ab9 */ /* 0x000fe20000000a00 */
[----:B------:R-:W-:Y:S01]  /*61d0*/  BSSY B0, `(.L_x_802) ;  /* 0x0000029000007945 */ /* 0x000fe20003800000 */
[----:B------:R-:W-:Y:S02]  /*61e0*/  USHF.R.S32.HI UR32, URZ, 0x1f, UR33 ;  /* 0x0000001f3f207899 */ /* 0x000fe40008011421 */
[----:B------:R-:W-:Y:S02]  /*61f0*/  UIMAD.WIDE.U32 UR34, UR33, UR4, URZ ;  /* 0x00000004212272a5 */ /* 0x000fe4000f8e003f */
[----:B------:R-:W-:-:S04]  /*6200*/  UIMAD UR32, UR32, UR4, URZ ;  /* 0x00000004202072a4 */ /* 0x000fc8000f8e023f */
[----:B------:R-:W-:Y:S01]  /*6210*/  UIMAD UR5, UR33, UR5, UR32 ;  /* 0x00000005210572a4 */ /* 0x000fe2000f8e0220 */
[----:B------:R-:W-:Y:S02]  /*6220*/  IMAD.U32 R0, RZ, RZ, UR34 ;  /* 0x00000022ff007e24 */ /* 0x000fe4000f8e00ff */
[----:B------:R-:W-:Y:S01]  /*6230*/  IMAD.U32 R5, RZ, RZ, UR34 ;  /* 0x00000022ff057e24 */ /* 0x000fe2000f8e00ff */
[----:B------:R-:W-:Y:S02]  /*6240*/  UIADD3 UR5, UR35, UR5, URZ ;  /* 0x0000000523057290 */ /* 0x000fe4000fffe03f */
[----:B------:R-:W-:-:S04]  /*6250*/  LEA R0, P1, R0, R246, 0x5 ;  /* 0x000000f600007211 */ /* 0x000fc800078228ff */
[----:B------:R-:W-:Y:S01]  /*6260*/  IMAD.U32 R4, RZ, RZ, UR5 ;  /* 0x00000005ff047e24 */ /* 0x000fe2000f8e00ff */
[C---:B------:R-:W-:Y:S02]  /*6270*/  IADD3 R3, P5, R0.reuse, UR22, RZ ;  /* 0x0000001600037c10 */ /* 0x040fe4000ffbe0ff */
[C---:B------:R-:W-:Y:S02]  /*6280*/  @!P3 LEA R16, P6, R0.reuse, c[0x0][0x168], 0x1 ;  /* 0x00005a000010ba11 */ /* 0x040fe400078c08ff */
[----:B------:R-:W-:Y:S02]  /*6290*/  LEA.HI.X R4, R5, R245, R4, 0x5, P1 ;  /* 0x000000f505047211 */ /* 0x000fe400008f2c04 */
[----:B------:R-:W-:Y:S02]  /*62a0*/  @!P2 LEA R6, P1, R0, c[0x0][0x168], 0x1 ;  /* 0x00005a000006aa11 */ /* 0x000fe400078208ff */
[----:B------:R-:W-:Y:S02]  /*62b0*/  @!P3 LEA R14, P4, R3, c[0x0][0x168], 0x1 ;  /* 0x00005a00030eba11 */ /* 0x000fe400078808ff */
[----:B------:R-:W-:-:S02]  /*62c0*/  IADD3.X R5, R4, UR21, RZ, P5, !PT ;  /* 0x0000001504057c10 */ /* 0x000fc4000affe4ff */
        /* <DEDUP_REMOVED lines=25> */
.L_x_803:
[----:B------:R-:W-:Y:S05]  /*6460*/  BSYNC B0 ;  /* 0x0000000000007941 */ /* 0x000fea0003800000 */
.L_x_802:
[----:B------:R-:W0:Y:S02]  /*6470*/  LDGDEPBAR ;  /* 0x00000000000079af */ /* 0x000e240000000000 */
.L_x_801:
[----:B--2---:R-:W-:Y:S01]  /*6480*/  FMNMX.FTZ R0, R136, R24, !PT ;  /* 0x0000001888007209 */ /* 0x004fe20007810000 */
[----:B-1----:R-:W-:Y:S01]  /*6490*/  IMAD.WIDE.U32 R6, R243, -0x2daee0ad, RZ ;  /* 0xd2511f53f3067825 */ /* 0x002fe200078e00ff */
[----:B------:R-:W-:Y:S02]  /*64a0*/  MOV R4, UR31 ;  /* 0x0000001f00047c02 */ /* 0x000fe40008000f00 */
[----:B------:R-:W-:Y:S01]  /*64b0*/  FMNMX.FTZ R0, R26, R0, !PT ;  /* 0x000000001a007209 */ /* 0x000fe20007810000 */
[----:B------:R-:W-:Y:S01]  /*64c0*/  IMAD.WIDE.U32 R18, R242, -0x326172a9, RZ ;  /* 0xcd9e8d57f2127825 */ /* 0x000fe200078e00ff */
[----:B------:R-:W-:Y:S02]  /*64d0*/  LOP3.LUT R4, R7, UR29, R4, 0x96, !PT ;  /* 0x0000001d07047c12 */ /* 0x000fe4000f8e9604 */
[----:B------:R-:W-:Y:S02]  /*64e0*/  FMNMX.FTZ R0, R132, R0, !PT ;  /* 0x0000000084007209 */ /* 0x000fe40007810000 */
[----:B------:R-:W-:Y:S01]  /*64f0*/  LOP3.LUT R14, R19, R240, RZ, 0x3c, !PT ;  /* 0x000000f0130e7212 */ /* 0x000fe200078e3cff */
[----:B------:R-:W-:Y:S01]  /*6500*/  IMAD.WIDE.U32 R4, R4, -0x326172a9, RZ ;  /* 0xcd9e8d5704047825 */ /* 0x000fe200078e00ff */
[----:B------:R-:W-:-:S02]  /*6510*/  FMNMX.FTZ R0, R133, R0, !PT ;  /* 0x0000000085007209 */ /* 0x000fc40007810000 */
[----:B------:R-:W-:Y:S01]  /*6520*/  FMNMX.FTZ R3, R135, R25, !PT ;  /* 0x0000001987037209 */ /* 0x000fe20007810000 */
[----:B------:R-:W-:Y:S01]  /*6530*/  IMAD.WIDE.U32 R14, R14, -0x2daee0ad, RZ ;  /* 0xd2511f530e0e7825 */ /* 0x000fe200078e00ff */
[----:B------:R-:W-:Y:S02]  /*6540*/  FMNMX.FTZ R0, R187, R0, !PT ;  /* 0x00000000bb007209 */ /* 0x000fe40007810000 */
[----:B------:R-:W-:Y:S02]  /*6550*/  LOP3.LUT R18, R5, UR15, R18, 0x96, !PT ;  /* 0x0000000f05127c12 */ /* 0x000fe4000f8e9612 */
[----:B------:R-:W-:Y:S02]  /*6560*/  FMNMX.FTZ R0, R185, R0, !PT ;  /* 0x00000000b9007209 */ /* 0x000fe40007810000 */
[----:B------:R-:W-:Y:S01]  /*6570*/  LOP3.LUT R16, R15, UR14, R6, 0x96, !PT ;  /* 0x0000000e0f107c12 */ /* 0x000fe2000f8e9606 */
[----:B------:R-:W-:Y:S01]  /*6580*/  IMAD.WIDE.U32 R18, R18, -0x2daee0ad, RZ ;  /* 0xd2511f5312127825 */ /* 0x000fe200078e00ff */
[----:B------:R-:W-:-:S02]  /*6590*/  FMNMX.FTZ R0, R178, R0, !PT ;  /* 0x00000000b2007209 */ /* 0x000fc40007810000 */
[----:B------:R-:W-:Y:S01]  /*65a0*/  LOP3.LUT R6, R5, UR15, R234, 0x96, !PT ;  /* 0x0000000f05067c12 */ /* 0x000fe2000f8e96ea */
[----:B------:R-:W-:Y:S01]  /*65b0*/  IMAD.WIDE.U32 R16, R16, -0x326172a9, RZ ;  /* 0xcd9e8d5710107825 */ /* 0x000fe200078e00ff */
[----:B------:R-:W-:Y:S02]  /*65c0*/  FMNMX.FTZ R0, R175, R0, !PT ;  /* 0x00000000af007209 */ /* 0x000fe40007810000 */
[----:B------:R-:W-:Y:S01]  /*65d0*/  LOP3.LUT R22, R237, UR13, R4, 0x96, !PT ;  /* 0x0000000ded167c12 */ /* 0x000fe2000f8e9604 */
[----:B------:R-:W-:Y:S01]  /*65e0*/  IMAD.WIDE.U32 R6, R6, -0x2daee0ad, RZ ;  /* 0xd2511f5306067825 */ /* 0x000fe200078e00ff */
[----:B------:R-:W-:Y:S01]  /*65f0*/  LOP3.LUT R14, R19, UR12, R14, 0x96, !PT ;  /* 0x0000000c130e7c12 */ /* 0x000fe2000f8e960e */
[----:B------:R-:W1:Y:S01]  /*6600*/  SHFL.BFLY PT, R8, R0, 0x2, 0x1f ;  /* 0x0c401f0000087f89 */ /* 0x000e6200000e0000 */
[----:B------:R-:W-:Y:S01]  /*6610*/  LOP3.LUT R15, R17, UR13, R4, 0x96, !PT ;  /* 0x0000000d110f7c12 */ /* 0x000fe2000f8e9604 */
[----:B------:R-:W-:Y:S01]  /*6620*/  IMAD.WIDE.U32 R22, R22, -0x2daee0ad, RZ ;  /* 0xd2511f5316167825 */ /* 0x000fe200078e00ff */
[----:B------:R-:W-:-:S02]  /*6630*/  LOP3.LUT R4, R7, UR12, R238, 0x96, !PT ;  /* 0x0000000c07047c12 */ /* 0x000fc4000f8e96ee */
[----:B------:R-:W-:Y:S02]  /*6640*/  FMNMX.FTZ R3, R27, R3, !PT ;  /* 0x000000031b037209 */ /* 0x000fe40007810000 */
[----:B------:R-:W-:Y:S01]  /*6650*/  LOP3.LUT R20, R23, UR10, R6, 0x96, !PT ;  /* 0x0000000a17147c12 */ /* 0x000fe2000f8e9606 */
[----:B------:R-:W-:Y:S01]  /*6660*/  IMAD.WIDE.U32 R6, R14, -0x326172a9, RZ ;  /* 0xcd9e8d570e067825 */ /* 0x000fe200078e00ff */
[----:B------:R-:W-:Y:S02]  /*6670*/  FMNMX.FTZ R3, R137, R3, !PT ;  /* 0x0000000389037209 */ /* 0x000fe40007810000 */
[----:B------:R-:W-:Y:S01]  /*6680*/  PRMT R240, R232, 0x7054, R232 ;  /* 0x00007054e8f07816 */ /* 0x000fe200000000e8 */
[----:B------:R-:W-:Y:S01]  /*6690*/  IMAD.WIDE.U32 R14, R15, -0x2daee0ad, RZ ;  /* 0xd2511f530f0e7825 */ /* 0x000fe200078e00ff */
[----:B------:R-:W-:-:S03]  /*66a0*/  LOP3.LUT R19, R7, UR11, R16, 0x96, !PT ;  /* 0x0000000b07137c12 */ /* 0x000fc6000f8e9610 */
[----:B------:R-:W-:Y:S01]  /*66b0*/  IMAD.WIDE.U32 R4, R4, -0x326172a9, RZ ;  /* 0xcd9e8d5704047825 */ /* 0x000fe200078e00ff */
[----:B------:R-:W-:-:S03]  /*66c0*/  LOP3.LUT R16, R15, UR10, R18, 0x96, !PT ;  /* 0x0000000a0f107c12 */ /* 0x000fc6000f8e9612 */
[----:B------:R-:W-:Y:S01]  /*66d0*/  IMAD.WIDE.U32 R20, R20, -0x326172a9, RZ ;  /* 0xcd9e8d5714147825 */ /* 0x000fe200078e00ff */
[----:B------:R-:W-:-:S03]  /*66e0*/  LOP3.LUT R5, R5, UR11, R236, 0x96, !PT ;  /* 0x0000000b05057c12 */ /* 0x000fc6000f8e96ec */
[----:B------:R-:W-:Y:S01]  /*66f0*/  IMAD.WIDE.U32 R16, R16, -0x326172a9, RZ ;  /* 0xcd9e8d5710107825 */ /* 0x000fe200078e00ff */
[----:B------:R-:W-:Y:S02]  /*6700*/  LOP3.LUT R7, R21, UR9, R4, 0x96, !PT ;  /* 0x0000000915077c12 */ /* 0x000fe4000f8e9604 */
[----:B-1----:R-:W-:Y:S01]  /*6710*/  FMNMX.FTZ R8, R0, R8, !PT ;  /* 0x0000000800087209 */ /* 0x002fe20007810000 */
[----:B------:R-:W-:Y:S01]  /*6720*/  IMAD.WIDE.U32 R4, R5, -0x2daee0ad, RZ ;  /* 0xd2511f5305047825 */ /* 0x000fe200078e00ff */
[----:B------:R-:W-:-:S03]  /*6730*/  FMNMX.FTZ R0, R32, R3, !PT ;  /* 0x0000000320007209 */ /* 0x000fc60007810000 */
[----:B------:R-:W-:Y:S01]  /*6740*/  IMAD.WIDE.U32 R176, R7, -0x2daee0ad, RZ ;  /* 0xd2511f5307b07825 */ /* 0x000fe200078e00ff */
[----:B------:R-:W-:Y:S02]  /*6750*/  LOP3.LUT R7, R17, UR9, R6, 0x96, !PT ;  /* 0x0000000911077c12 */ /* 0x000fe4000f8e9606 */
[----:B------:R-:W-:Y:S01]  /*6760*/  FMNMX.FTZ R0, R196, R0, !PT ;  /* 0x00000000c4007209 */ /* 0x000fe20007810000 */
[----:B------:R-:W-:Y:S01]  /*6770*/  IMAD.WIDE.U32 R18, R19, -0x2daee0ad, RZ ;  /* 0xd2511f5313127825 */ /* 0x000fe200078e00ff */
[----:B------:R-:W-:Y:S02]  /*6780*/  LOP3.LUT R5, R5, UR8, R22, 0x96, !PT ;  /* 0x0000000805057c12 */ /* 0x000fe4000f8e9616 */
[----:B------:R-:W-:Y:S01]  /*6790*/  LOP3.LUT R6, R177, UR6, R4, 0x96, !PT ;  /* 0x00000006b1067c12 */ /* 0x000fe2000f8e9604 */
[----:B------:R-:W-:Y:S01]  /*67a0*/  IMAD.WIDE.U32 R172, R7, -0x2daee0ad, RZ ;  /* 0xd2511f5307ac7825 */ /* 0x000fe200078e00ff */
[----:B------:R-:W-:Y:S02]  /*67b0*/  LOP3.LUT R14, R19, UR8, R14, 0x96, !PT ;  /* 0x00000008130e7c12 */ /* 0x000fe4000f8e960e */
[----:B------:R-:W-:Y:S01]  /*67c0*/  FMNMX.FTZ R0, R188, R0, !PT ;  /* 0x00000000bc007209 */ /* 0x000fe20007810000 */
[----:B------:R-:W-:Y:S01]  /*67d0*/  IMAD.WIDE.U32 R4, R5, -0x326172a9, RZ ;  /* 0xcd9e8d5705047825 */ /* 0x000fe200078e00ff */
[----:B------:R-:W-:-:S02]  /*67e0*/  LOP3.LUT R18, R173, UR6, R18, 0x96, !PT ;  /* 0x00000006ad127c12 */ /* 0x000fc4000f8e9612 */
[----:B------:R-:W-:Y:S01]  /*67f0*/  FMNMX.FTZ R3, R184, R0, !PT ;  /* 0x00000000b8037209 */ /* 0x000fe20007810000 */
[----:B------:R-:W-:Y:S01]  /*6800*/  IMAD.WIDE.U32 R6, R6, -0x326172a9, RZ ;  /* 0xcd9e8d5706067825 */ /* 0x000fe200078e00ff */
[----:B------:R-:W-:Y:S02]  /*6810*/  LOP3.LUT R177, R5, UR7, R20, 0x96, !PT ;  /* 0x0000000705b17c12 */ /* 0x000fe4000f8e9614 */
[----:B------:R-:W-:Y:S01]  /*6820*/  FMNMX.FTZ R3, R179, R3, !PT ;  /* 0x00000003b3037209 */ /* 0x000fe20007810000 */
[----:B------:R-:W-:Y:S01]  /*6830*/  IMAD.WIDE.U32 R14, R14, -0x326172a9, RZ ;  /* 0xcd9e8d570e0e7825 */ /* 0x000fe200078e00ff */
[----:B------:R-:W-:Y:S02]  /*6840*/  LOP3.LUT R0, R7, UR16, R4, 0x96, !PT ;  /* 0x0000001007007c12 */ /* 0x000fe4000f8e9604 */
[----:B------:R-:W-:Y:S01]  /*6850*/  LOP3.LUT R13, R6, 0xffff, RZ, 0xc0, !PT ;  /* 0x0000ffff060d7812 */ /* 0x000fe200078ec0ff */
[----:B------:R-:W-:Y:S01]  /*6860*/  IMAD.WIDE.U32 R4, R18, -0x326172a9, RZ ;  /* 0xcd9e8d5712047825 */ /* 0x000fe200078e00ff */
[----:B------:R-:W-:-:S02]  /*6870*/  LOP3.LUT R173, R15, UR7, R16, 0x96, !PT ;  /* 0x000000070fad7c12 */ /* 0x000fc4000f8e9610 */
[----:B------:R-:W-:Y:S02]  /*6880*/  LOP3.LUT R15, R6, 0xff, RZ, 0xc0, !PT ;  /* 0x000000ff060f7812 */ /* 0x000fe400078ec0ff */
[--C-:B------:R-:W-:Y:S02]  /*6890*/  SHF.R.U32.HI R16, RZ, 0x10, R6.reuse ;  /* 0x00000010ff107819 */ /* 0x100fe40000011606 */
[----:B------:R-:W-:Y:S02]  /*68a0*/  SHF.R.U32.HI R17, RZ, 0x18, R6 ;  /* 0x00000018ff117819 */ /* 0x000fe40000011606 */
[----:B------:R-:W-:Y:S02]  /*68b0*/  LOP3.LUT R6, R5, UR16, R14, 0x96, !PT ;  /* 0x0000001005067c12 */ /* 0x000fe4000f8e960e */
[----:B------:R-:W1:Y:S01]  /*68c0*/  SHFL.BFLY PT, R14, R3, 0x2, 0x1f ;  /* 0x0c401f00030e7f89 */ /* 0x000e6200000e0000 */
[----:B------:R-:W-:Y:S02]  /*68d0*/  FMNMX.FTZ R7, R134, R28, !PT ;  /* 0x0000001c86077209 */ /* 0x000fe40007810000 */
[----:B------:R-:W-:-:S02]  /*68e0*/  LOP3.LUT R18, R4, 0xffff, RZ, 0xc0, !PT ;  /* 0x0000ffff04127812 */ /* 0x000fc400078ec0ff */
[----:B------:R-:W-:Y:S02]  /*68f0*/  LOP3.LUT R19, R4, 0xff, RZ, 0xc0, !PT ;  /* 0x000000ff04137812 */ /* 0x000fe400078ec0ff */
[--C-:B------:R-:W-:Y:S02]  /*6900*/  SHF.R.U32.HI R21, RZ, 0x10, R4.reuse ;  /* 0x00000010ff157819 */ /* 0x100fe40000011604 */
[----:B------:R-:W-:Y:S02]  /*6910*/  SHF.R.U32.HI R20, RZ, 0x18, R4 ;  /* 0x00000018ff147819 */ /* 0x000fe40000011604 */
[----:B------:R-:W-:Y:S02]  /*6920*/  FMNMX.FTZ R4, R29, R7, !PT ;  /* 0x000000071d047209 */ /* 0x000fe40007810000 */
[----:B------:R-:W-:Y:S02]  /*6930*/  SHF.R.U32.HI R13, RZ, 0x8, R13 ;  /* 0x00000008ff0d7819 */ /* 0x000fe4000001160d */
[----:B------:R-:W-:-:S02]  /*6940*/  FMNMX.FTZ R4, R138, R4, !PT ;  /* 0x000000048a047209 */ /* 0x000fc40007810000 */
[----:B------:R-:W-:Y:S02]  /*6950*/  PRMT R34, R15, 0x5410, R13 ;  /* 0x000054100f227816 */ /* 0x000fe4000000000d */
[----:B------:R-:W-:Y:S01]  /*6960*/  FMNMX.FTZ R5, R33, R4, !PT ;  /* 0x0000000421057209 */ /* 0x000fe20007810000 */
[----:B------:R-:W2:Y:S01]  /*6970*/  SHFL.BFLY PT, R15, R8, 0x1, 0x1f ;  /* 0x0c201f00080f7f89 */ /* 0x000ea200000e0000 */
[----:B------:R-:W-:Y:S02]  /*6980*/  LOP3.LUT R7, R16, 0xff, RZ, 0xc0, !PT ;  /* 0x000000ff10077812 */ /* 0x000fe400078ec0ff */
[----:B------:R-:W-:Y:S02]  /*6990*/  LOP3.LUT R4, R0, 0xffff, RZ, 0xc0, !PT ;  /* 0x0000ffff00047812 */ /* 0x000fe400078ec0ff */
[----:B------:R-:W-:Y:S02]  /*69a0*/  FMNMX.FTZ R13, R197, R5, !PT ;  /* 0x00000005c50d7209 */ /* 0x000fe40007810000 */
[----:B------:R-:W-:-:S02]  /*69b0*/  PRMT R35, R7, 0x5410, R17 ;  /* 0x0000541007237816 */ /* 0x000fc40000000011 */
[----:B------:R-:W-:Y:S02]  /*69c0*/  SHF.R.U32.HI R7, RZ, 0x8, R4 ;  /* 0x00000008ff077819 */ /* 0x000fe40000011604 */
[----:B------:R-:W-:Y:S02]  /*69d0*/  LOP3.LUT R4, R0, 0xff, RZ, 0xc0, !PT ;  /* 0x000000ff00047812 */ /* 0x000fe400078ec0ff */
[----:B------:R-:W-:Y:S02]  /*69e0*/  FMNMX.FTZ R13, R192, R13, !PT ;  /* 0x0000000dc00d7209 */ /* 0x000fe40007810000 */
[----:B-1----:R-:W-:Y:S02]  /*69f0*/  FMNMX.FTZ R5, R3, R14, !PT ;  /* 0x0000000e03057209 */ /* 0x002fe40007810000 */
[----:B------:R-:W-:Y:S02]  /*6a00*/  SHF.R.U32.HI R3, RZ, 0x10, R0 ;  /* 0x00000010ff037819 */ /* 0x000fe40000011600 */
[----:B------:R-:W-:-:S02]  /*6a10*/  PRMT R23, R4, 0x5410, R7 ;  /* 0x0000541004177816 */ /* 0x000fc40000000007 */
[----:B------:R-:W-:Y:S02]  /*6a20*/  FMNMX.FTZ R13, R190, R13, !PT ;  /* 0x0000000dbe0d7209 */ /* 0x000fe40007810000 */
[----:B------:R-:W-:Y:S02]  /*6a30*/  FMNMX.FTZ R4, R2, R30, !PT ;  /* 0x0000001e02047209 */ /* 0x000fe40007810000 */
[----:B------:R-:W-:Y:S02]  /*6a40*/  LOP3.LUT R7, R3, 0xff, RZ, 0xc0, !PT ;  /* 0x000000ff03077812 */ /* 0x000fe400078ec0ff */
[----:B------:R-:W-:Y:S02]  /*6a50*/  FMNMX.FTZ R3, R186, R13, !PT ;  /* 0x0000000dba037209 */ /* 0x000fe40007810000 */
[----:B------:R-:W-:Y:S02]  /*6a60*/  FMNMX.FTZ R4, R31, R4, !PT ;  /* 0x000000041f047209 */ /* 0x000fe40007810000 */
[----:B------:R-:W-:Y:S01]  /*6a70*/  SHF.R.U32.HI R14, RZ, 0x18, R0 ;  /* 0x00000018ff0e7819 */ /* 0x000fe20000011600 */
[----:B------:R-:W-:Y:S01]  /*6a80*/  SHFL.BFLY PT, R13, R3, 0x2, 0x1f ;  /* 0x0c401f00030d7f89 */ /* 0x000fe200000e0000 */
[----:B------:R-:W-:-:S02]  /*6a90*/  FMNMX.FTZ R4, R174, R4, !PT ;  /* 0x00000004ae047209 */ /* 0x000fc40007810000 */
[----:B------:R-:W-:Y:S02]  /*6aa0*/  PRMT R22, R7, 0x5410, R14 ;  /* 0x0000541007167816 */ /* 0x000fe4000000000e */
[----:B--2---:R-:W-:Y:S01]  /*6ab0*/  FMNMX.FTZ R231, R8, R15, !PT ;  /* 0x0000000f08e77209 */ /* 0x004fe20007810000 */
[----:B------:R-:W1:Y:S01]  /*6ac0*/  SHFL.BFLY PT, R14, R5, 0x1, 0x1f ;  /* 0x0c201f00050e7f89 */ /* 0x000e6200000e0000 */
[----:B------:R-:W-:Y:S02]  /*6ad0*/  SHF.R.U32.HI R0, RZ, 0x8, R18 ;  /* 0x00000008ff007819 */ /* 0x000fe40000011612 */
[----:B------:R-:W-:Y:S02]  /*6ae0*/  FMNMX.FTZ R4, R139, R4, !PT ;  /* 0x000000048b047209 */ /* 0x000fe40007810000 */
[----:B------:R-:W-:Y:S01]  /*6af0*/  PRMT R18, R19, 0x5410, R0 ;  /* 0x0000541013127816 */ /* 0x000fe20000000000 */
[----:B------:R-:W-:Y:S01]  /*6b00*/  FMUL.FTZ R0, R231, c[0x0][0x23c] ;  /* 0x00008f00e7007a20 */ /* 0x000fe20000410000 */
[----:B------:R-:W-:-:S02]  /*6b10*/  FMNMX.FTZ R4, R198, R4, !PT ;  /* 0x00000004c6047209 */ /* 0x000fc40007810000 */
[----:B------:R-:W-:Y:S01]  /*6b20*/  FSETP.NEU.FTZ.AND P6, PT, R231, -INF , PT ;  /* 0xff800000e700780b */ /* 0x000fe20003fdd000 */
[----:B------:R-:W-:Y:S01]  /*6b30*/  HSET2.LE.AND R18, R18, R240, PT ;  /* 0x000000f012127233 */ /* 0x000fe20003803000 */
[----:B------:R-:W-:Y:S02]  /*6b40*/  FMNMX.FTZ R7, R193, R4, !PT ;  /* 0x00000004c1077209 */ /* 0x000fe40007810000 */
[----:B------:R-:W-:Y:S02]  /*6b50*/  FSEL R0, R0, RZ, P6 ;  /* 0x000000ff00007208 */ /* 0x000fe40003000000 */
[----:B------:R-:W-:-:S03]  /*6b60*/  FMNMX.FTZ R7, R191, R7, !PT ;  /* 0x00000007bf077209 */ /* 0x000fc60007810000 */
[--C-:B------:R-:W-:Y:S01]  /*6b70*/  FFMA.FTZ R4, R24, c[0x0][0x23c], -R0.reuse ;  /* 0x00008f0018047a23 */ /* 0x100fe20000010800 */
[----:B------:R-:W-:Y:S01]  /*6b80*/  FMNMX.FTZ R7, R189, R7, !PT ;  /* 0x00000007bd077209 */ /* 0x000fe20007810000 */
[--C-:B------:R-:W-:Y:S02]  /*6b90*/  FFMA.FTZ R8, R26, c[0x0][0x23c], -R0.reuse ;  /* 0x00008f001a087a23 */ /* 0x100fe40000010800 */
[----:B------:R2:W-:Y:S01]  /*6ba0*/  MUFU.EX2 R194, R4 ;  /* 0x0000000400c27308 */ /* 0x0005e20000000800 */
[----:B-1----:R-:W-:Y:S01]  /*6bb0*/  FMNMX.FTZ R230, R5, R14, !PT ;  /* 0x0000000e05e67209 */ /* 0x002fe20007810000 */
[----:B------:R-:W-:-:S03]  /*6bc0*/  FFMA.FTZ R5, R133, c[0x0][0x23c], -R0 ;  /* 0x00008f0085057a23 */ /* 0x000fc60000010800 */
[----:B------:R-:W-:-:S03]  /*6bd0*/  FSETP.NEU.FTZ.AND P5, PT, R230, -INF , PT ;  /* 0xff800000e600780b */ /* 0x000fc60003fbd000 */
[----:B------:R1:W-:Y:S01]  /*6be0*/  MUFU.EX2 R183, R5 ;  /* 0x0000000500b77308 */ /* 0x0003e20000000800 */
[----:B--2---:R-:W-:Y:S01]  /*6bf0*/  FMNMX.FTZ R4, R3, R13, !PT ;  /* 0x0000000d03047209 */ /* 0x004fe20007810000 */
[----:B------:R-:W-:Y:S01]  /*6c00*/  FFMA.FTZ R3, R132, c[0x0][0x23c], -R0 ;  /* 0x00008f0084037a23 */ /* 0x000fe20000010800 */
[----:B------:R-:W2:Y:S05]  /*6c10*/  SHFL.BFLY PT, R13, R7, 0x2, 0x1f ;  /* 0x0c401f00070d7f89 */ /* 0x000eaa00000e0000 */
[----:B------:R-:W3:Y:S01]  /*6c20*/  MUFU.EX2 R180, R8 ;  /* 0x0000000800b47308 */ /* 0x000ee20000000800 */
[----:B------:R-:W4:Y:S01]  /*6c30*/  SHFL.BFLY PT, R14, R4, 0x1, 0x1f ;  /* 0x0c201f00040e7f89 */ /* 0x000f2200000e0000 */
[----:B-1----:R-:W-:-:S06]  /*6c40*/  LOP3.LUT R5, R21, 0xff, RZ, 0xc0, !PT ;  /* 0x000000ff15057812 */ /* 0x002fcc00078ec0ff */
[----:B------:R1:W-:Y:S01]  /*6c50*/  MUFU.EX2 R195, R3 ;  /* 0x0000000300c37308 */ /* 0x0003e20000000800 */
[----:B------:R-:W-:-:S05]  /*6c60*/  PRMT R19, R5, 0x5410, R20 ;  /* 0x0000541005137816 */ /* 0x000fca0000000014 */
[----:B------:R-:W-:Y:S01]  /*6c70*/  HSET2.LE.AND R19, R19, R240, PT ;  /* 0x000000f013137233 */ /* 0x000fe20003803000 */
[----:B--2---:R-:W-:Y:S01]  /*6c80*/  FMNMX.FTZ R5, R7, R13, !PT ;  /* 0x0000000d07057209 */ /* 0x004fe20007810000 */
[----:B-1----:R-:W-:Y:S01]  /*6c90*/  FMUL.FTZ R3, R230, c[0x0][0x23c] ;  /* 0x00008f00e6037a20 */ /* 0x002fe20000410000 */
[----:B------:R-:W-:Y:S02]  /*6ca0*/  LOP3.LUT R7, R6, 0xffff, RZ, 0xc0, !PT ;  /* 0x0000ffff06077812 */ /* 0x000fe400078ec0ff */
[----:B----4-:R-:W-:Y:S02]  /*6cb0*/  FMNMX.FTZ R229, R4, R14, !PT ;  /* 0x0000000e04e57209 */ /* 0x010fe40007810000 */
[----:B------:R-:W1:Y:S01]  /*6cc0*/  SHFL.BFLY PT, R14, R5, 0x1, 0x1f ;  /* 0x0c201f00050e7f89 */ /* 0x000e6200000e0000 */
[----:B------:R-:W-:Y:S02]  /*6cd0*/  FSEL R3, R3, RZ, P5 ;  /* 0x000000ff03037208 */ /* 0x000fe40002800000 */
[----:B------:R-:W-:Y:S01]  /*6ce0*/  SHF.R.U32.HI R7, RZ, 0x8, R7 ;  /* 0x00000008ff077819 */ /* 0x000fe20000011607 */
[----:B------:R-:W-:Y:S01]  /*6cf0*/  FMUL.FTZ R13, R229, c[0x0][0x23c] ;  /* 0x00008f00e50d7a20 */ /* 0x000fe20000410000 */
[----:B------:R-:W-:Y:S01]  /*6d00*/  LOP3.LUT R4, R6, 0xff, RZ, 0xc0, !PT ;  /* 0x000000ff06047812 */ /* 0x000fe200078ec0ff */
[----:B------:R-:W-:Y:S01]  /*6d10*/  FFMA.FTZ R8, R25, c[0x0][0x23c], -R3 ;  /* 0x00008f0019087a23 */ /* 0x000fe20000010803 */
[----:B---3--:R-:W-:-:S02]  /*6d20*/  MOV R25, R180 ;  /* 0x000000b400197202 */ /* 0x008fc40000000f00 */
[----:B------:R-:W-:Y:S01]  /*6d30*/  PRMT R16, R4, 0x5410, R7 ;  /* 0x0000541004107816 */ /* 0x000fe20000000007 */
[----:B------:R2:W-:Y:S01]  /*6d40*/  MUFU.EX2 R180, R8 ;  /* 0x0000000800b47308 */ /* 0x0005e20000000800 */
[----:B------:R-:W-:Y:S01]  /*6d50*/  FFMA.FTZ R7, R32, c[0x0][0x23c], -R3 ;  /* 0x00008f0020077a23 */ /* 0x000fe20000010803 */
[----:B------:R-:W-:Y:S02]  /*6d60*/  FSETP.NEU.FTZ.AND P4, PT, R229, -INF , PT ;  /* 0xff800000e500780b */ /* 0x000fe40003f9d000 */
[----:B------:R-:W-:Y:S02]  /*6d70*/  SHF.R.U32.HI R4, RZ, 0x10, R6 ;  /* 0x00000010ff047819 */ /* 0x000fe40000011606 */
[----:B------:R-:W-:Y:S02]  /*6d80*/  FSEL R13, R13, RZ, P4 ;  /* 0x000000ff0d0d7208 */ /* 0x000fe40002000000 */
[----:B------:R3:W-:Y:S01]  /*6d90*/  MUFU.EX2 R182, R7 ;  /* 0x0000000700b67308 */ /* 0x0007e20000000800 */
[----:B------:R-:W-:-:S02]  /*6da0*/  LOP3.LUT R4, R4, 0xff, RZ, 0xc0, !PT ;  /* 0x000000ff04047812 */ /* 0x000fc400078ec0ff */
[----:B-1----:R-:W-:Y:S01]  /*6db0*/  FMNMX.FTZ R228, R5, R14, !PT ;  /* 0x0000000e05e47209 */ /* 0x002fe20007810000 */
[----:B--2---:R-:W-:Y:S01]  /*6dc0*/  FFMA.FTZ R8, R27, c[0x0][0x23c], -R3 ;  /* 0x00008f001b087a23 */ /* 0x004fe20000010803 */
[----:B------:R-:W-:Y:S02]  /*6dd0*/  FSEL R5, R231, RZ, P6 ;  /* 0x000000ffe7057208 */ /* 0x000fe40003000000 */
[----:B------:R-:W-:Y:S01]  /*6de0*/  FSETP.NEU.FTZ.AND P1, PT, R228, -INF , PT ;  /* 0xff800000e400780b */ /* 0x000fe20003f3d000 */
[----:B------:R1:W-:Y:S01]  /*6df0*/  MUFU.EX2 R21, R8 ;  /* 0x0000000800157308 */ /* 0x0003e20000000800 */
[----:B---3--:R-:W-:Y:S01]  /*6e00*/  SHF.R.U32.HI R7, RZ, 0x18, R6 ;  /* 0x00000018ff077819 */ /* 0x008fe20000011606 */
[----:B------:R-:W-:-:S03]  /*6e10*/  FFMA.FTZ R6, R28, c[0x0][0x23c], -R13 ;  /* 0x00008f001c067a23 */ /* 0x000fc6000001080d */
[----:B------:R-:W-:Y:S01]  /*6e20*/  PRMT R17, R4, 0x5410, R7 ;  /* 0x0000541004117816 */ /* 0x000fe20000000007 */
[----:B------:R-:W-:Y:S02]  /*6e30*/  FFMA.FTZ R4, R138, c[0x0][0x23c], -R13 ;  /* 0x00008f008a047a23 */ /* 0x000fe4000001080d */
[----:B------:R2:W-:Y:S01]  /*6e40*/  MUFU.EX2 R26, R6 ;  /* 0x00000006001a7308 */ /* 0x0005e20000000800 */
[----:B------:R-:W-:Y:S01]  /*6e50*/  FADD.FTZ R7, R136, -R5 ;  /* 0x8000000588077221 */ /* 0x000fe20000010000 */
[----:B------:R-:W-:-:S03]  /*6e60*/  FSEL R5, R229, RZ, P4 ;  /* 0x000000ffe5057208 */ /* 0x000fc60002000000 */
[----:B------:R-:W-:Y:S02]  /*6e70*/  FMUL.FTZ R7, R7, c[0x0][0x23c] ;  /* 0x00008f0007077a20 */ /* 0x000fe40000410000 */
[----:B-1----:R-:W-:Y:S01]  /*6e80*/  FFMA.FTZ R8, R137, c[0x0][0x23c], -R3 ;  /* 0x00008f0089087a23 */ /* 0x002fe20000010803 */
[----:B------:R1:W-:Y:S08]  /*6e90*/  MUFU.EX2 R181, R4 ;  /* 0x0000000400b57308 */ /* 0x0003f00000000800 */
[----:B------:R3:W-:Y:S01]  /*6ea0*/  MUFU.EX2 R24, R8 ;  /* 0x0000000800187308 */ /* 0x0007e20000000800 */
[----:B--2---:R-:W-:-:S05]  /*6eb0*/  FSEL R6, R230, RZ, P5 ;  /* 0x000000ffe6067208 */ /* 0x004fca0002800000 */
[----:B------:R-:W-:Y:S02]  /*6ec0*/  FADD.FTZ R14, R135, -R6 ;  /* 0x80000006870e7221 */ /* 0x000fe40000010000 */
[----:B-1----:R-:W-:Y:S02]  /*6ed0*/  FFMA.FTZ R4, R33, c[0x0][0x23c], -R13 ;  /* 0x00008f0021047a23 */ /* 0x002fe4000001080d */
[----:B------:R-:W-:Y:S01]  /*6ee0*/  FADD.FTZ R6, R134, -R5 ;  /* 0x8000000586067221 */ /* 0x000fe20000010000 */
[----:B------:R-:W-:Y:S01]  /*6ef0*/  FSEL R5, R228, RZ, P1 ;  /* 0x000000ffe4057208 */ /* 0x000fe20000800000 */
[----:B------:R1:W2:Y:S01]  /*6f00*/  MUFU.EX2 R133, R4 ;  /* 0x0000000400857308 */ /* 0x0002a20000000800 */
[----:B------:R-:W-:Y:S02]  /*6f10*/  FMUL.FTZ R14, R14, c[0x0][0x23c] ;  /* 0x00008f000e0e7a20 */ /* 0x000fe40000410000 */
[----:B------:R-:W-:Y:S02]  /*6f20*/  FMUL.FTZ R27, R6, c[0x0][0x23c] ;  /* 0x00008f00061b7a20 */ /* 0x000fe40000410000 */
[----:B---3--:R-:W-:-:S02]  /*6f30*/  FMUL.FTZ R8, R228, c[0x0][0x23c] ;  /* 0x00008f00e4087a20 */ /* 0x008fc40000410000 */
[----:B------:R-:W-:Y:S01]  /*6f40*/  FADD.FTZ R15, R2, -R5 ;  /* 0x80000005020f7221 */ /* 0x000fe20000010000 */
[----:B------:R-:W-:Y:S01]  /*6f50*/  HSET2.LE.AND R5, R22, R240, PT ;  /* 0x000000f016057233 */ /* 0x000fe20003803000 */
[----:B------:R-:W3:Y:S01]  /*6f60*/  MUFU.EX2 R28, R14 ;  /* 0x0000000e001c7308 */ /* 0x000ee20000000800 */
[----:B------:R-:W-:Y:S01]  /*6f70*/  FSEL R8, R8, RZ, P1 ;  /* 0x000000ff08087208 */ /* 0x000fe20000800000 */
[----:B------:R-:W-:-:S04]  /*6f80*/  FMUL.FTZ R15, R15, c[0x0][0x23c] ;  /* 0x00008f000f0f7a20 */ /* 0x000fc80000410000 */
[----:B-1----:R-:W-:Y:S01]  /*6f90*/  FFMA.FTZ R4, R174, c[0x0][0x23c], -R8 ;  /* 0x00008f00ae047a23 */ /* 0x002fe20000010808 */
[----:B--2---:R-:W-:Y:S01]  /*6fa0*/  F2FP.PACK_AB R2, R133, R181 ;  /* 0x000000b58502723e */ /* 0x004fe200000000ff */
[----:B------:R-:W1:Y:S01]  /*6fb0*/  MUFU.EX2 R27, R27 ;  /* 0x0000001b001b7308 */ /* 0x000e620000000800 */
[----:B------:R-:W-:Y:S02]  /*6fc0*/  MOV R174, R195 ;  /* 0x000000c300ae7202 */ /* 0x000fe40000000f00 */
[----:B------:R-:W-:Y:S02]  /*6fd0*/  LOP3.LUT R18, R18, R2, RZ, 0xc0, !PT ;  /* 0x0000000212127212 */ /* 0x000fe400078ec0ff */
[----:B------:R-:W-:Y:S01]  /*6fe0*/  F2FP.PACK_AB R6, R183, R174 ;  /* 0x000000aeb706723e */ /* 0x000fe200000000ff */
[-C--:B---3--:R-:W-:Y:S02]  /*6ff0*/  FMUL.FTZ R142, R142, R28.reuse ;  /* 0x0000001c8e8e7220 */ /* 0x088fe40000410000 */
[----:B------:R2:W-:Y:S01]  /*7000*/  MUFU.EX2 R137, R4 ;  /* 0x0000000400897308 */ /* 0x0005e20000000800 */
[----:B------:R-:W-:-:S02]  /*7010*/  FMUL.FTZ R143, R143, R28 ;  /* 0x0000001c8f8f7220 */ /* 0x000fc40000410000 */
[-C--:B------:R-:W-:Y:S02]  /*7020*/  FMUL.FTZ R154, R154, R28.reuse ;  /* 0x0000001c9a9a7220 */ /* 0x080fe40000410000 */
[-C--:B------:R-:W-:Y:S02]  /*7030*/  FMUL.FTZ R155, R155, R28.reuse ;  /* 0x0000001c9b9b7220 */ /* 0x080fe40000410000 */
[----:B------:R-:W-:Y:S02]  /*7040*/  FMUL.FTZ R38, R38, R28 ;  /* 0x0000001c26267220 */ /* 0x000fe40000410000 */
[-C--:B-1----:R-:W-:Y:S02]  /*7050*/  FMUL.FTZ R144, R144, R27.reuse ;  /* 0x0000001b90907220 */ /* 0x082fe40000410000 */
[-C--:B------:R-:W-:Y:S02]  /*7060*/  FMUL.FTZ R145, R145, R27.reuse ;  /* 0x0000001b91917220 */ /* 0x080fe40000410000 */
[----:B------:R-:W-:-:S02]  /*7070*/  FMUL.FTZ R148, R148, R27 ;  /* 0x0000001b94947220 */ /* 0x000fc40000410000 */
[-C--:B------:R-:W-:Y:S02]  /*7080*/  FMUL.FTZ R149, R149, R27.reuse ;  /* 0x0000001b95957220 */ /* 0x080fe40000410000 */
[----:B--2---:R-:W-:Y:S02]  /*7090*/  FFMA.FTZ R4, R139, c[0x0][0x23c], -R8 ;  /* 0x00008f008b047a23 */ /* 0x004fe40000010808 */
[-C--:B------:R-:W-:Y:S02]  /*70a0*/  FMUL.FTZ R39, R39, R28.reuse ;  /* 0x0000001c27277220 */ /* 0x080fe40000410000 */
[----:B------:R-:W1:Y:S01]  /*70b0*/  MUFU.EX2 R132, R4 ;  /* 0x0000000400847308 */ /* 0x000e620000000800 */
        /* <DEDUP_REMOVED lines=8> */
[----:B-1----:R-:W-:Y:S01]  /*7140*/  F2FP.PACK_AB R2, R132, R137 ;  /* 0x000000898402723e */ /* 0x002fe200000000ff */
[----:B------:R-:W-:-:S02]  /*7150*/  FFMA.FTZ R4, R29, c[0x0][0x23c], -R13 ;  /* 0x00008f001d047a23 */ /* 0x000fc4000001080d */
[----:B------:R1:W2:Y:S01]  /*7160*/  MUFU.EX2 R29, R7 ;  /* 0x00000007001d7308 */ /* 0x0002a20000000800 */
[----:B------:R-:W-:Y:S01]  /*7170*/  LOP3.LUT R19, R19, R2, RZ, 0xc0, !PT ;  /* 0x0000000213137212 */ /* 0x000fe200078ec0ff */
[-C--:B------:R-:W-:Y:S01]  /*7180*/  FMUL.FTZ R56, R56, R27.reuse ;  /* 0x0000001b38387220 */ /* 0x080fe20000410000 */
[----:B------:R-:W-:Y:S01]  /*7190*/  F2FP.PACK_AB R2, R25, R194 ;  /* 0x000000c21902723e */ /* 0x000fe200000000ff */
[-C--:B------:R-:W-:Y:S02]  /*71a0*/  FMUL.FTZ R57, R57, R27.reuse ;  /* 0x0000001b39397220 */ /* 0x080fe40000410000 */
[-C--:B------:R-:W-:Y:S02]  /*71b0*/  FMUL.FTZ R66, R66, R28.reuse ;  /* 0x0000001c42427220 */ /* 0x080fe40000410000 */
[----:B------:R3:W4:Y:S01]  /*71c0*/  MUFU.EX2 R252, R4 ;  /* 0x0000000400fc7308 */ /* 0x0007220000000800 */
[----:B------:R-:W-:Y:S02]  /*71d0*/  FMUL.FTZ R67, R67, R28 ;  /* 0x0000001c43437220 */ /* 0x000fe40000410000 */
[----:B------:R-:W-:-:S02]  /*71e0*/  FMUL.FTZ R60, R60, R27 ;  /* 0x0000001b3c3c7220 */ /* 0x000fc40000410000 */
[----:B------:R-:W-:Y:S02]  /*71f0*/  FMUL.FTZ R61, R61, R27 ;  /* 0x0000001b3d3d7220 */ /* 0x000fe40000410000 */
[----:B------:R-:W-:Y:S01]  /*7200*/  FMUL.FTZ R70, R70, R28 ;  /* 0x0000001c46467220 */ /* 0x000fe20000410000 */
[----:B-1----:R-:W-:Y:S01]  /*7210*/  F2FP.PACK_AB R7, R182, R24 ;  /* 0x00000018b607723e */ /* 0x002fe200000000ff */
[-C--:B--2---:R-:W-:Y:S02]  /*7220*/  FMUL.FTZ R140, R140, R29.reuse ;  /* 0x0000001d8c8c7220 */ /* 0x084fe40000410000 */
[-C--:B------:R-:W-:Y:S02]  /*7230*/  FMUL.FTZ R141, R141, R29.reuse ;  /* 0x0000001d8d8d7220 */ /* 0x080fe40000410000 */
[-C--:B------:R-:W-:Y:S02]  /*7240*/  FMUL.FTZ R152, R152, R29.reuse ;  /* 0x0000001d98987220 */ /* 0x080fe40000410000 */
[----:B------:R-:W-:-:S02]  /*7250*/  FMUL.FTZ R153, R153, R29 ;  /* 0x0000001d99997220 */ /* 0x000fc40000410000 */
[----:B---3--:R-:W-:Y:S01]  /*7260*/  FFMA.FTZ R4, R30, c[0x0][0x23c], -R8 ;  /* 0x00008f001e047a23 */ /* 0x008fe20000010808 */
[----:B------:R-:W-:Y:S01]  /*7270*/  MOV R30, R26 ;  /* 0x0000001a001e7202 */ /* 0x000fe20000000f00 */
[-C--:B------:R-:W-:Y:S01]  /*7280*/  FMUL.FTZ R36, R36, R29.reuse ;  /* 0x0000001d24247220 */ /* 0x080fe20000410000 */
[----:B------:R1:W2:Y:S01]  /*7290*/  MUFU.EX2 R26, R15 ;  /* 0x0000000f001a7308 */ /* 0x0002a20000000800 */
[-C--:B------:R-:W-:Y:S01]  /*72a0*/  FMUL.FTZ R37, R37, R29.reuse ;  /* 0x0000001d25257220 */ /* 0x080fe20000410000 */
[----:B----4-:R-:W-:Y:S01]  /*72b0*/  F2FP.PACK_AB R14, R252, R30 ;  /* 0x0000001efc0e723e */ /* 0x010fe200000000ff */
[-C--:B------:R-:W-:Y:S02]  /*72c0*/  FMUL.FTZ R48, R48, R29.reuse ;  /* 0x0000001d30307220 */ /* 0x080fe40000410000 */
[-C--:B------:R-:W-:Y:S02]  /*72d0*/  FMUL.FTZ R49, R49, R29.reuse ;  /* 0x0000001d31317220 */ /* 0x080fe40000410000 */
[-C--:B------:R-:W-:Y:S01]  /*72e0*/  FMUL.FTZ R52, R52, R29.reuse ;  /* 0x0000001d34347220 */ /* 0x080fe20000410000 */
[----:B------:R3:W-:Y:S01]  /*72f0*/  MUFU.EX2 R243, R4 ;  /* 0x0000000400f37308 */ /* 0x0007e20000000800 */
[----:B------:R-:W-:-:S02]  /*7300*/  FMUL.FTZ R53, R53, R29 ;  /* 0x0000001d35357220 */ /* 0x000fc40000410000 */
[-C--:B------:R-:W-:Y:S02]  /*7310*/  FMUL.FTZ R64, R64, R29.reuse ;  /* 0x0000001d40407220 */ /* 0x080fe40000410000 */
[-C--:B------:R-:W-:Y:S02]  /*7320*/  FMUL.FTZ R65, R65, R29.reuse ;  /* 0x0000001d41417220 */ /* 0x080fe40000410000 */
[----:B------:R-:W-:Y:S01]  /*7330*/  FMUL.FTZ R68, R68, R29 ;  /* 0x0000001d44447220 */ /* 0x000fe20000410000 */
[----:B-1----:R-:W-:Y:S01]  /*7340*/  MOV R15, R194 ;  /* 0x000000c2000f7202 */ /* 0x002fe20000000f00 */
[-C--:B--2---:R-:W-:Y:S02]  /*7350*/  FMUL.FTZ R146, R146, R26.reuse ;  /* 0x0000001a92927220 */ /* 0x084fe40000410000 */
[-C--:B------:R-:W-:Y:S02]  /*7360*/  FMUL.FTZ R147, R147, R26.reuse ;  /* 0x0000001a93937220 */ /* 0x080fe40000410000 */
[----:B------:R-:W-:-:S02]  /*7370*/  FMUL.FTZ R150, R150, R26 ;  /* 0x0000001a96967220 */ /* 0x000fc40000410000 */
[-C--:B------:R-:W-:Y:S02]  /*7380*/  FMUL.FTZ R151, R151, R26.reuse ;  /* 0x0000001a97977220 */ /* 0x080fe40000410000 */
[----:B---3--:R-:W-:Y:S01]  /*7390*/  FFMA.FTZ R4, R31, c[0x0][0x23c], -R8 ;  /* 0x00008f001f047a23 */ /* 0x008fe20000010808 */
[----:B------:R-:W-:Y:S01]  /*73a0*/  MOV R31, R21 ;  /* 0x00000015001f7202 */ /* 0x000fe20000000f00 */
[-C--:B------:R-:W-:Y:S02]  /*73b0*/  FMUL.FTZ R42, R42, R26.reuse ;  /* 0x0000001a2a2a7220 */ /* 0x080fe40000410000 */
[----:B------:R1:W2:Y:S01]  /*73c0*/  MUFU.EX2 R242, R4 ;  /* 0x0000000400f27308 */ /* 0x0002a20000000800 */
[-C--:B------:R-:W-:Y:S02]  /*73d0*/  FMUL.FTZ R43, R43, R26.reuse ;  /* 0x0000001a2b2b7220 */ /* 0x080fe40000410000 */
[-C--:B------:R-:W-:Y:S02]  /*73e0*/  FMUL.FTZ R46, R46, R26.reuse ;  /* 0x0000001a2e2e7220 */ /* 0x080fe40000410000 */
[----:B------:R-:W-:-:S02]  /*73f0*/  FMUL.FTZ R47, R47, R26 ;  /* 0x0000001a2f2f7220 */ /* 0x000fc40000410000 */
[-C--:B------:R-:W-:Y:S02]  /*7400*/  FMUL.FTZ R58, R58, R26.reuse ;  /* 0x0000001a3a3a7220 */ /* 0x080fe40000410000 */
[-C--:B------:R-:W-:Y:S02]  /*7410*/  FMUL.FTZ R59, R59, R26.reuse ;  /* 0x0000001a3b3b7220 */ /* 0x080fe40000410000 */
[-C--:B------:R-:W-:Y:S02]  /*7420*/  FMUL.FTZ R62, R62, R26.reuse ;  /* 0x0000001a3e3e7220 */ /* 0x080fe40000410000 */
[----:B------:R-:W-:Y:S02]  /*7430*/  FMUL.FTZ R63, R63, R26 ;  /* 0x0000001a3f3f7220 */ /* 0x000fe40000410000 */
[-C--:B------:R-:W-:Y:S01]  /*7440*/  FMUL.FTZ R69, R69, R29.reuse ;  /* 0x0000001d45457220 */ /* 0x080fe20000410000 */
[----:B-1----:R-:W-:Y:S01]  /*7450*/  HSET2.LE.AND R4, R23, R240, PT ;  /* 0x000000f017047233 */ /* 0x002fe20003803000 */
[----:B------:R-:W-:Y:S01]  /*7460*/  FMUL.FTZ R71, R71, R28 ;  /* 0x0000001c47477220 */ /* 0x000fe20000410000 */
[----:B------:R-:W1:Y:S01]  /*7470*/  LDSM.16.MT88.4 R20, [R205+0xa000] ;  /* 0x00a00000cd14783b */ /* 0x000e620000004200 */
[----:B------:R-:W-:-:S02]  /*7480*/  FMUL.FTZ R80, R80, R29 ;  /* 0x0000001d50507220 */ /* 0x000fc40000410000 */
[----:B------:R-:W-:Y:S01]  /*7490*/  LOP3.LUT R4, R4, R2, RZ, 0xc0, !PT ;  /* 0x0000000204047212 */ /* 0x000fe200078ec0ff */
[-C--:B------:R-:W-:Y:S01]  /*74a0*/  FMUL.FTZ R81, R81, R29.reuse ;  /* 0x0000001d51517220 */ /* 0x080fe20000410000 */
[----:B------:R-:W-:Y:S01]  /*74b0*/  F2FP.PACK_AB R2, R31, R180 ;  /* 0x000000b41f02723e */ /* 0x000fe200000000ff */
[-C--:B------:R-:W-:Y:S02]  /*74c0*/  FMUL.FTZ R84, R84, R29.reuse ;  /* 0x0000001d54547220 */ /* 0x080fe40000410000 */
[----:B------:R-:W-:Y:S01]  /*74d0*/  FMUL.FTZ R82, R82, R28 ;  /* 0x0000001c52527220 */ /* 0x000fe20000410000 */
[----:B------:R-:W-:Y:S01]  /*74e0*/  LOP3.LUT R5, R5, R2, RZ, 0xc0, !PT ;  /* 0x0000000205057212 */ /* 0x000fe200078ec0ff */
[----:B------:R-:W-:Y:S01]  /*74f0*/  HSET2.LE.AND R2, R34, R240, PT ;  /* 0x000000f022027233 */ /* 0x000fe20003803000 */
[----:B------:R-:W-:Y:S02]  /*7500*/  FMUL.FTZ R83, R83, R28 ;  /* 0x0000001c53537220 */ /* 0x000fe40000410000 */
[----:B------:R-:W-:-:S02]  /*7510*/  FMUL.FTZ R85, R85, R29 ;  /* 0x0000001d55557220 */ /* 0x000fc40000410000 */
[----:B------:R-:W-:Y:S01]  /*7520*/  LOP3.LUT R6, R2, R6, RZ, 0xc0, !PT ;  /* 0x0000000602067212 */ /* 0x000fe200078ec0ff */
[--C-:B------:R-:W-:Y:S01]  /*7530*/  HSET2.LE.AND R2, R35, R240.reuse, PT ;  /* 0x000000f023027233 */ /* 0x100fe20003803000 */
[-C--:B------:R-:W-:Y:S01]  /*7540*/  FMUL.FTZ R96, R96, R29.reuse ;  /* 0x0000001d60607220 */ /* 0x080fe20000410000 */
[----:B------:R-:W3:Y:S01]  /*7550*/  LDSM.16.MT88.4 R32, [R207+0xa000] ;  /* 0x00a00000cf20783b */ /* 0x000ee20000004200 */
[----:B------:R-:W-:Y:S02]  /*7560*/  FMUL.FTZ R97, R97, R29 ;  /* 0x0000001d61617220 */ /* 0x000fe40000410000 */
[----:B------:R-:W-:Y:S01]  /*7570*/  LOP3.LUT R7, R2, R7, RZ, 0xc0, !PT ;  /* 0x0000000702077212 */ /* 0x000fe200078ec0ff */
[----:B------:R-:W-:Y:S01]  /*7580*/  HSET2.LE.AND R2, R16, R240, PT ;  /* 0x000000f010027233 */ /* 0x000fe20003803000 */
[-C--:B------:R-:W-:Y:S02]  /*7590*/  FMUL.FTZ R86, R86, R28.reuse ;  /* 0x0000001c56567220 */ /* 0x080fe40000410000 */
[----:B------:R-:W-:-:S02]  /*75a0*/  FMUL.FTZ R87, R87, R28 ;  /* 0x0000001c57577220 */ /* 0x000fc40000410000 */
[----:B------:R-:W-:Y:S01]  /*75b0*/  LOP3.LUT R16, R2, R14, RZ, 0xc0, !PT ;  /* 0x0000000e02107212 */ /* 0x000fe200078ec0ff */
[----:B------:R-:W-:Y:S01]  /*75c0*/  HSET2.LE.AND R2, R17, R240, PT ;  /* 0x000000f011027233 */ /* 0x000fe20003803000 */
[----:B--2---:R-:W-:Y:S01]  /*75d0*/  F2FP.PACK_AB R14, R242, R243 ;  /* 0x000000f3f20e723e */ /* 0x004fe200000000ff */
[-C--:B------:R-:W-:Y:S02]  /*75e0*/  FMUL.FTZ R98, R98, R28.reuse ;  /* 0x0000001c62627220 */ /* 0x080fe40000410000 */
[----:B------:R-:W-:Y:S01]  /*75f0*/  FMUL.FTZ R99, R99, R28 ;  /* 0x0000001c63637220 */ /* 0x000fe20000410000 */
[----:B------:R-:W-:Y:S01]  /*7600*/  LOP3.LUT R17, R2, R14, RZ, 0xc0, !PT ;  /* 0x0000000e02117212 */ /* 0x000fe200078ec0ff */
[----:B------:R-:W-:Y:S01]  /*7610*/  FFMA.FTZ R2, R187, c[0x0][0x23c], -R0 ;  /* 0x00008f00bb027a23 */ /* 0x000fe20000010800 */
[----:B------:R-:W-:Y:S01]  /*7620*/  MOV R14, R181 ;  /* 0x000000b5000e7202 */ /* 0x000fe20000000f00 */
[-C--:B------:R-:W-:Y:S02]  /*7630*/  FMUL.FTZ R156, R156, R29.reuse ;  /* 0x0000001d9c9c7220 */ /* 0x080fe40000410000 */
[----:B------:R2:W-:Y:S01]  /*7640*/  MUFU.EX2 R194, R2 ;  /* 0x0000000200c27308 */ /* 0x0005e20000000800 */
[----:B------:R-:W-:Y:S01]  /*7650*/  FMUL.FTZ R157, R157, R29 ;  /* 0x0000001d9d9d7220 */ /* 0x000fe20000410000 */
[----:B-1----:R-:W-:Y:S01]  /*7660*/  HMMA.16816.F32 R140, R4, R20, R140 ;  /* 0x00000014048c723c */ /* 0x002fe2000000188c */
[----:B------:R-:W-:-:S02]  /*7670*/  FMUL.FTZ R158, R158, R28 ;  /* 0x0000001c9e9e7220 */ /* 0x000fc40000410000 */
[-C--:B------:R-:W-:Y:S02]  /*7680*/  FMUL.FTZ R159, R159, R28.reuse ;  /* 0x0000001c9f9f7220 */ /* 0x080fe40000410000 */
[-C--:B------:R-:W-:Y:S02]  /*7690*/  FMUL.FTZ R108, R108, R29.reuse ;  /* 0x0000001d6c6c7220 */ /* 0x080fe40000410000 */
[-C--:B------:R-:W-:Y:S01]  /*76a0*/  FMUL.FTZ R109, R109, R29.reuse ;  /* 0x0000001d6d6d7220 */ /* 0x080fe20000410000 */
[----:B------:R-:W-:Y:S01]  /*76b0*/  HMMA.16816.F32 R144, R16, R20, R144 ;  /* 0x000000141090723c */ /* 0x000fe20000001890 */
[-C--:B------:R-:W-:Y:S02]  /*76c0*/  FMUL.FTZ R110, R110, R28.reuse ;  /* 0x0000001c6e6e7220 */ /* 0x080fe40000410000 */
[----:B------:R-:W-:Y:S02]  /*76d0*/  FMUL.FTZ R111, R111, R28 ;  /* 0x0000001c6f6f7220 */ /* 0x000fe40000410000 */
[----:B------:R-:W-:-:S02]  /*76e0*/  FMUL.FTZ R160, R160, R29 ;  /* 0x0000001da0a07220 */ /* 0x000fc40000410000 */
[----:B--2---:R-:W-:Y:S01]  /*76f0*/  FFMA.FTZ R2, R185, c[0x0][0x23c], -R0 ;  /* 0x00008f00b9027a23 */ /* 0x004fe20000010800 */
[-C--:B------:R-:W-:Y:S01]  /*7700*/  HMMA.16816.F32 R152, R4, R22.reuse, R152 ;  /* 0x000000160498723c */ /* 0x080fe20000001898 */
[-C--:B------:R-:W-:Y:S02]  /*7710*/  FMUL.FTZ R161, R161, R29.reuse ;  /* 0x0000001da1a17220 */ /* 0x080fe40000410000 */
[----:B------:R1:W-:Y:S01]  /*7720*/  MUFU.EX2 R195, R2 ;  /* 0x0000000200c37308 */ /* 0x0003e20000000800 */
[-C--:B------:R-:W-:Y:S02]  /*7730*/  FMUL.FTZ R162, R162, R28.reuse ;  /* 0x0000001ca2a27220 */ /* 0x080fe40000410000 */
[----:B------:R-:W-:Y:S02]  /*7740*/  FMUL.FTZ R163, R163, R28 ;  /* 0x0000001ca3a37220 */ /* 0x000fe40000410000 */
[----:B------:R-:W-:Y:S01]  /*7750*/  HMMA.16816.F32 R244, R16, R22, R148 ;  /* 0x0000001610f4723c */ /* 0x000fe20000001894 */
[----:B------:R-:W2:Y:S01]  /*7760*/  LDSM.16.MT88.4 R20, [R210+0xa000] ;  /* 0x00a00000d214783b */ /* 0x000ea20000004200 */
[----:B------:R-:W-:-:S02]  /*7770*/  FMUL.FTZ R120, R120, R29 ;  /* 0x0000001d78787220 */ /* 0x000fc40000410000 */
[-C--:B------:R-:W-:Y:S02]  /*7780*/  FMUL.FTZ R121, R121, R29.reuse ;  /* 0x0000001d79797220 */ /* 0x080fe40000410000 */
[----:B------:R-:W-:Y:S01]  /*7790*/  FMUL.FTZ R164, R164, R29 ;  /* 0x0000001da4a47220 */ /* 0x000fe20000410000 */
[----:B------:R-:W-:Y:S01]  /*77a0*/  MOV R149, R133 ;  /* 0x0000008500957202 */ /* 0x000fe20000000f00 */
[-C--:B---3--:R-:W-:Y:S01]  /*77b0*/  HMMA.16816.F32 R232, R4, R32.reuse, R36 ;  /* 0x0000002004e8723c */ /* 0x088fe20000001824 */
[----:B------:R-:W3:Y:S01]  /*77c0*/  LDSM.16.MT88.4 R36, [R209+0xa000] ;  /* 0x00a00000d124783b */ /* 0x000ee20000004200 */
[----:B------:R-:W-:Y:S01]  /*77d0*/  FMUL.FTZ R165, R165, R29 ;  /* 0x0000001da5a57220 */ /* 0x000fe20000410000 */
[----:B------:R-:W-:Y:S01]  /*77e0*/  MOV R148, R132 ;  /* 0x0000008400947202 */ /* 0x000fe20000000f00 */
[--C-:B-1----:R-:W-:Y:S01]  /*77f0*/  FFMA.FTZ R2, R178, c[0x0][0x23c], -R0.reuse ;  /* 0x00008f00b2027a23 */ /* 0x102fe20000010800 */
[----:B------:R-:W-:Y:S01]  /*7800*/  MOV R151, R137 ;  /* 0x0000008900977202 */ /* 0x000fe20000000f00 */
[----:B------:R-:W-:Y:S01]  /*7810*/  FFMA.FTZ R0, R175, c[0x0][0x23c], -R0 ;  /* 0x00008f00af007a23 */ /* 0x000fe20000010800 */
[----:B------:R-:W-:Y:S01]  /*7820*/  MOV R150, R180 ;  /* 0x000000b400967202 */ /* 0x000fe20000000f00 */
[----:B------:R-:W-:Y:S01]  /*7830*/  HMMA.16816.F32 R224, R16, R32, R40 ;  /* 0x0000002010e0723c */ /* 0x000fe20000001828 */
[----:B------:R-:W-:Y:S01]  /*7840*/  LDSM.16.MT88.4 R40, [R210+0xb000] ;  /* 0x00b00000d228783b */ /* 0x000fe20000004200 */
[-C--:B------:R-:W-:Y:S01]  /*7850*/  FMUL.FTZ R122, R122, R28.reuse ;  /* 0x0000001c7a7a7220 */ /* 0x080fe20000410000 */
[----:B------:R1:W-:Y:S01]  /*7860*/  MUFU.EX2 R187, R0 ;  /* 0x0000000000bb7308 */ /* 0x0003e20000000800 */
[----:B------:R-:W-:-:S02]  /*7870*/  FMUL.FTZ R123, R123, R28 ;  /* 0x0000001c7b7b7220 */ /* 0x000fc40000410000 */
[-C--:B------:R-:W-:Y:S02]  /*7880*/  FMUL.FTZ R128, R128, R29.reuse ;  /* 0x0000001d80807220 */ /* 0x080fe40000410000 */
[-C--:B------:R-:W-:Y:S01]  /*7890*/  HMMA.16816.F32 R48, R4, R34.reuse, R48 ;  /* 0x000000220430723c */ /* 0x080fe20000001830 */
[----:B------:R-:W-:Y:S02]  /*78a0*/  FMUL.FTZ R129, R129, R29 ;  /* 0x0000001d81817220 */ /* 0x000fe40000410000 */
[-C--:B------:R-:W-:Y:S01]  /*78b0*/  FMUL.FTZ R166, R166, R28.reuse ;  /* 0x0000001ca6a67220 */ /* 0x080fe20000410000 */
[----:B------:R-:W4:Y:S01]  /*78c0*/  MUFU.EX2 R199, R2 ;  /* 0x0000000200c77308 */ /* 0x000f220000000800 */
[-C--:B------:R-:W-:Y:S02]  /*78d0*/  FMUL.FTZ R167, R167, R28.reuse ;  /* 0x0000001ca7a77220 */ /* 0x080fe40000410000 */
[-C--:B------:R-:W-:Y:S01]  /*78e0*/  FMUL.FTZ R130, R130, R28.reuse ;  /* 0x0000001c82827220 */ /* 0x080fe20000410000 */
[----:B------:R-:W-:Y:S01]  /*78f0*/  HMMA.16816.F32 R220, R16, R34, R44 ;  /* 0x0000002210dc723c */ /* 0x000fe2000000182c */
[----:B------:R-:W5:Y:S01]  /*7900*/  LDSM.16.MT88.4 R32, [R207+0xb000] ;  /* 0x00b00000cf20783b */ /* 0x000f620000004200 */
[----:B------:R-:W-:-:S02]  /*7910*/  FMUL.FTZ R131, R131, R28 ;  /* 0x0000001c83837220 */ /* 0x000fc40000410000 */
[----:B-1----:R-:W-:Y:S01]  /*7920*/  FFMA.FTZ R0, R196, c[0x0][0x23c], -R3 ;  /* 0x00008f00c4007a23 */ /* 0x002fe20000010803 */
[----:B------:R-:W-:Y:S01]  /*7930*/  LDSM.16.MT88.4 R44, [R209+0xb000] ;  /* 0x00b00000d12c783b */ /* 0x000fe20000004200 */
[-C--:B------:R-:W-:Y:S01]  /*7940*/  FMUL.FTZ R92, R92, R27.reuse ;  /* 0x0000001b5c5c7220 */ /* 0x080fe20000410000 */
[----:B------:R-:W-:Y:S01]  /*7950*/  MOV R196, R148 ;  /* 0x0000009400c47202 */ /* 0x000fe20000000f00 */
[-C--:B------:R-:W-:Y:S01]  /*7960*/  FMUL.FTZ R93, R93, R27.reuse ;  /* 0x0000001b5d5d7220 */ /* 0x080fe20000410000 */
[----:B--2---:R-:W-:Y:S01]  /*7970*/  HMMA.16816.F32 R52, R4, R20, R52 ;  /* 0x000000140434723c */ /* 0x004fe20000001834 */
[-C--:B------:R-:W-:Y:S01]  /*7980*/  FMUL.FTZ R94, R94, R26.reuse ;  /* 0x0000001a5e5e7220 */ /* 0x080fe20000410000 */
[----:B------:R1:W-:Y:S01]  /*7990*/  MUFU.EX2 R185, R0 ;  /* 0x0000000000b97308 */ /* 0x0003e20000000800 */
[----:B------:R-:W-:Y:S01]  /*79a0*/  FMUL.FTZ R95, R95, R26 ;  /* 0x0000001a5f5f7220 */ /* 0x000fe20000410000 */
[----:B------:R-:W-:Y:S01]  /*79b0*/  MOV R148, R14 ;  /* 0x0000000e00947202 */ /* 0x000fe20000000f00 */
[----:B------:R-:W-:-:S02]  /*79c0*/  FMUL.FTZ R88, R88, R27 ;  /* 0x0000001b58587220 */ /* 0x000fc40000410000 */
[-C--:B------:R-:W-:Y:S01]  /*79d0*/  FMUL.FTZ R89, R89, R27.reuse ;  /* 0x0000001b59597220 */ /* 0x080fe20000410000 */
[----:B------:R-:W-:Y:S01]  /*79e0*/  HMMA.16816.F32 R236, R16, R20, R56 ;  /* 0x0000001410ec723c */ /* 0x000fe20000001838 */
[-C--:B------:R-:W-:Y:S02]  /*79f0*/  FMUL.FTZ R90, R90, R26.reuse ;  /* 0x0000001a5a5a7220 */ /* 0x080fe40000410000 */
[-C--:B------:R-:W-:Y:S02]  /*7a00*/  FMUL.FTZ R91, R91, R26.reuse ;  /* 0x0000001a5b5b7220 */ /* 0x080fe40000410000 */
[-C--:B------:R-:W-:Y:S02]  /*7a10*/  FMUL.FTZ R100, R100, R27.reuse ;  /* 0x0000001b64647220 */ /* 0x080fe40000410000 */
[----:B------:R-:W-:Y:S01]  /*7a20*/  FMUL.FTZ R101, R101, R27 ;  /* 0x0000001b65657220 */ /* 0x000fe20000410000 */
[----:B------:R-:W-:Y:S01]  /*7a30*/  HMMA.16816.F32 R64, R4, R22, R64 ;  /* 0x000000160440723c */ /* 0x000fe20000001840 */
[----:B------:R-:W-:-:S02]  /*7a40*/  FMUL.FTZ R102, R102, R26 ;  /* 0x0000001a66667220 */ /* 0x000fc40000410000 */
[----:B-1----:R-:W-:Y:S01]  /*7a50*/  FFMA.FTZ R0, R188, c[0x0][0x23c], -R3 ;  /* 0x00008f00bc007a23 */ /* 0x002fe20000010803 */
[----:B------:R-:W-:Y:S01]  /*7a60*/  MOV R188, R149 ;  /* 0x0000009500bc7202 */ /* 0x000fe20000000f00 */
[----:B------:R-:W-:Y:S01]  /*7a70*/  FMUL.FTZ R103, R103, R26 ;  /* 0x0000001a67677220 */ /* 0x000fe20000410000 */
[----:B------:R-:W-:Y:S01]  /*7a80*/  MOV R149, R24 ;  /* 0x0000001800957202 */ /* 0x000fe20000000f00 */
[-C--:B------:R-:W-:Y:S01]  /*7a90*/  FMUL.FTZ R104, R104, R27.reuse ;  /* 0x0000001b68687220 */ /* 0x080fe20000410000 */
[----:B------:R-:W-:Y:S01]  /*7aa0*/  HMMA.16816.F32 R200, R16, R22, R60 ;  /* 0x0000001610c8723c */ /* 0x000fe2000000183c */
[----:B------:R-:W1:Y:S01]  /*7ab0*/  LDSM.16.MT88.4 R20, [R205+0xb000] ;  /* 0x00b00000cd14783b */ /* 0x000e620000004200 */
[----:B------:R-:W-:Y:S02]  /*7ac0*/  FMUL.FTZ R105, R105, R27 ;  /* 0x0000001b69697220 */ /* 0x000fe40000410000 */
[-C--:B------:R-:W-:Y:S02]  /*7ad0*/  FMUL.FTZ R106, R106, R26.reuse ;  /* 0x0000001a6a6a7220 */ /* 0x080fe40000410000 */
[----:B------:R-:W-:Y:S01]  /*7ae0*/  FMUL.FTZ R107, R107, R26 ;  /* 0x0000001a6b6b7220 */ /* 0x000fe20000410000 */
[----:B------:R-:W-:Y:S01]  /*7af0*/  MOV R63, R183 ;  /* 0x000000b7003f7202 */ /* 0x000fe20000000f00 */
[----:B---3--:R-:W-:Y:S01]  /*7b00*/  HMMA.16816.F32 R68, R4, R36, R68 ;  /* 0x000000240444723c */ /* 0x008fe20000001844 */
[-C--:B------:R-:W-:Y:S01]  /*7b10*/  FMUL.FTZ R72, R72, R27.reuse ;  /* 0x0000001b48487220 */ /* 0x080fe20000410000 */
[----:B------:R-:W-:Y:S01]  /*7b20*/  MOV R62, R182 ;  /* 0x000000b6003e7202 */ /* 0x000fe20000000f00 */
[----:B------:R-:W-:-:S02]  /*7b30*/  FMUL.FTZ R73, R73, R27 ;  /* 0x0000001b49497220 */ /* 0x000fc40000410000 */
[-C--:B------:R-:W-:Y:S02]  /*7b40*/  FMUL.FTZ R74, R74, R26.reuse ;  /* 0x0000001a4a4a7220 */ /* 0x080fe40000410000 */
[-C--:B------:R-:W-:Y:S01]  /*7b50*/  FMUL.FTZ R75, R75, R26.reuse ;  /* 0x0000001a4b4b7220 */ /* 0x080fe20000410000 */
[C---:B------:R-:W-:Y:S01]  /*7b60*/  HMMA.16816.F32 R80, R4.reuse, R38, R80 ;  /* 0x000000260450723c */ /* 0x040fe20000001850 */
[-C--:B------:R-:W-:Y:S02]  /*7b70*/  FMUL.FTZ R76, R76, R27.reuse ;  /* 0x0000001b4c4c7220 */ /* 0x080fe40000410000 */
[-C--:B------:R-:W-:Y:S02]  /*7b80*/  FMUL.FTZ R77, R77, R27.reuse ;  /* 0x0000001b4d4d7220 */ /* 0x080fe40000410000 */
[-C--:B------:R-:W-:Y:S02]  /*7b90*/  FMUL.FTZ R78, R78, R26.reuse ;  /* 0x0000001a4e4e7220 */ /* 0x080fe40000410000 */
[----:B------:R-:W-:Y:S01]  /*7ba0*/  FMUL.FTZ R79, R79, R26 ;  /* 0x0000001a4f4f7220 */ /* 0x000fe20000410000 */
[----:B-----5:R-:W-:Y:S01]  /*7bb0*/  HMMA.16816.F32 R156, R4, R32, R156 ;  /* 0x00000020049c723c */ /* 0x020fe2000000189c */
        /* <DEDUP_REMOVED lines=8> */
[-C--:B------:R-:W-:Y:S01]  /*7c40*/  FMUL.FTZ R119, R119, R26.reuse ;  /* 0x0000001a77777220 */ /* 0x080fe20000410000 */
[C---:B------:R-:W-:Y:S01]  /*7c50*/  HMMA.16816.F32 R160, R4.reuse, R40, R160 ;  /* 0x0000002804a0723c */ /* 0x040fe200000018a0 */
        /* <DEDUP_REMOVED lines=8> */
[----:B------:R-:W-:Y:S01]  /*7ce0*/  FMUL.FTZ R171, R171, R26 ;  /* 0x0000001aabab7220 */ /* 0x000fe20000410000 */
[C---:B------:R-:W-:Y:S08]  /*7cf0*/  HMMA.16816.F32 R96, R4.reuse, R22, R96 ;  /* 0x000000160460723c */ /* 0x040ff00000001860 */
[C---:B------:R-:W-:Y:S08]  /*7d00*/  HMMA.16816.F32 R120, R4.reuse, R42, R120 ;  /* 0x0000002a0478723c */ /* 0x040ff00000001878 */
[C---:B------:R-:W-:Y:S08]  /*7d10*/  HMMA.16816.F32 R164, R4.reuse, R44, R164 ;  /* 0x0000002c04a4723c */ /* 0x040ff000000018a4 */
[----:B------:R-:W-:Y:S07]  /*7d20*/  HMMA.16816.F32 R56, R4, R46, R128 ;  /* 0x0000002e0438723c */ /* 0x000fee0000001880 */
[--C-:B------:R-:W-:Y:S01]  /*7d30*/  FFMA.FTZ R4, R184, c[0x0][0x23c], -R3.reuse ;  /* 0x00008f00b8047a23 */ /* 0x100fe20000010803 */
[C---:B------:R-:W-:Y:S01]  /*7d40*/  HMMA.16816.F32 R136, R16.reuse, R22, R92 ;  /* 0x000000161088723c */ /* 0x040fe2000000185c */
[----:B------:R-:W-:Y:S01]  /*7d50*/  FFMA.FTZ R5, R179, c[0x0][0x23c], -R3 ;  /* 0x00008f00b3057a23 */ /* 0x000fe20000010803 */
[----:B------:R-:W-:Y:S01]  /*7d60*/  LDSM.16.MT88.4 R92, [R205+0xb800] ;  /* 0x00b80000cd5c783b */ /* 0x000fe20000004200 */
[----:B------:R-:W-:Y:S01]  /*7d70*/  IMAD.WIDE.U32 R2, R173, -0x2daee0ad, RZ ;  /* 0xd2511f53ad027825 */ /* 0x000fe200078e00ff */
[----:B------:R1:W-:Y:S03]  /*7d80*/  MUFU.EX2 R184, R4 ;  /* 0x0000000400b87308 */ /* 0x0003e60000000800 */
[----:B------:R-:W-:Y:S01]  /*7d90*/  FFMA.FTZ R22, R198, c[0x0][0x23c], -R8 ;  /* 0x00008f00c6167a23 */ /* 0x000fe20000010808 */
[C---:B------:R-:W-:Y:S01]  /*7da0*/  LOP3.LUT R6, R2.reuse, 0xffff, RZ, 0xc0, !PT ;  /* 0x0000ffff02067812 */ /* 0x040fe200078ec0ff */
[----:B------:R-:W-:Y:S01]  /*7db0*/  HMMA.16816.F32 R88, R16, R20, R88 ;  /* 0x000000141058723c */ /* 0x000fe20000001858 */
[----:B------:R-:W-:-:S02]  /*7dc0*/  LOP3.LUT R24, R2, 0xff, RZ, 0xc0, !PT ;  /* 0x000000ff02187812 */ /* 0x000fc400078ec0ff */
[--C-:B------:R-:W-:Y:S01]  /*7dd0*/  SHF.R.U32.HI R14, RZ, 0x10, R2.reuse ;  /* 0x00000010ff0e7819 */ /* 0x100fe20000011602 */
[----:B------:R2:W3:Y:S01]  /*7de0*/  MUFU.EX2 R178, R5 ;  /* 0x0000000500b27308 */ /* 0x0004e20000000800 */
[----:B------:R-:W-:Y:S02]  /*7df0*/  SHF.R.U32.HI R23, RZ, 0x18, R2 ;  /* 0x00000018ff177819 */ /* 0x000fe40000011602 */
[----:B------:R-:W-:Y:S01]  /*7e00*/  SHF.R.U32.HI R7, RZ, 0x8, R6 ;  /* 0x00000008ff077819 */ /* 0x000fe20000011606 */
[----:B------:R-:W-:Y:S01]  /*7e10*/  HMMA.16816.F32 R100, R16, R32, R100 ;  /* 0x000000201064723c */ /* 0x000fe20000001864 */
[----:B------:R-:W-:Y:S02]  /*7e20*/  LOP3.LUT R6, R14, 0xff, RZ, 0xc0, !PT ;  /* 0x000000ff0e067812 */ /* 0x000fe400078ec0ff */
[----:B-1----:R-:W-:Y:S01]  /*7e30*/  LOP3.LUT R4, R3, UR17, R172, 0x96, !PT ;  /* 0x0000001103047c12 */ /* 0x002fe2000f8e96ac */
[----:B------:R-:W-:Y:S01]  /*7e40*/  IMAD.WIDE.U32 R2, R177, -0x2daee0ad, RZ ;  /* 0xd2511f53b1027825 */ /* 0x000fe200078e00ff */
[----:B------:R1:W5:Y:S01]  /*7e50*/  MUFU.EX2 R179, R0 ;  /* 0x0000000000b37308 */ /* 0x0003620000000800 */
[----:B------:R-:W-:-:S02]  /*7e60*/  MOV R198, R31 ;  /* 0x0000001f00c67202 */ /* 0x000fc40000000f00 */
[----:B------:R-:W-:Y:S01]  /*7e70*/  FFMA.FTZ R31, R193, c[0x0][0x23c], -R8 ;  /* 0x00008f00c11f7a23 */ /* 0x000fe20000010808 */
[----:B------:R-:W-:Y:S01]  /*7e80*/  LOP3.LUT R21, R2, 0xff, RZ, 0xc0, !PT ;  /* 0x000000ff02157812 */ /* 0x000fe200078ec0ff */
[C---:B------:R-:W-:Y:S01]  /*7e90*/  HMMA.16816.F32 R132, R16.reuse, R34, R104 ;  /* 0x000000221084723c */ /* 0x040fe20000001868 */
[----:B------:R-:W-:Y:S01]  /*7ea0*/  SHF.R.U32.HI R20, RZ, 0x10, R2 ;  /* 0x00000010ff147819 */ /* 0x000fe20000011602 */
[----:B--2---:R-:W-:Y:S01]  /*7eb0*/  FFMA.FTZ R5, R197, c[0x0][0x23c], -R13 ;  /* 0x00008f00c5057a23 */ /* 0x004fe2000001080d */
[----:B------:R-:W-:Y:S01]  /*7ec0*/  MOV R193, R25 ;  /* 0x0000001900c17202 */ /* 0x000fe20000000f00 */
[--C-:B------:R-:W-:Y:S01]  /*7ed0*/  FFMA.FTZ R25, R191, c[0x0][0x23c], -R8.reuse ;  /* 0x00008f00bf197a23 */ /* 0x100fe20000010808 */
[----:B------:R-:W-:Y:S01]  /*7ee0*/  PRMT R23, R6, 0x5410, R23 ;  /* 0x0000541006177816 */ /* 0x000fe20000000017 */
[----:B------:R2:W-:Y:S01]  /*7ef0*/  MUFU.EX2 R175, R5 ;  /* 0x0000000500af7308 */ /* 0x0005e20000000800 */
[----:B------:R-:W-:Y:S01]  /*7f00*/  MOV R191, R30 ;  /* 0x0000001e00bf7202 */ /* 0x000fe20000000f00 */
[----:B------:R-:W-:Y:S01]  /*7f10*/  FFMA.FTZ R30, R189, c[0x0][0x23c], -R8 ;  /* 0x00008f00bd1e7a23 */ /* 0x000fe20000010808 */
[----:B------:R-:W-:Y:S01]  /*7f20*/  LOP3.LUT R8, R4, 0xff, RZ, 0xc0, !PT ;  /* 0x000000ff04087812 */ /* 0x000fe200078ec0ff */
[----:B------:R-:W-:Y:S01]  /*7f30*/  HMMA.16816.F32 R72, R16, R36, R72 ;  /* 0x000000241048723c */ /* 0x000fe20000001848 */
[----:B-1----:R-:W-:Y:S01]  /*7f40*/  LOP3.LUT R0, R3, UR17, R176, 0x96, !PT ;  /* 0x0000001103007c12 */ /* 0x002fe2000f8e96b0 */
[----:B------:R-:W-:Y:S01]  /*7f50*/  LDSM.16.MT88.4 R104, [R207+0xb800] ;  /* 0x00b80000cf68783b */ /* 0x000fe20000004200 */
[----:B------:R-:W-:Y:S01]  /*7f60*/  MOV R176, R151 ;  /* 0x0000009700b07202 */ /* 0x000fe20000000f00 */
[----:B------:R-:W-:Y:S01]  /*7f70*/  MUFU.EX2 R25, R25 ;  /* 0x0000001900197308 */ /* 0x000fe20000000800 */
[----:B------:R-:W-:-:S02]  /*7f80*/  MOV R151, R15 ;  /* 0x0000000f00977202 */ /* 0x000fc40000000f00 */
[----:B------:R-:W-:Y:S01]  /*7f90*/  SHF.R.U32.HI R15, RZ, 0x18, R2 ;  /* 0x00000018ff0f7819 */ /* 0x000fe20000011602 */
[C---:B------:R-:W-:Y:S01]  /*7fa0*/  HMMA.16816.F32 R180, R16.reuse, R38, R76 ;  /* 0x0000002610b4723c */ /* 0x040fe2000000184c */
[----:B------:R-:W-:Y:S01]  /*7fb0*/  SHF.R.U32.HI R6, RZ, 0x10, R0 ;  /* 0x00000010ff067819 */ /* 0x000fe20000011600 */
[----:B------:R-:W-:Y:S01]  /*7fc0*/  LDSM.16.MT88.4 R76, [R209+0xa800] ;  /* 0x00a80000d14c783b */ /* 0x000fe20000004200 */
[----:B------:R-:W-:Y:S01]  /*7fd0*/  LOP3.LUT R14, R0, 0xff, RZ, 0xc0, !PT ;  /* 0x000000ff000e7812 */ /* 0x000fe200078ec0ff */
[----:B------:R-:W-:Y:S01]  /*7fe0*/  MUFU.EX2 R30, R30 ;  /* 0x0000001e001e7308 */ /* 0x000fe20000000800 */
[----:B--2---:R-:W-:Y:S01]  /*7ff0*/  LOP3.LUT R5, R2, 0xffff, RZ, 0xc0, !PT ;  /* 0x0000ffff02057812 */ /* 0x004fe200078ec0ff */
[--C-:B------:R-:W-:Y:S01]  /*8000*/  FFMA.FTZ R3, R192, c[0x0][0x23c], -R13.reuse ;  /* 0x00008f00c0037a23 */ /* 0x100fe2000001080d */
[----:B------:R-:W-:Y:S01]  /*8010*/  MOV R197, R62 ;  /* 0x0000003e00c57202 */ /* 0x000fe20000000f00 */
[--C-:B------:R-:W-:Y:S01]  /*8020*/  FFMA.FTZ R2, R190, c[0x0][0x23c], -R13.reuse ;  /* 0x00008f00be027a23 */ /* 0x100fe2000001080d */
[----:B------:R-:W-:Y:S01]  /*8030*/  HMMA.16816.F32 R112, R16, R40, R112 ;  /* 0x000000281070723c */ /* 0x000fe20000001870 */
[----:B------:R-:W-:Y:S01]  /*8040*/  FFMA.FTZ R13, R186, c[0x0][0x23c], -R13 ;  /* 0x00008f00ba0d7a23 */ /* 0x000fe2000001080d */
[----:B------:R-:W-:Y:S01]  /*8050*/  MOV R186, R174 ;  /* 0x000000ae00ba7202 */ /* 0x000fe20000000f00 */
[----:B------:R1:W-:Y:S01]  /*8060*/  MUFU.EX2 R173, R2 ;  /* 0x0000000200ad7308 */ /* 0x0003e20000000800 */
[----:B------:R-:W-:-:S02]  /*8070*/  MOV R177, R63 ;  /* 0x0000003f00b17202 */ /* 0x000fc40000000f00 */
[----:B------:R-:W-:Y:S01]  /*8080*/  MOV R192, R148 ;  /* 0x0000009400c07202 */ /* 0x000fe20000000f00 */
[----:B------:R-:W-:Y:S01]  /*8090*/  LDSM.16.MT88.4 R60, [R210+0xa800] ;  /* 0x00a80000d23c783b */ /* 0x000fe20000004200 */
[C---:B------:R-:W-:Y:S01]  /*80a0*/  HMMA.16816.F32 R32, R16.reuse, R42, R116 ;  /* 0x0000002a1020723c */ /* 0x040fe20000001874 */
[----:B------:R-:W-:Y:S02]  /*80b0*/  MOV R190, R149 ;  /* 0x0000009500be7202 */ /* 0x000fe40000000f00 */
[----:B------:R2:W-:Y:S01]  /*80c0*/  MUFU.EX2 R174, R3 ;  /* 0x0000000300ae7308 */ /* 0x0005e20000000800 */
[----:B------:R-:W-:Y:S01]  /*80d0*/  MOV R189, R150 ;  /* 0x0000009600bd7202 */ /* 0x000fe20000000f00 */
[----:B------:R-:W-:Y:S03]  /*80e0*/  LDSM.16.MT88.4 R116, [R210+0xb800] ;  /* 0x00b80000d274783b */ /* 0x000fe60000004200 */
[----:B------:R-:W-:Y:S01]  /*80f0*/  HMMA.16816.F32 R124, R16, R44, R124 ;  /* 0x0000002c107c723c */ /* 0x000fe2000000187c */
[----:B-1----:R-:W-:-:S02]  /*8100*/  LOP3.LUT R2, R20, 0xff, RZ, 0xc0, !PT ;  /* 0x000000ff14027812 */ /* 0x002fc400078ec0ff */
[----:B------:R1:W1:Y:S01]  /*8110*/  MUFU.EX2 R172, R13 ;  /* 0x0000000d00ac7308 */ /* 0x0002620000000800 */
[----:B------:R-:W-:Y:S02]  /*8120*/  PRMT R20, R24, 0x5410, R7 ;  /* 0x0000541018147816 */ /* 0x000fe40000000007 */
[----:B------:R-:W-:Y:S02]  /*8130*/  PRMT R15, R2, 0x5410, R15 ;  /* 0x00005410020f7816 */ /* 0x000fe4000000000f */
[----:B------:R-:W-:Y:S01]  /*8140*/  HMMA.16816.F32 R16, R16, R46, R168 ;  /* 0x0000002e1010723c */ /* 0x000fe200000018a8 */
[----:B------:R-:W-:Y:S01]  /*8150*/  LOP3.LUT R2, R0, 0xffff, RZ, 0xc0, !PT ;  /* 0x0000ffff00027812 */ /* 0x000fe200078ec0ff */
[----:B------:R-:W5:Y:S01]  /*8160*/  LDSM.16.MT88.4 R44, [R207+0xa800] ;  /* 0x00a80000cf2c783b */ /* 0x000f620000004200 */
[----:B--2---:R-:W-:Y:S01]  /*8170*/  SHF.R.U32.HI R3, RZ, 0x8, R5 ;  /* 0x00000008ff037819 */ /* 0x004fe20000011605 */
[----:B------:R-:W-:Y:S01]  /*8180*/  MUFU.EX2 R22, R22 ;  /* 0x0000001600167308 */ /* 0x000fe20000000800 */
[----:B------:R-:W-:-:S02]  /*8190*/  SHF.R.U32.HI R5, RZ, 0x10, R4 ;  /* 0x00000010ff057819 */ /* 0x000fc40000011604 */
[----:B------:R-:W-:Y:S02]  /*81a0*/  PRMT R21, R21, 0x5410, R3 ;  /* 0x0000541015157816 */ /* 0x000fe40000000003 */
[----:B------:R-:W-:Y:S02]  /*81b0*/  LOP3.LUT R3, R4, 0xffff, RZ, 0xc0, !PT ;  /* 0x0000ffff04037812 */ /* 0x000fe400078ec0ff */
[----:B------:R-:W-:Y:S01]  /*81c0*/  SHF.R.U32.HI R7, RZ, 0x18, R4 ;  /* 0x00000018ff077819 */ /* 0x000fe20000011604 */
[----:B------:R-:W2:Y:S01]  /*81d0*/  MUFU.EX2 R31, R31 ;  /* 0x0000001f001f7308 */ /* 0x000ea20000000800 */
[----:B-1----:R-:W-:Y:S02]  /*81e0*/  SHF.R.U32.HI R13, RZ, 0x18, R0 ;  /* 0x00000018ff0d7819 */ /* 0x002fe40000011600 */
[----:B------:R-:W-:Y:S02]  /*81f0*/  SHF.R.U32.HI R4, RZ, 0x8, R3 ;  /* 0x00000008ff047819 */ /* 0x000fe40000011603 */
[----:B------:R-:W-:-:S02]  /*8200*/  SHF.R.U32.HI R2, RZ, 0x8, R2 ;  /* 0x00000008ff027819 */ /* 0x000fc40000011602 */
[----:B------:R-:W-:Y:S02]  /*8210*/  LOP3.LUT R0, R6, 0xff, RZ, 0xc0, !PT ;  /* 0x000000ff06007812 */ /* 0x000fe400078ec0ff */
[----:B------:R-:W-:Y:S02]  /*8220*/  LOP3.LUT R3, R5, 0xff, RZ, 0xc0, !PT ;  /* 0x000000ff05037812 */ /* 0x000fe400078ec0ff */
[----:B------:R-:W-:Y:S01]  /*8230*/  PRMT R6, R8, 0x5410, R4 ;  /* 0x0000541008067816 */ /* 0x000fe20000000004 */
[--C-:B------:R-:W-:Y:S01]  /*8240*/  HSET2.LE.AND R8, R23, R240.reuse, PT ;  /* 0x000000f017087233 */ /* 0x100fe20003803000 */
[----:B------:R-:W-:Y:S02]  /*8250*/  PRMT R5, R14, 0x5410, R2 ;  /* 0x000054100e057816 */ /* 0x000fe40000000002 */
[----:B------:R-:W-:Y:S01]  /*8260*/  PRMT R2, R0, 0x5410, R13 ;  /* 0x0000541000027816 */ /* 0x000fe2000000000d */
[--C-:B------:R-:W-:Y:S01]  /*8270*/  HSET2.LE.AND R13, R6, R240.reuse, PT ;  /* 0x000000f0060d7233 */ /* 0x100fe20003803000 */
[----:B------:R-:W-:Y:S01]  /*8280*/  PRMT R4, R3, 0x5410, R7 ;  /* 0x0000541003047816 */ /* 0x000fe20000000007 */
[--C-:B------:R-:W-:Y:S01]  /*8290*/  HSET2.LE.AND R0, R21, R240.reuse, PT ;  /* 0x000000f015007233 */ /* 0x100fe20003803000 */
[----:B------:R-:W-:Y:S01]  /*82a0*/  MOV R24, R151 ;  /* 0x0000009700187202 */ /* 0x000fe20000000f00 */
[--C-:B------:R-:W-:Y:S01]  /*82b0*/  HSET2.LE.AND R6, R2, R240.reuse, PT ;  /* 0x000000f002067233 */ /* 0x100fe20003803000 */
[----:B----4-:R-:W-:Y:S01]  /*82c0*/  F2FP.PACK_AB R2, R187, R199 ;  /* 0x000000c7bb02723e */ /* 0x010fe200000000ff */
[--C-:B------:R-:W-:Y:S01]  /*82d0*/  HSET2.LE.AND R5, R5, R240.reuse, PT ;  /* 0x000000f005057233 */ /* 0x100fe20003803000 */
[----:B------:R-:W1:Y:S01]  /*82e0*/  LDSM.16.MT88.4 R148, [R205+0xa800] ;  /* 0x00a80000cd94783b */ /* 0x000e620000004200 */
[--C-:B------:R-:W-:Y:S01]  /*82f0*/  HSET2.LE.AND R14, R4, R240.reuse, PT ;  /* 0x000000f0040e7233 */ /* 0x100fe20003803000 */
[----:B------:R-:W-:Y:S01]  /*8300*/  LOP3.LUT R130, R0, R2, RZ, 0xc0, !PT ;  /* 0x0000000200827212 */ /* 0x000fe200078ec0ff */
[--C-:B------:R-:W-:Y:S01]  /*8310*/  HSET2.LE.AND R7, R20, R240.reuse, PT ;  /* 0x000000f014077233 */ /* 0x100fe20003803000 */
[----:B------:R-:W-:Y:S01]  /*8320*/  F2FP.PACK_AB R2, R195, R194 ;  /* 0x000000c2c302723e */ /* 0x000fe200000000ff */
[----:B------:R-:W-:Y:S01]  /*8330*/  HSET2.LE.AND R3, R15, R240, PT ;  /* 0x000000f00f037233 */ /* 0x000fe20003803000 */
[----:B---3--:R-:W-:-:S02]  /*8340*/  F2FP.PACK_AB R4, R178, R184 ;  /* 0x000000b8b204723e */ /* 0x008fc400000000ff */
[----:B------:R-:W-:Y:S02]  /*8350*/  LOP3.LUT R128, R5, R2, RZ, 0xc0, !PT ;  /* 0x0000000205807212 */ /* 0x000fe400078ec0ff */
[----:B-----5:R-:W-:Y:S02]  /*8360*/  F2FP.PACK_AB R0, R179, R185 ;  /* 0x000000b9b300723e */ /* 0x020fe400000000ff */
[----:B------:R-:W-:Y:S02]  /*8370*/  F2FP.PACK_AB R2, R172, R173 ;  /* 0x000000adac02723e */ /* 0x000fe400000000ff */
[----:B------:R-:W-:Y:S01]  /*8380*/  LOP3.LUT R131, R3, R4, RZ, 0xc0, !PT ;  /* 0x0000000403837212 */ /* 0x000fe200078ec0ff */
[----:B------:R-:W-:Y:S01]  /*8390*/  FFMA.FTZ R3, R241, R29, R24 ;  /* 0x0000001df1037223 */ /* 0x000fe20000010018 */
[----:B------:R-:W-:Y:S02]  /*83a0*/  LOP3.LUT R129, R6, R0, RZ, 0xc0, !PT ;  /* 0x0000000006817212 */ /* 0x000fe400078ec0ff */
[----:B------:R-:W-:-:S02]  /*83b0*/  LOP3.LUT R170, R7, R2, RZ, 0xc0, !PT ;  /* 0x0000000207aa7212 */ /* 0x000fc400078ec0ff */
[----:B------:R-:W3:Y:S01]  /*83c0*/  LDSM.16.MT88.4 R4, [R209+0xb800] ;  /* 0x00b80000d104783b */ /* 0x000ee20000004200 */
[----:B------:R-:W-:Y:S02]  /*83d0*/  F2FP.PACK_AB R0, R30, R25 ;  /* 0x000000191e00723e */ /* 0x000fe400000000ff */
[----:B------:R-:W-:Y:S01]  /*83e0*/  F2FP.PACK_AB R2, R174, R175 ;  /* 0x000000afae02723e */ /* 0x000fe200000000ff */
[C---:B------:R-:W-:Y:S01]  /*83f0*/  HMMA.16816.F32 R36, R128.reuse, R44, R232 ;  /* 0x0000002c8024723c */ /* 0x040fe200000018e8 */
[----:B------:R-:W-:Y:S01]  /*8400*/  LOP3.LUT R171, R8, R0, RZ, 0xc0, !PT ;  /* 0x0000000008ab7212 */ /* 0x000fe200078ec0ff */
[----:B------:R-:W-:Y:S01]  /*8410*/  FFMA.FTZ R8, R248, R28, R189 ;  /* 0x0000001cf8087223 */ /* 0x000fe200000100bd */
[----:B--2---:R-:W-:Y:S02]  /*8420*/  F2FP.PACK_AB R0, R31, R22 ;  /* 0x000000161f00723e */ /* 0x004fe400000000ff */
[----:B------:R-:W-:Y:S01]  /*8430*/  LOP3.LUT R168, R13, R2, RZ, 0xc0, !PT ;  /* 0x000000020da87212 */ /* 0x000fe200078ec0ff */
[----:B------:R-:W-:Y:S01]  /*8440*/  FFMA.FTZ R2, R249, R27, R191 ;  /* 0x0000001bf9027223 */ /* 0x000fe200000100bf */
[----:B------:R-:W-:Y:S01]  /*8450*/  LOP3.LUT R169, R14, R0, RZ, 0xc0, !PT ;  /* 0x000000000ea97212 */ /* 0x000fe200078ec0ff */
[----:B------:R-:W-:Y:S01]  /*8460*/  FFMA.FTZ R0, R250, R26, R243 ;  /* 0x0000001afa007223 */ /* 0x000fe200000100f3 */
[----:B------:R-:W-:Y:S01]  /*8470*/  HMMA.16816.F32 R48, R128, R46, R48 ;  /* 0x0000002e8030723c */ /* 0x000fe20000001830 */
[----:B------:R-:W-:-:S02]  /*8480*/  FADD.FTZ R13, R193, R3 ;  /* 0x00000003c10d7221 */ /* 0x000fc40000010000 */
[----:B------:R-:W-:Y:S02]  /*8490*/  FADD.FTZ R2, R252, R2 ;  /* 0x00000002fc027221 */ /* 0x000fe40000010000 */
[----:B------:R-:W-:Y:S02]  /*84a0*/  FADD.FTZ R3, R198, R8 ;  /* 0x00000008c6037221 */ /* 0x000fe40000010000 */
[----:B------:R-:W-:Y:S01]  /*84b0*/  FADD.FTZ R2, R192, R2 ;  /* 0x00000002c0027221 */ /* 0x000fe20000010000 */
[----:B-1----:R-:W-:Y:S01]  /*84c0*/  HMMA.16816.F32 R140, R128, R148, R140 ;  /* 0x00000094808c723c */ /* 0x002fe2000000188c */
        /* <DEDUP_REMOVED lines=11> */
[----:B------:R-:W-:Y:S01]  /*8580*/  FADD.FTZ R249, R172, R2 ;  /* 0x00000002acf97221 */ /* 0x000fe20000010000 */
[----:B------:R-:W-:Y:S01]  /*8590*/  MOV R2, R228 ;  /* 0x000000e400027202 */ /* 0x000fe20000000f00 */
[----:B------:R-:W-:-:S03]  /*85a0*/  FADD.FTZ R248, R178, R3 ;  /* 0x00000003b2f87221 */ /* 0x000fc60000010000 */
[-C--:B---3--:R-:W-:Y:S08]  /*85b0*/  HMMA.16816.F32 R164, R128, R4.reuse, R164 ;  /* 0x0000000480a4723c */ /* 0x088ff000000018a4 */
[----:B------:R-:W-:Y:S07]  /*85c0*/  HMMA.16816.F32 R124, R168, R4, R124 ;  /* 0x00000004a87c723c */ /* 0x000fee000000187c */
        /* <DEDUP_REMOVED lines=34> */
[C---:B------:R-:W-:Y:S07]  /*87f0*/  HMMA.16816.F32 R92, R168.reuse, R94, R136 ;  /* 0x0000005ea85c723c */ /* 0x040fee0000001888 */
[----:B------:R-:W-:Y:S01]  /*8800*/  MOV R136, R231 ;  /* 0x000000e700887202 */ /* 0x000fe20000000f00 */
[C---:B------:R-:W-:Y:S07]  /*8810*/  HMMA.16816.F32 R104, R168.reuse, R106, R132 ;  /* 0x0000006aa868723c */ /* 0x040fee0000001884 */
[----:B------:R-:W-:Y:S01]  /*8820*/  MOV R135, R230 ;  /* 0x000000e600877202 */ /* 0x000fe20000000f00 */
[----:B------:R-:W-:Y:S01]  /*8830*/  HMMA.16816.F32 R116, R168, R118, R32 ;  /* 0x00000076a874723c */ /* 0x000fe20000001820 */
[----:B------:R-:W-:-:S07]  /*8840*/  MOV R134, R229 ;  /* 0x000000e500867202 */ /* 0x000fce0000000f00 */
[----:B------:R-:W-:Y:S01]  /*8850*/  HMMA.16816.F32 R168, R168, R6, R16 ;  /* 0x00000006a8a8723c */ /* 0x000fe20000001810 */
[----:B------:R-:W-:Y:S11]  /*8860*/  @!P0 BRA `(.L_x_800) ;  /* 0x0000a74000008947 */ /* 0x000ff60003800000 */
[----:B------:R-:W2:Y:S04]  /*8870*/  LDL.64 R176, [R1+0x48] ;  /* 0x0000480001b07983 */ /* 0x000ea80000100a00 */
[----:B------:R-:W3:Y:S01]  /*8880*/  LDL.64 R196, [R1+0x30] ;  /* 0x0000300001c47983 */ /* 0x000ee20000100a00 */
[----:B------:R-:W-:Y:S01]  /*8890*/  UIADD3 UR29, UR28, -0x3, URZ ;  /* 0xfffffffd1c1d7890 */ /* 0x000fe2000fffe03f */
[----:B------:R-:W-:-:S04]  /*88a0*/  DEPBAR.LE SB0, 0x0 ;  /* 0x000080000000791a */ /* 0x000fc80000000000 */
[----:B------:R-:W-:Y:S01]  /*88b0*/  USHF.R.S32.HI UR32, URZ, 0x1f, UR29 ;  /* 0x0000001f3f207899 */ /* 0x000fe2000801141d */
[----:B------:R-:W-:Y:S01]  /*88c0*/  BAR.SYNC.DEFER_BLOCKING 0x0 ;  /* 0x0000000000007b1d */ /* 0x000fe20000010000 */
[----:B------:R-:W-:-:S05]  /*88d0*/  UISETP.GE.AND UP0, UPT, UR28, 0x4, UPT ;  /* 0x000000041c00788c */ /* 0x000fca000bf06270 */
[----:B------:R-:W-:Y:S02]  /*88e0*/  ULDC.64 UR4, c[0x0][0x1a0] ;  /* 0x0000680000047ab9 */ /* 0x000fe40000000a00 */
[----:B------:R-:W-:Y:S02]  /*88f0*/  UIMAD UR32, UR32, UR4, URZ ;  /* 0x00000004202072a4 */ /* 0x000fe4000f8e023f */
[----:B------:R-:W-:Y:S02]  /*8900*/  UIMAD.WIDE.U32 UR34, UR29, UR4, URZ ;  /* 0x000000041d2272a5 */ /* 0x000fe4000f8e003f */
[----:B------:R-:W-:-:S04]  /*8910*/  UIMAD UR5, UR29, UR5, UR32 ;  /* 0x000000051d0572a4 */ /* 0x000fc8000f8e0220 */
[----:B------:R-:W-:Y:S01]  /*8920*/  UIADD3 UR5, UR35, UR5, URZ ;  /* 0x0000000523057290 */ /* 0x000fe2000fffe03f */
[----:B------:R-:W-:Y:S02]  /*8930*/  IMAD.U32 R0, RZ, RZ, UR34 ;  /* 0x00000022ff007e24 */ /* 0x000fe4000f8e00ff */
[----:B------:R-:W-:-:S03]  /*8940*/  IMAD.U32 R4, RZ, RZ, UR34 ;  /* 0x00000022ff047e24 */ /* 0x000fc6000f8e00ff */
[----:B------:R-:W-:Y:S01]  /*8950*/  IMAD.U32 R3, RZ, RZ, UR5 ;  /* 0x00000005ff037e24 */ /* 0x000fe2000f8e00ff */
[----:B------:R-:W-:Y:S01]  /*8960*/  @P3 STS.128 [R219+0xa000], RZ ;  /* 0x00a000ffdb003388 */ /* 0x000fe20000000c00 */
[----:B--2---:R-:W-:-:S04]  /*8970*/  LEA R0, P1, R0, R176, 0x5 ;  /* 0x000000b000007211 */ /* 0x004fc800078228ff */
[----:B------:R-:W-:Y:S02]  /*8980*/  IADD3 R2, P0, R0, UR24, RZ ;  /* 0x0000001800027c10 */ /* 0x000fe4000ff1e0ff */
[----:B---3--:R-:W-:Y:S02]  /*8990*/  LEA.HI.X R3, R4, R197, R3, 0x5, P1 ;  /* 0x000000c504037211 */ /* 0x008fe400008f2c03 */
[C---:B------:R-:W-:Y:S02]  /*89a0*/  @!P3 LEA R16, P5, R0.reuse, c[0x0][0x170], 0x1 ;  /* 0x00005c000010ba11 */ /* 0x040fe400078a08ff */
[----:B------:R-:W-:Y:S02]  /*89b0*/  @!P2 LEA R6, P1, R0, c[0x0][0x170], 0x1 ;  /* 0x00005c000006aa11 */ /* 0x000fe400078208ff */
[----:B------:R-:W-:Y:S02]  /*89c0*/  @!P3 LEA R14, P4, R2, c[0x0][0x170], 0x1 ;  /* 0x00005c00020eba11 */ /* 0x000fe400078808ff */
[----:B------:R-:W-:-:S02]  /*89d0*/  IADD3.X R5, R3, UR23, RZ, P0, !PT ;  /* 0x0000001703057c10 */ /* 0x000fc400087fe4ff */
[--C-:B------:R-:W-:Y:S02]  /*89e0*/  @!P3 LEA.HI.X R17, R0, c[0x0][0x174], R3.reuse, 0x1, P5 ;  /* 0x00005d000011ba11 */ /* 0x100fe400028f0c03 */
[----:B------:R-:W-:Y:S02]  /*89f0*/  @!P2 LEA R4, P0, R2, c[0x0][0x170], 0x1 ;  /* 0x00005c000204aa11 */ /* 0x000fe400078008ff */
        /* <DEDUP_REMOVED lines=8> */
[----:B------:R-:W-:-:S03]  /*8a80*/  PLOP3.LUT P0, PT, PT, PT, UP0, 0x80, 0x0 ;  /* 0x000000000000781c */ /* 0x000fc60003f0f008 */
        /* <DEDUP_REMOVED lines=15> */
[----:B-1----:R-:W1:Y:S04]  /*8b80*/  LDSM.16.M88.4 R16, [R206+0x2000] ;  /* 0x00200000ce10783b */ /* 0x002e680000000200 */
[----:B------:R-:W4:Y:S04]  /*8b90*/  LDSM.16.M88.4 R28, [R204+0x8800] ;  /* 0x00880000cc1c783b */ /* 0x000f280000000200 */
[----:B------:R-:W5:Y:S04]  /*8ba0*/  LDSM.16.M88.4 R20, [R206] ;  /* 0x00000000ce14783b */ /* 0x000f680000000200 */
[----:B------:R-:W-:Y:S04]  /*8bb0*/  LDSM.16.M88.4 R136, [R215] ;  /* 0x00000000d788783b */ /* 0x000fe80000000200 */
[----:B------:R-:W-:Y:S04]  /*8bc0*/  LDSM.16.M88.4 R132, [R218] ;  /* 0x00000000da84783b */ /* 0x000fe80000000200 */
[----:B--2---:R-:W2:Y:S04]  /*8bd0*/  LDSM.16.M88.4 R4, [R208+0x2000] ;  /* 0x00200000d004783b */ /* 0x004ea80000000200 */
[----:B------:R-:W2:Y:S04]  /*8be0*/  LDSM.16.M88.4 R24, [R208] ;  /* 0x00000000d018783b */ /* 0x000ea80000000200 */
[----:B------:R-:W0:Y:S01]  /*8bf0*/  LDGDEPBAR ;  /* 0x00000000000079af */ /* 0x000e220000000000 */
[C---:B-1----:R-:W-:Y:S08]  /*8c00*/  HMMA.16816.F32 R180, R16.reuse, R32, RZ ;  /* 0x0000002010b4723c */ /* 0x042ff000000018ff */
[C---:B----4-:R-:W-:Y:S08]  /*8c10*/  HMMA.16816.F32 R172, R16.reuse, R28, RZ ;  /* 0x0000001c10ac723c */ /* 0x050ff000000018ff */
[C---:B------:R-:W-:Y:S08]  /*8c20*/  HMMA.16816.F32 R176, R16.reuse, R34, RZ ;  /* 0x0000002210b0723c */ /* 0x040ff000000018ff */
[----:B------:R-:W-:Y:S08]  /*8c30*/  HMMA.16816.F32 R16, R16, R30, RZ ;  /* 0x0000001e1010723c */ /* 0x000ff000000018ff */
[C---:B-----5:R-:W-:Y:S08]  /*8c40*/  HMMA.16816.F32 R192, R20.reuse, R28, RZ ;  /* 0x0000001c14c0723c */ /* 0x060ff000000018ff */
[----:B------:R-:W-:Y:S08]  /*8c50*/  HMMA.16816.F32 R188, R20, R30, RZ ;  /* 0x0000001e14bc723c */ /* 0x000ff000000018ff */
[----:B--2---:R-:W-:Y:S08]  /*8c60*/  HMMA.16816.F32 R184, R4, R136, R180 ;  /* 0x0000008804b8723c */ /* 0x004ff000000018b4 */
[C---:B------:R-:W-:Y:S08]  /*8c70*/  HMMA.16816.F32 R196, R20.reuse, R32, RZ ;  /* 0x0000002014c4723c */ /* 0x040ff000000018ff */
[----:B------:R-:W-:Y:S01]  /*8c80*/  HMMA.16816.F32 R200, R20, R34, RZ ;  /* 0x0000002214c8723c */ /* 0x000fe200000018ff */
[----:B------:R-:W-:Y:S04]  /*8c90*/  LDSM.16.M88.4 R20, [R213+0x8000] ;  /* 0x00800000d514783b */ /* 0x000fe80000000200 */
[----:B------:R-:W-:Y:S03]  /*8ca0*/  LDSM.16.M88.4 R32, [R213+0x8800] ;  /* 0x00880000d520783b */ /* 0x000fe60000000200 */
[C---:B------:R-:W-:Y:S08]  /*8cb0*/  HMMA.16816.F32 R180, R4.reuse, R132, R172 ;  /* 0x0000008404b4723c */ /* 0x040ff000000018ac */
[C---:B------:R-:W-:Y:S08]  /*8cc0*/  HMMA.16816.F32 R176, R4.reuse, R138, R176 ;  /* 0x0000008a04b0723c */ /* 0x040ff000000018b0 */
[----:B------:R-:W-:Y:S01]  /*8cd0*/  HMMA.16816.F32 R28, R4, R134, R16 ;  /* 0x00000086041c723c */ /* 0x000fe20000001810 */
[----:B------:R-:W1:Y:S04]  /*8ce0*/  LDSM.16.M88.4 R4, [R214+0x2000] ;  /* 0x00200000d604783b */ /* 0x000e680000000200 */
[----:B------:R-:W2:Y:S03]  /*8cf0*/  LDSM.16.M88.4 R16, [R214] ;  /* 0x00000000d610783b */ /* 0x000ea60000000200 */
[C---:B------:R-:W-:Y:S08]  /*8d00*/  HMMA.16816.F32 R172, R24.reuse, R136, R196 ;  /* 0x0000008818ac723c */ /* 0x040ff000000018c4 */
[C---:B------:R-:W-:Y:S08]  /*8d10*/  HMMA.16816.F32 R220, R24.reuse, R132, R192 ;  /* 0x0000008418dc723c */ /* 0x040ff000000018c0 */
[C---:B------:R-:W-:Y:S08]  /*8d20*/  HMMA.16816.F32 R192, R24.reuse, R138, R200 ;  /* 0x0000008a18c0723c */ /* 0x040ff000000018c8 */
[----:B------:R-:W-:Y:S01]  /*8d30*/  HMMA.16816.F32 R136, R24, R134, R188 ;  /* 0x000000861888723c */ /* 0x000fe200000018bc */
[----:B------:R-:W-:Y:S04]  /*8d40*/  LDSM.16.M88.4 R24, [R212] ;  /* 0x00000000d418783b */ /* 0x000fe80000000200 */
[----:B------:R-:W-:Y:S03]  /*8d50*/  LDSM.16.M88.4 R132, [R211+0x800] ;  /* 0x00080000d384783b */ /* 0x000fe60000000200 */
[C---:B-1----:R-:W-:Y:S08]  /*8d60*/  HMMA.16816.F32 R188, R4.reuse, R20, R184 ;  /* 0x0000001404bc723c */ /* 0x042ff000000018b8 */
[C---:B------:R-:W-:Y:S08]  /*8d70*/  HMMA.16816.F32 R200, R4.reuse, R32, R180 ;  /* 0x0000002004c8723c */ /* 0x040ff000000018b4 */
[C---:B------:R-:W-:Y:S08]  /*8d80*/  HMMA.16816.F32 R196, R4.reuse, R22, R176 ;  /* 0x0000001604c4723c */ /* 0x040ff000000018b0 */
[----:B------:R-:W-:Y:S01]  /*8d90*/  HMMA.16816.F32 R184, R4, R34, R28 ;  /* 0x0000002204b8723c */ /* 0x000fe2000000181c */
[----:B------:R-:W1:Y:S04]  /*8da0*/  LDSM.16.M88.4 R4, [R212+0x2000] ;  /* 0x00200000d404783b */ /* 0x000e680000000200 */
[----:B------:R-:W4:Y:S03]  /*8db0*/  LDSM.16.M88.4 R28, [R211] ;  /* 0x00000000d31c783b */ /* 0x000f260000000200 */
[C---:B--2---:R-:W-:Y:S08]  /*8dc0*/  HMMA.16816.F32 R180, R16.reuse, R20, R172 ;  /* 0x0000001410b4723c */ /* 0x044ff000000018ac */
[C---:B------:R-:W-:Y:S01]  /*8dd0*/  HMMA.16816.F32 R172, R16.reuse, R22, R192 ;  /* 0x0000001610ac723c */ /* 0x040fe200000018c0 */
[----:B------:R-:W-:Y:S07]  /*8de0*/  LDSM.16.M88.4 R20, [R206+0x6000] ;  /* 0x00600000ce14783b */ /* 0x000fee0000000200 */
[C---:B------:R-:W-:Y:S08]  /*8df0*/  HMMA.16816.F32 R176, R16.reuse, R32, R220 ;  /* 0x0000002010b0723c */ /* 0x040ff000000018dc */
[----:B------:R-:W-:Y:S01]  /*8e00*/  HMMA.16816.F32 R136, R16, R34, R136 ;  /* 0x000000221088723c */ /* 0x000fe20000001888 */
[----:B------:R-:W2:Y:S04]  /*8e10*/  LDSM.16.M88.4 R32, [R204+0x9000] ;  /* 0x00900000cc20783b */ /* 0x000ea80000000200 */
[----:B------:R-:W-:Y:S03]  /*8e20*/  LDSM.16.M88.4 R16, [R206+0x4000] ;  /* 0x00400000ce10783b */ /* 0x000fe60000000200 */
[C---:B-1----:R-:W-:Y:S08]  /*8e30*/  HMMA.16816.F32 R220, R4.reuse, R132, R200 ;  /* 0x0000008404dc723c */ /* 0x042ff000000018c8 */
[C---:B----4-:R-:W-:Y:S08]  /*8e40*/  HMMA.16816.F32 R224, R4.reuse, R30, R196 ;  /* 0x0000001e04e0723c */ /* 0x050ff000000018c4 */
[-C--:B------:R-:W-:Y:S08]  /*8e50*/  HMMA.16816.F32 R188, R4, R28.reuse, R188 ;  /* 0x0000001c04bc723c */ /* 0x080ff000000018bc */
[C---:B------:R-:W-:Y:S08]  /*8e60*/  HMMA.16816.F32 R196, R24.reuse, R28, R180 ;  /* 0x0000001c18c4723c */ /* 0x040ff000000018b4 */
[----:B------:R-:W-:Y:S01]  /*8e70*/  HMMA.16816.F32 R192, R24, R30, R172 ;  /* 0x0000001e18c0723c */ /* 0x000fe200000018ac */
[----:B------:R-:W1:Y:S04]  /*8e80*/  LDSM.16.M88.4 R28, [R204+0x9800] ;  /* 0x00980000cc1c783b */ /* 0x000e680000000200 */
[----:B------:R-:W-:Y:S03]  /*8e90*/  LDSM.16.M88.4 R172, [R217] ;  /* 0x00000000d9ac783b */ /* 0x000fe60000000200 */
[-C--:B------:R-:W-:Y:S01]  /*8ea0*/  HMMA.16816.F32 R200, R4, R134.reuse, R184 ;  /* 0x0000008604c8723c */ /* 0x080fe200000018b8 */
[----:B------:R-:W4:Y:S07]  /*8eb0*/  LDSM.16.M88.4 R4, [R208+0x6000] ;  /* 0x00600000d004783b */ /* 0x000f2e0000000200 */
[C---:B------:R-:W-:Y:S01]  /*8ec0*/  HMMA.16816.F32 R180, R24.reuse, R134, R136 ;  /* 0x0000008618b4723c */ /* 0x040fe20000001888 */
[----:B------:R-:W5:Y:S07]  /*8ed0*/  LDSM.16.M88.4 R136, [R216] ;  /* 0x00000000d888783b */ /* 0x000f6e0000000200 */
[----:B------:R-:W-:Y:S01]  /*8ee0*/  HMMA.16816.F32 R184, R24, R132, R176 ;  /* 0x0000008418b8723c */ /* 0x000fe200000018b0 */
[----:B------:R-:W3:Y:S07]  /*8ef0*/  LDSM.16.M88.4 R24, [R208+0x4000] ;  /* 0x00400000d018783b */ /* 0x000eee0000000200 */
[C---:B--2---:R-:W-:Y:S08]  /*8f00*/  HMMA.16816.F32 R176, R20.reuse, R32, R188 ;  /* 0x0000002014b0723c */ /* 0x044ff000000018bc */
[C---:B------:R-:W-:Y:S08]  /*8f10*/  HMMA.16816.F32 R132, R20.reuse, R34, R224 ;  /* 0x000000221484723c */ /* 0x040ff000000018e0 */
[C---:B-1----:R-:W-:Y:S08]  /*8f20*/  HMMA.16816.F32 R188, R20.reuse, R28, R220 ;  /* 0x0000001c14bc723c */ /* 0x042ff000000018dc */
[----:B------:R-:W-:Y:S08]  /*8f30*/  HMMA.16816.F32 R20, R20, R30, R200 ;  /* 0x0000001e1414723c */ /* 0x000ff000000018c8 */
[C---:B------:R-:W-:Y:S08]  /*8f40*/  HMMA.16816.F32 R200, R16.reuse, R34, R192 ;  /* 0x0000002210c8723c */ /* 0x040ff000000018c0 */
[C---:B------:R-:W-:Y:S01]  /*8f50*/  HMMA.16816.F32 R220, R16.reuse, R32, R196 ;  /* 0x0000002010dc723c */ /* 0x040fe200000018c4 */
[----:B------:R-:W-:Y:S07]  /*8f60*/  LDSM.16.M88.4 R32, [R213+0x9000] ;  /* 0x00900000d520783b */ /* 0x000fee0000000200 */
[C---:B------:R-:W-:Y:S08]  /*8f70*/  HMMA.16816.F32 R192, R16.reuse, R30, R180 ;  /* 0x0000001e10c0723c */ /* 0x040ff000000018b4 */
[----:B------:R-:W-:Y:S08]  /*8f80*/  HMMA.16816.F32 R196, R16, R28, R184 ;  /* 0x0000001c10c4723c */ /* 0x000ff000000018b8 */
[C---:B----4-:R-:W-:Y:S08]  /*8f90*/  HMMA.16816.F32 R180, R4.reuse, R172, R176 ;  /* 0x000000ac04b4723c */ /* 0x050ff000000018b0 */
[C---:B------:R-:W-:Y:S01]  /*8fa0*/  HMMA.16816.F32 R176, R4.reuse, R174, R132 ;  /* 0x000000ae04b0723c */ /* 0x040fe20000001884 */
[----:B------:R-:W-:Y:S07]  /*8fb0*/  LDSM.16.M88.4 R132, [R213+0x9800] ;  /* 0x00980000d584783b */ /* 0x000fee0000000200 */
[C---:B-----5:R-:W-:Y:S08]  /*8fc0*/  HMMA.16816.F32 R28, R4.reuse, R136, R188 ;  /* 0x00000088041c723c */ /* 0x060ff000000018bc */
[----:B------:R-:W-:Y:S01]  /*8fd0*/  HMMA.16816.F32 R16, R4, R138, R20 ;  /* 0x0000008a0410723c */ /* 0x000fe20000001814 */
[----:B------:R-:W1:Y:S04]  /*8fe0*/  LDSM.16.M88.4 R4, [R214+0x6000] ;  /* 0x00600000d604783b */ /* 0x000e680000000200 */
[----:B------:R-:W2:Y:S03]  /*8ff0*/  LDSM.16.M88.4 R20, [R214+0x4000] ;  /* 0x00400000d614783b */ /* 0x000ea60000000200 */
[C---:B---3--:R-:W-:Y:S08]  /*9000*/  HMMA.16816.F32 R184, R24.reuse, R172, R220 ;  /* 0x000000ac18b8723c */ /* 0x048ff000000018dc */
[C---:B------:R-:W-:Y:S08]  /*9010*/  HMMA.16816.F32 R220, R24.reuse, R174, R200 ;  /* 0x000000ae18dc723c */ /* 0x040ff000000018c8 */
[C---:B------:R-:W-:Y:S08]  /*9020*/  HMMA.16816.F32 R200, R24.reuse, R136, R196 ;  /* 0x0000008818c8723c */ /* 0x040ff000000018c4 */
[----:B------:R-:W-:Y:S01]  /*9030*/  HMMA.16816.F32 R196, R24, R138, R192 ;  /* 0x0000008a18c4723c */ /* 0x000fe200000018c0 */
[----:B------:R-:W-:Y:S07]  /*9040*/  LDSM.16.M88.4 R24, [R211+0x1800] ;  /* 0x00180000d318783b */ /* 0x000fee0000000200 */
[C---:B-1----:R-:W-:Y:S08]  /*9050*/  HMMA.16816.F32 R192, R4.reuse, R32, R180 ;  /* 0x0000002004c0723c */ /* 0x042ff000000018b4 */
[C---:B------:R-:W-:Y:S08]  /*9060*/  HMMA.16816.F32 R188, R4.reuse, R34, R176 ;  /* 0x0000002204bc723c */ /* 0x040ff000000018b0 */
[C---:B------:R-:W-:Y:S01]  /*9070*/  HMMA.16816.F32 R180, R4.reuse, R132, R28 ;  /* 0x0000008404b4723c */ /* 0x040fe2000000181c */
[----:B------:R-:W-:Y:S07]  /*9080*/  LDSM.16.M88.4 R28, [R211+0x1000] ;  /* 0x00100000d31c783b */ /* 0x000fee0000000200 */
[----:B------:R-:W-:Y:S01]  /*9090*/  HMMA.16816.F32 R176, R4, R134, R16 ;  /* 0x0000008604b0723c */ /* 0x000fe20000001810 */
[----:B------:R-:W1:Y:S04]  /*90a0*/  LDSM.16.M88.4 R4, [R212+0x6000] ;  /* 0x00600000d404783b */ /* 0x000e680000000200 */
[----:B------:R-:W3:Y:S01]  /*90b0*/  LDSM.16.M88.4 R16, [R212+0x4000] ;  /* 0x00400000d410783b */ /* 0x000ee20000000200 */
[----:B------:R-:W-:-:S04]  /*90c0*/  DEPBAR.LE SB0, 0x0 ;  /* 0x000080000000791a */ /* 0x000fc80000000000 */
[C---:B--2---:R-:W-:Y:S08]  /*90d0*/  HMMA.16816.F32 R172, R20.reuse, R32, R184 ;  /* 0x0000002014ac723c */ /* 0x044ff000000018b8 */
[C---:B------:R-:W-:Y:S08]  /*90e0*/  HMMA.16816.F32 R136, R20.reuse, R34, R220 ;  /* 0x000000221488723c */ /* 0x040ff000000018dc */
[C---:B------:R-:W-:Y:S08]  /*90f0*/  HMMA.16816.F32 R32, R20.reuse, R132, R200 ;  /* 0x000000841420723c */ /* 0x040ff000000018c8 */
[----:B------:R-:W-:Y:S08]  /*9100*/  HMMA.16816.F32 R20, R20, R134, R196 ;  /* 0x000000861414723c */ /* 0x000ff000000018c4 */
[C---:B-1----:R-:W-:Y:S08]  /*9110*/  HMMA.16816.F32 R192, R4.reuse, R28, R192 ;  /* 0x0000001c04c0723c */ /* 0x042ff000000018c0 */
[C---:B------:R-:W-:Y:S08]  /*9120*/  HMMA.16816.F32 R188, R4.reuse, R30, R188 ;  /* 0x0000001e04bc723c */ /* 0x040ff000000018bc */
[C---:B------:R-:W-:Y:S08]  /*9130*/  HMMA.16816.F32 R180, R4.reuse, R24, R180 ;  /* 0x0000001804b4723c */ /* 0x040ff000000018b4 */
[----:B------:R-:W-:Y:S08]  /*9140*/  HMMA.16816.F32 R176, R4, R26, R176 ;  /* 0x0000001a04b0723c */ /* 0x000ff000000018b0 */
[C---:B---3--:R-:W-:Y:S08]  /*9150*/  HMMA.16816.F32 R172, R16.reuse, R28, R172 ;  /* 0x0000001c10ac723c */ /* 0x048ff000000018ac */
[C---:B------:R-:W-:Y:S08]  /*9160*/  HMMA.16816.F32 R136, R16.reuse, R30, R136 ;  /* 0x0000001e1088723c */ /* 0x040ff00000001888 */
[C---:B------:R-:W-:Y:S08]  /*9170*/  HMMA.16816.F32 R32, R16.reuse, R24, R32 ;  /* 0x000000181020723c */ /* 0x040ff00000001820 */
[----:B------:R-:W-:Y:S01]  /*9180*/  HMMA.16816.F32 R20, R16, R26, R20 ;  /* 0x0000001a1014723c */ /* 0x000fe20000001814 */
[----:B------:R-:W-:Y:S06]  /*9190*/  BAR.SYNC.DEFER_BLOCKING 0x0 ;  /* 0x0000000000007b1d */ /* 0x000fec0000010000 */
        /* <DEDUP_REMOVED lines=16> */
[----:B------:R-:W-:Y:S02]  /*92a0*/  IADD3 R2, P5, R0, UR22, RZ ;  /* 0x0000001600027c10 */ /* 0x000fe4000ffbe0ff */
[----:B---3--:R-:W-:Y:S02]  /*92b0*/  LEA.HI.X R3, R4, R247, R3, 0x5, P1 ;  /* 0x000000f704037211 */ /* 0x008fe400008f2c03 */
[C---:B------:R-:W-:Y:S02]  /*92c0*/  @!P3 LEA R14, P6, R0.reuse, c[0x0][0x168], 0x1 ;  /* 0x00005a00000eba11 */ /* 0x040fe400078c08ff */
        /* <DEDUP_REMOVED lines=28> */
.L_x_806:
[----:B------:R-:W-:Y:S05]  /*9490*/  BSYNC B0 ;  /* 0x0000000000007941 */ /* 0x000fea0003800000 */
.L_x_805:
[----:B------:R-:W0:Y:S02]  /*94a0*/  LDGDEPBAR ;  /* 0x00000000000079af */ /* 0x000e240000000000 */
.L_x_804:
[----:B------:R-:W2:Y:S04]  /*94b0*/  LDL R0, [R1+0x28] ;  /* 0x0000280001007983 */ /* 0x000ea80000100800 */
[----:B-1----:R-:W3:Y:S04]  /*94c0*/  LDL.64 R4, [R1+0x38] ;  /* 0x0000380001047983 */ /* 0x002ee80000100a00 */
[----:B------:R-:W4:Y:S04]  /*94d0*/  LDL R3, [R1+0x44] ;  /* 0x0000440001037983 */ /* 0x000f280000100800 */
[----:B------:R-:W5:Y:S04]  /*94e0*/  LDL R2, [R1+0x40] ;  /* 0x0000400001027983 */ /* 0x000f680000100800 */
[----:B------:R-:W4:Y:S04]  /*94f0*/  LDL R7, [R1+0x2c] ;  /* 0x00002c0001077983 */ /* 0x000f280000100800 */
[----:B------:R-:W4:Y:S04]  /*9500*/  LDL.64 R246, [R1+0x20] ;  /* 0x0000200001f67983 */ /* 0x000f280000100a00 */
[----:B------:R-:W1:Y:S02]  /*9510*/  S2R R6, SR_TID.X ;  /* 0x0000000000067919 */ /* 0x000e640000002100 */
[----:B-1----:R-:W-:-:S05]  /*9520*/  IMAD.SHL.U32 R6, R6, 0x2, RZ ;  /* 0x0000000206067824 */ /* 0x002fca00078e00ff */
[----:B------:R-:W-:Y:S01]  /*9530*/  LOP3.LUT R6, R6, 0x6, RZ, 0xc0, !PT ;  /* 0x0000000606067812 */ /* 0x000fe200078ec0ff */
[----:B------:R-:W1:Y:S01]  /*9540*/  LDC.U8 R203, c[0x0][0x2d8] ;  /* 0x0000b600ffcb7b82 */ /* 0x000e620000000000 */
[----:B--2---:R-:W-:Y:S01]  /*9550*/  MOV R245, R0 ;  /* 0x0000000000f57202 */ /* 0x004fe20000000f00 */
[----:B------:R-:W-:-:S04]  /*9560*/  IMAD.U32 R0, RZ, RZ, UR29 ;  /* 0x0000001dff007e24 */ /* 0x000fc8000f8e00ff */
[----:B------:R-:W-:Y:S02]  /*9570*/  IMAD R0, R0, 0x20, R6 ;  /* 0x0000002000007824 */ /* 0x000fe400078e0206 */
[----:B---3--:R-:W-:-:S03]  /*9580*/  IMAD.MOV.U32 R19, RZ, RZ, R5 ;  /* 0x000000ffff137224 */ /* 0x008fc600078e0005 */
[C---:B------:R-:W-:Y:S02]  /*9590*/  ISETP.GE.AND P4, PT, R0.reuse, R9, PT ;  /* 0x000000090000720c */ /* 0x040fe40003f86270 */
[C---:B------:R-:W-:Y:S02]  /*95a0*/  ISETP.GE.AND P1, PT, R0.reuse, R10, PT ;  /* 0x0000000a0000720c */ /* 0x040fe40003f26270 */
[C---:B------:R-:W-:Y:S02]  /*95b0*/  IADD3 R6, R0.reuse, 0x1, RZ ;  /* 0x0000000100067810 */ /* 0x040fe40007ffe0ff */
[----:B------:R-:W-:Y:S02]  /*95c0*/  IADD3 R5, R0, 0x8, RZ ;  /* 0x0000000800057810 */ /* 0x000fe40007ffe0ff */
[----:B------:R-:W-:Y:S02]  /*95d0*/  FSEL R13, R172, -INF , !P4 ;  /* 0xff800000ac0d7808 */ /* 0x000fe40006000000 */
[----:B------:R-:W-:-:S02]  /*95e0*/  FSEL R26, R174, -INF , !P1 ;  /* 0xff800000ae1a7808 */ /* 0x000fc40004800000 */
[----:B------:R-:W-:Y:S02]  /*95f0*/  MOV R18, R4 ;  /* 0x0000000400127202 */ /* 0x000fe40000000f00 */
[----:B------:R-:W-:Y:S02]  /*9600*/  ISETP.GE.AND P4, PT, R6, R10, PT ;  /* 0x0000000a0600720c */ /* 0x000fe40003f86270 */
[----:B------:R-:W-:Y:S02]  /*9610*/  ISETP.GE.AND P1, PT, R5, R9, PT ;  /* 0x000000090500720c */ /* 0x000fe40003f26270 */
[----:B------:R-:W-:Y:S01]  /*9620*/  IADD3 R4, R0, 0x9, RZ ;  /* 0x0000000900047810 */ /* 0x000fe20007ffe0ff */
[----:B----4-:R-:W-:Y:S01]  /*9630*/  IMAD.MOV.U32 R14, RZ, RZ, R3 ;  /* 0x000000ffff0e7224 */ /* 0x010fe200078e0003 */
[----:B------:R-:W-:Y:S02]  /*9640*/  FSEL R29, R175, -INF , !P4 ;  /* 0xff800000af1d7808 */ /* 0x000fe40006000000 */
[----:B------:R-:W-:-:S02]  /*9650*/  FSEL R25, R136, -INF , !P1 ;  /* 0xff80000088197808 */ /* 0x000fc40004800000 */
[----:B-----5:R-:W-:Y:S02]  /*9660*/  MOV R15, R2 ;  /* 0x00000002000f7202 */ /* 0x020fe40000000f00 */
[----:B------:R-:W-:Y:S02]  /*9670*/  ISETP.GE.AND P5, PT, R6, R9, PT ;  /* 0x000000090600720c */ /* 0x000fe40003fa6270 */
[-C--:B------:R-:W-:Y:S02]  /*9680*/  ISETP.GE.AND P4, PT, R5, R10.reuse, PT ;  /* 0x0000000a0500720c */ /* 0x080fe40003f86270 */
[----:B------:R-:W-:Y:S02]  /*9690*/  ISETP.GE.AND P1, PT, R4, R10, PT ;  /* 0x0000000a0400720c */ /* 0x000fe40003f26270 */
[C---:B------:R-:W-:Y:S02]  /*96a0*/  IADD3 R3, R0.reuse, 0x10, RZ ;  /* 0x0000001000037810 */ /* 0x040fe40007ffe0ff */
[----:B------:R-:W-:-:S02]  /*96b0*/  IADD3 R2, R0, 0x11, RZ ;  /* 0x0000001100027810 */ /* 0x000fc40007ffe0ff */
[----:B------:R-:W-:Y:S02]  /*96c0*/  FSEL R24, R173, -INF , !P5 ;  /* 0xff800000ad187808 */ /* 0x000fe40006800000 */
[----:B------:R-:W-:Y:S02]  /*96d0*/  FSEL R30, R138, -INF , !P4 ;  /* 0xff8000008a1e7808 */ /* 0x000fe40006000000 */
[----:B------:R-:W-:Y:S02]  /*96e0*/  FSEL R132, R139, -INF , !P1 ;  /* 0xff8000008b847808 */ /* 0x000fe40004800000 */
[-C--:B------:R-:W-:Y:S02]  /*96f0*/  ISETP.GE.AND P5, PT, R4, R9.reuse, PT ;  /* 0x000000090400720c */ /* 0x080fe40003fa6270 */
[-C--:B------:R-:W-:Y:S02]  /*9700*/  ISETP.GE.AND P4, PT, R3, R9.reuse, PT ;  /* 0x000000090300720c */ /* 0x080fe40003f86270 */
[----:B------:R-:W-:-:S02]  /*9710*/  ISETP.GE.AND P1, PT, R2, R9, PT ;  /* 0x000000090200720c */ /* 0x000fc40003f26270 */
[----:B------:R-:W-:Y:S01]  /*9720*/  IADD3 R8, R0, 0x18, RZ ;  /* 0x0000001800087810 */ /* 0x000fe20007ffe0ff */
[----:B------:R-:W-:Y:S01]  /*9730*/  IMAD.MOV.U32 R252, RZ, RZ, R7 ;  /* 0x000000fffffc7224 */ /* 0x000fe200078e0007 */
[----:B------:R-:W-:Y:S02]  /*9740*/  FSEL R27, R137, -INF , !P5 ;  /* 0xff800000891b7808 */ /* 0x000fe40006800000 */
[----:B------:R-:W-:Y:S02]  /*9750*/  FSEL R226, R32, -INF , !P4 ;  /* 0xff80000020e27808 */ /* 0x000fe40006000000 */
[----:B------:R-:W-:Y:S02]  /*9760*/  FSEL R227, R33, -INF , !P1 ;  /* 0xff80000021e37808 */ /* 0x000fe40004800000 */
[-C--:B------:R-:W-:Y:S02]  /*9770*/  ISETP.GE.AND P5, PT, R3, R10.reuse, PT ;  /* 0x0000000a0300720c */ /* 0x080fe40003fa6270 */
[----:B------:R-:W-:-:S02]  /*9780*/  ISETP.GE.AND P4, PT, R2, R10, PT ;  /* 0x0000000a0200720c */ /* 0x000fc40003f86270 */
[-C--:B------:R-:W-:Y:S02]  /*9790*/  ISETP.GE.AND P1, PT, R8, R9.reuse, PT ;  /* 0x000000090800720c */ /* 0x080fe40003f26270 */
[----:B------:R-:W-:Y:S02]  /*97a0*/  IADD3 R7, R0, 0x19, RZ ;  /* 0x0000001900077810 */ /* 0x000fe40007ffe0ff */
[----:B------:R-:W-:Y:S02]  /*97b0*/  FSEL R237, R34, -INF , !P5 ;  /* 0xff80000022ed7808 */ /* 0x000fe40006800000 */
[----:B------:R-:W-:Y:S02]  /*97c0*/  FSEL R239, R35, -INF , !P4 ;  /* 0xff80000023ef7808 */ /* 0x000fe40006000000 */
[----:B------:R-:W-:Y:S02]  /*97d0*/  FSEL R225, R20, -INF , !P1 ;  /* 0xff80000014e17808 */ /* 0x000fe40004800000 */
[----:B------:R-:W-:-:S02]  /*97e0*/  ISETP.GE.AND P4, PT, R7, R9, PT ;  /* 0x000000090700720c */ /* 0x000fc40003f86270 */
[-C--:B------:R-:W-:Y:S02]  /*97f0*/  ISETP.GE.AND P5, PT, R8, R10.reuse, PT ;  /* 0x0000000a0800720c */ /* 0x080fe40003fa6270 */
[----:B------:R-:W-:Y:S02]  /*9800*/  ISETP.GE.AND P1, PT, R7, R10, PT ;  /* 0x0000000a0700720c */ /* 0x000fe40003f26270 */
[----:B------:R-:W-:Y:S02]  /*9810*/  FSEL R224, R21, -INF , !P4 ;  /* 0xff80000015e07808 */ /* 0x000fe40006000000 */
[----:B------:R-:W-:Y:S02]  /*9820*/  FSEL R242, R22, -INF , !P5 ;  /* 0xff80000016f27808 */ /* 0x000fe40006800000 */
[----:B------:R-:W-:Y:S02]  /*9830*/  FSEL R240, R23, -INF , !P1 ;  /* 0xff80000017f07808 */ /* 0x000fe40004800000 */
[----:B------:R-:W-:-:S02]  /*9840*/  ISETP.GE.AND P6, PT, R0, R11, PT ;  /* 0x0000000b0000720c */ /* 0x000fc40003fc6270 */
[-C--:B------:R-:W-:Y:S02]  /*9850*/  ISETP.GE.AND P4, PT, R0, R12.reuse, PT ;  /* 0x0000000c0000720c */ /* 0x080fe40003f86270 */
[C---:B------:R-:W-:Y:S02]  /*9860*/  ISETP.GE.AND P5, PT, R6.reuse, R11, PT ;  /* 0x0000000b0600720c */ /* 0x040fe40003fa6270 */
[----:B------:R-:W-:Y:S02]  /*9870*/  ISETP.GE.AND P1, PT, R6, R12, PT ;  /* 0x0000000c0600720c */ /* 0x000fe40003f26270 */
[----:B------:R-:W-:Y:S02]  /*9880*/  FSEL R28, R192, -INF , !P6 ;  /* 0xff800000c01c7808 */ /* 0x000fe40007000000 */
[----:B------:R-:W-:Y:S02]  /*9890*/  FSEL R33, R194, -INF , !P4 ;  /* 0xff800000c2217808 */ /* 0x000fe40006000000 */
[----:B------:R-:W-:-:S02]  /*98a0*/  FSEL R31, R193, -INF , !P5 ;  /* 0xff800000c11f7808 */ /* 0x000fc40006800000 */
[----:B------:R-:W-:Y:S01]  /*98b0*/  FSEL R35, R195, -INF , !P1 ;  /* 0xff800000c3237808 */ /* 0x000fe20004800000 */
[----:B------:R-:W-:Y:S01]  /*98c0*/  IMAD.U32 R0, RZ, RZ, UR31 ;  /* 0x0000001fff007e24 */ /* 0x000fe2000f8e00ff */
[CC--:B------:R-:W-:Y:S02]  /*98d0*/  ISETP.GE.AND P4, PT, R5.reuse, R11.reuse, PT ;  /* 0x0000000b0500720c */ /* 0x0c0fe40003f86270 */
[-C--:B------:R-:W-:Y:S02]  /*98e0*/  ISETP.GE.AND P6, PT, R5, R12.reuse, PT ;  /* 0x0000000c0500720c */ /* 0x080fe40003fc6270 */
[C---:B------:R-:W-:Y:S02]  /*98f0*/  ISETP.GE.AND P5, PT, R4.reuse, R11, PT ;  /* 0x0000000b0400720c */ /* 0x040fe40003fa6270 */
[----:B------:R-:W-:Y:S01]  /*9900*/  ISETP.GE.AND P1, PT, R4, R12, PT ;  /* 0x0000000c0400720c */ /* 0x000fe20003f26270 */
[----:B------:R-:W-:Y:S01]  /*9910*/  IMAD.WIDE.U32 R4, R15, -0x2daee0ad, RZ ;  /* 0xd2511f530f047825 */ /* 0x000fe200078e00ff */
[----:B------:R-:W-:-:S02]  /*9920*/  FSEL R34, R189, -INF , !P5 ;  /* 0xff800000bd227808 */ /* 0x000fc40006800000 */
[----:B------:R-:W-:Y:S01]  /*9930*/  FSEL R137, R191, -INF , !P1 ;  /* 0xff800000bf897808 */ /* 0x000fe20004800000 */
[----:B------:R-:W-:Y:S01]  /*9940*/  IMAD.WIDE.U32 R16, R14, -0x326172a9, RZ ;  /* 0xcd9e8d570e107825 */ /* 0x000fe200078e00ff */
[C---:B------:R-:W-:Y:S02]  /*9950*/  ISETP.GE.AND P1, PT, R2.reuse, R11, PT ;  /* 0x0000000b0200720c */ /* 0x040fe40003f26270 */
[----:B------:R-:W-:Y:S02]  /*9960*/  ISETP.GE.AND P5, PT, R2, R12, PT ;  /* 0x0000000c0200720c */ /* 0x000fe40003fa6270 */
[----:B------:R-:W-:Y:S02]  /*9970*/  LOP3.LUT R2, R5, UR29, R0, 0x96, !PT ;  /* 0x0000001d05027c12 */ /* 0x000fe4000f8e9600 */
[----:B------:R-:W-:Y:S02]  /*9980*/  LOP3.LUT R0, R17, R252, RZ, 0x3c, !PT ;  /* 0x000000fc11007212 */ /* 0x000fe400078e3cff */
[----:B------:R-:W-:-:S02]  /*9990*/  FSEL R32, R188, -INF , !P4 ;  /* 0xff800000bc207808 */ /* 0x000fc40006000000 */
[----:B------:R-:W-:Y:S01]  /*99a0*/  FSEL R133, R190, -INF , !P6 ;  /* 0xff800000be857808 */ /* 0x000fe20007000000 */
[----:B------:R-:W-:Y:S01]  /*99b0*/  IMAD R5, R245, -0x326172a9, RZ ;  /* 0xcd9e8d57f5057824 */ /* 0x000fe200078e02ff */
[C---:B------:R-:W-:Y:S02]  /*99c0*/  ISETP.GE.AND P4, PT, R3.reuse, R11, PT ;  /* 0x0000000b0300720c */ /* 0x040fe40003f86270 */
[----:B------:R-:W-:Y:S01]  /*99d0*/  ISETP.GE.AND P6, PT, R3, R12, PT ;  /* 0x0000000c0300720c */ /* 0x000fe20003fc6270 */
[----:B------:R-:W-:-:S04]  /*99e0*/  IMAD.WIDE.U32 R2, R2, -0x326172a9, RZ ;  /* 0xcd9e8d5702027825 */ /* 0x000fc800078e00ff */
[----:B------:R-:W-:Y:S01]  /*99f0*/  IMAD.WIDE.U32 R14, R0, -0x2daee0ad, RZ ;  /* 0xd2511f53000e7825 */ /* 0x000fe200078e00ff */
[----:B------:R-:W-:Y:S02]  /*9a00*/  FMNMX.FTZ R0, R231, R13, !PT ;  /* 0x0000000de7007209 */ /* 0x000fe40007810000 */
[----:B------:R-:W-:Y:S02]  /*9a10*/  LOP3.LUT R5, R3, UR15, R5, 0x96, !PT ;  /* 0x0000000f03057c12 */ /* 0x000fe4000f8e9605 */
[----:B------:R-:W-:Y:S02]  /*9a20*/  LOP3.LUT R22, R247, UR13, R2, 0x96, !PT ;  /* 0x0000000df7167c12 */ /* 0x000fe4000f8e9602 */
[----:B------:R-:W-:Y:S02]  /*9a30*/  FSEL R238, R181, -INF , !P1 ;  /* 0xff800000b5ee7808 */ /* 0x000fe40004800000 */
[----:B------:R-:W-:Y:S02]  /*9a40*/  FMNMX.FTZ R0, R24, R0, !PT ;  /* 0x0000000018007209 */ /* 0x000fe40007810000 */
[----:B------:R-:W-:Y:S01]  /*9a50*/  ISETP.GE.AND P1, PT, R7, R11, PT ;  /* 0x0000000b0700720c */ /* 0x000fe20003f26270 */
[----:B------:R-:W-:Y:S01]  /*9a60*/  IMAD.WIDE.U32 R22, R22, -0x2daee0ad, RZ ;  /* 0xd2511f5316167825 */ /* 0x000fe200078e00ff */
[----:B------:R-:W-:-:S02]  /*9a70*/  LOP3.LUT R6, R15, UR14, R4, 0x96, !PT ;  /* 0x0000000e0f067c12 */ /* 0x000fc4000f8e9604 */
[----:B------:R-:W-:Y:S01]  /*9a80*/  LOP3.LUT R16, R3, UR15, R16, 0x96, !PT ;  /* 0x0000000f03107c12 */ /* 0x000fe2000f8e9610 */
[----:B------:R-:W-:Y:S01]  /*9a90*/  IMAD.WIDE.U32 R4, R5, -0x2daee0ad, RZ ;  /* 0xd2511f5305047825 */ /* 0x000fe200078e00ff */
[----:B------:R-:W-:Y:S02]  /*9aa0*/  FMNMX.FTZ R0, R25, R0, !PT ;  /* 0x0000000019007209 */ /* 0x000fe40007810000 */
[----:B------:R-:W-:Y:S01]  /*9ab0*/  FSEL R244, R177, -INF , !P1 ;  /* 0xff800000b1f47808 */ /* 0x000fe20004800000 */
[----:B------:R-:W-:Y:S01]  /*9ac0*/  IMAD.WIDE.U32 R16, R16, -0x2daee0ad, RZ ;  /* 0xd2511f5310107825 */ /* 0x000fe200078e00ff */
[----:B------:R-:W-:Y:S02]  /*9ad0*/  ISETP.GE.AND P1, PT, R7, R12, PT ;  /* 0x0000000c0700720c */ /* 0x000fe40003f26270 */
[----:B------:R-:W-:Y:S01]  /*9ae0*/  LOP3.LUT R3, R5, UR12, R18, 0x96, !PT ;  /* 0x0000000c05037c12 */ /* 0x000fe2000f8e9612 */
[----:B------:R-:W-:Y:S01]  /*9af0*/  IMAD.WIDE.U32 R6, R6, -0x326172a9, RZ ;  /* 0xcd9e8d5706067825 */ /* 0x000fe200078e00ff */
[----:B------:R-:W-:-:S02]  /*9b00*/  LOP3.LUT R20, R23, UR10, R4, 0x96, !PT ;  /* 0x0000000a17147c12 */ /* 0x000fc4000f8e9604 */
[----:B------:R-:W-:Y:S02]  /*9b10*/  FMNMX.FTZ R0, R27, R0, !PT ;  /* 0x000000001b007209 */ /* 0x000fe40007810000 */
[----:B------:R-:W-:Y:S01]  /*9b20*/  LOP3.LUT R4, R7, UR13, R2, 0x96, !PT ;  /* 0x0000000d07047c12 */ /* 0x000fe2000f8e9602 */
[----:B------:R-:W-:Y:S01]  /*9b30*/  IMAD.WIDE.U32 R2, R3, -0x326172a9, RZ ;  /* 0xcd9e8d5703027825 */ /* 0x000fe200078e00ff */
[----:B------:R-:W-:Y:S02]  /*9b40*/  LOP3.LUT R18, R17, UR12, R14, 0x96, !PT ;  /* 0x0000000c11127c12 */ /* 0x000fe4000f8e960e */
[----:B------:R-:W-:Y:S01]  /*9b50*/  FMNMX.FTZ R0, R226, R0, !PT ;  /* 0x00000000e2007209 */ /* 0x000fe20007810000 */
[----:B------:R-:W-:Y:S01]  /*9b60*/  IMAD.WIDE.U32 R20, R20, -0x326172a9, RZ ;  /* 0xcd9e8d5714147825 */ /* 0x000fe200078e00ff */
[----:B------:R-:W-:Y:S02]  /*9b70*/  LOP3.LUT R3, R3, UR11, R246, 0x96, !PT ;  /* 0x0000000b03037c12 */ /* 0x000fe4000f8e96f6 */
[----:B------:R-:W-:Y:S01]  /*9b80*/  FMNMX.FTZ R136, R227, R0, !PT ;  /* 0x00000000e3887209 */ /* 0x000fe20007810000 */
[----:B------:R-:W-:Y:S01]  /*9b90*/  IMAD.WIDE.U32 R18, R18, -0x326172a9, RZ ;  /* 0xcd9e8d5712127825 */ /* 0x000fe200078e00ff */
[----:B------:R-:W-:-:S02]  /*9ba0*/  FMNMX.FTZ R0, R230, R26, !PT ;  /* 0x0000001ae6007209 */ /* 0x000fc40007810000 */
[----:B------:R-:W-:Y:S01]  /*9bb0*/  LOP3.LUT R7, R21, UR9, R2, 0x96, !PT ;  /* 0x0000000915077c12 */ /* 0x000fe2000f8e9602 */
[----:B------:R-:W-:Y:S01]  /*9bc0*/  IMAD.WIDE.U32 R4, R4, -0x2daee0ad, RZ ;  /* 0xd2511f5304047825 */ /* 0x000fe200078e00ff */
[----:B------:R-:W-:Y:S02]  /*9bd0*/  FMNMX.FTZ R0, R29, R0, !PT ;  /* 0x000000001d007209 */ /* 0x000fe40007810000 */
[----:B------:R-:W-:Y:S01]  /*9be0*/  LOP3.LUT R14, R19, UR11, R6, 0x96, !PT ;  /* 0x0000000b130e7c12 */ /* 0x000fe2000f8e9606 */
[----:B------:R-:W-:Y:S01]  /*9bf0*/  IMAD.WIDE.U32 R2, R3, -0x2daee0ad, RZ ;  /* 0xd2511f5303027825 */ /* 0x000fe200078e00ff */
[----:B------:R-:W-:Y:S02]  /*9c00*/  FSEL R236, R180, -INF , !P4 ;  /* 0xff800000b4ec7808 */ /* 0x000fe40006000000 */
[----:B------:R-:W-:Y:S01]  /*9c10*/  LOP3.LUT R16, R5, UR10, R16, 0x96, !PT ;  /* 0x0000000a05107c12 */ /* 0x000fe2000f8e9610 */
[----:B------:R-:W-:Y:S01]  /*9c20*/  IMAD.WIDE.U32 R174, R7, -0x2daee0ad, RZ ;  /* 0xd2511f5307ae7825 */ /* 0x000fe200078e00ff */
[----:B------:R-:W-:-:S02]  /*9c30*/  ISETP.GE.AND P4, PT, R8, R11, PT ;  /* 0x0000000b0800720c */ /* 0x000fc40003f86270 */
[----:B------:R-:W-:Y:S01]  /*9c40*/  FMNMX.FTZ R0, R30, R0, !PT ;  /* 0x000000001e007209 */ /* 0x000fe20007810000 */
[----:B------:R-:W-:Y:S01]  /*9c50*/  IMAD.WIDE.U32 R14, R14, -0x2daee0ad, RZ ;  /* 0xd2511f530e0e7825 */ /* 0x000fe200078e00ff */
[----:B------:R-:W-:Y:S02]  /*9c60*/  LOP3.LUT R5, R3, UR8, R22, 0x96, !PT ;  /* 0x0000000803057c12 */ /* 0x000fe4000f8e9616 */
[----:B------:R-:W-:Y:S01]  /*9c70*/  LOP3.LUT R2, R175, UR6, R2, 0x96, !PT ;  /* 0x00000006af027c12 */ /* 0x000fe2000f8e9602 */
[----:B------:R-:W-:Y:S01]  /*9c80*/  IMAD.WIDE.U32 R6, R16, -0x326172a9, RZ ;  /* 0xcd9e8d5710067825 */ /* 0x000fe200078e00ff */
[----:B------:R-:W-:Y:S02]  /*9c90*/  FSEL R243, R176, -INF , !P4 ;  /* 0xff800000b0f37808 */ /* 0x000fe40006000000 */
[----:B------:R-:W-:Y:S02]  /*9ca0*/  FMNMX.FTZ R0, R132, R0, !PT ;  /* 0x0000000084007209 */ /* 0x000fe40007810000 */
[----:B------:R-:W-:-:S02]  /*9cb0*/  ISETP.GE.AND P4, PT, R8, R12, PT ;  /* 0x0000000c0800720c */ /* 0x000fc40003f86270 */
[----:B------:R-:W-:Y:S01]  /*9cc0*/  FMNMX.FTZ R8, R229, R28, !PT ;  /* 0x0000001ce5087209 */ /* 0x000fe20007810000 */
[----:B------:R-:W-:Y:S01]  /*9cd0*/  IMAD.WIDE.U32 R2, R2, -0x326172a9, RZ ;  /* 0xcd9e8d5702027825 */ /* 0x000fe200078e00ff */
[----:B------:R-:W-:Y:S02]  /*9ce0*/  LOP3.LUT R19, R15, UR8, R4, 0x96, !PT ;  /* 0x000000080f137c12 */ /* 0x000fe4000f8e9604 */
[----:B------:R-:W-:Y:S01]  /*9cf0*/  FMNMX.FTZ R0, R237, R0, !PT ;  /* 0x00000000ed007209 */ /* 0x000fe20007810000 */
[----:B------:R-:W-:Y:S01]  /*9d00*/  IMAD.WIDE.U32 R4, R5, -0x326172a9, RZ ;  /* 0xcd9e8d5705047825 */ /* 0x000fe200078e00ff */
[----:B------:R-:W-:Y:S02]  /*9d10*/  FMNMX.FTZ R136, R225, R136, !PT ;  /* 0x00000088e1887209 */ /* 0x000fe40007810000 */
[----:B------:R-:W-:Y:S02]  /*9d20*/  LOP3.LUT R18, R7, UR9, R18, 0x96, !PT ;  /* 0x0000000907127c12 */ /* 0x000fe4000f8e9612 */
[----:B------:R-:W-:-:S02]  /*9d30*/  FMNMX.FTZ R7, R31, R8, !PT ;  /* 0x000000081f077209 */ /* 0x000fc40007810000 */
[----:B------:R-:W-:Y:S02]  /*9d40*/  FMNMX.FTZ R135, R239, R0, !PT ;  /* 0x00000000ef877209 */ /* 0x000fe40007810000 */
[----:B------:R-:W-:Y:S02]  /*9d50*/  FMNMX.FTZ R136, R224, R136, !PT ;  /* 0x00000088e0887209 */ /* 0x000fe40007810000 */
[----:B------:R-:W-:Y:S02]  /*9d60*/  LOP3.LUT R0, R3, UR16, R4, 0x96, !PT ;  /* 0x0000001003007c12 */ /* 0x000fe4000f8e9604 */
[----:B------:R-:W-:Y:S01]  /*9d70*/  FMNMX.FTZ R4, R32, R7, !PT ;  /* 0x0000000720047209 */ /* 0x000fe20007810000 */
[----:B------:R-:W2:Y:S01]  /*9d80*/  SHFL.BFLY PT, R21, R136, 0x2, 0x1f ;  /* 0x0c401f0088157f89 */ /* 0x000ea200000e0000 */
[----:B------:R-:W-:Y:S01]  /*9d90*/  LOP3.LUT R8, R2, 0xffff, RZ, 0xc0, !PT ;  /* 0x0000ffff02087812 */ /* 0x000fe200078ec0ff */
[----:B------:R-:W-:Y:S01]  /*9da0*/  IMAD.WIDE.U32 R172, R18, -0x2daee0ad, RZ ;  /* 0xd2511f5312ac7825 */ /* 0x000fe200078e00ff */
[----:B------:R-:W-:-:S02]  /*9db0*/  LOP3.LUT R17, R2, 0xff, RZ, 0xc0, !PT ;  /* 0x000000ff02117812 */ /* 0x000fc400078ec0ff */
[--C-:B------:R-:W-:Y:S02]  /*9dc0*/  SHF.R.U32.HI R15, RZ, 0x10, R2.reuse ;  /* 0x00000010ff0f7819 */ /* 0x100fe40000011602 */
[----:B------:R-:W-:Y:S02]  /*9dd0*/  SHF.R.U32.HI R16, RZ, 0x18, R2 ;  /* 0x00000018ff107819 */ /* 0x000fe40000011602 */
[----:B------:R-:W-:Y:S02]  /*9de0*/  FMNMX.FTZ R2, R34, R4, !PT ;  /* 0x0000000422027209 */ /* 0x000fe40007810000 */
[----:B------:R-:W-:Y:S01]  /*9df0*/  LOP3.LUT R175, R5, UR7, R20, 0x96, !PT ;  /* 0x0000000705af7c12 */ /* 0x000fe2000f8e9614 */
[----:B------:R-:W-:Y:S01]  /*9e00*/  IMAD.WIDE.U32 R4, R19, -0x326172a9, RZ ;  /* 0xcd9e8d5713047825 */ /* 0x000fe200078e00ff */
[----:B------:R-:W-:Y:S02]  /*9e10*/  FMNMX.FTZ R135, R242, R135, !PT ;  /* 0x00000087f2877209 */ /* 0x000fe40007810000 */
[----:B------:R-:W-:-:S02]  /*9e20*/  FMNMX.FTZ R7, R236, R2, !PT ;  /* 0x00000002ec077209 */ /* 0x000fc40007810000 */
[----:B------:R-:W-:Y:S02]  /*9e30*/  LOP3.LUT R3, R173, UR6, R14, 0x96, !PT ;  /* 0x00000006ad037c12 */ /* 0x000fe4000f8e960e */
[----:B------:R-:W-:Y:S02]  /*9e40*/  LOP3.LUT R173, R5, UR7, R6, 0x96, !PT ;  /* 0x0000000705ad7c12 */ /* 0x000fe4000f8e9606 */
[----:B------:R-:W-:Y:S02]  /*9e50*/  FMNMX.FTZ R135, R240, R135, !PT ;  /* 0x00000087f0877209 */ /* 0x000fe40007810000 */
[----:B------:R-:W-:Y:S01]  /*9e60*/  FMNMX.FTZ R5, R238, R7, !PT ;  /* 0x00000007ee057209 */ /* 0x000fe20007810000 */
[----:B------:R-:W-:Y:S01]  /*9e70*/  IMAD.WIDE.U32 R2, R3, -0x326172a9, RZ ;  /* 0xcd9e8d5703027825 */ /* 0x000fe200078e00ff */
[----:B------:R-:W-:Y:S02]  /*9e80*/  SHF.R.U32.HI R8, RZ, 0x8, R8 ;  /* 0x00000008ff087819 */ /* 0x000fe40000011608 */
[----:B------:R-:W-:Y:S01]  /*9e90*/  LOP3.LUT R14, R15, 0xff, RZ, 0xc0, !PT ;  /* 0x000000ff0f0e7812 */ /* 0x000fe200078ec0ff */
[----:B------:R-:W3:Y:S01]  /*9ea0*/  SHFL.BFLY PT, R18, R135, 0x2, 0x1f ;  /* 0x0c401f0087127f89 */ /* 0x000ee200000e0000 */
[----:B------:R-:W-:-:S02]  /*9eb0*/  FMNMX.FTZ R5, R243, R5, !PT ;  /* 0x00000005f3057209 */ /* 0x000fc40007810000 */
[----:B------:R-:W-:Y:S02]  /*9ec0*/  PRMT R23, R17, 0x5410, R8 ;  /* 0x0000541011177816 */ /* 0x000fe40000000008 */
[----:B------:R-:W-:Y:S02]  /*9ed0*/  PRMT R138, R14, 0x5410, R16 ;  /* 0x000054100e8a7816 */ /* 0x000fe40000000010 */
[C---:B------:R-:W-:Y:S02]  /*9ee0*/  LOP3.LUT R14, R2.reuse, 0xffff, RZ, 0xc0, !PT ;  /* 0x0000ffff020e7812 */ /* 0x040fe400078ec0ff */
[----:B------:R-:W-:Y:S02]  /*9ef0*/  LOP3.LUT R16, R2, 0xff, RZ, 0xc0, !PT ;  /* 0x000000ff02107812 */ /* 0x000fe400078ec0ff */
[--C-:B------:R-:W-:Y:S02]  /*9f00*/  SHF.R.U32.HI R15, RZ, 0x10, R2.reuse ;  /* 0x00000010ff0f7819 */ /* 0x100fe40000011602 */
[----:B------:R-:W-:-:S02]  /*9f10*/  SHF.R.U32.HI R17, RZ, 0x18, R2 ;  /* 0x00000018ff117819 */ /* 0x000fc40000011602 */
[----:B------:R-:W-:Y:S02]  /*9f20*/  LOP3.LUT R4, R3, UR16, R4, 0x96, !PT ;  /* 0x0000001003047c12 */ /* 0x000fe4000f8e9604 */
[----:B------:R-:W-:Y:S02]  /*9f30*/  FMNMX.FTZ R2, R244, R5, !PT ;  /* 0x00000005f4027209 */ /* 0x000fe40007810000 */
[--C-:B------:R-:W-:Y:S02]  /*9f40*/  SHF.R.U32.HI R3, RZ, 0x10, R0.reuse ;  /* 0x00000010ff037819 */ /* 0x100fe40000011600 */
[C---:B------:R-:W-:Y:S01]  /*9f50*/  LOP3.LUT R6, R0.reuse, 0xffff, RZ, 0xc0, !PT ;  /* 0x0000ffff00067812 */ /* 0x040fe200078ec0ff */
[----:B------:R-:W4:Y:S01]  /*9f60*/  SHFL.BFLY PT, R134, R2, 0x2, 0x1f ;  /* 0x0c401f0002867f89 */ /* 0x000f2200000e0000 */
[----:B------:R-:W-:Y:S02]  /*9f70*/  LOP3.LUT R7, R0, 0xff, RZ, 0xc0, !PT ;  /* 0x000000ff00077812 */ /* 0x000fe400078ec0ff */
[----:B------:R-:W-:-:S02]  /*9f80*/  SHF.R.U32.HI R0, RZ, 0x18, R0 ;  /* 0x00000018ff007819 */ /* 0x000fc40000011600 */
[----:B------:R-:W-:Y:S02]  /*9f90*/  LOP3.LUT R3, R3, 0xff, RZ, 0xc0, !PT ;  /* 0x000000ff03037812 */ /* 0x000fe400078ec0ff */
[----:B--2---:R-:W-:Y:S02]  /*9fa0*/  FMNMX.FTZ R136, R136, R21, !PT ;  /* 0x0000001588887209 */ /* 0x004fe40007810000 */
[----:B------:R-:W-:Y:S02]  /*9fb0*/  PRMT R21, R3, 0x5410, R0 ;  /* 0x0000541003157816 */ /* 0x000fe40000000000 */
[----:B------:R-:W-:-:S04]  /*9fc0*/  FMNMX.FTZ R0, R228, R33, !PT ;  /* 0x00000021e4007209 */ /* 0x000fc80007810000 */
[----:B------:R-:W-:Y:S01]  /*9fd0*/  FMNMX.FTZ R3, R35, R0, !PT ;  /* 0x0000000023037209 */ /* 0x000fe20007810000 */
[----:B------:R-:W2:Y:S01]  /*9fe0*/  SHFL.BFLY PT, R19, R136, 0x1, 0x1f ;  /* 0x0c201f0088137f89 */ /* 0x000ea200000e0000 */
[----:B------:R-:W-:Y:S02]  /*9ff0*/  SHF.R.U32.HI R6, RZ, 0x8, R6 ;  /* 0x00000008ff067819 */ /* 0x000fe40000011606 */
[----:B------:R-:W-:Y:S02]  /*a000*/  FMNMX.FTZ R3, R133, R3, !PT ;  /* 0x0000000385037209 */ /* 0x000fe40007810000 */
[----:B---3--:R-:W-:Y:S02]  /*a010*/  FMNMX.FTZ R135, R18, R135, !PT ;  /* 0x0000008712877209 */ /* 0x008fe40007810000 */
[----:B------:R-:W-:Y:S02]  /*a020*/  FSEL R139, R182, -INF , !P6 ;  /* 0xff800000b68b7808 */ /* 0x000fe40007000000 */
[----:B------:R-:W-:-:S02]  /*a030*/  FMNMX.FTZ R3, R137, R3, !PT ;  /* 0x0000000389037209 */ /* 0x000fc40007810000 */
[----:B------:R-:W-:Y:S02]  /*a040*/  PRMT R22, R7, 0x5410, R6 ;  /* 0x0000541007167816 */ /* 0x000fe40000000006 */
[----:B------:R-:W3:Y:S01]  /*a050*/  SHFL.BFLY PT, R6, R135, 0x1, 0x1f ;  /* 0x0c201f0087067f89 */ /* 0x000ee200000e0000 */
[----:B------:R-:W-:Y:S02]  /*a060*/  FSEL R185, R183, -INF , !P5 ;  /* 0xff800000b7b97808 */ /* 0x000fe40006800000 */
[----:B------:R-:W-:Y:S02]  /*a070*/  FMNMX.FTZ R3, R139, R3, !PT ;  /* 0x000000038b037209 */ /* 0x000fe40007810000 */
[----:B----4-:R-:W-:Y:S02]  /*a080*/  FMNMX.FTZ R134, R134, R2, !PT ;  /* 0x0000000286867209 */ /* 0x010fe40007810000 */
[----:B------:R-:W-:Y:S02]  /*a090*/  FSEL R187, R178, -INF , !P4 ;  /* 0xff800000b2bb7808 */ /* 0x000fe40006000000 */
[----:B------:R-:W-:-:S02]  /*a0a0*/  FMNMX.FTZ R2, R185, R3, !PT ;  /* 0x00000003b9027209 */ /* 0x000fc40007810000 */
[----:B------:R-:W-:Y:S02]  /*a0b0*/  FSEL R184, R179, -INF , !P1 ;  /* 0xff800000b3b87808 */ /* 0x000fe40004800000 */
[----:B------:R-:W-:-:S04]  /*a0c0*/  FMNMX.FTZ R2, R187, R2, !PT ;  /* 0x00000002bb027209 */ /* 0x000fc80007810000 */
[----:B------:R-:W-:Y:S02]  /*a0d0*/  FMNMX.FTZ R2, R184, R2, !PT ;  /* 0x00000002b8027209 */ /* 0x000fe40007810000 */
[----:B--2---:R-:W-:-:S03]  /*a0e0*/  FMNMX.FTZ R136, R136, R19, !PT ;  /* 0x0000001388887209 */ /* 0x004fc60007810000 */
[----:B------:R-:W2:Y:S01]  /*a0f0*/  SHFL.BFLY PT, R7, R2, 0x2, 0x1f ;  /* 0x0c401f0002077f89 */ /* 0x000ea200000e0000 */
[C---:B------:R-:W-:Y:S01]  /*a100*/  FSETP.NEU.FTZ.AND P6, PT, R136.reuse, -INF , PT ;  /* 0xff8000008800780b */ /* 0x040fe20003fdd000 */
[----:B------:R-:W-:Y:S01]  /*a110*/  FMUL.FTZ R5, R136, c[0x0][0x23c] ;  /* 0x00008f0088057a20 */ /* 0x000fe20000410000 */
[----:B---3--:R-:W-:Y:S02]  /*a120*/  FMNMX.FTZ R135, R135, R6, !PT ;  /* 0x0000000687877209 */ /* 0x008fe40007810000 */
[----:B------:R-:W3:Y:S02]  /*a130*/  SHFL.BFLY PT, R6, R134, 0x1, 0x1f ;  /* 0x0c201f0086067f89 */ /* 0x000ee400000e0000 */
[----:B------:R-:W-:Y:S01]  /*a140*/  FSEL R0, R5, RZ, P6 ;  /* 0x000000ff05007208 */ /* 0x000fe20003000000 */
[C---:B------:R-:W-:Y:S01]  /*a150*/  FMUL.FTZ R8, R135.reuse, c[0x0][0x23c] ;  /* 0x00008f0087087a20 */ /* 0x040fe20000410000 */
[----:B------:R-:W-:-:S03]  /*a160*/  FSETP.NEU.FTZ.AND P5, PT, R135, -INF , PT ;  /* 0xff8000008700780b */ /* 0x000fc60003fbd000 */
[--C-:B------:R-:W-:Y:S01]  /*a170*/  FFMA.FTZ R3, R25, c[0x0][0x23c], -R0.reuse ;  /* 0x00008f0019037a23 */ /* 0x100fe20000010800 */
[----:B------:R-:W-:Y:S01]  /*a180*/  FSEL R8, R8, RZ, P5 ;  /* 0x000000ff08087208 */ /* 0x000fe20002800000 */
[----:B------:R-:W-:Y:S02]  /*a190*/  FFMA.FTZ R5, R24, c[0x0][0x23c], -R0 ;  /* 0x00008f0018057a23 */ /* 0x000fe40000010800 */
[----:B------:R4:W-:Y:S01]  /*a1a0*/  MUFU.EX2 R232, R3 ;  /* 0x0000000300e87308 */ /* 0x0009e20000000800 */
[----:B--2---:R-:W-:-:S07]  /*a1b0*/  FMNMX.FTZ R2, R7, R2, !PT ;  /* 0x0000000207027209 */ /* 0x004fce0007810000 */
[----:B------:R2:W-:Y:S01]  /*a1c0*/  MUFU.EX2 R234, R5 ;  /* 0x0000000500ea7308 */ /* 0x0005e20000000800 */
[--C-:B----4-:R-:W-:Y:S01]  /*a1d0*/  FFMA.FTZ R3, R27, c[0x0][0x23c], -R0.reuse ;  /* 0x00008f001b037a23 */ /* 0x110fe20000010800 */
[----:B------:R-:W4:Y:S06]  /*a1e0*/  SHFL.BFLY PT, R7, R2, 0x1, 0x1f ;  /* 0x0c201f0002077f89 */ /* 0x000f2c00000e0000 */
[----:B------:R5:W1:Y:S01]  /*a1f0*/  MUFU.EX2 R233, R3 ;  /* 0x0000000300e97308 */ /* 0x000a620000000800 */
[----:B------:R-:W-:Y:S02]  /*a200*/  FFMA.FTZ R13, R13, c[0x0][0x23c], -R0 ;  /* 0x00008f000d0d7a23 */ /* 0x000fe40000010800 */
[----:B--2---:R-:W-:Y:S01]  /*a210*/  FFMA.FTZ R5, R26, c[0x0][0x23c], -R8 ;  /* 0x00008f001a057a23 */ /* 0x004fe20000010808 */
[----:B---3--:R-:W-:-:S04]  /*a220*/  FMNMX.FTZ R134, R134, R6, !PT ;  /* 0x0000000686867209 */ /* 0x008fc80007810000 */
[----:B------:R2:W-:Y:S01]  /*a230*/  MUFU.EX2 R202, R5 ;  /* 0x0000000500ca7308 */ /* 0x0005e20000000800 */
[----:B-----5:R-:W-:-:S04]  /*a240*/  SHF.R.U32.HI R3, RZ, 0x8, R14 ;  /* 0x00000008ff037819 */ /* 0x020fc8000001160e */
[----:B------:R-:W-:Y:S02]  /*a250*/  PRMT R25, R16, 0x5410, R3 ;  /* 0x0000541010197816 */ /* 0x000fe40000000003 */
[----:B------:R-:W-:Y:S01]  /*a260*/  LOP3.LUT R3, R15, 0xff, RZ, 0xc0, !PT ;  /* 0x000000ff0f037812 */ /* 0x000fe200078ec0ff */
[----:B--2---:R-:W-:Y:S01]  /*a270*/  FFMA.FTZ R5, R29, c[0x0][0x23c], -R8 ;  /* 0x00008f001d057a23 */ /* 0x004fe20000010808 */
[----:B------:R2:W-:Y:S02]  /*a280*/  MUFU.EX2 R235, R13 ;  /* 0x0000000d00eb7308 */ /* 0x0005e40000000800 */
[----:B------:R-:W-:Y:S02]  /*a290*/  PRMT R29, R3, 0x5410, R17 ;  /* 0x00005410031d7816 */ /* 0x000fe40000000011 */
[----:B------:R-:W-:Y:S02]  /*a2a0*/  LOP3.LUT R3, R4, 0xffff, RZ, 0xc0, !PT ;  /* 0x0000ffff04037812 */ /* 0x000fe400078ec0ff */
[----:B------:R-:W-:-:S02]  /*a2b0*/  FSETP.NEU.FTZ.AND P4, PT, R134, -INF , PT ;  /* 0xff8000008600780b */ /* 0x000fc40003f9d000 */
[----:B------:R3:W-:Y:S01]  /*a2c0*/  MUFU.EX2 R201, R5 ;  /* 0x0000000500c97308 */ /* 0x0007e20000000800 */
[----:B------:R-:W-:Y:S02]  /*a2d0*/  SHF.R.U32.HI R6, RZ, 0x8, R3 ;  /* 0x00000008ff067819 */ /* 0x000fe40000011603 */
[----:B------:R-:W-:Y:S01]  /*a2e0*/  LOP3.LUT R3, R4, 0xff, RZ, 0xc0, !PT ;  /* 0x000000ff04037812 */ /* 0x000fe200078ec0ff */
[----:B--2---:R-:W-:Y:S02]  /*a2f0*/  FMUL.FTZ R13, R134, c[0x0][0x23c] ;  /* 0x00008f00860d7a20 */ /* 0x004fe40000410000 */
[----:B---3--:R-:W-:-:S03]  /*a300*/  FFMA.FTZ R5, R30, c[0x0][0x23c], -R8 ;  /* 0x00008f001e057a23 */ /* 0x008fc60000010808 */
[----:B------:R-:W-:Y:S01]  /*a310*/  FSEL R13, R13, RZ, P4 ;  /* 0x000000ff0d0d7208 */ /* 0x000fe20002000000 */
[----:B------:R2:W-:Y:S01]  /*a320*/  MUFU.EX2 R199, R5 ;  /* 0x0000000500c77308 */ /* 0x0005e20000000800 */
[----:B------:R-:W-:-:S03]  /*a330*/  PRMT R20, R3, 0x5410, R6 ;  /* 0x0000541003147816 */ /* 0x000fc60000000006 */
[----:B------:R-:W-:Y:S01]  /*a340*/  FFMA.FTZ R3, R28, c[0x0][0x23c], -R13 ;  /* 0x00008f001c037a23 */ /* 0x000fe2000001080d */
[----:B----4-:R-:W-:-:S03]  /*a350*/  FMNMX.FTZ R2, R2, R7, !PT ;  /* 0x0000000702027209 */ /* 0x010fc60007810000 */
[----:B------:R-:W-:Y:S01]  /*a360*/  MUFU.EX2 R198, R3 ;  /* 0x0000000300c67308 */ /* 0x000fe20000000800 */
[----:B--2---:R-:W-:-:S07]  /*a370*/  FFMA.FTZ R5, R132, c[0x0][0x23c], -R8 ;  /* 0x00008f0084057a23 */ /* 0x004fce0000010808 */
[----:B------:R2:W3:Y:S01]  /*a380*/  MUFU.EX2 R200, R5 ;  /* 0x0000000500c87308 */ /* 0x0004e20000000800 */
[C---:B------:R-:W-:Y:S01]  /*a390*/  FMUL.FTZ R15, R2.reuse, c[0x0][0x23c] ;  /* 0x00008f00020f7a20 */ /* 0x040fe20000410000 */
[----:B------:R-:W-:Y:S02]  /*a3a0*/  FSETP.NEU.FTZ.AND P1, PT, R2, -INF , PT ;  /* 0xff8000000200780b */ /* 0x000fe40003f3d000 */
[--C-:B--2---:R-:W-:Y:S02]  /*a3b0*/  SHF.R.U32.HI R5, RZ, 0x10, R4.reuse ;  /* 0x00000010ff057819 */ /* 0x104fe40000011604 */
[----:B------:R-:W-:Y:S02]  /*a3c0*/  SHF.R.U32.HI R4, RZ, 0x18, R4 ;  /* 0x00000018ff047819 */ /* 0x000fe40000011604 */
[----:B------:R-:W-:-:S04]  /*a3d0*/  LOP3.LUT R3, R5, 0xff, RZ, 0xc0, !PT ;  /* 0x000000ff05037812 */ /* 0x000fc800078ec0ff */
[----:B------:R-:W-:Y:S01]  /*a3e0*/  PRMT R24, R3, 0x5410, R4 ;  /* 0x0000541003187816 */ /* 0x000fe20000000004 */
[----:B------:R-:W-:Y:S01]  /*a3f0*/  FFMA.FTZ R3, R32, c[0x0][0x23c], -R13 ;  /* 0x00008f0020037a23 */ /* 0x000fe2000001080d */
[----:B------:R-:W-:-:S03]  /*a400*/  FSEL R15, R15, RZ, P1 ;  /* 0x000000ff0f0f7208 */ /* 0x000fc60000800000 */
[----:B------:R2:W-:Y:S01]  /*a410*/  MUFU.EX2 R196, R3 ;  /* 0x0000000300c47308 */ /* 0x0005e20000000800 */
[----:B-1----:R-:W-:Y:S02]  /*a420*/  PRMT R203, R203, 0x7054, R203 ;  /* 0x00007054cbcb7816 */ /* 0x002fe400000000cb */
[----:B--2---:R-:W-:-:S05]  /*a430*/  FSEL R3, R136, RZ, P6 ;  /* 0x000000ff88037208 */ /* 0x004fca0003000000 */
[----:B------:R-:W-:Y:S02]  /*a440*/  FADD.FTZ R6, R231, -R3 ;  /* 0x80000003e7067221 */ /* 0x000fe40000010000 */
[----:B------:R-:W-:-:S04]  /*a450*/  FFMA.FTZ R3, R33, c[0x0][0x23c], -R15 ;  /* 0x00008f0021037a23 */ /* 0x000fc8000001080f */
[----:B------:R1:W-:Y:S01]  /*a460*/  MUFU.EX2 R190, R3 ;  /* 0x0000000300be7308 */ /* 0x0003e20000000800 */
[--C-:B------:R-:W-:Y:S01]  /*a470*/  FFMA.FTZ R4, R34, c[0x0][0x23c], -R13.reuse ;  /* 0x00008f0022047a23 */ /* 0x100fe2000001080d */
[--C-:B------:R-:W-:Y:S02]  /*a480*/  HSET2.LE.AND R18, R23, R203.reuse, PT ;  /* 0x000000cb17127233 */ /* 0x100fe40003803000 */
[----:B------:R-:W-:Y:S01]  /*a490*/  HSET2.LE.AND R19, R138, R203, PT ;  /* 0x000000cb8a137233 */ /* 0x000fe20003803000 */
[----:B------:R-:W-:-:S03]  /*a4a0*/  FFMA.FTZ R5, R31, c[0x0][0x23c], -R13 ;  /* 0x00008f001f057a23 */ /* 0x000fc6000001080d */
[----:B------:R2:W-:Y:S01]  /*a4b0*/  MUFU.EX2 R191, R4 ;  /* 0x0000000400bf7308 */ /* 0x0005e20000000800 */
[----:B-1----:R-:W-:Y:S01]  /*a4c0*/  FFMA.FTZ R3, R35, c[0x0][0x23c], -R15 ;  /* 0x00008f0023037a23 */ /* 0x002fe2000001080f */
[----:B------:R-:W-:-:S06]  /*a4d0*/  HSET2.LE.AND R16, R22, R203, PT ;  /* 0x000000cb16107233 */ /* 0x000fcc0003803000 */
[----:B------:R-:W1:Y:S01]  /*a4e0*/  MUFU.EX2 R197, R5 ;  /* 0x0000000500c57308 */ /* 0x000e620000000800 */
[----:B------:R-:W-:Y:S01]  /*a4f0*/  HSET2.LE.AND R17, R21, R203, PT ;  /* 0x000000cb15117233 */ /* 0x000fe20003803000 */
[----:B------:R-:W-:Y:S06]  /*a500*/  LDSM.16.MT88.4 R32, [R207+0xa000] ;  /* 0x00a00000cf20783b */ /* 0x000fec0000004200 */
[----:B------:R4:W5:Y:S01]  /*a510*/  MUFU.EX2 R189, R3 ;  /* 0x0000000300bd7308 */ /* 0x0009620000000800 */
[----:B--2---:R-:W-:-:S05]  /*a520*/  FSEL R4, R135, RZ, P5 ;  /* 0x000000ff87047208 */ /* 0x004fca0002800000 */
[----:B------:R-:W-:Y:S01]  /*a530*/  FADD.FTZ R7, R230, -R4 ;  /* 0x80000004e6077221 */ /* 0x000fe20000010000 */
[----:B----4-:R-:W-:-:S04]  /*a540*/  F2FP.PACK_AB R3, R233, R232 ;  /* 0x000000e8e903723e */ /* 0x010fc800000000ff */
[----:B------:R-:W-:Y:S02]  /*a550*/  LOP3.LUT R18, R18, R3, RZ, 0xc0, !PT ;  /* 0x0000000312127212 */ /* 0x000fe400078ec0ff */
[----:B---3--:R-:W-:Y:S02]  /*a560*/  F2FP.PACK_AB R3, R200, R199 ;  /* 0x000000c7c803723e */ /* 0x008fe400000000ff */
[----:B------:R-:W-:Y:S02]  /*a570*/  FSEL R4, R2, RZ, P1 ;  /* 0x000000ff02047208 */ /* 0x000fe40000800000 */
[----:B------:R-:W-:Y:S02]  /*a580*/  LOP3.LUT R19, R19, R3, RZ, 0xc0, !PT ;  /* 0x0000000313137212 */ /* 0x000fe400078ec0ff */
[----:B------:R-:W-:Y:S01]  /*a590*/  F2FP.PACK_AB R3, R234, R235 ;  /* 0x000000ebea03723e */ /* 0x000fe200000000ff */
[----:B------:R-:W-:-:S03]  /*a5a0*/  FADD.FTZ R14, R228, -R4 ;  /* 0x80000004e40e7221 */ /* 0x000fc60000010000 */
[----:B------:R-:W-:Y:S01]  /*a5b0*/  LOP3.LUT R16, R16, R3, RZ, 0xc0, !PT ;  /* 0x0000000310107212 */ /* 0x000fe200078ec0ff */
[----:B------:R-:W-:Y:S01]  /*a5c0*/  FFMA.FTZ R4, R133, c[0x0][0x23c], -R15 ;  /* 0x00008f0085047a23 */ /* 0x000fe2000001080f */
[----:B------:R-:W-:Y:S02]  /*a5d0*/  F2FP.PACK_AB R3, R201, R202 ;  /* 0x000000cac903723e */ /* 0x000fe400000000ff */
[----:B------:R-:W-:Y:S01]  /*a5e0*/  FSEL R5, R134, RZ, P4 ;  /* 0x000000ff86057208 */ /* 0x000fe20002000000 */
[----:B------:R2:W-:Y:S01]  /*a5f0*/  MUFU.EX2 R188, R4 ;  /* 0x0000000400bc7308 */ /* 0x0005e20000000800 */
[----:B------:R-:W-:Y:S01]  /*a600*/  LOP3.LUT R17, R17, R3, RZ, 0xc0, !PT ;  /* 0x0000000311117212 */ /* 0x000fe200078ec0ff */
[----:B------:R-:W-:Y:S02]  /*a610*/  HSET2.LE.AND R3, R20, R203, PT ;  /* 0x000000cb14037233 */ /* 0x000fe40003803000 */
[----:B------:R-:W3:Y:S01]  /*a620*/  LDSM.16.MT88.4 R20, [R205+0xa000] ;  /* 0x00a00000cd14783b */ /* 0x000ee20000004200 */
[----:B------:R-:W-:-:S04]  /*a630*/  FADD.FTZ R5, R229, -R5 ;  /* 0x80000005e5057221 */ /* 0x000fc80000010000 */
[----:B------:R-:W-:Y:S02]  /*a640*/  FMUL.FTZ R5, R5, c[0x0][0x23c] ;  /* 0x00008f0005057a20 */ /* 0x000fe40000410000 */
[----:B--2---:R-:W-:-:S04]  /*a650*/  FFMA.FTZ R4, R137, c[0x0][0x23c], -R15 ;  /* 0x00008f0089047a23 */ /* 0x004fc8000001080f */
[----:B------:R1:W2:Y:S01]  /*a660*/  MUFU.EX2 R186, R4 ;  /* 0x0000000400ba7308 */ /* 0x0002a20000000800 */
[----:B------:R-:W-:Y:S02]  /*a670*/  FMUL.FTZ R6, R6, c[0x0][0x23c] ;  /* 0x00008f0006067a20 */ /* 0x000fe40000410000 */
[----:B------:R-:W-:Y:S02]  /*a680*/  FMUL.FTZ R7, R7, c[0x0][0x23c] ;  /* 0x00008f0007077a20 */ /* 0x000fe40000410000 */
[----:B------:R-:W-:-:S03]  /*a690*/  FMUL.FTZ R14, R14, c[0x0][0x23c] ;  /* 0x00008f000e0e7a20 */ /* 0x000fc60000410000 */
[----:B------:R5:W-:Y:S01]  /*a6a0*/  MUFU.EX2 R26, R5 ;  /* 0x00000005001a7308 */ /* 0x000be20000000800 */
[----:B-1----:R-:W-:-:S04]  /*a6b0*/  F2FP.PACK_AB R4, R197, R198 ;  /* 0x000000c6c504723e */ /* 0x002fc800000000ff */
[----:B------:R-:W-:Y:S01]  /*a6c0*/  LOP3.LUT R4, R3, R4, RZ, 0xc0, !PT ;  /* 0x0000000403047212 */ /* 0x000fe200078ec0ff */
[--C-:B------:R-:W-:Y:S01]  /*a6d0*/  HSET2.LE.AND R3, R24, R203.reuse, PT ;  /* 0x000000cb18037233 */ /* 0x100fe20003803000 */
[----:B-----5:R-:W-:Y:S01]  /*a6e0*/  F2FP.PACK_AB R5, R189, R190 ;  /* 0x000000bebd05723e */ /* 0x020fe200000000ff */
[----:B------:R1:W4:Y:S03]  /*a6f0*/  MUFU.EX2 R28, R6 ;  /* 0x00000006001c7308 */ /* 0x0003260000000800 */
[----:B------:R-:W-:Y:S01]  /*a700*/  LOP3.LUT R5, R3, R5, RZ, 0xc0, !PT ;  /* 0x0000000503057212 */ /* 0x000fe200078ec0ff */
[----:B------:R-:W-:-:S04]  /*a710*/  HSET2.LE.AND R3, R25, R203, PT ;  /* 0x000000cb19037233 */ /* 0x000fc80003803000 */
[----:B------:R5:W3:Y:S08]  /*a720*/  MUFU.EX2 R27, R7 ;  /* 0x00000007001b7308 */ /* 0x000af00000000800 */
[----:B------:R-:W3:Y:S01]  /*a730*/  MUFU.EX2 R25, R14 ;  /* 0x0000000e00197308 */ /* 0x000ee20000000800 */
[----:B-1----:R-:W-:-:S04]  /*a740*/  F2FP.PACK_AB R6, R191, R196 ;  /* 0x000000c4bf06723e */ /* 0x002fc800000000ff */
[----:B------:R-:W-:Y:S02]  /*a750*/  LOP3.LUT R6, R3, R6, RZ, 0xc0, !PT ;  /* 0x0000000603067212 */ /* 0x000fe400078ec0ff */
[----:B--2---:R-:W-:Y:S01]  /*a760*/  F2FP.PACK_AB R3, R186, R188 ;  /* 0x000000bcba03723e */ /* 0x004fe200000000ff */
[----:B-----5:R-:W-:Y:S01]  /*a770*/  HSET2.LE.AND R7, R29, R203, PT ;  /* 0x000000cb1d077233 */ /* 0x020fe20003803000 */
[-C--:B----4-:R-:W-:Y:S02]  /*a780*/  FMUL.FTZ R140, R140, R28.reuse ;  /* 0x0000001c8c8c7220 */ /* 0x090fe40000410000 */
[----:B------:R-:W-:Y:S02]  /*a790*/  FMUL.FTZ R141, R141, R28 ;  /* 0x0000001c8d8d7220 */ /* 0x000fe40000410000 */
[----:B---3--:R-:W-:Y:S01]  /*a7a0*/  FMUL.FTZ R142, R142, R27 ;  /* 0x0000001b8e8e7220 */ /* 0x008fe20000410000 */
[----:B------:R-:W-:Y:S01]  /*a7b0*/  LOP3.LUT R7, R7, R3, RZ, 0xc0, !PT ;  /* 0x0000000307077212 */ /* 0x000fe200078ec0ff */
        /* <DEDUP_REMOVED lines=17> */
[-C--:B------:R-:W-:Y:S08]  /*a8d0*/  HMMA.16816.F32 R140, R16, R20.reuse, R140 ;  /* 0x00000014108c723c */ /* 0x080ff0000000188c */
[C---:B------:R-:W-:Y:S08]  /*a8e0*/  HMMA.16816.F32 R144, R4.reuse, R20, R144 ;  /* 0x000000140490723c */ /* 0x040ff00000001890 */
[-C--:B------:R-:W-:Y:S08]  /*a8f0*/  HMMA.16816.F32 R148, R4, R22.reuse, R148 ;  /* 0x000000160494723c */ /* 0x080ff00000001894 */
[C---:B------:R-:W-:Y:S08]  /*a900*/  HMMA.16816.F32 R192, R16.reuse, R22, R152 ;  /* 0x0000001610c0723c */ /* 0x040ff00000001898 */
[----:B------:R-:W-:Y:S01]  /*a910*/  HMMA.16816.F32 R20, R16, R32, R36 ;  /* 0x000000201014723c */ /* 0x000fe20000001824 */
[----:B------:R-:W-:-:S02]  /*a920*/  FMUL.FTZ R40, R40, R26 ;  /* 0x0000001a28287220 */ /* 0x000fc40000410000 */
[----:B------:R-:W-:Y:S02]  /*a930*/  FMUL.FTZ R41, R41, R26 ;  /* 0x0000001a29297220 */ /* 0x000fe40000410000 */
[-C--:B------:R-:W-:Y:S02]  /*a940*/  FMUL.FTZ R42, R42, R25.reuse ;  /* 0x000000192a2a7220 */ /* 0x080fe40000410000 */
[----:B------:R-:W-:Y:S11]  /*a950*/  FMUL.FTZ R43, R43, R25 ;  /* 0x000000192b2b7220 */ /* 0x000ff60000410000 */
[----:B------:R-:W-:Y:S06]  /*a960*/  @!UPT UIADD3 URZ, URZ, URZ, URZ ;  /* 0x0000003f3f3ff290 */ /* 0x000fec000fffe03f */
[----:B------:R-:W-:Y:S01]  /*a970*/  MOV R177, R20 ;  /* 0x0000001400b17202 */ /* 0x000fe20000000f00 */
[----:B------:R-:W-:Y:S01]  /*a980*/  IMAD.MOV.U32 R176, RZ, RZ, R21 ;  /* 0x000000ffffb07224 */ /* 0x000fe200078e0015 */
[----:B------:R-:W-:Y:S01]  /*a990*/  MOV R154, R23 ;  /* 0x00000017009a7202 */ /* 0x000fe20000000f00 */
[----:B------:R-:W-:Y:S02]  /*a9a0*/  IMAD.MOV.U32 R155, RZ, RZ, R22 ;  /* 0x000000ffff9b7224 */ /* 0x000fe400078e0016 */
[----:B------:R-:W-:Y:S01]  /*a9b0*/  HMMA.16816.F32 R20, R4, R32, R40 ;  /* 0x000000200414723c */ /* 0x000fe20000001828 */
[-C--:B------:R-:W-:Y:S02]  /*a9c0*/  FMUL.FTZ R48, R48, R28.reuse ;  /* 0x0000001c30307220 */ /* 0x080fe40000410000 */
[----:B------:R-:W-:Y:S02]  /*a9d0*/  FMUL.FTZ R49, R49, R28 ;  /* 0x0000001c31317220 */ /* 0x000fe40000410000 */
[----:B------:R-:W-:-:S02]  /*a9e0*/  FMUL.FTZ R50, R50, R27 ;  /* 0x0000001b32327220 */ /* 0x000fc40000410000 */
[----:B------:R-:W-:Y:S11]  /*a9f0*/  FMUL.FTZ R51, R51, R27 ;  /* 0x0000001b33337220 */ /* 0x000ff60000410000 */
[----:B------:R-:W-:Y:S06]  /*aa00*/  @!UPT UIADD3 URZ, URZ, URZ, URZ ;  /* 0x0000003f3f3ff290 */ /* 0x000fec000fffe03f */
[----:B------:R-:W-:Y:S01]  /*aa10*/  IMAD.MOV.U32 R41, RZ, RZ, R22 ;  /* 0x000000ffff297224 */ /* 0x000fe200078e0016 */
[----:B------:R-:W-:Y:S01]  /*aa20*/  MOV R33, R20 ;  /* 0x0000001400217202 */ /* 0x000fe20000000f00 */
[----:B------:R-:W-:Y:S02]  /*aa30*/  IMAD.MOV.U32 R40, RZ, RZ, R23 ;  /* 0x000000ffff287224 */ /* 0x000fe400078e0017 */
[----:B------:R-:W-:Y:S02]  /*aa40*/  IMAD.MOV.U32 R32, RZ, RZ, R21 ;  /* 0x000000ffff207224 */ /* 0x000fe400078e0015 */
[----:B------:R-:W1:Y:S01]  /*aa50*/  LDSM.16.MT88.4 R20, [R210+0xa000] ;  /* 0x00a00000d214783b */ /* 0x000e620000004200 */
[----:B------:R-:W-:Y:S01]  /*aa60*/  HMMA.16816.F32 R36, R16, R34, R48 ;  /* 0x000000221024723c */ /* 0x000fe20000001830 */
[-C--:B------:R-:W-:Y:S02]  /*aa70*/  FMUL.FTZ R44, R44, R26.reuse ;  /* 0x0000001a2c2c7220 */ /* 0x080fe40000410000 */
[----:B------:R-:W-:-:S02]  /*aa80*/  FMUL.FTZ R45, R45, R26 ;  /* 0x0000001a2d2d7220 */ /* 0x000fc40000410000 */
[-C--:B------:R-:W-:Y:S02]  /*aa90*/  FMUL.FTZ R46, R46, R25.reuse ;  /* 0x000000192e2e7220 */ /* 0x080fe40000410000 */
[----:B------:R-:W-:Y:S02]  /*aaa0*/  FMUL.FTZ R47, R47, R25 ;  /* 0x000000192f2f7220 */ /* 0x000fe40000410000 */
[-C--:B------:R-:W-:Y:S02]  /*aab0*/  FMUL.FTZ R52, R52, R28.reuse ;  /* 0x0000001c34347220 */ /* 0x080fe40000410000 */
[----:B------:R-:W-:Y:S02]  /*aac0*/  FMUL.FTZ R53, R53, R28 ;  /* 0x0000001c35357220 */ /* 0x000fe40000410000 */
[-C--:B------:R-:W-:Y:S02]  /*aad0*/  FMUL.FTZ R54, R54, R27.reuse ;  /* 0x0000001b36367220 */ /* 0x080fe40000410000 */
[----:B------:R-:W-:Y:S01]  /*aae0*/  FMUL.FTZ R55, R55, R27 ;  /* 0x0000001b37377220 */ /* 0x000fe20000410000 */
[----:B------:R-:W-:Y:S08]  /*aaf0*/  HMMA.16816.F32 R228, R4, R34, R44 ;  /* 0x0000002204e4723c */ /* 0x000ff0000000182c */
[----:B------:R-:W-:Y:S01]  /*ab00*/  IMAD.MOV.U32 R42, RZ, RZ, R38 ;  /* 0x000000ffff2a7224 */ /* 0x000fe200078e0026 */
[----:B------:R-:W-:Y:S01]  /*ab10*/  MOV R35, R39 ;  /* 0x0000002700237202 */ /* 0x000fe20000000f00 */
[----:B------:R-:W-:-:S02]  /*ab20*/  IMAD.MOV.U32 R34, RZ, RZ, R37 ;  /* 0x000000ffff227224 */ /* 0x000fc400078e0025 */
[----:B------:R-:W-:Y:S02]  /*ab30*/  IMAD.MOV.U32 R138, RZ, RZ, R36 ;  /* 0x000000ffff8a7224 */ /* 0x000fe400078e0024 */
[----:B-1----:R-:W-:Y:S01]  /*ab40*/  HMMA.16816.F32 R36, R16, R20, R52 ;  /* 0x000000141024723c */ /* 0x002fe20000001834 */
[-C--:B------:R-:W-:Y:S02]  /*ab50*/  FMUL.FTZ R64, R64, R28.reuse ;  /* 0x0000001c40407220 */ /* 0x080fe40000410000 */
[----:B------:R-:W-:Y:S02]  /*ab60*/  FMUL.FTZ R65, R65, R28 ;  /* 0x0000001c41417220 */ /* 0x000fe40000410000 */
[-C--:B------:R-:W-:Y:S02]  /*ab70*/  FMUL.FTZ R66, R66, R27.reuse ;  /* 0x0000001b42427220 */ /* 0x080fe40000410000 */
[----:B------:R-:W-:-:S07]  /*ab80*/  FMUL.FTZ R67, R67, R27 ;  /* 0x0000001b43437220 */ /* 0x000fce0000410000 */
[----:B------:R-:W-:Y:S10]  /*ab90*/  HMMA.16816.F32 R44, R16, R22, R64 ;  /* 0x00000016102c723c */ /* 0x000ff40000001840 */
[----:B------:R-:W-:Y:S01]  /*aba0*/  MOV R137, R37 ;  /* 0x0000002500897202 */ /* 0x000fe20000000f00 */
[----:B------:R-:W-:Y:S01]  /*abb0*/  IMAD.MOV.U32 R31, RZ, RZ, R38 ;  /* 0x000000ffff1f7224 */ /* 0x000fe200078e0026 */
[----:B------:R-:W-:Y:S01]  /*abc0*/  MOV R14, R36 ;  /* 0x00000024000e7202 */ /* 0x000fe20000000f00 */
[----:B------:R-:W-:-:S02]  /*abd0*/  IMAD.MOV.U32 R24, RZ, RZ, R39 ;  /* 0x000000ffff187224 */ /* 0x000fc400078e0027 */
[----:B------:R-:W1:Y:S01]  /*abe0*/  LDSM.16.MT88.4 R36, [R209+0xa000] ;  /* 0x00a00000d124783b */ /* 0x000e620000004200 */
[-C--:B------:R-:W-:Y:S02]  /*abf0*/  FMUL.FTZ R56, R56, R26.reuse ;  /* 0x0000001a38387220 */ /* 0x080fe40000410000 */
[----:B------:R-:W-:Y:S02]  /*ac00*/  FMUL.FTZ R57, R57, R26 ;  /* 0x0000001a39397220 */ /* 0x000fe40000410000 */
[-C--:B------:R-:W-:Y:S02]  /*ac10*/  FMUL.FTZ R58, R58, R25.reuse ;  /* 0x000000193a3a7220 */ /* 0x080fe40000410000 */
[----:B------:R-:W-:Y:S02]  /*ac20*/  FMUL.FTZ R59, R59, R25 ;  /* 0x000000193b3b7220 */ /* 0x000fe40000410000 */
[----:B------:R-:W-:Y:S01]  /*ac30*/  IMAD.MOV.U32 R133, RZ, RZ, R45 ;  /* 0x000000ffff857224 */ /* 0x000fe200078e002d */
[----:B------:R-:W-:Y:S01]  /*ac40*/  MOV R132, R46 ;  /* 0x0000002e00847202 */ /* 0x000fe20000000f00 */
[----:B------:R-:W-:-:S03]  /*ac50*/  IMAD.MOV.U32 R3, RZ, RZ, R44 ;  /* 0x000000ffff037224 */ /* 0x000fc600078e002c */
[----:B------:R-:W-:Y:S07]  /*ac60*/  HMMA.16816.F32 R56, R4, R20, R56 ;  /* 0x000000140438723c */ /* 0x000fee0000001838 */
[----:B------:R-:W-:Y:S02]  /*ac70*/  IMAD.MOV.U32 R20, RZ, RZ, R47 ;  /* 0x000000ffff147224 */ /* 0x000fe400078e002f */
        /* <DEDUP_REMOVED lines=13> */
[-C--:B-1----:R-:W-:Y:S01]  /*ad50*/  HMMA.16816.F32 R68, R16, R36.reuse, R68 ;  /* 0x000000241044723c */ /* 0x082fe20000001844 */
[----:B------:R-:W-:Y:S01]  /*ad60*/  IMAD.MOV.U32 R64, RZ, RZ, R42 ;  /* 0x000000ffff407224 */ /* 0x000fe200078e002a */
[----:B------:R-:W-:Y:S01]  /*ad70*/  MOV R65, R35 ;  /* 0x0000002300417202 */ /* 0x000fe20000000f00 */
[----:B------:R-:W-:Y:S01]  /*ad80*/  IMAD.MOV.U32 R48, RZ, RZ, R41 ;  /* 0x000000ffff307224 */ /* 0x000fe200078e0029 */
[----:B------:R-:W-:Y:S01]  /*ad90*/  MOV R49, R40 ;  /* 0x0000002800317202 */ /* 0x000fe20000000f00 */
[----:B------:R-:W-:Y:S01]  /*ada0*/  IMAD.MOV.U32 R66, RZ, RZ, R33 ;  /* 0x000000ffff427224 */ /* 0x000fe200078e0021 */
[----:B------:R-:W-:Y:S01]  /*adb0*/  LDSM.16.MT88.4 R40, [R210+0xb000] ;  /* 0x00b00000d228783b */ /* 0x000fe20000004200 */
[----:B------:R-:W-:Y:S01]  /*adc0*/  IMAD.MOV.U32 R67, RZ, RZ, R32 ;  /* 0x000000ffff437224 */ /* 0x000fe200078e0020 */
[C---:B------:R-:W-:Y:S07]  /*add0*/  HMMA.16816.F32 R72, R4.reuse, R36, R72 ;  /* 0x000000240448723c */ /* 0x040fee0000001848 */
[----:B------:R-:W-:Y:S01]  /*ade0*/  IMAD.MOV.U32 R37, RZ, RZ, R34 ;  /* 0x000000ffff257224 */ /* 0x000fe200078e0022 */
[----:B------:R-:W-:Y:S01]  /*adf0*/  HMMA.16816.F32 R60, R4, R22, R60 ;  /* 0x00000016043c723c */ /* 0x000fe2000000183c */
[----:B------:R-:W-:Y:S01]  /*ae00*/  IMAD.MOV.U32 R36, RZ, RZ, R20 ;  /* 0x000000ffff247224 */ /* 0x000fe200078e0014 */
[----:B------:R-:W-:Y:S04]  /*ae10*/  LDSM.16.MT88.4 R32, [R207+0xb000] ;  /* 0x00b00000cf20783b */ /* 0x000fe80000004200 */
[----:B------:R-:W1:Y:S01]  /*ae20*/  LDSM.16.MT88.4 R20, [R205+0xb000] ;  /* 0x00b00000cd14783b */ /* 0x000e620000004200 */
[----:B------:R-:W-:-:S02]  /*ae30*/  FMUL.FTZ R168, R168, R26 ;  /* 0x0000001aa8a87220 */ /* 0x000fc40000410000 */
[----:B------:R-:W-:Y:S02]  /*ae40*/  FMUL.FTZ R169, R169, R26 ;  /* 0x0000001aa9a97220 */ /* 0x000fe40000410000 */
[-C--:B------:R-:W-:Y:S02]  /*ae50*/  FMUL.FTZ R170, R170, R25.reuse ;  /* 0x00000019aaaa7220 */ /* 0x080fe40000410000 */
[----:B------:R-:W-:-:S07]  /*ae60*/  FMUL.FTZ R171, R171, R25 ;  /* 0x00000019abab7220 */ /* 0x000fce0000410000 */
[----:B--2---:R-:W-:Y:S07]  /*ae70*/  HMMA.16816.F32 R52, R4, R46, R168 ;  /* 0x0000002e0434723c */ /* 0x004fee00000018a8 */
[----:B------:R-:W-:Y:S02]  /*ae80*/  IMAD.MOV.U32 R169, RZ, RZ, R3 ;  /* 0x000000ffffa97224 */ /* 0x000fe400078e0003 */
[----:B------:R-:W-:Y:S02]  /*ae90*/  FFMA.FTZ R3, R226, c[0x0][0x23c], -R0 ;  /* 0x00008f00e2037a23 */ /* 0x000fe40000010800 */
[----:B------:R-:W-:-:S02]  /*aea0*/  IMAD.MOV.U32 R171, RZ, RZ, R132 ;  /* 0x000000ffffab7224 */ /* 0x000fc400078e0084 */
[----:B------:R2:W-:Y:S01]  /*aeb0*/  MUFU.EX2 R132, R3 ;  /* 0x0000000300847308 */ /* 0x0005e20000000800 */
[-C--:B------:R-:W-:Y:S01]  /*aec0*/  FMUL.FTZ R76, R76, R26.reuse ;  /* 0x0000001a4c4c7220 */ /* 0x080fe20000410000 */
[----:B------:R-:W-:Y:S01]  /*aed0*/  MOV R170, R133 ;  /* 0x0000008500aa7202 */ /* 0x000fe20000000f00 */
[-C--:B------:R-:W-:Y:S02]  /*aee0*/  FMUL.FTZ R77, R77, R26.reuse ;  /* 0x0000001a4d4d7220 */ /* 0x080fe40000410000 */
[-C--:B------:R-:W-:Y:S02]  /*aef0*/  FMUL.FTZ R88, R88, R26.reuse ;  /* 0x0000001a58587220 */ /* 0x080fe40000410000 */
[-C--:B------:R-:W-:Y:S02]  /*af00*/  FMUL.FTZ R78, R78, R25.reuse ;  /* 0x000000194e4e7220 */ /* 0x080fe40000410000 */
[----:B------:R-:W-:Y:S02]  /*af10*/  FMUL.FTZ R79, R79, R25 ;  /* 0x000000194f4f7220 */ /* 0x000fe40000410000 */
[----:B------:R-:W-:-:S02]  /*af20*/  FMUL.FTZ R89, R89, R26 ;  /* 0x0000001a59597220 */ /* 0x000fc40000410000 */
[-C--:B------:R-:W-:Y:S02]  /*af30*/  FMUL.FTZ R92, R92, R26.reuse ;  /* 0x0000001a5c5c7220 */ /* 0x080fe40000410000 */
[----:B--2---:R-:W-:Y:S02]  /*af40*/  FFMA.FTZ R3, R227, c[0x0][0x23c], -R0 ;  /* 0x00008f00e3037a23 */ /* 0x004fe40000010800 */
[----:B------:R-:W-:Y:S02]  /*af50*/  FMUL.FTZ R93, R93, R26 ;  /* 0x0000001a5d5d7220 */ /* 0x000fe40000410000 */
[-C--:B------:R-:W-:Y:S01]  /*af60*/  FMUL.FTZ R90, R90, R25.reuse ;  /* 0x000000195a5a7220 */ /* 0x080fe20000410000 */
[----:B------:R2:W-:Y:S01]  /*af70*/  MUFU.EX2 R133, R3 ;  /* 0x0000000300857308 */ /* 0x0005e20000000800 */
[-C--:B------:R-:W-:Y:S02]  /*af80*/  FMUL.FTZ R91, R91, R25.reuse ;  /* 0x000000195b5b7220 */ /* 0x080fe40000410000 */
        /* <DEDUP_REMOVED lines=22> */
[--C-:B--2---:R-:W-:Y:S02]  /*b0f0*/  FFMA.FTZ R3, R225, c[0x0][0x23c], -R0.reuse ;  /* 0x00008f00e1037a23 */ /* 0x104fe40000010800 */
[----:B------:R-:W-:Y:S02]  /*b100*/  FFMA.FTZ R0, R224, c[0x0][0x23c], -R0 ;  /* 0x00008f00e0007a23 */ /* 0x000fe40000010800 */
        /* <DEDUP_REMOVED lines=12> */
[----:B------:R-:W-:Y:S01]  /*b1d0*/  IMAD.MOV.U32 R227, RZ, RZ, R36 ;  /* 0x000000ffffe37224 */ /* 0x000fe200078e0024 */
[----:B------:R-:W-:Y:S01]  /*b1e0*/  MOV R36, R138 ;  /* 0x0000008a00247202 */ /* 0x000fe20000000f00 */
[----:B------:R-:W-:Y:S01]  /*b1f0*/  HMMA.16816.F32 R76, R4, R38, R76 ;  /* 0x00000026044c723c */ /* 0x000fe2000000184c */
[----:B------:R2:W-:Y:S01]  /*b200*/  MUFU.EX2 R138, R0 ;  /* 0x00000000008a7308 */ /* 0x0005e20000000800 */
[----:B------:R-:W-:Y:S01]  /*b210*/  MOV R224, R169 ;  /* 0x000000a900e07202 */ /* 0x000fe20000000f00 */
[----:B------:R-:W-:Y:S01]  /*b220*/  IMAD.MOV.U32 R153, RZ, RZ, R192 ;  /* 0x000000ffff997224 */ /* 0x000fe200078e00c0 */
[----:B------:R-:W-:-:S04]  /*b230*/  MOV R152, R193 ;  /* 0x000000c100987202 */ /* 0x000fc80000000f00 */
[----:B-1----:R-:W-:Y:S01]  /*b240*/  HMMA.16816.F32 R88, R4, R20, R88 ;  /* 0x000000140458723c */ /* 0x002fe20000001858 */
[----:B------:R-:W-:Y:S01]  /*b250*/  IMAD.MOV.U32 R30, RZ, RZ, R194 ;  /* 0x000000ffff1e7224 */ /* 0x000fe200078e00c2 */
[----:B------:R-:W-:Y:S01]  /*b260*/  MOV R168, R14 ;  /* 0x0000000e00a87202 */ /* 0x000fe20000000f00 */
[----:B------:R-:W-:-:S05]  /*b270*/  IMAD.MOV.U32 R29, RZ, RZ, R195 ;  /* 0x000000ffff1d7224 */ /* 0x000fca00078e00c3 */
[----:B------:R-:W-:Y:S01]  /*b280*/  HMMA.16816.F32 R92, R4, R22, R92 ;  /* 0x00000016045c723c */ /* 0x000fe2000000185c */
[----:B--2---:R-:W-:Y:S02]  /*b290*/  FFMA.FTZ R0, R237, c[0x0][0x23c], -R8 ;  /* 0x00008f00ed007a23 */ /* 0x004fe40000010808 */
[----:B------:R-:W-:-:S05]  /*b2a0*/  IMAD.MOV.U32 R169, RZ, RZ, R137 ;  /* 0x000000ffffa97224 */ /* 0x000fca00078e0089 */
[C---:B------:R-:W-:Y:S01]  /*b2b0*/  HMMA.16816.F32 R100, R4.reuse, R32, R100 ;  /* 0x000000200464723c */ /* 0x040fe20000001864 */
[----:B------:R1:W-:Y:S07]  /*b2c0*/  MUFU.EX2 R137, R3 ;  /* 0x0000000300897308 */ /* 0x0003ee0000000800 */
[----:B------:R-:W-:Y:S01]  /*b2d0*/  HMMA.16816.F32 R104, R4, R34, R104 ;  /* 0x000000220468723c */ /* 0x000fe20000001868 */
[----:B------:R-:W-:-:S07]  /*b2e0*/  FMUL.FTZ R108, R108, R28 ;  /* 0x0000001c6c6c7220 */ /* 0x000fce0000410000 */
[----:B------:R-:W-:Y:S01]  /*b2f0*/  HMMA.16816.F32 R112, R4, R40, R112 ;  /* 0x000000280470723c */ /* 0x000fe20000001870 */
[----:B------:R-:W-:-:S07]  /*b300*/  FMUL.FTZ R109, R109, R28 ;  /* 0x0000001c6d6d7220 */ /* 0x000fce0000410000 */
[----:B------:R-:W-:Y:S01]  /*b310*/  HMMA.16816.F32 R116, R4, R42, R116 ;  /* 0x0000002a0474723c */ /* 0x000fe20000001874 */
[----:B------:R-:W-:-:S07]  /*b320*/  FMUL.FTZ R110, R110, R27 ;  /* 0x0000001b6e6e7220 */ /* 0x000fce0000410000 */
[----:B------:R-:W-:Y:S01]  /*b330*/  HMMA.16816.F32 R124, R4, R44, R124 ;  /* 0x0000002c047c723c */ /* 0x000fe2000000187c */
[----:B------:R-:W-:-:S06]  /*b340*/  FMUL.FTZ R111, R111, R27 ;  /* 0x0000001b6f6f7220 */ /* 0x000fcc0000410000 */
[----:B------:R-:W-:Y:S01]  /*b350*/  IMAD.WIDE.U32 R4, R175, -0x2daee0ad, RZ ;  /* 0xd2511f53af047825 */ /* 0x000fe200078e00ff */
[C---:B------:R-:W-:Y:S01]  /*b360*/  HMMA.16816.F32 R156, R16.reuse, R32, R156 ;  /* 0x00000020109c723c */ /* 0x040fe2000000189c */
[----:B------:R2:W-:Y:S03]  /*b370*/  MUFU.EX2 R32, R0 ;  /* 0x0000000000207308 */ /* 0x0005e60000000800 */
[----:B-1----:R-:W-:Y:S02]  /*b380*/  LOP3.LUT R3, R5, UR17, R174, 0x96, !PT ;  /* 0x0000001105037c12 */ /* 0x002fe4000f8e96ae */
[----:B------:R-:W-:Y:S02]  /*b390*/  LOP3.LUT R14, R4, 0xffff, RZ, 0xc0, !PT ;  /* 0x0000ffff040e7812 */ /* 0x000fe400078ec0ff */
[----:B------:R-:W-:Y:S01]  /*b3a0*/  HMMA.16816.F32 R84, R16, R20, R84 ;  /* 0x000000141054723c */ /* 0x000fe20000001854 */
[----:B------:R-:W-:Y:S01]  /*b3b0*/  MOV R226, R171 ;  /* 0x000000ab00e27202 */ /* 0x000fe20000000f00 */
[----:B------:R-:W-:-:S05]  /*b3c0*/  IMAD.MOV.U32 R171, RZ, RZ, R24 ;  /* 0x000000ffffab7224 */ /* 0x000fca00078e0018 */
[----:B------:R-:W-:Y:S01]  /*b3d0*/  SHF.R.U32.HI R21, RZ, 0x10, R4 ;  /* 0x00000010ff157819 */ /* 0x000fe20000011604 */
[----:B------:R-:W-:Y:S01]  /*b3e0*/  HMMA.16816.F32 R192, R16, R22, R96 ;  /* 0x0000001610c0723c */ /* 0x000fe20000001860 */
[----:B--2---:R-:W-:-:S06]  /*b3f0*/  FFMA.FTZ R0, R239, c[0x0][0x23c], -R8 ;  /* 0x00008f00ef007a23 */ /* 0x004fcc0000010808 */
[----:B------:R-:W-:Y:S02]  /*b400*/  LOP3.LUT R22, R4, 0xff, RZ, 0xc0, !PT ;  /* 0x000000ff04167812 */ /* 0x000fe400078ec0ff */
[----:B------:R-:W-:Y:S01]  /*b410*/  SHF.R.U32.HI R23, RZ, 0x18, R4 ;  /* 0x00000018ff177819 */ /* 0x000fe20000011604 */
[----:B------:R-:W-:Y:S01]  /*b420*/  IMAD.WIDE.U32 R4, R173, -0x2daee0ad, RZ ;  /* 0xd2511f53ad047825 */ /* 0x000fe200078e00ff */
[----:B------:R1:W-:Y:S03]  /*b430*/  MUFU.EX2 R33, R0 ;  /* 0x0000000000217308 */ /* 0x0003e60000000800 */
[----:B------:R-:W-:Y:S01]  /*b440*/  FFMA.FTZ R6, R240, c[0x0][0x23c], -R8 ;  /* 0x00008f00f0067a23 */ /* 0x000fe20000010808 */
[----:B------:R-:W-:Y:S02]  /*b450*/  LOP3.LUT R7, R4, 0xffff, RZ, 0xc0, !PT ;  /* 0x0000ffff04077812 */ /* 0x000fe400078ec0ff */
[----:B------:R-:W-:-:S02]  /*b460*/  SHF.R.U32.HI R20, RZ, 0x10, R4 ;  /* 0x00000010ff147819 */ /* 0x000fc40000011604 */
[----:B------:R-:W-:Y:S01]  /*b470*/  SHF.R.U32.HI R24, RZ, 0x18, R4 ;  /* 0x00000018ff187819 */ /* 0x000fe20000011604 */
[----:B------:R-:W-:Y:S01]  /*b480*/  HMMA.16816.F32 R180, R16, R34, R108 ;  /* 0x0000002210b4723c */ /* 0x000fe2000000186c */
[----:B-1----:R-:W-:Y:S01]  /*b490*/  FFMA.FTZ R0, R242, c[0x0][0x23c], -R8 ;  /* 0x00008f00f2007a23 */ /* 0x002fe20000010808 */
[----:B------:R-:W-:Y:S01]  /*b4a0*/  LOP3.LUT R8, R4, 0xff, RZ, 0xc0, !PT ;  /* 0x000000ff04087812 */ /* 0x000fe200078ec0ff */
[----:B------:R-:W-:Y:S01]  /*b4b0*/  IMAD.MOV.U32 R225, RZ, RZ, R170 ;  /* 0x000000ffffe17224 */ /* 0x000fe200078e00aa */
[----:B------:R-:W-:Y:S01]  /*b4c0*/  SHF.R.U32.HI R4, RZ, 0x8, R14 ;  /* 0x00000008ff047819 */ /* 0x000fe2000001160e */
[----:B------:R1:W-:Y:S01]  /*b4d0*/  MUFU.EX2 R35, R0 ;  /* 0x0000000000237308 */ /* 0x0003e20000000800 */
[----:B------:R-:W-:Y:S02]  /*b4e0*/  IMAD.MOV.U32 R98, RZ, RZ, R30 ;  /* 0x000000ffff627224 */ /* 0x000fe400078e001e */
[-C--:B------:R-:W-:Y:S01]  /*b4f0*/  FMUL.FTZ R80, R80, R28.reuse ;  /* 0x0000001c50507220 */ /* 0x080fe20000410000 */
[----:B------:R-:W-:Y:S01]  /*b500*/  PRMT R22, R22, 0x5410, R4 ;  /* 0x0000541016167816 */ /* 0x000fe20000000004 */
[-C--:B------:R-:W-:Y:S01]  /*b510*/  FMUL.FTZ R81, R81, R28.reuse ;  /* 0x0000001c51517220 */ /* 0x080fe20000410000 */
[----:B------:R-:W-:Y:S01]  /*b520*/  SHF.R.U32.HI R4, RZ, 0x8, R7 ;  /* 0x00000008ff047819 */ /* 0x000fe20000011607 */
[----:B------:R-:W-:Y:S01]  /*b530*/  FMUL.FTZ R82, R82, R27 ;  /* 0x0000001b52527220 */ /* 0x000fe20000410000 */
[----:B------:R-:W-:Y:S01]  /*b540*/  MOV R170, R31 ;  /* 0x0000001f00aa7202 */ /* 0x000fe20000000f00 */
[----:B------:R-:W2:Y:S01]  /*b550*/  MUFU.EX2 R34, R6 ;  /* 0x0000000600227308 */ /* 0x000ea20000000800 */
[----:B------:R-:W-:Y:S01]  /*b560*/  PRMT R14, R8, 0x5410, R4 ;  /* 0x00005410080e7816 */ /* 0x000fe20000000004 */
[----:B------:R-:W-:Y:S01]  /*b570*/  FMUL.FTZ R83, R83, R27 ;  /* 0x0000001b53537220 */ /* 0x000fe20000410000 */
[----:B------:R-:W-:Y:S01]  /*b580*/  MOV R99, R29 ;  /* 0x0000001d00637202 */ /* 0x000fe20000000f00 */
[----:B------:R-:W-:-:S02]  /*b590*/  FMUL.FTZ R160, R160, R28 ;  /* 0x0000001ca0a07220 */ /* 0x000fc40000410000 */
[-C--:B------:R-:W-:Y:S01]  /*b5a0*/  FMUL.FTZ R161, R161, R28.reuse ;  /* 0x0000001ca1a17220 */ /* 0x080fe20000410000 */
[----:B-1----:R-:W-:Y:S01]  /*b5b0*/  LOP3.LUT R0, R5, UR17, R172, 0x96, !PT ;  /* 0x0000001105007c12 */ /* 0x002fe2000f8e96ac */
[----:B------:R-:W-:Y:S01]  /*b5c0*/  FFMA.FTZ R5, R236, c[0x0][0x23c], -R13 ;  /* 0x00008f00ec057a23 */ /* 0x000fe2000001080d */
[----:B------:R-:W-:Y:S01]  /*b5d0*/  LOP3.LUT R4, R3, 0xffff, RZ, 0xc0, !PT ;  /* 0x0000ffff03047812 */ /* 0x000fe200078ec0ff */
[-C--:B------:R-:W-:Y:S02]  /*b5e0*/  FMUL.FTZ R162, R162, R27.reuse ;  /* 0x0000001ba2a27220 */ /* 0x080fe40000410000 */
[----:B------:R-:W-:Y:S01]  /*b5f0*/  FMUL.FTZ R163, R163, R27 ;  /* 0x0000001ba3a37220 */ /* 0x000fe20000410000 */
[----:B------:R1:W-:Y:S01]  /*b600*/  MUFU.EX2 R31, R5 ;  /* 0x00000005001f7308 */ /* 0x0003e20000000800 */
        /* <DEDUP_REMOVED lines=8> */
[----:B-1----:R-:W-:Y:S01]  /*b690*/  LOP3.LUT R5, R21, 0xff, RZ, 0xc0, !PT ;  /* 0x000000ff15057812 */ /* 0x002fe200078ec0ff */
[----:B------:R-:W-:-:S02]  /*b6a0*/  FFMA.FTZ R6, R238, c[0x0][0x23c], -R13 ;  /* 0x00008f00ee067a23 */ /* 0x000fc4000001080d */
[-C--:B------:R-:W-:Y:S01]  /*b6b0*/  FMUL.FTZ R128, R128, R28.reuse ;  /* 0x0000001c80807220 */ /* 0x080fe20000410000 */
[----:B------:R-:W-:Y:S01]  /*b6c0*/  PRMT R23, R5, 0x5410, R23 ;  /* 0x0000541005177816 */ /* 0x000fe20000000017 */
[----:B------:R1:W-:Y:S01]  /*b6d0*/  MUFU.EX2 R30, R6 ;  /* 0x00000006001e7308 */ /* 0x0003e20000000800 */
[----:B------:R-:W-:Y:S02]  /*b6e0*/  FFMA.FTZ R5, R243, c[0x0][0x23c], -R13 ;  /* 0x00008f00f3057a23 */ /* 0x000fe4000001080d */
[----:B------:R-:W-:Y:S02]  /*b6f0*/  FMUL.FTZ R129, R129, R28 ;  /* 0x0000001c81817220 */ /* 0x000fe40000410000 */
[-C--:B------:R-:W-:Y:S02]  /*b700*/  FMUL.FTZ R130, R130, R27.reuse ;  /* 0x0000001b82827220 */ /* 0x080fe40000410000 */
[----:B------:R-:W-:Y:S01]  /*b710*/  FMUL.FTZ R131, R131, R27 ;  /* 0x0000001b83837220 */ /* 0x000fe20000410000 */
[----:B------:R-:W-:Y:S01]  /*b720*/  LOP3.LUT R7, R20, 0xff, RZ, 0xc0, !PT ;  /* 0x000000ff14077812 */ /* 0x000fe200078ec0ff */
[----:B------:R3:W-:Y:S01]  /*b730*/  MUFU.EX2 R29, R5 ;  /* 0x00000005001d7308 */ /* 0x0007e20000000800 */
[----:B------:R-:W-:Y:S01]  /*b740*/  MOV R50, R177 ;  /* 0x000000b100327202 */ /* 0x000fe20000000f00 */
[----:B------:R-:W-:Y:S01]  /*b750*/  IMAD.MOV.U32 R51, RZ, RZ, R176 ;  /* 0x000000ffff337224 */ /* 0x000fe200078e00b0 */
[----:B------:R-:W-:Y:S01]  /*b760*/  MOV R97, R152 ;  /* 0x0000009800617202 */ /* 0x000fe20000000f00 */
[----:B------:R-:W-:Y:S01]  /*b770*/  IMAD.MOV.U32 R96, RZ, RZ, R153 ;  /* 0x000000ffff607224 */ /* 0x000fe200078e0099 */
[----:B------:R-:W-:Y:S01]  /*b780*/  MOV R237, R169 ;  /* 0x000000a900ed7202 */ /* 0x000fe20000000f00 */
[----:B------:R-:W-:Y:S01]  /*b790*/  LDSM.16.MT88.4 R108, [R207+0xb800] ;  /* 0x00b80000cf6c783b */ /* 0x000fe20000004200 */
[----:B-1----:R-:W-:-:S02]  /*b7a0*/  SHF.R.U32.HI R6, RZ, 0x8, R4 ;  /* 0x00000008ff067819 */ /* 0x002fc40000011604 */
[----:B------:R-:W-:Y:S01]  /*b7b0*/  LOP3.LUT R4, R3, 0xff, RZ, 0xc0, !PT ;  /* 0x000000ff03047812 */ /* 0x000fe200078ec0ff */
[C---:B------:R-:W-:Y:S03]  /*b7c0*/  HMMA.16816.F32 R220, R16.reuse, R38, R80 ;  /* 0x0000002610dc723c */ /* 0x040fe60000001850 */
[----:B------:R-:W-:Y:S01]  /*b7d0*/  PRMT R20, R4, 0x5410, R6 ;  /* 0x0000541004147816 */ /* 0x000fe20000000006 */
[----:B------:R-:W-:Y:S02]  /*b7e0*/  FFMA.FTZ R4, R139, c[0x0][0x23c], -R15 ;  /* 0x00008f008b047a23 */ /* 0x000fe4000001080f */
[----:B---3--:R-:W-:Y:S01]  /*b7f0*/  FFMA.FTZ R5, R244, c[0x0][0x23c], -R13 ;  /* 0x00008f00f4057a23 */ /* 0x008fe2000001080d */
[----:B------:R-:W-:Y:S01]  /*b800*/  MOV R83, R65 ;  /* 0x0000004100537202 */ /* 0x000fe20000000f00 */
[----:B------:R-:W-:Y:S01]  /*b810*/  IMAD.MOV.U32 R82, RZ, RZ, R64 ;  /* 0x000000ffff527224 */ /* 0x000fe200078e0040 */
[----:B------:R-:W-:Y:S01]  /*b820*/  PRMT R21, R7, 0x5410, R24 ;  /* 0x0000541007157816 */ /* 0x000fe20000000018 */
[C---:B------:R-:W-:Y:S01]  /*b830*/  HMMA.16816.F32 R160, R16.reuse, R40, R160 ;  /* 0x0000002810a0723c */ /* 0x040fe200000018a0 */
[----:B------:R-:W-:Y:S01]  /*b840*/  IMAD.MOV.U32 R80, RZ, RZ, R36 ;  /* 0x000000ffff507224 */ /* 0x000fe200078e0024 */
[----:B------:R-:W-:Y:S01]  /*b850*/  MOV R81, R37 ;  /* 0x0000002500517202 */ /* 0x000fe20000000f00 */
[----:B------:R-:W-:Y:S01]  /*b860*/  IMAD.MOV.U32 R64, RZ, RZ, R66 ;  /* 0x000000ffff407224 */ /* 0x000fe200078e0042 */
[----:B------:R-:W-:Y:S01]  /*b870*/  MOV R65, R67 ;  /* 0x0000004300417202 */ /* 0x000fe20000000f00 */
[----:B------:R1:W-:Y:S01]  /*b880*/  MUFU.EX2 R24, R5 ;  /* 0x0000000500187308 */ /* 0x0003e20000000800 */
[----:B------:R-:W-:Y:S01]  /*b890*/  IMAD.MOV.U32 R66, RZ, RZ, R48 ;  /* 0x000000ffff427224 */ /* 0x000fe200078e0030 */
[----:B------:R-:W-:Y:S01]  /*b8a0*/  MOV R67, R49 ;  /* 0x0000003100437202 */ /* 0x000fe20000000f00 */
[----:B------:R-:W-:Y:S01]  /*b8b0*/  HMMA.16816.F32 R176, R16, R42, R120 ;  /* 0x0000002a10b0723c */ /* 0x000fe20000001878 */
[----:B------:R-:W-:Y:S01]  /*b8c0*/  IMAD.MOV.U32 R36, RZ, RZ, R50 ;  /* 0x000000ffff247224 */ /* 0x000fe200078e0032 */
[----:B------:R-:W-:Y:S01]  /*b8d0*/  MOV R37, R51 ;  /* 0x0000003300257202 */ /* 0x000fe20000000f00 */
[----:B------:R-:W-:Y:S01]  /*b8e0*/  IMAD.MOV.U32 R38, RZ, RZ, R155 ;  /* 0x000000ffff267224 */ /* 0x000fe200078e009b */
[----:B------:R-:W-:Y:S01]  /*b8f0*/  MOV R39, R154 ;  /* 0x0000009a00277202 */ /* 0x000fe20000000f00 */
[----:B------:R-:W-:Y:S01]  /*b900*/  LDSM.16.MT88.4 R48, [R207+0xa800] ;  /* 0x00a80000cf30783b */ /* 0x000fe20000004200 */
[----:B------:R-:W-:-:S02]  /*b910*/  SHF.R.U32.HI R13, RZ, 0x18, R3 ;  /* 0x00000018ff0d7819 */ /* 0x000fc40000011603 */
[C---:B------:R-:W-:Y:S01]  /*b920*/  HMMA.16816.F32 R164, R16.reuse, R44, R164 ;  /* 0x0000002c10a4723c */ /* 0x040fe200000018a4 */
[----:B------:R-:W3:Y:S01]  /*b930*/  LDSM.16.MT88.4 R152, [R205+0xa800] ;  /* 0x00a80000cd98783b */ /* 0x000ee20000004200 */
[----:B------:R-:W-:Y:S02]  /*b940*/  SHF.R.U32.HI R7, RZ, 0x10, R0 ;  /* 0x00000010ff077819 */ /* 0x000fe40000011600 */
[----:B-1----:R-:W-:Y:S02]  /*b950*/  SHF.R.U32.HI R5, RZ, 0x10, R3 ;  /* 0x00000010ff057819 */ /* 0x002fe40000011603 */
[C---:B------:R-:W-:Y:S02]  /*b960*/  LOP3.LUT R8, R0.reuse, 0xff, RZ, 0xc0, !PT ;  /* 0x000000ff00087812 */ /* 0x040fe400078ec0ff */
[----:B------:R-:W-:Y:S01]  /*b970*/  HMMA.16816.F32 R172, R16, R46, R128 ;  /* 0x0000002e10ac723c */ /* 0x000fe20000001880 */
[----:B------:R1:W-:Y:S01]  /*b980*/  MUFU.EX2 R19, R4 ;  /* 0x0000000400137308 */ /* 0x0003e20000000800 */
[----:B------:R-:W-:Y:S01]  /*b990*/  LOP3.LUT R3, R0, 0xffff, RZ, 0xc0, !PT ;  /* 0x0000ffff00037812 */ /* 0x000fe200078ec0ff */
[----:B------:R-:W-:Y:S01]  /*b9a0*/  IMAD.MOV.U32 R236, RZ, RZ, R168 ;  /* 0x000000ffffec7224 */ /* 0x000fe200078e00a8 */
[----:B------:R-:W-:Y:S01]  /*b9b0*/  SHF.R.U32.HI R6, RZ, 0x18, R0 ;  /* 0x00000018ff067819 */ /* 0x000fe20000011600 */
[----:B------:R-:W-:Y:S01]  /*b9c0*/  HSET2.LE.AND R14, R14, R203, PT ;  /* 0x000000cb0e0e7233 */ /* 0x000fe20003803000 */
[----:B------:R-:W-:Y:S01]  /*b9d0*/  LOP3.LUT R5, R5, 0xff, RZ, 0xc0, !PT ;  /* 0x000000ff05057812 */ /* 0x000fe200078ec0ff */
[----:B------:R-:W-:Y:S01]  /*b9e0*/  IMAD.MOV.U32 R238, RZ, RZ, R170 ;  /* 0x000000ffffee7224 */ /* 0x000fe200078e00aa */
[----:B------:R-:W-:Y:S01]  /*b9f0*/  SHF.R.U32.HI R3, RZ, 0x8, R3 ;  /* 0x00000008ff037819 */ /* 0x000fe20000011603 */
[----:B------:R-:W-:Y:S01]  /*ba00*/  LDSM.16.MT88.4 R120, [R210+0xb800] ;  /* 0x00b80000d278783b */ /* 0x000fe20000004200 */
[----:B------:R-:W-:Y:S01]  /*ba10*/  LOP3.LUT R0, R7, 0xff, RZ, 0xc0, !PT ;  /* 0x000000ff07007812 */ /* 0x000fe200078ec0ff */
[----:B-1----:R-:W-:-:S04]  /*ba20*/  FFMA.FTZ R4, R185, c[0x0][0x23c], -R15 ;  /* 0x00008f00b9047a23 */ /* 0x002fc8000001080f */
[----:B------:R1:W4:Y:S01]  /*ba30*/  MUFU.EX2 R18, R4 ;  /* 0x0000000400127308 */ /* 0x0003220000000800 */
[----:B------:R-:W-:Y:S01]  /*ba40*/  FFMA.FTZ R16, R184, c[0x0][0x23c], -R15 ;  /* 0x00008f00b8107a23 */ /* 0x000fe2000001080f */
[----:B------:R-:W-:Y:S02]  /*ba50*/  PRMT R7, R5, 0x5410, R13 ;  /* 0x0000541005077816 */ /* 0x000fe4000000000d */
[----:B------:R-:W-:Y:S01]  /*ba60*/  PRMT R8, R8, 0x5410, R3 ;  /* 0x0000541008087816 */ /* 0x000fe20000000003 */
[----:B------:R-:W-:Y:S01]  /*ba70*/  FFMA.FTZ R3, R187, c[0x0][0x23c], -R15 ;  /* 0x00008f00bb037a23 */ /* 0x000fe2000001080f */
[----:B------:R-:W-:Y:S01]  /*ba80*/  PRMT R5, R0, 0x5410, R6 ;  /* 0x0000541000057816 */ /* 0x000fe20000000006 */
[--C-:B------:R-:W-:Y:S01]  /*ba90*/  HSET2.LE.AND R0, R22, R203.reuse, PT ;  /* 0x000000cb16007233 */ /* 0x100fe20003803000 */
[----:B------:R-:W-:Y:S03]  /*baa0*/  MUFU.EX2 R16, R16 ;  /* 0x0000001000107308 */ /* 0x000fe60000000800 */
[----:B------:R-:W-:Y:S01]  /*bab0*/  HSET2.LE.AND R13, R5, R203, PT ;  /* 0x000000cb050d7233 */ /* 0x000fe20003803000 */
[----:B--2---:R-:W-:-:S04]  /*bac0*/  F2FP.PACK_AB R5, R34, R35 ;  /* 0x000000232205723e */ /* 0x004fc800000000ff */
[----:B------:R2:W5:Y:S01]  /*bad0*/  MUFU.EX2 R17, R3 ;  /* 0x0000000300117308 */ /* 0x0005620000000800 */
[--C-:B-1----:R-:W-:Y:S02]  /*bae0*/  HSET2.LE.AND R4, R23, R203.reuse, PT ;  /* 0x000000cb17047233 */ /* 0x102fe40003803000 */
[--C-:B------:R-:W-:Y:S02]  /*baf0*/  HSET2.LE.AND R6, R20, R203.reuse, PT ;  /* 0x000000cb14067233 */ /* 0x100fe40003803000 */
[----:B------:R-:W-:Y:S01]  /*bb00*/  HSET2.LE.AND R7, R7, R203, PT ;  /* 0x000000cb07077233 */ /* 0x000fe20003803000 */
[----:B------:R-:W-:Y:S02]  /*bb10*/  LOP3.LUT R131, R4, R5, RZ, 0xc0, !PT ;  /* 0x0000000504837212 */ /* 0x000fe400078ec0ff */
[----:B----4-:R-:W-:Y:S02]  /*bb20*/  F2FP.PACK_AB R4, R18, R19 ;  /* 0x000000131204723e */ /* 0x010fe400000000ff */
[----:B--2---:R-:W-:-:S04]  /*bb30*/  F2FP.PACK_AB R3, R138, R137 ;  /* 0x000000898a03723e */ /* 0x004fc800000000ff */
[----:B------:R-:W-:Y:S02]  /*bb40*/  LOP3.LUT R130, R0, R3, RZ, 0xc0, !PT ;  /* 0x0000000300827212 */ /* 0x000fe400078ec0ff */
[----:B------:R-:W-:Y:S02]  /*bb50*/  F2FP.PACK_AB R3, R133, R132 ;  /* 0x000000848503723e */ /* 0x000fe400000000ff */
[----:B------:R-:W-:Y:S01]  /*bb60*/  F2FP.PACK_AB R0, R33, R32 ;  /* 0x000000202100723e */ /* 0x000fe200000000ff */
[----:B------:R-:W-:Y:S01]  /*bb70*/  HSET2.LE.AND R8, R8, R203, PT ;  /* 0x000000cb08087233 */ /* 0x000fe20003803000 */
[----:B------:R-:W-:Y:S02]  /*bb80*/  LOP3.LUT R128, R6, R3, RZ, 0xc0, !PT ;  /* 0x0000000306807212 */ /* 0x000fe400078ec0ff */
[----:B------:R-:W-:Y:S02]  /*bb90*/  F2FP.PACK_AB R3, R30, R31 ;  /* 0x0000001f1e03723e */ /* 0x000fe400000000ff */
[----:B------:R-:W-:-:S02]  /*bba0*/  LOP3.LUT R129, R7, R0, RZ, 0xc0, !PT ;  /* 0x0000000007817212 */ /* 0x000fc400078ec0ff */
[----:B------:R-:W-:Y:S02]  /*bbb0*/  LOP3.LUT R169, R13, R4, RZ, 0xc0, !PT ;  /* 0x000000040da97212 */ /* 0x000fe400078ec0ff */
[----:B------:R-:W1:Y:S01]  /*bbc0*/  LDSM.16.MT88.4 R4, [R209+0xb800] ;  /* 0x00b80000d104783b */ /* 0x000e620000004200 */
[----:B------:R-:W-:Y:S01]  /*bbd0*/  HSET2.LE.AND R15, R21, R203, PT ;  /* 0x000000cb150f7233 */ /* 0x000fe20003803000 */
[----:B------:R-:W-:Y:S02]  /*bbe0*/  LOP3.LUT R168, R8, R3, RZ, 0xc0, !PT ;  /* 0x0000000308a87212 */ /* 0x000fe400078ec0ff */
[----:B------:R-:W-:Y:S02]  /*bbf0*/  F2FP.PACK_AB R0, R24, R29 ;  /* 0x0000001d1800723e */ /* 0x000fe400000000ff */
[----:B-----5:R-:W-:Y:S02]  /*bc00*/  F2FP.PACK_AB R3, R16, R17 ;  /* 0x000000111003723e */ /* 0x020fe400000000ff */
[----:B------:R-:W-:-:S02]  /*bc10*/  MOV R239, R171 ;  /* 0x000000ab00ef7202 */ /* 0x000fc40000000f00 */
[----:B------:R-:W-:Y:S02]  /*bc20*/  LOP3.LUT R170, R14, R0, RZ, 0xc0, !PT ;  /* 0x000000000eaa7212 */ /* 0x000fe400078ec0ff */
[----:B------:R-:W-:Y:S01]  /*bc30*/  LOP3.LUT R171, R15, R3, RZ, 0xc0, !PT ;  /* 0x000000030fab7212 */ /* 0x000fe200078ec0ff */
[-C--:B---3--:R-:W-:Y:S08]  /*bc40*/  HMMA.16816.F32 R140, R128, R152.reuse, R140 ;  /* 0x00000098808c723c */ /* 0x088ff0000000188c */
[C---:B------:R-:W-:Y:S08]  /*bc50*/  HMMA.16816.F32 R144, R168.reuse, R152, R144 ;  /* 0x00000098a890723c */ /* 0x040ff00000001890 */
[----:B------:R-:W-:Y:S08]  /*bc60*/  HMMA.16816.F32 R148, R168, R154, R148 ;  /* 0x0000009aa894723c */ /* 0x000ff00000001894 */
[-C--:B------:R-:W-:Y:S08]  /*bc70*/  HMMA.16816.F32 R36, R128, R48.reuse, R36 ;  /* 0x000000308024723c */ /* 0x080ff00000001824 */
[C---:B------:R-:W-:Y:S01]  /*bc80*/  HMMA.16816.F32 R40, R168.reuse, R48, R64 ;  /* 0x00000030a828723c */ /* 0x040fe20000001840 */
[----:B------:R-:W2:Y:S07]  /*bc90*/  LDSM.16.MT88.4 R64, [R210+0xa800] ;  /* 0x00a80000d240783b */ /* 0x000eae0000004200 */
[----:B------:R-:W-:Y:S08]  /*bca0*/  HMMA.16816.F32 R44, R168, R50, R228 ;  /* 0x00000032a82c723c */ /* 0x000ff000000018e4 */
[C---:B------:R-:W-:Y:S01]  /*bcb0*/  HMMA.16816.F32 R152, R128.reuse, R154, R96 ;  /* 0x0000009a8098723c */ /* 0x040fe20000001860 */
[----:B------:R-:W-:Y:S07]  /*bcc0*/  LDSM.16.MT88.4 R96, [R205+0xb800] ;  /* 0x00b80000cd60783b */ /* 0x000fee0000004200 */
[----:B------:R-:W-:Y:S01]  /*bcd0*/  HMMA.16816.F32 R48, R128, R50, R80 ;  /* 0x000000328030723c */ /* 0x000fe20000001850 */
[----:B------:R-:W3:Y:S01]  /*bce0*/  LDSM.16.MT88.4 R80, [R209+0xa800] ;  /* 0x00a80000d150783b */ /* 0x000ee20000004200 */
[----:B------:R-:W-:-:S02]  /*bcf0*/  FFMA.FTZ R15, R241, R28, R235 ;  /* 0x0000001cf10f7223 */ /* 0x000fc400000100eb */
[----:B------:R-:W-:Y:S02]  /*bd00*/  FFMA.FTZ R8, R248, R27, R202 ;  /* 0x0000001bf8087223 */ /* 0x000fe400000100ca */
[----:B------:R-:W-:Y:S02]  /*bd10*/  FFMA.FTZ R3, R249, R26, R198 ;  /* 0x0000001af9037223 */ /* 0x000fe400000100c6 */
[----:B------:R-:W-:Y:S02]  /*bd20*/  FFMA.FTZ R0, R250, R25, R190 ;  /* 0x00000019fa007223 */ /* 0x000fe400000100be */
[----:B------:R-:W-:Y:S02]  /*bd30*/  FADD.FTZ R15, R234, R15 ;  /* 0x0000000fea0f7221 */ /* 0x000fe40000010000 */
[----:B------:R-:W-:Y:S02]  /*bd40*/  FADD.FTZ R14, R201, R8 ;  /* 0x00000008c90e7221 */ /* 0x000fe40000010000 */
[----:B------:R-:W-:Y:S01]  /*bd50*/  FADD.FTZ R13, R197, R3 ;  /* 0x00000003c50d7221 */ /* 0x000fe20000010000 */
[----:B-1----:R-:W-:Y:S01]  /*bd60*/  HMMA.16816.F32 R124, R168, R4, R124 ;  /* 0x00000004a87c723c */ /* 0x002fe2000000187c */
[----:B------:R-:W-:-:S02]  /*bd70*/  FADD.FTZ R8, R189, R0 ;  /* 0x00000000bd087221 */ /* 0x000fc40000010000 */
[----:B------:R-:W-:Y:S02]  /*bd80*/  FADD.FTZ R3, R199, R14 ;  /* 0x0000000ec7037221 */ /* 0x000fe40000010000 */
[----:B------:R-:W-:-:S03]  /*bd90*/  FADD.FTZ R0, R196, R13 ;  /* 0x0000000dc4007221 */ /* 0x000fc60000010000 */
        /* <DEDUP_REMOVED lines=13> */
[----:B--2---:R-:W-:Y:S01]  /*be70*/  HMMA.16816.F32 R56, R168, R64, R56 ;  /* 0x00000040a838723c */ /* 0x004fe20000001838 */
[----:B------:R-:W-:-:S02]  /*be80*/  FADD.FTZ R3, R30, R5 ;  /* 0x000000051e037221 */ /* 0x000fc40000010000 */
[----:B------:R-:W-:Y:S02]  /*be90*/  FADD.FTZ R0, R18, R0 ;  /* 0x0000000012007221 */ /* 0x000fe40000010000 */
[----:B------:R-:W-:-:S03]  /*bea0*/  FADD.FTZ R241, R137, R241 ;  /* 0x000000f189f17221 */ /* 0x000fc60000010000 */
[----:B------:R-:W-:Y:S01]  /*beb0*/  HMMA.16816.F32 R60, R168, R66, R60 ;  /* 0x00000042a83c723c */ /* 0x000fe2000000183c */
[----:B------:R-:W-:Y:S02]  /*bec0*/  FADD.FTZ R4, R35, R4 ;  /* 0x0000000423047221 */ /* 0x000fe40000010000 */
[----:B------:R-:W-:Y:S02]  /*bed0*/  FADD.FTZ R3, R29, R3 ;  /* 0x000000031d037221 */ /* 0x000fe40000010000 */
[----:B------:R-:W-:-:S03]  /*bee0*/  FADD.FTZ R0, R17, R0 ;  /* 0x0000000011007221 */ /* 0x000fc60000010000 */
[----:B---3--:R-:W-:Y:S01]  /*bef0*/  HMMA.16816.F32 R72, R168, R80, R72 ;  /* 0x00000050a848723c */ /* 0x008fe20000001848 */
[----:B------:R-:W-:-:S07]  /*bf00*/  FADD.FTZ R241, R138, R241 ;  /* 0x000000f18af17221 */ /* 0x000fce0000010000 */
[----:B------:R-:W-:Y:S01]  /*bf10*/  HMMA.16816.F32 R76, R168, R82, R76 ;  /* 0x00000052a84c723c */ /* 0x000fe2000000184c */
[----:B------:R-:W-:-:S07]  /*bf20*/  FADD.FTZ R248, R34, R4 ;  /* 0x0000000422f87221 */ /* 0x000fce0000010000 */
[----:B------:R-:W-:Y:S01]  /*bf30*/  HMMA.16816.F32 R88, R168, R96, R88 ;  /* 0x00000060a858723c */ /* 0x000fe20000001858 */
[----:B------:R-:W-:-:S07]  /*bf40*/  FADD.FTZ R249, R24, R3 ;  /* 0x0000000318f97221 */ /* 0x000fce0000010000 */
[----:B------:R-:W-:Y:S01]  /*bf50*/  HMMA.16816.F32 R92, R168, R98, R92 ;  /* 0x00000062a85c723c */ /* 0x000fe2000000185c */
[----:B------:R-:W-:-:S07]  /*bf60*/  FADD.FTZ R250, R16, R0 ;  /* 0x0000000010fa7221 */ /* 0x000fce0000010000 */
        /* <DEDUP_REMOVED lines=34> */
[C---:B------:R-:W-:Y:S02]  /*c190*/  IADD3 R3, P0, R0.reuse, UR24, RZ ;  /* 0x0000001800037c10 */ /* 0x040fe4000ff1e0ff */
[----:B---3--:R-:W-:Y:S02]  /*c1a0*/  LEA.HI.X R4, R5, R227, R4, 0x5, P1 ;  /* 0x000000e305047211 */ /* 0x008fe400008f2c04 */
[C---:B------:R-:W-:Y:S02]  /*c1b0*/  @!P3 LEA R18, P5, R0.reuse, c[0x0][0x170], 0x1 ;  /* 0x00005c000012ba11 */ /* 0x040fe400078a08ff */
[----:B------:R-:W-:Y:S02]  /*c1c0*/  @!P2 LEA R14, P1, R0, c[0x0][0x170], 0x1 ;  /* 0x00005c00000eaa11 */ /* 0x000fe400078208ff */
[----:B------:R-:W-:Y:S02]  /*c1d0*/  @!P3 LEA R16, P4, R3, c[0x0][0x170], 0x1 ;  /* 0x00005c000310ba11 */ /* 0x000fe400078808ff */
[----:B------:R-:W-:-:S02]  /*c1e0*/  IADD3.X R5, R4, UR23, RZ, P0, !PT ;  /* 0x0000001704057c10 */ /* 0x000fc400087fe4ff */
[C-C-:B------:R-:W-:Y:S02]  /*c1f0*/  @!P3 LEA.HI.X R19, R0.reuse, c[0x0][0x174], R4.reuse, 0x1, P5 ;  /* 0x00005d000013ba11 */ /* 0x140fe400028f0c04 */
[C---:B------:R-:W-:Y:S02]  /*c200*/  @!P2 LEA R6, P0, R3.reuse, c[0x0][0x170], 0x1 ;  /* 0x00005c000306aa11 */ /* 0x040fe400078008ff */
        /* <DEDUP_REMOVED lines=30> */
[----:B------:R-:W5:Y:S04]  /*c3f0*/  LDSM.16.M88.4 R24, [R208] ;  /* 0x00000000d018783b */ /* 0x000f680000000200 */
[----:B------:R-:W0:Y:S01]  /*c400*/  LDGDEPBAR ;  /* 0x00000000000079af */ /* 0x000e220000000000 */
[----:B----4-:R-:W-:Y:S08]  /*c410*/  HMMA.16816.F32 R200, R20, R28, RZ ;  /* 0x0000001c14c8723c */ /* 0x010ff000000018ff */
[C---:B-1----:R-:W-:Y:S08]  /*c420*/  HMMA.16816.F32 R188, R16.reuse, R32, RZ ;  /* 0x0000002010bc723c */ /* 0x042ff000000018ff */
[C---:B------:R-:W-:Y:S08]  /*c430*/  HMMA.16816.F32 R180, R16.reuse, R28, RZ ;  /* 0x0000001c10b4723c */ /* 0x040ff000000018ff */
[C---:B------:R-:W-:Y:S08]  /*c440*/  HMMA.16816.F32 R184, R16.reuse, R34, RZ ;  /* 0x0000002210b8723c */ /* 0x040ff000000018ff */
[-C--:B------:R-:W-:Y:S08]  /*c450*/  HMMA.16816.F32 R16, R16, R30.reuse, RZ ;  /* 0x0000001e1010723c */ /* 0x080ff000000018ff */
[----:B------:R-:W-:Y:S08]  /*c460*/  HMMA.16816.F32 R196, R20, R30, RZ ;  /* 0x0000001e14c4723c */ /* 0x000ff000000018ff */
[----:B---3--:R-:W-:Y:S08]  /*c470*/  HMMA.16816.F32 R192, R4, R176, R188 ;  /* 0x000000b004c0723c */ /* 0x008ff000000018bc */
        /* <DEDUP_REMOVED lines=8> */
[----:B------:R-:W3:Y:S03]  /*c500*/  LDSM.16.M88.4 R16, [R214] ;  /* 0x00000000d610783b */ /* 0x000ee60000000200 */
[C---:B-----5:R-:W-:Y:S08]  /*c510*/  HMMA.16816.F32 R180, R24.reuse, R176, R220 ;  /* 0x000000b018b4723c */ /* 0x060ff000000018dc */
        /* <DEDUP_REMOVED lines=11> */
[C---:B---3--:R-:W-:Y:S08]  /*c5d0*/  HMMA.16816.F32 R188, R16.reuse, R20, R180 ;  /* 0x0000001410bc723c */ /* 0x048ff000000018b4 */
[C---:B------:R-:W-:Y:S01]  /*c5e0*/  HMMA.16816.F32 R180, R16.reuse, R22, R200 ;  /* 0x0000001610b4723c */ /* 0x040fe200000018c8 */
[----:B------:R-:W-:Y:S07]  /*c5f0*/  LDSM.16.M88.4 R20, [R206+0x6000] ;  /* 0x00600000ce14783b */ /* 0x000fee0000000200 */
[C---:B------:R-:W-:Y:S08]  /*c600*/  HMMA.16816.F32 R184, R16.reuse, R32, R228 ;  /* 0x0000002010b8723c */ /* 0x040ff000000018e4 */
[----:B------:R-:W-:Y:S01]  /*c610*/  HMMA.16816.F32 R176, R16, R34, R176 ;  /* 0x0000002210b0723c */ /* 0x000fe200000018b0 */
[----:B------:R-:W3:Y:S04]  /*c620*/  LDSM.16.M88.4 R32, [R204+0x9000] ;  /* 0x00900000cc20783b */ /* 0x000ee80000000200 */
        /* <DEDUP_REMOVED lines=13> */
[----:B------:R-:W2:Y:S07]  /*c700*/  LDSM.16.M88.4 R24, [R208+0x4000] ;  /* 0x00400000d018783b */ /* 0x000eae0000000200 */
[C---:B---3--:R-:W-:Y:S08]  /*c710*/  HMMA.16816.F32 R184, R20.reuse, R32, R196 ;  /* 0x0000002014b8723c */ /* 0x048ff000000018c4 */
        /* <DEDUP_REMOVED lines=14> */
[----:B------:R-:W3:Y:S03]  /*c800*/  LDSM.16.M88.4 R20, [R214+0x4000] ;  /* 0x00400000d614783b */ /* 0x000ee60000000200 */
[C---:B--2---:R-:W-:Y:S08]  /*c810*/  HMMA.16816.F32 R192, R24.reuse, R180, R228 ;  /* 0x000000b418c0723c */ /* 0x044ff000000018e4 */
        /* <DEDUP_REMOVED lines=10> */
[----:B------:R-:W2:Y:S01]  /*c8c0*/  LDSM.16.M88.4 R16, [R212+0x4000] ;  /* 0x00400000d410783b */ /* 0x000ea20000000200 */
[----:B------:R-:W-:-:S04]  /*c8d0*/  DEPBAR.LE SB0, 0x0 ;  /* 0x000080000000791a */ /* 0x000fc80000000000 */
[C---:B---3--:R-:W-:Y:S08]  /*c8e0*/  HMMA.16816.F32 R180, R20.reuse, R32, R192 ;  /* 0x0000002014b4723c */ /* 0x048ff000000018c0 */
[C---:B------:R-:W-:Y:S08]  /*c8f0*/  HMMA.16816.F32 R176, R20.reuse, R34, R228 ;  /* 0x0000002214b0723c */ /* 0x040ff000000018e4 */
[C---:B------:R-:W-:Y:S08]  /*c900*/  HMMA.16816.F32 R32, R20.reuse, R172, R224 ;  /* 0x000000ac1420723c */ /* 0x040ff000000018e0 */
[----:B------:R-:W-:Y:S08]  /*c910*/  HMMA.16816.F32 R20, R20, R174, R220 ;  /* 0x000000ae1414723c */ /* 0x000ff000000018dc */
[C---:B-1----:R-:W-:Y:S08]  /*c920*/  HMMA.16816.F32 R200, R4.reuse, R28, R200 ;  /* 0x0000001c04c8723c */ /* 0x042ff000000018c8 */
[C---:B------:R-:W-:Y:S08]  /*c930*/  HMMA.16816.F32 R196, R4.reuse, R30, R196 ;  /* 0x0000001e04c4723c */ /* 0x040ff000000018c4 */
[C---:B------:R-:W-:Y:S08]  /*c940*/  HMMA.16816.F32 R188, R4.reuse, R24, R188 ;  /* 0x0000001804bc723c */ /* 0x040ff000000018bc */
[----:B------:R-:W-:Y:S08]  /*c950*/  HMMA.16816.F32 R184, R4, R26, R184 ;  /* 0x0000001a04b8723c */ /* 0x000ff000000018b8 */
[C---:B--2---:R-:W-:Y:S08]  /*c960*/  HMMA.16816.F32 R180, R16.reuse, R28, R180 ;  /* 0x0000001c10b4723c */ /* 0x044ff000000018b4 */
        /* <DEDUP_REMOVED lines=51> */
.L_x_809:
[----:B------:R-:W-:Y:S05]  /*cca0*/  BSYNC B0 ;  /* 0x0000000000007941 */ /* 0x000fea0003800000 */
.L_x_808:
[----:B------:R-:W0:Y:S02]  /*ccb0*/  LDGDEPBAR ;  /* 0x00000000000079af */ /* 0x000e240000000000 */
.L_x_807:
[----:B------:R-:W3:Y:S04]  /*ccc0*/  LDL R3, [R1+0x44] ;  /* 0x0000440001037983 */ /* 0x000ee80000100800 */
[----:B------:R-:W4:Y:S04]  /*ccd0*/  LDL R0, [R1+0x40] ;  /* 0x0000400001007983 */ /* 0x000f280000100800 */
[----:B-1----:R-:W5:Y:S04]  /*cce0*/  LDL.64 R6, [R1+0x38] ;  /* 0x0000380001067983 */ /* 0x002f680000100a00 */
[----:B--2---:R-:W1:Y:S02]  /*ccf0*/  S2R R5, SR_TID.X ;  /* 0x0000000000057919 */ /* 0x004e640000002100 */
[----:B-1----:R-:W-:-:S05]  /*cd00*/  IMAD.SHL.U32 R5, R5, 0x2, RZ ;  /* 0x0000000205057824 */ /* 0x002fca00078e00ff */
[----:B------:R-:W-:Y:S01]  /*cd10*/  LOP3.LUT R5, R5, 0x6, RZ, 0xc0, !PT ;  /* 0x0000000605057812 */ /* 0x000fe200078ec0ff */
[----:B---3--:R-:W-:Y:S01]  /*cd20*/  IMAD.MOV.U32 R4, RZ, RZ, R3 ;  /* 0x000000ffff047224 */ /* 0x008fe200078e0003 */
[----:B----4-:R-:W-:Y:S01]  /*cd30*/  MOV R3, R0 ;  /* 0x0000000000037202 */ /* 0x010fe20000000f00 */
[----:B------:R-:W-:Y:S02]  /*cd40*/  IMAD.U32 R0, RZ, RZ, UR29 ;  /* 0x0000001dff007e24 */ /* 0x000fe4000f8e00ff */
[----:B------:R-:W-:Y:S01]  /*cd50*/  IMAD.MOV.U32 R14, RZ, RZ, R4 ;  /* 0x000000ffff0e7224 */ /* 0x000fe200078e0004 */
[----:B-----5:R-:W-:Y:S01]  /*cd60*/  MOV R192, R6 ;  /* 0x0000000600c07202 */ /* 0x020fe20000000f00 */
[----:B------:R-:W-:Y:S01]  /*cd70*/  IMAD R0, R0, 0x20, R5 ;  /* 0x0000002000007824 */ /* 0x000fe200078e0205 */
[----:B------:R-:W-:Y:S01]  /*cd80*/  MOV R15, R3 ;  /* 0x00000003000f7202 */ /* 0x000fe20000000f00 */
[----:B------:R-:W-:Y:S02]  /*cd90*/  IMAD.MOV.U32 R193, RZ, RZ, R7 ;  /* 0x000000ffffc17224 */ /* 0x000fe400078e0007 */
[----:B------:R-:W-:Y:S01]  /*cda0*/  IMAD.WIDE.U32 R18, R14, -0x326172a9, RZ ;  /* 0xcd9e8d570e127825 */ /* 0x000fe200078e00ff */
[----:B------:R-:W-:-:S02]  /*cdb0*/  ISETP.GE.AND P4, PT, R0, R9, PT ;  /* 0x000000090000720c */ /* 0x000fc40003f86270 */
[----:B------:R-:W-:Y:S02]  /*cdc0*/  IADD3 R7, R0, 0x1, RZ ;  /* 0x0000000100077810 */ /* 0x000fe40007ffe0ff */
[----:B------:R-:W-:Y:S02]  /*cdd0*/  FSEL R26, R180, -INF , !P4 ;  /* 0xff800000b41a7808 */ /* 0x000fe40006000000 */
[CC--:B------:R-:W-:Y:S02]  /*cde0*/  ISETP.GE.AND P1, PT, R0.reuse, R10.reuse, PT ;  /* 0x0000000a0000720c */ /* 0x0c0fe40003f26270 */
[----:B------:R-:W-:Y:S02]  /*cdf0*/  ISETP.GE.AND P4, PT, R7, R10, PT ;  /* 0x0000000a0700720c */ /* 0x000fe40003f86270 */
[----:B------:R-:W-:Y:S02]  /*ce00*/  IADD3 R6, R0, 0x8, RZ ;  /* 0x0000000800067810 */ /* 0x000fe40007ffe0ff */
[----:B------:R-:W-:-:S02]  /*ce10*/  FSEL R29, R182, -INF , !P1 ;  /* 0xff800000b61d7808 */ /* 0x000fc40004800000 */
[----:B------:R-:W-:Y:S02]  /*ce20*/  FSEL R32, R183, -INF , !P4 ;  /* 0xff800000b7207808 */ /* 0x000fe40006000000 */
[C---:B------:R-:W-:Y:S02]  /*ce30*/  ISETP.GE.AND P1, PT, R6.reuse, R9, PT ;  /* 0x000000090600720c */ /* 0x040fe40003f26270 */
[----:B------:R-:W-:Y:S02]  /*ce40*/  ISETP.GE.AND P4, PT, R6, R10, PT ;  /* 0x0000000a0600720c */ /* 0x000fe40003f86270 */
[C---:B------:R-:W-:Y:S02]  /*ce50*/  IADD3 R5, R0.reuse, 0x9, RZ ;  /* 0x0000000900057810 */ /* 0x040fe40007ffe0ff */
[----:B------:R-:W-:Y:S02]  /*ce60*/  IADD3 R4, R0, 0x10, RZ ;  /* 0x0000001000047810 */ /* 0x000fe40007ffe0ff */
[----:B------:R-:W-:-:S02]  /*ce70*/  FSEL R28, R176, -INF , !P1 ;  /* 0xff800000b01c7808 */ /* 0x000fc40004800000 */
[----:B------:R-:W-:Y:S02]  /*ce80*/  FSEL R33, R178, -INF , !P4 ;  /* 0xff800000b2217808 */ /* 0x000fe40006000000 */
[-C--:B------:R-:W-:Y:S02]  /*ce90*/  ISETP.GE.AND P5, PT, R7, R9.reuse, PT ;  /* 0x000000090700720c */ /* 0x080fe40003fa6270 */
[----:B------:R-:W-:Y:S02]  /*cea0*/  ISETP.GE.AND P1, PT, R5, R10, PT ;  /* 0x0000000a0500720c */ /* 0x000fe40003f26270 */
[----:B------:R-:W-:Y:S02]  /*ceb0*/  ISETP.GE.AND P4, PT, R4, R9, PT ;  /* 0x000000090400720c */ /* 0x000fe40003f86270 */
[----:B------:R-:W-:Y:S02]  /*cec0*/  IADD3 R3, R0, 0x11, RZ ;  /* 0x0000001100037810 */ /* 0x000fe40007ffe0ff */
[----:B------:R-:W-:-:S02]  /*ced0*/  FSEL R27, R181, -INF , !P5 ;  /* 0xff800000b51b7808 */ /* 0x000fc40006800000 */
[----:B------:R-:W-:Y:S02]  /*cee0*/  FSEL R137, R179, -INF , !P1 ;  /* 0xff800000b3897808 */ /* 0x000fe40004800000 */
[----:B------:R-:W-:Y:S02]  /*cef0*/  FSEL R226, R172, -INF , !P4 ;  /* 0xff800000ace27808 */ /* 0x000fe40006000000 */
[-C--:B------:R-:W-:Y:S02]  /*cf00*/  ISETP.GE.AND P5, PT, R5, R9.reuse, PT ;  /* 0x000000090500720c */ /* 0x080fe40003fa6270 */
[C---:B------:R-:W-:Y:S02]  /*cf10*/  ISETP.GE.AND P1, PT, R3.reuse, R9, PT ;  /* 0x000000090300720c */ /* 0x040fe40003f26270 */
[----:B------:R-:W-:Y:S02]  /*cf20*/  ISETP.GE.AND P4, PT, R3, R10, PT ;  /* 0x0000000a0300720c */ /* 0x000fe40003f86270 */
[----:B------:R-:W-:-:S02]  /*cf30*/  IADD3 R13, R0, 0x18, RZ ;  /* 0x00000018000d7810 */ /* 0x000fc40007ffe0ff */
        /* <DEDUP_REMOVED lines=10> */
[-C--:B------:R-:W-:Y:S02]  /*cfe0*/  ISETP.GE.AND P5, PT, R13, R10.reuse, PT ;  /* 0x0000000a0d00720c */ /* 0x080fe40003fa6270 */
[----:B------:R-:W-:-:S02]  /*cff0*/  ISETP.GE.AND P1, PT, R8, R10, PT ;  /* 0x0000000a0800720c */ /* 0x000fc40003f26270 */
[C---:B------:R-:W-:Y:S02]  /*d000*/  ISETP.GE.AND P6, PT, R0.reuse, R11, PT ;  /* 0x0000000b0000720c */ /* 0x040fe40003fc6270 */
[----:B------:R-:W-:Y:S01]  /*d010*/  ISETP.GE.AND P4, PT, R0, R12, PT ;  /* 0x0000000c0000720c */ /* 0x000fe20003f86270 */
[----:B------:R-:W-:Y:S01]  /*d020*/  IMAD.U32 R0, RZ, RZ, UR31 ;  /* 0x0000001fff007e24 */ /* 0x000fe2000f8e00ff */
[----:B------:R-:W-:Y:S02]  /*d030*/  FSEL R242, R22, -INF , !P5 ;  /* 0xff80000016f27808 */ /* 0x000fe40006800000 */
[----:B------:R-:W-:Y:S02]  /*d040*/  FSEL R240, R23, -INF , !P1 ;  /* 0xff80000017f07808 */ /* 0x000fe40004800000 */
[----:B------:R-:W-:Y:S02]  /*d050*/  FSEL R31, R200, -INF , !P6 ;  /* 0xff800000c81f7808 */ /* 0x000fe40007000000 */
[----:B------:R-:W-:-:S02]  /*d060*/  FSEL R132, R202, -INF , !P4 ;  /* 0xff800000ca847808 */ /* 0x000fc40006000000 */
[CC--:B------:R-:W-:Y:S02]  /*d070*/  ISETP.GE.AND P5, PT, R7.reuse, R11.reuse, PT ;  /* 0x0000000b0700720c */ /* 0x0c0fe40003fa6270 */
[-C--:B------:R-:W-:Y:S02]  /*d080*/  ISETP.GE.AND P1, PT, R7, R12.reuse, PT ;  /* 0x0000000c0700720c */ /* 0x080fe40003f26270 */
[C---:B------:R-:W-:Y:S02]  /*d090*/  ISETP.GE.AND P4, PT, R6.reuse, R11, PT ;  /* 0x0000000b0600720c */ /* 0x040fe40003f86270 */
[----:B------:R-:W-:Y:S01]  /*d0a0*/  ISETP.GE.AND P6, PT, R6, R12, PT ;  /* 0x0000000c0600720c */ /* 0x000fe20003fc6270 */
[----:B------:R-:W-:Y:S01]  /*d0b0*/  IMAD.WIDE.U32 R6, R15, -0x2daee0ad, RZ ;  /* 0xd2511f530f067825 */ /* 0x000fe200078e00ff */
[----:B------:R-:W-:Y:S02]  /*d0c0*/  FSEL R34, R201, -INF , !P5 ;  /* 0xff800000c9227808 */ /* 0x000fe40006800000 */
[----:B------:R-:W-:-:S02]  /*d0d0*/  FSEL R138, R203, -INF , !P1 ;  /* 0xff800000cb8a7808 */ /* 0x000fc40004800000 */
[----:B------:R-:W-:Y:S01]  /*d0e0*/  LOP3.LUT R0, R7, UR29, R0, 0x96, !PT ;  /* 0x0000001d07007c12 */ /* 0x000fe2000f8e9600 */
[----:B------:R-:W-:Y:S01]  /*d0f0*/  IMAD R7, R245, -0x326172a9, RZ ;  /* 0xcd9e8d57f5077824 */ /* 0x000fe200078e02ff */
[CC--:B------:R-:W-:Y:S01]  /*d100*/  ISETP.GE.AND P5, PT, R5.reuse, R11.reuse, PT ;  /* 0x0000000b0500720c */ /* 0x0c0fe20003fa6270 */
[----:B------:R-:W1:Y:S01]  /*d110*/  LDC.U8 R203, c[0x0][0x2d8] ;  /* 0x0000b600ffcb7b82 */ /* 0x000e620000000000 */
[----:B------:R-:W-:Y:S02]  /*d120*/  ISETP.GE.AND P1, PT, R5, R12, PT ;  /* 0x0000000c0500720c */ /* 0x000fe40003f26270 */
[----:B------:R-:W-:Y:S02]  /*d130*/  FSEL R35, R196, -INF , !P4 ;  /* 0xff800000c4237808 */ /* 0x000fe40006000000 */
[----:B------:R-:W-:Y:S02]  /*d140*/  FSEL R139, R198, -INF , !P6 ;  /* 0xff800000c68b7808 */ /* 0x000fe40007000000 */
[----:B------:R-:W-:-:S02]  /*d150*/  ISETP.GE.AND P4, PT, R4, R11, PT ;  /* 0x0000000b0400720c */ /* 0x000fc40003f86270 */
[----:B------:R-:W-:Y:S01]  /*d160*/  ISETP.GE.AND P6, PT, R4, R12, PT ;  /* 0x0000000c0400720c */ /* 0x000fe20003fc6270 */
[----:B------:R-:W-:Y:S01]  /*d170*/  IMAD.WIDE.U32 R4, R0, -0x326172a9, RZ ;  /* 0xcd9e8d5700047825 */ /* 0x000fe200078e00ff */
[----:B------:R-:W-:Y:S02]  /*d180*/  FSEL R133, R197, -INF , !P5 ;  /* 0xff800000c5857808 */ /* 0x000fe40006800000 */
[----:B------:R-:W-:Y:S02]  /*d190*/  FSEL R172, R199, -INF , !P1 ;  /* 0xff800000c7ac7808 */ /* 0x000fe40004800000 */
[----:B------:R-:W-:Y:S02]  /*d1a0*/  FMNMX.FTZ R0, R136, R26, !PT ;  /* 0x0000001a88007209 */ /* 0x000fe40007810000 */
[C---:B------:R-:W-:Y:S02]  /*d1b0*/  ISETP.GE.AND P1, PT, R3.reuse, R11, PT ;  /* 0x0000000b0300720c */ /* 0x040fe40003f26270 */
[----:B------:R-:W-:-:S02]  /*d1c0*/  ISETP.GE.AND P5, PT, R3, R12, PT ;  /* 0x0000000c0300720c */ /* 0x000fc40003fa6270 */
[----:B------:R-:W-:Y:S02]  /*d1d0*/  LOP3.LUT R3, R19, R252, RZ, 0x3c, !PT ;  /* 0x000000fc13037212 */ /* 0x000fe400078e3cff */
[----:B------:R-:W-:Y:S02]  /*d1e0*/  FMNMX.FTZ R0, R27, R0, !PT ;  /* 0x000000001b007209 */ /* 0x000fe40007810000 */
[----:B------:R-:W-:Y:S01]  /*d1f0*/  LOP3.LUT R7, R5, UR15, R7, 0x96, !PT ;  /* 0x0000000f05077c12 */ /* 0x000fe2000f8e9607 */
[----:B------:R-:W-:Y:S01]  /*d200*/  IMAD.WIDE.U32 R16, R3, -0x2daee0ad, RZ ;  /* 0xd2511f5303107825 */ /* 0x000fe200078e00ff */
[----:B------:R-:W-:Y:S02]  /*d210*/  LOP3.LUT R24, R247, UR13, R4, 0x96, !PT ;  /* 0x0000000df7187c12 */ /* 0x000fe4000f8e9604 */
[----:B------:R-:W-:Y:S02]  /*d220*/  FMNMX.FTZ R0, R28, R0, !PT ;  /* 0x000000001c007209 */ /* 0x000fe40007810000 */
[----:B------:R-:W-:Y:S01]  /*d230*/  LOP3.LUT R14, R17, UR14, R6, 0x96, !PT ;  /* 0x0000000e110e7c12 */ /* 0x000fe2000f8e9606 */
[----:B------:R-:W-:Y:S01]  /*d240*/  IMAD.WIDE.U32 R6, R7, -0x2daee0ad, RZ ;  /* 0xd2511f5307067825 */ /* 0x000fe200078e00ff */
[----:B------:R-:W-:-:S02]  /*d250*/  LOP3.LUT R18, R5, UR15, R18, 0x96, !PT ;  /* 0x0000000f05127c12 */ /* 0x000fc4000f8e9612 */
[----:B------:R-:W-:Y:S01]  /*d260*/  FMNMX.FTZ R0, R30, R0, !PT ;  /* 0x000000001e007209 */ /* 0x000fe20007810000 */
[----:B------:R-:W-:Y:S01]  /*d270*/  IMAD.WIDE.U32 R24, R24, -0x2daee0ad, RZ ;  /* 0xd2511f5318187825 */ /* 0x000fe200078e00ff */
[----:B------:R-:W-:Y:S02]  /*d280*/  FSEL R238, R189, -INF , !P1 ;  /* 0xff800000bdee7808 */ /* 0x000fe40004800000 */
[----:B------:R-:W-:Y:S01]  /*d290*/  ISETP.GE.AND P1, PT, R8, R11, PT ;  /* 0x0000000b0800720c */ /* 0x000fe20003f26270 */
[----:B------:R-:W-:Y:S01]  /*d2a0*/  IMAD.WIDE.U32 R14, R14, -0x326172a9, RZ ;  /* 0xcd9e8d570e0e7825 */ /* 0x000fe200078e00ff */
[----:B------:R-:W-:Y:S02]  /*d2b0*/  FMNMX.FTZ R0, R226, R0, !PT ;  /* 0x00000000e2007209 */ /* 0x000fe40007810000 */
[----:B------:R-:W-:Y:S01]  /*d2c0*/  FSEL R244, R185, -INF , !P1 ;  /* 0xff800000b9f47808 */ /* 0x000fe20004800000 */
[----:B------:R-:W-:Y:S01]  /*d2d0*/  IMAD.WIDE.U32 R18, R18, -0x2daee0ad, RZ ;  /* 0xd2511f5312127825 */ /* 0x000fe200078e00ff */
[----:B------:R-:W-:-:S02]  /*d2e0*/  LOP3.LUT R5, R7, UR12, R192, 0x96, !PT ;  /* 0x0000000c07057c12 */ /* 0x000fc4000f8e96c0 */
[----:B------:R-:W-:Y:S02]  /*d2f0*/  LOP3.LUT R22, R25, UR10, R6, 0x96, !PT ;  /* 0x0000000a19167c12 */ /* 0x000fe4000f8e9606 */
[----:B------:R-:W-:Y:S02]  /*d300*/  ISETP.GE.AND P1, PT, R8, R12, PT ;  /* 0x0000000c0800720c */ /* 0x000fe40003f26270 */
[----:B------:R-:W-:Y:S01]  /*d310*/  FMNMX.FTZ R8, R227, R0, !PT ;  /* 0x00000000e3087209 */ /* 0x000fe20007810000 */
[----:B------:R-:W-:Y:S01]  /*d320*/  IMAD.WIDE.U32 R22, R22, -0x326172a9, RZ ;  /* 0xcd9e8d5716167825 */ /* 0x000fe200078e00ff */
[----:B------:R-:W-:Y:S02]  /*d330*/  LOP3.LUT R6, R15, UR13, R4, 0x96, !PT ;  /* 0x0000000d0f067c12 */ /* 0x000fe4000f8e9604 */
[----:B------:R-:W-:Y:S01]  /*d340*/  LOP3.LUT R20, R19, UR12, R16, 0x96, !PT ;  /* 0x0000000c13147c12 */ /* 0x000fe2000f8e9610 */
[----:B------:R-:W-:Y:S01]  /*d350*/  IMAD.WIDE.U32 R4, R5, -0x326172a9, RZ ;  /* 0xcd9e8d5705047825 */ /* 0x000fe200078e00ff */
[----:B------:R-:W-:-:S02]  /*d360*/  FMNMX.FTZ R8, R225, R8, !PT ;  /* 0x00000008e1087209 */ /* 0x000fc40007810000 */
[----:B------:R-:W-:Y:S01]  /*d370*/  FMNMX.FTZ R0, R135, R29, !PT ;  /* 0x0000001d87007209 */ /* 0x000fe20007810000 */
[----:B------:R-:W-:Y:S01]  /*d380*/  IMAD.WIDE.U32 R20, R20, -0x326172a9, RZ ;  /* 0xcd9e8d5714147825 */ /* 0x000fe200078e00ff */
[----:B------:R-:W-:Y:S02]  /*d390*/  FSEL R236, R188, -INF , !P4 ;  /* 0xff800000bcec7808 */ /* 0x000fe40006000000 */
[----:B------:R-:W-:Y:S01]  /*d3a0*/  ISETP.GE.AND P4, PT, R13, R11, PT ;  /* 0x0000000b0d00720c */ /* 0x000fe20003f86270 */
[----:B------:R-:W-:Y:S01]  /*d3b0*/  IMAD.WIDE.U32 R6, R6, -0x2daee0ad, RZ ;  /* 0xd2511f5306067825 */ /* 0x000fe200078e00ff */
[----:B------:R-:W-:Y:S02]  /*d3c0*/  LOP3.LUT R5, R5, UR11, R246, 0x96, !PT ;  /* 0x0000000b05057c12 */ /* 0x000fe4000f8e96f6 */
[----:B------:R-:W-:Y:S02]  /*d3d0*/  LOP3.LUT R3, R23, UR9, R4, 0x96, !PT ;  /* 0x0000000917037c12 */ /* 0x000fe4000f8e9604 */
[----:B------:R-:W-:Y:S01]  /*d3e0*/  FMNMX.FTZ R8, R224, R8, !PT ;  /* 0x00000008e0087209 */ /* 0x000fe20007810000 */
[----:B------:R-:W-:Y:S01]  /*d3f0*/  IMAD.WIDE.U32 R4, R5, -0x2daee0ad, RZ ;  /* 0xd2511f5305047825 */ /* 0x000fe200078e00ff */
[----:B------:R-:W-:-:S02]  /*d400*/  FMNMX.FTZ R0, R32, R0, !PT ;  /* 0x0000000020007209 */ /* 0x000fc40007810000 */
[----:B------:R-:W-:Y:S01]  /*d410*/  FSEL R243, R184, -INF , !P4 ;  /* 0xff800000b8f37808 */ /* 0x000fe20006000000 */
[----:B------:R-:W-:Y:S01]  /*d420*/  IMAD.WIDE.U32 R184, R3, -0x2daee0ad, RZ ;  /* 0xd2511f5303b87825 */ /* 0x000fe200078e00ff */
[----:B------:R-:W-:Y:S01]  /*d430*/  LOP3.LUT R16, R21, UR11, R14, 0x96, !PT ;  /* 0x0000000b15107c12 */ /* 0x000fe2000f8e960e */
[----:B------:R-:W2:Y:S01]  /*d440*/  SHFL.BFLY PT, R23, R8, 0x2, 0x1f ;  /* 0x0c401f0008177f89 */ /* 0x000ea200000e0000 */
[----:B------:R-:W-:Y:S02]  /*d450*/  FMNMX.FTZ R0, R33, R0, !PT ;  /* 0x0000000021007209 */ /* 0x000fe40007810000 */
[----:B------:R-:W-:Y:S01]  /*d460*/  LOP3.LUT R15, R7, UR10, R18, 0x96, !PT ;  /* 0x0000000a070f7c12 */ /* 0x000fe2000f8e9612 */
[----:B------:R-:W-:Y:S01]  /*d470*/  IMAD.WIDE.U32 R16, R16, -0x2daee0ad, RZ ;  /* 0xd2511f5310107825 */ /* 0x000fe200078e00ff */
[----:B------:R-:W-:Y:S02]  /*d480*/  FMNMX.FTZ R0, R137, R0, !PT ;  /* 0x0000000089007209 */ /* 0x000fe40007810000 */
[----:B------:R-:W-:Y:S01]  /*d490*/  LOP3.LUT R7, R5, UR8, R24, 0x96, !PT ;  /* 0x0000000805077c12 */ /* 0x000fe2000f8e9618 */
[----:B------:R-:W-:Y:S01]  /*d4a0*/  IMAD.WIDE.U32 R14, R15, -0x326172a9, RZ ;  /* 0xcd9e8d570f0e7825 */ /* 0x000fe200078e00ff */
[----:B------:R-:W-:-:S02]  /*d4b0*/  LOP3.LUT R4, R185, UR6, R4, 0x96, !PT ;  /* 0x00000006b9047c12 */ /* 0x000fc4000f8e9604 */
[----:B------:R-:W-:Y:S02]  /*d4c0*/  FMNMX.FTZ R3, R134, R31, !PT ;  /* 0x0000001f86037209 */ /* 0x000fe40007810000 */
[----:B------:R-:W-:Y:S01]  /*d4d0*/  FMNMX.FTZ R0, R237, R0, !PT ;  /* 0x00000000ed007209 */ /* 0x000fe20007810000 */
[----:B------:R-:W-:Y:S01]  /*d4e0*/  IMAD.WIDE.U32 R4, R4, -0x326172a9, RZ ;  /* 0xcd9e8d5704047825 */ /* 0x000fe200078e00ff */
[----:B------:R-:W-:Y:S02]  /*d4f0*/  LOP3.LUT R21, R17, UR8, R6, 0x96, !PT ;  /* 0x0000000811157c12 */ /* 0x000fe4000f8e9606 */
[----:B------:R-:W-:Y:S01]  /*d500*/  ISETP.GE.AND P4, PT, R13, R12, PT ;  /* 0x0000000c0d00720c */ /* 0x000fe20003f86270 */
[----:B------:R-:W-:Y:S01]  /*d510*/  IMAD.WIDE.U32 R6, R7, -0x326172a9, RZ ;  /* 0xcd9e8d5707067825 */ /* 0x000fe200078e00ff */
[----:B------:R-:W-:Y:S02]  /*d520*/  FMNMX.FTZ R3, R34, R3, !PT ;  /* 0x0000000322037209 */ /* 0x000fe40007810000 */
[----:B------:R-:W-:-:S02]  /*d530*/  FMNMX.FTZ R13, R239, R0, !PT ;  /* 0x00000000ef0d7209 */ /* 0x000fc40007810000 */
[----:B------:R-:W-:Y:S02]  /*d540*/  LOP3.LUT R0, R5, UR16, R6, 0x96, !PT ;  /* 0x0000001005007c12 */ /* 0x000fe4000f8e9606 */
[----:B------:R-:W-:Y:S02]  /*d550*/  FMNMX.FTZ R3, R35, R3, !PT ;  /* 0x0000000323037209 */ /* 0x000fe40007810000 */
[----:B------:R-:W-:Y:S02]  /*d560*/  FMNMX.FTZ R6, R242, R13, !PT ;  /* 0x0000000df2067209 */ /* 0x000fe40007810000 */
[C---:B------:R-:W-:Y:S02]  /*d570*/  LOP3.LUT R13, R4.reuse, 0xffff, RZ, 0xc0, !PT ;  /* 0x0000ffff040d7812 */ /* 0x040fe400078ec0ff */
[----:B------:R-:W-:Y:S02]  /*d580*/  LOP3.LUT R19, R4, 0xff, RZ, 0xc0, !PT ;  /* 0x000000ff04137812 */ /* 0x000fe400078ec0ff */
[----:B------:R-:W-:-:S02]  /*d590*/  SHF.R.U32.HI R17, RZ, 0x10, R4 ;  /* 0x00000010ff117819 */ /* 0x000fc40000011604 */
[----:B------:R-:W-:Y:S02]  /*d5a0*/  SHF.R.U32.HI R18, RZ, 0x18, R4 ;  /* 0x00000018ff127819 */ /* 0x000fe40000011604 */
[----:B------:R-:W-:Y:S02]  /*d5b0*/  LOP3.LUT R20, R15, UR9, R20, 0x96, !PT ;  /* 0x000000090f147c12 */ /* 0x000fe4000f8e9614 */
[----:B------:R-:W-:Y:S02]  /*d5c0*/  FMNMX.FTZ R4, R133, R3, !PT ;  /* 0x0000000385047209 */ /* 0x000fe40007810000 */
[----:B------:R-:W-:Y:S01]  /*d5d0*/  FMNMX.FTZ R3, R240, R6, !PT ;  /* 0x00000006f0037209 */ /* 0x000fe20007810000 */
[----:B------:R-:W-:Y:S01]  /*d5e0*/  IMAD.WIDE.U32 R174, R20, -0x2daee0ad, RZ ;  /* 0xd2511f5314ae7825 */ /* 0x000fe200078e00ff */
[----:B--2---:R-:W-:Y:S02]  /*d5f0*/  FMNMX.FTZ R8, R8, R23, !PT ;  /* 0x0000001708087209 */ /* 0x004fe40007810000 */
[----:B------:R-:W-:Y:S01]  /*d600*/  LOP3.LUT R245, R7, UR7, R22, 0x96, !PT ;  /* 0x0000000707f57c12 */ /* 0x000fe2000f8e9616 */
[----:B------:R-:W2:Y:S01]  /*d610*/  SHFL.BFLY PT, R20, R3, 0x2, 0x1f ;  /* 0x0c401f0003147f89 */ /* 0x000ea200000e0000 */
[----:B------:R-:W-:Y:S01]  /*d620*/  IMAD.WIDE.U32 R6, R21, -0x326172a9, RZ ;  /* 0xcd9e8d5715067825 */ /* 0x000fe200078e00ff */
[----:B------:R-:W-:-:S02]  /*d630*/  LOP3.LUT R5, R175, UR6, R16, 0x96, !PT ;  /* 0x00000006af057c12 */ /* 0x000fc4000f8e9610 */
[----:B------:R-:W3:Y:S01]  /*d640*/  SHFL.BFLY PT, R21, R8, 0x1, 0x1f ;  /* 0x0c201f0008157f89 */ /* 0x000ee200000e0000 */
[----:B------:R-:W-:Y:S02]  /*d650*/  FMNMX.FTZ R15, R236, R4, !PT ;  /* 0x00000004ec0f7209 */ /* 0x000fe40007810000 */
[----:B------:R-:W-:Y:S01]  /*d660*/  LOP3.LUT R175, R7, UR7, R14, 0x96, !PT ;  /* 0x0000000707af7c12 */ /* 0x000fe2000f8e960e */
[----:B------:R-:W-:Y:S01]  /*d670*/  IMAD.WIDE.U32 R4, R5, -0x326172a9, RZ ;  /* 0xcd9e8d5705047825 */ /* 0x000fe200078e00ff */
[----:B------:R-:W-:Y:S02]  /*d680*/  FMNMX.FTZ R7, R238, R15, !PT ;  /* 0x0000000fee077209 */ /* 0x000fe40007810000 */
[----:B------:R-:W-:Y:S02]  /*d690*/  LOP3.LUT R16, R17, 0xff, RZ, 0xc0, !PT ;  /* 0x000000ff11107812 */ /* 0x000fe400078ec0ff */
[----:B------:R-:W-:Y:S02]  /*d6a0*/  SHF.R.U32.HI R13, RZ, 0x8, R13 ;  /* 0x00000008ff0d7819 */ /* 0x000fe4000001160d */
[----:B------:R-:W-:-:S02]  /*d6b0*/  FMNMX.FTZ R7, R243, R7, !PT ;  /* 0x00000007f3077209 */ /* 0x000fc40007810000 */
[----:B------:R-:W-:Y:S02]  /*d6c0*/  PRMT R173, R16, 0x5410, R18 ;  /* 0x0000541010ad7816 */ /* 0x000fe40000000012 */
[----:B------:R-:W-:Y:S02]  /*d6d0*/  LOP3.LUT R6, R5, UR16, R6, 0x96, !PT ;  /* 0x0000001005067c12 */ /* 0x000fe4000f8e9606 */
[C---:B------:R-:W-:Y:S02]  /*d6e0*/  LOP3.LUT R15, R4.reuse, 0xffff, RZ, 0xc0, !PT ;  /* 0x0000ffff040f7812 */ /* 0x040fe400078ec0ff */
[----:B------:R-:W-:Y:S02]  /*d6f0*/  LOP3.LUT R18, R4, 0xff, RZ, 0xc0, !PT ;  /* 0x000000ff04127812 */ /* 0x000fe400078ec0ff */
[--C-:B------:R-:W-:Y:S02]  /*d700*/  SHF.R.U32.HI R17, RZ, 0x10, R4.reuse ;  /* 0x00000010ff117819 */ /* 0x100fe40000011604 */
[----:B------:R-:W-:-:S02]  /*d710*/  SHF.R.U32.HI R16, RZ, 0x18, R4 ;  /* 0x00000018ff107819 */ /* 0x000fc40000011604 */
[--C-:B------:R-:W-:Y:S02]  /*d720*/  SHF.R.U32.HI R5, RZ, 0x10, R0.reuse ;  /* 0x00000010ff057819 */ /* 0x100fe40000011600 */
[----:B------:R-:W-:Y:S02]  /*d730*/  PRMT R19, R19, 0x5410, R13 ;  /* 0x0000541013137816 */ /* 0x000fe4000000000d */
[----:B------:R-:W-:Y:S02]  /*d740*/  FMNMX.FTZ R4, R244, R7, !PT ;  /* 0x00000007f4047209 */ /* 0x000fe40007810000 */
[C---:B------:R-:W-:Y:S02]  /*d750*/  LOP3.LUT R13, R0.reuse, 0xffff, RZ, 0xc0, !PT ;  /* 0x0000ffff000d7812 */ /* 0x040fe400078ec0ff */
[----:B------:R-:W-:Y:S02]  /*d760*/  LOP3.LUT R14, R0, 0xff, RZ, 0xc0, !PT ;  /* 0x000000ff000e7812 */ /* 0x000fe400078ec0ff */
[----:B------:R-:W-:-:S02]  /*d770*/  SHF.R.U32.HI R7, RZ, 0x18, R0 ;  /* 0x00000018ff077819 */ /* 0x000fc40000011600 */
[----:B--2---:R-:W-:Y:S02]  /*d780*/  FMNMX.FTZ R0, R3, R20, !PT ;  /* 0x0000001403007209 */ /* 0x004fe40007810000 */
[----:B------:R-:W-:Y:S02]  /*d790*/  LOP3.LUT R5, R5, 0xff, RZ, 0xc0, !PT ;  /* 0x000000ff05057812 */ /* 0x000fe400078ec0ff */
[----:B---3--:R-:W-:Y:S02]  /*d7a0*/  FMNMX.FTZ R231, R8, R21, !PT ;  /* 0x0000001508e77209 */ /* 0x008fe40007810000 */
[----:B------:R-:W-:Y:S01]  /*d7b0*/  PRMT R24, R5, 0x5410, R7 ;  /* 0x0000541005187816 */ /* 0x000fe20000000007 */
[----:B------:R-:W2:Y:S01]  /*d7c0*/  SHFL.BFLY PT, R8, R0, 0x1, 0x1f ;  /* 0x0c201f0000087f89 */ /* 0x000ea200000e0000 */
[----:B------:R-:W-:Y:S01]  /*d7d0*/  FMNMX.FTZ R5, R2, R132, !PT ;  /* 0x0000008402057209 */ /* 0x000fe20007810000 */
[----:B------:R-:W-:Y:S01]  /*d7e0*/  FMUL.FTZ R3, R231, c[0x0][0x23c] ;  /* 0x00008f00e7037a20 */ /* 0x000fe20000410000 */
[----:B------:R-:W-:-:S02]  /*d7f0*/  SHF.R.U32.HI R13, RZ, 0x8, R13 ;  /* 0x00000008ff0d7819 */ /* 0x000fc4000001160d */
[----:B------:R-:W-:Y:S02]  /*d800*/  FMNMX.FTZ R5, R138, R5, !PT ;  /* 0x000000058a057209 */ /* 0x000fe40007810000 */
[----:B------:R-:W-:Y:S02]  /*d810*/  PRMT R25, R14, 0x5410, R13 ;  /* 0x000054100e197816 */ /* 0x000fe4000000000d */
[----:B------:R-:W3:Y:S01]  /*d820*/  SHFL.BFLY PT, R13, R4, 0x2, 0x1f ;  /* 0x0c401f00040d7f89 */ /* 0x000ee200000e0000 */
[----:B------:R-:W-:Y:S02]  /*d830*/  FMNMX.FTZ R5, R139, R5, !PT ;  /* 0x000000058b057209 */ /* 0x000fe40007810000 */
[----:B------:R-:W-:Y:S02]  /*d840*/  FSEL R185, R190, -INF , !P6 ;  /* 0xff800000beb97808 */ /* 0x000fe40007000000 */
[----:B------:R-:W-:Y:S02]  /*d850*/  FMNMX.FTZ R5, R172, R5, !PT ;  /* 0x00000005ac057209 */ /* 0x000fe40007810000 */
[----:B------:R-:W-:-:S02]  /*d860*/  FSEL R191, R191, -INF , !P5 ;  /* 0xff800000bfbf7808 */ /* 0x000fc40006800000 */
[----:B------:R-:W-:Y:S02]  /*d870*/  FMNMX.FTZ R7, R185, R5, !PT ;  /* 0x00000005b9077209 */ /* 0x000fe40007810000 */
[----:B------:R-:W-:Y:S02]  /*d880*/  FSEL R186, R186, -INF , !P4 ;  /* 0xff800000baba7808 */ /* 0x000fe40006000000 */
[----:B------:R-:W-:Y:S02]  /*d890*/  FMNMX.FTZ R7, R191, R7, !PT ;  /* 0x00000007bf077209 */ /* 0x000fe40007810000 */
[----:B--2---:R-:W-:Y:S02]  /*d8a0*/  FMNMX.FTZ R230, R0, R8, !PT ;  /* 0x0000000800e67209 */ /* 0x004fe40007810000 */
[----:B------:R-:W-:Y:S02]  /*d8b0*/  FSEL R187, R187, -INF , !P1 ;  /* 0xff800000bbbb7808 */ /* 0x000fe40004800000 */
[----:B------:R-:W-:Y:S01]  /*d8c0*/  FMNMX.FTZ R0, R186, R7, !PT ;  /* 0x00000007ba007209 */ /* 0x000fe20007810000 */
[----:B------:R-:W-:Y:S01]  /*d8d0*/  FMUL.FTZ R8, R230, c[0x0][0x23c] ;  /* 0x00008f00e6087a20 */ /* 0x000fe20000410000 */
[----:B------:R-:W-:-:S02]  /*d8e0*/  FSETP.NEU.FTZ.AND P6, PT, R231, -INF , PT ;  /* 0xff800000e700780b */ /* 0x000fc40003fdd000 */
[----:B------:R-:W-:Y:S02]  /*d8f0*/  FMNMX.FTZ R0, R187, R0, !PT ;  /* 0x00000000bb007209 */ /* 0x000fe40007810000 */
[----:B---3--:R-:W-:Y:S02]  /*d900*/  FMNMX.FTZ R4, R4, R13, !PT ;  /* 0x0000000d04047209 */ /* 0x008fe40007810000 */
[----:B------:R-:W-:Y:S01]  /*d910*/  FSEL R3, R3, RZ, P6 ;  /* 0x000000ff03037208 */ /* 0x000fe20003000000 */
[----:B------:R-:W2:Y:S01]  /*d920*/  SHFL.BFLY PT, R14, R0, 0x2, 0x1f ;  /* 0x0c401f00000e7f89 */ /* 0x000ea200000e0000 */
[----:B------:R-:W-:Y:S02]  /*d930*/  FSETP.NEU.FTZ.AND P5, PT, R230, -INF , PT ;  /* 0xff800000e600780b */ /* 0x000fe40003fbd000 */
[----:B-1----:R-:W-:Y:S01]  /*d940*/  PRMT R203, R203, 0x7054, R203 ;  /* 0x00007054cbcb7816 */ /* 0x002fe200000000cb */
[----:B------:R-:W1:Y:S01]  /*d950*/  SHFL.BFLY PT, R13, R4, 0x1, 0x1f ;  /* 0x0c201f00040d7f89 */ /* 0x000e6200000e0000 */
[--C-:B------:R-:W-:Y:S01]  /*d960*/  FFMA.FTZ R5, R27, c[0x0][0x23c], -R3.reuse ;  /* 0x00008f001b057a23 */ /* 0x100fe20000010803 */
[----:B------:R-:W-:Y:S01]  /*d970*/  FSEL R8, R8, RZ, P5 ;  /* 0x000000ff08087208 */ /* 0x000fe20002800000 */
[----:B------:R-:W-:-:S02]  /*d980*/  FFMA.FTZ R26, R26, c[0x0][0x23c], -R3 ;  /* 0x00008f001a1a7a23 */ /* 0x000fc40000010803 */
[----:B------:R3:W-:Y:S02]  /*d990*/  MUFU.EX2 R234, R5 ;  /* 0x0000000500ea7308 */ /* 0x0007e40000000800 */
[----:B------:R-:W-:-:S06]  /*d9a0*/  FFMA.FTZ R7, R29, c[0x0][0x23c], -R8 ;  /* 0x00008f001d077a23 */ /* 0x000fcc0000010808 */
[----:B------:R4:W-:Y:S01]  /*d9b0*/  MUFU.EX2 R202, R7 ;  /* 0x0000000700ca7308 */ /* 0x0009e20000000800 */
[----:B--2---:R-:W-:Y:S01]  /*d9c0*/  FMNMX.FTZ R0, R0, R14, !PT ;  /* 0x0000000e00007209 */ /* 0x004fe20007810000 */
[----:B---3--:R-:W-:-:S06]  /*d9d0*/  FFMA.FTZ R5, R28, c[0x0][0x23c], -R3 ;  /* 0x00008f001c057a23 */ /* 0x008fcc0000010803 */
[----:B------:R-:W-:Y:S01]  /*d9e0*/  MUFU.EX2 R235, R26 ;  /* 0x0000001a00eb7308 */ /* 0x000fe20000000800 */
[----:B-1----:R-:W-:Y:S02]  /*d9f0*/  FMNMX.FTZ R229, R4, R13, !PT ;  /* 0x0000000d04e57209 */ /* 0x002fe40007810000 */
[----:B------:R-:W1:Y:S01]  /*da00*/  SHFL.BFLY PT, R13, R0, 0x1, 0x1f ;  /* 0x0c201f00000d7f89 */ /* 0x000e6200000e0000 */
[----:B------:R-:W-:Y:S01]  /*da10*/  LOP3.LUT R4, R6, 0xffff, RZ, 0xc0, !PT ;  /* 0x0000ffff06047812 */ /* 0x000fe200078ec0ff */
[----:B----4-:R-:W-:-:S03]  /*da20*/  FFMA.FTZ R7, R32, c[0x0][0x23c], -R8 ;  /* 0x00008f0020077a23 */ /* 0x010fc60000010808 */
[----:B------:R2:W-:Y:S01]  /*da30*/  MUFU.EX2 R232, R5 ;  /* 0x0000000500e87308 */ /* 0x0005e20000000800 */
[----:B------:R-:W-:-:S07]  /*da40*/  FSETP.NEU.FTZ.AND P4, PT, R229, -INF , PT ;  /* 0xff800000e500780b */ /* 0x000fce0003f9d000 */
[----:B------:R3:W-:Y:S01]  /*da50*/  MUFU.EX2 R201, R7 ;  /* 0x0000000700c97308 */ /* 0x0007e20000000800 */
[----:B--2---:R-:W-:-:S07]  /*da60*/  FFMA.FTZ R5, R30, c[0x0][0x23c], -R3 ;  /* 0x00008f001e057a23 */ /* 0x004fce0000010803 */
[----:B------:R2:W4:Y:S01]  /*da70*/  MUFU.EX2 R233, R5 ;  /* 0x0000000500e97308 */ /* 0x0005220000000800 */
[----:B-1----:R-:W-:Y:S02]  /*da80*/  FMNMX.FTZ R228, R0, R13, !PT ;  /* 0x0000000d00e47209 */ /* 0x002fe40007810000 */
[----:B---3--:R-:W-:Y:S02]  /*da90*/  SHF.R.U32.HI R7, RZ, 0x8, R4 ;  /* 0x00000008ff077819 */ /* 0x008fe40000011604 */
[----:B------:R-:W-:Y:S01]  /*daa0*/  LOP3.LUT R4, R6, 0xff, RZ, 0xc0, !PT ;  /* 0x000000ff06047812 */ /* 0x000fe200078ec0ff */
[C---:B------:R-:W-:Y:S01]  /*dab0*/  FMUL.FTZ R22, R228.reuse, c[0x0][0x23c] ;  /* 0x00008f00e4167a20 */ /* 0x040fe20000410000 */
[----:B------:R-:W-:Y:S02]  /*dac0*/  FSETP.NEU.FTZ.AND P1, PT, R228, -INF , PT ;  /* 0xff800000e400780b */ /* 0x000fe40003f3d000 */
[----:B------:R-:W-:Y:S02]  /*dad0*/  PRMT R14, R4, 0x5410, R7 ;  /* 0x00005410040e7816 */ /* 0x000fe40000000007 */
[----:B------:R-:W-:-:S02]  /*dae0*/  FSEL R22, R22, RZ, P1 ;  /* 0x000000ff16167208 */ /* 0x000fc40000800000 */
[----:B--2---:R-:W-:Y:S01]  /*daf0*/  SHF.R.U32.HI R5, RZ, 0x8, R15 ;  /* 0x00000008ff057819 */ /* 0x004fe2000001160f */
[----:B------:R-:W-:-:S03]  /*db00*/  FMUL.FTZ R15, R229, c[0x0][0x23c] ;  /* 0x00008f00e50f7a20 */ /* 0x000fc60000410000 */
[----:B------:R-:W-:Y:S01]  /*db10*/  PRMT R23, R18, 0x5410, R5 ;  /* 0x0000541012177816 */ /* 0x000fe20000000005 */
[--C-:B------:R-:W-:Y:S01]  /*db20*/  HSET2.LE.AND R18, R19, R203.reuse, PT ;  /* 0x000000cb13127233 */ /* 0x100fe20003803000 */
[----:B------:R-:W-:Y:S01]  /*db30*/  LOP3.LUT R5, R17, 0xff, RZ, 0xc0, !PT ;  /* 0x000000ff11057812 */ /* 0x000fe200078ec0ff */
[--C-:B------:R-:W-:Y:S01]  /*db40*/  HSET2.LE.AND R19, R173, R203.reuse, PT ;  /* 0x000000cbad137233 */ /* 0x100fe20003803000 */
[----:B------:R-:W-:Y:S01]  /*db50*/  FSEL R15, R15, RZ, P4 ;  /* 0x000000ff0f0f7208 */ /* 0x000fe20002000000 */
[--C-:B------:R-:W-:Y:S01]  /*db60*/  HSET2.LE.AND R17, R24, R203.reuse, PT ;  /* 0x000000cb18117233 */ /* 0x100fe20003803000 */
[----:B------:R-:W-:Y:S01]  /*db70*/  PRMT R21, R5, 0x5410, R16 ;  /* 0x0000541005157816 */ /* 0x000fe20000000010 */
[--C-:B------:R-:W-:Y:S01]  /*db80*/  FFMA.FTZ R5, R33, c[0x0][0x23c], -R8.reuse ;  /* 0x00008f0021057a23 */ /* 0x100fe20000010808 */
[----:B------:R-:W-:Y:S01]  /*db90*/  HSET2.LE.AND R16, R25, R203, PT ;  /* 0x000000cb19107233 */ /* 0x000fe20003803000 */
[--C-:B------:R-:W-:Y:S02]  /*dba0*/  FFMA.FTZ R4, R31, c[0x0][0x23c], -R15.reuse ;  /* 0x00008f001f047a23 */ /* 0x100fe4000001080f */
[----:B------:R1:W-:Y:S01]  /*dbb0*/  MUFU.EX2 R199, R5 ;  /* 0x0000000500c77308 */ /* 0x0003e20000000800 */
[----:B------:R-:W-:Y:S01]  /*dbc0*/  FFMA.FTZ R0, R35, c[0x0][0x23c], -R15 ;  /* 0x00008f0023007a23 */ /* 0x000fe2000001080f */
[----:B------:R-:W2:Y:S06]  /*dbd0*/  LDSM.16.MT88.4 R28, [R205+0xa000] ;  /* 0x00a00000cd1c783b */ /* 0x000eac0000004200 */
[----:B------:R-:W-:Y:S01]  /*dbe0*/  MUFU.EX2 R198, R4 ;  /* 0x0000000400c67308 */ /* 0x000fe20000000800 */
[----:B-1----:R-:W-:-:S07]  /*dbf0*/  FFMA.FTZ R5, R137, c[0x0][0x23c], -R8 ;  /* 0x00008f0089057a23 */ /* 0x002fce0000010808 */
[----:B------:R1:W-:Y:S08]  /*dc00*/  MUFU.EX2 R196, R0 ;  /* 0x0000000000c47308 */ /* 0x0003f00000000800 */
[----:B------:R3:W-:Y:S01]  /*dc10*/  MUFU.EX2 R200, R5 ;  /* 0x0000000500c87308 */ /* 0x0007e20000000800 */
[----:B-1----:R-:W-:Y:S02]  /*dc20*/  FSEL R0, R231, RZ, P6 ;  /* 0x000000ffe7007208 */ /* 0x002fe40003000000 */
[----:B---3--:R-:W-:-:S02]  /*dc30*/  SHF.R.U32.HI R5, RZ, 0x10, R6 ;  /* 0x00000010ff057819 */ /* 0x008fc40000011606 */
[----:B------:R-:W-:Y:S02]  /*dc40*/  SHF.R.U32.HI R6, RZ, 0x18, R6 ;  /* 0x00000018ff067819 */ /* 0x000fe40000011606 */
[----:B------:R-:W-:Y:S01]  /*dc50*/  LOP3.LUT R4, R5, 0xff, RZ, 0xc0, !PT ;  /* 0x000000ff05047812 */ /* 0x000fe200078ec0ff */
[--C-:B------:R-:W-:Y:S02]  /*dc60*/  FFMA.FTZ R5, R34, c[0x0][0x23c], -R15.reuse ;  /* 0x00008f0022057a23 */ /* 0x100fe4000001080f */
[----:B------:R-:W1:Y:S01]  /*dc70*/  LDSM.16.MT88.4 R32, [R207+0xa000] ;  /* 0x00a00000cf20783b */ /* 0x000e620000004200 */
[----:B------:R-:W-:Y:S01]  /*dc80*/  PRMT R20, R4, 0x5410, R6 ;  /* 0x0000541004147816 */ /* 0x000fe20000000006 */
[----:B------:R-:W-:Y:S01]  /*dc90*/  FADD.FTZ R6, R136, -R0 ;  /* 0x8000000088067221 */ /* 0x000fe20000010000 */
[----:B------:R3:W-:Y:S01]  /*dca0*/  MUFU.EX2 R197, R5 ;  /* 0x0000000500c57308 */ /* 0x0007e20000000800 */
[----:B------:R-:W-:Y:S02]  /*dcb0*/  FFMA.FTZ R0, R132, c[0x0][0x23c], -R22 ;  /* 0x00008f0084007a23 */ /* 0x000fe40000010816 */
[----:B------:R-:W-:-:S02]  /*dcc0*/  FFMA.FTZ R4, R133, c[0x0][0x23c], -R15 ;  /* 0x00008f0085047a23 */ /* 0x000fc4000001080f */
[----:B------:R-:W-:-:S03]  /*dcd0*/  FMUL.FTZ R6, R6, c[0x0][0x23c] ;  /* 0x00008f0006067a20 */ /* 0x000fc60000410000 */
[----:B------:R5:W-:Y:S08]  /*dce0*/  MUFU.EX2 R189, R0 ;  /* 0x0000000000bd7308 */ /* 0x000bf00000000800 */
[----:B------:R2:W-:Y:S01]  /*dcf0*/  MUFU.EX2 R190, R4 ;  /* 0x0000000400be7308 */ /* 0x0005e20000000800 */
[----:B---3--:R-:W-:-:S05]  /*dd00*/  FSEL R5, R229, RZ, P4 ;  /* 0x000000ffe5057208 */ /* 0x008fca0002000000 */
[----:B------:R-:W-:Y:S02]  /*dd10*/  FADD.FTZ R5, R134, -R5 ;  /* 0x8000000586057221 */ /* 0x000fe40000010000 */
[----:B-----5:R-:W-:Y:S01]  /*dd20*/  FFMA.FTZ R0, R138, c[0x0][0x23c], -R22 ;  /* 0x00008f008a007a23 */ /* 0x020fe20000010816 */
[----:B------:R-:W3:Y:S01]  /*dd30*/  MUFU.EX2 R27, R6 ;  /* 0x00000006001b7308 */ /* 0x000ee20000000800 */
[----:B------:R-:W-:Y:S01]  /*dd40*/  FMUL.FTZ R5, R5, c[0x0][0x23c] ;  /* 0x00008f0005057a20 */ /* 0x000fe20000410000 */
[----:B--2---:R-:W-:-:S06]  /*dd50*/  FSEL R4, R230, RZ, P5 ;  /* 0x000000ffe6047208 */ /* 0x004fcc0002800000 */
[----:B------:R4:W-:Y:S01]  /*dd60*/  MUFU.EX2 R188, R0 ;  /* 0x0000000000bc7308 */ /* 0x0009e20000000800 */
[----:B------:R-:W-:Y:S01]  /*dd70*/  FADD.FTZ R7, R135, -R4 ;  /* 0x8000000487077221 */ /* 0x000fe20000010000 */
[----:B------:R-:W-:-:S03]  /*dd80*/  FSEL R4, R228, RZ, P1 ;  /* 0x000000ffe4047208 */ /* 0x000fc60000800000 */
[----:B------:R-:W-:-:S03]  /*dd90*/  FMUL.FTZ R7, R7, c[0x0][0x23c] ;  /* 0x00008f0007077a20 */ /* 0x000fc60000410000 */
[----:B------:R-:W2:Y:S01]  /*dda0*/  MUFU.EX2 R25, R5 ;  /* 0x0000000500197308 */ /* 0x000ea20000000800 */
[----:B------:R-:W-:Y:S02]  /*ddb0*/  FADD.FTZ R13, R2, -R4 ;  /* 0x80000004020d7221 */ /* 0x000fe40000010000 */
[----:B------:R-:W-:Y:S02]  /*ddc0*/  FFMA.FTZ R2, R139, c[0x0][0x23c], -R22 ;  /* 0x00008f008b027a23 */ /* 0x000fe40000010816 */
[----:B------:R-:W-:Y:S01]  /*ddd0*/  FMUL.FTZ R13, R13, c[0x0][0x23c] ;  /* 0x00008f000d0d7a20 */ /* 0x000fe20000410000 */
[----:B----4-:R-:W-:Y:S02]  /*dde0*/  F2FP.PACK_AB R0, R233, R232 ;  /* 0x000000e8e900723e */ /* 0x010fe400000000ff */
[----:B------:R4:W-:Y:S01]  /*ddf0*/  MUFU.EX2 R138, R2 ;  /* 0x00000002008a7308 */ /* 0x0009e20000000800 */
[-C--:B---3--:R-:W-:Y:S01]  /*de00*/  FMUL.FTZ R140, R140, R27.reuse ;  /* 0x0000001b8c8c7220 */ /* 0x088fe20000410000 */
[----:B------:R-:W-:Y:S01]  /*de10*/  LOP3.LUT R18, R18, R0, RZ, 0xc0, !PT ;  /* 0x0000000012127212 */ /* 0x000fe200078ec0ff */
[----:B------:R-:W-:Y:S01]  /*de20*/  FMUL.FTZ R141, R141, R27 ;  /* 0x0000001b8d8d7220 */ /* 0x000fe20000410000 */
[----:B------:R-:W-:Y:S01]  /*de30*/  F2FP.PACK_AB R0, R200, R199 ;  /* 0x000000c7c800723e */ /* 0x000fe200000000ff */
[----:B------:R-:W-:-:S03]  /*de40*/  FMUL.FTZ R152, R152, R27 ;  /* 0x0000001b98987220 */ /* 0x000fc60000410000 */
[----:B------:R-:W3:Y:S01]  /*de50*/  MUFU.EX2 R26, R7 ;  /* 0x00000007001a7308 */ /* 0x000ee20000000800 */
[----:B------:R-:W-:Y:S01]  /*de60*/  LOP3.LUT R19, R19, R0, RZ, 0xc0, !PT ;  /* 0x0000000013137212 */ /* 0x000fe200078ec0ff */
[----:B--2---:R-:W-:Y:S01]  /*de70*/  FMUL.FTZ R144, R144, R25 ;  /* 0x0000001990907220 */ /* 0x004fe20000410000 */
[----:B------:R-:W-:Y:S01]  /*de80*/  F2FP.PACK_AB R0, R234, R235 ;  /* 0x000000ebea00723e */ /* 0x000fe200000000ff */
[-C--:B------:R-:W-:Y:S02]  /*de90*/  FMUL.FTZ R145, R145, R25.reuse ;  /* 0x0000001991917220 */ /* 0x080fe40000410000 */
[-C--:B------:R-:W-:Y:S01]  /*dea0*/  FMUL.FTZ R148, R148, R25.reuse ;  /* 0x0000001994947220 */ /* 0x080fe20000410000 */
[----:B------:R-:W-:Y:S01]  /*deb0*/  LOP3.LUT R16, R16, R0, RZ, 0xc0, !PT ;  /* 0x0000000010107212 */ /* 0x000fe200078ec0ff */
[----:B----4-:R-:W-:Y:S01]  /*dec0*/  FFMA.FTZ R2, R172, c[0x0][0x23c], -R22 ;  /* 0x00008f00ac027a23 */ /* 0x010fe20000010816 */
[----:B------:R-:W-:Y:S01]  /*ded0*/  F2FP.PACK_AB R0, R201, R202 ;  /* 0x000000cac900723e */ /* 0x000fe200000000ff */
[----:B------:R-:W2:Y:S01]  /*dee0*/  MUFU.EX2 R24, R13 ;  /* 0x0000000d00187308 */ /* 0x000ea20000000800 */
[----:B------:R-:W-:-:S02]  /*def0*/  FMUL.FTZ R149, R149, R25 ;  /* 0x0000001995957220 */ /* 0x000fc40000410000 */
[----:B------:R-:W-:Y:S01]  /*df00*/  LOP3.LUT R17, R17, R0, RZ, 0xc0, !PT ;  /* 0x0000000011117212 */ /* 0x000fe200078ec0ff */
[----:B------:R-:W-:Y:S01]  /*df10*/  HSET2.LE.AND R0, R14, R203, PT ;  /* 0x000000cb0e007233 */ /* 0x000fe20003803000 */
[----:B------:R-:W-:Y:S02]  /*df20*/  FMUL.FTZ R153, R153, R27 ;  /* 0x0000001b99997220 */ /* 0x000fe40000410000 */
[-C--:B---3--:R-:W-:Y:S01]  /*df30*/  FMUL.FTZ R142, R142, R26.reuse ;  /* 0x0000001a8e8e7220 */ /* 0x088fe20000410000 */
[----:B------:R3:W4:Y:S01]  /*df40*/  MUFU.EX2 R137, R2 ;  /* 0x0000000200897308 */ /* 0x0007220000000800 */
[-C--:B------:R-:W-:Y:S02]  /*df50*/  FMUL.FTZ R143, R143, R26.reuse ;  /* 0x0000001a8f8f7220 */ /* 0x080fe40000410000 */
[-C--:B------:R-:W-:Y:S02]  /*df60*/  FMUL.FTZ R154, R154, R26.reuse ;  /* 0x0000001a9a9a7220 */ /* 0x080fe40000410000 */
[----:B------:R-:W-:-:S02]  /*df70*/  FMUL.FTZ R155, R155, R26 ;  /* 0x0000001a9b9b7220 */ /* 0x000fc40000410000 */
[-C--:B------:R-:W-:Y:S01]  /*df80*/  FMUL.FTZ R36, R36, R27.reuse ;  /* 0x0000001b24247220 */ /* 0x080fe20000410000 */
[C---:B------:R-:W-:Y:S01]  /*df90*/  HMMA.16816.F32 R140, R16.reuse, R28, R140 ;  /* 0x0000001c108c723c */ /* 0x040fe2000000188c */
[-C--:B--2---:R-:W-:Y:S02]  /*dfa0*/  FMUL.FTZ R146, R146, R24.reuse ;  /* 0x0000001892927220 */ /* 0x084fe40000410000 */
[-C--:B------:R-:W-:Y:S02]  /*dfb0*/  FMUL.FTZ R147, R147, R24.reuse ;  /* 0x0000001893937220 */ /* 0x080fe40000410000 */
[-C--:B------:R-:W-:Y:S02]  /*dfc0*/  FMUL.FTZ R150, R150, R24.reuse ;  /* 0x0000001896967220 */ /* 0x080fe40000410000 */
[----:B------:R-:W-:Y:S01]  /*dfd0*/  FMUL.FTZ R151, R151, R24 ;  /* 0x0000001897977220 */ /* 0x000fe20000410000 */
[----:B---3--:R-:W-:Y:S01]  /*dfe0*/  F2FP.PACK_AB R2, R197, R198 ;  /* 0x000000c6c502723e */ /* 0x008fe200000000ff */
[----:B------:R-:W-:Y:S01]  /*dff0*/  FMUL.FTZ R37, R37, R27 ;  /* 0x0000001b25257220 */ /* 0x000fe20000410000 */
[----:B------:R-:W-:Y:S01]  /*e000*/  HMMA.16816.F32 R176, R16, R30, R152 ;  /* 0x0000001e10b0723c */ /* 0x000fe20000001898 */
[----:B------:R-:W-:Y:S01]  /*e010*/  FMUL.FTZ R38, R38, R26 ;  /* 0x0000001a26267220 */ /* 0x000fe20000410000 */
[----:B------:R-:W-:Y:S01]  /*e020*/  LOP3.LUT R4, R0, R2, RZ, 0xc0, !PT ;  /* 0x0000000200047212 */ /* 0x000fe200078ec0ff */
[----:B------:R-:W-:Y:S01]  /*e030*/  HSET2.LE.AND R0, R20, R203, PT ;  /* 0x000000cb14007233 */ /* 0x000fe20003803000 */
[----:B------:R-:W-:Y:S01]  /*e040*/  F2FP.PACK_AB R2, R188, R189 ;  /* 0x000000bdbc02723e */ /* 0x000fe200000000ff */
[----:B------:R-:W-:-:S02]  /*e050*/  FMUL.FTZ R39, R39, R26 ;  /* 0x0000001a27277220 */ /* 0x000fc40000410000 */
[-C--:B------:R-:W-:Y:S01]  /*e060*/  FMUL.FTZ R40, R40, R25.reuse ;  /* 0x0000001928287220 */ /* 0x080fe20000410000 */
[----:B------:R-:W-:Y:S01]  /*e070*/  LOP3.LUT R5, R0, R2, RZ, 0xc0, !PT ;  /* 0x0000000200057212 */ /* 0x000fe200078ec0ff */
[--C-:B------:R-:W-:Y:S01]  /*e080*/  HSET2.LE.AND R0, R23, R203.reuse, PT ;  /* 0x000000cb17007233 */ /* 0x100fe20003803000 */
[----:B------:R-:W-:Y:S01]  /*e090*/  F2FP.PACK_AB R2, R190, R196 ;  /* 0x000000c4be02723e */ /* 0x000fe200000000ff */
[----:B------:R-:W-:Y:S02]  /*e0a0*/  FMUL.FTZ R41, R41, R25 ;  /* 0x0000001929297220 */ /* 0x000fe40000410000 */
[----:B------:R-:W-:Y:S01]  /*e0b0*/  FMUL.FTZ R42, R42, R24 ;  /* 0x000000182a2a7220 */ /* 0x000fe20000410000 */
[----:B------:R-:W-:Y:S01]  /*e0c0*/  LOP3.LUT R6, R0, R2, RZ, 0xc0, !PT ;  /* 0x0000000200067212 */ /* 0x000fe200078ec0ff */
[----:B------:R-:W-:Y:S01]  /*e0d0*/  HSET2.LE.AND R2, R21, R203, PT ;  /* 0x000000cb15027233 */ /* 0x000fe20003803000 */
[----:B----4-:R-:W-:Y:S01]  /*e0e0*/  F2FP.PACK_AB R0, R137, R138 ;  /* 0x0000008a8900723e */ /* 0x010fe200000000ff */
[----:B------:R-:W-:-:S02]  /*e0f0*/  FMUL.FTZ R43, R43, R24 ;  /* 0x000000182b2b7220 */ /* 0x000fc40000410000 */
[-C--:B------:R-:W-:Y:S01]  /*e100*/  FMUL.FTZ R44, R44, R25.reuse ;  /* 0x000000192c2c7220 */ /* 0x080fe20000410000 */
[----:B------:R-:W-:Y:S01]  /*e110*/  LOP3.LUT R7, R2, R0, RZ, 0xc0, !PT ;  /* 0x0000000002077212 */ /* 0x000fe200078ec0ff */
[----:B------:R-:W-:Y:S02]  /*e120*/  FMUL.FTZ R45, R45, R25 ;  /* 0x000000192d2d7220 */ /* 0x000fe40000410000 */
[-C--:B------:R-:W-:Y:S01]  /*e130*/  FMUL.FTZ R46, R46, R24.reuse ;  /* 0x000000182e2e7220 */ /* 0x080fe20000410000 */
[----:B------:R-:W-:Y:S01]  /*e140*/  MOV R153, R177 ;  /* 0x000000b100997202 */ /* 0x000fe20000000f00 */
[----:B------:R-:W-:Y:S02]  /*e150*/  FMUL.FTZ R47, R47, R24 ;  /* 0x000000182f2f7220 */ /* 0x000fe40000410000 */
[----:B------:R-:W-:Y:S01]  /*e160*/  HMMA.16816.F32 R144, R4, R28, R144 ;  /* 0x0000001c0490723c */ /* 0x000fe20000001890 */
[-C--:B------:R-:W-:Y:S02]  /*e170*/  FMUL.FTZ R48, R48, R27.reuse ;  /* 0x0000001b30307220 */ /* 0x080fe40000410000 */
[----:B------:R-:W-:-:S02]  /*e180*/  FMUL.FTZ R49, R49, R27 ;  /* 0x0000001b31317220 */ /* 0x000fc40000410000 */
[-C--:B------:R-:W-:Y:S02]  /*e190*/  FMUL.FTZ R50, R50, R26.reuse ;  /* 0x0000001a32327220 */ /* 0x080fe40000410000 */
[-C--:B------:R-:W-:Y:S01]  /*e1a0*/  FMUL.FTZ R51, R51, R26.reuse ;  /* 0x0000001a33337220 */ /* 0x080fe20000410000 */
[----:B------:R-:W-:Y:S01]  /*e1b0*/  HMMA.16816.F32 R148, R4, R30, R148 ;  /* 0x0000001e0494723c */ /* 0x000fe20000001894 */
        /* <DEDUP_REMOVED lines=9> */
[----:B------:R-:W-:Y:S01]  /*e250*/  HMMA.16816.F32 R36, R4, R34, R44 ;  /* 0x000000220424723c */ /* 0x000fe2000000182c */
        /* <DEDUP_REMOVED lines=9> */
[----:B------:R-:W-:Y:S01]  /*e2f0*/  IMAD.MOV.U32 R173, RZ, RZ, R29 ;  /* 0x000000ffffad7224 */ /* 0x000fe200078e001d */
[----:B------:R-:W-:Y:S01]  /*e300*/  MOV R155, R31 ;  /* 0x0000001f009b7202 */ /* 0x000fe20000000f00 */
[----:B------:R-:W-:-:S02]  /*e310*/  IMAD.MOV.U32 R172, RZ, RZ, R30 ;  /* 0x000000ffffac7224 */ /* 0x000fc400078e001e */
[----:B------:R-:W-:Y:S01]  /*e320*/  HMMA.16816.F32 R28, R4, R32, R40 ;  /* 0x00000020041c723c */ /* 0x000fe20000001828 */
[----:B------:R-:W-:Y:S02]  /*e330*/  FMUL.FTZ R72, R72, R25 ;  /* 0x0000001948487220 */ /* 0x000fe40000410000 */
[----:B------:R-:W-:Y:S02]  /*e340*/  IMAD.MOV.U32 R44, RZ, RZ, R38 ;  /* 0x000000ffff2c7224 */ /* 0x000fe400078e0026 */
[----:B------:R-:W-:Y:S02]  /*e350*/  IMAD.MOV.U32 R136, RZ, RZ, R36 ;  /* 0x000000ffff887224 */ /* 0x000fe400078e0024 */
[----:B------:R-:W-:Y:S01]  /*e360*/  MOV R43, R39 ;  /* 0x00000027002b7202 */ /* 0x000fe20000000f00 */
[----:B------:R-:W-:Y:S02]  /*e370*/  IMAD.MOV.U32 R42, RZ, RZ, R37 ;  /* 0x000000ffff2a7224 */ /* 0x000fe400078e0025 */
[----:B------:R-:W-:Y:S01]  /*e380*/  HMMA.16816.F32 R36, R16, R34, R48 ;  /* 0x000000221024723c */ /* 0x000fe20000001830 */
[----:B------:R-:W-:-:S02]  /*e390*/  FMUL.FTZ R73, R73, R25 ;  /* 0x0000001949497220 */ /* 0x000fc40000410000 */
[-C--:B------:R-:W-:Y:S02]  /*e3a0*/  FMUL.FTZ R74, R74, R24.reuse ;  /* 0x000000184a4a7220 */ /* 0x080fe40000410000 */
[-C--:B------:R-:W-:Y:S02]  /*e3b0*/  FMUL.FTZ R75, R75, R24.reuse ;  /* 0x000000184b4b7220 */ /* 0x080fe40000410000 */
[-C--:B------:R-:W-:Y:S02]  /*e3c0*/  FMUL.FTZ R60, R60, R25.reuse ;  /* 0x000000193c3c7220 */ /* 0x080fe40000410000 */
[----:B------:R-:W-:Y:S02]  /*e3d0*/  FMUL.FTZ R61, R61, R25 ;  /* 0x000000193d3d7220 */ /* 0x000fe40000410000 */
[-C--:B------:R-:W-:Y:S02]  /*e3e0*/  FMUL.FTZ R62, R62, R24.reuse ;  /* 0x000000183e3e7220 */ /* 0x080fe40000410000 */
[----:B------:R-:W-:Y:S01]  /*e3f0*/  FMUL.FTZ R63, R63, R24 ;  /* 0x000000183f3f7220 */ /* 0x000fe20000410000 */
[----:B------:R-:W-:Y:S01]  /*e400*/  MOV R33, R28 ;  /* 0x0000001c00217202 */ /* 0x000fe20000000f00 */
[----:B------:R-:W-:-:S02]  /*e410*/  IMAD.MOV.U32 R41, RZ, RZ, R30 ;  /* 0x000000ffff297224 */ /* 0x000fc400078e001e */
[----:B------:R-:W-:Y:S02]  /*e420*/  IMAD.MOV.U32 R40, RZ, RZ, R31 ;  /* 0x000000ffff287224 */ /* 0x000fe400078e001f */
[----:B------:R-:W-:Y:S02]  /*e430*/  IMAD.MOV.U32 R32, RZ, RZ, R29 ;  /* 0x000000ffff207224 */ /* 0x000fe400078e001d */
[----:B------:R-:W1:Y:S01]  /*e440*/  LDSM.16.MT88.4 R28, [R210+0xa000] ;  /* 0x00a00000d21c783b */ /* 0x000e620000004200 */
[----:B------:R-:W-:Y:S02]  /*e450*/  FMUL.FTZ R168, R168, R25 ;  /* 0x00000019a8a87220 */ /* 0x000fe40000410000 */
[----:B------:R-:W-:Y:S01]  /*e460*/  MOV R135, R37 ;  /* 0x0000002500877202 */ /* 0x000fe20000000f00 */
[----:B------:R-:W-:Y:S01]  /*e470*/  IMAD.MOV.U32 R132, RZ, RZ, R38 ;  /* 0x000000ffff847224 */ /* 0x000fe200078e0026 */
[----:B------:R-:W-:Y:S01]  /*e480*/  MOV R21, R36 ;  /* 0x0000002400157202 */ /* 0x000fe20000000f00 */
[----:B------:R-:W-:-:S02]  /*e490*/  IMAD.MOV.U32 R23, RZ, RZ, R39 ;  /* 0x000000ffff177224 */ /* 0x000fc400078e0027 */
        /* <DEDUP_REMOVED lines=15> */
[-C--:B------:R-:W-:Y:S01]  /*e590*/  FMUL.FTZ R76, R76, R25.reuse ;  /* 0x000000194c4c7220 */ /* 0x080fe20000410000 */
[----:B-1----:R-:W-:Y:S01]  /*e5a0*/  HMMA.16816.F32 R36, R16, R28, R52 ;  /* 0x0000001c1024723c */ /* 0x002fe20000001834 */
[-C--:B------:R-:W-:Y:S02]  /*e5b0*/  FMUL.FTZ R77, R77, R25.reuse ;  /* 0x000000194d4d7220 */ /* 0x080fe40000410000 */
[----:B------:R-:W-:-:S02]  /*e5c0*/  FMUL.FTZ R88, R88, R25 ;  /* 0x0000001958587220 */ /* 0x000fc40000410000 */
[-C--:B------:R-:W-:Y:S02]  /*e5d0*/  FMUL.FTZ R78, R78, R24.reuse ;  /* 0x000000184e4e7220 */ /* 0x080fe40000410000 */
[----:B------:R-:W-:Y:S01]  /*e5e0*/  FMUL.FTZ R79, R79, R24 ;  /* 0x000000184f4f7220 */ /* 0x000fe20000410000 */
[----:B------:R-:W-:Y:S01]  /*e5f0*/  HMMA.16816.F32 R48, R16, R30, R64 ;  /* 0x0000001e1030723c */ /* 0x000fe20000001840 */
[-C--:B------:R-:W-:Y:S02]  /*e600*/  FMUL.FTZ R89, R89, R25.reuse ;  /* 0x0000001959597220 */ /* 0x080fe40000410000 */
[-C--:B------:R-:W-:Y:S02]  /*e610*/  FMUL.FTZ R92, R92, R25.reuse ;  /* 0x000000195c5c7220 */ /* 0x080fe40000410000 */
[----:B------:R-:W-:Y:S02]  /*e620*/  FMUL.FTZ R93, R93, R25 ;  /* 0x000000195d5d7220 */ /* 0x000fe40000410000 */
[----:B------:R-:W-:Y:S01]  /*e630*/  MOV R66, R44 ;  /* 0x0000002c00427202 */ /* 0x000fe20000000f00 */
[----:B------:R-:W-:Y:S01]  /*e640*/  HMMA.16816.F32 R56, R4, R28, R56 ;  /* 0x0000001c0438723c */ /* 0x000fe20000001838 */
[----:B------:R-:W1:Y:S01]  /*e650*/  LDSM.16.MT88.4 R44, [R209+0xb000] ;  /* 0x00b00000d12c783b */ /* 0x000e620000004200 */
        /* <DEDUP_REMOVED lines=8> */
[----:B------:R-:W2:Y:S01]  /*e6e0*/  LDSM.16.MT88.4 R36, [R209+0xa000] ;  /* 0x00a00000d124783b */ /* 0x000ea20000004200 */
[----:B------:R-:W-:Y:S01]  /*e6f0*/  FMUL.FTZ R90, R90, R24 ;  /* 0x000000185a5a7220 */ /* 0x000fe20000410000 */
[----:B------:R-:W-:Y:S01]  /*e700*/  MOV R28, R51 ;  /* 0x00000033001c7202 */ /* 0x000fe20000000f00 */
[----:B------:R-:W-:Y:S01]  /*e710*/  IMAD.MOV.U32 R0, RZ, RZ, R48 ;  /* 0x000000ffff007224 */ /* 0x000fe200078e0030 */
[----:B------:R-:W-:Y:S01]  /*e720*/  MOV R48, R32 ;  /* 0x0000002000307202 */ /* 0x000fe20000000f00 */
[----:B------:R-:W-:Y:S01]  /*e730*/  IMAD.MOV.U32 R29, RZ, RZ, R50 ;  /* 0x000000ffff1d7224 */ /* 0x000fe200078e0032 */
[----:B------:R-:W3:Y:S01]  /*e740*/  LDSM.16.MT88.4 R32, [R207+0xb000] ;  /* 0x00b00000cf20783b */ /* 0x000ee20000004200 */
[----:B------:R-:W-:Y:S01]  /*e750*/  IMAD.MOV.U32 R133, RZ, RZ, R49 ;  /* 0x000000ffff857224 */ /* 0x000fe200078e0031 */
[----:B------:R-:W-:Y:S01]  /*e760*/  MOV R49, R41 ;  /* 0x0000002900317202 */ /* 0x000fe20000000f00 */
[----:B------:R-:W-:-:S02]  /*e770*/  IMAD.MOV.U32 R50, RZ, RZ, R40 ;  /* 0x000000ffff327224 */ /* 0x000fc400078e0028 */
[----:B------:R-:W-:Y:S01]  /*e780*/  LDSM.16.MT88.4 R40, [R210+0xb000] ;  /* 0x00b00000d228783b */ /* 0x000fe20000004200 */
[----:B------:R-:W-:Y:S02]  /*e790*/  IMAD.MOV.U32 R51, RZ, RZ, R134 ;  /* 0x000000ffff337224 */ /* 0x000fe400078e0086 */
[-C--:B------:R-:W-:Y:S02]  /*e7a0*/  FMUL.FTZ R91, R91, R24.reuse ;  /* 0x000000185b5b7220 */ /* 0x080fe40000410000 */
[-C--:B------:R-:W-:Y:S02]  /*e7b0*/  FMUL.FTZ R94, R94, R24.reuse ;  /* 0x000000185e5e7220 */ /* 0x080fe40000410000 */
[----:B------:R-:W-:Y:S02]  /*e7c0*/  FMUL.FTZ R95, R95, R24 ;  /* 0x000000185f5f7220 */ /* 0x000fe40000410000 */
[-C--:B------:R-:W-:Y:S02]  /*e7d0*/  FMUL.FTZ R104, R104, R25.reuse ;  /* 0x0000001968687220 */ /* 0x080fe40000410000 */
[----:B------:R-:W-:-:S02]  /*e7e0*/  FMUL.FTZ R105, R105, R25 ;  /* 0x0000001969697220 */ /* 0x000fc40000410000 */
[-C--:B------:R-:W-:Y:S02]  /*e7f0*/  FMUL.FTZ R106, R106, R24.reuse ;  /* 0x000000186a6a7220 */ /* 0x080fe40000410000 */
[-C--:B------:R-:W-:Y:S01]  /*e800*/  FMUL.FTZ R107, R107, R24.reuse ;  /* 0x000000186b6b7220 */ /* 0x080fe20000410000 */
[----:B-1----:R-:W-:Y:S01]  /*e810*/  HMMA.16816.F32 R52, R4, R46, R168 ;  /* 0x0000002e0434723c */ /* 0x002fe200000018a8 */
[-C--:B------:R-:W-:Y:S02]  /*e820*/  FMUL.FTZ R112, R112, R25.reuse ;  /* 0x0000001970707220 */ /* 0x080fe40000410000 */
[----:B------:R-:W-:Y:S02]  /*e830*/  FMUL.FTZ R113, R113, R25 ;  /* 0x0000001971717220 */ /* 0x000fe40000410000 */
[----:B------:R-:W-:Y:S02]  /*e840*/  FMUL.FTZ R114, R114, R24 ;  /* 0x0000001872727220 */ /* 0x000fe40000410000 */
[----:B------:R-:W-:Y:S01]  /*e850*/  MOV R170, R0 ;  /* 0x0000000000aa7202 */ /* 0x000fe20000000f00 */
[----:B------:R-:W-:Y:S01]  /*e860*/  FFMA.FTZ R0, R226, c[0x0][0x23c], -R3 ;  /* 0x00008f00e2007a23 */ /* 0x000fe20000010803 */
[----:B------:R-:W-:Y:S01]  /*e870*/  MOV R169, R21 ;  /* 0x0000001500a97202 */ /* 0x000fe20000000f00 */
[----:B------:R-:W-:-:S02]  /*e880*/  IMAD.MOV.U32 R171, RZ, RZ, R133 ;  /* 0x000000ffffab7224 */ /* 0x000fc400078e0085 */
[----:B------:R1:W-:Y:S01]  /*e890*/  MUFU.EX2 R133, R0 ;  /* 0x0000000000857308 */ /* 0x0003e20000000800 */
[-C--:B--2---:R-:W-:Y:S01]  /*e8a0*/  HMMA.16816.F32 R68, R16, R36.reuse, R68 ;  /* 0x000000241044723c */ /* 0x084fe20000001844 */
[----:B------:R-:W-:Y:S02]  /*e8b0*/  FMUL.FTZ R115, R115, R24 ;  /* 0x0000001873737220 */ /* 0x000fe40000410000 */
[-C--:B------:R-:W-:Y:S02]  /*e8c0*/  FMUL.FTZ R116, R116, R25.reuse ;  /* 0x0000001974747220 */ /* 0x080fe40000410000 */
[-C--:B------:R-:W-:Y:S02]  /*e8d0*/  FMUL.FTZ R117, R117, R25.reuse ;  /* 0x0000001975757220 */ /* 0x080fe40000410000 */
[-C--:B------:R-:W-:Y:S01]  /*e8e0*/  FMUL.FTZ R124, R124, R25.reuse ;  /* 0x000000197c7c7220 */ /* 0x080fe20000410000 */
[----:B------:R-:W-:Y:S01]  /*e8f0*/  HMMA.16816.F32 R72, R4, R36, R72 ;  /* 0x000000240448723c */ /* 0x000fe20000001848 */
[----:B------:R-:W-:-:S02]  /*e900*/  FMUL.FTZ R125, R125, R25 ;  /* 0x000000197d7d7220 */ /* 0x000fc40000410000 */
[-C--:B------:R-:W-:Y:S02]  /*e910*/  FMUL.FTZ R118, R118, R24.reuse ;  /* 0x0000001876767220 */ /* 0x080fe40000410000 */
[----:B------:R-:W-:Y:S02]  /*e920*/  FMUL.FTZ R119, R119, R24 ;  /* 0x0000001877777220 */ /* 0x000fe40000410000 */
[----:B------:R-:W-:Y:S01]  /*e930*/  IMAD.MOV.U32 R36, RZ, RZ, R29 ;  /* 0x000000ffff247224 */ /* 0x000fe200078e001d */
[----:B------:R-:W-:Y:S01]  /*e940*/  MOV R37, R28 ;  /* 0x0000001c00257202 */ /* 0x000fe20000000f00 */
[----:B-1----:R-:W-:Y:S01]  /*e950*/  FFMA.FTZ R0, R227, c[0x0][0x23c], -R3 ;  /* 0x00008f00e3007a23 */ /* 0x002fe20000010803 */
[----:B------:R-:W1:Y:S01]  /*e960*/  LDSM.16.MT88.4 R28, [R205+0xb000] ;  /* 0x00b00000cd1c783b */ /* 0x000e620000004200 */
[-C--:B------:R-:W-:Y:S01]  /*e970*/  FMUL.FTZ R126, R126, R24.reuse ;  /* 0x000000187e7e7220 */ /* 0x080fe20000410000 */
[----:B------:R-:W-:Y:S01]  /*e980*/  MOV R227, R37 ;  /* 0x0000002500e37202 */ /* 0x000fe20000000f00 */
[----:B------:R2:W-:Y:S01]  /*e990*/  MUFU.EX2 R134, R0 ;  /* 0x0000000000867308 */ /* 0x0005e20000000800 */
[----:B------:R-:W-:Y:S01]  /*e9a0*/  FMUL.FTZ R127, R127, R24 ;  /* 0x000000187f7f7220 */ /* 0x000fe20000410000 */
[----:B------:R-:W-:Y:S01]  /*e9b0*/  HMMA.16816.F32 R220, R16, R38, R80 ;  /* 0x0000002610dc723c */ /* 0x000fe20000001850 */
[----:B------:R-:W-:-:S02]  /*e9c0*/  FMUL.FTZ R108, R108, R27 ;  /* 0x0000001b6c6c7220 */ /* 0x000fc40000410000 */
[-C--:B------:R-:W-:Y:S02]  /*e9d0*/  FMUL.FTZ R109, R109, R27.reuse ;  /* 0x0000001b6d6d7220 */ /* 0x080fe40000410000 */
[-C--:B------:R-:W-:Y:S02]  /*e9e0*/  FMUL.FTZ R110, R110, R26.reuse ;  /* 0x0000001a6e6e7220 */ /* 0x080fe40000410000 */
[----:B------:R-:W-:Y:S01]  /*e9f0*/  FMUL.FTZ R111, R111, R26 ;  /* 0x0000001a6f6f7220 */ /* 0x000fe20000410000 */
[-C--:B---3--:R-:W-:Y:S01]  /*ea00*/  HMMA.16816.F32 R100, R4, R32.reuse, R100 ;  /* 0x000000200464723c */ /* 0x088fe20000001864 */
[----:B------:R-:W-:Y:S01]  /*ea10*/  IMAD.MOV.U32 R37, RZ, RZ, R64 ;  /* 0x000000ffff257224 */ /* 0x000fe200078e0040 */
[----:B------:R-:W-:Y:S01]  /*ea20*/  MOV R64, R136 ;  /* 0x0000008800407202 */ /* 0x000fe20000000f00 */
[----:B------:R-:W-:Y:S01]  /*ea30*/  IMAD.MOV.U32 R82, RZ, RZ, R20 ;  /* 0x000000ffff527224 */ /* 0x000fe200078e0014 */
[----:B------:R-:W-:Y:S01]  /*ea40*/  MOV R81, R2 ;  /* 0x0000000200517202 */ /* 0x000fe20000000f00 */
[----:B------:R-:W-:Y:S01]  /*ea50*/  FMUL.FTZ R84, R84, R27 ;  /* 0x0000001b54547220 */ /* 0x000fe20000410000 */
[----:B------:R-:W-:Y:S01]  /*ea60*/  MOV R83, R14 ;  /* 0x0000000e00537202 */ /* 0x000fe20000000f00 */
[--C-:B--2---:R-:W-:Y:S01]  /*ea70*/  FFMA.FTZ R0, R225, c[0x0][0x23c], -R3.reuse ;  /* 0x00008f00e1007a23 */ /* 0x104fe20000010803 */
[----:B------:R-:W-:Y:S01]  /*ea80*/  HMMA.16816.F32 R156, R16, R32, R156 ;  /* 0x00000020109c723c */ /* 0x000fe2000000189c */
[----:B------:R-:W-:Y:S01]  /*ea90*/  FFMA.FTZ R3, R224, c[0x0][0x23c], -R3 ;  /* 0x00008f00e0037a23 */ /* 0x000fe20000010803 */
[----:B------:R-:W-:Y:S01]  /*eaa0*/  MOV R225, R171 ;  /* 0x000000ab00e17202 */ /* 0x000fe20000000f00 */
[----:B------:R-:W-:Y:S01]  /*eab0*/  IMAD.MOV.U32 R224, RZ, RZ, R170 ;  /* 0x000000ffffe07224 */ /* 0x000fe200078e00aa */
[----:B------:R-:W-:Y:S01]  /*eac0*/  MOV R171, R132 ;  /* 0x0000008400ab7202 */ /* 0x000fe20000000f00 */
[----:B------:R-:W-:Y:S01]  /*ead0*/  IMAD.MOV.U32 R170, RZ, RZ, R135 ;  /* 0x000000ffffaa7224 */ /* 0x000fe200078e0087 */
[----:B------:R2:W-:Y:S01]  /*eae0*/  MUFU.EX2 R136, R3 ;  /* 0x0000000300887308 */ /* 0x0005e20000000800 */
[----:B------:R-:W-:Y:S01]  /*eaf0*/  FMUL.FTZ R85, R85, R27 ;  /* 0x0000001b55557220 */ /* 0x000fe20000410000 */
[----:B------:R-:W-:Y:S01]  /*eb00*/  HMMA.16816.F32 R76, R4, R38, R76 ;  /* 0x00000026044c723c */ /* 0x000fe2000000184c */
[----:B------:R-:W-:-:S02]  /*eb10*/  FMUL.FTZ R86, R86, R26 ;  /* 0x0000001a56567220 */ /* 0x000fc40000410000 */
[----:B------:R-:W-:Y:S02]  /*eb20*/  FMUL.FTZ R87, R87, R26 ;  /* 0x0000001a57577220 */ /* 0x000fe40000410000 */
[----:B------:R-:W-:Y:S01]  /*eb30*/  IMAD.MOV.U32 R226, RZ, RZ, R36 ;  /* 0x000000ffffe27224 */ /* 0x000fe200078e0024 */
[----:B------:R3:W-:Y:S01]  /*eb40*/  MUFU.EX2 R135, R0 ;  /* 0x0000000000877308 */ /* 0x0007e20000000800 */
[----:B------:R-:W-:Y:S01]  /*eb50*/  IMAD.MOV.U32 R36, RZ, RZ, R23 ;  /* 0x000000ffff247224 */ /* 0x000fe200078e0017 */
[----:B------:R-:W-:Y:S01]  /*eb60*/  HMMA.16816.F32 R104, R4, R34, R104 ;  /* 0x000000220468723c */ /* 0x000fe20000001868 */
[----:B------:R-:W-:Y:S01]  /*eb70*/  IMAD.MOV.U32 R168, RZ, RZ, R13 ;  /* 0x000000ffffa87224 */ /* 0x000fe200078e000d */
[----:B------:R-:W-:Y:S01]  /*eb80*/  MOV R39, R155 ;  /* 0x0000009b00277202 */ /* 0x000fe20000000f00 */
[-C--:B------:R-:W-:Y:S02]  /*eb90*/  FMUL.FTZ R96, R96, R27.reuse ;  /* 0x0000001b60607220 */ /* 0x080fe40000410000 */
[----:B------:R-:W-:-:S02]  /*eba0*/  FMUL.FTZ R97, R97, R27 ;  /* 0x0000001b61617220 */ /* 0x000fc40000410000 */
[----:B--2---:R-:W-:Y:S01]  /*ebb0*/  IMAD.WIDE.U32 R2, R245, -0x2daee0ad, RZ ;  /* 0xd2511f53f5027825 */ /* 0x004fe200078e00ff */
[C---:B-1----:R-:W-:Y:S03]  /*ebc0*/  HMMA.16816.F32 R88, R4.reuse, R28, R88 ;  /* 0x0000001c0458723c */ /* 0x042fe60000001858 */
[-C--:B------:R-:W-:Y:S01]  /*ebd0*/  FMUL.FTZ R98, R98, R26.reuse ;  /* 0x0000001a62627220 */ /* 0x080fe20000410000 */
[----:B------:R-:W-:Y:S01]  /*ebe0*/  LOP3.LUT R20, R2, 0xff, RZ, 0xc0, !PT ;  /* 0x000000ff02147812 */ /* 0x000fe200078ec0ff */
[----:B------:R-:W-:Y:S01]  /*ebf0*/  FMUL.FTZ R99, R99, R26 ;  /* 0x0000001a63637220 */ /* 0x000fe20000410000 */
[----:B------:R-:W-:Y:S01]  /*ec00*/  SHF.R.U32.HI R14, RZ, 0x10, R2 ;  /* 0x00000010ff0e7819 */ /* 0x000fe20000011602 */
[----:B---3--:R-:W-:Y:S01]  /*ec10*/  FFMA.FTZ R0, R237, c[0x0][0x23c], -R8 ;  /* 0x00008f00ed007a23 */ /* 0x008fe20000010808 */
[----:B------:R-:W-:Y:S01]  /*ec20*/  HMMA.16816.F32 R92, R4, R30, R92 ;  /* 0x0000001e045c723c */ /* 0x000fe2000000185c */
[----:B------:R-:W-:Y:S01]  /*ec30*/  SHF.R.U32.HI R21, RZ, 0x18, R2 ;  /* 0x00000018ff157819 */ /* 0x000fe20000011602 */
[----:B------:R-:W-:Y:S01]  /*ec40*/  IMAD.MOV.U32 R154, RZ, RZ, R176 ;  /* 0x000000ffff9a7224 */ /* 0x000fe200078e00b0 */
[----:B------:R1:W-:Y:S01]  /*ec50*/  MUFU.EX2 R33, R0 ;  /* 0x0000000000217308 */ /* 0x0003e20000000800 */
[----:B------:R-:W-:Y:S01]  /*ec60*/  IMAD.MOV.U32 R152, RZ, RZ, R178 ;  /* 0x000000ffff987224 */ /* 0x000fe200078e00b2 */
[----:B------:R-:W-:Y:S01]  /*ec70*/  MOV R237, R82 ;  /* 0x0000005200ed7202 */ /* 0x000fe20000000f00 */
[----:B------:R-:W-:-:S02]  /*ec80*/  FMUL.FTZ R160, R160, R27 ;  /* 0x0000001ba0a07220 */ /* 0x000fc40000410000 */
[C---:B------:R-:W-:Y:S01]  /*ec90*/  HMMA.16816.F32 R112, R4.reuse, R40, R112 ;  /* 0x000000280470723c */ /* 0x040fe20000001870 */
[-C--:B------:R-:W-:Y:S02]  /*eca0*/  FMUL.FTZ R161, R161, R27.reuse ;  /* 0x0000001ba1a17220 */ /* 0x080fe40000410000 */
[-C--:B------:R-:W-:Y:S02]  /*ecb0*/  FMUL.FTZ R162, R162, R26.reuse ;  /* 0x0000001aa2a27220 */ /* 0x080fe40000410000 */
[----:B------:R-:W-:Y:S02]  /*ecc0*/  FMUL.FTZ R163, R163, R26 ;  /* 0x0000001aa3a37220 */ /* 0x000fe40000410000 */
[-C--:B------:R-:W-:Y:S01]  /*ecd0*/  FMUL.FTZ R120, R120, R27.reuse ;  /* 0x0000001b78787220 */ /* 0x080fe20000410000 */
[----:B------:R-:W-:Y:S01]  /*ece0*/  HMMA.16816.F32 R116, R4, R42, R116 ;  /* 0x0000002a0474723c */ /* 0x000fe20000001874 */
[----:B------:R-:W-:Y:S02]  /*ecf0*/  FMUL.FTZ R121, R121, R27 ;  /* 0x0000001b79797220 */ /* 0x000fe40000410000 */
[----:B-1----:R-:W-:Y:S01]  /*ed00*/  FFMA.FTZ R0, R239, c[0x0][0x23c], -R8 ;  /* 0x00008f00ef007a23 */ /* 0x002fe20000010808 */
[----:B------:R-:W-:Y:S01]  /*ed10*/  MOV R239, R168 ;  /* 0x000000a800ef7202 */ /* 0x000fe20000000f00 */
[----:B------:R-:W-:-:S02]  /*ed20*/  FMUL.FTZ R122, R122, R26 ;  /* 0x0000001a7a7a7220 */ /* 0x000fc40000410000 */
[-C--:B------:R-:W-:Y:S01]  /*ed30*/  FMUL.FTZ R123, R123, R26.reuse ;  /* 0x0000001a7b7b7220 */ /* 0x080fe20000410000 */
[----:B------:R-:W-:Y:S01]  /*ed40*/  HMMA.16816.F32 R124, R4, R44, R124 ;  /* 0x0000002c047c723c */ /* 0x000fe2000000187c */
[-C--:B------:R-:W-:Y:S02]  /*ed50*/  FMUL.FTZ R164, R164, R27.reuse ;  /* 0x0000001ba4a47220 */ /* 0x080fe40000410000 */
[----:B------:R-:W-:Y:S02]  /*ed60*/  FMUL.FTZ R165, R165, R27 ;  /* 0x0000001ba5a57220 */ /* 0x000fe40000410000 */
[----:B------:R-:W-:Y:S02]  /*ed70*/  FMUL.FTZ R166, R166, R26 ;  /* 0x0000001aa6a67220 */ /* 0x000fe40000410000 */
[----:B------:R-:W-:Y:S01]  /*ed80*/  LOP3.LUT R4, R3, UR17, R184, 0x96, !PT ;  /* 0x0000001103047c12 */ /* 0x000fe2000f8e96b8 */
[----:B------:R-:W-:Y:S01]  /*ed90*/  HMMA.16816.F32 R180, R16, R34, R108 ;  /* 0x0000002210b4723c */ /* 0x000fe2000000186c */
[----:B------:R-:W-:Y:S01]  /*eda0*/  LOP3.LUT R7, R2, 0xffff, RZ, 0xc0, !PT ;  /* 0x0000ffff02077812 */ /* 0x000fe200078ec0ff */
[----:B------:R1:W-:Y:S01]  /*edb0*/  MUFU.EX2 R34, R0 ;  /* 0x0000000000227308 */ /* 0x0003e20000000800 */
[----:B------:R-:W-:-:S04]  /*edc0*/  IMAD.WIDE.U32 R2, R175, -0x2daee0ad, RZ ;  /* 0xd2511f53af027825 */ /* 0x000fc800078e00ff */
[----:B------:R-:W-:Y:S01]  /*edd0*/  FFMA.FTZ R5, R240, c[0x0][0x23c], -R8 ;  /* 0x00008f00f0057a23 */ /* 0x000fe20000010808 */
[----:B------:R-:W-:Y:S01]  /*ede0*/  LOP3.LUT R6, R2, 0xffff, RZ, 0xc0, !PT ;  /* 0x0000ffff02067812 */ /* 0x000fe200078ec0ff */
[C---:B------:R-:W-:Y:S01]  /*edf0*/  HMMA.16816.F32 R84, R16.reuse, R28, R84 ;  /* 0x0000001c1054723c */ /* 0x040fe20000001854 */
[--C-:B------:R-:W-:Y:S01]  /*ee00*/  SHF.R.U32.HI R13, RZ, 0x10, R2.reuse ;  /* 0x00000010ff0d7819 */ /* 0x100fe20000011602 */
[----:B------:R2:W-:Y:S01]  /*ee10*/  MUFU.EX2 R35, R5 ;  /* 0x0000000500237308 */ /* 0x0005e20000000800 */
[----:B------:R-:W-:Y:S01]  /*ee20*/  SHF.R.U32.HI R23, RZ, 0x18, R2 ;  /* 0x00000018ff177819 */ /* 0x000fe20000011602 */
[-C--:B------:R-:W-:Y:S01]  /*ee30*/  FMUL.FTZ R167, R167, R26.reuse ;  /* 0x0000001aa7a77220 */ /* 0x080fe20000410000 */
[----:B------:R-:W-:Y:S01]  /*ee40*/  MOV R109, R153 ;  /* 0x00000099006d7202 */ /* 0x000fe20000000f00 */
[-C--:B------:R-:W-:Y:S02]  /*ee50*/  FMUL.FTZ R128, R128, R27.reuse ;  /* 0x0000001b80807220 */ /* 0x080fe40000410000 */
[C---:B------:R-:W-:Y:S01]  /*ee60*/  HMMA.16816.F32 R192, R16.reuse, R30, R96 ;  /* 0x0000001e10c0723c */ /* 0x040fe20000001860 */
[----:B-1----:R-:W-:Y:S01]  /*ee70*/  FFMA.FTZ R0, R242, c[0x0][0x23c], -R8 ;  /* 0x00008f00f2007a23 */ /* 0x002fe20000010808 */
[----:B------:R-:W-:Y:S01]  /*ee80*/  LOP3.LUT R8, R2, 0xff, RZ, 0xc0, !PT ;  /* 0x000000ff02087812 */ /* 0x000fe200078ec0ff */
[----:B------:R-:W-:Y:S01]  /*ee90*/  FMUL.FTZ R129, R129, R27 ;  /* 0x0000001b81817220 */ /* 0x000fe20000410000 */
[----:B------:R-:W-:Y:S01]  /*eea0*/  SHF.R.U32.HI R2, RZ, 0x8, R7 ;  /* 0x00000008ff027819 */ /* 0x000fe20000011607 */
[----:B------:R1:W3:Y:S01]  /*eeb0*/  MUFU.EX2 R132, R0 ;  /* 0x0000000000847308 */ /* 0x0002e20000000800 */
[----:B------:R-:W-:Y:S01]  /*eec0*/  FMUL.FTZ R130, R130, R26 ;  /* 0x0000001a82827220 */ /* 0x000fe20000410000 */
[----:B------:R-:W-:Y:S01]  /*eed0*/  MOV R97, R48 ;  /* 0x0000003000617202 */ /* 0x000fe20000000f00 */
[----:B------:R-:W-:Y:S01]  /*eee0*/  FMUL.FTZ R131, R131, R26 ;  /* 0x0000001a83837220 */ /* 0x000fe20000410000 */
[----:B------:R-:W-:Y:S01]  /*eef0*/  PRMT R29, R20, 0x5410, R2 ;  /* 0x00005410141d7816 */ /* 0x000fe20000000002 */
[----:B--2---:R-:W-:Y:S01]  /*ef00*/  FFMA.FTZ R5, R238, c[0x0][0x23c], -R15 ;  /* 0x00008f00ee057a23 */ /* 0x004fe2000001080f */
[----:B------:R-:W-:Y:S01]  /*ef10*/  SHF.R.U32.HI R2, RZ, 0x8, R6 ;  /* 0x00000008ff027819 */ /* 0x000fe20000011606 */
[----:B------:R-:W-:Y:S01]  /*ef20*/  IMAD.MOV.U32 R238, RZ, RZ, R83 ;  /* 0x000000ffffee7224 */ /* 0x000fe200078e0053 */
[----:B------:R-:W-:Y:S01]  /*ef30*/  LOP3.LUT R6, R13, 0xff, RZ, 0xc0, !PT ;  /* 0x000000ff0d067812 */ /* 0x000fe200078ec0ff */
[----:B------:R-:W-:Y:S01]  /*ef40*/  MUFU.EX2 R31, R5 ;  /* 0x00000005001f7308 */ /* 0x000fe20000000800 */
[----:B------:R-:W-:Y:S01]  /*ef50*/  MOV R83, R36 ;  /* 0x0000002400537202 */ /* 0x000fe20000000f00 */
[----:B------:R-:W-:Y:S01]  /*ef60*/  IMAD.MOV.U32 R98, RZ, RZ, R49 ;  /* 0x000000ffff627224 */ /* 0x000fe200078e0031 */
[----:B------:R-:W-:Y:S01]  /*ef70*/  MOV R99, R50 ;  /* 0x0000003200637202 */ /* 0x000fe20000000f00 */
[----:B------:R-:W-:Y:S01]  /*ef80*/  IMAD.MOV.U32 R36, RZ, RZ, R51 ;  /* 0x000000ffff247224 */ /* 0x000fe200078e0033 */
[C---:B------:R-:W-:Y:S01]  /*ef90*/  HMMA.16816.F32 R160, R16.reuse, R40, R160 ;  /* 0x0000002810a0723c */ /* 0x040fe200000018a0 */
[----:B------:R-:W-:Y:S01]  /*efa0*/  IMAD.MOV.U32 R108, RZ, RZ, R154 ;  /* 0x000000ffff6c7224 */ /* 0x000fe200078e009a */
[----:B-1----:R-:W-:Y:S01]  /*efb0*/  LOP3.LUT R0, R3, UR17, R174, 0x96, !PT ;  /* 0x0000001103007c12 */ /* 0x002fe2000f8e96ae */
[----:B------:R-:W-:Y:S01]  /*efc0*/  FFMA.FTZ R3, R236, c[0x0][0x23c], -R15 ;  /* 0x00008f00ec037a23 */ /* 0x000fe2000001080f */
[----:B------:R-:W-:Y:S01]  /*efd0*/  LDSM.16.MT88.4 R48, [R207+0xa800] ;  /* 0x00a80000cf30783b */ /* 0x000fe20000004200 */
[----:B------:R-:W-:Y:S01]  /*efe0*/  IMAD.MOV.U32 R110, RZ, RZ, R152 ;  /* 0x000000ffff6e7224 */ /* 0x000fe200078e0098 */
[----:B------:R-:W-:Y:S01]  /*eff0*/  SHF.R.U32.HI R7, RZ, 0x10, R0 ;  /* 0x00000010ff077819 */ /* 0x000fe20000011600 */
[----:B------:R1:W2:Y:S01]  /*f000*/  MUFU.EX2 R32, R3 ;  /* 0x0000000300207308 */ /* 0x0002a20000000800 */
[----:B------:R-:W-:Y:S01]  /*f010*/  IMAD.MOV.U32 R96, RZ, RZ, R37 ;  /* 0x000000ffff607224 */ /* 0x000fe200078e0025 */
[----:B------:R-:W4:Y:S01]  /*f020*/  LDSM.16.MT88.4 R152, [R205+0xa800] ;  /* 0x00a80000cd98783b */ /* 0x000f220000004200 */
[----:B------:R-:W-:Y:S01]  /*f030*/  IMAD.MOV.U32 R139, RZ, RZ, R179 ;  /* 0x000000ffff8b7224 */ /* 0x000fe200078e00b3 */
[----:B------:R-:W-:Y:S01]  /*f040*/  MOV R37, R173 ;  /* 0x000000ad00257202 */ /* 0x000fe20000000f00 */
[----:B------:R-:W-:Y:S01]  /*f050*/  IMAD.MOV.U32 R38, RZ, RZ, R172 ;  /* 0x000000ffff267224 */ /* 0x000fe200078e00ac */
[C---:B------:R-:W-:Y:S01]  /*f060*/  HMMA.16816.F32 R176, R16.reuse, R42, R120 ;  /* 0x0000002a10b0723c */ /* 0x040fe20000001878 */
[----:B------:R-:W-:Y:S01]  /*f070*/  SHF.R.U32.HI R13, RZ, 0x18, R4 ;  /* 0x00000018ff0d7819 */ /* 0x000fe20000011604 */
[----:B------:R-:W-:Y:S01]  /*f080*/  IMAD.MOV.U32 R80, RZ, RZ, R169 ;  /* 0x000000ffff507224 */ /* 0x000fe200078e00a9 */
[----:B------:R-:W-:Y:S01]  /*f090*/  MOV R111, R139 ;  /* 0x0000008b006f7202 */ /* 0x000fe20000000f00 */
[----:B------:R-:W-:Y:S01]  /*f0a0*/  IMAD.MOV.U32 R236, RZ, RZ, R81 ;  /* 0x000000ffffec7224 */ /* 0x000fe200078e0051 */
[----:B------:R-:W-:Y:S01]  /*f0b0*/  MOV R81, R170 ;  /* 0x000000aa00517202 */ /* 0x000fe20000000f00 */
[----:B------:R-:W-:Y:S01]  /*f0c0*/  IMAD.MOV.U32 R82, RZ, RZ, R171 ;  /* 0x000000ffff527224 */ /* 0x000fe200078e00ab */
[----:B------:R-:W-:Y:S01]  /*f0d0*/  LDSM.16.MT88.4 R120, [R210+0xb800] ;  /* 0x00b80000d278783b */ /* 0x000fe20000004200 */
[----:B------:R-:W-:Y:S01]  /*f0e0*/  HMMA.16816.F32 R164, R16, R44, R164 ;  /* 0x0000002c10a4723c */ /* 0x000fe200000018a4 */
[----:B-1----:R-:W-:Y:S01]  /*f0f0*/  LOP3.LUT R3, R14, 0xff, RZ, 0xc0, !PT ;  /* 0x000000ff0e037812 */ /* 0x002fe200078ec0ff */
[----:B------:R-:W-:-:S03]  /*f100*/  FFMA.FTZ R14, R187, c[0x0][0x23c], -R22 ;  /* 0x00008f00bb0e7a23 */ /* 0x000fc60000010816 */
[----:B------:R-:W-:Y:S01]  /*f110*/  PRMT R28, R3, 0x5410, R21 ;  /* 0x00005410031c7816 */ /* 0x000fe20000000015 */
[----:B------:R-:W-:Y:S01]  /*f120*/  FFMA.FTZ R3, R243, c[0x0][0x23c], -R15 ;  /* 0x00008f00f3037a23 */ /* 0x000fe2000001080f */
[----:B------:R-:W-:Y:S01]  /*f130*/  PRMT R21, R8, 0x5410, R2 ;  /* 0x0000541008157816 */ /* 0x000fe20000000002 */
[----:B------:R-:W-:Y:S01]  /*f140*/  HMMA.16816.F32 R172, R16, R46, R128 ;  /* 0x0000002e10ac723c */ /* 0x000fe20000001880 */
[----:B------:R-:W-:Y:S01]  /*f150*/  LOP3.LUT R2, R4, 0xffff, RZ, 0xc0, !PT ;  /* 0x0000ffff04027812 */ /* 0x000fe200078ec0ff */
[----:B------:R1:W-:Y:S01]  /*f160*/  MUFU.EX2 R30, R3 ;  /* 0x00000003001e7308 */ /* 0x0003e20000000800 */
[----:B------:R-:W-:Y:S02]  /*f170*/  LOP3.LUT R8, R0, 0xff, RZ, 0xc0, !PT ;  /* 0x000000ff00087812 */ /* 0x000fe400078ec0ff */
[----:B------:R-:W-:Y:S02]  /*f180*/  SHF.R.U32.HI R5, RZ, 0x8, R2 ;  /* 0x00000008ff057819 */ /* 0x000fe40000011602 */
[----:B------:R-:W-:-:S03]  /*f190*/  LOP3.LUT R2, R4, 0xff, RZ, 0xc0, !PT ;  /* 0x000000ff04027812 */ /* 0x000fc600078ec0ff */
[----:B------:R-:W-:Y:S01]  /*f1a0*/  MUFU.EX2 R14, R14 ;  /* 0x0000000e000e7308 */ /* 0x000fe20000000800 */
[----:B------:R-:W-:Y:S02]  /*f1b0*/  PRMT R20, R2, 0x5410, R5 ;  /* 0x0000541002147816 */ /* 0x000fe40000000005 */
[----:B------:R-:W-:Y:S02]  /*f1c0*/  LOP3.LUT R2, R0, 0xffff, RZ, 0xc0, !PT ;  /* 0x0000ffff00027812 */ /* 0x000fe400078ec0ff */
[----:B------:R-:W-:Y:S02]  /*f1d0*/  SHF.R.U32.HI R5, RZ, 0x10, R4 ;  /* 0x00000010ff057819 */ /* 0x000fe40000011604 */
[----:B------:R-:W-:Y:S01]  /*f1e0*/  SHF.R.U32.HI R2, RZ, 0x8, R2 ;  /* 0x00000008ff027819 */ /* 0x000fe20000011602 */
[----:B-1----:R-:W-:Y:S01]  /*f1f0*/  FFMA.FTZ R3, R244, c[0x0][0x23c], -R15 ;  /* 0x00008f00f4037a23 */ /* 0x002fe2000001080f */
[----:B------:R-:W-:Y:S02]  /*f200*/  PRMT R15, R6, 0x5410, R23 ;  /* 0x00005410060f7816 */ /* 0x000fe40000000017 */
[----:B------:R-:W-:Y:S01]  /*f210*/  SHF.R.U32.HI R6, RZ, 0x18, R0 ;  /* 0x00000018ff067819 */ /* 0x000fe20000011600 */
[----:B------:R1:W5:Y:S01]  /*f220*/  MUFU.EX2 R23, R3 ;  /* 0x0000000300177308 */ /* 0x0003620000000800 */
[----:B------:R-:W-:Y:S01]  /*f230*/  LOP3.LUT R4, R5, 0xff, RZ, 0xc0, !PT ;  /* 0x000000ff05047812 */ /* 0x000fe200078ec0ff */
[--C-:B------:R-:W-:Y:S01]  /*f240*/  HSET2.LE.AND R5, R20, R203.reuse, PT ;  /* 0x000000cb14057233 */ /* 0x100fe20003803000 */
[----:B------:R-:W-:Y:S01]  /*f250*/  LOP3.LUT R0, R7, 0xff, RZ, 0xc0, !PT ;  /* 0x000000ff07007812 */ /* 0x000fe200078ec0ff */
[--C-:B------:R-:W-:Y:S01]  /*f260*/  HSET2.LE.AND R15, R15, R203.reuse, PT ;  /* 0x000000cb0f0f7233 */ /* 0x100fe20003803000 */
[----:B------:R-:W-:Y:S01]  /*f270*/  PRMT R7, R8, 0x5410, R2 ;  /* 0x0000541008077816 */ /* 0x000fe20000000002 */
[----:B------:R-:W-:Y:S01]  /*f280*/  FFMA.FTZ R2, R186, c[0x0][0x23c], -R22 ;  /* 0x00008f00ba027a23 */ /* 0x000fe20000010816 */
[----:B------:R-:W-:Y:S01]  /*f290*/  PRMT R16, R4, 0x5410, R13 ;  /* 0x0000541004107816 */ /* 0x000fe2000000000d */
[--C-:B------:R-:W-:Y:S01]  /*f2a0*/  HSET2.LE.AND R13, R21, R203.reuse, PT ;  /* 0x000000cb150d7233 */ /* 0x100fe20003803000 */
[----:B------:R-:W-:Y:S01]  /*f2b0*/  PRMT R4, R0, 0x5410, R6 ;  /* 0x0000541000047816 */ /* 0x000fe20000000006 */
[--C-:B------:R-:W-:Y:S01]  /*f2c0*/  HSET2.LE.AND R0, R29, R203.reuse, PT ;  /* 0x000000cb1d007233 */ /* 0x100fe20003803000 */
[----:B------:R2:W-:Y:S01]  /*f2d0*/  MUFU.EX2 R17, R2 ;  /* 0x0000000200117308 */ /* 0x0005e20000000800 */
[----:B------:R-:W-:-:S02]  /*f2e0*/  HSET2.LE.AND R6, R16, R203, PT ;  /* 0x000000cb10067233 */ /* 0x000fc40003803000 */
[--C-:B------:R-:W-:Y:S01]  /*f2f0*/  HSET2.LE.AND R7, R7, R203.reuse, PT ;  /* 0x000000cb07077233 */ /* 0x100fe20003803000 */
[----:B-1----:R-:W-:Y:S01]  /*f300*/  FFMA.FTZ R3, R185, c[0x0][0x23c], -R22 ;  /* 0x00008f00b9037a23 */ /* 0x002fe20000010816 */
[----:B------:R-:W-:Y:S01]  /*f310*/  HSET2.LE.AND R8, R4, R203, PT ;  /* 0x000000cb04087233 */ /* 0x000fe20003803000 */
[----:B---3--:R-:W-:Y:S02]  /*f320*/  F2FP.PACK_AB R4, R35, R132 ;  /* 0x000000842304723e */ /* 0x008fe400000000ff */
[----:B------:R1:W-:Y:S01]  /*f330*/  MUFU.EX2 R19, R3 ;  /* 0x0000000300137308 */ /* 0x0003e20000000800 */
[----:B--2---:R-:W-:-:S04]  /*f340*/  F2FP.PACK_AB R2, R136, R135 ;  /* 0x000000878802723e */ /* 0x004fc800000000ff */
[----:B------:R-:W-:Y:S02]  /*f350*/  LOP3.LUT R130, R0, R2, RZ, 0xc0, !PT ;  /* 0x0000000200827212 */ /* 0x000fe400078ec0ff */
[----:B------:R-:W-:Y:S02]  /*f360*/  F2FP.PACK_AB R0, R134, R133 ;  /* 0x000000858600723e */ /* 0x000fe400000000ff */
[----:B------:R-:W-:Y:S01]  /*f370*/  F2FP.PACK_AB R2, R34, R33 ;  /* 0x000000212202723e */ /* 0x000fe200000000ff */
[----:B-1----:R-:W-:Y:S01]  /*f380*/  FFMA.FTZ R3, R191, c[0x0][0x23c], -R22 ;  /* 0x00008f00bf037a23 */ /* 0x002fe20000010816 */
[----:B------:R-:W-:Y:S02]  /*f390*/  LOP3.LUT R128, R5, R0, RZ, 0xc0, !PT ;  /* 0x0000000005807212 */ /* 0x000fe400078ec0ff */
[----:B------:R-:W-:Y:S01]  /*f3a0*/  LOP3.LUT R129, R6, R2, RZ, 0xc0, !PT ;  /* 0x0000000206817212 */ /* 0x000fe200078ec0ff */
[----:B------:R-:W1:Y:S01]  /*f3b0*/  MUFU.EX2 R18, R3 ;  /* 0x0000000300127308 */ /* 0x000e620000000800 */
[----:B------:R-:W-:-:S04]  /*f3c0*/  F2FP.PACK_AB R0, R31, R32 ;  /* 0x000000201f00723e */ /* 0x000fc800000000ff */
[----:B------:R-:W-:Y:S02]  /*f3d0*/  LOP3.LUT R168, R7, R0, RZ, 0xc0, !PT ;  /* 0x0000000007a87212 */ /* 0x000fe400078ec0ff */
[----:B-----5:R-:W-:-:S04]  /*f3e0*/  F2FP.PACK_AB R0, R23, R30 ;  /* 0x0000001e1700723e */ /* 0x020fc800000000ff */
[----:B------:R-:W-:Y:S01]  /*f3f0*/  LOP3.LUT R170, R13, R0, RZ, 0xc0, !PT ;  /* 0x000000000daa7212 */ /* 0x000fe200078ec0ff */
[----:B------:R-:W-:Y:S02]  /*f400*/  FFMA.FTZ R13, R249, R25, R198 ;  /* 0x00000019f90d7223 */ /* 0x000fe400000100c6 */
[----:B------:R-:W-:Y:S01]  /*f410*/  FFMA.FTZ R0, R250, R24, R189 ;  /* 0x00000018fa007223 */ /* 0x000fe200000100bd */
[----:B-1----:R-:W-:Y:S01]  /*f420*/  F2FP.PACK_AB R2, R18, R19 ;  /* 0x000000131202723e */ /* 0x002fe200000000ff */
[----:B------:R-:W-:Y:S02]  /*f430*/  HSET2.LE.AND R3, R28, R203, PT ;  /* 0x000000cb1c037233 */ /* 0x000fe40003803000 */
[----:B------:R-:W-:Y:S01]  /*f440*/  FADD.FTZ R0, R188, R0 ;  /* 0x00000000bc007221 */ /* 0x000fe20000010000 */
[----:B------:R-:W-:Y:S02]  /*f450*/  LOP3.LUT R169, R8, R2, RZ, 0xc0, !PT ;  /* 0x0000000208a97212 */ /* 0x000fe400078ec0ff */
[----:B------:R-:W-:-:S02]  /*f460*/  F2FP.PACK_AB R2, R14, R17 ;  /* 0x000000110e02723e */ /* 0x000fc400000000ff */
[----:B------:R-:W-:Y:S01]  /*f470*/  LOP3.LUT R131, R3, R4, RZ, 0xc0, !PT ;  /* 0x0000000403837212 */ /* 0x000fe200078ec0ff */
[----:B------:R-:W-:Y:S01]  /*f480*/  FFMA.FTZ R3, R248, R26, R202 ;  /* 0x0000001af8037223 */ /* 0x000fe200000100ca */
[----:B------:R-:W1:Y:S01]  /*f490*/  LDSM.16.MT88.4 R4, [R209+0xb800] ;  /* 0x00b80000d104783b */ /* 0x000e620000004200 */
[----:B------:R-:W-:Y:S01]  /*f4a0*/  LOP3.LUT R171, R15, R2, RZ, 0xc0, !PT ;  /* 0x000000020fab7212 */ /* 0x000fe200078ec0ff */
[----:B------:R-:W-:Y:S02]  /*f4b0*/  FFMA.FTZ R2, R241, R27, R235 ;  /* 0x0000001bf1027223 */ /* 0x000fe400000100eb */
[----:B------:R-:W-:Y:S01]  /*f4c0*/  FADD.FTZ R3, R201, R3 ;  /* 0x00000003c9037221 */ /* 0x000fe20000010000 */
[----:B----4-:R-:W-:Y:S01]  /*f4d0*/  HMMA.16816.F32 R140, R128, R152, R140 ;  /* 0x00000098808c723c */ /* 0x010fe2000000188c */
[----:B------:R-:W-:Y:S02]  /*f4e0*/  FADD.FTZ R8, R234, R2 ;  /* 0x00000002ea087221 */ /* 0x000fe40000010000 */
[----:B------:R-:W-:-:S02]  /*f4f0*/  FADD.FTZ R2, R197, R13 ;  /* 0x0000000dc5027221 */ /* 0x000fc40000010000 */
[----:B------:R-:W-:Y:S02]  /*f500*/  FADD.FTZ R16, R232, R8 ;  /* 0x00000008e8107221 */ /* 0x000fe40000010000 */
[----:B------:R-:W-:Y:S01]  /*f510*/  FADD.FTZ R15, R199, R3 ;  /* 0x00000003c70f7221 */ /* 0x000fe20000010000 */
[C---:B------:R-:W-:Y:S01]  /*f520*/  HMMA.16816.F32 R144, R168.reuse, R152, R144 ;  /* 0x00000098a890723c */ /* 0x040fe20000001890 */
[----:B------:R-:W-:Y:S02]  /*f530*/  FADD.FTZ R13, R196, R2 ;  /* 0x00000002c40d7221 */ /* 0x000fe40000010000 */
[----:B------:R-:W-:Y:S02]  /*f540*/  FADD.FTZ R8, R138, R0 ;  /* 0x000000008a087221 */ /* 0x000fe40000010000 */
[----:B------:R-:W-:Y:S02]  /*f550*/  FADD.FTZ R3, R233, R16 ;  /* 0x00000010e9037221 */ /* 0x000fe40000010000 */
[----:B------:R-:W-:Y:S01]  /*f560*/  FADD.FTZ R2, R200, R15 ;  /* 0x0000000fc8027221 */ /* 0x000fe20000010000 */
[----:B------:R-:W-:Y:S01]  /*f570*/  HMMA.16816.F32 R148, R168, R154, R148 ;  /* 0x0000009aa894723c */ /* 0x000fe20000001894 */
[----:B------:R-:W-:-:S07]  /*f580*/  FADD.FTZ R0, R190, R13 ;  /* 0x0000000dbe007221 */ /* 0x000fce0000010000 */
[-C--:B------:R-:W-:Y:S08]  /*f590*/  HMMA.16816.F32 R36, R128, R48.reuse, R36 ;  /* 0x000000308024723c */ /* 0x080ff00000001824 */
[C---:B------:R-:W-:Y:S01]  /*f5a0*/  HMMA.16816.F32 R40, R168.reuse, R48, R96 ;  /* 0x00000030a828723c */ /* 0x040fe20000001860 */
[----:B------:R-:W2:Y:S07]  /*f5b0*/  LDSM.16.MT88.4 R96, [R205+0xb800] ;  /* 0x00b80000cd60783b */ /* 0x000eae0000004200 */
[----:B------:R-:W-:Y:S01]  /*f5c0*/  HMMA.16816.F32 R44, R168, R50, R64 ;  /* 0x00000032a82c723c */ /* 0x000fe20000001840 */
[----:B------:R-:W3:Y:S07]  /*f5d0*/  LDSM.16.MT88.4 R64, [R210+0xa800] ;  /* 0x00a80000d240783b */ /* 0x000eee0000004200 */
[C---:B------:R-:W-:Y:S01]  /*f5e0*/  HMMA.16816.F32 R152, R128.reuse, R154, R108 ;  /* 0x0000009a8098723c */ /* 0x040fe2000000186c */
[----:B------:R-:W-:Y:S07]  /*f5f0*/  LDSM.16.MT88.4 R108, [R207+0xb800] ;  /* 0x00b80000cf6c783b */ /* 0x000fee0000004200 */
[----:B------:R-:W-:Y:S01]  /*f600*/  HMMA.16816.F32 R48, R128, R50, R80 ;  /* 0x000000328030723c */ /* 0x000fe20000001850 */
[----:B------:R-:W4:Y:S07]  /*f610*/  LDSM.16.MT88.4 R80, [R209+0xa800] ;  /* 0x00a80000d150783b */ /* 0x000f2e0000004200 */
[-C--:B-1----:R-:W-:Y:S08]  /*f620*/  HMMA.16816.F32 R124, R168, R4.reuse, R124 ;  /* 0x00000004a87c723c */ /* 0x082ff0000000187c */
[----:B------:R-:W-:Y:S07]  /*f630*/  HMMA.16816.F32 R164, R128, R4, R164 ;  /* 0x0000000480a4723c */ /* 0x000fee00000018a4 */
[----:B------:R-:W-:Y:S01]  /*f640*/  FADD.FTZ R4, R137, R8 ;  /* 0x0000000889047221 */ /* 0x000fe20000010000 */
[----:B--2---:R-:W-:Y:S01]  /*f650*/  HMMA.16816.F32 R88, R168, R96, R88 ;  /* 0x00000060a858723c */ /* 0x004fe20000001858 */
[----:B------:R-:W-:-:S02]  /*f660*/  FADD.FTZ R5, R133, R3 ;  /* 0x0000000385057221 */ /* 0x000fc40000010000 */
[----:B------:R-:W-:Y:S02]  /*f670*/  FADD.FTZ R3, R33, R2 ;  /* 0x0000000221037221 */ /* 0x000fe40000010000 */
[----:B------:R-:W-:Y:S02]  /*f680*/  FADD.FTZ R2, R32, R0 ;  /* 0x0000000020027221 */ /* 0x000fe40000010000 */
[----:B------:R-:W-:Y:S01]  /*f690*/  FADD.FTZ R0, R19, R4 ;  /* 0x0000000413007221 */ /* 0x000fe20000010000 */
[----:B---3--:R-:W-:Y:S01]  /*f6a0*/  HMMA.16816.F32 R56, R168, R64, R56 ;  /* 0x00000040a838723c */ /* 0x008fe20000001838 */
[----:B------:R-:W-:Y:S01]  /*f6b0*/  FADD.FTZ R4, R134, R5 ;  /* 0x0000000586047221 */ /* 0x000fe20000010000 */
[----:B------:R-:W-:Y:S01]  /*f6c0*/  MOV R134, R229 ;  /* 0x000000e500867202 */ /* 0x000fe20000000f00 */
        /* <DEDUP_REMOVED lines=8> */
[----:B----4-:R-:W-:Y:S01]  /*f750*/  HMMA.16816.F32 R72, R168, R80, R72 ;  /* 0x00000050a848723c */ /* 0x010fe20000001848 */
[----:B------:R-:W-:Y:S01]  /*f760*/  FADD.FTZ R241, R136, R4 ;  /* 0x0000000488f17221 */ /* 0x000fe20000010000 */
[----:B------:R-:W-:Y:S01]  /*f770*/  MOV R136, R231 ;  /* 0x000000e700887202 */ /* 0x000fe20000000f00 */
[----:B------:R-:W-:-:S02]  /*f780*/  FADD.FTZ R249, R23, R2 ;  /* 0x0000000217f97221 */ /* 0x000fc40000010000 */
[----:B------:R-:W-:Y:S02]  /*f790*/  FADD.FTZ R248, R35, R3 ;  /* 0x0000000323f87221 */ /* 0x000fe40000010000 */
[----:B------:R-:W-:Y:S01]  /*f7a0*/  FADD.FTZ R250, R14, R0 ;  /* 0x000000000efa7221 */ /* 0x000fe20000010000 */
[----:B------:R-:W-:Y:S01]  /*f7b0*/  HMMA.16816.F32 R76, R168, R82, R76 ;  /* 0x00000052a84c723c */ /* 0x000fe2000000184c */
[----:B------:R-:W-:Y:S02]  /*f7c0*/  IMAD.MOV.U32 R135, RZ, RZ, R230 ;  /* 0x000000ffff877224 */ /* 0x000fe400078e00e6 */
[----:B------:R-:W-:-:S05]  /*f7d0*/  IMAD.MOV.U32 R2, RZ, RZ, R228 ;  /* 0x000000ffff027224 */ /* 0x000fca00078e00e4 */
        /* <DEDUP_REMOVED lines=25> */
[----:B------:R-:W-:Y:S01]  /*f970*/  ULDC.64 UR4, c[0x0][0x1a0] ;  /* 0x0000680000047ab9 */ /* 0x000fe20000000a00 */
[----:B------:R-:W1:Y:S01]  /*f980*/  S2R R245, SR_TID.X ;  /* 0x0000000000f57919 */ /* 0x000e620000002100 */
        /* <DEDUP_REMOVED lines=8> */
[----:B-1----:R-:W-:-:S05]  /*fa10*/  IMAD.SHL.U32 R245, R245, 0x2, RZ ;  /* 0x00000002f5f57824 */ /* 0x002fca00078e00ff */
[----:B------:R-:W-:Y:S02]  /*fa20*/  LOP3.LUT R245, R245, 0x6, RZ, 0xc0, !PT ;  /* 0x00000006f5f57812 */ /* 0x000fe400078ec0ff */
        /* <DEDUP_REMOVED lines=14> */
[C-C-:B------:R-:W-:Y:S01]  /*fb10*/  @!P3 LEA.HI.X R15, R2.reuse, c[0x0][0x174], R5.reuse, 0x1, P4 ;  /* 0x00005d00020fba11 */ /* 0x140fe200020f0c05 */
[----:B------:R-:W-:Y:S01]  /*fb20*/  IMAD.U32 R0, RZ, RZ, UR29 ;  /* 0x0000001dff007e24 */ /* 0x000fe2000f8e00ff */
[----:B------:R-:W-:Y:S01]  /*fb30*/  @!P2 LEA.HI.X R5, R2, c[0x0][0x174], R5, 0x1, P0 ;  /* 0x00005d000205aa11 */ /* 0x000fe200000f0c05 */
[----:B------:R-:W-:Y:S02]  /*fb40*/  @P2 STS.128 [R219+0xb000], RZ ;  /* 0x00b000ffdb002388 */ /* 0x000fe40000000c00 */
[----:B------:R-:W-:-:S02]  /*fb50*/  IMAD R0, R0, 0x20, R245 ;  /* 0x0000002000007824 */ /* 0x000fc400078e02f5 */
[----:B------:R-:W-:Y:S01]  /*fb60*/  @!PT LDS RZ, [RZ] ;  /* 0x00000000fffff984 */ /* 0x000fe20000000800 */
[----:B------:R-:W-:Y:S01]  /*fb70*/  @!PT LDS RZ, [RZ] ;  /* 0x00000000fffff984 */ /* 0x000fe20000000800 */
[----:B------:R-:W-:Y:S01]  /*fb80*/  @!PT LDS RZ, [RZ] ;  /* 0x00000000fffff984 */ /* 0x000fe20000000800 */
[----:B------:R2:W-:Y:S03]  /*fb90*/  @!P2 LDGSTS.E.BYPASS.LTC128B.128 [R219+0xb000], [R6.64+0x80] ;  /* 0x0b00008006dbafae */ /* 0x0005e6000b901d5a */
[CC--:B------:R-:W-:Y:S01]  /*fba0*/  ISETP.GE.AND P5, PT, R0.reuse, R9.reuse, PT ;  /* 0x000000090000720c */ /* 0x0c0fe20003fa6270 */
[----:B------:R-:W-:Y:S01]  /*fbb0*/  @P3 STS.128 [R219+0xa800], RZ ;  /* 0x00a800ffdb003388 */ /* 0x000fe20000000c00 */
[C---:B------:R-:W-:Y:S02]  /*fbc0*/  IADD3 R2, R0.reuse, 0x1, RZ ;  /* 0x0000000100027810 */ /* 0x040fe40007ffe0ff */
[----:B------:R-:W-:Y:S01]  /*fbd0*/  IADD3 R3, R0, 0x8, RZ ;  /* 0x0000000800037810 */ /* 0x000fe20007ffe0ff */
[----:B------:R-:W-:Y:S01]  /*fbe0*/  @!PT LDS RZ, [RZ] ;  /* 0x00000000fffff984 */ /* 0x000fe20000000800 */
[----:B------:R-:W-:Y:S01]  /*fbf0*/  @!PT LDS RZ, [RZ] ;  /* 0x00000000fffff984 */ /* 0x000fe20000000800 */
[----:B------:R-:W-:Y:S01]  /*fc00*/  @!PT LDS RZ, [RZ] ;  /* 0x00000000fffff984 */ /* 0x000fe20000000800 */
[----:B------:R3:W-:Y:S01]  /*fc10*/  @!P3 LDGSTS.E.BYPASS.LTC128B.128 [R219+0xa800], [R14.64] ;  /* 0x0a8000000edbbfae */ /* 0x0007e2000b901d5a */
[C---:B------:R-:W-:Y:S02]  /*fc20*/  ISETP.GE.AND P6, PT, R2.reuse, R9, PT ;  /* 0x000000090200720c */ /* 0x040fe40003fc6270 */
[C---:B------:R-:W-:Y:S01]  /*fc30*/  ISETP.GE.AND P4, PT, R2.reuse, R10, PT ;  /* 0x0000000a0200720c */ /* 0x040fe20003f86270 */
[----:B------:R-:W-:Y:S01]  /*fc40*/  @P2 STS.128 [R219+0xb800], RZ ;  /* 0x00b800ffdb002388 */ /* 0x000fe20000000c00 */
[----:B------:R-:W-:-:S02]  /*fc50*/  ISETP.GE.AND P1, PT, R2, R11, PT ;  /* 0x0000000b0200720c */ /* 0x000fc40003f26270 */
[----:B------:R-:W-:Y:S01]  /*fc60*/  ISETP.GE.AND P0, PT, R2, R12, PT ;  /* 0x0000000c0200720c */ /* 0x000fe20003f06270 */
[----:B------:R-:W-:Y:S01]  /*fc70*/  @!PT LDS RZ, [RZ] ;  /* 0x00000000fffff984 */ /* 0x000fe20000000800 */
[----:B------:R-:W-:Y:S01]  /*fc80*/  @!PT LDS RZ, [RZ] ;  /* 0x00000000fffff984 */ /* 0x000fe20000000800 */
[----:B------:R-:W-:Y:S01]  /*fc90*/  @!PT LDS RZ, [RZ] ;  /* 0x00000000fffff984 */ /* 0x000fe20000000800 */
[----:B------:R2:W-:Y:S01]  /*fca0*/  @!P2 LDGSTS.E.BYPASS.LTC128B.128 [R219+0xb800], [R4.64+0x80] ;  /* 0x0b80008004dbafae */ /* 0x0005e2000b901d5a */
[----:B------:R-:W-:-:S03]  /*fcb0*/  IADD3 R2, R0, 0x9, RZ ;  /* 0x0000000900027810 */ /* 0x000fc60007ffe0ff */
        /* <DEDUP_REMOVED lines=14> */
[C---:B------:R-:W-:Y:S08]  /*fda0*/  HMMA.16816.F32 R184, R20.reuse, R28, RZ ;  /* 0x0000001c14b8723c */ /* 0x040ff000000018ff */
[C---:B------:R-:W-:Y:S01]  /*fdb0*/  HMMA.16816.F32 R192, R20.reuse, R34, RZ ;  /* 0x0000002214c0723c */ /* 0x040fe200000018ff */
[----:B------:R-:W-:Y:S07]  /*fdc0*/  LDSM.16.M88.4 R32, [R213+0x8000] ;  /* 0x00800000d520783b */ /* 0x000fee0000000200 */
[----:B------:R-:W-:Y:S01]  /*fdd0*/  HMMA.16816.F32 R28, R20, R30, RZ ;  /* 0x0000001e141c723c */ /* 0x000fe200000018ff */
[----:B------:R-:W-:Y:S07]  /*fde0*/  LDSM.16.M88.4 R20, [R214] ;  /* 0x00000000d614783b */ /* 0x000fee0000000200 */
[C---:B--2---:R-:W-:Y:S01]  /*fdf0*/  HMMA.16816.F32 R200, R4.reuse, R134, R16 ;  /* 0x0000008604c8723c */ /* 0x044fe20000001810 */
[----:B------:R-:W1:Y:S07]  /*fe00*/  LDSM.16.M88.4 R16, [R214+0x2000] ;  /* 0x00200000d610783b */ /* 0x000e6e0000000200 */
[C---:B------:R-:W-:Y:S08]  /*fe10*/  HMMA.16816.F32 R180, R4.reuse, R136, R180 ;  /* 0x0000008804b4723c */ /* 0x040ff000000018b4 */
[C---:B------:R-:W-:Y:S08]  /*fe20*/  HMMA.16816.F32 R220, R4.reuse, R132, R172 ;  /* 0x0000008404dc723c */ /* 0x040ff000000018ac */
[----:B------:R-:W-:Y:S01]  /*fe30*/  HMMA.16816.F32 R176, R4, R138, R176 ;  /* 0x0000008a04b0723c */ /* 0x000fe200000018b0 */
[----:B------:R-:W-:Y:S07]  /*fe40*/  LDSM.16.M88.4 R4, [R212+0x2000] ;  /* 0x00200000d404783b */ /* 0x000fee0000000200 */
[C---:B------:R-:W-:Y:S08]  /*fe50*/  HMMA.16816.F32 R172, R24.reuse, R136, R188 ;  /* 0x0000008818ac723c */ /* 0x040ff000000018bc */
[C---:B------:R-:W-:Y:S08]  /*fe60*/  HMMA.16816.F32 R224, R24.reuse, R132, R184 ;  /* 0x0000008418e0723c */ /* 0x040ff000000018b8 */
[C---:B------:R-:W-:Y:S08]  /*fe70*/  HMMA.16816.F32 R136, R24.reuse, R138, R192 ;  /* 0x0000008a1888723c */ /* 0x040ff000000018c0 */
[----:B------:R-:W-:Y:S01]  /*fe80*/  HMMA.16816.F32 R196, R24, R134, R28 ;  /* 0x0000008618c4723c */ /* 0x000fe2000000181c */
[----:B------:R-:W2:Y:S04]  /*fe90*/  LDSM.16.M88.4 R132, [R211] ;  /* 0x00000000d384783b */ /* 0x000ea80000000200 */
[----:B------:R-:W4:Y:S03]  /*fea0*/  LDSM.16.M88.4 R28, [R212] ;  /* 0x00000000d41c783b */ /* 0x000f260000000200 */
[-C--:B-1----:R-:W-:Y:S01]  /*feb0*/  HMMA.16816.F32 R180, R16, R32.reuse, R180 ;  /* 0x0000002010b4723c */ /* 0x082fe200000018b4 */
[----:B------:R-:W1:Y:S07]  /*fec0*/  LDSM.16.M88.4 R24, [R213+0x8800] ;  /* 0x00880000d518783b */ /* 0x000e6e0000000200 */
[----:B------:R-:W-:Y:S01]  /*fed0*/  HMMA.16816.F32 R188, R20, R32, R172 ;  /* 0x0000002014bc723c */ /* 0x000fe200000018ac */
[----:B------:R-:W-:Y:S07]  /*fee0*/  LDSM.16.M88.4 R172, [R206+0x4000] ;  /* 0x00400000ceac783b */ /* 0x000fee0000000200 */
[-C--:B------:R-:W-:Y:S01]  /*fef0*/  HMMA.16816.F32 R192, R16, R34.reuse, R176 ;  /* 0x0000002210c0723c */ /* 0x080fe200000018b0 */
[----:B------:R-:W-:Y:S07]  /*ff00*/  LDSM.16.M88.4 R176, [R204+0x9000] ;  /* 0x00900000ccb0783b */ /* 0x000fee0000000200 */
[----:B------:R-:W-:Y:S01]  /*ff10*/  HMMA.16816.F32 R184, R20, R34, R136 ;  /* 0x0000002214b8723c */ /* 0x000fe20000001888 */
[----:B------:R-:W5:Y:S07]  /*ff20*/  LDSM.16.M88.4 R136, [R206+0x6000] ;  /* 0x00600000ce88783b */ /* 0x000f6e0000000200 */
[-C--:B--2---:R-:W-:Y:S08]  /*ff30*/  HMMA.16816.F32 R180, R4, R132.reuse, R180 ;  /* 0x0000008404b4723c */ /* 0x084ff000000018b4 */
[----:B----4-:R-:W-:Y:S08]  /*ff40*/  HMMA.16816.F32 R32, R28, R132, R188 ;  /* 0x000000841c20723c */ /* 0x010ff000000018bc */
[C---:B-1----:R-:W-:Y:S08]  /*ff50*/  HMMA.16816.F32 R224, R20.reuse, R24, R224 ;  /* 0x0000001814e0723c */ /* 0x042ff000000018e0 */
[----:B------:R-:W-:Y:S08]  /*ff60*/  HMMA.16816.F32 R196, R20, R26, R196 ;  /* 0x0000001a14c4723c */ /* 0x000ff000000018c4 */
[----:B------:R-:W-:Y:S08]  /*ff70*/  HMMA.16816.F32 R188, R28, R134, R184 ;  /* 0x000000861cbc723c */ /* 0x000ff000000018b8 */
[C---:B------:R-:W-:Y:S08]  /*ff80*/  HMMA.16816.F32 R220, R16.reuse, R24, R220 ;  /* 0x0000001810dc723c */ /* 0x040ff000000018dc */
[----:B------:R-:W-:Y:S01]  /*ff90*/  HMMA.16816.F32 R200, R16, R26, R200 ;  /* 0x0000001a10c8723c */ /* 0x000fe200000018c8 */
[----:B------:R-:W-:Y:S07]  /*ffa0*/  LDSM.16.M88.4 R16, [R217] ;  /* 0x00000000d910783b */ /* 0x000fee0000000200 */
[----:B------:R-:W-:Y:S01]  /*ffb0*/  HMMA.16816.F32 R20, R4, R134, R192 ;  /* 0x000000860414723c */ /* 0x000fe200000018c0 */
[----:B------:R-:W1:Y:S07]  /*ffc0*/  LDSM.16.M88.4 R132, [R208+0x4000] ;  /* 0x00400000d084783b */ /* 0x000e6e0000000200 */
[-C--:B-----5:R-:W-:Y:S01]  /*ffd0*/  HMMA.16816.F32 R184, R136, R176.reuse, R180 ;  /* 0x000000b088b8723c */ /* 0x0a0fe200000018b4 */
[----:B------:R-:W2:Y:S07]  /*ffe0*/  LDSM.16.M88.4 R180, [R211+0x800] ;  /* 0x00080000d3b4783b */ /* 0x000eae0000000200 */
[----:B------:R-:W-:Y:S01]  /*fff0*/  HMMA.16816.F32 R24, R172, R176, R32 ;  /* 0x000000b0ac18723c */ /* 0x000fe20000001820 */
[----:B------:R-:W4:Y:S07]  /*10000*/  LDSM.16.M88.4 R32, [R208+0x6000] ;  /* 0x00600000d020783b */ /* 0x000f2e0000000200 */
[-C--:B------:R-:W-:Y:S08]  /*10010*/  HMMA.16816.F32 R20, R136, R178.reuse, R20 ;  /* 0x000000b28814723c */ /* 0x080ff00000001814 */
[----:B------:R-:W-:Y:S08]  /*10020*/  HMMA.16816.F32 R176, R172, R178, R188 ;  /* 0x000000b2acb0723c */ /* 0x000ff000000018bc */
[----:B-1----:R-:W-:Y:S01]  /*10030*/  HMMA.16816.F32 R188, R132, R16, R24 ;  /* 0x0000001084bc723c */ /* 0x002fe20000001818 */
[----:B------:R-:W-:Y:S07]  /*10040*/  LDSM.16.M88.4 R24, [R214+0x4000] ;  /* 0x00400000d618783b */ /* 0x000fee0000000200 */
[C---:B--2---:R-:W-:Y:S08]  /*10050*/  HMMA.16816.F32 R236, R4.reuse, R180, R220 ;  /* 0x000000b404ec723c */ /* 0x044ff000000018dc */
[----:B------:R-:W-:Y:S01]  /*10060*/  HMMA.16816.F32 R232, R4, R182, R200 ;  /* 0x000000b604e8723c */ /* 0x000fe200000018c8 */
[----:B------:R-:W1:Y:S07]  /*10070*/  LDSM.16.M88.4 R4, [R213+0x9000] ;  /* 0x00900000d504783b */ /* 0x000e6e0000000200 */
[C---:B----4-:R-:W-:Y:S08]  /*10080*/  HMMA.16816.F32 R192, R32.reuse, R16, R184 ;  /* 0x0000001020c0723c */ /* 0x050ff000000018b8 */
[-C--:B------:R-:W-:Y:S01]  /*10090*/  HMMA.16816.F32 R184, R32, R18.reuse, R20 ;  /* 0x0000001220b8723c */ /* 0x080fe20000001814 */
[----:B------:R-:W2:Y:S07]  /*100a0*/  LDSM.16.M88.4 R20, [R214+0x6000] ;  /* 0x00600000d614783b */ /* 0x000eae0000000200 */
[----:B------:R-:W-:Y:S01]  /*100b0*/  HMMA.16816.F32 R176, R132, R18, R176 ;  /* 0x0000001284b0723c */ /* 0x000fe200000018b0 */
[----:B------:R-:W-:Y:S07]  /*100c0*/  LDSM.16.M88.4 R16, [R212+0x4000] ;  /* 0x00400000d410783b */ /* 0x000fee0000000200 */
[C---:B------:R-:W-:Y:S08]  /*100d0*/  HMMA.16816.F32 R200, R28.reuse, R180, R224 ;  /* 0x000000b41cc8723c */ /* 0x040ff000000018e0 */
[----:B------:R-:W-:Y:S01]  /*100e0*/  HMMA.16816.F32 R196, R28, R182, R196 ;  /* 0x000000b61cc4723c */ /* 0x000fe200000018c4 */
[----:B------:R-:W4:Y:S07]  /*100f0*/  LDSM.16.M88.4 R28, [R211+0x1000] ;  /* 0x00100000d31c783b */ /* 0x000f2e0000000200 */
[C---:B-1----:R-:W-:Y:S08]  /*10100*/  HMMA.16816.F32 R176, R24.reuse, R6, R176 ;  /* 0x0000000618b0723c */ /* 0x042ff000000018b0 */
[-C--:B------:R-:W-:Y:S08]  /*10110*/  HMMA.16816.F32 R180, R24, R4.reuse, R188 ;  /* 0x0000000418b4723c */ /* 0x080ff000000018bc */
[C---:B--2---:R-:W-:Y:S08]  /*10120*/  HMMA.16816.F32 R192, R20.reuse, R4, R192 ;  /* 0x0000000414c0723c */ /* 0x044ff000000018c0 */
[----:B------:R-:W-:Y:S01]  /*10130*/  HMMA.16816.F32 R184, R20, R6, R184 ;  /* 0x0000000614b8723c */ /* 0x000fe200000018b8 */
[----:B------:R-:W1:Y:S07]  /*10140*/  LDSM.16.M88.4 R4, [R212+0x6000] ;  /* 0x00600000d404783b */ /* 0x000e6e0000000200 */
[C---:B----4-:R-:W-:Y:S01]  /*10150*/  HMMA.16816.F32 R188, R16.reuse, R30, R176 ;  /* 0x0000001e10bc723c */ /* 0x050fe200000018b0 */
[----:B------:R-:W2:Y:S07]  /*10160*/  LDSM.16.M88.4 R176, [R204+0x9800] ;  /* 0x00980000ccb0783b */ /* 0x000eae0000000200 */
[-C--:B------:R-:W-:Y:S08]  /*10170*/  HMMA.16816.F32 R180, R16, R28.reuse, R180 ;  /* 0x0000001c10b4723c */ /* 0x080ff000000018b4 */
[C---:B-1----:R-:W-:Y:S11]  /*10180*/  HMMA.16816.F32 R224, R4.reuse, R28, R192 ;  /* 0x0000001c04e0723c */ /* 0x042ff600000018c0 */
[----:B------:R-:W-:Y:S05]  /*10190*/  @!UPT UIADD3 URZ, URZ, URZ, URZ ;  /* 0x0000003f3f3ff290 */ /* 0x000fea000fffe03f */
[----:B---3--:R-:W-:Y:S02]  /*101a0*/  FSEL R15, R180, -INF , !P5 ;  /* 0xff800000b40f7808 */ /* 0x008fe40006800000 */
[-C--:B------:R-:W-:Y:S02]  /*101b0*/  ISETP.GE.AND P5, PT, R0, R10.reuse, PT ;  /* 0x0000000a0000720c */ /* 0x080fe40003fa6270 */
[----:B------:R-:W-:Y:S01]  /*101c0*/  FSEL R192, R181, -INF , !P6 ;  /* 0xff800000b5c07808 */ /* 0x000fe20007000000 */
[----:B------:R-:W-:Y:S01]  /*101d0*/  HMMA.16816.F32 R220, R4, R30, R184 ;  /* 0x0000001e04dc723c */ /* 0x000fe200000018b8 */
[----:B------:R-:W1:Y:S01]  /*101e0*/  LDSM.16.M88.4 R28, [R216] ;  /* 0x00000000d81c783b */ /* 0x000e620000000200 */
[----:B------:R-:W-:Y:S02]  /*101f0*/  FSEL R193, R182, -INF , !P5 ;  /* 0xff800000b6c17808 */ /* 0x000fe40006800000 */
[----:B------:R-:W-:Y:S02]  /*10200*/  FSEL R194, R183, -INF , !P4 ;  /* 0xff800000b7c27808 */ /* 0x000fe40006000000 */
[----:B------:R-:W-:-:S02]  /*10210*/  ISETP.GE.AND P4, PT, R3, R10, PT ;  /* 0x0000000a0300720c */ /* 0x000fc40003f86270 */
[C---:B--2---:R-:W-:Y:S01]  /*10220*/  HMMA.16816.F32 R180, R172.reuse, R176, R200 ;  /* 0x000000b0acb4723c */ /* 0x044fe200000018c8 */
[-C--:B------:R-:W-:Y:S02]  /*10230*/  ISETP.GE.AND P6, PT, R3, R9.reuse, PT ;  /* 0x000000090300720c */ /* 0x080fe40003fc6270 */
[----:B------:R-:W-:Y:S02]  /*10240*/  ISETP.GE.AND P5, PT, R2, R9, PT ;  /* 0x000000090200720c */ /* 0x000fe40003fa6270 */
[----:B------:R-:W-:Y:S02]  /*10250*/  FSEL R188, R188, -INF , !P6 ;  /* 0xff800000bcbc7808 */ /* 0x000fe40007000000 */
[----:B------:R-:W-:Y:S01]  /*10260*/  FSEL R189, R189, -INF , !P5 ;  /* 0xff800000bdbd7808 */ /* 0x000fe20006800000 */
[----:B------:R-:W-:Y:S01]  /*10270*/  HMMA.16816.F32 R172, R172, R178, R196 ;  /* 0x000000b2acac723c */ /* 0x000fe200000018c4 */
[C---:B------:R-:W-:Y:S02]  /*10280*/  ISETP.GE.AND P5, PT, R3.reuse, R11, PT ;  /* 0x0000000b0300720c */ /* 0x040fe40003fa6270 */
[----:B------:R-:W-:-:S02]  /*10290*/  ISETP.GE.AND P6, PT, R3, R12, PT ;  /* 0x0000000c0300720c */ /* 0x000fc40003fc6270 */
[----:B------:R-:W-:-:S03]  /*102a0*/  IADD3 R3, R0, 0x11, RZ ;  /* 0x0000001100037810 */ /* 0x000fc60007ffe0ff */
[C---:B------:R-:W-:Y:S08]  /*102b0*/  HMMA.16816.F32 R184, R136.reuse, R176, R236 ;  /* 0x000000b088b8723c */ /* 0x040ff000000018ec */
[----:B------:R-:W-:Y:S08]  /*102c0*/  HMMA.16816.F32 R136, R136, R178, R232 ;  /* 0x000000b28888723c */ /* 0x000ff000000018e8 */
[C---:B-1----:R-:W-:Y:S08]  /*102d0*/  HMMA.16816.F32 R180, R132.reuse, R28, R180 ;  /* 0x0000001c84b4723c */ /* 0x042ff000000018b4 */
[----:B------:R-:W-:Y:S01]  /*102e0*/  HMMA.16816.F32 R172, R132, R30, R172 ;  /* 0x0000001e84ac723c */ /* 0x000fe200000018ac */
[----:B------:R-:W1:Y:S07]  /*102f0*/  LDSM.16.M88.4 R132, [R213+0x9800] ;  /* 0x00980000d584783b */ /* 0x000e6e0000000200 */
[C---:B------:R-:W-:Y:S08]  /*10300*/  HMMA.16816.F32 R176, R32.reuse, R28, R184 ;  /* 0x0000001c20b0723c */ /* 0x040ff000000018b8 */
[----:B------:R-:W-:Y:S01]  /*10310*/  HMMA.16816.F32 R32, R32, R30, R136 ;  /* 0x0000001e2020723c */ /* 0x000fe20000001888 */
[----:B------:R-:W2:Y:S01]  /*10320*/  LDSM.16.M88.4 R28, [R211+0x1800] ;  /* 0x00180000d31c783b */ /* 0x000ea20000000200 */
[----:B------:R-:W-:-:S06]  /*10330*/  DEPBAR.LE SB0, 0x0 ;  /* 0x000080000000791a */ /* 0x000fcc0000000000 */
[C---:B-1----:R-:W-:Y:S08]  /*10340*/  HMMA.16816.F32 R136, R24.reuse, R132, R180 ;  /* 0x000000841888723c */ /* 0x042ff000000018b4 */
[----:B------:R-:W-:Y:S08]  /*10350*/  HMMA.16816.F32 R24, R24, R134, R172 ;  /* 0x000000861818723c */ /* 0x000ff000000018ac */
[C---:B------:R-:W-:Y:S08]  /*10360*/  HMMA.16816.F32 R172, R20.reuse, R132, R176 ;  /* 0x0000008414ac723c */ /* 0x040ff000000018b0 */
[----:B------:R-:W-:Y:S08]  /*10370*/  HMMA.16816.F32 R132, R20, R134, R32 ;  /* 0x000000861484723c */ /* 0x000ff00000001820 */
[C---:B--2---:R-:W-:Y:S07]  /*10380*/  HMMA.16816.F32 R32, R16.reuse, R28, R136 ;  /* 0x0000001c1020723c */ /* 0x044fee0000001888 */
[----:B------:R-:W-:Y:S01]  /*10390*/  FSEL R137, R225, -INF , !P1 ;  /* 0xff800000e1897808 */ /* 0x000fe20004800000 */
[----:B------:R-:W-:Y:S01]  /*103a0*/  HMMA.16816.F32 R20, R16, R30, R24 ;  /* 0x0000001e1014723c */ /* 0x000fe20000001818 */
[----:B------:R-:W-:Y:S01]  /*103b0*/  BAR.SYNC.DEFER_BLOCKING 0x0 ;  /* 0x0000000000007b1d */ /* 0x000fe20000010000 */
[----:B------:R-:W-:-:S02]  /*103c0*/  ISETP.GE.AND P1, PT, R2, R11, PT ;  /* 0x0000000b0200720c */ /* 0x000fc40003f26270 */
[----:B------:R-:W-:-:S03]  /*103d0*/  FSEL R139, R222, -INF , !P6 ;  /* 0xff800000de8b7808 */ /* 0x000fc60007000000 */
[----:B------:R-:W-:Y:S01]  /*103e0*/  FSEL R25, R190, -INF , !P4 ;  /* 0xff800000be197808 */ /* 0x000fe20006000000 */
[C---:B------:R-:W-:Y:S01]  /*103f0*/  HMMA.16816.F32 R16, R4.reuse, R28, R172 ;  /* 0x0000001c0410723c */ /* 0x040fe200000018ac */
[----:B------:R-:W-:Y:S02]  /*10400*/  ISETP.GE.AND P4, PT, R2, R10, PT ;  /* 0x0000000a0200720c */ /* 0x000fe40003f86270 */
[----:B------:R-:W-:Y:S02]  /*10410*/  FSEL R27, R220, -INF , !P5 ;  /* 0xff800000dc1b7808 */ /* 0x000fe40006800000 */
[----:B------:R-:W-:Y:S02]  /*10420*/  FSEL R26, R191, -INF , !P4 ;  /* 0xff800000bf1a7808 */ /* 0x000fe40006000000 */
[----:B------:R-:W-:Y:S01]  /*10430*/  ISETP.GE.AND P4, PT, R0, R11, PT ;  /* 0x0000000b0000720c */ /* 0x000fe20003f86270 */
[----:B------:R-:W-:Y:S01]  /*10440*/  HMMA.16816.F32 R28, R4, R30, R132 ;  /* 0x0000001e041c723c */ /* 0x000fe20000001884 */
[----:B------:R-:W-:-:S02]  /*10450*/  ISETP.GE.AND P5, PT, R3, R9, PT ;  /* 0x000000090300720c */ /* 0x000fc40003fa6270 */
[----:B------:R-:W-:Y:S02]  /*10460*/  FSEL R24, R224, -INF , !P4 ;  /* 0xff800000e0187808 */ /* 0x000fe40006000000 */
[C---:B------:R-:W-:Y:S02]  /*10470*/  ISETP.GE.AND P4, PT, R0.reuse, R12, PT ;  /* 0x0000000c0000720c */ /* 0x040fe40003f86270 */
[----:B------:R-:W-:Y:S02]  /*10480*/  IADD3 R4, R0, 0x10, RZ ;  /* 0x0000001000047810 */ /* 0x000fe40007ffe0ff */
[----:B------:R-:W-:Y:S02]  /*10490*/  FSEL R133, R227, -INF , !P0 ;  /* 0xff800000e3857808 */ /* 0x000fe40004000000 */
[----:B------:R-:W-:Y:S02]  /*104a0*/  ISETP.GE.AND P0, PT, R4, R9, PT ;  /* 0x000000090400720c */ /* 0x000fe40003f06270 */
[----:B------:R-:W-:-:S02]  /*104b0*/  FSEL R138, R226, -INF , !P4 ;  /* 0xff800000e28a7808 */ /* 0x000fc40006000000 */
[----:B------:R-:W-:Y:S02]  /*104c0*/  FSEL R196, R32, -INF , !P0 ;  /* 0xff80000020c47808 */ /* 0x000fe40004000000 */
[----:B------:R-:W-:Y:S02]  /*104d0*/  ISETP.GE.AND P0, PT, R3, R10, PT ;  /* 0x0000000a0300720c */ /* 0x000fe40003f06270 */
[----:B------:R-:W-:Y:S02]  /*104e0*/  ISETP.GE.AND P4, PT, R2, R12, PT ;  /* 0x0000000c0200720c */ /* 0x000fe40003f86270 */
[----:B------:R-:W-:Y:S02]  /*104f0*/  FSEL R220, R35, -INF , !P0 ;  /* 0xff80000023dc7808 */ /* 0x000fe40004000000 */
[----:B------:R-:W-:Y:S02]  /*10500*/  IADD3 R2, R0, 0x18, RZ ;  /* 0x0000001800027810 */ /* 0x000fe40007ffe0ff */
        /* <DEDUP_REMOVED lines=9> */
[----:B------:R-:W-:Y:S02]  /*105a0*/  FSEL R191, R33, -INF , !P5 ;  /* 0xff80000021bf7808 */ /* 0x000fe40006800000 */
[----:B------:R-:W-:Y:S02]  /*105b0*/  PLOP3.LUT P0, PT, PT, PT, UP0, 0x80, 0x0 ;  /* 0x000000000000781c */ /* 0x000fe40003f0f008 */
        /* <DEDUP_REMOVED lines=8> */
[----:B------:R-:W-:Y:S02]  /*10640*/  ISETP.GE.AND P5, PT, R2, R11, PT ;  /* 0x0000000b0200720c */ /* 0x000fe40003fa6270 */
[----:B------:R-:W-:Y:S02]  /*10650*/  FSEL R236, R18, -INF , !P4 ;  /* 0xff80000012ec7808 */ /* 0x000fe40006000000 */
[----:B------:R-:W-:Y:S02]  /*10660*/  FSEL R223, R28, -INF , !P5 ;  /* 0xff8000001cdf7808 */ /* 0x000fe40006800000 */
[----:B------:R-:W-:Y:S02]  /*10670*/  FSEL R235, R19, -INF , !P1 ;  /* 0xff80000013eb7808 */ /* 0x000fe40004800000 */
[----:B------:R-:W-:Y:S02]  /*10680*/  ISETP.GE.AND P6, PT, R0, R9, PT ;  /* 0x000000090000720c */ /* 0x000fe40003fc6270 */
[----:B------:R-:W-:-:S02]  /*10690*/  ISETP.GE.AND P5, PT, R2, R10, PT ;  /* 0x0000000a0200720c */ /* 0x000fc40003fa6270 */
[C---:B------:R-:W-:Y:S02]  /*106a0*/  ISETP.GE.AND P4, PT, R0.reuse, R10, PT ;  /* 0x0000000a0000720c */ /* 0x040fe40003f86270 */
[----:B------:R-:W-:Y:S02]  /*106b0*/  ISETP.GE.AND P1, PT, R0, R12, PT ;  /* 0x0000000c0000720c */ /* 0x000fe40003f26270 */
[----:B------:R-:W-:Y:S02]  /*106c0*/  FSEL R173, R21, -INF , !P6 ;  /* 0xff80000015ad7808 */ /* 0x000fe40007000000 */
        /* <DEDUP_REMOVED lines=50> */
.L_x_812:
[----:B------:R-:W-:Y:S05]  /*109f0*/  BSYNC B0 ;  /* 0x0000000000007941 */ /* 0x000fea0003800000 */
.L_x_811:
[----:B------:R-:W0:Y:S02]  /*10a00*/  LDGDEPBAR ;  /* 0x00000000000079af */ /* 0x000e240000000000 */
.L_x_810:
[----:B------:R-:W2:Y:S04]  /*10a10*/  LDL.LU.64 R22, [R1+0x38] ;  /* 0x0000380001167983 */ /* 0x000ea80000300a00 */
[----:B-1----:R-:W3:Y:S04]  /*10a20*/  LDL R4, [R1+0x40] ;  /* 0x0000400001047983 */ /* 0x002ee80000100800 */
[----:B------:R-:W4:Y:S04]  /*10a30*/  LDL R7, [R1+0x44] ;  /* 0x0000440001077983 */ /* 0x000f280000100800 */
[----:B------:R-:W5:Y:S01]  /*10a40*/  LDL R6, [R1+0x28] ;  /* 0x0000280001067983 */ /* 0x000f620000100800 */
[----:B------:R-:W-:Y:S01]  /*10a50*/  FMNMX.FTZ R0, R231, R15, !PT ;  /* 0x0000000fe7007209 */ /* 0x000fe20007810000 */
[----:B------:R-:W-:Y:S01]  /*10a60*/  @UP0 UIADD3 UR28, UR28, -0x6, URZ ;  /* 0xfffffffa1c1c0890 */ /* 0x000fe2000fffe03f */
        /* <DEDUP_REMOVED lines=16> */
[----:B------:R-:W1:Y:S01]  /*10b70*/  SHFL.BFLY PT, R136, R2, 0x2, 0x1f ;  /* 0x0c401f0002887f89 */ /* 0x000e6200000e0000 */
[----:B------:R-:W-:Y:S02]  /*10b80*/  FMNMX.FTZ R0, R199, R0, !PT ;  /* 0x00000000c7007209 */ /* 0x000fe40007810000 */
[----:B------:R-:W-:Y:S02]  /*10b90*/  FMNMX.FTZ R3, R232, R3, !PT ;  /* 0x00000003e8037209 */ /* 0x000fe40007810000 */
[----:B------:R-:W-:-:S02]  /*10ba0*/  FMNMX.FTZ R0, R220, R0, !PT ;  /* 0x00000000dc007209 */ /* 0x000fc40007810000 */
[----:B------:R-:W-:Y:S02]  /*10bb0*/  FMNMX.FTZ R13, R223, R3, !PT ;  /* 0x00000003df0d7209 */ /* 0x000fe40007810000 */
[----:B------:R-:W-:Y:S02]  /*10bc0*/  FMNMX.FTZ R0, R197, R0, !PT ;  /* 0x00000000c5007209 */ /* 0x000fe40007810000 */
[----:B------:R-:W-:Y:S02]  /*10bd0*/  FMNMX.FTZ R13, R222, R13, !PT ;  /* 0x0000000dde0d7209 */ /* 0x000fe40007810000 */
[----:B------:R-:W-:-:S03]  /*10be0*/  FMNMX.FTZ R0, R198, R0, !PT ;  /* 0x00000000c6007209 */ /* 0x000fc60007810000 */
[----:B------:R-:W1:Y:S04]  /*10bf0*/  SHFL.BFLY PT, R18, R13, 0x2, 0x1f ;  /* 0x0c401f000d127f89 */ /* 0x000e6800000e0000 */
[----:B------:R-:W1:Y:S02]  /*10c00*/  SHFL.BFLY PT, R135, R0, 0x2, 0x1f ;  /* 0x0c401f0000877f89 */ /* 0x000e6400000e0000 */
[----:B-1----:R-:W-:Y:S02]  /*10c10*/  FMNMX.FTZ R136, R2, R136, !PT ;  /* 0x0000008802887209 */ /* 0x002fe40007810000 */
[----:B------:R-:W-:-:S03]  /*10c20*/  FMNMX.FTZ R2, R228, R138, !PT ;  /* 0x0000008ae4027209 */ /* 0x000fc60007810000 */
[----:B------:R-:W1:Y:S01]  /*10c30*/  SHFL.BFLY PT, R5, R136, 0x1, 0x1f ;  /* 0x0c201f0088057f89 */ /* 0x000e6200000e0000 */
[----:B------:R-:W-:-:S04]  /*10c40*/  FMNMX.FTZ R2, R133, R2, !PT ;  /* 0x0000000285027209 */ /* 0x000fc80007810000 */
[----:B------:R-:W-:-:S04]  /*10c50*/  FMNMX.FTZ R2, R139, R2, !PT ;  /* 0x000000028b027209 */ /* 0x000fc80007810000 */
[----:B------:R-:W-:Y:S02]  /*10c60*/  FMNMX.FTZ R2, R172, R2, !PT ;  /* 0x00000002ac027209 */ /* 0x000fe40007810000 */
[----:B------:R-:W-:Y:S02]  /*10c70*/  FMNMX.FTZ R13, R18, R13, !PT ;  /* 0x0000000d120d7209 */ /* 0x000fe40007810000 */
[----:B------:R-:W-:Y:S02]  /*10c80*/  FMNMX.FTZ R2, R236, R2, !PT ;  /* 0x00000002ec027209 */ /* 0x000fe40007810000 */
[----:B------:R-:W-:Y:S01]  /*10c90*/  FMNMX.FTZ R135, R135, R0, !PT ;  /* 0x0000000087877209 */ /* 0x000fe20007810000 */
[----:B------:R-:W1:Y:S01]  /*10ca0*/  SHFL.BFLY PT, R134, R13, 0x1, 0x1f ;  /* 0x0c201f000d867f89 */ /* 0x000e6200000e0000 */
[----:B------:R-:W-:-:S03]  /*10cb0*/  FMNMX.FTZ R0, R235, R2, !PT ;  /* 0x00000002eb007209 */ /* 0x000fc60007810000 */
[----:B------:R-:W1:Y:S01]  /*10cc0*/  SHFL.BFLY PT, R20, R135, 0x1, 0x1f ;  /* 0x0c201f0087147f89 */ /* 0x000e6200000e0000 */
[----:B------:R-:W-:Y:S02]  /*10cd0*/  FMNMX.FTZ R0, R234, R0, !PT ;  /* 0x00000000ea007209 */ /* 0x000fe40007810000 */
[----:B-1----:R-:W-:Y:S02]  /*10ce0*/  FMNMX.FTZ R136, R136, R5, !PT ;  /* 0x0000000588887209 */ /* 0x002fe40007810000 */
[----:B------:R-:W-:Y:S02]  /*10cf0*/  FMNMX.FTZ R12, R233, R0, !PT ;  /* 0x00000000e90c7209 */ /* 0x000fe40007810000 */
[C---:B------:R-:W-:Y:S01]  /*10d00*/  FSETP.NEU.FTZ.AND P1, PT, R136.reuse, -INF , PT ;  /* 0xff8000008800780b */ /* 0x040fe20003f3d000 */
[----:B------:R-:W-:Y:S02]  /*10d10*/  FMUL.FTZ R0, R136, c[0x0][0x23c] ;  /* 0x00008f0088007a20 */ /* 0x000fe40000410000 */
[----:B------:R-:W1:Y:S03]  /*10d20*/  SHFL.BFLY PT, R19, R12, 0x2, 0x1f ;  /* 0x0c401f000c137f89 */ /* 0x000e6600000e0000 */
[----:B------:R-:W-:-:S02]  /*10d30*/  FSEL R0, R0, RZ, P1 ;  /* 0x000000ff00007208 */ /* 0x000fc40000800000 */
[----:B------:R-:W-:Y:S02]  /*10d40*/  FMNMX.FTZ R134, R13, R134, !PT ;  /* 0x000000860d867209 */ /* 0x000fe40007810000 */
[----:B------:R-:W-:Y:S02]  /*10d50*/  FMNMX.FTZ R135, R135, R20, !PT ;  /* 0x0000001487877209 */ /* 0x000fe40007810000 */
[----:B------:R-:W-:Y:S02]  /*10d60*/  FSETP.NEU.FTZ.AND P2, PT, R134, -INF , PT ;  /* 0xff8000008600780b */ /* 0x000fe40003f5d000 */
[----:B------:R-:W-:Y:S01]  /*10d70*/  FSETP.NEU.FTZ.AND P3, PT, R135, -INF , PT ;  /* 0xff8000008700780b */ /* 0x000fe20003f7d000 */
[----:B---3--:R-:W-:Y:S01]  /*10d80*/  IMAD.WIDE.U32 R8, R4, -0x2daee0ad, RZ ;  /* 0xd2511f5304087825 */ /* 0x008fe200078e00ff */
[----:B------:R-:W-:-:S03]  /*10d90*/  MOV R4, UR31 ;  /* 0x0000001f00047c02 */ /* 0x000fc60008000f00 */
[----:B----4-:R-:W-:Y:S01]  /*10da0*/  IMAD.WIDE.U32 R10, R7, -0x326172a9, RZ ;  /* 0xcd9e8d57070a7825 */ /* 0x010fe200078e00ff */
[----:B------:R-:W-:-:S03]  /*10db0*/  LOP3.LUT R2, R9, UR29, R4, 0x96, !PT ;  /* 0x0000001d09027c12 */ /* 0x000fc6000f8e9604 */
[----:B-----5:R-:W-:Y:S01]  /*10dc0*/  IMAD R6, R6, -0x326172a9, RZ ;  /* 0xcd9e8d5706067824 */ /* 0x020fe200078e02ff */
[----:B------:R-:W-:Y:S01]  /*10dd0*/  LOP3.LUT R4, R11, R252, RZ, 0x3c, !PT ;  /* 0x000000fc0b047212 */ /* 0x000fe200078e3cff */
[----:B------:R-:W-:-:S04]  /*10de0*/  IMAD.WIDE.U32 R2, R2, -0x326172a9, RZ ;  /* 0xcd9e8d5702027825 */ /* 0x000fc800078e00ff */
[----:B------:R-:W-:Y:S01]  /*10df0*/  IMAD.WIDE.U32 R4, R4, -0x2daee0ad, RZ ;  /* 0xd2511f5304047825 */ /* 0x000fe200078e00ff */
[C---:B------:R-:W-:Y:S02]  /*10e00*/  LOP3.LUT R6, R3.reuse, UR15, R6, 0x96, !PT ;  /* 0x0000000f03067c12 */ /* 0x040fe4000f8e9606 */
[----:B------:R-:W-:Y:S01]  /*10e10*/  LOP3.LUT R14, R3, UR15, R10, 0x96, !PT ;  /* 0x0000000f030e7c12 */ /* 0x000fe2000f8e960a */
[----:B------:R-:W-:Y:S01]  /*10e20*/  FFMA.FTZ R3, R15, c[0x0][0x23c], -R0 ;  /* 0x00008f000f037a23 */ /* 0x000fe20000010800 */
[----:B------:R-:W-:Y:S01]  /*10e30*/  LOP3.LUT R8, R5, UR14, R8, 0x96, !PT ;  /* 0x0000000e05087c12 */ /* 0x000fe2000f8e9608 */
[----:B------:R-:W-:Y:S01]  /*10e40*/  IMAD.WIDE.U32 R6, R6, -0x2daee0ad, RZ ;  /* 0xd2511f5306067825 */ /* 0x000fe200078e00ff */
[----:B------:R-:W-:Y:S01]  /*10e50*/  LOP3.LUT R16, R247, UR13, R2, 0x96, !PT ;  /* 0x0000000df7107c12 */ /* 0x000fe2000f8e9602 */
[----:B------:R3:W-:Y:S02]  /*10e60*/  MUFU.EX2 R33, R3 ;  /* 0x0000000300217308 */ /* 0x0007e40000000800 */
[----:B------:R-:W-:Y:S01]  /*10e70*/  IMAD.WIDE.U32 R14, R14, -0x2daee0ad, RZ ;  /* 0xd2511f530e0e7825 */ /* 0x000fe200078e00ff */
[----:B--2---:R-:W-:-:S03]  /*10e80*/  LOP3.LUT R10, R7, UR12, R22, 0x96, !PT ;  /* 0x0000000c070a7c12 */ /* 0x004fc6000f8e9616 */
[----:B------:R-:W-:Y:S01]  /*10e90*/  IMAD.WIDE.U32 R8, R8, -0x326172a9, RZ ;  /* 0xcd9e8d5708087825 */ /* 0x000fe200078e00ff */
[----:B------:R-:W-:-:S03]  /*10ea0*/  LOP3.LUT R7, R15, UR12, R4, 0x96, !PT ;  /* 0x0000000c0f077c12 */ /* 0x000fc6000f8e9604 */
[----:B------:R-:W-:Y:S01]  /*10eb0*/  IMAD.WIDE.U32 R10, R10, -0x326172a9, RZ ;  /* 0xcd9e8d570a0a7825 */ /* 0x000fe200078e00ff */
[----:B------:R-:W-:-:S03]  /*10ec0*/  LOP3.LUT R4, R9, UR13, R2, 0x96, !PT ;  /* 0x0000000d09047c12 */ /* 0x000fc6000f8e9602 */
[----:B------:R-:W-:Y:S01]  /*10ed0*/  IMAD.WIDE.U32 R16, R16, -0x2daee0ad, RZ ;  /* 0xd2511f5310107825 */ /* 0x000fe200078e00ff */
[----:B------:R-:W-:Y:S02]  /*10ee0*/  LOP3.LUT R9, R11, UR11, R246, 0x96, !PT ;  /* 0x0000000b0b097c12 */ /* 0x000fe4000f8e96f6 */
[----:B-1----:R-:W-:Y:S01]  /*10ef0*/  FMNMX.FTZ R11, R19, R12, !PT ;  /* 0x0000000c130b7209 */ /* 0x002fe20007810000 */
[----:B---3--:R-:W-:Y:S01]  /*10f00*/  FFMA.FTZ R3, R192, c[0x0][0x23c], -R0 ;  /* 0x00008f00c0037a23 */ /* 0x008fe20000010800 */
[----:B------:R-:W-:Y:S01]  /*10f10*/  LOP3.LUT R6, R17, UR10, R6, 0x96, !PT ;  /* 0x0000000a11067c12 */ /* 0x000fe2000f8e9606 */
[----:B------:R-:W-:Y:S02]  /*10f20*/  IMAD.WIDE.U32 R4, R4, -0x2daee0ad, RZ ;  /* 0xd2511f5304047825 */ /* 0x000fe400078e00ff */
[----:B------:R-:W1:Y:S01]  /*10f30*/  SHFL.BFLY PT, R15, R11, 0x1, 0x1f ;  /* 0x0c201f000b0f7f89 */ /* 0x000e6200000e0000 */
[----:B------:R2:W-:Y:S01]  /*10f40*/  MUFU.EX2 R34, R3 ;  /* 0x0000000300227308 */ /* 0x0005e20000000800 */
[----:B------:R-:W-:Y:S01]  /*10f50*/  IMAD.WIDE.U32 R22, R6, -0x326172a9, RZ ;  /* 0xcd9e8d5706167825 */ /* 0x000fe200078e00ff */
[----:B------:R-:W-:-:S03]  /*10f60*/  LOP3.LUT R14, R5, UR10, R14, 0x96, !PT ;  /* 0x0000000a050e7c12 */ /* 0x000fc6000f8e960e */
[----:B------:R-:W-:Y:S01]  /*10f70*/  FMUL.FTZ R12, R135, c[0x0][0x23c] ;  /* 0x00008f00870c7a20 */ /* 0x000fe20000410000 */
[----:B------:R-:W-:Y:S01]  /*10f80*/  LOP3.LUT R10, R23, UR9, R10, 0x96, !PT ;  /* 0x00000009170a7c12 */ /* 0x000fe2000f8e960a */
[----:B------:R-:W-:-:S03]  /*10f90*/  FFMA.FTZ R6, R188, c[0x0][0x23c], -R0 ;  /* 0x00008f00bc067a23 */ /* 0x000fc60000010800 */
[----:B------:R-:W-:Y:S01]  /*10fa0*/  FSEL R12, R12, RZ, P3 ;  /* 0x000000ff0c0c7208 */ /* 0x000fe20001800000 */
[----:B------:R3:W-:Y:S01]  /*10fb0*/  MUFU.EX2 R32, R6 ;  /* 0x0000000600207308 */ /* 0x0007e20000000800 */
[----:B------:R-:W-:-:S04]  /*10fc0*/  IMAD.WIDE.U32 R174, R10, -0x2daee0ad, RZ ;  /* 0xd2511f530aae7825 */ /* 0x000fc800078e00ff */
[----:B--2---:R-:W-:-:S05]  /*10fd0*/  IMAD.WIDE.U32 R2, R7, -0x326172a9, RZ ;  /* 0xcd9e8d5707027825 */ /* 0x004fca00078e00ff */
[----:B------:R-:W-:Y:S01]  /*10fe0*/  LOP3.LUT R8, R3, UR11, R8, 0x96, !PT ;  /* 0x0000000b03087c12 */ /* 0x000fe2000f8e9608 */
[----:B------:R-:W-:-:S04]  /*10ff0*/  FFMA.FTZ R3, R193, c[0x0][0x23c], -R12 ;  /* 0x00008f00c1037a23 */ /* 0x000fc8000001080c */
[----:B------:R2:W-:Y:S01]  /*11000*/  MUFU.EX2 R35, R3 ;  /* 0x0000000300237308 */ /* 0x0005e20000000800 */
[----:B---3--:R-:W-:Y:S02]  /*11010*/  FFMA.FTZ R6, R189, c[0x0][0x23c], -R0 ;  /* 0x00008f00bd067a23 */ /* 0x008fe40000010800 */
[----:B------:R-:W-:-:S05]  /*11020*/  IMAD.WIDE.U32 R188, R14, -0x326172a9, RZ ;  /* 0xcd9e8d570ebc7825 */ /* 0x000fca00078e00ff */
[----:B------:R3:W4:Y:S01]  /*11030*/  MUFU.EX2 R28, R6 ;  /* 0x00000006001c7308 */ /* 0x0007220000000800 */
[----:B--2---:R-:W-:Y:S01]  /*11040*/  LOP3.LUT R3, R189, UR9, R2, 0x96, !PT ;  /* 0x00000009bd037c12 */ /* 0x004fe2000f8e9602 */
[----:B------:R-:W-:-:S04]  /*11050*/  FFMA.FTZ R2, R194, c[0x0][0x23c], -R12 ;  /* 0x00008f00c2027a23 */ /* 0x000fc8000001080c */
[----:B------:R-:W-:-:S04]  /*11060*/  IMAD.WIDE.U32 R182, R3, -0x2daee0ad, RZ ;  /* 0xd2511f5303b67825 */ /* 0x000fc800078e00ff */
[----:B---3--:R-:W-:-:S04]  /*11070*/  IMAD.WIDE.U32 R6, R9, -0x2daee0ad, RZ ;  /* 0xd2511f5309067825 */ /* 0x008fc800078e00ff */
[----:B------:R-:W-:Y:S01]  /*11080*/  IMAD.WIDE.U32 R8, R8, -0x2daee0ad, RZ ;  /* 0xd2511f5308087825 */ /* 0x000fe200078e00ff */
[----:B------:R-:W-:Y:S02]  /*11090*/  LOP3.LUT R5, R175, UR6, R6, 0x96, !PT ;  /* 0x00000006af057c12 */ /* 0x000fe4000f8e9606 */
[----:B------:R-:W-:Y:S01]  /*110a0*/  LOP3.LUT R16, R7, UR8, R16, 0x96, !PT ;  /* 0x0000000807107c12 */ /* 0x000fe2000f8e9610 */
[----:B------:R1:W2:Y:S01]  /*110b0*/  MUFU.EX2 R175, R2 ;  /* 0x0000000200af7308 */ /* 0x0002a20000000800 */
[----:B------:R-:W-:Y:S01]  /*110c0*/  LOP3.LUT R14, R9, UR8, R4, 0x96, !PT ;  /* 0x00000008090e7c12 */ /* 0x000fe2000f8e9604 */
[----:B------:R-:W-:-:S04]  /*110d0*/  IMAD.WIDE.U32 R4, R5, -0x326172a9, RZ ;  /* 0xcd9e8d5705047825 */ /* 0x000fc800078e00ff */
[----:B------:R-:W-:Y:S01]  /*110e0*/  IMAD.WIDE.U32 R16, R16, -0x326172a9, RZ ;  /* 0xcd9e8d5710107825 */ /* 0x000fe200078e00ff */
[C---:B------:R-:W-:Y:S02]  /*110f0*/  LOP3.LUT R3, R4.reuse, 0xffff, RZ, 0xc0, !PT ;  /* 0x0000ffff04037812 */ /* 0x040fe400078ec0ff */
[----:B------:R-:W-:Y:S01]  /*11100*/  LOP3.LUT R10, R4, 0xff, RZ, 0xc0, !PT ;  /* 0x000000ff040a7812 */ /* 0x000fe200078ec0ff */
[----:B------:R-:W-:Y:S01]  /*11110*/  FFMA.FTZ R7, R25, c[0x0][0x23c], -R12 ;  /* 0x00008f0019077a23 */ /* 0x000fe2000001080c */
[----:B------:R-:W-:Y:S01]  /*11120*/  LOP3.LUT R6, R5, UR16, R16, 0x96, !PT ;  /* 0x0000001005067c12 */ /* 0x000fe2000f8e9610 */
[----:B------:R-:W-:Y:S01]  /*11130*/  FFMA.FTZ R5, R26, c[0x0][0x23c], -R12 ;  /* 0x00008f001a057a23 */ /* 0x000fe2000001080c */
[----:B------:R-:W-:Y:S01]  /*11140*/  SHF.R.U32.HI R9, RZ, 0x10, R4 ;  /* 0x00000010ff097819 */ /* 0x000fe20000011604 */
[----:B------:R3:W-:Y:S01]  /*11150*/  MUFU.EX2 R252, R7 ;  /* 0x0000000700fc7308 */ /* 0x0007e20000000800 */
[----:B------:R-:W-:Y:S01]  /*11160*/  SHF.R.U32.HI R3, RZ, 0x8, R3 ;  /* 0x00000008ff037819 */ /* 0x000fe20000011603 */
[----:B------:R-:W-:Y:S01]  /*11170*/  IMAD.WIDE.U32 R180, R14, -0x326172a9, RZ ;  /* 0xcd9e8d570eb47825 */ /* 0x000fe200078e00ff */
[----:B-1----:R-:W-:-:S02]  /*11180*/  FMNMX.FTZ R2, R11, R15, !PT ;  /* 0x0000000f0b027209 */ /* 0x002fc40007810000 */
[----:B------:R-:W-:Y:S01]  /*11190*/  SHF.R.U32.HI R11, RZ, 0x18, R4 ;  /* 0x00000018ff0b7819 */ /* 0x000fe20000011604 */
[----:B------:R-:W-:Y:S01]  /*111a0*/  FMUL.FTZ R15, R134, c[0x0][0x23c] ;  /* 0x00008f00860f7a20 */ /* 0x000fe20000410000 */
[----:B------:R-:W-:Y:S01]  /*111b0*/  LOP3.LUT R4, R183, UR6, R8, 0x96, !PT ;  /* 0x00000006b7047c12 */ /* 0x000fe2000f8e9608 */
[----:B------:R1:W5:Y:S01]  /*111c0*/  MUFU.EX2 R243, R5 ;  /* 0x0000000500f37308 */ /* 0x0003620000000800 */
[----:B------:R-:W-:Y:S01]  /*111d0*/  PRMT R21, R10, 0x5410, R3 ;  /* 0x000054100a157816 */ /* 0x000fe20000000003 */
[----:B------:R-:W-:Y:S01]  /*111e0*/  FMUL.FTZ R16, R2, c[0x0][0x23c] ;  /* 0x00008f0002107a20 */ /* 0x000fe20000410000 */
[----:B------:R-:W-:Y:S02]  /*111f0*/  FSEL R15, R15, RZ, P2 ;  /* 0x000000ff0f0f7208 */ /* 0x000fe40001000000 */
[----:B------:R-:W-:-:S03]  /*11200*/  LOP3.LUT R3, R6, 0xffff, RZ, 0xc0, !PT ;  /* 0x0000ffff06037812 */ /* 0x000fc600078ec0ff */
[----:B------:R-:W-:Y:S01]  /*11210*/  FFMA.FTZ R8, R24, c[0x0][0x23c], -R15 ;  /* 0x00008f0018087a23 */ /* 0x000fe2000001080f */
[----:B---3--:R-:W-:Y:S02]  /*11220*/  LOP3.LUT R7, R9, 0xff, RZ, 0xc0, !PT ;  /* 0x000000ff09077812 */ /* 0x008fe400078ec0ff */
[----:B------:R-:W-:Y:S01]  /*11230*/  LOP3.LUT R9, R6, 0xff, RZ, 0xc0, !PT ;  /* 0x000000ff06097812 */ /* 0x000fe200078ec0ff */
[----:B------:R3:W-:Y:S01]  /*11240*/  MUFU.EX2 R240, R8 ;  /* 0x0000000800f07308 */ /* 0x0007e20000000800 */
[----:B------:R-:W-:Y:S02]  /*11250*/  PRMT R20, R7, 0x5410, R11 ;  /* 0x0000541007147816 */ /* 0x000fe4000000000b */
[----:B------:R-:W-:Y:S01]  /*11260*/  SHF.R.U32.HI R7, RZ, 0x8, R3 ;  /* 0x00000008ff077819 */ /* 0x000fe20000011603 */
[----:B-1----:R-:W-:-:S03]  /*11270*/  IMAD.WIDE.U32 R4, R4, -0x326172a9, RZ ;  /* 0xcd9e8d5704047825 */ /* 0x002fc600078e00ff */
[----:B------:R-:W-:Y:S02]  /*11280*/  PRMT R19, R9, 0x5410, R7 ;  /* 0x0000541009137816 */ /* 0x000fe40000000007 */
[----:B------:R-:W-:Y:S02]  /*11290*/  LOP3.LUT R3, R5, UR16, R180, 0x96, !PT ;  /* 0x0000001005037c12 */ /* 0x000fe4000f8e96b4 */
[C---:B------:R-:W-:Y:S01]  /*112a0*/  LOP3.LUT R10, R4.reuse, 0xffff, RZ, 0xc0, !PT ;  /* 0x0000ffff040a7812 */ /* 0x040fe200078ec0ff */
[--C-:B------:R-:W-:Y:S01]  /*112b0*/  FFMA.FTZ R5, R27, c[0x0][0x23c], -R15.reuse ;  /* 0x00008f001b057a23 */ /* 0x100fe2000001080f */
[----:B------:R-:W-:Y:S02]  /*112c0*/  LOP3.LUT R13, R4, 0xff, RZ, 0xc0, !PT ;  /* 0x000000ff040d7812 */ /* 0x000fe400078ec0ff */
[----:B------:R-:W-:Y:S01]  /*112d0*/  SHF.R.U32.HI R11, RZ, 0x10, R4 ;  /* 0x00000010ff0b7819 */ /* 0x000fe20000011604 */
[----:B---3--:R-:W-:Y:S01]  /*112e0*/  FFMA.FTZ R8, R137, c[0x0][0x23c], -R15 ;  /* 0x00008f0089087a23 */ /* 0x008fe2000001080f */
[----:B------:R1:W-:Y:S01]  /*112f0*/  MUFU.EX2 R239, R5 ;  /* 0x0000000500ef7308 */ /* 0x0003e20000000800 */
[----:B------:R-:W-:-:S02]  /*11300*/  FSEL R7, R136, RZ, P1 ;  /* 0x000000ff88077208 */ /* 0x000fc40000800000 */
[----:B------:R-:W-:-:S03]  /*11310*/  FSETP.NEU.FTZ.AND P1, PT, R2, -INF , PT ;  /* 0xff8000000200780b */ /* 0x000fc60003f3d000 */
[----:B------:R-:W-:Y:S01]  /*11320*/  FADD.FTZ R14, R231, -R7 ;  /* 0x80000007e70e7221 */ /* 0x000fe20000010000 */
[----:B------:R-:W-:Y:S01]  /*11330*/  FSEL R16, R16, RZ, P1 ;  /* 0x000000ff10107208 */ /* 0x000fe20000800000 */
[----:B------:R3:W-:Y:S01]  /*11340*/  MUFU.EX2 R242, R8 ;  /* 0x0000000800f27308 */ /* 0x0007e20000000800 */
[----:B------:R-:W-:Y:S01]  /*11350*/  FSEL R7, R135, RZ, P3 ;  /* 0x000000ff87077208 */ /* 0x000fe20001800000 */
[----:B------:R-:W-:Y:S02]  /*11360*/  FMUL.FTZ R14, R14, c[0x0][0x23c] ;  /* 0x00008f000e0e7a20 */ /* 0x000fe40000410000 */
[----:B-1----:R-:W-:Y:S02]  /*11370*/  FFMA.FTZ R5, R132, c[0x0][0x23c], -R15 ;  /* 0x00008f0084057a23 */ /* 0x002fe4000001080f */
[----:B------:R-:W1:Y:S02]  /*11380*/  LDC.U8 R132, c[0x0][0x2d8] ;  /* 0x0000b600ff847b82 */ /* 0x000e640000000000 */
[----:B------:R2:W1:Y:S01]  /*11390*/  MUFU.EX2 R238, R5 ;  /* 0x0000000500ee7308 */ /* 0x0004620000000800 */
[----:B---3--:R-:W-:-:S02]  /*113a0*/  SHF.R.U32.HI R8, RZ, 0x18, R4 ;  /* 0x00000018ff087819 */ /* 0x008fc40000011604 */
[--C-:B------:R-:W-:Y:S02]  /*113b0*/  SHF.R.U32.HI R4, RZ, 0x10, R6.reuse ;  /* 0x00000010ff047819 */ /* 0x100fe40000011606 */
[----:B------:R-:W-:Y:S02]  /*113c0*/  SHF.R.U32.HI R6, RZ, 0x18, R6 ;  /* 0x00000018ff067819 */ /* 0x000fe40000011606 */
[----:B------:R-:W-:-:S04]  /*113d0*/  LOP3.LUT R4, R4, 0xff, RZ, 0xc0, !PT ;  /* 0x000000ff04047812 */ /* 0x000fc800078ec0ff */
[----:B------:R-:W-:Y:S01]  /*113e0*/  PRMT R18, R4, 0x5410, R6 ;  /* 0x0000541004127816 */ /* 0x000fe20000000006 */
[----:B------:R-:W-:Y:S01]  /*113f0*/  FFMA.FTZ R6, R138, c[0x0][0x23c], -R16 ;  /* 0x00008f008a067a23 */ /* 0x000fe20000010810 */
[----:B------:R-:W-:Y:S02]  /*11400*/  SHF.R.U32.HI R4, RZ, 0x8, R10 ;  /* 0x00000008ff047819 */ /* 0x000fe4000001160a */
[----:B--2---:R-:W-:Y:S01]  /*11410*/  LOP3.LUT R5, R11, 0xff, RZ, 0xc0, !PT ;  /* 0x000000ff0b057812 */ /* 0x004fe200078ec0ff */
[----:B------:R-:W-:Y:S01]  /*11420*/  FADD.FTZ R11, R230, -R7 ;  /* 0x80000007e60b7221 */ /* 0x000fe20000010000 */
[----:B------:R-:W-:Y:S01]  /*11430*/  PRMT R13, R13, 0x5410, R4 ;  /* 0x000054100d0d7816 */ /* 0x000fe20000000004 */
[----:B------:R2:W-:Y:S01]  /*11440*/  MUFU.EX2 R237, R6 ;  /* 0x0000000600ed7308 */ /* 0x0005e20000000800 */
[----:B------:R-:W-:Y:S01]  /*11450*/  LOP3.LUT R4, R3, 0xffff, RZ, 0xc0, !PT ;  /* 0x0000ffff03047812 */ /* 0x000fe200078ec0ff */
[----:B------:R-:W-:Y:S01]  /*11460*/  FMUL.FTZ R11, R11, c[0x0][0x23c] ;  /* 0x00008f000b0b7a20 */ /* 0x000fe20000410000 */
[----:B------:R-:W-:-:S02]  /*11470*/  PRMT R24, R5, 0x5410, R8 ;  /* 0x0000541005187816 */ /* 0x000fc40000000008 */
[----:B------:R-:W-:Y:S02]  /*11480*/  SHF.R.U32.HI R5, RZ, 0x8, R4 ;  /* 0x00000008ff057819 */ /* 0x000fe40000011604 */
[----:B------:R-:W-:Y:S02]  /*11490*/  LOP3.LUT R4, R3, 0xff, RZ, 0xc0, !PT ;  /* 0x000000ff03047812 */ /* 0x000fe400078ec0ff */
[----:B------:R-:W-:Y:S02]  /*114a0*/  FSEL R7, R134, RZ, P2 ;  /* 0x000000ff86077208 */ /* 0x000fe40001000000 */
[----:B------:R-:W-:Y:S01]  /*114b0*/  PRMT R23, R4, 0x5410, R5 ;  /* 0x0000541004177816 */ /* 0x000fe20000000005 */
[--C-:B------:R-:W-:Y:S01]  /*114c0*/  FFMA.FTZ R5, R139, c[0x0][0x23c], -R16.reuse ;  /* 0x00008f008b057a23 */ /* 0x100fe20000010810 */
[----:B------:R-:W-:Y:S01]  /*114d0*/  SHF.R.U32.HI R4, RZ, 0x10, R3 ;  /* 0x00000010ff047819 */ /* 0x000fe20000011603 */
[----:B------:R-:W-:Y:S01]  /*114e0*/  FADD.FTZ R10, R229, -R7 ;  /* 0x80000007e50a7221 */ /* 0x000fe20000010000 */
[----:B------:R-:W-:Y:S01]  /*114f0*/  SHF.R.U32.HI R7, RZ, 0x18, R3 ;  /* 0x00000018ff077819 */ /* 0x000fe20000011603 */
[--C-:B--2---:R-:W-:Y:S01]  /*11500*/  FFMA.FTZ R6, R133, c[0x0][0x23c], -R16.reuse ;  /* 0x00008f0085067a23 */ /* 0x104fe20000010810 */
[----:B------:R-:W-:Y:S01]  /*11510*/  LOP3.LUT R3, R4, 0xff, RZ, 0xc0, !PT ;  /* 0x000000ff04037812 */ /* 0x000fe200078ec0ff */
[----:B------:R-:W-:Y:S01]  /*11520*/  FFMA.FTZ R4, R172, c[0x0][0x23c], -R16 ;  /* 0x00008f00ac047a23 */ /* 0x000fe20000010810 */
[----:B-1----:R-:W-:Y:S01]  /*11530*/  PRMT R132, R132, 0x7054, R132 ;  /* 0x0000705484847816 */ /* 0x002fe20000000084 */
[----:B------:R1:W-:Y:S01]  /*11540*/  MUFU.EX2 R189, R6 ;  /* 0x0000000600bd7308 */ /* 0x0003e20000000800 */
[----:B----4-:R-:W-:-:S02]  /*11550*/  MOV R139, R28 ;  /* 0x0000001c008b7202 */ /* 0x010fc40000000f00 */
[----:B------:R-:W-:Y:S01]  /*11560*/  PRMT R25, R3, 0x5410, R7 ;  /* 0x0000541003197816 */ /* 0x000fe20000000007 */
[----:B------:R-:W-:Y:S01]  /*11570*/  HSET2.LE.AND R7, R20, R132, PT ;  /* 0x0000008414077233 */ /* 0x000fe20003803000 */
[----:B------:R-:W-:Y:S01]  /*11580*/  F2FP.PACK_AB R3, R139, R32 ;  /* 0x000000208b03723e */ /* 0x000fe200000000ff */
[----:B------:R-:W2:Y:S01]  /*11590*/  LDSM.16.MT88.4 R28, [R205+0xa000] ;  /* 0x00a00000cd1c783b */ /* 0x000ea20000004200 */
[----:B------:R-:W-:Y:S01]  /*115a0*/  F2FP.PACK_AB R8, R175, R35 ;  /* 0x00000023af08723e */ /* 0x000fe200000000ff */
[----:B------:R5:W-:Y:S01]  /*115b0*/  MUFU.EX2 R180, R4 ;  /* 0x0000000400b47308 */ /* 0x000be20000000800 */
[----:B-1----:R-:W-:-:S07]  /*115c0*/  FSEL R6, R2, RZ, P1 ;  /* 0x000000ff02067208 */ /* 0x002fce0000800000 */
[----:B------:R1:W-:Y:S01]  /*115d0*/  MUFU.EX2 R183, R5 ;  /* 0x0000000500b77308 */ /* 0x0003e20000000800 */
[----:B------:R-:W-:Y:S01]  /*115e0*/  FADD.FTZ R9, R228, -R6 ;  /* 0x80000006e4097221 */ /* 0x000fe20000010000 */
[----:B------:R-:W-:Y:S01]  /*115f0*/  HSET2.LE.AND R6, R21, R132, PT ;  /* 0x0000008415067233 */ /* 0x000fe20003803000 */
[----:B-----5:R-:W-:-:S05]  /*11600*/  F2FP.PACK_AB R4, R243, R252 ;  /* 0x000000fcf304723e */ /* 0x020fca00000000ff */
[----:B------:R-:W3:Y:S01]  /*11610*/  MUFU.EX2 R20, R11 ;  /* 0x0000000b00147308 */ /* 0x000ee20000000800 */
[----:B------:R-:W-:Y:S01]  /*11620*/  FMUL.FTZ R9, R9, c[0x0][0x23c] ;  /* 0x00008f0009097a20 */ /* 0x000fe20000410000 */
[----:B------:R-:W-:Y:S02]  /*11630*/  LOP3.LUT R6, R6, R3, RZ, 0xc0, !PT ;  /* 0x0000000306067212 */ /* 0x000fe400078ec0ff */
[----:B------:R-:W-:Y:S01]  /*11640*/  LOP3.LUT R7, R7, R4, RZ, 0xc0, !PT ;  /* 0x0000000407077212 */ /* 0x000fe200078ec0ff */
[--C-:B------:R-:W-:Y:S01]  /*11650*/  HSET2.LE.AND R4, R19, R132.reuse, PT ;  /* 0x0000008413047233 */ /* 0x100fe20003803000 */
[----:B------:R-:W-:Y:S01]  /*11660*/  F2FP.PACK_AB R3, R34, R33 ;  /* 0x000000212203723e */ /* 0x000fe200000000ff */
[----:B------:R-:W-:Y:S01]  /*11670*/  FMUL.FTZ R19, R10, c[0x0][0x23c] ;  /* 0x00008f000a137a20 */ /* 0x000fe20000410000 */
[----:B------:R-:W-:Y:S01]  /*11680*/  F2FP.PACK_AB R10, R238, R239 ;  /* 0x000000efee0a723e */ /* 0x000fe200000000ff */
[--C-:B-1----:R-:W-:Y:S01]  /*11690*/  HSET2.LE.AND R5, R18, R132.reuse, PT ;  /* 0x0000008412057233 */ /* 0x102fe20003803000 */
[----:B------:R-:W-:Y:S01]  /*116a0*/  LOP3.LUT R4, R4, R3, RZ, 0xc0, !PT ;  /* 0x0000000304047212 */ /* 0x000fe200078ec0ff */
[----:B------:R-:W-:Y:S01]  /*116b0*/  HSET2.LE.AND R3, R13, R132, PT ;  /* 0x000000840d037233 */ /* 0x000fe20003803000 */
[----:B------:R-:W1:Y:S01]  /*116c0*/  MUFU.EX2 R21, R14 ;  /* 0x0000000e00157308 */ /* 0x000e620000000800 */
[----:B------:R-:W-:-:S02]  /*116d0*/  LOP3.LUT R13, R17, UR7, R22, 0x96, !PT ;  /* 0x00000007110d7c12 */ /* 0x000fc4000f8e9616 */
[----:B------:R-:W-:Y:S01]  /*116e0*/  LOP3.LUT R5, R5, R8, RZ, 0xc0, !PT ;  /* 0x0000000805057212 */ /* 0x000fe200078ec0ff */
[----:B---3--:R-:W-:Y:S01]  /*116f0*/  FMUL.FTZ R142, R142, R20 ;  /* 0x000000148e8e7220 */ /* 0x008fe20000410000 */
[----:B------:R-:W-:Y:S01]  /*11700*/  LOP3.LUT R10, R3, R10, RZ, 0xc0, !PT ;  /* 0x0000000a030a7212 */ /* 0x000fe200078ec0ff */
[--C-:B------:R-:W-:Y:S01]  /*11710*/  HSET2.LE.AND R3, R24, R132.reuse, PT ;  /* 0x0000008418037233 */ /* 0x100fe20003803000 */
[----:B------:R-:W-:Y:S01]  /*11720*/  F2FP.PACK_AB R11, R180, R183 ;  /* 0x000000b7b40b723e */ /* 0x000fe200000000ff */
[----:B------:R-:W3:Y:S01]  /*11730*/  MUFU.EX2 R19, R19 ;  /* 0x0000001300137308 */ /* 0x000ee20000000800 */
[----:B------:R-:W-:Y:S01]  /*11740*/  F2FP.PACK_AB R8, R242, R240 ;  /* 0x000000f0f208723e */ /* 0x000fe200000000ff */
[-C--:B------:R-:W-:Y:S01]  /*11750*/  FMUL.FTZ R143, R143, R20.reuse ;  /* 0x000000148f8f7220 */ /* 0x080fe20000410000 */
[----:B------:R-:W-:Y:S01]  /*11760*/  LOP3.LUT R11, R3, R11, RZ, 0xc0, !PT ;  /* 0x0000000b030b7212 */ /* 0x000fe200078ec0ff */
[--C-:B------:R-:W-:Y:S01]  /*11770*/  HSET2.LE.AND R3, R23, R132.reuse, PT ;  /* 0x0000008417037233 */ /* 0x100fe20003803000 */
[-C--:B------:R-:W-:Y:S01]  /*11780*/  FMUL.FTZ R154, R154, R20.reuse ;  /* 0x000000149a9a7220 */ /* 0x080fe20000410000 */
[----:B------:R-:W-:Y:S01]  /*11790*/  MOV R22, R35 ;  /* 0x0000002300167202 */ /* 0x000fe20000000f00 */
[----:B------:R-:W-:Y:S01]  /*117a0*/  FMUL.FTZ R155, R155, R20 ;  /* 0x000000149b9b7220 */ /* 0x000fe20000410000 */
[----:B------:R4:W5:Y:S01]  /*117b0*/  MUFU.EX2 R18, R9 ;  /* 0x0000000900127308 */ /* 0x0009620000000800 */
[----:B------:R-:W-:Y:S01]  /*117c0*/  LOP3.LUT R8, R3, R8, RZ, 0xc0, !PT ;  /* 0x0000000803087212 */ /* 0x000fe200078ec0ff */
[----:B------:R-:W-:Y:S01]  /*117d0*/  HSET2.LE.AND R3, R25, R132, PT ;  /* 0x0000008419037233 */ /* 0x000fe20003803000 */
[-C--:B-1----:R-:W-:Y:S01]  /*117e0*/  FMUL.FTZ R140, R140, R21.reuse ;  /* 0x000000158c8c7220 */ /* 0x082fe20000410000 */
[----:B------:R-:W1:Y:S01]  /*117f0*/  LDSM.16.MT88.4 R24, [R207+0xa000] ;  /* 0x00a00000cf18783b */ /* 0x000e620000004200 */
[-C--:B------:R-:W-:Y:S01]  /*11800*/  FMUL.FTZ R141, R141, R21.reuse ;  /* 0x000000158d8d7220 */ /* 0x080fe20000410000 */
[----:B------:R-:W-:Y:S01]  /*11810*/  MOV R17, R34 ;  /* 0x0000002200117202 */ /* 0x000fe20000000f00 */
[----:B------:R-:W-:-:S02]  /*11820*/  FMUL.FTZ R152, R152, R21 ;  /* 0x0000001598987220 */ /* 0x000fc40000410000 */
[-C--:B---3--:R-:W-:Y:S02]  /*11830*/  FMUL.FTZ R144, R144, R19.reuse ;  /* 0x0000001390907220 */ /* 0x088fe40000410000 */
[----:B------:R-:W-:Y:S01]  /*11840*/  FMUL.FTZ R145, R145, R19 ;  /* 0x0000001391917220 */ /* 0x000fe20000410000 */
[C---:B--2---:R-:W-:Y:S01]  /*11850*/  HMMA.16816.F32 R228, R4.reuse, R28, R140 ;  /* 0x0000001c04e4723c */ /* 0x044fe2000000188c */
[----:B------:R-:W-:Y:S02]  /*11860*/  FMUL.FTZ R153, R153, R21 ;  /* 0x0000001599997220 */ /* 0x000fe40000410000 */
[----:B------:R-:W-:Y:S01]  /*11870*/  FMUL.FTZ R148, R148, R19 ;  /* 0x0000001394947220 */ /* 0x000fe20000410000 */
[----:B----4-:R-:W-:Y:S01]  /*11880*/  F2FP.PACK_AB R9, R189, R237 ;  /* 0x000000edbd09723e */ /* 0x010fe200000000ff */
[-C--:B-----5:R-:W-:Y:S02]  /*11890*/  FMUL.FTZ R146, R146, R18.reuse ;  /* 0x0000001292927220 */ /* 0x0a0fe40000410000 */
[-C--:B------:R-:W-:Y:S01]  /*118a0*/  FMUL.FTZ R147, R147, R18.reuse ;  /* 0x0000001293937220 */ /* 0x080fe20000410000 */
[----:B------:R-:W-:Y:S01]  /*118b0*/  LOP3.LUT R9, R3, R9, RZ, 0xc0, !PT ;  /* 0x0000000903097212 */ /* 0x000fe200078ec0ff */
[----:B------:R-:W-:Y:S01]  /*118c0*/  FMUL.FTZ R149, R149, R19 ;  /* 0x0000001395957220 */ /* 0x000fe20000410000 */
[----:B------:R-:W-:Y:S01]  /*118d0*/  HMMA.16816.F32 R152, R4, R30, R152 ;  /* 0x0000001e0498723c */ /* 0x000fe20000001898 */
[----:B------:R-:W-:-:S02]  /*118e0*/  FMUL.FTZ R150, R150, R18 ;  /* 0x0000001296967220 */ /* 0x000fc40000410000 */
        /* <DEDUP_REMOVED lines=8> */
[C---:B------:R-:W-:Y:S01]  /*11970*/  HMMA.16816.F32 R140, R8.reuse, R30, R148 ;  /* 0x0000001e088c723c */ /* 0x040fe20000001894 */
[-C--:B------:R-:W-:Y:S02]  /*11980*/  FMUL.FTZ R38, R38, R20.reuse ;  /* 0x0000001426267220 */ /* 0x080fe40000410000 */
[----:B------:R-:W-:Y:S02]  /*11990*/  FMUL.FTZ R39, R39, R20 ;  /* 0x0000001427277220 */ /* 0x000fe40000410000 */
[-C--:B------:R-:W-:Y:S02]  /*119a0*/  FMUL.FTZ R44, R44, R19.reuse ;  /* 0x000000132c2c7220 */ /* 0x080fe40000410000 */
[----:B------:R-:W-:Y:S01]  /*119b0*/  FMUL.FTZ R45, R45, R19 ;  /* 0x000000132d2d7220 */ /* 0x000fe20000410000 */
[----:B-1----:R-:W-:Y:S01]  /*119c0*/  HMMA.16816.F32 R28, R8, R24, R40 ;  /* 0x00000018081c723c */ /* 0x002fe20000001828 */
[-C--:B------:R-:W-:Y:S01]  /*119d0*/  FMUL.FTZ R46, R46, R18.reuse ;  /* 0x000000122e2e7220 */ /* 0x080fe20000410000 */
[----:B------:R-:W-:Y:S01]  /*119e0*/  LDSM.16.MT88.4 R40, [R210+0xb000] ;  /* 0x00b00000d228783b */ /* 0x000fe20000004200 */
[----:B------:R-:W-:-:S02]  /*119f0*/  FMUL.FTZ R47, R47, R18 ;  /* 0x000000122f2f7220 */ /* 0x000fc40000410000 */
[-C--:B------:R-:W-:Y:S02]  /*11a00*/  FMUL.FTZ R48, R48, R21.reuse ;  /* 0x0000001530307220 */ /* 0x080fe40000410000 */
[-C--:B------:R-:W-:Y:S01]  /*11a10*/  FMUL.FTZ R49, R49, R21.reuse ;  /* 0x0000001531317220 */ /* 0x080fe20000410000 */
[----:B------:R-:W-:Y:S01]  /*11a20*/  HMMA.16816.F32 R224, R4, R24, R36 ;  /* 0x0000001804e0723c */ /* 0x000fe20000001824 */
[----:B------:R-:W-:Y:S01]  /*11a30*/  FMUL.FTZ R50, R50, R20 ;  /* 0x0000001432327220 */ /* 0x000fe20000410000 */
[----:B------:R-:W-:Y:S01]  /*11a40*/  MOV R14, R178 ;  /* 0x000000b2000e7202 */ /* 0x000fe20000000f00 */
[----:B------:R-:W-:Y:S01]  /*11a50*/  FMUL.FTZ R51, R51, R20 ;  /* 0x0000001433337220 */ /* 0x000fe20000410000 */
[----:B------:R-:W-:Y:S01]  /*11a60*/  LDSM.16.MT88.4 R36, [R209+0xb000] ;  /* 0x00b00000d124783b */ /* 0x000fe20000004200 */
[----:B------:R-:W-:Y:S01]  /*11a70*/  MOV R3, R176 ;  /* 0x000000b000037202 */ /* 0x000fe20000000f00 */
[-C--:B------:R-:W-:Y:S01]  /*11a80*/  FMUL.FTZ R52, R52, R21.reuse ;  /* 0x0000001534347220 */ /* 0x080fe20000410000 */
[----:B------:R-:W-:Y:S01]  /*11a90*/  MOV R23, R14 ;  /* 0x0000000e00177202 */ /* 0x000fe20000000f00 */
[-C--:B------:R-:W-:Y:S01]  /*11aa0*/  HMMA.16816.F32 R244, R8, R26.reuse, R44 ;  /* 0x0000001a08f4723c */ /* 0x080fe2000000182c */
        /* <DEDUP_REMOVED lines=9> */
[----:B------:R-:W1:Y:S01]  /*11b40*/  LDSM.16.MT88.4 R140, [R210+0xa000] ;  /* 0x00a00000d28c783b */ /* 0x000e620000004200 */
[----:B------:R-:W-:Y:S01]  /*11b50*/  MOV R24, R29 ;  /* 0x0000001d00187202 */ /* 0x000fe20000000f00 */
[-C--:B------:R-:W-:Y:S01]  /*11b60*/  FMUL.FTZ R64, R64, R21.reuse ;  /* 0x0000001540407220 */ /* 0x080fe20000410000 */
[----:B------:R-:W-:Y:S01]  /*11b70*/  MOV R172, R28 ;  /* 0x0000001c00ac7202 */ /* 0x000fe20000000f00 */
[----:B------:R-:W-:Y:S01]  /*11b80*/  FMUL.FTZ R65, R65, R21 ;  /* 0x0000001541417220 */ /* 0x000fe20000410000 */
[----:B------:R-:W-:Y:S01]  /*11b90*/  MOV R14, R31 ;  /* 0x0000001f000e7202 */ /* 0x000fe20000000f00 */
[----:B------:R-:W-:Y:S01]  /*11ba0*/  FMUL.FTZ R66, R66, R20 ;  /* 0x0000001442427220 */ /* 0x000fe20000410000 */
[----:B------:R-:W-:Y:S01]  /*11bb0*/  MOV R47, R25 ;  /* 0x00000019002f7202 */ /* 0x000fe20000000f00 */
[----:B------:R-:W2:Y:S01]  /*11bc0*/  LDSM.16.MT88.4 R28, [R209+0xa000] ;  /* 0x00a00000d11c783b */ /* 0x000ea20000004200 */
[----:B------:R-:W-:Y:S01]  /*11bd0*/  MOV R46, R24 ;  /* 0x00000018002e7202 */ /* 0x000fe20000000f00 */
[----:B------:R-:W-:Y:S01]  /*11be0*/  FMUL.FTZ R67, R67, R20 ;  /* 0x0000001443437220 */ /* 0x000fe20000410000 */
[----:B------:R-:W-:Y:S01]  /*11bf0*/  MOV R45, R33 ;  /* 0x00000021002d7202 */ /* 0x000fe20000000f00 */
[----:B------:R-:W3:Y:S01]  /*11c00*/  LDSM.16.MT88.4 R24, [R205+0xb000] ;  /* 0x00b00000cd18783b */ /* 0x000ee20000004200 */
[----:B------:R-:W-:Y:S01]  /*11c10*/  MOV R44, R32 ;  /* 0x00000020002c7202 */ /* 0x000fe20000000f00 */
[----:B------:R-:W-:Y:S01]  /*11c20*/  FMUL.FTZ R68, R68, R21 ;  /* 0x0000001544447220 */ /* 0x000fe20000410000 */
[----:B------:R-:W-:Y:S01]  /*11c30*/  MOV R151, R3 ;  /* 0x0000000300977202 */ /* 0x000fe20000000f00 */
[----:B------:R-:W4:Y:S01]  /*11c40*/  LDSM.16.MT88.4 R32, [R207+0xb000] ;  /* 0x00b00000cf20783b */ /* 0x000f220000004200 */
[----:B------:R-:W-:Y:S01]  /*11c50*/  FFMA.FTZ R3, R196, c[0x0][0x23c], -R0 ;  /* 0x00008f00c4037a23 */ /* 0x000fe20000010800 */
[----:B------:R-:W-:Y:S01]  /*11c60*/  MOV R196, R139 ;  /* 0x0000008b00c47202 */ /* 0x000fe20000000f00 */
[----:B------:R-:W-:Y:S01]  /*11c70*/  FMUL.FTZ R69, R69, R21 ;  /* 0x0000001545457220 */ /* 0x000fe20000410000 */
[----:B------:R-:W-:Y:S01]  /*11c80*/  MOV R138, R177 ;  /* 0x000000b1008a7202 */ /* 0x000fe20000000f00 */
[----:B------:R5:W-:Y:S01]  /*11c90*/  MUFU.EX2 R139, R3 ;  /* 0x00000003008b7308 */ /* 0x000be20000000800 */
[-C--:B------:R-:W-:Y:S01]  /*11ca0*/  FMUL.FTZ R70, R70, R20.reuse ;  /* 0x0000001446467220 */ /* 0x080fe20000410000 */
[----:B------:R-:W-:Y:S01]  /*11cb0*/  MOV R137, R179 ;  /* 0x000000b300897202 */ /* 0x000fe20000000f00 */
[----:B------:R-:W-:-:S02]  /*11cc0*/  FMUL.FTZ R71, R71, R20 ;  /* 0x0000001447477220 */ /* 0x000fc40000410000 */
[-C--:B------:R-:W-:Y:S02]  /*11cd0*/  FMUL.FTZ R80, R80, R21.reuse ;  /* 0x0000001550507220 */ /* 0x080fe40000410000 */
[-C--:B------:R-:W-:Y:S02]  /*11ce0*/  FMUL.FTZ R81, R81, R21.reuse ;  /* 0x0000001551517220 */ /* 0x080fe40000410000 */
[-C--:B------:R-:W-:Y:S02]  /*11cf0*/  FMUL.FTZ R84, R84, R21.reuse ;  /* 0x0000001554547220 */ /* 0x080fe40000410000 */
[-C--:B------:R-:W-:Y:S02]  /*11d00*/  FMUL.FTZ R82, R82, R20.reuse ;  /* 0x0000001452527220 */ /* 0x080fe40000410000 */
[----:B------:R-:W-:Y:S02]  /*11d10*/  FMUL.FTZ R83, R83, R20 ;  /* 0x0000001453537220 */ /* 0x000fe40000410000 */
[----:B------:R-:W-:-:S02]  /*11d20*/  FMUL.FTZ R85, R85, R21 ;  /* 0x0000001555557220 */ /* 0x000fc40000410000 */
[----:B-----5:R-:W-:Y:S01]  /*11d30*/  FFMA.FTZ R3, R191, c[0x0][0x23c], -R0 ;  /* 0x00008f00bf037a23 */ /* 0x020fe20000010800 */
[----:B------:R-:W-:Y:S01]  /*11d40*/  MOV R191, R44 ;  /* 0x0000002c00bf7202 */ /* 0x000fe20000000f00 */
[----:B------:R-:W-:Y:S01]  /*11d50*/  FMUL.FTZ R96, R96, R21 ;  /* 0x0000001560607220 */ /* 0x000fe20000410000 */
[----:B------:R-:W-:Y:S01]  /*11d60*/  MOV R44, R45 ;  /* 0x0000002d002c7202 */ /* 0x000fe20000000f00 */
[----:B------:R-:W-:Y:S01]  /*11d70*/  FMUL.FTZ R97, R97, R21 ;  /* 0x0000001561617220 */ /* 0x000fe20000410000 */
[----:B------:R-:W-:Y:S01]  /*11d80*/  MOV R45, R172 ;  /* 0x000000ac002d7202 */ /* 0x000fe20000000f00 */
[-C--:B------:R-:W-:Y:S01]  /*11d90*/  FMUL.FTZ R86, R86, R20.reuse ;  /* 0x0000001456567220 */ /* 0x080fe20000410000 */
[----:B------:R5:W-:Y:S01]  /*11da0*/  MUFU.EX2 R172, R3 ;  /* 0x0000000300ac7308 */ /* 0x000be20000000800 */
[-C--:B------:R-:W-:Y:S01]  /*11db0*/  FMUL.FTZ R87, R87, R20.reuse ;  /* 0x0000001457577220 */ /* 0x080fe20000410000 */
        /* <DEDUP_REMOVED lines=10> */
[C---:B--2---:R-:W-:Y:S01]  /*11e60*/  HMMA.16816.F32 R68, R4.reuse, R28, R68 ;  /* 0x0000001c0444723c */ /* 0x044fe20000001844 */
[-C--:B------:R-:W-:Y:S02]  /*11e70*/  FMUL.FTZ R110, R110, R20.reuse ;  /* 0x000000146e6e7220 */ /* 0x080fe40000410000 */
[-C--:B------:R-:W-:Y:S02]  /*11e80*/  FMUL.FTZ R111, R111, R20.reuse ;  /* 0x000000146f6f7220 */ /* 0x080fe40000410000 */
[-C--:B------:R-:W-:Y:S02]  /*11e90*/  FMUL.FTZ R160, R160, R21.reuse ;  /* 0x00000015a0a07220 */ /* 0x080fe40000410000 */
[----:B------:R-:W-:Y:S01]  /*11ea0*/  FMUL.FTZ R161, R161, R21 ;  /* 0x00000015a1a17220 */ /* 0x000fe20000410000 */
[----:B------:R-:W-:Y:S01]  /*11eb0*/  HMMA.16816.F32 R80, R4, R30, R80 ;  /* 0x0000001e0450723c */ /* 0x000fe20000001850 */
[----:B------:R-:W-:-:S02]  /*11ec0*/  FMUL.FTZ R162, R162, R20 ;  /* 0x00000014a2a27220 */ /* 0x000fc40000410000 */
[-C--:B------:R-:W-:Y:S02]  /*11ed0*/  FMUL.FTZ R163, R163, R20.reuse ;  /* 0x00000014a3a37220 */ /* 0x080fe40000410000 */
[-C--:B------:R-:W-:Y:S02]  /*11ee0*/  FMUL.FTZ R120, R120, R21.reuse ;  /* 0x0000001578787220 */ /* 0x080fe40000410000 */
[-C--:B------:R-:W-:Y:S01]  /*11ef0*/  FMUL.FTZ R121, R121, R21.reuse ;  /* 0x0000001579797220 */ /* 0x080fe20000410000 */
[----:B---3--:R-:W-:Y:S01]  /*11f00*/  HMMA.16816.F32 R84, R4, R24, R84 ;  /* 0x000000180454723c */ /* 0x008fe20000001854 */
[-C--:B------:R-:W-:Y:S02]  /*11f10*/  FMUL.FTZ R164, R164, R21.reuse ;  /* 0x00000015a4a47220 */ /* 0x080fe40000410000 */
[----:B------:R-:W-:Y:S02]  /*11f20*/  FMUL.FTZ R165, R165, R21 ;  /* 0x00000015a5a57220 */ /* 0x000fe40000410000 */
[----:B------:R-:W-:-:S02]  /*11f30*/  FMUL.FTZ R122, R122, R20 ;  /* 0x000000147a7a7220 */ /* 0x000fc40000410000 */
[-C--:B------:R-:W-:Y:S01]  /*11f40*/  FMUL.FTZ R123, R123, R20.reuse ;  /* 0x000000147b7b7220 */ /* 0x080fe20000410000 */
[C---:B------:R-:W-:Y:S01]  /*11f50*/  HMMA.16816.F32 R96, R4.reuse, R26, R96 ;  /* 0x0000001a0460723c */ /* 0x040fe20000001860 */
[-C--:B------:R-:W-:Y:S02]  /*11f60*/  FMUL.FTZ R128, R128, R21.reuse ;  /* 0x0000001580807220 */ /* 0x080fe40000410000 */
[----:B------:R-:W-:Y:S02]  /*11f70*/  FMUL.FTZ R129, R129, R21 ;  /* 0x0000001581817220 */ /* 0x000fe40000410000 */
[-C--:B------:R-:W-:Y:S02]  /*11f80*/  FMUL.FTZ R166, R166, R20.reuse ;  /* 0x00000014a6a67220 */ /* 0x080fe40000410000 */
[-C--:B------:R-:W-:Y:S01]  /*11f90*/  FMUL.FTZ R167, R167, R20.reuse ;  /* 0x00000014a7a77220 */ /* 0x080fe20000410000 */
[----:B----4-:R-:W-:Y:S01]  /*11fa0*/  HMMA.16816.F32 R156, R4, R32, R156 ;  /* 0x00000020049c723c */ /* 0x010fe2000000189c */
[----:B------:R-:W-:-:S02]  /*11fb0*/  FMUL.FTZ R130, R130, R20 ;  /* 0x0000001482827220 */ /* 0x000fc40000410000 */
[----:B------:R-:W-:Y:S02]  /*11fc0*/  FMUL.FTZ R131, R131, R20 ;  /* 0x0000001483837220 */ /* 0x000fe40000410000 */
[--C-:B-----5:R-:W-:Y:S01]  /*11fd0*/  FFMA.FTZ R3, R190, c[0x0][0x23c], -R0.reuse ;  /* 0x00008f00be037a23 */ /* 0x120fe20000010800 */
[----:B------:R-:W-:Y:S01]  /*11fe0*/  MOV R190, R175 ;  /* 0x000000af00be7202 */ /* 0x000fe20000000f00 */
[----:B------:R-:W-:Y:S01]  /*11ff0*/  FFMA.FTZ R0, R173, c[0x0][0x23c], -R0 ;  /* 0x00008f00ad007a23 */ /* 0x000fe20000010800 */
[----:B------:R-:W-:Y:S01]  /*12000*/  MOV R173, R17 ;  /* 0x0000001100ad7202 */ /* 0x000fe20000000f00 */
[----:B------:R-:W-:Y:S01]  /*12010*/  FMUL.FTZ R100, R100, R19 ;  /* 0x0000001364647220 */ /* 0x000fe20000410000 */
[----:B------:R-:W-:Y:S01]  /*12020*/  MOV R17, R23 ;  /* 0x0000001700117202 */ /* 0x000fe20000000f00 */
[-C--:B------:R-:W-:Y:S01]  /*12030*/  FMUL.FTZ R101, R101, R19.reuse ;  /* 0x0000001365657220 */ /* 0x080fe20000410000 */
[----:B------:R-:W-:Y:S01]  /*12040*/  MOV R23, R138 ;  /* 0x0000008a00177202 */ /* 0x000fe20000000f00 */
[-C--:B------:R-:W-:Y:S01]  /*12050*/  FMUL.FTZ R102, R102, R18.reuse ;  /* 0x0000001266667220 */ /* 0x080fe20000410000 */
[----:B------:R-:W-:Y:S01]  /*12060*/  HMMA.16816.F32 R108, R4, R34, R108 ;  /* 0x00000022046c723c */ /* 0x000fe2000000186c */
[----:B------:R-:W-:Y:S01]  /*12070*/  FMUL.FTZ R103, R103, R18 ;  /* 0x0000001267677220 */ /* 0x000fe20000410000 */
[----:B------:R1:W-:Y:S01]  /*12080*/  MUFU.EX2 R138, R0 ;  /* 0x00000000008a7308 */ /* 0x0003e20000000800 */
[----:B------:R-:W-:-:S02]  /*12090*/  FMUL.FTZ R104, R104, R19 ;  /* 0x0000001368687220 */ /* 0x000fc40000410000 */
[-C--:B------:R-:W-:Y:S02]  /*120a0*/  FMUL.FTZ R105, R105, R19.reuse ;  /* 0x0000001369697220 */ /* 0x080fe40000410000 */
[-C--:B------:R-:W-:Y:S01]  /*120b0*/  FMUL.FTZ R106, R106, R18.reuse ;  /* 0x000000126a6a7220 */ /* 0x080fe20000410000 */
[C---:B------:R-:W-:Y:S01]  /*120c0*/  HMMA.16816.F32 R160, R4.reuse, R40, R160 ;  /* 0x0000002804a0723c */ /* 0x040fe200000018a0 */
[-C--:B------:R-:W-:Y:S01]  /*120d0*/  FMUL.FTZ R107, R107, R18.reuse ;  /* 0x000000126b6b7220 */ /* 0x080fe20000410000 */
[----:B------:R2:W-:Y:S01]  /*120e0*/  MUFU.EX2 R175, R3 ;  /* 0x0000000300af7308 */ /* 0x0005e20000000800 */
[-C--:B------:R-:W-:Y:S02]  /*120f0*/  FMUL.FTZ R116, R116, R19.reuse ;  /* 0x0000001374747220 */ /* 0x080fe40000410000 */
[----:B------:R-:W-:Y:S02]  /*12100*/  FMUL.FTZ R117, R117, R19 ;  /* 0x0000001375757220 */ /* 0x000fe40000410000 */
[-C--:B------:R-:W-:Y:S01]  /*12110*/  FMUL.FTZ R118, R118, R18.reuse ;  /* 0x0000001276767220 */ /* 0x080fe20000410000 */
[----:B------:R-:W-:Y:S01]  /*12120*/  HMMA.16816.F32 R120, R4, R42, R120 ;  /* 0x0000002a0478723c */ /* 0x000fe20000001878 */
[----:B------:R-:W-:-:S02]  /*12130*/  FMUL.FTZ R119, R119, R18 ;  /* 0x0000001277777220 */ /* 0x000fc40000410000 */
[--C-:B-1----:R-:W-:Y:S01]  /*12140*/  FFMA.FTZ R0, R199, c[0x0][0x23c], -R12.reuse ;  /* 0x00008f00c7007a23 */ /* 0x102fe2000001080c */
[----:B------:R-:W-:Y:S01]  /*12150*/  MOV R199, R22 ;  /* 0x0000001600c77202 */ /* 0x000fe20000000f00 */
[----:B------:R-:W-:Y:S01]  /*12160*/  FMUL.FTZ R124, R124, R19 ;  /* 0x000000137c7c7220 */ /* 0x000fe20000410000 */
[----:B------:R-:W-:Y:S01]  /*12170*/  MOV R22, R133 ;  /* 0x0000008500167202 */ /* 0x000fe20000000f00 */
[----:B------:R-:W-:Y:S01]  /*12180*/  FMUL.FTZ R125, R125, R19 ;  /* 0x000000137d7d7220 */ /* 0x000fe20000410000 */
[----:B------:R-:W-:Y:S01]  /*12190*/  HMMA.16816.F32 R164, R4, R36, R164 ;  /* 0x0000002404a4723c */ /* 0x000fe200000018a4 */
[----:B------:R1:W-:Y:S01]  /*121a0*/  MUFU.EX2 R133, R0 ;  /* 0x0000000000857308 */ /* 0x0003e20000000800 */
[----:B--2---:R-:W-:Y:S01]  /*121b0*/  FFMA.FTZ R3, R197, c[0x0][0x23c], -R12 ;  /* 0x00008f00c5037a23 */ /* 0x004fe2000001080c */
[----:B------:R-:W-:Y:S01]  /*121c0*/  MOV R197, R44 ;  /* 0x0000002c00c57202 */ /* 0x000fe20000000f00 */
[-C--:B------:R-:W-:Y:S02]  /*121d0*/  FMUL.FTZ R126, R126, R18.reuse ;  /* 0x000000127e7e7220 */ /* 0x080fe40000410000 */
[----:B------:R-:W-:-:S02]  /*121e0*/  FMUL.FTZ R127, R127, R18 ;  /* 0x000000127f7f7220 */ /* 0x000fc40000410000 */
[----:B------:R-:W-:Y:S01]  /*121f0*/  HMMA.16816.F32 R144, R4, R38, R128 ;  /* 0x000000260490723c */ /* 0x000fe20000001880 */
[-C--:B------:R-:W-:Y:S02]  /*12200*/  FMUL.FTZ R112, R112, R19.reuse ;  /* 0x0000001370707220 */ /* 0x080fe40000410000 */
[-C--:B------:R-:W-:Y:S02]  /*12210*/  FMUL.FTZ R113, R113, R19.reuse ;  /* 0x0000001371717220 */ /* 0x080fe40000410000 */
[-C--:B------:R-:W-:Y:S02]  /*12220*/  FMUL.FTZ R114, R114, R18.reuse ;  /* 0x0000001272727220 */ /* 0x080fe40000410000 */
[----:B------:R-:W-:Y:S01]  /*12230*/  IMAD.WIDE.U32 R4, R13, -0x2daee0ad, RZ ;  /* 0xd2511f530d047825 */ /* 0x000fe200078e00ff */
[C---:B------:R-:W-:Y:S03]  /*12240*/  HMMA.16816.F32 R100, R8.reuse, R32, R100 ;  /* 0x000000200864723c */ /* 0x040fe60000001864 */
[----:B------:R-:W-:Y:S01]  /*12250*/  FFMA.FTZ R13, R198, c[0x0][0x23c], -R12 ;  /* 0x00008f00c60d7a23 */ /* 0x000fe2000001080c */
[----:B-1----:R-:W-:Y:S01]  /*12260*/  LOP3.LUT R0, R4, 0xffff, RZ, 0xc0, !PT ;  /* 0x0000ffff04007812 */ /* 0x002fe200078ec0ff */
[-C--:B------:R-:W-:Y:S01]  /*12270*/  FMUL.FTZ R115, R115, R18.reuse ;  /* 0x0000001273737220 */ /* 0x080fe20000410000 */
[----:B------:R-:W-:Y:S01]  /*12280*/  SHF.R.U32.HI R6, RZ, 0x10, R4 ;  /* 0x00000010ff067819 */ /* 0x000fe20000011604 */
[----:B------:R-:W-:Y:S01]  /*12290*/  FMUL.FTZ R56, R56, R19 ;  /* 0x0000001338387220 */ /* 0x000fe20000410000 */
[C---:B------:R-:W-:Y:S01]  /*122a0*/  HMMA.16816.F32 R176, R8.reuse, R34, R104 ;  /* 0x0000002208b0723c */ /* 0x040fe20000001868 */
[----:B------:R-:W-:Y:S01]  /*122b0*/  MOV R198, R137 ;  /* 0x0000008900c67202 */ /* 0x000fe20000000f00 */
[-C--:B------:R-:W-:Y:S01]  /*122c0*/  FMUL.FTZ R57, R57, R19.reuse ;  /* 0x0000001339397220 */ /* 0x080fe20000410000 */
[----:B------:R-:W-:Y:S01]  /*122d0*/  LOP3.LUT R7, R4, 0xff, RZ, 0xc0, !PT ;  /* 0x000000ff04077812 */ /* 0x000fe200078ec0ff */
[----:B------:R1:W-:Y:S01]  /*122e0*/  MUFU.EX2 R137, R3 ;  /* 0x0000000300897308 */ /* 0x0003e20000000800 */
[-C--:B------:R-:W-:Y:S01]  /*122f0*/  FMUL.FTZ R58, R58, R18.reuse ;  /* 0x000000123a3a7220 */ /* 0x080fe20000410000 */
[----:B------:R-:W-:Y:S01]  /*12300*/  LDSM.16.MT88.4 R104, [R207+0xb800] ;  /* 0x00b80000cf68783b */ /* 0x000fe20000004200 */
[----:B------:R-:W-:Y:S01]  /*12310*/  FMUL.FTZ R59, R59, R18 ;  /* 0x000000123b3b7220 */ /* 0x000fe20000410000 */
[----:B------:R-:W-:Y:S01]  /*12320*/  HMMA.16816.F32 R32, R8, R42, R116 ;  /* 0x0000002a0820723c */ /* 0x000fe20000001874 */
[-C--:B------:R-:W-:Y:S01]  /*12330*/  FMUL.FTZ R60, R60, R19.reuse ;  /* 0x000000133c3c7220 */ /* 0x080fe20000410000 */
[----:B------:R-:W-:Y:S01]  /*12340*/  LDSM.16.MT88.4 R116, [R210+0xb800] ;  /* 0x00b80000d274783b */ /* 0x000fe20000004200 */
[----:B------:R-:W-:-:S02]  /*12350*/  FMUL.FTZ R61, R61, R19 ;  /* 0x000000133d3d7220 */ /* 0x000fc40000410000 */
[----:B------:R-:W-:Y:S02]  /*12360*/  FMUL.FTZ R62, R62, R18 ;  /* 0x000000123e3e7220 */ /* 0x000fe40000410000 */
[----:B------:R-:W-:Y:S01]  /*12370*/  MOV R43, R14 ;  /* 0x0000000e002b7202 */ /* 0x000fe20000000f00 */
[C---:B------:R-:W-:Y:S01]  /*12380*/  HMMA.16816.F32 R124, R8.reuse, R36, R124 ;  /* 0x00000024087c723c */ /* 0x040fe2000000187c */
[----:B------:R-:W-:Y:S01]  /*12390*/  SHF.R.U32.HI R14, RZ, 0x18, R4 ;  /* 0x00000018ff0e7819 */ /* 0x000fe20000011604 */
[-C--:B------:R-:W-:Y:S01]  /*123a0*/  FMUL.FTZ R63, R63, R18.reuse ;  /* 0x000000123f3f7220 */ /* 0x080fe20000410000 */
[----:B------:R-:W-:Y:S01]  /*123b0*/  SHF.R.U32.HI R4, RZ, 0x8, R0 ;  /* 0x00000008ff047819 */ /* 0x000fe20000011600 */
[-C--:B------:R-:W-:Y:S01]  /*123c0*/  FMUL.FTZ R72, R72, R19.reuse ;  /* 0x0000001348487220 */ /* 0x080fe20000410000 */
[----:B-1----:R-:W-:Y:S01]  /*123d0*/  LOP3.LUT R3, R6, 0xff, RZ, 0xc0, !PT ;  /* 0x000000ff06037812 */ /* 0x002fe200078ec0ff */
[----:B------:R-:W-:Y:S01]  /*123e0*/  FMUL.FTZ R73, R73, R19 ;  /* 0x0000001349497220 */ /* 0x000fe20000410000 */
[----:B------:R-:W-:Y:S01]  /*123f0*/  LOP3.LUT R0, R5, UR17, R174, 0x96, !PT ;  /* 0x0000001105007c12 */ /* 0x000fe2000f8e96ae */
[----:B------:R-:W-:Y:S01]  /*12400*/  FFMA.FTZ R5, R220, c[0x0][0x23c], -R12 ;  /* 0x00008f00dc057a23 */ /* 0x000fe2000001080c */
[----:B------:R-:W-:Y:S01]  /*12410*/  MOV R174, R17 ;  /* 0x0000001100ae7202 */ /* 0x000fe20000000f00 */
[C---:B------:R-:W-:Y:S01]  /*12420*/  HMMA.16816.F32 R112, R8.reuse, R40, R112 ;  /* 0x000000280870723c */ /* 0x040fe20000001870 */
[----:B------:R-:W-:Y:S01]  /*12430*/  PRMT R17, R3, 0x5410, R14 ;  /* 0x0000541003117816 */ /* 0x000fe2000000000e */
[-C--:B------:R-:W-:Y:S01]  /*12440*/  FMUL.FTZ R74, R74, R18.reuse ;  /* 0x000000124a4a7220 */ /* 0x080fe20000410000 */
[----:B------:R-:W-:Y:S01]  /*12450*/  LOP3.LUT R3, R0, 0xffff, RZ, 0xc0, !PT ;  /* 0x0000ffff00037812 */ /* 0x000fe200078ec0ff */
[-C--:B------:R-:W-:Y:S01]  /*12460*/  FMUL.FTZ R75, R75, R18.reuse ;  /* 0x000000124b4b7220 */ /* 0x080fe20000410000 */
[----:B------:R-:W-:Y:S01]  /*12470*/  PRMT R12, R7, 0x5410, R4 ;  /* 0x00005410070c7816 */ /* 0x000fe20000000004 */
[-C--:B------:R-:W-:Y:S01]  /*12480*/  FMUL.FTZ R76, R76, R19.reuse ;  /* 0x000000134c4c7220 */ /* 0x080fe20000410000 */
[----:B------:R-:W-:Y:S01]  /*12490*/  SHF.R.U32.HI R4, RZ, 0x10, R0 ;  /* 0x00000010ff047819 */ /* 0x000fe20000011600 */
[----:B------:R-:W-:Y:S01]  /*124a0*/  FMUL.FTZ R77, R77, R19 ;  /* 0x000000134d4d7220 */ /* 0x000fe20000410000 */
[----:B------:R-:W-:Y:S01]  /*124b0*/  LOP3.LUT R14, R0, 0xff, RZ, 0xc0, !PT ;  /* 0x000000ff000e7812 */ /* 0x000fe200078ec0ff */
[-C--:B------:R-:W-:Y:S01]  /*124c0*/  FMUL.FTZ R78, R78, R18.reuse ;  /* 0x000000124e4e7220 */ /* 0x080fe20000410000 */
[----:B------:R-:W-:Y:S01]  /*124d0*/  SHF.R.U32.HI R6, RZ, 0x8, R3 ;  /* 0x00000008ff067819 */ /* 0x000fe20000011603 */
[----:B------:R-:W-:Y:S01]  /*124e0*/  FMUL.FTZ R79, R79, R18 ;  /* 0x000000124f4f7220 */ /* 0x000fe20000410000 */
[----:B------:R-:W-:Y:S01]  /*124f0*/  MOV R220, R23 ;  /* 0x0000001700dc7202 */ /* 0x000fe20000000f00 */
[C---:B------:R-:W-:Y:S01]  /*12500*/  HMMA.16816.F32 R56, R8.reuse, R140, R56 ;  /* 0x0000008c0838723c */ /* 0x040fe20000001838 */
[----:B------:R1:W2:Y:S01]  /*12510*/  MUFU.EX2 R23, R13 ;  /* 0x0000000d00177308 */ /* 0x0002a20000000800 */
[----:B------:R-:W-:Y:S01]  /*12520*/  LOP3.LUT R7, R4, 0xff, RZ, 0xc0, !PT ;  /* 0x000000ff04077812 */ /* 0x000fe200078ec0ff */
[--C-:B------:R-:W-:Y:S01]  /*12530*/  HSET2.LE.AND R4, R12, R132.reuse, PT ;  /* 0x000000840c047233 */ /* 0x100fe20003803000 */
[----:B------:R-:W-:Y:S01]  /*12540*/  PRMT R6, R14, 0x5410, R6 ;  /* 0x000054100e067816 */ /* 0x000fe20000000006 */
[-C--:B------:R-:W-:Y:S01]  /*12550*/  FMUL.FTZ R88, R88, R19.reuse ;  /* 0x0000001358587220 */ /* 0x080fe20000410000 */
[----:B------:R-:W-:Y:S01]  /*12560*/  MOV R37, R150 ;  /* 0x0000009600257202 */ /* 0x000fe20000000f00 */
[----:B------:R-:W-:Y:S01]  /*12570*/  FMUL.FTZ R89, R89, R19 ;  /* 0x0000001359597220 */ /* 0x000fe20000410000 */
[----:B------:R-:W-:Y:S01]  /*12580*/  MOV R12, R151 ;  /* 0x00000097000c7202 */ /* 0x000fe20000000f00 */
[C---:B------:R-:W-:Y:S01]  /*12590*/  HMMA.16816.F32 R200, R8.reuse, R142, R60 ;  /* 0x0000008e08c8723c */ /* 0x040fe2000000183c */
        /* <DEDUP_REMOVED lines=8> */
[----:B-1----:R-:W-:Y:S01]  /*12620*/  SHF.R.U32.HI R13, RZ, 0x18, R0 ;  /* 0x00000018ff0d7819 */ /* 0x002fe20000011600 */
[--C-:B------:R-:W-:Y:S01]  /*12630*/  HSET2.LE.AND R0, R17, R132.reuse, PT ;  /* 0x0000008411007233 */ /* 0x100fe20003803000 */
[----:B------:R-:W-:Y:S01]  /*12640*/  MOV R17, R149 ;  /* 0x0000009500117202 */ /* 0x000fe20000000f00 */
[----:B------:R-:W-:Y:S01]  /*12650*/  LDSM.16.MT88.4 R44, [R207+0xa800] ;  /* 0x00a80000cf2c783b */ /* 0x000fe20000004200 */
[----:B------:R-:W-:Y:S01]  /*12660*/  MOV R36, R22 ;  /* 0x0000001600247202 */ /* 0x000fe20000000f00 */
[-C--:B------:R-:W-:Y:S01]  /*12670*/  FMUL.FTZ R94, R94, R18.reuse ;  /* 0x000000125e5e7220 */ /* 0x080fe20000410000 */
[----:B------:R1:W3:Y:S01]  /*12680*/  MUFU.EX2 R22, R5 ;  /* 0x0000000500167308 */ /* 0x0002e20000000800 */
[----:B------:R-:W4:Y:S01]  /*12690*/  LDSM.16.MT88.4 R148, [R205+0xa800] ;  /* 0x00a80000cd94783b */ /* 0x000f220000004200 */
[----:B--2---:R-:W-:Y:S01]  /*126a0*/  F2FP.PACK_AB R3, R23, R137 ;  /* 0x000000891703723e */ /* 0x004fe200000000ff */
[-C--:B------:R-:W-:Y:S01]  /*126b0*/  FMUL.FTZ R95, R95, R18.reuse ;  /* 0x000000125f5f7220 */ /* 0x080fe20000410000 */
[----:B------:R-:W-:Y:S01]  /*126c0*/  PRMT R7, R7, 0x5410, R13 ;  /* 0x0000541007077816 */ /* 0x000fe2000000000d */
[----:B------:R-:W-:Y:S01]  /*126d0*/  FMUL.FTZ R168, R168, R19 ;  /* 0x00000013a8a87220 */ /* 0x000fe20000410000 */
[----:B------:R-:W-:Y:S01]  /*126e0*/  LOP3.LUT R131, R0, R3, RZ, 0xc0, !PT ;  /* 0x0000000300837212 */ /* 0x000fe200078ec0ff */
[--C-:B------:R-:W-:Y:S01]  /*126f0*/  HSET2.LE.AND R0, R6, R132.reuse, PT ;  /* 0x0000008406007233 */ /* 0x100fe20003803000 */
[----:B------:R-:W-:Y:S01]  /*12700*/  F2FP.PACK_AB R3, R172, R139 ;  /* 0x0000008bac03723e */ /* 0x000fe200000000ff */
[----:B------:R-:W-:Y:S01]  /*12710*/  FMUL.FTZ R169, R169, R19 ;  /* 0x00000013a9a97220 */ /* 0x000fe20000410000 */
[C---:B------:R-:W-:Y:S01]  /*12720*/  HMMA.16816.F32 R72, R8.reuse, R28, R72 ;  /* 0x0000001c0848723c */ /* 0x040fe20000001848 */
[-C--:B------:R-:W-:Y:S01]  /*12730*/  FMUL.FTZ R170, R170, R18.reuse ;  /* 0x00000012aaaa7220 */ /* 0x080fe20000410000 */
[----:B------:R-:W-:Y:S01]  /*12740*/  LOP3.LUT R128, R0, R3, RZ, 0xc0, !PT ;  /* 0x0000000300807212 */ /* 0x000fe200078ec0ff */
[--C-:B------:R-:W-:Y:S01]  /*12750*/  FFMA.FTZ R0, R221, c[0x0][0x23c], -R15.reuse ;  /* 0x00008f00dd007a23 */ /* 0x100fe2000001080f */
[----:B------:R-:W-:Y:S01]  /*12760*/  LOP3.LUT R3, R181, UR7, R188, 0x96, !PT ;  /* 0x00000007b5037c12 */ /* 0x000fe2000f8e96bc */
[----:B------:R-:W-:Y:S01]  /*12770*/  FMUL.FTZ R171, R171, R18 ;  /* 0x00000012abab7220 */ /* 0x000fe20000410000 */
[----:B-1----:R-:W-:Y:S01]  /*12780*/  F2FP.PACK_AB R5, R138, R175 ;  /* 0x000000af8a05723e */ /* 0x002fe200000000ff */
[----:B------:R1:W-:Y:S01]  /*12790*/  MUFU.EX2 R13, R0 ;  /* 0x00000000000d7308 */ /* 0x0003e20000000800 */
[C---:B------:R-:W-:Y:S01]  /*127a0*/  HMMA.16816.F32 R192, R8.reuse, R30, R76 ;  /* 0x0000001e08c0723c */ /* 0x040fe2000000184c */
[--C-:B------:R-:W-:Y:S01]  /*127b0*/  FFMA.FTZ R6, R222, c[0x0][0x23c], -R15.reuse ;  /* 0x00008f00de067a23 */ /* 0x100fe2000001080f */
[----:B------:R-:W-:Y:S01]  /*127c0*/  LOP3.LUT R130, R4, R5, RZ, 0xc0, !PT ;  /* 0x0000000504827212 */ /* 0x000fe200078ec0ff */
[----:B------:R-:W-:Y:S01]  /*127d0*/  HSET2.LE.AND R4, R7, R132, PT ;  /* 0x0000008407047233 */ /* 0x000fe20003803000 */
[----:B---3--:R-:W-:Y:S01]  /*127e0*/  F2FP.PACK_AB R5, R22, R133 ;  /* 0x000000851605723e */ /* 0x008fe200000000ff */
[----:B------:R-:W-:Y:S01]  /*127f0*/  FFMA.FTZ R7, R234, c[0x0][0x23c], -R16 ;  /* 0x00008f00ea077a23 */ /* 0x000fe20000010810 */
[----:B------:R-:W2:Y:S02]  /*12800*/  LDSM.16.MT88.4 R60, [R210+0xa800] ;  /* 0x00a80000d23c783b */ /* 0x000ea40000004200 */
[----:B------:R-:W-:Y:S01]  /*12810*/  LOP3.LUT R129, R4, R5, RZ, 0xc0, !PT ;  /* 0x0000000504817212 */ /* 0x000fe200078ec0ff */
[----:B------:R-:W-:Y:S01]  /*12820*/  IMAD.WIDE.U32 R4, R3, -0x2daee0ad, RZ ;  /* 0xd2511f5303047825 */ /* 0x000fe200078e00ff */
[----:B------:R-:W-:Y:S01]  /*12830*/  HMMA.16816.F32 R88, R8, R24, R88 ;  /* 0x000000180858723c */ /* 0x000fe20000001858 */
[----:B------:R-:W3:Y:S03]  /*12840*/  LDSM.16.MT88.4 R76, [R209+0xa800] ;  /* 0x00a80000d14c783b */ /* 0x000ee60000004200 */
[----:B------:R-:W-:Y:S01]  /*12850*/  LOP3.LUT R3, R4, 0xffff, RZ, 0xc0, !PT ;  /* 0x0000ffff04037812 */ /* 0x000fe200078ec0ff */
[----:B-1----:R-:W-:-:S03]  /*12860*/  FFMA.FTZ R0, R232, c[0x0][0x23c], -R15 ;  /* 0x00008f00e8007a23 */ /* 0x002fc6000001080f */
[----:B------:R-:W-:Y:S01]  /*12870*/  HMMA.16816.F32 R184, R8, R26, R92 ;  /* 0x0000001a08b8723c */ /* 0x000fe2000000185c */
[----:B------:R-:W1:Y:S04]  /*12880*/  LDSM.16.MT88.4 R92, [R205+0xb800] ;  /* 0x00b80000cd5c783b */ /* 0x000e680000004200 */
[----:B------:R-:W5:Y:S03]  /*12890*/  LDSM.16.MT88.4 R24, [R209+0xb800] ;  /* 0x00b80000d118783b */ /* 0x000f660000004200 */
[----:B----4-:R-:W-:Y:S07]  /*128a0*/  HMMA.16816.F32 R140, R128, R148, R228 ;  /* 0x00000094808c723c */ /* 0x010fee00000018e4 */
[----:B------:R-:W-:Y:S01]  /*128b0*/  MOV R229, R17 ;  /* 0x0000001100e57202 */ /* 0x000fe20000000f00 */
[----:B------:R-:W-:Y:S01]  /*128c0*/  HMMA.16816.F32 R28, R8, R38, R168 ;  /* 0x00000026081c723c */ /* 0x000fe200000018a8 */
[----:B------:R4:W-:Y:S01]  /*128d0*/  MUFU.EX2 R17, R0 ;  /* 0x0000000000117308 */ /* 0x0009e20000000800 */
[----:B------:R-:W-:-:S02]  /*128e0*/  MOV R230, R36 ;  /* 0x0000002400e67202 */ /* 0x000fc40000000f00 */
[----:B------:R-:W-:Y:S02]  /*128f0*/  MOV R231, R37 ;  /* 0x0000002500e77202 */ /* 0x000fe40000000f00 */
[----:B------:R-:W-:Y:S01]  /*12900*/  MOV R228, R14 ;  /* 0x0000000e00e47202 */ /* 0x000fe20000000f00 */
[----:B------:R-:W-:Y:S01]  /*12910*/  FFMA.FTZ R10, R236, c[0x0][0x23c], -R16 ;  /* 0x00008f00ec0a7a23 */ /* 0x000fe20000010810 */
[----:B------:R-:W-:Y:S01]  /*12920*/  SHF.R.U32.HI R8, RZ, 0x10, R4 ;  /* 0x00000010ff087819 */ /* 0x000fe20000011604 */
[----:B------:R-:W-:Y:S01]  /*12930*/  HMMA.16816.F32 R36, R128, R44, R224 ;  /* 0x0000002c8024723c */ /* 0x000fe200000018e0 */
[----:B------:R-:W-:Y:S01]  /*12940*/  LOP3.LUT R9, R4, 0xff, RZ, 0xc0, !PT ;  /* 0x000000ff04097812 */ /* 0x000fe200078ec0ff */
[----:B------:R1:W-:Y:S01]  /*12950*/  MUFU.EX2 R14, R6 ;  /* 0x00000006000e7308 */ /* 0x0003e20000000800 */
[----:B------:R-:W-:-:S04]  /*12960*/  FFMA.FTZ R11, R235, c[0x0][0x23c], -R16 ;  /* 0x00008f00eb0b7a23 */ /* 0x000fc80000010810 */
[----:B------:R-:W-:Y:S01]  /*12970*/  MOV R224, R12 ;  /* 0x0000000c00e07202 */ /* 0x000fe20000000f00 */
[----:B----4-:R-:W-:Y:S01]  /*12980*/  FFMA.FTZ R0, R223, c[0x0][0x23c], -R15 ;  /* 0x00008f00df007a23 */ /* 0x010fe2000001080f */
[----:B------:R-:W-:Y:S01]  /*12990*/  MOV R225, R220 ;  /* 0x000000dc00e17202 */ /* 0x000fe20000000f00 */
[----:B------:R-:W-:Y:S01]  /*129a0*/  MUFU.EX2 R12, R7 ;  /* 0x00000007000c7308 */ /* 0x000fe20000000800 */
[----:B------:R-:W-:Y:S01]  /*129b0*/  MOV R226, R174 ;  /* 0x000000ae00e27202 */ /* 0x000fe20000000f00 */
[----:B------:R-:W-:Y:S01]  /*129c0*/  HMMA.16816.F32 R152, R128, R150, R152 ;  /* 0x000000968098723c */ /* 0x000fe20000001898 */
[----:B------:R-:W-:-:S05]  /*129d0*/  MOV R227, R198 ;  /* 0x000000c600e37202 */ /* 0x000fca0000000f00 */
[----:B------:R4:W3:Y:S01]  /*129e0*/  MUFU.EX2 R15, R0 ;  /* 0x00000000000f7308 */ /* 0x0008e20000000800 */
[----:B-1----:R-:W-:Y:S01]  /*129f0*/  FFMA.FTZ R6, R233, c[0x0][0x23c], -R16 ;  /* 0x00008f00e9067a23 */ /* 0x002fe20000010810 */
[C---:B------:R-:W-:Y:S06]  /*12a00*/  HMMA.16816.F32 R48, R128.reuse, R46, R48 ;  /* 0x0000002e8030723c */ /* 0x040fec0000001830 */
[----:B------:R-:W-:Y:S02]  /*12a10*/  MUFU.EX2 R10, R10 ;  /* 0x0000000a000a7308 */ /* 0x000fe40000000800 */
[----:B--2---:R-:W-:Y:S01]  /*12a20*/  HMMA.16816.F32 R52, R128, R60, R52 ;  /* 0x0000003c8034723c */ /* 0x004fe20000001834 */
[----:B----4-:R-:W-:-:S05]  /*12a30*/  LOP3.LUT R0, R5, UR17, R182, 0x96, !PT ;  /* 0x0000001105007c12 */ /* 0x010fca000f8e96b6 */
[----:B------:R-:W-:Y:S01]  /*12a40*/  MUFU.EX2 R11, R11 ;  /* 0x0000000b000b7308 */ /* 0x000fe20000000800 */
[----:B------:R-:W-:Y:S01]  /*12a50*/  SHF.R.U32.HI R5, RZ, 0x18, R4 ;  /* 0x00000018ff057819 */ /* 0x000fe20000011604 */
[C---:B------:R-:W-:Y:S01]  /*12a60*/  HMMA.16816.F32 R64, R128.reuse, R62, R64 ;  /* 0x0000003e8040723c */ /* 0x040fe20000001840 */
[----:B------:R-:W-:Y:S02]  /*12a70*/  SHF.R.U32.HI R4, RZ, 0x8, R3 ;  /* 0x00000008ff047819 */ /* 0x000fe40000011603 */
[----:B------:R-:W-:Y:S02]  /*12a80*/  LOP3.LUT R3, R8, 0xff, RZ, 0xc0, !PT ;  /* 0x000000ff08037812 */ /* 0x000fe400078ec0ff */
[----:B------:R-:W-:Y:S01]  /*12a90*/  PRMT R9, R9, 0x5410, R4 ;  /* 0x0000541009097816 */ /* 0x000fe20000000004 */
[----:B------:R1:W2:Y:S01]  /*12aa0*/  MUFU.EX2 R8, R6 ;  /* 0x0000000600087308 */ /* 0x0002a20000000800 */
[----:B------:R-:W-:Y:S01]  /*12ab0*/  PRMT R7, R3, 0x5410, R5 ;  /* 0x0000541003077816 */ /* 0x000fe20000000005 */
[----:B---3--:R-:W-:Y:S01]  /*12ac0*/  HMMA.16816.F32 R68, R128, R76, R68 ;  /* 0x0000004c8044723c */ /* 0x008fe20000001844 */
[----:B------:R-:W-:-:S02]  /*12ad0*/  LOP3.LUT R3, R0, 0xffff, RZ, 0xc0, !PT ;  /* 0x0000ffff00037812 */ /* 0x000fc400078ec0ff */
[----:B------:R-:W-:Y:S02]  /*12ae0*/  SHF.R.U32.HI R4, RZ, 0x10, R0 ;  /* 0x00000010ff047819 */ /* 0x000fe40000011600 */
[----:B------:R-:W-:-:S03]  /*12af0*/  LOP3.LUT R5, R0, 0xff, RZ, 0xc0, !PT ;  /* 0x000000ff00057812 */ /* 0x000fc600078ec0ff */
[----:B------:R-:W-:Y:S01]  /*12b00*/  HMMA.16816.F32 R80, R128, R78, R80 ;  /* 0x0000004e8050723c */ /* 0x000fe20000001850 */
[----:B-1----:R-:W-:Y:S02]  /*12b10*/  SHF.R.U32.HI R6, RZ, 0x8, R3 ;  /* 0x00000008ff067819 */ /* 0x002fe40000011603 */
[----:B------:R-:W-:-:S05]  /*12b20*/  SHF.R.U32.HI R3, RZ, 0x18, R0 ;  /* 0x00000018ff037819 */ /* 0x000fca0000011600 */
[C---:B------:R-:W-:Y:S01]  /*12b30*/  HMMA.16816.F32 R84, R128.reuse, R92, R84 ;  /* 0x0000005c8054723c */ /* 0x040fe20000001854 */
[----:B------:R-:W-:Y:S01]  /*12b40*/  LOP3.LUT R0, R4, 0xff, RZ, 0xc0, !PT ;  /* 0x000000ff04007812 */ /* 0x000fe200078ec0ff */
[--C-:B------:R-:W-:Y:S01]  /*12b50*/  HSET2.LE.AND R4, R7, R132.reuse, PT ;  /* 0x0000008407047233 */ /* 0x100fe20003803000 */
[----:B------:R-:W-:Y:S02]  /*12b60*/  PRMT R5, R5, 0x5410, R6 ;  /* 0x0000541005057816 */ /* 0x000fe40000000006 */
[----:B------:R-:W-:Y:S01]  /*12b70*/  PRMT R3, R0, 0x5410, R3 ;  /* 0x0000541000037816 */ /* 0x000fe20000000003 */
[--C-:B------:R-:W-:Y:S02]  /*12b80*/  HSET2.LE.AND R0, R9, R132.reuse, PT ;  /* 0x0000008409007233 */ /* 0x100fe40003803000 */
[--C-:B------:R-:W-:Y:S01]  /*12b90*/  HSET2.LE.AND R5, R5, R132.reuse, PT ;  /* 0x0000008405057233 */ /* 0x100fe20003803000 */
[----:B------:R-:W-:Y:S01]  /*12ba0*/  HMMA.16816.F32 R96, R128, R94, R96 ;  /* 0x0000005e8060723c */ /* 0x000fe20000001860 */
[----:B------:R-:W-:Y:S01]  /*12bb0*/  HSET2.LE.AND R6, R3, R132, PT ;  /* 0x0000008403067233 */ /* 0x000fe20003803000 */
[----:B------:R-:W-:-:S04]  /*12bc0*/  F2FP.PACK_AB R3, R14, R15 ;  /* 0x0000000f0e03723e */ /* 0x000fc800000000ff */
[----:B------:R-:W-:Y:S01]  /*12bd0*/  LOP3.LUT R170, R0, R3, RZ, 0xc0, !PT ;  /* 0x0000000300aa7212 */ /* 0x000fe200078ec0ff */
[----:B------:R-:W-:Y:S01]  /*12be0*/  FFMA.FTZ R3, R249, R19, R240 ;  /* 0x00000013f9037223 */ /* 0x000fe200000100f0 */
[----:B--2---:R-:W-:Y:S01]  /*12bf0*/  F2FP.PACK_AB R0, R8, R12 ;  /* 0x0000000c0800723e */ /* 0x004fe200000000ff */
[----:B------:R-:W-:Y:S03]  /*12c00*/  HMMA.16816.F32 R156, R128, R104, R156 ;  /* 0x00000068809c723c */ /* 0x000fe6000000189c */
[----:B------:R-:W-:Y:S01]  /*12c10*/  LOP3.LUT R171, R4, R0, RZ, 0xc0, !PT ;  /* 0x0000000004ab7212 */ /* 0x000fe200078ec0ff */
[----:B------:R-:W-:Y:S01]  /*12c20*/  FFMA.FTZ R4, R248, R20, R199 ;  /* 0x00000014f8047223 */ /* 0x000fe200000100c7 */
[----:B------:R-:W-:-:S03]  /*12c30*/  F2FP.PACK_AB R0, R17, R13 ;  /* 0x0000000d1100723e */ /* 0x000fc600000000ff */
[----:B------:R-:W-:Y:S01]  /*12c40*/  FADD.FTZ R4, R190, R4 ;  /* 0x00000004be047221 */ /* 0x000fe20000010000 */
[----:B------:R-:W-:Y:S01]  /*12c50*/  LOP3.LUT R168, R5, R0, RZ, 0xc0, !PT ;  /* 0x0000000005a87212 */ /* 0x000fe200078ec0ff */
[----:B------:R-:W-:Y:S01]  /*12c60*/  FFMA.FTZ R5, R241, R21, R197 ;  /* 0x00000015f1057223 */ /* 0x000fe200000100c5 */
[----:B------:R-:W-:Y:S01]  /*12c70*/  F2FP.PACK_AB R0, R11, R10 ;  /* 0x0000000a0b00723e */ /* 0x000fe200000000ff */
[----:B------:R-:W-:Y:S02]  /*12c80*/  HMMA.16816.F32 R108, R128, R106, R108 ;  /* 0x0000006a806c723c */ /* 0x000fe4000000186c */
[----:B------:R-:W-:Y:S01]  /*12c90*/  FADD.FTZ R5, R173, R5 ;  /* 0x00000005ad057221 */ /* 0x000fe20000010000 */
[----:B------:R-:W-:Y:S01]  /*12ca0*/  LOP3.LUT R169, R6, R0, RZ, 0xc0, !PT ;  /* 0x0000000006a97212 */ /* 0x000fe200078ec0ff */
[----:B------:R-:W-:Y:S02]  /*12cb0*/  FFMA.FTZ R0, R250, R18, R237 ;  /* 0x00000012fa007223 */ /* 0x000fe400000100ed */
        /* <DEDUP_REMOVED lines=12> */
[----:B-----5:R-:W-:Y:S01]  /*12d80*/  HMMA.16816.F32 R164, R128, R24, R164 ;  /* 0x0000001880a4723c */ /* 0x020fe200000018a4 */
[----:B------:R-:W-:Y:S02]  /*12d90*/  FADD.FTZ R5, R139, R0 ;  /* 0x000000008b057221 */ /* 0x000fe40000010000 */
[----:B------:R-:W-:Y:S02]  /*12da0*/  FADD.FTZ R4, R133, R3 ;  /* 0x0000000385047221 */ /* 0x000fe40000010000 */
[----:B------:R-:W-:-:S02]  /*12db0*/  FADD.FTZ R3, R13, R6 ;  /* 0x000000060d037221 */ /* 0x000fc40000010000 */
[----:B------:R-:W-:Y:S01]  /*12dc0*/  FADD.FTZ R0, R10, R7 ;  /* 0x000000070a007221 */ /* 0x000fe20000010000 */
[----:B------:R-:W-:Y:S01]  /*12dd0*/  HMMA.16816.F32 R128, R128, R26, R144 ;  /* 0x0000001a8080723c */ /* 0x000fe20000001890 */
        /* <DEDUP_REMOVED lines=28> */
[----:B------:R-:W-:Y:S11]  /*12fa0*/  @P0 BRA `(.L_x_813) ;  /* 0x0000001000000947 */ /* 0x000ff60003800000 */
.L_x_800:
[----:B------:R-:W-:-:S12]  /*12fb0*/  UIADD3 UR28, UR29, -0x1, URZ ;  /* 0xffffffff1d1c7890 */ /* 0x000fd8000fffe03f */
.L_x_813:
[----:B------:R-:W-:-:S13]  /*12fc0*/  ISETP.LE.AND P0, PT, RZ, UR28, PT ;  /* 0x0000001cff007c0c */ /* 0x000fda000bf03270 */
[----:B------:R-:W-:Y:S05]  /*12fd0*/  @!P0 BRA `(.L_x_814) ;  /* 0x00002ef000008947 */ /* 0x000fea0003800000 */
[----:B------:R-:W2:Y:S01]  /*12fe0*/  LDL.LU R12, [R1+0x44] ;  /* 0x00004400010c7983 */ /* 0x000ea20000300800 */
[----:B------:R-:W1:Y:S01]  /*12ff0*/  LDC.U8 R240, c[0x0][0x2d8] ;  /* 0x0000b600fff07b82 */ /* 0x000e620000000000 */
[----:B------:R-:W-:Y:S01]  /*13000*/  IMAD.MOV.U32 R3, RZ, RZ, R135 ;  /* 0x000000ffff037224 */ /* 0x000fe200078e0087 */
[----:B------:R-:W-:Y:S01]  /*13010*/  MOV R138, R2 ;  /* 0x00000002008a7202 */ /* 0x000fe20000000f00 */
[----:B------:R-:W3:Y:S01]  /*13020*/  LDL.64 R10, [R1] ;  /* 0x00000000010a7983 */ /* 0x000ee20000100a00 */
[----:B------:R-:W-:Y:S02]  /*13030*/  IMAD.MOV.U32 R0, RZ, RZ, R136 ;  /* 0x000000ffff007224 */ /* 0x000fe400078e0088 */
[----:B------:R-:W-:Y:S01]  /*13040*/  IMAD.MOV.U32 R137, RZ, RZ, R134 ;  /* 0x000000ffff897224 */ /* 0x000fe200078e0086 */
[----:B------:R-:W4:Y:S04]  /*13050*/  LDL.LU R9, [R1+0x2c] ;  /* 0x00002c0001097983 */ /* 0x000f280000300800 */
[----:B------:R-:W5:Y:S04]  /*13060*/  LDL.LU R8, [R1+0x40] ;  /* 0x0000400001087983 */ /* 0x000f680000300800 */
[----:B------:R-:W5:Y:S04]  /*13070*/  LDL.LU.64 R6, [R1+0x30] ;  /* 0x0000300001067983 */ /* 0x000f680000300a00 */
[----:B------:R-:W5:Y:S04]  /*13080*/  LDL.LU.64 R4, [R1+0x48] ;  /* 0x0000480001047983 */ /* 0x000f680000300a00 */
[----:B------:R-:W5:Y:S01]  /*13090*/  LDL.LU R13, [R1+0x28] ;  /* 0x00002800010d7983 */ /* 0x000f620000300800 */
[----:B-1----:R-:W-:-:S02]  /*130a0*/  PRMT R240, R240, 0x7054, R240 ;  /* 0x00007054f0f07816 */ /* 0x002fc400000000f0 */
[----:B------:R-:W-:Y:S01]  /*130b0*/  ISETP.GE.AND P2, PT, R251, c[0x0][0x220], PT ;  /* 0x00008800fb007a0c */ /* 0x000fe20003f46270 */
[----:B--2---:R-:W-:-:S05]  /*130c0*/  IMAD.WIDE.U32 R242, R12, -0x326172a9, RZ ;  /* 0xcd9e8d570cf27825 */ /* 0x004fca00078e00ff */
[----:B----4-:R-:W-:Y:S02]  /*130d0*/  LOP3.LUT R226, R243, R9, RZ, 0x3c, !PT ;  /* 0x00000009f3e27212 */ /* 0x010fe400078e3cff */
[----:B---3--:R-:W-:Y:S01]  /*130e0*/  ISETP.GE.AND P3, PT, R10, c[0x0][0x220], PT ;  /* 0x000088000a007a0c */ /* 0x008fe20003f66270 */
[----:B-----5:R-:W-:-:S04]  /*130f0*/  IMAD.WIDE.U32 R220, R8, -0x2daee0ad, RZ ;  /* 0xd2511f5308dc7825 */ /* 0x020fc800078e00ff */
[----:B------:R-:W-:-:S05]  /*13100*/  IMAD.WIDE.U32 R244, R13, -0x326172a9, RZ ;  /* 0xcd9e8d570df47825 */ /* 0x000fca00078e00ff */
[----:B------:R-:W-:Y:S01]  /*13110*/  LOP3.LUT R228, R245, R9, RZ, 0x3c, !PT ;  /* 0x00000009f5e47212 */ /* 0x000fe200078e3cff */
[----:B------:R-:W-:Y:S01]  /*13120*/  IMAD.WIDE.U32 R226, R226, -0x2daee0ad, RZ ;  /* 0xd2511f53e2e27825 */ /* 0x000fe200078e00ff */
[----:B------:R-:W-:Y:S02]  /*13130*/  MOV R246, R4 ;  /* 0x0000000400f67202 */ /* 0x000fe40000000f00 */
[----:B------:R-:W-:Y:S01]  /*13140*/  MOV R247, R7 ;  /* 0x0000000700f77202 */ /* 0x000fe20000000f00 */
[----:B------:R-:W-:Y:S01]  /*13150*/  IMAD.WIDE.U32 R228, R228, -0x2daee0ad, RZ ;  /* 0xd2511f53e4e47825 */ /* 0x000fe200078e00ff */
[----:B------:R-:W-:Y:S05]  /*13160*/  BRA `(.L_x_815) ;  /* 0x000002e000007947 */ /* 0x000fea0003800000 */
.L_x_817:
        /* <DEDUP_REMOVED lines=46> */
.L_x_815:
[----:B------:R-:W-:Y:S04]  /*13450*/  DEPBAR.LE SB0, 0x0 ;  /* 0x000080000000791a */ /* 0x000fe80000000000 */
[----:B------:R-:W-:Y:S01]  /*13460*/  BAR.SYNC.DEFER_BLOCKING 0x0 ;  /* 0x0000000000007b1d */ /* 0x000fe20000010000 */
[----:B------:R-:W-:Y:S01]  /*13470*/  USHF.R.S32.HI UR5, URZ, 0x1f, UR28 ;  /* 0x0000001f3f057899 */ /* 0x000fe2000801141c */
[----:B------:R-:W-:Y:S01]  /*13480*/  IMAD.U32 R4, RZ, RZ, UR28 ;  /* 0x0000001cff047e24 */ /* 0x000fe2000f8e00ff */
[----:B------:R-:W-:Y:S03]  /*13490*/  UIMAD UR4, UR19, UR28, URZ ;  /* 0x0000001c130472a4 */ /* 0x000fe6000f8e023f */
[----:B------:R-:W-:Y:S01]  /*134a0*/  IMAD.WIDE.U32 R4, R4, UR20, R246 ;  /* 0x0000001404047c25 */ /* 0x000fe2000f8e00f6 */
[----:B------:R-:W-:Y:S04]  /*134b0*/  UIMAD UR4, UR5, UR20, UR4 ;  /* 0x00000014050472a4 */ /* 0x000fe8000f8e0204 */
[C---:B------:R-:W-:Y:S02]  /*134c0*/  @!P3 LEA R12, P5, R4.reuse, c[0x0][0x170], 0x1 ;  /* 0x00005c00040cba11 */ /* 0x040fe400078a08ff */
[----:B------:R-:W-:Y:S02]  /*134d0*/  IADD3 R5, R5, UR4, RZ ;  /* 0x0000000405057c10 */ /* 0x000fe4000fffe0ff */
[C---:B------:R-:W-:Y:S02]  /*134e0*/  @!P2 LEA R8, P1, R4.reuse, c[0x0][0x170], 0x1 ;  /* 0x00005c000408aa11 */ /* 0x040fe400078208ff */
[C-C-:B------:R-:W-:Y:S02]  /*134f0*/  @!P3 LEA.HI.X R13, R4.reuse, c[0x0][0x174], R5.reuse, 0x1, P5 ;  /* 0x00005d00040dba11 */ /* 0x140fe400028f0c05 */
[C---:B------:R-:W-:Y:S02]  /*13500*/  @!P2 LEA.HI.X R9, R4.reuse, c[0x0][0x174], R5, 0x1, P1 ;  /* 0x00005d000409aa11 */ /* 0x040fe400008f0c05 */
[----:B------:R-:W-:Y:S01]  /*13510*/  IADD3 R2, P0, R4, UR24, RZ ;  /* 0x0000001804027c10 */ /* 0x000fe2000ff1e0ff */
[----:B------:R-:W-:Y:S03]  /*13520*/  @P3 STS.128 [R219+0xa000], RZ ;  /* 0x00a000ffdb003388 */ /* 0x000fe60000000c00 */
[C---:B------:R-:W-:Y:S02]  /*13530*/  @!P3 LEA R10, P4, R2.reuse, c[0x0][0x170], 0x1 ;  /* 0x00005c00020aba11 */ /* 0x040fe400078808ff */
[----:B------:R-:W-:Y:S01]  /*13540*/  IADD3.X R7, R5, UR23, RZ, P0, !PT ;  /* 0x0000001705077c10 */ /* 0x000fe200087fe4ff */
[----:B------:R-:W-:Y:S01]  /*13550*/  @!PT LDS RZ, [RZ] ;  /* 0x00000000fffff984 */ /* 0x000fe20000000800 */
[----:B------:R-:W-:Y:S01]  /*13560*/  @!PT LDS RZ, [RZ] ;  /* 0x00000000fffff984 */ /* 0x000fe20000000800 */
[----:B------:R-:W-:Y:S01]  /*13570*/  @!PT LDS RZ, [RZ] ;  /* 0x00000000fffff984 */ /* 0x000fe20000000800 */
[----:B------:R1:W-:Y:S01]  /*13580*/  @!P3 LDGSTS.E.BYPASS.LTC128B.128 [R219+0xa000], [R12.64] ;  /* 0x0a0000000cdbbfae */ /* 0x0003e2000b901d5a */
[C---:B------:R-:W-:Y:S02]  /*13590*/  @!P2 LEA R6, P0, R2.reuse, c[0x0][0x170], 0x1 ;  /* 0x00005c000206aa11 */ /* 0x040fe400078008ff */
[C-C-:B------:R-:W-:Y:S02]  /*135a0*/  @!P3 LEA.HI.X R11, R2.reuse, c[0x0][0x174], R7.reuse, 0x1, P4 ;  /* 0x00005d00020bba11 */ /* 0x140fe400020f0c07 */
[----:B------:R-:W-:Y:S01]  /*135b0*/  @P2 STS.128 [R219+0xb000], RZ ;  /* 0x00b000ffdb002388 */ /* 0x000fe20000000c00 */
[----:B------:R-:W-:Y:S02]  /*135c0*/  @!P2 LEA.HI.X R7, R2, c[0x0][0x174], R7, 0x1, P0 ;  /* 0x00005d000207aa11 */ /* 0x000fe400000f0c07 */
[----:B------:R-:W-:Y:S02]  /*135d0*/  ISETP.LT.AND P4, PT, RZ, UR28, PT ;  /* 0x0000001cff007c0c */ /* 0x000fe4000bf81270 */
[----:B------:R-:W-:Y:S01]  /*135e0*/  @!PT LDS RZ, [RZ] ;  /* 0x00000000fffff984 */ /* 0x000fe20000000800 */
[----:B------:R-:W-:Y:S01]  /*135f0*/  @!PT LDS RZ, [RZ] ;  /* 0x00000000fffff984 */ /* 0x000fe20000000800 */
[----:B------:R-:W-:Y:S01]  /*13600*/  @!PT LDS RZ, [RZ] ;  /* 0x00000000fffff984 */ /* 0x000fe20000000800 */
[----:B------:R2:W-:Y:S05]  /*13610*/  @!P2 LDGSTS.E.BYPASS.LTC128B.128 [R219+0xb000], [R8.64+0x80] ;  /* 0x0b00008008dbafae */ /* 0x0005ea000b901d5a */
[----:B------:R-:W-:Y:S05]  /*13620*/  @P3 STS.128 [R219+0xa800], RZ ;  /* 0x00a800ffdb003388 */ /* 0x000fea0000000c00 */
[----:B------:R-:W-:Y:S01]  /*13630*/  @!PT LDS RZ, [RZ] ;  /* 0x00000000fffff984 */ /* 0x000fe20000000800 */
[----:B------:R-:W-:Y:S01]  /*13640*/  @!PT LDS RZ, [RZ] ;  /* 0x00000000fffff984 */ /* 0x000fe20000000800 */
[----:B------:R-:W-:Y:S01]  /*13650*/  @!PT LDS RZ, [RZ] ;  /* 0x00000000fffff984 */ /* 0x000fe20000000800 */
[----:B------:R2:W-:Y:S05]  /*13660*/  @!P3 LDGSTS.E.BYPASS.LTC128B.128 [R219+0xa800], [R10.64] ;  /* 0x0a8000000adbbfae */ /* 0x0005ea000b901d5a */
[----:B------:R-:W-:Y:S05]  /*13670*/  @P2 STS.128 [R219+0xb800], RZ ;  /* 0x00b800ffdb002388 */ /* 0x000fea0000000c00 */
[----:B------:R-:W-:Y:S01]  /*13680*/  @!PT LDS RZ, [RZ] ;  /* 0x00000000fffff984 */ /* 0x000fe20000000800 */
[----:B------:R-:W-:Y:S01]  /*13690*/  @!PT LDS RZ, [RZ] ;  /* 0x00000000fffff984 */ /* 0x000fe20000000800 */
[----:B------:R-:W-:Y:S01]  /*136a0*/  @!PT LDS RZ, [RZ] ;  /* 0x00000000fffff984 */ /* 0x000fe20000000800 */
[----:B------:R3:W-:Y:S05]  /*136b0*/  @!P2 LDGSTS.E.BYPASS.LTC128B.128 [R219+0xb800], [R6.64+0x80] ;  /* 0x0b80008006dbafae */ /* 0x0007ea000b901d5a */
[----:B------:R-:W-:Y:S05]  /*136c0*/  LDSM.16.M88.4 R32, [R206] ;  /* 0x00000000ce20783b */ /* 0x000fea0000000200 */
[----:B------:R-:W3:Y:S05]  /*136d0*/  LDSM.16.M88.4 R16, [R204+0x8000] ;  /* 0x00800000cc10783b */ /* 0x000eea0000000200 */
[----:B------:R-:W2:Y:S05]  /*136e0*/  LDSM.16.M88.4 R28, [R206+0x2000] ;  /* 0x00200000ce1c783b */ /* 0x000eaa0000000200 */
[----:B------:R-:W4:Y:S05]  /*136f0*/  LDSM.16.M88.4 R132, [R204+0x8800] ;  /* 0x00880000cc84783b */ /* 0x000f2a0000000200 */
[----:B------:R-:W0:Y:S05]  /*13700*/  LDGDEPBAR ;  /* 0x00000000000079af */ /* 0x000e2a0000000000 */
[----:B------:R-:W-:Y:S05]  /*13710*/  LDSM.16.M88.4 R172, [R208] ;  /* 0x00000000d0ac783b */ /* 0x000fea0000000200 */
[----:B------:R-:W5:Y:S05]  /*13720*/  LDSM.16.M88.4 R176, [R215] ;  /* 0x00000000d7b0783b */ /* 0x000f6a0000000200 */
[----:B------:R-:W4:Y:S05]  /*13730*/  LDSM.16.M88.4 R180, [R208+0x2000] ;  /* 0x00200000d0b4783b */ /* 0x000f2a0000000200 */
[----:B------:R-:W5:Y:S01]  /*13740*/  LDSM.16.M88.4 R184, [R218] ;  /* 0x00000000dab8783b */ /* 0x000f620000000200 */
[-C--:B---3--:R-:W-:Y:S04]  /*13750*/  HMMA.16816.F32 R4, R32, R16.reuse, RZ ;  /* 0x000000102004723c */ /* 0x088fe800000018ff */
[----:B------:R-:W-:Y:S05]  /*13760*/  LDSM.16.M88.4 R188, [R214] ;  /* 0x00000000d6bc783b */ /* 0x000fea0000000200 */
[----:B------:R-:W3:Y:S01]  /*13770*/  LDSM.16.M88.4 R192, [R213+0x8000] ;  /* 0x00800000d5c0783b */ /* 0x000ee20000000200 */
[C---:B--2---:R-:W-:Y:S04]  /*13780*/  HMMA.16816.F32 R8, R28.reuse, R16, RZ ;  /* 0x000000101c08723c */ /* 0x044fe800000018ff */
[----:B------:R-:W2:Y:S04]  /*13790*/  LDSM.16.M88.4 R196, [R214+0x2000] ;  /* 0x00200000d6c4783b */ /* 0x000ea80000000200 */
[-C--:B-1----:R-:W-:Y:S01]  /*137a0*/  HMMA.16816.F32 R12, R28, R18.reuse, RZ ;  /* 0x000000121c0c723c */ /* 0x082fe200000018ff */
[----:B------:R-:W-:Y:S07]  /*137b0*/  LDSM.16.M88.4 R200, [R212+0x2000] ;  /* 0x00200000d4c8783b */ /* 0x000fee0000000200 */
[C---:B------:R-:W-:Y:S08]  /*137c0*/  HMMA.16816.F32 R16, R32.reuse, R18, RZ ;  /* 0x000000122010723c */ /* 0x040ff000000018ff */
[-C--:B----4-:R-:W-:Y:S08]  /*137d0*/  HMMA.16816.F32 R20, R32, R132.reuse, RZ ;  /* 0x000000842014723c */ /* 0x090ff000000018ff */
[C---:B------:R-:W-:Y:S08]  /*137e0*/  HMMA.16816.F32 R24, R28.reuse, R132, RZ ;  /* 0x000000841c18723c */ /* 0x040ff000000018ff */
[-C--:B------:R-:W-:Y:S08]  /*137f0*/  HMMA.16816.F32 R28, R28, R134.reuse, RZ ;  /* 0x000000861c1c723c */ /* 0x080ff000000018ff */
[----:B------:R-:W-:Y:S01]  /*13800*/  HMMA.16816.F32 R32, R32, R134, RZ ;  /* 0x000000862020723c */ /* 0x000fe200000018ff */
[----:B------:R-:W1:Y:S07]  /*13810*/  LDSM.16.M88.4 R132, [R213+0x8800] ;  /* 0x00880000d584783b */ /* 0x000e6e0000000200 */
[-C--:B-----5:R-:W-:Y:S08]  /*13820*/  HMMA.16816.F32 R4, R172, R176.reuse, R4 ;  /* 0x000000b0ac04723c */ /* 0x0a0ff00000001804 */
[C---:B------:R-:W-:Y:S08]  /*13830*/  HMMA.16816.F32 R8, R180.reuse, R176, R8 ;  /* 0x000000b0b408723c */ /* 0x040ff00000001808 */
[-C--:B------:R-:W-:Y:S08]  /*13840*/  HMMA.16816.F32 R12, R180, R178.reuse, R12 ;  /* 0x000000b2b40c723c */ /* 0x080ff0000000180c */
[C---:B------:R-:W-:Y:S01]  /*13850*/  HMMA.16816.F32 R16, R172.reuse, R178, R16 ;  /* 0x000000b2ac10723c */ /* 0x040fe20000001810 */
[----:B------:R-:W-:Y:S07]  /*13860*/  LDSM.16.M88.4 R176, [R212] ;  /* 0x00000000d4b0783b */ /* 0x000fee0000000200 */
[-C--:B------:R-:W-:Y:S08]  /*13870*/  HMMA.16816.F32 R20, R172, R184.reuse, R20 ;  /* 0x000000b8ac14723c */ /* 0x080ff00000001814 */
[C---:B------:R-:W-:Y:S08]  /*13880*/  HMMA.16816.F32 R24, R180.reuse, R184, R24 ;  /* 0x000000b8b418723c */ /* 0x040ff00000001818 */
[-C--:B------:R-:W-:Y:S01]  /*13890*/  HMMA.16816.F32 R28, R180, R186.reuse, R28 ;  /* 0x000000bab41c723c */ /* 0x080fe2000000181c */
[----:B------:R-:W4:Y:S07]  /*138a0*/  LDSM.16.M88.4 R180, [R211] ;  /* 0x00000000d3b4783b */ /* 0x000f2e0000000200 */
[----:B------:R-:W-:Y:S01]  /*138b0*/  HMMA.16816.F32 R32, R172, R186, R32 ;  /* 0x000000baac20723c */ /* 0x000fe20000001820 */
[----:B------:R-:W5:Y:S05]  /*138c0*/  LDSM.16.M88.4 R172, [R211+0x800] ;  /* 0x00080000d3ac783b */ /* 0x000f6a0000000200 */
[----:B------:R-:W-:Y:S02]  /*138d0*/  LDSM.16.M88.4 R184, [R206+0x4000] ;  /* 0x00400000ceb8783b */ /* 0x000fe40000000200 */
[-C--:B---3--:R-:W-:Y:S08]  /*138e0*/  HMMA.16816.F32 R4, R188, R192.reuse, R4 ;  /* 0x000000c0bc04723c */ /* 0x088ff00000001804 */
[C---:B--2---:R-:W-:Y:S08]  /*138f0*/  HMMA.16816.F32 R8, R196.reuse, R192, R8 ;  /* 0x000000c0c408723c */ /* 0x044ff00000001808 */
        /* <DEDUP_REMOVED lines=8> */
[----:B------:R-:W3:Y:S05]  /*13980*/  LDSM.16.M88.4 R132, [R204+0x9800] ;  /* 0x00980000cc84783b */ /* 0x000eea0000000200 */
[----:B------:R-:W-:Y:S02]  /*13990*/  LDSM.16.M88.4 R188, [R217] ;  /* 0x00000000d9bc783b */ /* 0x000fe40000000200 */
[-C--:B----4-:R-:W-:Y:S08]  /*139a0*/  HMMA.16816.F32 R4, R176, R180.reuse, R4 ;  /* 0x000000b4b004723c */ /* 0x090ff00000001804 */
[C---:B------:R-:W-:Y:S08]  /*139b0*/  HMMA.16816.F32 R8, R200.reuse, R180, R8 ;  /* 0x000000b4c808723c */ /* 0x040ff00000001808 */
[-C--:B------:R-:W-:Y:S08]  /*139c0*/  HMMA.16816.F32 R12, R200, R182.reuse, R12 ;  /* 0x000000b6c80c723c */ /* 0x080ff0000000180c */
[C---:B------:R-:W-:Y:S01]  /*139d0*/  HMMA.16816.F32 R16, R176.reuse, R182, R16 ;  /* 0x000000b6b010723c */ /* 0x040fe20000001810 */
[----:B------:R-:W4:Y:S07]  /*139e0*/  LDSM.16.M88.4 R180, [R208+0x4000] ;  /* 0x00400000d0b4783b */ /* 0x000f2e0000000200 */
[-C--:B-----5:R-:W-:Y:S08]  /*139f0*/  HMMA.16816.F32 R20, R176, R172.reuse, R20 ;  /* 0x000000acb014723c */ /* 0x0a0ff00000001814 */
[C---:B------:R-:W-:Y:S08]  /*13a00*/  HMMA.16816.F32 R24, R200.reuse, R172, R24 ;  /* 0x000000acc818723c */ /* 0x040ff00000001818 */
[-C--:B------:R-:W-:Y:S01]  /*13a10*/  HMMA.16816.F32 R28, R200, R174.reuse, R28 ;  /* 0x000000aec81c723c */ /* 0x080fe2000000181c */
[----:B------:R-:W5:Y:S07]  /*13a20*/  LDSM.16.M88.4 R200, [R208+0x6000] ;  /* 0x00600000d0c8783b */ /* 0x000f6e0000000200 */
[----:B------:R-:W-:Y:S01]  /*13a30*/  HMMA.16816.F32 R32, R176, R174, R32 ;  /* 0x000000aeb020723c */ /* 0x000fe20000001820 */
[----:B------:R-:W4:Y:S05]  /*13a40*/  LDSM.16.M88.4 R172, [R216] ;  /* 0x00000000d8ac783b */ /* 0x000f2a0000000200 */
[----:B------:R-:W-:Y:S02]  /*13a50*/  LDSM.16.M88.4 R176, [R214+0x4000] ;  /* 0x00400000d6b0783b */ /* 0x000fe40000000200 */
[-C--:B--2---:R-:W-:Y:S08]  /*13a60*/  HMMA.16816.F32 R4, R184, R192.reuse, R4 ;  /* 0x000000c0b804723c */ /* 0x084ff00000001804 */
[C---:B-1----:R-:W-:Y:S08]  /*13a70*/  HMMA.16816.F32 R8, R196.reuse, R192, R8 ;  /* 0x000000c0c408723c */ /* 0x042ff00000001808 */
[-C--:B------:R-:W-:Y:S08]  /*13a80*/  HMMA.16816.F32 R12, R196, R194.reuse, R12 ;  /* 0x000000c2c40c723c */ /* 0x080ff0000000180c */
[C---:B------:R-:W-:Y:S01]  /*13a90*/  HMMA.16816.F32 R16, R184.reuse, R194, R16 ;  /* 0x000000c2b810723c */ /* 0x040fe20000001810 */
[----:B------:R-:W1:Y:S07]  /*13aa0*/  LDSM.16.M88.4 R192, [R213+0x9000] ;  /* 0x00900000d5c0783b */ /* 0x000e6e0000000200 */
[-C--:B---3--:R-:W-:Y:S08]  /*13ab0*/  HMMA.16816.F32 R20, R184, R132.reuse, R20 ;  /* 0x00000084b814723c */ /* 0x088ff00000001814 */
[C---:B------:R-:W-:Y:S08]  /*13ac0*/  HMMA.16816.F32 R24, R196.reuse, R132, R24 ;  /* 0x00000084c418723c */ /* 0x040ff00000001818 */
[-C--:B------:R-:W-:Y:S01]  /*13ad0*/  HMMA.16816.F32 R28, R196, R134.reuse, R28 ;  /* 0x00000086c41c723c */ /* 0x080fe2000000181c */
[----:B------:R-:W2:Y:S07]  /*13ae0*/  LDSM.16.M88.4 R196, [R214+0x6000] ;  /* 0x00600000d6c4783b */ /* 0x000eae0000000200 */
[----:B------:R-:W-:Y:S01]  /*13af0*/  HMMA.16816.F32 R32, R184, R134, R32 ;  /* 0x00000086b820723c */ /* 0x000fe20000001820 */
[----:B------:R-:W3:Y:S05]  /*13b00*/  LDSM.16.M88.4 R132, [R213+0x9800] ;  /* 0x00980000d584783b */ /* 0x000eea0000000200 */
[----:B------:R-:W-:Y:S02]  /*13b10*/  LDSM.16.M88.4 R184, [R212+0x4000] ;  /* 0x00400000d4b8783b */ /* 0x000fe40000000200 */
[-C--:B----4-:R-:W-:Y:S08]  /*13b20*/  HMMA.16816.F32 R4, R180, R188.reuse, R4 ;  /* 0x000000bcb404723c */ /* 0x090ff00000001804 */
[C---:B-----5:R-:W-:Y:S08]  /*13b30*/  HMMA.16816.F32 R8, R200.reuse, R188, R8 ;  /* 0x000000bcc808723c */ /* 0x060ff00000001808 */
[-C--:B------:R-:W-:Y:S08]  /*13b40*/  HMMA.16816.F32 R12, R200, R190.reuse, R12 ;  /* 0x000000bec80c723c */ /* 0x080ff0000000180c */
[C---:B------:R-:W-:Y:S01]  /*13b50*/  HMMA.16816.F32 R16, R180.reuse, R190, R16 ;  /* 0x000000beb410723c */ /* 0x040fe20000001810 */
[----:B------:R-:W4:Y:S07]  /*13b60*/  LDSM.16.M88.4 R188, [R211+0x1000] ;  /* 0x00100000d3bc783b */ /* 0x000f2e0000000200 */
[-C--:B------:R-:W-:Y:S08]  /*13b70*/  HMMA.16816.F32 R20, R180, R172.reuse, R20 ;  /* 0x000000acb414723c */ /* 0x080ff00000001814 */
[C---:B------:R-:W-:Y:S08]  /*13b80*/  HMMA.16816.F32 R24, R200.reuse, R172, R24 ;  /* 0x000000acc818723c */ /* 0x040ff00000001818 */
[-C--:B------:R-:W-:Y:S01]  /*13b90*/  HMMA.16816.F32 R28, R200, R174.reuse, R28 ;  /* 0x000000aec81c723c */ /* 0x080fe2000000181c */
[----:B------:R-:W5:Y:S07]  /*13ba0*/  LDSM.16.M88.4 R200, [R212+0x6000] ;  /* 0x00600000d4c8783b */ /* 0x000f6e0000000200 */
[----:B------:R-:W-:Y:S01]  /*13bb0*/  HMMA.16816.F32 R32, R180, R174, R32 ;  /* 0x000000aeb420723c */ /* 0x000fe20000001820 */
[----:B------:R-:W4:Y:S01]  /*13bc0*/  LDSM.16.M88.4 R172, [R211+0x1800] ;  /* 0x00180000d3ac783b */ /* 0x000f220000000200 */
[----:B------:R-:W-:Y:S04]  /*13bd0*/  DEPBAR.LE SB0, 0x0 ;  /* 0x000080000000791a */ /* 0x000fe80000000000 */
[----:B------:R-:W-:Y:S02]  /*13be0*/  BAR.SYNC.DEFER_BLOCKING 0x0 ;  /* 0x0000000000007b1d */ /* 0x000fe40000010000 */
[-C--:B-1----:R-:W-:Y:S08]  /*13bf0*/  HMMA.16816.F32 R4, R176, R192.reuse, R4 ;  /* 0x000000c0b004723c */ /* 0x082ff00000001804 */
[C---:B--2---:R-:W-:Y:S08]  /*13c00*/  HMMA.16816.F32 R8, R196.reuse, R192, R8 ;  /* 0x000000c0c408723c */ /* 0x044ff00000001808 */
[-C--:B------:R-:W-:Y:S08]  /*13c10*/  HMMA.16816.F32 R12, R196, R194.reuse, R12 ;  /* 0x000000c2c40c723c */ /* 0x080ff0000000180c */
[C---:B------:R-:W-:Y:S08]  /*13c20*/  HMMA.16816.F32 R16, R176.reuse, R194, R16 ;  /* 0x000000c2b010723c */ /* 0x040ff00000001810 */
[-C--:B---3--:R-:W-:Y:S08]  /*13c30*/  HMMA.16816.F32 R20, R176, R132.reuse, R20 ;  /* 0x00000084b014723c */ /* 0x088ff00000001814 */
[C---:B------:R-:W-:Y:S08]  /*13c40*/  HMMA.16816.F32 R24, R196.reuse, R132, R24 ;  /* 0x00000084c418723c */ /* 0x040ff00000001818 */
[-C--:B------:R-:W-:Y:S08]  /*13c50*/  HMMA.16816.F32 R28, R196, R134.reuse, R28 ;  /* 0x00000086c41c723c */ /* 0x080ff0000000181c */
[----:B------:R-:W-:Y:S08]  /*13c60*/  HMMA.16816.F32 R32, R176, R134, R32 ;  /* 0x00000086b020723c */ /* 0x000ff00000001820 */
[-C--:B----4-:R-:W-:Y:S08]  /*13c70*/  HMMA.16816.F32 R4, R184, R188.reuse, R4 ;  /* 0x000000bcb804723c */ /* 0x090ff00000001804 */
[C---:B-----5:R-:W-:Y:S08]  /*13c80*/  HMMA.16816.F32 R8, R200.reuse, R188, R8 ;  /* 0x000000bcc808723c */ /* 0x060ff00000001808 */
[-C--:B------:R-:W-:Y:S08]  /*13c90*/  HMMA.16816.F32 R12, R200, R190.reuse, R12 ;  /* 0x000000bec80c723c */ /* 0x080ff0000000180c */
[C---:B------:R-:W-:Y:S08]  /*13ca0*/  HMMA.16816.F32 R16, R184.reuse, R190, R16 ;  /* 0x000000beb810723c */ /* 0x040ff00000001810 */
[-C--:B------:R-:W-:Y:S08]  /*13cb0*/  HMMA.16816.F32 R20, R184, R172.reuse, R20 ;  /* 0x000000acb814723c */ /* 0x080ff00000001814 */
[C---:B------:R-:W-:Y:S08]  /*13cc0*/  HMMA.16816.F32 R24, R200.reuse, R172, R24 ;  /* 0x000000acc818723c */ /* 0x040ff00000001818 */
[-C--:B------:R-:W-:Y:S08]  /*13cd0*/  HMMA.16816.F32 R28, R200, R174.reuse, R28 ;  /* 0x000000aec81c723c */ /* 0x080ff0000000181c */
[----:B------:R-:W-:Y:S01]  /*13ce0*/  HMMA.16816.F32 R32, R184, R174, R32 ;  /* 0x000000aeb820723c */ /* 0x000fe20000001820 */
[----:B------:R-:W-:-:S07]  /*13cf0*/  @P4 BRA `(.L_x_817) ;  /* 0xfffff47000004947 */ /* 0x000fce000383ffff */
.L_x_816:
        /* <DEDUP_REMOVED lines=16> */
[----:B-1----:R-:W-:Y:S01]  /*13e00*/  SHFL.BFLY PT, R135, R136, 0x2, 0x1f ;  /* 0x0c401f0088877f89 */ /* 0x002fe200000e0000 */
[----:B------:R-:W-:Y:S02]  /*13e10*/  FMNMX.FTZ R132, R23, R132, !PT ;  /* 0x0000008417847209 */ /* 0x000fe40007810000 */
[----:B------:R-:W-:Y:S02]  /*13e20*/  FMNMX.FTZ R2, R13, R2, !PT ;  /* 0x000000020d027209 */ /* 0x000fe40007810000 */
[----:B------:R-:W-:Y:S02]  /*13e30*/  FMNMX.FTZ R133, R34, R132, !PT ;  /* 0x0000008422857209 */ /* 0x000fe40007810000 */
[----:B------:R-:W-:Y:S04]  /*13e40*/  FMNMX.FTZ R2, R24, R2, !PT ;  /* 0x0000000218027209 */ /* 0x000fe80007810000 */
[----:B------:R-:W-:Y:S02]  /*13e50*/  FMNMX.FTZ R132, R25, R2, !PT ;  /* 0x0000000219847209 */ /* 0x000fe40007810000 */
[----:B------:R-:W-:Y:S02]  /*13e60*/  FMNMX.FTZ R2, R35, R133, !PT ;  /* 0x0000008523027209 */ /* 0x000fe40007810000 */
[----:B------:R-:W-:Y:S03]  /*13e70*/  FMNMX.FTZ R132, R28, R132, !PT ;  /* 0x000000841c847209 */ /* 0x000fe60007810000 */
[----:B------:R-:W-:Y:S01]  /*13e80*/  SHFL.BFLY PT, R134, R2, 0x2, 0x1f ;  /* 0x0c401f0002867f89 */ /* 0x000fe200000e0000 */
[----:B------:R-:W-:Y:S07]  /*13e90*/  FMNMX.FTZ R132, R29, R132, !PT ;  /* 0x000000841d847209 */ /* 0x000fee0007810000 */
[----:B------:R-:W1:Y:S02]  /*13ea0*/  SHFL.BFLY PT, R133, R132, 0x2, 0x1f ;  /* 0x0c401f0084857f89 */ /* 0x000e6400000e0000 */
[----:B-1----:R-:W-:Y:S02]  /*13eb0*/  FMNMX.FTZ R132, R132, R133, !PT ;  /* 0x0000008584847209 */ /* 0x002fe40007810000 */
[----:B------:R-:W-:Y:S02]  /*13ec0*/  FMNMX.FTZ R136, R136, R135, !PT ;  /* 0x0000008788887209 */ /* 0x000fe40007810000 */
[----:B------:R-:W-:Y:S02]  /*13ed0*/  FMNMX.FTZ R2, R2, R134, !PT ;  /* 0x0000008602027209 */ /* 0x000fe40007810000 */
[----:B------:R-:W1:Y:S08]  /*13ee0*/  SHFL.BFLY PT, R134, R132, 0x1, 0x1f ;  /* 0x0c201f0084867f89 */ /* 0x000e7000000e0000 */
[----:B------:R-:W2:Y:S08]  /*13ef0*/  SHFL.BFLY PT, R139, R136, 0x1, 0x1f ;  /* 0x0c201f00888b7f89 */ /* 0x000eb000000e0000 */
[----:B------:R-:W3:Y:S01]  /*13f00*/  SHFL.BFLY PT, R135, R2, 0x1, 0x1f ;  /* 0x0c201f0002877f89 */ /* 0x000ee200000e0000 */
[----:B-1----:R-:W-:Y:S05]  /*13f10*/  FMNMX.FTZ R134, R132, R134, !PT ;  /* 0x0000008684867209 */ /* 0x002fea0007810000 */
[----:B------:R-:W-:Y:S01]  /*13f20*/  FMUL.FTZ R184, R134, c[0x0][0x23c] ;  /* 0x00008f0086b87a20 */ /* 0x000fe20000410000 */
[----:B--2---:R-:W-:Y:S04]  /*13f30*/  FMNMX.FTZ R136, R136, R139, !PT ;  /* 0x0000008b88887209 */ /* 0x004fe80007810000 */
[C---:B------:R-:W-:Y:S01]  /*13f40*/  FSETP.NEU.FTZ.AND P0, PT, R136.reuse, -INF , PT ;  /* 0xff8000008800780b */ /* 0x040fe20003f1d000 */
[----:B------:R-:W-:Y:S01]  /*13f50*/  FADD.FTZ R0, -R136, R0 ;  /* 0x0000000088007221 */ /* 0x000fe20000010100 */
[----:B---3--:R-:W-:Y:S03]  /*13f60*/  FMNMX.FTZ R135, R2, R135, !PT ;  /* 0x0000008702877209 */ /* 0x008fe60007810000 */
[----:B------:R-:W-:Y:S01]  /*13f70*/  FMUL.FTZ R0, R0, c[0x0][0x23c] ;  /* 0x00008f0000007a20 */ /* 0x000fe20000410000 */
[----:B------:R-:W-:Y:S03]  /*13f80*/  FMNMX.FTZ R2, R10, R138, !PT ;  /* 0x0000008a0a027209 */ /* 0x000fe60007810000 */
[----:B------:R1:W2:Y:S01]  /*13f90*/  MUFU.EX2 R133, R0 ;  /* 0x0000000000857308 */ /* 0x0002a20000000800 */
[----:B------:R-:W-:Y:S01]  /*13fa0*/  FMNMX.FTZ R2, R11, R2, !PT ;  /* 0x000000020b027209 */ /* 0x000fe20007810000 */
[----:B------:R-:W-:Y:S03]  /*13fb0*/  FMUL.FTZ R139, R135, c[0x0][0x23c] ;  /* 0x00008f00878b7a20 */ /* 0x000fe60000410000 */
[----:B------:R-:W-:Y:S04]  /*13fc0*/  FMNMX.FTZ R2, R14, R2, !PT ;  /* 0x000000020e027209 */ /* 0x000fe80007810000 */
[----:B------:R-:W-:Y:S01]  /*13fd0*/  FMNMX.FTZ R2, R15, R2, !PT ;  /* 0x000000020f027209 */ /* 0x000fe20007810000 */
[----:B-1----:R-:W-:Y:S02]  /*13fe0*/  FADD.FTZ R0, -R135, R3 ;  /* 0x0000000387007221 */ /* 0x002fe40000010100 */
[C---:B--2---:R-:W-:Y:S02]  /*13ff0*/  FMUL.FTZ R36, R133.reuse, R36 ;  /* 0x0000002485247220 */ /* 0x044fe40000410000 */
        /* <DEDUP_REMOVED lines=18> */
[C---:B--2---:R-:W-:Y:S01]  /*14120*/  FMUL.FTZ R38, R132.reuse, R38 ;  /* 0x0000002684267220 */ /* 0x044fe20000410000 */
        /* <DEDUP_REMOVED lines=10> */
[----:B------:R3:W-:Y:S01]  /*141d0*/  MUFU.EX2 R235, R4 ;  /* 0x0000000400eb7308 */ /* 0x0007e20000000800 */
[----:B------:R-:W-:Y:S01]  /*141e0*/  FFMA.FTZ R19, R19, c[0x0][0x23c], -R139 ;  /* 0x00008f0013137a23 */ /* 0x000fe2000001088b */
[----:B------:R-:W-:Y:S01]  /*141f0*/  FSEL R184, R184, RZ, P0 ;  /* 0x000000ffb8b87208 */ /* 0x000fe20000000000 */
[----:B------:R-:W-:Y:S02]  /*14200*/  FFMA.FTZ R5, R5, c[0x0][0x23c], -R137 ;  /* 0x00008f0005057a23 */ /* 0x000fe40000010889 */
[--C-:B------:R-:W-:Y:S02]  /*14210*/  FFMA.FTZ R6, R6, c[0x0][0x23c], -R139.reuse ;  /* 0x00008f0006067a23 */ /* 0x100fe4000001088b */
[----:B------:R-:W-:Y:S02]  /*14220*/  FFMA.FTZ R7, R7, c[0x0][0x23c], -R139 ;  /* 0x00008f0007077a23 */ /* 0x000fe4000001088b */
[--C-:B------:R-:W-:Y:S01]  /*14230*/  FFMA.FTZ R8, R8, c[0x0][0x23c], -R184.reuse ;  /* 0x00008f0008087a23 */ /* 0x100fe200000108b8 */
[----:B------:R4:W-:Y:S01]  /*14240*/  MUFU.EX2 R239, R16 ;  /* 0x0000001000ef7308 */ /* 0x0009e20000000800 */
[--C-:B------:R-:W-:Y:S01]  /*14250*/  FFMA.FTZ R9, R9, c[0x0][0x23c], -R184.reuse ;  /* 0x00008f0009097a23 */ /* 0x100fe200000108b8 */
[----:B-1----:R-:W-:Y:S01]  /*14260*/  FMNMX.FTZ R0, R26, R2, !PT ;  /* 0x000000021a007209 */ /* 0x002fe20007810000 */
[--C-:B------:R-:W-:Y:S02]  /*14270*/  FFMA.FTZ R12, R12, c[0x0][0x23c], -R184.reuse ;  /* 0x00008f000c0c7a23 */ /* 0x100fe400000108b8 */
[----:B------:R-:W-:Y:S01]  /*14280*/  FFMA.FTZ R13, R13, c[0x0][0x23c], -R184 ;  /* 0x00008f000d0d7a23 */ /* 0x000fe200000108b8 */
[----:B------:R-:W-:Y:S01]  /*14290*/  FMNMX.FTZ R0, R27, R0, !PT ;  /* 0x000000001b007209 */ /* 0x000fe20007810000 */
[C---:B--2---:R-:W-:Y:S03]  /*142a0*/  FMUL.FTZ R40, R3.reuse, R40 ;  /* 0x0000002803287220 */ /* 0x044fe60000410000 */
[----:B------:R1:W-:Y:S01]  /*142b0*/  MUFU.EX2 R236, R18 ;  /* 0x0000001200ec7308 */ /* 0x0003e20000000800 */
[----:B------:R-:W-:Y:S01]  /*142c0*/  FMNMX.FTZ R0, R30, R0, !PT ;  /* 0x000000001e007209 */ /* 0x000fe20007810000 */
[C---:B------:R-:W-:Y:S01]  /*142d0*/  FMUL.FTZ R41, R3.reuse, R41 ;  /* 0x0000002903297220 */ /* 0x040fe20000410000 */
[----:B---3--:R-:W-:Y:S01]  /*142e0*/  MOV R4, UR31 ;  /* 0x0000001f00047c02 */ /* 0x008fe20008000f00 */
[----:B------:R-:W-:Y:S01]  /*142f0*/  FMUL.FTZ R44, R3, R44 ;  /* 0x0000002c032c7220 */ /* 0x000fe20000410000 */
[----:B------:R-:W-:Y:S01]  /*14300*/  FMNMX.FTZ R0, R31, R0, !PT ;  /* 0x000000001f007209 */ /* 0x000fe20007810000 */
[----:B------:R-:W-:Y:S01]  /*14310*/  FMUL.FTZ R45, R3, R45 ;  /* 0x0000002d032d7220 */ /* 0x000fe20000410000 */
[----:B------:R-:W-:Y:S01]  /*14320*/  LOP3.LUT R4, R221, UR28, R4, 0x96, !PT ;  /* 0x0000001cdd047c12 */ /* 0x000fe2000f8e9604 */
[C---:B------:R-:W-:Y:S02]  /*14330*/  FMUL.FTZ R50, R132.reuse, R50 ;  /* 0x0000003284327220 */ /* 0x040fe40000410000 */
[----:B------:R2:W-:Y:S01]  /*14340*/  MUFU.EX2 R237, R19 ;  /* 0x0000001300ed7308 */ /* 0x0005e20000000800 */
[----:B------:R-:W3:Y:S01]  /*14350*/  SHFL.BFLY PT, R2, R0, 0x2, 0x1f ;  /* 0x0c401f0000027f89 */ /* 0x000ee200000e0000 */
[----:B------:R-:W-:Y:S01]  /*14360*/  FMUL.FTZ R51, R132, R51 ;  /* 0x0000003384337220 */ /* 0x000fe20000410000 */
[----:B------:R-:W-:Y:S01]  /*14370*/  UIADD3 UR28, UR28, -0x1, URZ ;  /* 0xffffffff1c1c7890 */ /* 0x000fe2000fffe03f */
[--C-:B----4-:R-:W-:Y:S01]  /*14380*/  LOP3.LUT R16, R227, UR14, R220.reuse, 0x96, !PT ;  /* 0x0000000ee3107c12 */ /* 0x110fe2000f8e96dc */
[----:B------:R-:W-:Y:S04]  /*14390*/  IMAD.WIDE.U32 R172, R4, -0x326172a9, RZ ;  /* 0xcd9e8d5704ac7825 */ /* 0x000fe800078e00ff */
[C---:B------:R-:W-:Y:S01]  /*143a0*/  FMUL.FTZ R54, R132.reuse, R54 ;  /* 0x0000003684367220 */ /* 0x040fe20000410000 */
[----:B------:R4:W5:Y:S01]  /*143b0*/  MUFU.EX2 R238, R17 ;  /* 0x0000001100ee7308 */ /* 0x0009620000000800 */
[C---:B------:R-:W-:Y:S02]  /*143c0*/  FMUL.FTZ R55, R132.reuse, R55 ;  /* 0x0000003784377220 */ /* 0x040fe40000410000 */
[----:B------:R-:W-:Y:S01]  /*143d0*/  FMUL.FTZ R56, R3, R56 ;  /* 0x0000003803387220 */ /* 0x000fe20000410000 */
[----:B-1----:R-:W-:Y:S01]  /*143e0*/  LOP3.LUT R18, R229, UR14, R220, 0x96, !PT ;  /* 0x0000000ee5127c12 */ /* 0x002fe2000f8e96dc */
[C---:B------:R-:W-:Y:S02]  /*143f0*/  FMUL.FTZ R57, R3.reuse, R57 ;  /* 0x0000003903397220 */ /* 0x040fe40000410000 */
[C---:B------:R-:W-:Y:S02]  /*14400*/  FMUL.FTZ R60, R3.reuse, R60 ;  /* 0x0000003c033c7220 */ /* 0x040fe40000410000 */
[----:B------:R-:W-:Y:S01]  /*14410*/  FMUL.FTZ R61, R3, R61 ;  /* 0x0000003d033d7220 */ /* 0x000fe20000410000 */
[----:B------:R1:W1:Y:S01]  /*14420*/  MUFU.EX2 R234, R5 ;  /* 0x0000000500ea7308 */ /* 0x0002620000000800 */
[C---:B------:R-:W-:Y:S02]  /*14430*/  FMUL.FTZ R66, R132.reuse, R66 ;  /* 0x0000004284427220 */ /* 0x040fe40000410000 */
[----:B------:R-:W-:Y:S01]  /*14440*/  FMUL.FTZ R67, R132, R67 ;  /* 0x0000004384437220 */ /* 0x000fe20000410000 */
[----:B---3--:R-:W-:Y:S01]  /*14450*/  FMNMX.FTZ R0, R0, R2, !PT ;  /* 0x0000000200007209 */ /* 0x008fe20007810000 */
[----:B--2---:R-:W-:Y:S04]  /*14460*/  IMAD.WIDE.U32 R18, R18, -0x326172a9, RZ ;  /* 0xcd9e8d5712127825 */ /* 0x004fe800078e00ff */
[----:B------:R-:W2:Y:S01]  /*14470*/  SHFL.BFLY PT, R2, R0, 0x1, 0x1f ;  /* 0x0c201f0000027f89 */ /* 0x000ea200000e0000 */
[----:B------:R3:W-:Y:S01]  /*14480*/  MUFU.EX2 R233, R6 ;  /* 0x0000000600e97308 */ /* 0x0007e20000000800 */
[----:B------:R-:W-:Y:S01]  /*14490*/  LOP3.LUT R4, R19, UR13, R172, 0x96, !PT ;  /* 0x0000000d13047c12 */ /* 0x000fe2000f8e96ac */
[----:B------:R-:W-:Y:S01]  /*144a0*/  FMUL.FTZ R70, R132, R70 ;  /* 0x0000004684467220 */ /* 0x000fe20000410000 */
[----:B------:R-:W-:Y:S01]  /*144b0*/  LOP3.LUT R19, R173, UR15, R242, 0x96, !PT ;  /* 0x0000000fad137c12 */ /* 0x000fe2000f8e96f2 */
[----:B----4-:R-:W-:Y:S04]  /*144c0*/  IMAD.WIDE.U32 R16, R16, -0x326172a9, RZ ;  /* 0xcd9e8d5710107825 */ /* 0x010fe800078e00ff */
[----:B------:R-:W-:Y:S01]  /*144d0*/  IMAD.WIDE.U32 R174, R19, -0x2daee0ad, RZ ;  /* 0xd2511f5313ae7825 */ /* 0x000fe200078e00ff */
[----:B------:R-:W-:Y:S01]  /*144e0*/  LOP3.LUT R172, R17, UR13, R172, 0x96, !PT ;  /* 0x0000000d11ac7c12 */ /* 0x000fe2000f8e96ac */
[----:B------:R4:W4:Y:S02]  /*144f0*/  MUFU.EX2 R232, R7 ;  /* 0x0000000700e87308 */ /* 0x0009240000000800 */
[----:B------:R-:W-:Y:S01]  /*14500*/  FMUL.FTZ R19, R132, R155 ;  /* 0x0000009b84137220 */ /* 0x000fe20000410000 */
[----:B-1----:R-:W-:Y:S01]  /*14510*/  LOP3.LUT R5, R173, UR15, R244, 0x96, !PT ;  /* 0x0000000fad057c12 */ /* 0x002fe2000f8e96f4 */
[----:B------:R-:W-:Y:S04]  /*14520*/  IMAD.WIDE.U32 R172, R172, -0x2daee0ad, RZ ;  /* 0xd2511f53acac7825 */ /* 0x000fe800078e00ff */
[----:B------:R-:W-:Y:S01]  /*14530*/  IMAD.WIDE.U32 R176, R5, -0x2daee0ad, RZ ;  /* 0xd2511f5305b07825 */ /* 0x000fe200078e00ff */
[----:B------:R-:W-:Y:S01]  /*14540*/  LOP3.LUT R17, R173, UR10, R174, 0x96, !PT ;  /* 0x0000000aad117c12 */ /* 0x000fe2000f8e96ae */
[----:B------:R1:W-:Y:S02]  /*14550*/  MUFU.EX2 R231, R8 ;  /* 0x0000000800e77308 */ /* 0x0003e40000000800 */
[----:B------:R-:W-:Y:S01]  /*14560*/  IMAD.WIDE.U32 R4, R4, -0x2daee0ad, RZ ;  /* 0xd2511f5304047825 */ /* 0x000fe200078e00ff */
[----:B--2---:R-:W-:Y:S02]  /*14570*/  FMNMX.FTZ R2, R0, R2, !PT ;  /* 0x0000000200027209 */ /* 0x004fe40007810000 */
[----:B---3--:R-:W-:Y:S01]  /*14580*/  LOP3.LUT R6, R177, UR12, R228, 0x96, !PT ;  /* 0x0000000cb1067c12 */ /* 0x008fe2000f8e96e4 */
[----:B------:R-:W-:Y:S01]  /*14590*/  IMAD.WIDE.U32 R190, R17, -0x326172a9, RZ ;  /* 0xcd9e8d5711be7825 */ /* 0x000fe200078e00ff */
[C---:B------:R-:W-:Y:S02]  /*145a0*/  FSETP.NEU.FTZ.AND P0, PT, R2.reuse, -INF , PT ;  /* 0xff8000000200780b */ /* 0x040fe40003f1d000 */
[----:B------:R-:W-:Y:S01]  /*145b0*/  LOP3.LUT R5, R5, UR10, R176, 0x96, !PT ;  /* 0x0000000a05057c12 */ /* 0x000fe2000f8e96b0 */
[----:B------:R2:W-:Y:S01]  /*145c0*/  MUFU.EX2 R230, R9 ;  /* 0x0000000900e67308 */ /* 0x0005e20000000800 */
[----:B------:R-:W-:Y:S02]  /*145d0*/  FMUL.FTZ R185, R2, c[0x0][0x23c] ;  /* 0x00008f0002b97a20 */ /* 0x000fe40000410000 */
[----:B------:R-:W-:Y:S01]  /*145e0*/  IMAD.WIDE.U32 R176, R6, -0x326172a9, RZ ;  /* 0xcd9e8d5706b07825 */ /* 0x000fe200078e00ff */
[----:B----4-:R-:W-:Y:S02]  /*145f0*/  LOP3.LUT R7, R175, UR12, R226, 0x96, !PT ;  /* 0x0000000caf077c12 */ /* 0x010fe4000f8e96e2 */
[----:B------:R-:W-:Y:S01]  /*14600*/  FSEL R185, R185, RZ, P0 ;  /* 0x000000ffb9b97208 */ /* 0x000fe20000000000 */
[----:B------:R-:W-:Y:S01]  /*14610*/  IMAD.WIDE.U32 R186, R5, -0x326172a9, RZ ;  /* 0xcd9e8d5705ba7825 */ /* 0x000fe200078e00ff */
[----:B------:R-:W-:Y:S02]  /*14620*/  LOP3.LUT R6, R177, UR11, R18, 0x96, !PT ;  /* 0x0000000bb1067c12 */ /* 0x000fe4000f8e9612 */
[----:B------:R-:W-:Y:S01]  /*14630*/  MUFU.EX2 R223, R12 ;  /* 0x0000000c00df7308 */ /* 0x000fe20000000800 */
[----:B------:R-:W-:Y:S01]  /*14640*/  IMAD.WIDE.U32 R174, R7, -0x326172a9, RZ ;  /* 0xcd9e8d5707ae7825 */ /* 0x000fe200078e00ff */
[----:B------:R-:W-:Y:S02]  /*14650*/  LOP3.LUT R5, R187, UR9, R176, 0x96, !PT ;  /* 0x00000009bb057c12 */ /* 0x000fe4000f8e96b0 */
[----:B------:R-:W3:Y:S01]  /*14660*/  LDSM.16.MT88.4 R176, [R205+0xa000] ;  /* 0x00a00000cdb0783b */ /* 0x000ee20000004200 */
[--C-:B------:R-:W-:Y:S01]  /*14670*/  FFMA.FTZ R10, R10, c[0x0][0x23c], -R185.reuse ;  /* 0x00008f000a0a7a23 */ /* 0x100fe200000108b9 */
[----:B------:R-:W-:Y:S01]  /*14680*/  LOP3.LUT R0, R191, UR9, R174, 0x96, !PT ;  /* 0x00000009bf007c12 */ /* 0x000fe2000f8e96ae */
[--C-:B------:R-:W-:Y:S01]  /*14690*/  FFMA.FTZ R11, R11, c[0x0][0x23c], -R185.reuse ;  /* 0x00008f000b0b7a23 */ /* 0x100fe200000108b9 */
[----:B-1----:R-:W-:Y:S01]  /*146a0*/  LOP3.LUT R8, R175, UR11, R16, 0x96, !PT ;  /* 0x0000000baf087c12 */ /* 0x002fe2000f8e9610 */
[----:B------:R-:W-:Y:S01]  /*146b0*/  IMAD.WIDE.U32 R6, R6, -0x2daee0ad, RZ ;  /* 0xd2511f5306067825 */ /* 0x000fe200078e00ff */
[----:B------:R1:W-:Y:S03]  /*146c0*/  MUFU.EX2 R225, R10 ;  /* 0x0000000a00e17308 */ /* 0x0003e60000000800 */
[----:B------:R-:W-:Y:S04]  /*146d0*/  IMAD.WIDE.U32 R192, R0, -0x2daee0ad, RZ ;  /* 0xd2511f5300c07825 */ /* 0x000fe800078e00ff */
[----:B--2---:R-:W-:Y:S03]  /*146e0*/  IMAD.WIDE.U32 R8, R8, -0x2daee0ad, RZ ;  /* 0xd2511f5308087825 */ /* 0x004fe600078e00ff */
[----:B------:R2:W-:Y:S01]  /*146f0*/  MUFU.EX2 R224, R11 ;  /* 0x0000000b00e07308 */ /* 0x0005e20000000800 */
[----:B------:R-:W-:Y:S01]  /*14700*/  IMAD.WIDE.U32 R188, R5, -0x2daee0ad, RZ ;  /* 0xd2511f5305bc7825 */ /* 0x000fe200078e00ff */
[----:B------:R-:W-:Y:S02]  /*14710*/  LOP3.LUT R5, R7, UR8, R4, 0x96, !PT ;  /* 0x0000000807057c12 */ /* 0x000fe4000f8e9604 */
[----:B------:R-:W-:Y:S01]  /*14720*/  LOP3.LUT R4, R193, UR6, R8, 0x96, !PT ;  /* 0x00000006c1047c12 */ /* 0x000fe2000f8e9608 */
[--C-:B------:R-:W-:Y:S01]  /*14730*/  FFMA.FTZ R14, R14, c[0x0][0x23c], -R185.reuse ;  /* 0x00008f000e0e7a23 */ /* 0x100fe200000108b9 */
[----:B------:R-:W-:Y:S01]  /*14740*/  LOP3.LUT R6, R189, UR6, R6, 0x96, !PT ;  /* 0x00000006bd067c12 */ /* 0x000fe2000f8e9606 */
[----:B------:R-:W-:Y:S01]  /*14750*/  IMAD.WIDE.U32 R194, R5, -0x326172a9, RZ ;  /* 0xcd9e8d5705c27825 */ /* 0x000fe200078e00ff */
[----:B------:R-:W-:Y:S02]  /*14760*/  LOP3.LUT R9, R9, UR8, R172, 0x96, !PT ;  /* 0x0000000809097c12 */ /* 0x000fe4000f8e96ac */
[----:B------:R4:W-:Y:S01]  /*14770*/  MUFU.EX2 R222, R13 ;  /* 0x0000000d00de7308 */ /* 0x0009e20000000800 */
[----:B------:R-:W-:Y:S04]  /*14780*/  IMAD.WIDE.U32 R4, R4, -0x326172a9, RZ ;  /* 0xcd9e8d5704047825 */ /* 0x000fe800078e00ff */
[----:B------:R-:W-:Y:S01]  /*14790*/  IMAD.WIDE.U32 R196, R9, -0x326172a9, RZ ;  /* 0xcd9e8d5709c47825 */ /* 0x000fe200078e00ff */
[C---:B------:R-:W-:Y:S02]  /*147a0*/  LOP3.LUT R0, R4.reuse, 0xffff, RZ, 0xc0, !PT ;  /* 0x0000ffff04007812 */ /* 0x040fe400078ec0ff */
[----:B-1----:R-:W-:Y:S01]  /*147b0*/  LOP3.LUT R10, R4, 0xff, RZ, 0xc0, !PT ;  /* 0x000000ff040a7812 */ /* 0x002fe200078ec0ff */
[----:B------:R-:W-:Y:S01]  /*147c0*/  IMAD.WIDE.U32 R6, R6, -0x326172a9, RZ ;  /* 0xcd9e8d5706067825 */ /* 0x000fe200078e00ff */
[----:B------:R-:W-:Y:S01]  /*147d0*/  LOP3.LUT R5, R5, UR16, R196, 0x96, !PT ;  /* 0x0000001005057c12 */ /* 0x000fe2000f8e96c4 */
[----:B------:R-:W-:Y:S01]  /*147e0*/  MUFU.EX2 R203, R14 ;  /* 0x0000000e00cb7308 */ /* 0x000fe20000000800 */
[----:B------:R-:W-:Y:S01]  /*147f0*/  SHF.R.U32.HI R0, RZ, 0x8, R0 ;  /* 0x00000008ff007819 */ /* 0x000fe20000011600 */
[----:B------:R-:W-:Y:S01]  /*14800*/  FFMA.FTZ R15, R15, c[0x0][0x23c], -R185 ;  /* 0x00008f000f0f7a23 */ /* 0x000fe200000108b9 */
[----:B------:R-:W-:Y:S01]  /*14810*/  LOP3.LUT R8, R6, 0xffff, RZ, 0xc0, !PT ;  /* 0x0000ffff06087812 */ /* 0x000fe200078ec0ff */
[C---:B------:R-:W-:Y:S01]  /*14820*/  FMUL.FTZ R18, R132.reuse, R154 ;  /* 0x0000009a84127220 */ /* 0x040fe20000410000 */
[----:B------:R-:W-:Y:S01]  /*14830*/  SHF.R.U32.HI R16, RZ, 0x10, R6 ;  /* 0x00000010ff107819 */ /* 0x000fe20000011606 */
[----:B------:R-:W-:Y:S01]  /*14840*/  FMUL.FTZ R71, R132, R71 ;  /* 0x0000004784477220 */ /* 0x000fe20000410000 */
[----:B------:R-:W-:Y:S01]  /*14850*/  LOP3.LUT R17, R6, 0xff, RZ, 0xc0, !PT ;  /* 0x000000ff06117812 */ /* 0x000fe200078ec0ff */
[C---:B------:R-:W-:Y:S01]  /*14860*/  FMUL.FTZ R72, R3.reuse, R72 ;  /* 0x0000004803487220 */ /* 0x040fe20000410000 */
[----:B------:R-:W-:Y:S01]  /*14870*/  SHF.R.U32.HI R8, RZ, 0x8, R8 ;  /* 0x00000008ff087819 */ /* 0x000fe20000011608 */
[----:B------:R-:W-:Y:S01]  /*14880*/  MUFU.EX2 R202, R15 ;  /* 0x0000000f00ca7308 */ /* 0x000fe20000000800 */
[----:B--2---:R-:W-:Y:S01]  /*14890*/  SHF.R.U32.HI R11, RZ, 0x18, R6 ;  /* 0x00000018ff0b7819 */ /* 0x004fe20000011606 */
[----:B------:R-:W-:Y:S01]  /*148a0*/  FMUL.FTZ R73, R3, R73 ;  /* 0x0000004903497220 */ /* 0x000fe20000410000 */
[----:B------:R-:W-:Y:S01]  /*148b0*/  LOP3.LUT R6, R7, UR16, R194, 0x96, !PT ;  /* 0x0000001007067c12 */ /* 0x000fe2000f8e96c2 */
[C---:B----4-:R-:W-:Y:S01]  /*148c0*/  FMUL.FTZ R13, R3.reuse, R149 ;  /* 0x00000095030d7220 */ /* 0x050fe20000410000 */
[----:B------:R-:W-:Y:S01]  /*148d0*/  LOP3.LUT R7, R16, 0xff, RZ, 0xc0, !PT ;  /* 0x000000ff10077812 */ /* 0x000fe200078ec0ff */
[C---:B------:R-:W-:Y:S01]  /*148e0*/  FMUL.FTZ R76, R3.reuse, R76 ;  /* 0x0000004c034c7220 */ /* 0x040fe20000410000 */
[----:B------:R-:W-:Y:S01]  /*148f0*/  PRMT R16, R10, 0x5410, R0 ;  /* 0x000054100a107816 */ /* 0x000fe20000000000 */
[----:B------:R-:W-:Y:S01]  /*14900*/  FMUL.FTZ R77, R3, R77 ;  /* 0x0000004d034d7220 */ /* 0x000fe20000410000 */
[----:B------:R-:W-:Y:S01]  /*14910*/  LOP3.LUT R0, R5, 0xffff, RZ, 0xc0, !PT ;  /* 0x0000ffff05007812 */ /* 0x000fe200078ec0ff */
[C---:B------:R-:W-:Y:S01]  /*14920*/  FMUL.FTZ R82, R132.reuse, R82 ;  /* 0x0000005284527220 */ /* 0x040fe20000410000 */
[----:B------:R-:W-:Y:S01]  /*14930*/  PRMT R17, R17, 0x5410, R8 ;  /* 0x0000541011117816 */ /* 0x000fe20000000008 */
[C---:B------:R-:W-:Y:S01]  /*14940*/  FMUL.FTZ R83, R132.reuse, R83 ;  /* 0x0000005384537220 */ /* 0x040fe20000410000 */
[----:B------:R-:W-:Y:S01]  /*14950*/  LOP3.LUT R8, R5, 0xff, RZ, 0xc0, !PT ;  /* 0x000000ff05087812 */ /* 0x000fe200078ec0ff */
[C---:B------:R-:W-:Y:S01]  /*14960*/  FMUL.FTZ R86, R132.reuse, R86 ;  /* 0x0000005684567220 */ /* 0x040fe20000410000 */
[----:B------:R-:W-:Y:S01]  /*14970*/  SHF.R.U32.HI R0, RZ, 0x8, R0 ;  /* 0x00000008ff007819 */ /* 0x000fe20000011600 */
[--C-:B------:R-:W-:Y:S01]  /*14980*/  HSET2.LE.AND R174, R17, R240.reuse, PT ;  /* 0x000000f011ae7233 */ /* 0x100fe20003803000 */
[--C-:B------:R-:W-:Y:S01]  /*14990*/  SHF.R.U32.HI R12, RZ, 0x18, R4.reuse ;  /* 0x00000018ff0c7819 */ /* 0x100fe20000011604 */
[----:B------:R-:W-:Y:S01]  /*149a0*/  FMUL.FTZ R17, R133, R153 ;  /* 0x0000009985117220 */ /* 0x000fe20000410000 */
[----:B------:R-:W-:Y:S01]  /*149b0*/  SHF.R.U32.HI R9, RZ, 0x10, R4 ;  /* 0x00000010ff097819 */ /* 0x000fe20000011604 */
[----:B------:R-:W-:Y:S01]  /*149c0*/  FMUL.FTZ R87, R132, R87 ;  /* 0x0000005784577220 */ /* 0x000fe20000410000 */
[----:B------:R-:W-:Y:S01]  /*149d0*/  PRMT R175, R7, 0x5410, R11 ;  /* 0x0000541007af7816 */ /* 0x000fe2000000000b */
[----:B------:R-:W-:Y:S01]  /*149e0*/  FFMA.FTZ R34, R34, c[0x0][0x23c], -R139 ;  /* 0x00008f0022227a23 */ /* 0x000fe2000001088b */
[----:B------:R-:W-:Y:S01]  /*149f0*/  LOP3.LUT R4, R6, 0xffff, RZ, 0xc0, !PT ;  /* 0x0000ffff06047812 */ /* 0x000fe200078ec0ff */
[----:B------:R-:W-:Y:S01]  /*14a00*/  FMUL.FTZ R88, R3, R88 ;  /* 0x0000005803587220 */ /* 0x000fe20000410000 */
[----:B------:R-:W-:Y:S01]  /*14a10*/  SHF.R.U32.HI R7, RZ, 0x10, R6 ;  /* 0x00000010ff077819 */ /* 0x000fe20000011606 */
[--C-:B------:R-:W-:Y:S01]  /*14a20*/  HSET2.LE.AND R175, R175, R240.reuse, PT ;  /* 0x000000f0afaf7233 */ /* 0x100fe20003803000 */
[----:B------:R-:W-:Y:S01]  /*14a30*/  PRMT R8, R8, 0x5410, R0 ;  /* 0x0000541008087816 */ /* 0x000fe20000000000 */
[----:B------:R-:W-:Y:S01]  /*14a40*/  FADD.FTZ R0, -R2, R138 ;  /* 0x0000008a02007221 */ /* 0x000fe20000010100 */
[----:B------:R-:W-:Y:S01]  /*14a50*/  LOP3.LUT R11, R9, 0xff, RZ, 0xc0, !PT ;  /* 0x000000ff090b7812 */ /* 0x000fe200078ec0ff */
[----:B------:R-:W-:Y:S01]  /*14a60*/  FMUL.FTZ R89, R3, R89 ;  /* 0x0000005903597220 */ /* 0x000fe20000410000 */
[----:B------:R-:W-:Y:S01]  /*14a70*/  LOP3.LUT R10, R6, 0xff, RZ, 0xc0, !PT ;  /* 0x000000ff060a7812 */ /* 0x000fe200078ec0ff */
[----:B------:R-:W-:Y:S01]  /*14a80*/  FMUL.FTZ R0, R0, c[0x0][0x23c] ;  /* 0x00008f0000007a20 */ /* 0x000fe20000410000 */
[----:B------:R-:W-:Y:S01]  /*14a90*/  SHF.R.U32.HI R9, RZ, 0x18, R6 ;  /* 0x00000018ff097819 */ /* 0x000fe20000011606 */
[--C-:B------:R-:W-:Y:S01]  /*14aa0*/  HSET2.LE.AND R180, R8, R240.reuse, PT ;  /* 0x000000f008b47233 */ /* 0x100fe20003803000 */
[----:B------:R-:W-:Y:S01]  /*14ab0*/  SHF.R.U32.HI R6, RZ, 0x8, R4 ;  /* 0x00000008ff067819 */ /* 0x000fe20000011604 */
[--C-:B------:R-:W-:Y:S01]  /*14ac0*/  HSET2.LE.AND R8, R16, R240.reuse, PT ;  /* 0x000000f010087233 */ /* 0x100fe20003803000 */
[----:B------:R-:W-:Y:S01]  /*14ad0*/  LOP3.LUT R4, R7, 0xff, RZ, 0xc0, !PT ;  /* 0x000000ff07047812 */ /* 0x000fe200078ec0ff */
[----:B------:R-:W1:Y:S01]  /*14ae0*/  MUFU.EX2 R0, R0 ;  /* 0x0000000000007308 */ /* 0x000e620000000800 */
[----:B------:R-:W-:Y:S01]  /*14af0*/  PRMT R10, R10, 0x5410, R6 ;  /* 0x000054100a0a7816 */ /* 0x000fe20000000006 */
[----:B------:R-:W-:Y:S01]  /*14b00*/  FMUL.FTZ R16, R133, R152 ;  /* 0x0000009885107220 */ /* 0x000fe20000410000 */
[----:B------:R-:W-:Y:S01]  /*14b10*/  PRMT R9, R4, 0x5410, R9 ;  /* 0x0000541004097816 */ /* 0x000fe20000000009 */
[C---:B------:R-:W-:Y:S01]  /*14b20*/  FMUL.FTZ R92, R3.reuse, R92 ;  /* 0x0000005c035c7220 */ /* 0x040fe20000410000 */
[--C-:B------:R-:W-:Y:S01]  /*14b30*/  SHF.R.U32.HI R4, RZ, 0x10, R5.reuse ;  /* 0x00000010ff047819 */ /* 0x100fe20000011605 */
[--C-:B------:R-:W-:Y:S01]  /*14b40*/  HSET2.LE.AND R172, R10, R240.reuse, PT ;  /* 0x000000f00aac7233 */ /* 0x100fe20003803000 */
[----:B------:R-:W-:Y:S01]  /*14b50*/  SHF.R.U32.HI R7, RZ, 0x18, R5 ;  /* 0x00000018ff077819 */ /* 0x000fe20000011605 */
[--C-:B------:R-:W-:Y:S01]  /*14b60*/  HSET2.LE.AND R173, R9, R240.reuse, PT ;  /* 0x000000f009ad7233 */ /* 0x100fe20003803000 */
[----:B------:R-:W-:Y:S01]  /*14b70*/  LOP3.LUT R6, R4, 0xff, RZ, 0xc0, !PT ;  /* 0x000000ff04067812 */ /* 0x000fe200078ec0ff */
[----:B------:R2:W-:Y:S01]  /*14b80*/  MUFU.EX2 R199, R34 ;  /* 0x0000002200c77308 */ /* 0x0005e20000000800 */
[----:B-----5:R-:W-:Y:S01]  /*14b90*/  F2FP.PACK_AB R4, R238, R239 ;  /* 0x000000efee04723e */ /* 0x020fe200000000ff */
[----:B------:R-:W-:Y:S01]  /*14ba0*/  FMUL.FTZ R93, R3, R93 ;  /* 0x0000005d035d7220 */ /* 0x000fe20000410000 */
[----:B------:R-:W-:Y:S01]  /*14bb0*/  PRMT R6, R6, 0x5410, R7 ;  /* 0x0000541006067816 */ /* 0x000fe20000000007 */
[----:B------:R-:W-:Y:S01]  /*14bc0*/  FMUL.FTZ R96, R133, R96 ;  /* 0x0000006085607220 */ /* 0x000fe20000410000 */
[----:B------:R-:W-:Y:S01]  /*14bd0*/  F2FP.PACK_AB R5, R237, R236 ;  /* 0x000000eced05723e */ /* 0x000fe200000000ff */
[----:B------:R-:W-:Y:S01]  /*14be0*/  FMUL.FTZ R97, R133, R97 ;  /* 0x0000006185617220 */ /* 0x000fe20000410000 */
[----:B------:R-:W-:Y:S01]  /*14bf0*/  LOP3.LUT R174, R174, R4, RZ, 0xc0, !PT ;  /* 0x00000004aeae7212 */ /* 0x000fe200078ec0ff */
[--C-:B------:R-:W-:Y:S01]  /*14c00*/  HSET2.LE.AND R181, R6, R240.reuse, PT ;  /* 0x000000f006b57233 */ /* 0x100fe20003803000 */
[----:B------:R-:W-:Y:S01]  /*14c10*/  LOP3.LUT R175, R175, R5, RZ, 0xc0, !PT ;  /* 0x00000005afaf7212 */ /* 0x000fe200078ec0ff */
        /* <DEDUP_REMOVED lines=8> */
[----:B------:R-:W-:Y:S01]  /*14ca0*/  FMUL.FTZ R15, R0, R151 ;  /* 0x00000097000f7220 */ /* 0x000fe20000410000 */
[----:B------:R-:W-:Y:S01]  /*14cb0*/  LOP3.LUT R172, R172, R4, RZ, 0xc0, !PT ;  /* 0x00000004acac7212 */ /* 0x000fe200078ec0ff */
[----:B------:R-:W-:Y:S01]  /*14cc0*/  FMUL.FTZ R4, R133, R140 ;  /* 0x0000008c85047220 */ /* 0x000fe20000410000 */
[----:B------:R-:W-:Y:S01]  /*14cd0*/  LOP3.LUT R173, R173, R5, RZ, 0xc0, !PT ;  /* 0x00000005adad7212 */ /* 0x000fe200078ec0ff */
[----:B------:R-:W-:Y:S01]  /*14ce0*/  FMUL.FTZ R5, R133, R141 ;  /* 0x0000008d85057220 */ /* 0x000fe20000410000 */
[----:B------:R-:W-:Y:S01]  /*14cf0*/  LOP3.LUT R180, R180, R6, RZ, 0xc0, !PT ;  /* 0x00000006b4b47212 */ /* 0x000fe200078ec0ff */
[C---:B------:R-:W-:Y:S01]  /*14d00*/  FMUL.FTZ R6, R132.reuse, R142 ;  /* 0x0000008e84067220 */ /* 0x040fe20000410000 */
[----:B------:R-:W-:Y:S01]  /*14d10*/  LOP3.LUT R181, R181, R7, RZ, 0xc0, !PT ;  /* 0x00000007b5b57212 */ /* 0x000fe200078ec0ff */
[----:B------:R-:W-:Y:S01]  /*14d20*/  FMUL.FTZ R7, R132, R143 ;  /* 0x0000008f84077220 */ /* 0x000fe20000410000 */
[----:B------:R-:W-:Y:S01]  /*14d30*/  PRMT R11, R11, 0x5410, R12 ;  /* 0x000054100b0b7816 */ /* 0x000fe2000000000c */
[----:B------:R-:W1:Y:S01]  /*14d40*/  LDSM.16.MT88.4 R140, [R207+0xa000] ;  /* 0x00a00000cf8c783b */ /* 0x000e620000004200 */
[----:B------:R-:W-:Y:S01]  /*14d50*/  F2FP.PACK_AB R182, R222, R223 ;  /* 0x000000dfdeb6723e */ /* 0x000fe200000000ff */
[----:B--2---:R-:W-:Y:S01]  /*14d60*/  FMUL.FTZ R34, R132, R158 ;  /* 0x0000009e84227220 */ /* 0x004fe20000410000 */
[----:B------:R-:W-:Y:S01]  /*14d70*/  F2FP.PACK_AB R183, R202, R203 ;  /* 0x000000cbcab7723e */ /* 0x000fe200000000ff */
[--C-:B------:R-:W-:Y:S01]  /*14d80*/  HSET2.LE.AND R9, R11, R240.reuse, PT ;  /* 0x000000f00b097233 */ /* 0x100fe20003803000 */
[-C--:B---3--:R-:W-:Y:S01]  /*14d90*/  HMMA.16816.F32 R4, R172, R176.reuse, R4 ;  /* 0x000000b0ac04723c */ /* 0x088fe20000001804 */
[----:B------:R-:W-:Y:S01]  /*14da0*/  FMUL.FTZ R11, R0, R147 ;  /* 0x00000093000b7220 */ /* 0x000fe20000410000 */
[----:B------:R-:W-:Y:S01]  /*14db0*/  LOP3.LUT R182, R8, R182, RZ, 0xc0, !PT ;  /* 0x000000b608b67212 */ /* 0x000fe200078ec0ff */
[----:B------:R-:W-:Y:S01]  /*14dc0*/  FMUL.FTZ R8, R3, R144 ;  /* 0x0000009003087220 */ /* 0x000fe20000410000 */
[----:B------:R-:W-:Y:S01]  /*14dd0*/  LOP3.LUT R183, R9, R183, RZ, 0xc0, !PT ;  /* 0x000000b709b77212 */ /* 0x000fe200078ec0ff */
[C---:B------:R-:W-:Y:S02]  /*14de0*/  FMUL.FTZ R9, R3.reuse, R145 ;  /* 0x0000009103097220 */ /* 0x040fe40000410000 */
[----:B------:R-:W2:Y:S01]  /*14df0*/  LDSM.16.MT88.4 R144, [R210+0xa000] ;  /* 0x00a00000d290783b */ /* 0x000ea20000004200 */
[----:B------:R-:W-:Y:S01]  /*14e00*/  FMUL.FTZ R12, R3, R148 ;  /* 0x00000094030c7220 */ /* 0x000fe20000410000 */
[----:B------:R-:W-:Y:S03]  /*14e10*/  LOP3.LUT R148, R195, UR7, R186, 0x96, !PT ;  /* 0x00000007c3947c12 */ /* 0x000fe6000f8e96ba */
[C---:B------:R-:W-:Y:S01]  /*14e20*/  HMMA.16816.F32 R8, R180.reuse, R176, R8 ;  /* 0x000000b0b408723c */ /* 0x040fe20000001808 */
[C---:B------:R-:W-:Y:S02]  /*14e30*/  FMUL.FTZ R42, R0.reuse, R42 ;  /* 0x0000002a002a7220 */ /* 0x040fe40000410000 */
[C---:B------:R-:W-:Y:S02]  /*14e40*/  FMUL.FTZ R43, R0.reuse, R43 ;  /* 0x0000002b002b7220 */ /* 0x040fe40000410000 */
[C---:B------:R-:W-:Y:S02]  /*14e50*/  FMUL.FTZ R46, R0.reuse, R46 ;  /* 0x0000002e002e7220 */ /* 0x040fe40000410000 */
[C---:B------:R-:W-:Y:S01]  /*14e60*/  FMUL.FTZ R47, R0.reuse, R47 ;  /* 0x0000002f002f7220 */ /* 0x040fe20000410000 */
[-C--:B------:R-:W-:Y:S01]  /*14e70*/  HMMA.16816.F32 R12, R180, R178.reuse, R12 ;  /* 0x000000b2b40c723c */ /* 0x080fe2000000180c */
[C---:B------:R-:W-:Y:S03]  /*14e80*/  FMUL.FTZ R58, R0.reuse, R58 ;  /* 0x0000003a003a7220 */ /* 0x040fe60000410000 */
[C---:B------:R-:W-:Y:S02]  /*14e90*/  FMUL.FTZ R59, R0.reuse, R59 ;  /* 0x0000003b003b7220 */ /* 0x040fe40000410000 */
[C---:B------:R-:W-:Y:S02]  /*14ea0*/  FMUL.FTZ R62, R0.reuse, R62 ;  /* 0x0000003e003e7220 */ /* 0x040fe40000410000 */
[C---:B------:R-:W-:Y:S01]  /*14eb0*/  HMMA.16816.F32 R16, R172.reuse, R178, R16 ;  /* 0x000000b2ac10723c */ /* 0x040fe20000001810 */
[C---:B------:R-:W-:Y:S03]  /*14ec0*/  FMUL.FTZ R63, R0.reuse, R63 ;  /* 0x0000003f003f7220 */ /* 0x040fe60000410000 */
[C---:B------:R-:W-:Y:S02]  /*14ed0*/  FMUL.FTZ R74, R0.reuse, R74 ;  /* 0x0000004a004a7220 */ /* 0x040fe40000410000 */
[C---:B------:R-:W-:Y:S02]  /*14ee0*/  FMUL.FTZ R75, R0.reuse, R75 ;  /* 0x0000004b004b7220 */ /* 0x040fe40000410000 */
[-C--:B-1----:R-:W-:Y:S01]  /*14ef0*/  HMMA.16816.F32 R36, R172, R140.reuse, R36 ;  /* 0x0000008cac24723c */ /* 0x082fe20000001824 */
[C---:B------:R-:W-:Y:S03]  /*14f00*/  FMUL.FTZ R78, R0.reuse, R78 ;  /* 0x0000004e004e7220 */ /* 0x040fe60000410000 */
[C---:B------:R-:W-:Y:S02]  /*14f10*/  FMUL.FTZ R79, R0.reuse, R79 ;  /* 0x0000004f004f7220 */ /* 0x040fe40000410000 */
[C---:B------:R-:W-:Y:S02]  /*14f20*/  FMUL.FTZ R90, R0.reuse, R90 ;  /* 0x0000005a005a7220 */ /* 0x040fe40000410000 */
[C---:B------:R-:W-:Y:S01]  /*14f30*/  HMMA.16816.F32 R40, R180.reuse, R140, R40 ;  /* 0x0000008cb428723c */ /* 0x040fe20000001828 */
[C---:B------:R-:W-:Y:S03]  /*14f40*/  FMUL.FTZ R91, R0.reuse, R91 ;  /* 0x0000005b005b7220 */ /* 0x040fe60000410000 */
[C---:B------:R-:W-:Y:S02]  /*14f50*/  FMUL.FTZ R94, R0.reuse, R94 ;  /* 0x0000005e005e7220 */ /* 0x040fe40000410000 */
[----:B------:R-:W-:Y:S02]  /*14f60*/  FMUL.FTZ R95, R0, R95 ;  /* 0x0000005f005f7220 */ /* 0x000fe40000410000 */
[-C--:B------:R-:W-:Y:S01]  /*14f70*/  HMMA.16816.F32 R44, R180, R142.reuse, R44 ;  /* 0x0000008eb42c723c */ /* 0x080fe2000000182c */
[----:B------:R-:W-:Y:S03]  /*14f80*/  FFMA.FTZ R138, R35, c[0x0][0x23c], -R139 ;  /* 0x00008f00238a7a23 */ /* 0x000fe6000001088b */
[----:B------:R-:W-:Y:S01]  /*14f90*/  FMUL.FTZ R35, R132, R159 ;  /* 0x0000009f84237220 */ /* 0x000fe20000410000 */
[----:B------:R1:W-:Y:S01]  /*14fa0*/  MUFU.EX2 R198, R138 ;  /* 0x0000008a00c67308 */ /* 0x0003e20000000800 */
[----:B------:R-:W-:Y:S02]  /*14fb0*/  FFMA.FTZ R20, R20, c[0x0][0x23c], -R137 ;  /* 0x00008f0014147a23 */ /* 0x000fe40000010889 */
[C---:B------:R-:W-:Y:S01]  /*14fc0*/  HMMA.16816.F32 R48, R172.reuse, R142, R48 ;  /* 0x0000008eac30723c */ /* 0x040fe20000001830 */
[----:B------:R-:W3:Y:S03]  /*14fd0*/  LDSM.16.MT88.4 R140, [R209+0xa000] ;  /* 0x00a00000d18c783b */ /* 0x000ee60000004200 */
[----:B------:R-:W-:Y:S02]  /*14fe0*/  FFMA.FTZ R22, R22, c[0x0][0x23c], -R139 ;  /* 0x00008f0016167a23 */ /* 0x000fe4000001088b */
[C---:B------:R-:W-:Y:S01]  /*14ff0*/  FMUL.FTZ R100, R3.reuse, R100 ;  /* 0x0000006403647220 */ /* 0x040fe20000410000 */
[----:B------:R4:W-:Y:S01]  /*15000*/  MUFU.EX2 R196, R20 ;  /* 0x0000001400c47308 */ /* 0x0009e20000000800 */
[-C--:B--2---:R-:W-:Y:S01]  /*15010*/  HMMA.16816.F32 R52, R172, R144.reuse, R52 ;  /* 0x00000090ac34723c */ /* 0x084fe20000001834 */
[C---:B------:R-:W-:Y:S03]  /*15020*/  FMUL.FTZ R101, R3.reuse, R101 ;  /* 0x0000006503657220 */ /* 0x040fe60000410000 */
[C---:B------:R-:W-:Y:S02]  /*15030*/  FMUL.FTZ R102, R0.reuse, R102 ;  /* 0x0000006600667220 */ /* 0x040fe40000410000 */
[C---:B------:R-:W-:Y:S02]  /*15040*/  FMUL.FTZ R103, R0.reuse, R103 ;  /* 0x0000006700677220 */ /* 0x040fe40000410000 */
[C---:B------:R-:W-:Y:S01]  /*15050*/  HMMA.16816.F32 R56, R180.reuse, R144, R56 ;  /* 0x00000090b438723c */ /* 0x040fe20000001838 */
[----:B------:R2:W-:Y:S03]  /*15060*/  MUFU.EX2 R194, R22 ;  /* 0x0000001600c27308 */ /* 0x0005e60000000800 */
[----:B------:R-:W-:Y:S01]  /*15070*/  FMUL.FTZ R104, R3, R104 ;  /* 0x0000006803687220 */ /* 0x000fe20000410000 */
[----:B-1----:R-:W-:Y:S01]  /*15080*/  LOP3.LUT R138, R197, UR7, R190, 0x96, !PT ;  /* 0x00000007c58a7c12 */ /* 0x002fe2000f8e96be */
[----:B------:R-:W-:Y:S02]  /*15090*/  FMUL.FTZ R105, R3, R105 ;  /* 0x0000006903697220 */ /* 0x000fe40000410000 */
[-C--:B------:R-:W-:Y:S01]  /*150a0*/  HMMA.16816.F32 R60, R180, R146.reuse, R60 ;  /* 0x00000092b43c723c */ /* 0x080fe2000000183c */
[C---:B------:R-:W-:Y:S03]  /*150b0*/  FMUL.FTZ R106, R0.reuse, R106 ;  /* 0x0000006a006a7220 */ /* 0x040fe60000410000 */
[----:B------:R-:W-:Y:S02]  /*150c0*/  FMUL.FTZ R107, R0, R107 ;  /* 0x0000006b006b7220 */ /* 0x000fe40000410000 */
[C---:B------:R-:W-:Y:S02]  /*150d0*/  FMUL.FTZ R108, R133.reuse, R108 ;  /* 0x0000006c856c7220 */ /* 0x040fe40000410000 */
[C---:B------:R-:W-:Y:S01]  /*150e0*/  HMMA.16816.F32 R64, R172.reuse, R146, R64 ;  /* 0x00000092ac40723c */ /* 0x040fe20000001840 */
[----:B------:R-:W1:Y:S03]  /*150f0*/  LDSM.16.MT88.4 R144, [R205+0xb000] ;  /* 0x00b00000cd90783b */ /* 0x000e660000004200 */
[C---:B----4-:R-:W-:Y:S02]  /*15100*/  FMUL.FTZ R20, R133.reuse, R160 ;  /* 0x000000a085147220 */ /* 0x050fe40000410000 */
[----:B------:R-:W-:Y:S02]  /*15110*/  FMUL.FTZ R109, R133, R109 ;  /* 0x0000006d856d7220 */ /* 0x000fe40000410000 */
[C---:B------:R-:W-:Y:S01]  /*15120*/  FMUL.FTZ R110, R132.reuse, R110 ;  /* 0x0000006e846e7220 */ /* 0x040fe20000410000 */
[-C--:B---3--:R-:W-:Y:S03]  /*15130*/  HMMA.16816.F32 R68, R172, R140.reuse, R68 ;  /* 0x0000008cac44723c */ /* 0x088fe60000001844 */
[C---:B--2---:R-:W-:Y:S02]  /*15140*/  FMUL.FTZ R22, R132.reuse, R162 ;  /* 0x000000a284167220 */ /* 0x044fe40000410000 */
[----:B------:R-:W-:Y:S02]  /*15150*/  FMUL.FTZ R111, R132, R111 ;  /* 0x0000006f846f7220 */ /* 0x000fe40000410000 */
[--C-:B------:R-:W-:Y:S01]  /*15160*/  FFMA.FTZ R28, R28, c[0x0][0x23c], -R184.reuse ;  /* 0x00008f001c1c7a23 */ /* 0x100fe200000108b8 */
[C---:B------:R-:W-:Y:S01]  /*15170*/  HMMA.16816.F32 R72, R180.reuse, R140, R72 ;  /* 0x0000008cb448723c */ /* 0x040fe20000001848 */
[----:B------:R-:W-:Y:S02]  /*15180*/  FFMA.FTZ R29, R29, c[0x0][0x23c], -R184 ;  /* 0x00008f001d1d7a23 */ /* 0x000fe400000108b8 */
[----:B------:R2:W-:Y:S01]  /*15190*/  MUFU.EX2 R191, R28 ;  /* 0x0000001c00bf7308 */ /* 0x0005e20000000800 */
[----:B------:R-:W-:Y:S02]  /*151a0*/  FFMA.FTZ R30, R30, c[0x0][0x23c], -R185 ;  /* 0x00008f001e1e7a23 */ /* 0x000fe400000108b9 */
[----:B------:R-:W-:Y:S02]  /*151b0*/  IMAD.WIDE.U32 R148, R148, -0x2daee0ad, RZ ;  /* 0xd2511f5394947825 */ /* 0x000fe400078e00ff */
[-C--:B------:R-:W-:Y:S04]  /*151c0*/  HMMA.16816.F32 R76, R180, R142.reuse, R76 ;  /* 0x0000008eb44c723c */ /* 0x080fe8000000184c */
[----:B------:R-:W-:Y:S01]  /*151d0*/  LOP3.LUT R152, R148, 0xffff, RZ, 0xc0, !PT ;  /* 0x0000ffff94987812 */ /* 0x000fe200078ec0ff */
[----:B------:R3:W-:Y:S01]  /*151e0*/  MUFU.EX2 R190, R29 ;  /* 0x0000001d00be7308 */ /* 0x0007e20000000800 */
[----:B------:R-:W-:Y:S01]  /*151f0*/  SHF.R.U32.HI R151, RZ, 0x10, R148 ;  /* 0x00000010ff977819 */ /* 0x000fe20000011694 */
[--C-:B------:R-:W-:Y:S01]  /*15200*/  FFMA.FTZ R32, R32, c[0x0][0x23c], -R137.reuse ;  /* 0x00008f0020207a23 */ /* 0x100fe20000010889 */
[C---:B------:R-:W-:Y:S01]  /*15210*/  HMMA.16816.F32 R80, R172.reuse, R142, R80 ;  /* 0x0000008eac50723c */ /* 0x040fe20000001850 */
[----:B------:R-:W4:Y:S03]  /*15220*/  LDSM.16.MT88.4 R140, [R207+0xb000] ;  /* 0x00b00000cf8c783b */ /* 0x000f260000004200 */
[--C-:B------:R-:W-:Y:S01]  /*15230*/  FFMA.FTZ R33, R33, c[0x0][0x23c], -R137.reuse ;  /* 0x00008f0021217a23 */ /* 0x100fe20000010889 */
[----:B------:R-:W-:Y:S01]  /*15240*/  LOP3.LUT R150, R149, UR17, R188, 0x96, !PT ;  /* 0x0000001195967c12 */ /* 0x000fe2000f8e96bc */
[----:B------:R-:W-:Y:S01]  /*15250*/  FFMA.FTZ R137, R21, c[0x0][0x23c], -R137 ;  /* 0x00008f0015897a23 */ /* 0x000fe20000010889 */
[----:B------:R5:W-:Y:S01]  /*15260*/  MUFU.EX2 R189, R30 ;  /* 0x0000001e00bd7308 */ /* 0x000be20000000800 */
[-C--:B-1----:R-:W-:Y:S01]  /*15270*/  HMMA.16816.F32 R84, R172, R144.reuse, R84 ;  /* 0x00000090ac54723c */ /* 0x082fe20000001854 */
[C---:B------:R-:W-:Y:S03]  /*15280*/  FMUL.FTZ R21, R133.reuse, R161 ;  /* 0x000000a185157220 */ /* 0x040fe60000410000 */
[----:B--2---:R-:W-:Y:S01]  /*15290*/  FMUL.FTZ R28, R133, R164 ;  /* 0x000000a4851c7220 */ /* 0x004fe20000410000 */
[----:B------:R-:W-:Y:S01]  /*152a0*/  LOP3.LUT R178, R148, 0xff, RZ, 0xc0, !PT ;  /* 0x000000ff94b27812 */ /* 0x000fe200078ec0ff */
[----:B------:R-:W-:Y:S01]  /*152b0*/  FMUL.FTZ R116, R3, R116 ;  /* 0x0000007403747220 */ /* 0x000fe20000410000 */
[----:B------:R-:W-:Y:S01]  /*152c0*/  SHF.R.U32.HI R179, RZ, 0x18, R148 ;  /* 0x00000018ffb37819 */ /* 0x000fe20000011694 */
[C---:B------:R-:W-:Y:S01]  /*152d0*/  HMMA.16816.F32 R88, R180.reuse, R144, R88 ;  /* 0x00000090b458723c */ /* 0x040fe20000001858 */
[----:B------:R1:W-:Y:S03]  /*152e0*/  MUFU.EX2 R201, R32 ;  /* 0x0000002000c97308 */ /* 0x0003e60000000800 */
[----:B------:R-:W-:Y:S01]  /*152f0*/  FFMA.FTZ R148, R26, c[0x0][0x23c], -R185 ;  /* 0x00008f001a947a23 */ /* 0x000fe200000108b9 */
[----:B------:R-:W-:Y:S01]  /*15300*/  SHF.R.U32.HI R26, RZ, 0x10, R150 ;  /* 0x00000010ff1a7819 */ /* 0x000fe20000011696 */
[----:B---3--:R-:W-:Y:S02]  /*15310*/  FMUL.FTZ R29, R133, R165 ;  /* 0x000000a5851d7220 */ /* 0x008fe40000410000 */
[-C--:B------:R-:W-:Y:S01]  /*15320*/  HMMA.16816.F32 R92, R180, R146.reuse, R92 ;  /* 0x00000092b45c723c */ /* 0x080fe2000000185c */
[----:B------:R-:W-:Y:S02]  /*15330*/  FMUL.FTZ R117, R3, R117 ;  /* 0x0000007503757220 */ /* 0x000fe40000410000 */
[----:B------:R2:W3:Y:S01]  /*15340*/  MUFU.EX2 R200, R33 ;  /* 0x0000002100c87308 */ /* 0x0004e20000000800 */
[C---:B------:R-:W-:Y:S02]  /*15350*/  FMUL.FTZ R118, R0.reuse, R118 ;  /* 0x0000007600767220 */ /* 0x040fe40000410000 */
[----:B------:R-:W-:Y:S02]  /*15360*/  FMUL.FTZ R119, R0, R119 ;  /* 0x0000007700777220 */ /* 0x000fe40000410000 */
[C---:B------:R-:W-:Y:S01]  /*15370*/  HMMA.16816.F32 R96, R172.reuse, R146, R96 ;  /* 0x00000092ac60723c */ /* 0x040fe20000001860 */
[----:B------:R-:W3:Y:S03]  /*15380*/  LDSM.16.MT88.4 R144, [R210+0xb000] ;  /* 0x00b00000d290783b */ /* 0x000ee60000004200 */
[C---:B-----5:R-:W-:Y:S01]  /*15390*/  FMUL.FTZ R30, R132.reuse, R166 ;  /* 0x000000a6841e7220 */ /* 0x060fe20000410000 */
[----:B------:R5:W3:Y:S01]  /*153a0*/  MUFU.EX2 R195, R137 ;  /* 0x0000008900c37308 */ /* 0x000ae20000000800 */
[C---:B------:R-:W-:Y:S02]  /*153b0*/  FMUL.FTZ R120, R133.reuse, R120 ;  /* 0x0000007885787220 */ /* 0x040fe40000410000 */
[C---:B------:R-:W-:Y:S04]  /*153c0*/  FMUL.FTZ R121, R133.reuse, R121 ;  /* 0x0000007985797220 */ /* 0x040fe80000410000 */
[C---:B-1----:R-:W-:Y:S02]  /*153d0*/  FMUL.FTZ R32, R133.reuse, R156 ;  /* 0x0000009c85207220 */ /* 0x042fe40000410000 */
[C---:B------:R-:W-:Y:S02]  /*153e0*/  FMUL.FTZ R122, R132.reuse, R122 ;  /* 0x0000007a847a7220 */ /* 0x040fe40000410000 */
[C---:B------:R-:W-:Y:S02]  /*153f0*/  FMUL.FTZ R123, R132.reuse, R123 ;  /* 0x0000007b847b7220 */ /* 0x040fe40000410000 */
[C---:B------:R-:W-:Y:S02]  /*15400*/  FMUL.FTZ R128, R133.reuse, R128 ;  /* 0x0000008085807220 */ /* 0x040fe40000410000 */
[C---:B--2---:R-:W-:Y:S02]  /*15410*/  FMUL.FTZ R33, R133.reuse, R157 ;  /* 0x0000009d85217220 */ /* 0x044fe40000410000 */
[----:B------:R-:W-:Y:S02]  /*15420*/  FMUL.FTZ R129, R133, R129 ;  /* 0x0000008185817220 */ /* 0x000fe40000410000 */
[C---:B------:R-:W-:Y:S02]  /*15430*/  FMUL.FTZ R130, R132.reuse, R130 ;  /* 0x0000008284827220 */ /* 0x040fe40000410000 */
[C---:B------:R-:W-:Y:S01]  /*15440*/  FMUL.FTZ R131, R132.reuse, R131 ;  /* 0x0000008384837220 */ /* 0x040fe20000410000 */
[-C--:B----4-:R-:W-:Y:S01]  /*15450*/  HMMA.16816.F32 R32, R172, R140.reuse, R32 ;  /* 0x0000008cac20723c */ /* 0x090fe20000001820 */
[----:B------:R-:W-:Y:S02]  /*15460*/  FMUL.FTZ R112, R3, R112 ;  /* 0x0000007003707220 */ /* 0x000fe40000410000 */
[----:B-----5:R-:W-:Y:S02]  /*15470*/  FFMA.FTZ R137, R23, c[0x0][0x23c], -R139 ;  /* 0x00008f0017897a23 */ /* 0x020fe4000001088b */
[----:B------:R-:W-:Y:S02]  /*15480*/  FMUL.FTZ R23, R132, R163 ;  /* 0x000000a384177220 */ /* 0x000fe40000410000 */
[----:B------:R-:W-:Y:S01]  /*15490*/  LDSM.16.MT88.4 R160, [R205+0xb800] ;  /* 0x00b80000cda0783b */ /* 0x000fe20000004200 */
[C---:B------:R-:W-:Y:S01]  /*154a0*/  HMMA.16816.F32 R100, R180.reuse, R140, R100 ;  /* 0x0000008cb464723c */ /* 0x040fe20000001864 */
[----:B------:R-:W-:Y:S01]  /*154b0*/  IMAD.WIDE.U32 R138, R138, -0x2daee0ad, RZ ;  /* 0xd2511f538a8a7825 */ /* 0x000fe200078e00ff */
[----:B------:R1:W2:Y:S03]  /*154c0*/  MUFU.EX2 R193, R137 ;  /* 0x0000008900c17308 */ /* 0x0002a60000000800 */
[C---:B------:R-:W-:Y:S01]  /*154d0*/  FMUL.FTZ R113, R3.reuse, R113 ;  /* 0x0000007103717220 */ /* 0x040fe20000410000 */
[--C-:B------:R-:W-:Y:S01]  /*154e0*/  SHF.R.U32.HI R156, RZ, 0x10, R138.reuse ;  /* 0x00000010ff9c7819 */ /* 0x100fe2000001168a */
[----:B------:R-:W-:Y:S01]  /*154f0*/  FMUL.FTZ R114, R0, R114 ;  /* 0x0000007200727220 */ /* 0x000fe20000410000 */
[-C--:B------:R-:W-:Y:S01]  /*15500*/  HMMA.16816.F32 R104, R180, R142.reuse, R104 ;  /* 0x0000008eb468723c */ /* 0x080fe20000001868 */
[----:B------:R-:W-:Y:S03]  /*15510*/  SHF.R.U32.HI R157, RZ, 0x18, R138 ;  /* 0x00000018ff9d7819 */ /* 0x000fe6000001168a */
[----:B------:R-:W-:Y:S01]  /*15520*/  LOP3.LUT R149, R138, 0xff, RZ, 0xc0, !PT ;  /* 0x000000ff8a957812 */ /* 0x000fe200078ec0ff */
[C---:B------:R-:W-:Y:S02]  /*15530*/  FMUL.FTZ R115, R0.reuse, R115 ;  /* 0x0000007300737220 */ /* 0x040fe40000410000 */
[C---:B------:R-:W-:Y:S01]  /*15540*/  FMUL.FTZ R124, R3.reuse, R124 ;  /* 0x0000007c037c7220 */ /* 0x040fe20000410000 */
[C---:B------:R-:W-:Y:S01]  /*15550*/  HMMA.16816.F32 R108, R172.reuse, R142, R108 ;  /* 0x0000008eac6c723c */ /* 0x040fe2000000186c */
[----:B------:R-:W4:Y:S03]  /*15560*/  LDSM.16.MT88.4 R140, [R209+0xb000] ;  /* 0x00b00000d18c783b */ /* 0x000f260000004200 */
[----:B------:R-:W-:Y:S02]  /*15570*/  FMUL.FTZ R125, R3, R125 ;  /* 0x0000007d037d7220 */ /* 0x000fe40000410000 */
[C---:B------:R-:W-:Y:S02]  /*15580*/  FMUL.FTZ R126, R0.reuse, R126 ;  /* 0x0000007e007e7220 */ /* 0x040fe40000410000 */
[-C--:B---3--:R-:W-:Y:S01]  /*15590*/  HMMA.16816.F32 R20, R172, R144.reuse, R20 ;  /* 0x00000090ac14723c */ /* 0x088fe20000001814 */
[----:B------:R-:W-:Y:S03]  /*155a0*/  FMUL.FTZ R127, R0, R127 ;  /* 0x0000007f007f7220 */ /* 0x000fe60000410000 */
[----:B-1----:R-:W-:Y:S01]  /*155b0*/  LOP3.LUT R137, R139, UR17, R192, 0x96, !PT ;  /* 0x000000118b897c12 */ /* 0x002fe2000f8e96c0 */
[----:B------:R-:W-:Y:S03]  /*155c0*/  FFMA.FTZ R133, R133, R241, R235 ;  /* 0x000000f185857223 */ /* 0x000fe600000100eb */
[C---:B------:R-:W-:Y:S01]  /*155d0*/  HMMA.16816.F32 R112, R180.reuse, R144, R112 ;  /* 0x00000090b470723c */ /* 0x040fe20000001870 */
[----:B------:R-:W-:Y:S06]  /*155e0*/  FADD.FTZ R133, R234, R133 ;  /* 0x00000085ea857221 */ /* 0x000fec0000010000 */
[----:B------:R-:W-:Y:S01]  /*155f0*/  FFMA.FTZ R144, R24, c[0x0][0x23c], -R184 ;  /* 0x00008f0018907a23 */ /* 0x000fe200000108b8 */
[-C--:B------:R-:W-:Y:S01]  /*15600*/  HMMA.16816.F32 R116, R180, R146.reuse, R116 ;  /* 0x00000092b474723c */ /* 0x080fe20000001874 */
[--C-:B------:R-:W-:Y:S02]  /*15610*/  FFMA.FTZ R24, R31, c[0x0][0x23c], -R185.reuse ;  /* 0x00008f001f187a23 */ /* 0x100fe400000108b9 */
[----:B------:R-:W-:Y:S01]  /*15620*/  MUFU.EX2 R187, R144 ;  /* 0x0000009000bb7308 */ /* 0x000fe20000000800 */
[----:B------:R-:W-:Y:S01]  /*15630*/  FMUL.FTZ R31, R132, R167 ;  /* 0x000000a7841f7220 */ /* 0x000fe20000410000 */
[----:B------:R-:W-:Y:S01]  /*15640*/  LOP3.LUT R145, R138, 0xffff, RZ, 0xc0, !PT ;  /* 0x0000ffff8a917812 */ /* 0x000fe200078ec0ff */
[----:B------:R-:W-:Y:S01]  /*15650*/  LDSM.16.MT88.4 R164, [R210+0xb800] ;  /* 0x00b80000d2a4783b */ /* 0x000fe20000004200 */
[----:B------:R-:W-:Y:S01]  /*15660*/  SHF.R.U32.HI R139, RZ, 0x8, R152 ;  /* 0x00000008ff8b7819 */ /* 0x000fe20000011698 */
[C---:B------:R-:W-:Y:S01]  /*15670*/  HMMA.16816.F32 R120, R172.reuse, R146, R120 ;  /* 0x00000092ac78723c */ /* 0x040fe20000001878 */
[----:B------:R-:W-:Y:S03]  /*15680*/  LOP3.LUT R138, R151, 0xff, RZ, 0xc0, !PT ;  /* 0x000000ff978a7812 */ /* 0x000fe600078ec0ff */
[----:B------:R-:W-:Y:S01]  /*15690*/  FFMA.FTZ R184, R25, c[0x0][0x23c], -R184 ;  /* 0x00008f0019b87a23 */ /* 0x000fe200000108b8 */
[----:B------:R1:W-:Y:S01]  /*156a0*/  MUFU.EX2 R188, R24 ;  /* 0x0000001800bc7308 */ /* 0x0003e20000000800 */
[----:B------:R-:W3:Y:S01]  /*156b0*/  LDSM.16.MT88.4 R152, [R205+0xa800] ;  /* 0x00a80000cd98783b */ /* 0x000ee20000004200 */
[----:B------:R-:W-:Y:S01]  /*156c0*/  LOP3.LUT R147, R156, 0xff, RZ, 0xc0, !PT ;  /* 0x000000ff9c937812 */ /* 0x000fe200078ec0ff */
[----:B------:R-:W-:Y:S01]  /*156d0*/  FFMA.FTZ R185, R27, c[0x0][0x23c], -R185 ;  /* 0x00008f001bb97a23 */ /* 0x000fe200000108b9 */
[-C--:B----4-:R-:W-:Y:S03]  /*156e0*/  HMMA.16816.F32 R28, R172, R140.reuse, R28 ;  /* 0x0000008cac1c723c */ /* 0x090fe6000000181c */
[----:B------:R-:W-:Y:S01]  /*156f0*/  SHF.R.U32.HI R25, RZ, 0x8, R145 ;  /* 0x00000008ff197819 */ /* 0x000fe20000011691 */
[----:B------:R-:W-:Y:S01]  /*15700*/  FMUL.FTZ R27, R0, R171 ;  /* 0x000000ab001b7220 */ /* 0x000fe20000410000 */
[----:B------:R-:W-:Y:S01]  /*15710*/  PRMT R147, R147, 0x5410, R157 ;  /* 0x0000541093937816 */ /* 0x000fe2000000009d */
[----:B------:R-:W-:Y:S01]  /*15720*/  MUFU.EX2 R186, R184 ;  /* 0x000000b800ba7308 */ /* 0x000fe20000000800 */
[----:B------:R-:W-:Y:S01]  /*15730*/  LDSM.16.MT88.4 R156, [R210+0xa800] ;  /* 0x00a80000d29c783b */ /* 0x000fe20000004200 */
[C---:B------:R-:W-:Y:S01]  /*15740*/  HMMA.16816.F32 R124, R180.reuse, R140, R124 ;  /* 0x0000008cb47c723c */ /* 0x040fe2000000187c */
[----:B------:R-:W-:Y:S03]  /*15750*/  PRMT R149, R149, 0x5410, R25 ;  /* 0x0000541095957816 */ /* 0x000fe60000000019 */
[----:B------:R-:W-:Y:S01]  /*15760*/  LOP3.LUT R25, R150, 0xffff, RZ, 0xc0, !PT ;  /* 0x0000ffff96197812 */ /* 0x000fe200078ec0ff */
[--C-:B------:R-:W-:Y:S01]  /*15770*/  HSET2.LE.AND R171, R147, R240.reuse, PT ;  /* 0x000000f093ab7233 */ /* 0x100fe20003803000 */
[----:B------:R-:W-:Y:S01]  /*15780*/  PRMT R178, R178, 0x5410, R139 ;  /* 0x00005410b2b27816 */ /* 0x000fe2000000008b */
[----:B------:R-:W-:Y:S01]  /*15790*/  FFMA.FTZ R132, R132, R248, R233 ;  /* 0x000000f884847223 */ /* 0x000fe200000100e9 */
[----:B------:R-:W-:Y:S01]  /*157a0*/  MUFU.EX2 R184, R148 ;  /* 0x0000009400b87308 */ /* 0x000fe20000000800 */
[----:B------:R-:W-:Y:S03]  /*157b0*/  SHF.R.U32.HI R140, RZ, 0x8, R25 ;  /* 0x00000008ff8c7819 */ /* 0x000fe60000011619 */
[----:B-1----:R-:W-:Y:S01]  /*157c0*/  LOP3.LUT R24, R137, 0xffff, RZ, 0xc0, !PT ;  /* 0x0000ffff89187812 */ /* 0x002fe200078ec0ff */
[C---:B------:R-:W-:Y:S01]  /*157d0*/  FMUL.FTZ R25, R3.reuse, R169 ;  /* 0x000000a903197220 */ /* 0x040fe20000410000 */
[----:B------:R-:W-:Y:S01]  /*157e0*/  LOP3.LUT R139, R26, 0xff, RZ, 0xc0, !PT ;  /* 0x000000ff1a8b7812 */ /* 0x000fe200078ec0ff */
[----:B------:R-:W-:Y:S01]  /*157f0*/  FMUL.FTZ R26, R0, R170 ;  /* 0x000000aa001a7220 */ /* 0x000fe20000410000 */
[----:B------:R-:W-:Y:S01]  /*15800*/  PRMT R179, R138, 0x5410, R179 ;  /* 0x000054108ab37816 */ /* 0x000fe200000000b3 */
[--C-:B------:R-:W-:Y:S01]  /*15810*/  HSET2.LE.AND R178, R178, R240.reuse, PT ;  /* 0x000000f0b2b27233 */ /* 0x100fe20003803000 */
[----:B------:R-:W1:Y:S01]  /*15820*/  MUFU.EX2 R185, R185 ;  /* 0x000000b900b97308 */ /* 0x000e620000000800 */
[----:B------:R-:W-:Y:S01]  /*15830*/  SHF.R.U32.HI R138, RZ, 0x8, R24 ;  /* 0x00000008ff8a7819 */ /* 0x000fe20000011618 */
[C---:B------:R-:W-:Y:S01]  /*15840*/  FMUL.FTZ R24, R3.reuse, R168 ;  /* 0x000000a803187220 */ /* 0x040fe20000410000 */
[----:B------:R-:W-:Y:S01]  /*15850*/  LOP3.LUT R146, R150, 0xff, RZ, 0xc0, !PT ;  /* 0x000000ff96927812 */ /* 0x000fe200078ec0ff */
[--C-:B------:R-:W-:Y:S01]  /*15860*/  HSET2.LE.AND R170, R149, R240.reuse, PT ;  /* 0x000000f095aa7233 */ /* 0x100fe20003803000 */
[----:B------:R-:W-:Y:S01]  /*15870*/  SHF.R.U32.HI R150, RZ, 0x18, R150 ;  /* 0x00000018ff967819 */ /* 0x000fe20000011696 */
[--C-:B------:R-:W-:Y:S01]  /*15880*/  HSET2.LE.AND R179, R179, R240.reuse, PT ;  /* 0x000000f0b3b37233 */ /* 0x100fe20003803000 */
[----:B------:R-:W-:Y:S01]  /*15890*/  SHF.R.U32.HI R144, RZ, 0x10, R137 ;  /* 0x00000010ff907819 */ /* 0x000fe20000011689 */
[----:B------:R-:W-:Y:S01]  /*158a0*/  FFMA.FTZ R3, R3, R249, R231 ;  /* 0x000000f903037223 */ /* 0x000fe200000100e7 */
[-C--:B------:R-:W-:Y:S01]  /*158b0*/  HMMA.16816.F32 R24, R180, R142.reuse, R24 ;  /* 0x0000008eb418723c */ /* 0x080fe20000001818 */
[----:B------:R-:W-:Y:S01]  /*158c0*/  PRMT R140, R146, 0x5410, R140 ;  /* 0x00005410928c7816 */ /* 0x000fe2000000008c */
[----:B------:R-:W-:Y:S01]  /*158d0*/  FFMA.FTZ R0, R0, R250, R225 ;  /* 0x000000fa00007223 */ /* 0x000fe200000100e1 */
[----:B------:R-:W-:Y:S02]  /*158e0*/  PRMT R150, R139, 0x5410, R150 ;  /* 0x000054108b967816 */ /* 0x000fe40000000096 */
[----:B------:R-:W-:Y:S01]  /*158f0*/  LOP3.LUT R145, R137, 0xff, RZ, 0xc0, !PT ;  /* 0x000000ff89917812 */ /* 0x000fe200078ec0ff */
[--C-:B------:R-:W-:Y:S01]  /*15900*/  HSET2.LE.AND R176, R140, R240.reuse, PT ;  /* 0x000000f08cb07233 */ /* 0x100fe20003803000 */
[----:B------:R-:W-:Y:S01]  /*15910*/  SHF.R.U32.HI R141, RZ, 0x18, R137 ;  /* 0x00000018ff8d7819 */ /* 0x000fe20000011689 */
[----:B------:R-:W-:Y:S01]  /*15920*/  HMMA.16816.F32 R128, R172, R142, R128 ;  /* 0x0000008eac80723c */ /* 0x000fe20000001880 */
[----:B------:R-:W-:Y:S03]  /*15930*/  LOP3.LUT R137, R144, 0xff, RZ, 0xc0, !PT ;  /* 0x000000ff90897812 */ /* 0x000fe600078ec0ff */
[--C-:B------:R-:W-:Y:S01]  /*15940*/  HSET2.LE.AND R177, R150, R240.reuse, PT ;  /* 0x000000f096b17233 */ /* 0x100fe20003803000 */
[----:B------:R-:W-:Y:S01]  /*15950*/  PRMT R141, R137, 0x5410, R141 ;  /* 0x00005410898d7816 */ /* 0x000fe2000000008d */
[----:B------:R-:W-:Y:S01]  /*15960*/  FADD.FTZ R0, R224, R0 ;  /* 0x00000000e0007221 */ /* 0x000fe20000010000 */
[----:B------:R-:W-:Y:S02]  /*15970*/  PRMT R145, R145, 0x5410, R138 ;  /* 0x0000541091917816 */ /* 0x000fe4000000008a */
[----:B------:R-:W-:Y:S03]  /*15980*/  F2FP.PACK_AB R137, R200, R201 ;  /* 0x000000c9c889723e */ /* 0x000fe600000000ff */
[----:B------:R-:W-:Y:S01]  /*15990*/  F2FP.PACK_AB R138, R198, R199 ;  /* 0x000000c7c68a723e */ /* 0x000fe200000000ff */
[--C-:B------:R-:W-:Y:S01]  /*159a0*/  HSET2.LE.AND R169, R141, R240.reuse, PT ;  /* 0x000000f08da97233 */ /* 0x100fe20003803000 */
[----:B------:R-:W-:Y:S01]  /*159b0*/  F2FP.PACK_AB R139, R195, R196 ;  /* 0x000000c4c38b723e */ /* 0x000fe200000000ff */
[----:B------:R-:W-:Y:S01]  /*159c0*/  HSET2.LE.AND R168, R145, R240, PT ;  /* 0x000000f091a87233 */ /* 0x000fe20003803000 */
[----:B--2---:R-:W-:Y:S01]  /*159d0*/  F2FP.PACK_AB R140, R193, R194 ;  /* 0x000000c2c18c723e */ /* 0x004fe200000000ff */
[----:B------:R-:W-:Y:S01]  /*159e0*/  FADD.FTZ R0, R203, R0 ;  /* 0x00000000cb007221 */ /* 0x000fe20000010000 */
[----:B------:R-:W-:Y:S02]  /*159f0*/  LOP3.LUT R178, R178, R137, RZ, 0xc0, !PT ;  /* 0x00000089b2b27212 */ /* 0x000fe400078ec0ff */
[----:B------:R-:W-:Y:S01]  /*15a00*/  LOP3.LUT R179, R179, R138, RZ, 0xc0, !PT ;  /* 0x0000008ab3b37212 */ /* 0x000fe200078ec0ff */
[----:B------:R-:W-:Y:S01]  /*15a10*/  FADD.FTZ R0, R202, R0 ;  /* 0x00000000ca007221 */ /* 0x000fe20000010000 */
[----:B------:R-:W-:Y:S02]  /*15a20*/  LOP3.LUT R176, R176, R139, RZ, 0xc0, !PT ;  /* 0x0000008bb0b07212 */ /* 0x000fe400078ec0ff */
[----:B------:R-:W-:Y:S02]  /*15a30*/  LOP3.LUT R177, R177, R140, RZ, 0xc0, !PT ;  /* 0x0000008cb1b17212 */ /* 0x000fe400078ec0ff */
[----:B-1----:R-:W-:Y:S02]  /*15a40*/  F2FP.PACK_AB R140, R185, R184 ;  /* 0x000000b8b98c723e */ /* 0x002fe400000000ff */
[----:B------:R-:W-:Y:S02]  /*15a50*/  F2FP.PACK_AB R137, R190, R191 ;  /* 0x000000bfbe89723e */ /* 0x000fe400000000ff */
[----:B------:R-:W-:Y:S02]  /*15a60*/  LOP3.LUT R169, R169, R140, RZ, 0xc0, !PT ;  /* 0x0000008ca9a97212 */ /* 0x000fe400078ec0ff */
[-C--:B---3--:R-:W-:Y:S01]  /*15a70*/  HMMA.16816.F32 R140, R176, R152.reuse, R4 ;  /* 0x00000098b08c723c */ /* 0x088fe20000001804 */
[----:B------:R-:W1:Y:S01]  /*15a80*/  LDSM.16.MT88.4 R4, [R207+0xa800] ;  /* 0x00a80000cf04783b */ /* 0x000e620000004200 */
[----:B------:R-:W-:Y:S02]  /*15a90*/  F2FP.PACK_AB R138, R188, R189 ;  /* 0x000000bdbc8a723e */ /* 0x000fe400000000ff */
[----:B------:R-:W-:Y:S02]  /*15aa0*/  F2FP.PACK_AB R139, R186, R187 ;  /* 0x000000bbba8b723e */ /* 0x000fe400000000ff */
[----:B------:R-:W-:Y:S02]  /*15ab0*/  LOP3.LUT R170, R170, R137, RZ, 0xc0, !PT ;  /* 0x00000089aaaa7212 */ /* 0x000fe400078ec0ff */
[----:B------:R-:W-:Y:S04]  /*15ac0*/  LOP3.LUT R171, R171, R138, RZ, 0xc0, !PT ;  /* 0x0000008aabab7212 */ /* 0x000fe800078ec0ff */
[----:B------:R-:W-:Y:S02]  /*15ad0*/  LOP3.LUT R168, R168, R139, RZ, 0xc0, !PT ;  /* 0x0000008ba8a87212 */ /* 0x000fe400078ec0ff */
[----:B------:R-:W-:Y:S02]  /*15ae0*/  MOV R138, R2 ;  /* 0x00000002008a7202 */ /* 0x000fe40000000f00 */
[----:B------:R-:W-:Y:S03]  /*15af0*/  MOV R137, R134 ;  /* 0x0000008600897202 */ /* 0x000fe60000000f00 */
[C---:B------:R-:W-:Y:S01]  /*15b00*/  HMMA.16816.F32 R144, R168.reuse, R152, R8 ;  /* 0x00000098a890723c */ /* 0x040fe20000001808 */
[----:B------:R-:W2:Y:S07]  /*15b10*/  LDSM.16.MT88.4 R8, [R209+0xa800] ;  /* 0x00a80000d108783b */ /* 0x000eae0000004200 */
[-C--:B------:R-:W-:Y:S01]  /*15b20*/  HMMA.16816.F32 R148, R168, R154.reuse, R12 ;  /* 0x0000009aa894723c */ /* 0x080fe2000000180c */
[----:B------:R-:W3:Y:S07]  /*15b30*/  LDSM.16.MT88.4 R12, [R207+0xb800] ;  /* 0x00b80000cf0c783b */ /* 0x000eee0000004200 */
[C---:B------:R-:W-:Y:S01]  /*15b40*/  HMMA.16816.F32 R152, R176.reuse, R154, R16 ;  /* 0x0000009ab098723c */ /* 0x040fe20000001810 */
[----:B------:R-:W4:Y:S07]  /*15b50*/  LDSM.16.MT88.4 R16, [R209+0xb800] ;  /* 0x00b80000d110783b */ /* 0x000f2e0000004200 */
[-C--:B-1----:R-:W-:Y:S08]  /*15b60*/  HMMA.16816.F32 R36, R176, R4.reuse, R36 ;  /* 0x00000004b024723c */ /* 0x082ff00000001824 */
[C---:B------:R-:W-:Y:S07]  /*15b70*/  HMMA.16816.F32 R40, R168.reuse, R4, R40 ;  /* 0x00000004a828723c */ /* 0x040fee0000001828 */
[----:B------:R-:W-:Y:S01]  /*15b80*/  FADD.FTZ R4, R232, R132 ;  /* 0x00000084e8047221 */ /* 0x000fe20000010000 */
[-C--:B------:R-:W-:Y:S01]  /*15b90*/  HMMA.16816.F32 R44, R168, R6.reuse, R44 ;  /* 0x00000006a82c723c */ /* 0x080fe2000000182c */
[----:B------:R-:W-:Y:S03]  /*15ba0*/  FADD.FTZ R5, R184, R0 ;  /* 0x00000000b8057221 */ /* 0x000fe60000010000 */
[----:B------:R-:W-:Y:S04]  /*15bb0*/  FADD.FTZ R4, R236, R4 ;  /* 0x00000004ec047221 */ /* 0x000fe80000010000 */
[C---:B------:R-:W-:Y:S01]  /*15bc0*/  HMMA.16816.F32 R48, R176.reuse, R6, R48 ;  /* 0x00000006b030723c */ /* 0x040fe20000001830 */
[----:B------:R-:W-:Y:S04]  /*15bd0*/  FADD.FTZ R4, R237, R4 ;  /* 0x00000004ed047221 */ /* 0x000fe80000010000 */
[----:B------:R-:W-:Y:S02]  /*15be0*/  FADD.FTZ R4, R194, R4 ;  /* 0x00000004c2047221 */ /* 0x000fe40000010000 */
[----:B------:R-:W-:Y:S01]  /*15bf0*/  FADD.FTZ R6, R230, R3 ;  /* 0x00000003e6067221 */ /* 0x000fe20000010000 */
[-C--:B------:R-:W-:Y:S01]  /*15c00*/  HMMA.16816.F32 R52, R176, R156.reuse, R52 ;  /* 0x0000009cb034723c */ /* 0x080fe20000001834 */
[----:B------:R-:W-:Y:S03]  /*15c10*/  FADD.FTZ R3, R239, R133 ;  /* 0x00000085ef037221 */ /* 0x000fe60000010000 */
[----:B------:R-:W-:Y:S02]  /*15c20*/  FADD.FTZ R6, R223, R6 ;  /* 0x00000006df067221 */ /* 0x000fe40000010000 */
[----:B------:R-:W-:Y:S02]  /*15c30*/  FADD.FTZ R3, R238, R3 ;  /* 0x00000003ee037221 */ /* 0x000fe40000010000 */
[C---:B------:R-:W-:Y:S01]  /*15c40*/  HMMA.16816.F32 R56, R168.reuse, R156, R56 ;  /* 0x0000009ca838723c */ /* 0x040fe20000001838 */
[----:B------:R-:W-:Y:S03]  /*15c50*/  FADD.FTZ R6, R222, R6 ;  /* 0x00000006de067221 */ /* 0x000fe60000010000 */
[----:B------:R-:W-:Y:S02]  /*15c60*/  FADD.FTZ R3, R196, R3 ;  /* 0x00000003c4037221 */ /* 0x000fe40000010000 */
[----:B------:R-:W-:Y:S02]  /*15c70*/  FADD.FTZ R6, R187, R6 ;  /* 0x00000006bb067221 */ /* 0x000fe40000010000 */
        /* <DEDUP_REMOVED lines=8> */
[-C--:B--2---:R-:W-:Y:S01]  /*15d00*/  HMMA.16816.F32 R68, R176, R8.reuse, R68 ;  /* 0x00000008b044723c */ /* 0x084fe20000001844 */
[----:B------:R-:W-:Y:S03]  /*15d10*/  FADD.FTZ R3, R191, R0 ;  /* 0x00000000bf037221 */ /* 0x000fe60000010000 */
[----:B------:R-:W-:Y:S02]  /*15d20*/  FADD.FTZ R0, R189, R4 ;  /* 0x00000004bd007221 */ /* 0x000fe40000010000 */
[----:B------:R-:W-:Y:S02]  /*15d30*/  FADD.FTZ R241, R200, R6 ;  /* 0x00000006c8f17221 */ /* 0x000fe40000010000 */
[C---:B------:R-:W-:Y:S01]  /*15d40*/  HMMA.16816.F32 R72, R168.reuse, R8, R72 ;  /* 0x00000008a848723c */ /* 0x040fe20000001848 */
[----:B------:R-:W-:Y:S03]  /*15d50*/  FADD.FTZ R248, R198, R5 ;  /* 0x00000005c6f87221 */ /* 0x000fe60000010000 */
[----:B------:R-:W-:Y:S01]  /*15d60*/  FADD.FTZ R249, R190, R3 ;  /* 0x00000003bef97221 */ /* 0x000fe20000010000 */
[----:B------:R-:W-:Y:S01]  /*15d70*/  MOV R3, R135 ;  /* 0x0000008700037202 */ /* 0x000fe20000000f00 */
[----:B------:R-:W-:Y:S01]  /*15d80*/  FADD.FTZ R250, R188, R0 ;  /* 0x00000000bcfa7221 */ /* 0x000fe20000010000 */
[----:B------:R-:W-:Y:S01]  /*15d90*/  MOV R0, R136 ;  /* 0x0000008800007202 */ /* 0x000fe20000000f00 */
[-C--:B------:R-:W-:Y:S08]  /*15da0*/  HMMA.16816.F32 R76, R168, R10.reuse, R76 ;  /* 0x0000000aa84c723c */ /* 0x080ff0000000184c */
[C---:B------:R-:W-:Y:S08]  /*15db0*/  HMMA.16816.F32 R80, R176.reuse, R10, R80 ;  /* 0x0000000ab050723c */ /* 0x040ff00000001850 */
[-C--:B------:R-:W-:Y:S08]  /*15dc0*/  HMMA.16816.F32 R84, R176, R160.reuse, R84 ;  /* 0x000000a0b054723c */ /* 0x080ff00000001854 */
[C---:B------:R-:W-:Y:S08]  /*15dd0*/  HMMA.16816.F32 R88, R168.reuse, R160, R88 ;  /* 0x000000a0a858723c */ /* 0x040ff00000001858 */
        /* <DEDUP_REMOVED lines=15> */
.L_x_814:
[----:B------:R-:W1:Y:S01]  /*15ed0*/  SHFL.BFLY PT, R3, R241, 0x2, 0x1f ;  /* 0x0c401f00f1037f89 */ /* 0x000e6200000e0000 */
[----:B------:R-:W-:Y:S01]  /*15ee0*/  MOV R5, 0x3f800000 ;  /* 0x3f80000000057802 */ /* 0x000fe20000000f00 */
[----:B------:R-:W2:Y:S01]  /*15ef0*/  S2UR UR6, SR_CTAID.Y ;  /* 0x00000000000679c3 */ /* 0x000ea20000002600 */
[----:B------:R-:W-:Y:S01]  /*15f00*/  UISETP.NE.AND UP0, UPT, UR25, -0x1, UPT ;  /* 0xffffffff1900788c */ /* 0x000fe2000bf05270 */
[----:B------:R-:W3:Y:S01]  /*15f10*/  SHFL.BFLY PT, R0, R248, 0x2, 0x1f ;  /* 0x0c401f00f8007f89 */ /* 0x000ee200000e0000 */
[----:B------:R-:W-:Y:S01]  /*15f20*/  ULDC.64 UR4, c[0x0][0x1e8] ;  /* 0x00007a0000047ab9 */ /* 0x000fe20000000a00 */
[----:B------:R-:W-:Y:S01]  /*15f30*/  BSSY B0, `(.L_x_818) ;  /* 0x00001b0000007945 */ /* 0x000fe20003800000 */
[----:B------:R-:W-:Y:S01]  /*15f40*/  ULDC.U8 UR9, c[0x0][0x328] ;  /* 0x0000ca0000097ab9 */ /* 0x000fe20000000000 */
[----:B------:R-:W4:Y:S01]  /*15f50*/  SHFL.BFLY PT, R6, R249, 0x2, 0x1f ;  /* 0x0c401f00f9067f89 */ /* 0x000f2200000e0000 */
[----:B------:R-:W-:Y:S01]  /*15f60*/  UISETP.NE.AND UP3, UPT, UR9, URZ, UPT ;  /* 0x0000003f0900728c */ /* 0x000fe2000bf65270 */
[----:B------:R-:W5:Y:S01]  /*15f70*/  S2UR UR10, SR_CTAID.Z ;  /* 0x00000000000a79c3 */ /* 0x000f620000002700 */
[----:B------:R-:W-:Y:S01]  /*15f80*/  ULDC UR8, c[0x0][0x214] ;  /* 0x0000850000087ab9 */ /* 0x000fe20000000800 */
[----:B------:R-:W-:Y:S02]  /*15f90*/  SHFL.BFLY PT, R4, R250, 0x2, 0x1f ;  /* 0x0c401f00fa047f89 */ /* 0x000fe400000e0000 */
[----:B------:R-:W-:-:S02]  /*15fa0*/  @UP0 UIMAD.WIDE.U32 UR12, UR25, UR4, URZ ;  /* 0x00000004190c02a5 */ /* 0x000fc4000f8e003f */
[----:B------:R-:W5:Y:S02]  /*15fb0*/  S2R R173, SR_TID.X ;  /* 0x0000000000ad7919 */ /* 0x000f640000002100 */
[----:B------:R-:W-:-:S03]  /*15fc0*/  @UP0 UIMAD UR7, UR25, UR5, UR13 ;  /* 0x00000005190702a4 */ /* 0x000fc6000f8e020d */
[----:B------:R-:W-:Y:S01]  /*15fd0*/  ULDC.64 UR4, c[0x0][0x1e0] ;  /* 0x0000780000047ab9 */ /* 0x000fe20000000a00 */
[----:B-1----:R-:W-:Y:S01]  /*15fe0*/  FADD.FTZ R3, R3, R241 ;  /* 0x000000f103037221 */ /* 0x002fe20000010000 */
[----:B--2---:R-:W-:Y:S01]  /*15ff0*/  @!UP0 USHF.R.S32.HI UR11, URZ, 0x1f, UR6 ;  /* 0x0000001f3f0b8899 */ /* 0x004fe20008011406 */
[----:B---3--:R-:W-:-:S03]  /*16000*/  FADD.FTZ R0, R0, R248 ;  /* 0x000000f800007221 */ /* 0x008fc60000010000 */
[----:B------:R-:W1:Y:S01]  /*16010*/  SHFL.BFLY PT, R133, R3, 0x1, 0x1f ;  /* 0x0c201f0003857f89 */ /* 0x000e6200000e0000 */
[----:B------:R-:W-:Y:S01]  /*16020*/  @!UP0 UIMAD UR11, UR11, UR4, URZ ;  /* 0x000000040b0b82a4 */ /* 0x000fe2000f8e023f */
[----:B----4-:R-:W-:Y:S02]  /*16030*/  FADD.FTZ R6, R6, R249 ;  /* 0x000000f906067221 */ /* 0x010fe40000010000 */
[----:B------:R-:W2:Y:S01]  /*16040*/  SHFL.BFLY PT, R132, R0, 0x1, 0x1f ;  /* 0x0c201f0000847f89 */ /* 0x000ea200000e0000 */
[----:B------:R-:W-:Y:S02]  /*16050*/  @!UP0 UIMAD.WIDE.U32 UR20, UR6, UR4, URZ ;  /* 0x00000004061482a5 */ /* 0x000fe4000f8e003f */
[----:B------:R-:W-:Y:S01]  /*16060*/  @!UP0 UIMAD UR11, UR6, UR5, UR11 ;  /* 0x00000005060b82a4 */ /* 0x000fe2000f8e020b */
[----:B------:R-:W3:Y:S01]  /*16070*/  SHFL.BFLY PT, R9, R6, 0x1, 0x1f ;  /* 0x0c201f0006097f89 */ /* 0x000ee200000e0000 */
[----:B------:R-:W-:Y:S01]  /*16080*/  ULDC.U8 UR4, c[0x0][0x329] ;  /* 0x0000ca4000047ab9 */ /* 0x000fe20000000000 */
[----:B-----5:R-:W-:Y:S01]  /*16090*/  SHF.R.S32.HI R172, RZ, 0x1f, R173 ;  /* 0x0000001fffac7819 */ /* 0x020fe200000114ad */
[----:B------:R-:W-:-:S02]  /*160a0*/  UISETP.NE.AND UP2, UPT, UR4, URZ, UPT ;  /* 0x0000003f0400728c */ /* 0x000fc4000bf45270 */
[----:B------:R-:W-:Y:S01]  /*160b0*/  UISETP.EQ.AND UP3, UPT, UR4, URZ, UP3 ;  /* 0x0000003f0400728c */ /* 0x000fe20009f62270 */
[CC--:B------:R-:W-:Y:S01]  /*160c0*/  LEA.HI R7, R172.reuse, R173.reuse, RZ, 0x2 ;  /* 0x000000adac077211 */ /* 0x0c0fe200078f10ff */
[----:B------:R-:W-:Y:S01]  /*160d0*/  ULDC UR5, c[0x0][0x234] ;  /* 0x00008d0000057ab9 */ /* 0x000fe20000000800 */
[-C--:B------:R-:W-:Y:S01]  /*160e0*/  LEA.HI R172, R172, R173.reuse, RZ, 0x5 ;  /* 0x000000adacac7211 */ /* 0x080fe200078f28ff */
[----:B------:R-:W-:Y:S01]  /*160f0*/  ULDC UR4, c[0x0][0x1c0] ;  /* 0x0000700000047ab9 */ /* 0x000fe20000000800 */
[----:B------:R-:W-:Y:S01]  /*16100*/  SHF.R.S32.HI R8, RZ, 0x1f, R7 ;  /* 0x0000001fff087819 */ /* 0x000fe20000011407 */
[----:B------:R-:W-:Y:S02]  /*16110*/  @!UP0 UIADD3 UR7, UR21, UR11, URZ ;  /* 0x0000000b15078290 */ /* 0x000fe4000fffe03f */
[----:B------:R-:W-:Y:S01]  /*16120*/  @!UP0 UMOV UR12, UR20 ;  /* 0x00000014000c8c82 */ /* 0x000fe20008000000 */
[----:B-1----:R-:W-:Y:S01]  /*16130*/  FADD.FTZ R133, R3, R133 ;  /* 0x0000008503857221 */ /* 0x002fe20000010000 */
[----:B------:R-:W-:Y:S01]  /*16140*/  @!UP2 UISETP.NE.AND UP1, UPT, UR9, URZ, UPT ;  /* 0x0000003f0900a28c */ /* 0x000fe2000bf25270 */
[----:B------:R-:W-:Y:S01]  /*16150*/  FADD.FTZ R3, R4, R250 ;  /* 0x000000fa04037221 */ /* 0x000fe20000010000 */
[----:B------:R-:W-:Y:S01]  /*16160*/  SHF.R.S32.HI R4, RZ, 0x2, R7 ;  /* 0x00000002ff047819 */ /* 0x000fe20000011407 */
[----:B--2---:R-:W-:Y:S01]  /*16170*/  FADD.FTZ R132, R0, R132 ;  /* 0x0000008400847221 */ /* 0x004fe20000010000 */
[----:B------:R-:W-:Y:S01]  /*16180*/  FSETP.NE.FTZ.AND P6, PT, R133, RZ, PT ;  /* 0x000000ff8500720b */ /* 0x000fe20003fd5000 */
[----:B------:R-:W1:Y:S01]  /*16190*/  S2UR UR9, SR_CTAID.X ;  /* 0x00000000000979c3 */ /* 0x000e620000002500 */
[----:B------:R-:W2:Y:S01]  /*161a0*/  SHFL.BFLY PT, R10, R3, 0x1, 0x1f ;  /* 0x0c201f00030a7f89 */ /* 0x000ea200000e0000 */
[----:B------:R-:W-:Y:S01]  /*161b0*/  MOV R0, 0x3f800000 ;  /* 0x3f80000000007802 */ /* 0x000fe20000000f00 */
[----:B---3--:R-:W-:Y:S01]  /*161c0*/  FADD.FTZ R138, R6, R9 ;  /* 0x00000009068a7221 */ /* 0x008fe20000010000 */
[----:B------:R-:W-:Y:S01]  /*161d0*/  LOP3.LUT R7, R7, 0x3ffffffc, RZ, 0xc0, !PT ;  /* 0x3ffffffc07077812 */ /* 0x000fe200078ec0ff */
[----:B------:R-:W-:Y:S01]  /*161e0*/  @UP2 ULDC UR14, c[0x0][0x210] ;  /* 0x00008400000e2ab9 */ /* 0x000fe20000000800 */
[----:B------:R-:W-:Y:S01]  /*161f0*/  FSETP.NE.FTZ.AND P5, PT, R132, RZ, PT ;  /* 0x000000ff8400720b */ /* 0x000fe20003fb5000 */
[----:B------:R-:W-:Y:S01]  /*16200*/  @UP2 UIMAD UR14, UR14, UR8, URZ ;  /* 0x000000080e0e22a4 */ /* 0x000fe2000f8e023f */
[----:B------:R-:W-:Y:S01]  /*16210*/  FSETP.NE.FTZ.AND P4, PT, R138, RZ, PT ;  /* 0x000000ff8a00720b */ /* 0x000fe20003f95000 */
[----:B------:R-:W-:Y:S01]  /*16220*/  @!UP2 USEL UR14, UR8, UR5, !UP1 ;  /* 0x00000005080ea287 */ /* 0x000fe2000c800000 */
[----:B------:R-:W-:Y:S01]  /*16230*/  SHF.R.S32.HI R9, RZ, 0x5, R172 ;  /* 0x00000005ff097819 */ /* 0x000fe200000114ac */
[----:B------:R-:W-:Y:S01]  /*16240*/  @UP2 UMOV UR13, 0x1 ;  /* 0x00000001000d2882 */ /* 0x000fe20000000000 */
[----:B------:R-:W3:Y:S01]  /*16250*/  @P6 MUFU.RCP R0, R133 ;  /* 0x0000008500006308 */ /* 0x000ee20000001000 */
[----:B------:R-:W-:Y:S01]  /*16260*/  IADD3 R6, -R7, R173, RZ ;  /* 0x000000ad07067210 */ /* 0x000fe20007ffe1ff */
[----:B------:R-:W-:Y:S01]  /*16270*/  @!UP2 UIMAD UR13, UR14, UR4, URZ ;  /* 0x000000040e0da2a4 */ /* 0x000fe2000f8e023f */
[----:B------:R-:W-:Y:S01]  /*16280*/  LEA.HI R8, R8, R4, RZ, 0x3 ;  /* 0x0000000408087211 */ /* 0x000fe200078f18ff */
[----:B------:R-:W-:Y:S01]  /*16290*/  @UP3 UIMAD UR16, UR6, UR8, URZ ;  /* 0x00000008061032a4 */ /* 0x000fe2000f8e023f */
[----:B------:R-:W-:Y:S01]  /*162a0*/  LEA R139, R9, R6, 0x9 ;  /* 0x00000006098b7211 */ /* 0x000fe200078e48ff */
[----:B------:R-:W-:Y:S01]  /*162b0*/  @UP2 ULDC UR15, c[0x0][0x210] ;  /* 0x00008400000f2ab9 */ /* 0x000fe20000000800 */
[----:B------:R-:W-:Y:S01]  /*162c0*/  LOP3.LUT R26, R8, 0xfffffff8, RZ, 0xc0, !PT ;  /* 0xfffffff8081a7812 */ /* 0x000fe200078ec0ff */
[----:B------:R-:W4:Y:S01]  /*162d0*/  @P5 MUFU.RCP R5, R132 ;  /* 0x0000008400055308 */ /* 0x000f220000001000 */
[----:B------:R-:W-:-:S02]  /*162e0*/  UIMAD UR4, UR6, UR13, URZ ;  /* 0x0000000d060472a4 */ /* 0x000fc4000f8e023f */
[----:B------:R-:W-:Y:S01]  /*162f0*/  IADD3 R26, R4, -R26, RZ ;  /* 0x8000001a041a7210 */ /* 0x000fe20007ffe0ff */
[----:B------:R-:W-:Y:S01]  /*16300*/  @!UP2 UMOV UR15, 0x1 ;  /* 0x00000001000fa882 */ /* 0x000fe20000000000 */
[----:B--2---:R-:W-:Y:S01]  /*16310*/  FADD.FTZ R137, R3, R10 ;  /* 0x0000000a03897221 */ /* 0x004fe20000010000 */
[----:B------:R-:W-:Y:S01]  /*16320*/  MOV R3, 0x3f800000 ;  /* 0x3f80000000037802 */ /* 0x000fe20000000f00 */
[----:B------:R-:W-:Y:S01]  /*16330*/  @UP3 USEL UR16, UR16, UR25, !UP0 ;  /* 0x0000001910103287 */ /* 0x000fe2000c000000 */
[----:B---3--:R-:W-:Y:S01]  /*16340*/  FMUL.FTZ R0, R0, c[0x0][0x2dc] ;  /* 0x0000b70000007a20 */ /* 0x008fe20000410000 */
[----:B-1----:R-:W-:Y:S01]  /*16350*/  UIMAD UR9, UR9, UR15, URZ ;  /* 0x0000000f090972a4 */ /* 0x002fe2000f8e023f */
[----:B------:R-:W-:Y:S01]  /*16360*/  FSETP.NE.FTZ.AND P3, PT, R137, RZ, PT ;  /* 0x000000ff8900720b */ /* 0x000fe20003f75000 */
[----:B------:R-:W-:Y:S01]  /*16370*/  USEL UR4, UR4, URZ, !UP3 ;  /* 0x0000003f04047287 */ /* 0x000fe2000d800000 */
[C---:B------:R-:W-:Y:S01]  /*16380*/  FMUL.FTZ R140, R0.reuse, R140 ;  /* 0x0000008c008c7220 */ /* 0x040fe20000410000 */
[----:B------:R-:W1:Y:S01]  /*16390*/  @P4 MUFU.RCP R3, R138 ;  /* 0x0000008a00034308 */ /* 0x000e620000001000 */
[----:B------:R-:W-:Y:S01]  /*163a0*/  FMUL.FTZ R6, R0, R141 ;  /* 0x0000008d00067220 */ /* 0x000fe20000410000 */
[----:B------:R-:W-:Y:S01]  /*163b0*/  R2P PR, R26, 0x6 ;  /* 0x000000061a007804 */ /* 0x000fe20000000000 */
[C---:B------:R-:W-:Y:S01]  /*163c0*/  FMUL.FTZ R152, R0.reuse, R152 ;  /* 0x0000009800987220 */ /* 0x040fe20000410000 */
[----:B------:R-:W-:Y:S01]  /*163d0*/  USHF.L.U32 UR9, UR9, 0x7, URZ ;  /* 0x0000000709097899 */ /* 0x000fe2000800063f */
[----:B------:R-:W-:Y:S01]  /*163e0*/  FMUL.FTZ R153, R0, R153 ;  /* 0x0000009900997220 */ /* 0x000fe20000410000 */
[----:B------:R-:W-:Y:S01]  /*163f0*/  F2FP.PACK_AB R6, R6, R140 ;  /* 0x0000008c0606723e */ /* 0x000fe200000000ff */
[C---:B------:R-:W-:Y:S01]  /*16400*/  FMUL.FTZ R36, R0.reuse, R36 ;  /* 0x0000002400247220 */ /* 0x040fe20000410000 */
[----:B------:R-:W-:Y:S01]  /*16410*/  UIMAD UR14, UR10, UR14, UR4 ;  /* 0x0000000e0a0e72a4 */ /* 0x000fe2000f8e0204 */
[C---:B------:R-:W-:Y:S01]  /*16420*/  FMUL.FTZ R12, R0.reuse, R37 ;  /* 0x00000025000c7220 */ /* 0x040fe20000410000 */
[----:B------:R-:W-:Y:S01]  /*16430*/  @!UP3 UMOV UR22, URZ ;  /* 0x0000003f0016bc82 */ /* 0x000fe20008000000 */
[C---:B------:R-:W-:Y:S01]  /*16440*/  FMUL.FTZ R48, R0.reuse, R48 ;  /* 0x0000003000307220 */ /* 0x040fe20000410000 */
[----:B------:R-:W-:Y:S01]  /*16450*/  @UP3 UMOV UR22, UR16 ;  /* 0x0000001000163c82 */ /* 0x000fe20008000000 */
[----:B------:R-:W-:Y:S01]  /*16460*/  FMUL.FTZ R15, R0, R49 ;  /* 0x00000031000f7220 */ /* 0x000fe20000410000 */
[----:B------:R-:W-:Y:S01]  /*16470*/  F2FP.PACK_AB R12, R12, R36 ;  /* 0x000000240c0c723e */ /* 0x000fe200000000ff */
[C---:B------:R-:W-:Y:S01]  /*16480*/  FMUL.FTZ R52, R0.reuse, R52 ;  /* 0x0000003400347220 */ /* 0x040fe20000410000 */
[----:B------:R-:W-:Y:S01]  /*16490*/  @!UP3 UMOV UR23, URZ ;  /* 0x0000003f0017bc82 */ /* 0x000fe20008000000 */
[C---:B------:R-:W-:Y:S01]  /*164a0*/  FMUL.FTZ R22, R0.reuse, R53 ;  /* 0x0000003500167220 */ /* 0x040fe20000410000 */
[----:B------:R-:W-:Y:S01]  /*164b0*/  F2FP.PACK_AB R15, R15, R48 ;  /* 0x000000300f0f723e */ /* 0x000fe200000000ff */
[C---:B------:R-:W-:Y:S01]  /*164c0*/  FMUL.FTZ R64, R0.reuse, R64 ;  /* 0x0000004000407220 */ /* 0x040fe20000410000 */
[----:B------:R-:W-:Y:S01]  /*164d0*/  USHF.R.S32.HI UR4, URZ, 0x1f, UR9 ;  /* 0x0000001f3f047899 */ /* 0x000fe20008011409 */
[----:B------:R-:W-:Y:S01]  /*164e0*/  FMUL.FTZ R32, R0, R65 ;  /* 0x0000004100207220 */ /* 0x000fe20000410000 */
[----:B------:R-:W-:Y:S01]  /*164f0*/  F2FP.PACK_AB R22, R22, R52 ;  /* 0x000000341616723e */ /* 0x000fe200000000ff */
[C---:B------:R-:W-:Y:S01]  /*16500*/  FMUL.FTZ R68, R0.reuse, R68 ;  /* 0x0000004400447220 */ /* 0x040fe20000410000 */
[----:B------:R-:W-:Y:S01]  /*16510*/  @UP3 USHF.R.S32.HI UR23, URZ, 0x1f, UR16 ;  /* 0x0000001f3f173899 */ /* 0x000fe20008011410 */
[C---:B------:R-:W-:Y:S01]  /*16520*/  FMUL.FTZ R69, R0.reuse, R69 ;  /* 0x0000004500457220 */ /* 0x040fe20000410000 */
[----:B------:R-:W-:Y:S01]  /*16530*/  USHF.R.S32.HI UR5, URZ, 0x1f, UR14 ;  /* 0x0000001f3f057899 */ /* 0x000fe2000801140e */
[C---:B------:R-:W-:Y:S01]  /*16540*/  FMUL.FTZ R80, R0.reuse, R80 ;  /* 0x0000005000507220 */ /* 0x040fe20000410000 */
[----:B------:R-:W-:Y:S01]  /*16550*/  UIADD3 UR9, UP2, UP1, UR9, UR22, UR14 ;  /* 0x0000001609097290 */ /* 0x000fe2000f95e00e */
[----:B------:R-:W-:-:S02]  /*16560*/  FMUL.FTZ R81, R0, R81 ;  /* 0x0000005100517220 */ /* 0x000fc40000410000 */
[C---:B------:R-:W-:Y:S01]  /*16570*/  FMUL.FTZ R84, R0.reuse, R84 ;  /* 0x0000005400547220 */ /* 0x040fe20000410000 */
[----:B------:R-:W-:Y:S01]  /*16580*/  UIADD3.X UR4, UR4, UR23, UR5, UP2, UP1 ;  /* 0x0000001704047290 */ /* 0x000fe200097e2405 */
[C---:B------:R-:W-:Y:S02]  /*16590*/  FMUL.FTZ R85, R0.reuse, R85 ;  /* 0x0000005500557220 */ /* 0x040fe40000410000 */
[C---:B------:R-:W-:Y:S02]  /*165a0*/  FMUL.FTZ R96, R0.reuse, R96 ;  /* 0x0000006000607220 */ /* 0x040fe40000410000 */
[C---:B------:R-:W-:Y:S02]  /*165b0*/  FMUL.FTZ R97, R0.reuse, R97 ;  /* 0x0000006100617220 */ /* 0x040fe40000410000 */
[C---:B------:R-:W-:Y:S02]  /*165c0*/  FMUL.FTZ R156, R0.reuse, R156 ;  /* 0x0000009c009c7220 */ /* 0x040fe40000410000 */
[C---:B------:R-:W-:Y:S01]  /*165d0*/  FMUL.FTZ R157, R0.reuse, R157 ;  /* 0x0000009d009d7220 */ /* 0x040fe20000410000 */
[----:B------:R-:W-:Y:S01]  /*165e0*/  F2FP.PACK_AB R52, R97, R96 ;  /* 0x000000606134723e */ /* 0x000fe200000000ff */
[----:B------:R-:W-:-:S02]  /*165f0*/  FMUL.FTZ R108, R0, R108 ;  /* 0x0000006c006c7220 */ /* 0x000fc40000410000 */
[C---:B------:R-:W-:Y:S01]  /*16600*/  FMUL.FTZ R109, R0.reuse, R109 ;  /* 0x0000006d006d7220 */ /* 0x040fe20000410000 */
[----:B------:R-:W-:Y:S01]  /*16610*/  F2FP.PACK_AB R48, R157, R156 ;  /* 0x0000009c9d30723e */ /* 0x000fe200000000ff */
[C---:B------:R-:W-:Y:S02]  /*16620*/  FMUL.FTZ R160, R0.reuse, R160 ;  /* 0x000000a000a07220 */ /* 0x040fe40000410000 */
[C---:B------:R-:W-:Y:S02]  /*16630*/  FMUL.FTZ R161, R0.reuse, R161 ;  /* 0x000000a100a17220 */ /* 0x040fe40000410000 */
[C---:B------:R-:W-:Y:S02]  /*16640*/  FMUL.FTZ R120, R0.reuse, R120 ;  /* 0x0000007800787220 */ /* 0x040fe40000410000 */
[C---:B------:R-:W-:Y:S02]  /*16650*/  FMUL.FTZ R121, R0.reuse, R121 ;  /* 0x0000007900797220 */ /* 0x040fe40000410000 */
[----:B------:R-:W-:-:S02]  /*16660*/  FMUL.FTZ R164, R0, R164 ;  /* 0x000000a400a47220 */ /* 0x000fc40000410000 */
[C---:B------:R-:W-:Y:S01]  /*16670*/  FMUL.FTZ R165, R0.reuse, R165 ;  /* 0x000000a500a57220 */ /* 0x040fe20000410000 */
[----:B------:R-:W-:Y:S01]  /*16680*/  F2FP.PACK_AB R36, R121, R120 ;  /* 0x000000787924723e */ /* 0x000fe200000000ff */
[C---:B------:R-:W-:Y:S02]  /*16690*/  FMUL.FTZ R128, R0.reuse, R128 ;  /* 0x0000008000807220 */ /* 0x040fe40000410000 */
[----:B------:R-:W-:Y:S01]  /*166a0*/  FMUL.FTZ R129, R0, R129 ;  /* 0x0000008100817220 */ /* 0x000fe20000410000 */
[----:B------:R-:W-:Y:S01]  /*166b0*/  MOV R0, 0x3f800000 ;  /* 0x3f80000000007802 */ /* 0x000fe20000000f00 */
[----:B----4-:R-:W-:Y:S02]  /*166c0*/  FMUL.FTZ R4, R5, c[0x0][0x2dc] ;  /* 0x0000b70005047a20 */ /* 0x010fe40000410000 */
[----:B-1----:R-:W-:Y:S02]  /*166d0*/  FMUL.FTZ R3, R3, c[0x0][0x2dc] ;  /* 0x0000b70003037a20 */ /* 0x002fe40000410000 */
[C---:B------:R-:W-:Y:S01]  /*166e0*/  FMUL.FTZ R28, R4.reuse, R66 ;  /* 0x00000042041c7220 */ /* 0x040fe20000410000 */
[----:B------:R-:W1:Y:S01]  /*166f0*/  @P3 MUFU.RCP R0, R137 ;  /* 0x0000008900003308 */ /* 0x000e620000001000 */
[----:B------:R-:W-:-:S02]  /*16700*/  FMUL.FTZ R27, R4, R67 ;  /* 0x00000043041b7220 */ /* 0x000fc40000410000 */
[C---:B------:R-:W-:Y:S02]  /*16710*/  FMUL.FTZ R16, R3.reuse, R41 ;  /* 0x0000002903107220 */ /* 0x040fe40000410000 */
[C---:B------:R-:W-:Y:S02]  /*16720*/  FMUL.FTZ R24, R3.reuse, R45 ;  /* 0x0000002d03187220 */ /* 0x040fe40000410000 */
[C---:B------:R-:W-:Y:S02]  /*16730*/  FMUL.FTZ R20, R3.reuse, R57 ;  /* 0x0000003903147220 */ /* 0x040fe40000410000 */
[----:B------:R-:W-:Y:S02]  /*16740*/  FMUL.FTZ R66, R3, R61 ;  /* 0x0000003d03427220 */ /* 0x000fe40000410000 */
[C---:B------:R-:W-:Y:S02]  /*16750*/  FMUL.FTZ R14, R4.reuse, R38 ;  /* 0x00000026040e7220 */ /* 0x040fe40000410000 */
[----:B------:R-:W-:-:S02]  /*16760*/  FMUL.FTZ R18, R4, R50 ;  /* 0x0000003204127220 */ /* 0x000fc40000410000 */
[----:B------:R-:W-:Y:S02]  /*16770*/  FMUL.FTZ R19, R4, R54 ;  /* 0x0000003604137220 */ /* 0x000fe40000410000 */
[----:B-1----:R-:W-:Y:S02]  /*16780*/  FMUL.FTZ R0, R0, c[0x0][0x2dc] ;  /* 0x0000b70000007a20 */ /* 0x002fe40000410000 */
[----:B------:R-:W-:Y:S02]  /*16790*/  FMUL.FTZ R144, R3, R144 ;  /* 0x0000009003907220 */ /* 0x000fe40000410000 */
        /* <DEDUP_REMOVED lines=55> */
[C---:B------:R-:W-:Y:S01]  /*16b10*/  FMUL.FTZ R44, R3.reuse, R44 ;  /* 0x0000002c032c7220 */ /* 0x040fe20000410000 */
[----:B------:R-:W-:Y:S01]  /*16b20*/  F2FP.PACK_AB R10, R10, R148 ;  /* 0x000000940a0a723e */ /* 0x000fe200000000ff */
[----:B------:R-:W-:Y:S01]  /*16b30*/  FMUL.FTZ R56, R3, R56 ;  /* 0x0000003803387220 */ /* 0x000fe20000410000 */
[----:B------:R-:W-:Y:S01]  /*16b40*/  LEA R0, R139, R0, 0x1 ;  /* 0x000000008b007211 */ /* 0x000fe200078e08ff */
        /* <DEDUP_REMOVED lines=8> */
[C---:B------:R-:W-:Y:S01]  /*16bd0*/  FMUL.FTZ R77, R3.reuse, R77 ;  /* 0x0000004d034d7220 */ /* 0x040fe20000410000 */
[----:B------:R1:W-:Y:S01]  /*16be0*/  STS [R0], R6 ;  /* 0x0000000600007388 */ /* 0x0003e20000000800 */
[C---:B------:R-:W-:Y:S01]  /*16bf0*/  FMUL.FTZ R88, R3.reuse, R88 ;  /* 0x0000005803587220 */ /* 0x040fe20000410000 */
        /* <DEDUP_REMOVED lines=24> */
[----:B-1----:R-:W-:Y:S01]  /*16d80*/  MOV R6, 0x40 ;  /* 0x0000004000067802 */ /* 0x002fe20000000f00 */
[C---:B------:R-:W-:Y:S01]  /*16d90*/  FMUL.FTZ R30, R3.reuse, R125 ;  /* 0x0000007d031e7220 */ /* 0x040fe20000410000 */
[----:B------:R-:W-:Y:S01]  /*16da0*/  F2FP.PACK_AB R34, R34, R116 ;  /* 0x000000742222723e */ /* 0x000fe200000000ff */
[C---:B------:R-:W-:Y:S01]  /*16db0*/  FMUL.FTZ R168, R3.reuse, R168 ;  /* 0x000000a803a87220 */ /* 0x040fe20000410000 */
[----:B------:R-:W-:Y:S01]  /*16dc0*/  SEL R6, R6, 0xffffffc0, !P2 ;  /* 0xffffffc006067807 */ /* 0x000fe20005000000 */
[----:B------:R-:W-:Y:S01]  /*16dd0*/  FMUL.FTZ R169, R3, R169 ;  /* 0x000000a903a97220 */ /* 0x000fe20000410000 */
[----:B------:R-:W-:Y:S01]  /*16de0*/  LOP3.LUT R3, R26, 0x1, RZ, 0xc0, !PT ;  /* 0x000000011a037812 */ /* 0x000fe200078ec0ff */
[----:B------:R-:W-:Y:S01]  /*16df0*/  FMUL.FTZ R142, R4, R142 ;  /* 0x0000008e048e7220 */ /* 0x000fe20000410000 */
[----:B------:R-:W-:Y:S01]  /*16e00*/  F2FP.PACK_AB R30, R30, R124 ;  /* 0x0000007c1e1e723e */ /* 0x000fe200000000ff */
[C---:B------:R-:W-:Y:S01]  /*16e10*/  FMUL.FTZ R5, R4.reuse, R143 ;  /* 0x0000008f04057220 */ /* 0x040fe20000410000 */
[----:B------:R-:W-:Y:S01]  /*16e20*/  ISETP.NE.U32.AND P0, PT, R3, 0x1, PT ;  /* 0x000000010300780c */ /* 0x000fe20003f05070 */
[----:B------:R-:W-:Y:S01]  /*16e30*/  FMUL.FTZ R21, R4, R55 ;  /* 0x0000003704157220 */ /* 0x000fe20000410000 */
[----:B------:R-:W-:Y:S01]  /*16e40*/  IADD3 R3, R0, -0x10, RZ ;  /* 0xfffffff000037810 */ /* 0x000fe20007ffe0ff */
[C---:B------:R-:W-:Y:S01]  /*16e50*/  FMUL.FTZ R11, R4.reuse, R39 ;  /* 0x00000027040b7220 */ /* 0x040fe20000410000 */
[----:B------:R-:W-:Y:S01]  /*16e60*/  F2FP.PACK_AB R5, R5, R142 ;  /* 0x0000008e0505723e */ /* 0x000fe200000000ff */
[C---:B------:R-:W-:Y:S01]  /*16e70*/  FMUL.FTZ R154, R4.reuse, R154 ;  /* 0x0000009a049a7220 */ /* 0x040fe20000410000 */
[----:B------:R-:W-:Y:S01]  /*16e80*/  F2FP.PACK_AB R21, R21, R19 ;  /* 0x000000131515723e */ /* 0x000fe200000000ff */
[----:B------:R-:W-:Y:S01]  /*16e90*/  FMUL.FTZ R7, R4, R155 ;  /* 0x0000009b04077220 */ /* 0x000fe20000410000 */
[----:B------:R-:W-:Y:S01]  /*16ea0*/  F2FP.PACK_AB R19, R32, R64 ;  /* 0x000000402013723e */ /* 0x000fe200000000ff */
[C---:B------:R-:W-:Y:S01]  /*16eb0*/  FMUL.FTZ R51, R4.reuse, R51 ;  /* 0x0000003304337220 */ /* 0x040fe20000410000 */
[----:B------:R-:W-:Y:S01]  /*16ec0*/  F2FP.PACK_AB R64, R69, R68 ;  /* 0x000000444540723e */ /* 0x000fe200000000ff */
[C---:B------:R-:W-:Y:S01]  /*16ed0*/  FMUL.FTZ R70, R4.reuse, R70 ;  /* 0x0000004604467220 */ /* 0x040fe20000410000 */
[----:B------:R-:W-:Y:S01]  /*16ee0*/  MOV R68, 0x20 ;  /* 0x0000002000447802 */ /* 0x000fe20000000f00 */
[----:B------:R-:W-:Y:S01]  /*16ef0*/  FMUL.FTZ R71, R4, R71 ;  /* 0x0000004704477220 */ /* 0x000fe20000410000 */
[----:B------:R-:W-:Y:S01]  /*16f00*/  @P0 IADD3 R3, R0, 0x10, RZ ;  /* 0x0000001000030810 */ /* 0x000fe20007ffe0ff */
[C---:B------:R-:W-:Y:S01]  /*16f10*/  FMUL.FTZ R82, R4.reuse, R82 ;  /* 0x0000005204527220 */ /* 0x040fe20000410000 */
[----:B------:R-:W-:Y:S01]  /*16f20*/  STS [R0+0x400], R5 ;  /* 0x0004000500007388 */ /* 0x000fe20000000800 */
[C---:B------:R-:W-:Y:S01]  /*16f30*/  FMUL.FTZ R83, R4.reuse, R83 ;  /* 0x0000005304537220 */ /* 0x040fe20000410000 */
[----:B------:R-:W-:Y:S01]  /*16f40*/  F2FP.PACK_AB R7, R7, R154 ;  /* 0x0000009a0707723e */ /* 0x000fe200000000ff */
[C---:B------:R-:W-:Y:S01]  /*16f50*/  FMUL.FTZ R86, R4.reuse, R86 ;  /* 0x0000005604567220 */ /* 0x040fe20000410000 */
[----:B------:R-:W-:Y:S01]  /*16f60*/  F2FP.PACK_AB R11, R11, R14 ;  /* 0x0000000e0b0b723e */ /* 0x000fe200000000ff */
[C---:B------:R-:W-:Y:S01]  /*16f70*/  FMUL.FTZ R55, R4.reuse, R87 ;  /* 0x0000005704377220 */ /* 0x040fe20000410000 */
[----:B------:R-:W-:Y:S01]  /*16f80*/  F2FP.PACK_AB R14, R51, R18 ;  /* 0x00000012330e723e */ /* 0x000fe200000000ff */
        /* <DEDUP_REMOVED lines=27> */
[----:B------:R-:W-:-:S02]  /*17140*/  F2FP.PACK_AB R4, R153, R152 ;  /* 0x000000989904723e */ /* 0x000fc400000000ff */
[----:B------:R-:W-:Y:S02]  /*17150*/  F2FP.PACK_AB R31, R31, R166 ;  /* 0x000000a61f1f723e */ /* 0x000fe400000000ff */
[----:B------:R-:W-:Y:S01]  /*17160*/  F2FP.PACK_AB R27, R131, R130 ;  /* 0x00000082831b723e */ /* 0x000fe200000000ff */
[----:B------:R1:W-:Y:S01]  /*17170*/  STS [R3], R4 ;  /* 0x0000000403007388 */ /* 0x0003e20000000800 */
[----:B------:R-:W-:-:S03]  /*17180*/  F2FP.PACK_AB R67, R67, R170 ;  /* 0x000000aa4343723e */ /* 0x000fc600000000ff */
[----:B------:R-:W-:Y:S04]  /*17190*/  STS [R0+0x2000], R9 ;  /* 0x0020000900007388 */ /* 0x000fe80000000800 */
[----:B------:R2:W-:Y:S04]  /*171a0*/  STS [R0+0x2400], R8 ;  /* 0x0024000800007388 */ /* 0x0005e80000000800 */
[----:B------:R-:W-:Y:S04]  /*171b0*/  STS [R3+0x2000], R10 ;  /* 0x0020000a03007388 */ /* 0x000fe80000000800 */
[----:B------:R3:W-:Y:S01]  /*171c0*/  STS [R3+0x2400], R13 ;  /* 0x0024000d03007388 */ /* 0x0007e20000000800 */
[----:B-1----:R-:W-:-:S04]  /*171d0*/  SEL R4, R68, 0xffffffe0, !P1 ;  /* 0xffffffe044047807 */ /* 0x002fc80004800000 */
[----:B------:R-:W-:Y:S02]  /*171e0*/  IADD3 R5, R0, R4, RZ ;  /* 0x0000000400057210 */ /* 0x000fe40007ffe0ff */
[-C--:B------:R-:W-:Y:S02]  /*171f0*/  IADD3 R4, R4, R3.reuse, RZ ;  /* 0x0000000304047210 */ /* 0x080fe40007ffe0ff */
[-C--:B--2---:R-:W-:Y:S01]  /*17200*/  IADD3 R8, R0, R6.reuse, RZ ;  /* 0x0000000600087210 */ /* 0x084fe20007ffe0ff */
[----:B------:R1:W-:Y:S01]  /*17210*/  STS [R5], R12 ;  /* 0x0000000c05007388 */ /* 0x0003e20000000800 */
[----:B------:R-:W-:Y:S02]  /*17220*/  IADD3 R9, R6, R3, RZ ;  /* 0x0000000306097210 */ /* 0x000fe40007ffe0ff */
[-C--:B------:R-:W-:Y:S01]  /*17230*/  IADD3 R7, R5, R6.reuse, RZ ;  /* 0x0000000605077210 */ /* 0x080fe20007ffe0ff */
[----:B------:R-:W-:Y:S01]  /*17240*/  STS [R5+0x400], R11 ;  /* 0x0004000b05007388 */ /* 0x000fe20000000800 */
[----:B------:R-:W-:-:S02]  /*17250*/  IADD3 R6, R4, R6, RZ ;  /* 0x0000000604067210 */ /* 0x000fc40007ffe0ff */
[----:B---3--:R-:W-:Y:S01]  /*17260*/  MOV R13, 0x7f800000 ;  /* 0x7f800000000d7802 */ /* 0x008fe20000000f00 */
[----:B------:R-:W-:Y:S04]  /*17270*/  STS [R4], R15 ;  /* 0x0000000f04007388 */ /* 0x000fe80000000800 */
[----:B------:R2:W-:Y:S04]  /*17280*/  STS [R4+0x400], R14 ;  /* 0x0004000e04007388 */ /* 0x0005e80000000800 */
[----:B------:R-:W-:Y:S04]  /*17290*/  STS [R5+0x2000], R16 ;  /* 0x0020001005007388 */ /* 0x000fe80000000800 */
[----:B------:R-:W-:Y:S04]  /*172a0*/  STS [R5+0x2400], R17 ;  /* 0x0024001105007388 */ /* 0x000fe80000000800 */
[----:B------:R-:W-:Y:S01]  /*172b0*/  STS [R4+0x2000], R24 ;  /* 0x0020001804007388 */ /* 0x000fe20000000800 */
[----:B-1----:R-:W-:-:S03]  /*172c0*/  MOV R12, 0x7f800000 ;  /* 0x7f800000000c7802 */ /* 0x002fc60000000f00 */
[----:B------:R-:W-:Y:S04]  /*172d0*/  STS [R4+0x2400], R23 ;  /* 0x0024001704007388 */ /* 0x000fe80000000800 */
[----:B------:R-:W-:Y:S04]  /*172e0*/  STS [R8], R22 ;  /* 0x0000001608007388 */ /* 0x000fe80000000800 */
[----:B------:R-:W-:Y:S01]  /*172f0*/  STS [R8+0x400], R21 ;  /* 0x0004001508007388 */ /* 0x000fe20000000800 */
[----:B--2---:R-:W-:-:S03]  /*17300*/  MOV R14, 0x7f800000 ;  /* 0x7f800000000e7802 */ /* 0x004fc60000000f00 */
        /* <DEDUP_REMOVED lines=80> */
[----:B--234-:R-:W2:Y:S04]  /*17810*/  LDL.LU R175, [R1+0x5c] ;  /* 0x00005c0001af7983 */ /* 0x01cea80000300800 */
[----:B------:R-:W2:Y:S02]  /*17820*/  LDL.LU R174, [R1+0x60] ;  /* 0x0000600001ae7983 */ /* 0x000ea40000300800 */
        /* <DEDUP_REMOVED lines=32> */
.L_x_819:
[----:B--234-:R-:W-:Y:S05]  /*17a30*/  BSYNC B0 ;  /* 0x0000000000007941 */ /* 0x01cfea0003800000 */
.L_x_818:
[----:B-1----:R-:W2:Y:S04]  /*17a40*/  LDL.64 R12, [R1] ;  /* 0x00000000010c7983 */ /* 0x002ea80000100a00 */
[----:B------:R1:W5:Y:S04]  /*17a50*/  LDL.64 R14, [R1+0x8] ;  /* 0x00000800010e7983 */ /* 0x0003680000100a00 */
[----:B------:R-:W3:Y:S04]  /*17a60*/  S2R R3, SR_TID.X ;  /* 0x0000000000037919 */ /* 0x000ee80000002100 */
[----:B------:R-:W4:Y:S01]  /*17a70*/  S2R R10, SR_CTAID.Z ;  /* 0x00000000000a7919 */ /* 0x000f220000002700 */
[----:B------:R-:W-:-:S02]  /*17a80*/  USHF.R.S32.HI UR6, URZ, 0x1f, UR10 ;  /* 0x0000001f3f067899 */ /* 0x000fc4000801140a */
[----:B------:R-:W-:Y:S02]  /*17a90*/  ULDC.64 UR4, c[0x0][0x1f0] ;  /* 0x00007c0000047ab9 */ /* 0x000fe40000000a00 */
[----:B------:R-:W-:Y:S01]  /*17aa0*/  UIMAD UR4, UR6, UR4, URZ ;  /* 0x00000004060472a4 */ /* 0x000fe2000f8e023f */
[----:B---3--:R-:W-:-:S04]  /*17ab0*/  SHF.R.S32.HI R4, RZ, 0x1f, R3 ;  /* 0x0000001fff047819 */ /* 0x008fc80000011403 */
[----:B------:R-:W-:-:S04]  /*17ac0*/  LEA.HI R4, R4, R3, RZ, 0x3 ;  /* 0x0000000304047211 */ /* 0x000fc800078f18ff */
[----:B------:R-:W-:Y:S01]  /*17ad0*/  SHF.R.S32.HI R7, RZ, 0x3, R4 ;  /* 0x00000003ff077819 */ /* 0x000fe20000011404 */
[----:B------:R-:W-:Y:S01]  /*17ae0*/  UIMAD UR4, UR10, UR5, UR4 ;  /* 0x000000050a0472a4 */ /* 0x000fe2000f8e0204 */
[----:B------:R-:W-:Y:S01]  /*17af0*/  BSSY B0, `(.L_x_820) ;  /* 0x0000013000007945 */ /* 0x000fe20003800000 */
[----:B--2---:R-:W-:Y:S02]  /*17b00*/  SHF.R.S32.HI R0, RZ, 0x1f, R12 ;  /* 0x0000001fff007819 */ /* 0x004fe4000001140c */
[----:B------:R-:W-:-:S04]  /*17b10*/  IADD3 R2, P0, R12, UR12, RZ ;  /* 0x0000000c0c027c10 */ /* 0x000fc8000ff1e0ff */
[----:B------:R-:W-:Y:S02]  /*17b20*/  IADD3.X R3, R0, UR7, RZ, P0, !PT ;  /* 0x0000000700037c10 */ /* 0x000fe400087fe4ff */
[----:B------:R-:W-:-:S03]  /*17b30*/  ISETP.GE.AND P0, PT, R7, UR18, PT ;  /* 0x0000001207007c0c */ /* 0x000fc6000bf06270 */
[----:B----4-:R-:W-:-:S05]  /*17b40*/  IMAD.WIDE.U32 R10, R10, c[0x0][0x1f0], R2 ;  /* 0x00007c000a0a7a25 */ /* 0x010fca00078e0002 */
[----:B------:R-:W-:-:S05]  /*17b50*/  IADD3 R9, R11, UR4, RZ ;  /* 0x000000040b097c10 */ /* 0x000fca000fffe0ff */
[----:B------:R-:W-:Y:S05]  /*17b60*/  @P0 BRA `(.L_x_821) ;  /* 0x000000b000000947 */ /* 0x000fea0003800000 */
[----:B-1---5:R-:W-:Y:S01]  /*17b70*/  IMAD R0, R15, c[0x0][0x1e8], RZ ;  /* 0x00007a000f007a24 */ /* 0x022fe200078e02ff */
        /* <DEDUP_REMOVED lines=8> */
[----:B------:R1:W-:Y:S04]  /*17c00*/  @!P2 STG.E.128 [R2.64], R20 ;  /* 0x000000140200a986 */ /* 0x0003e8000c101d1a */
[----:B------:R1:W-:Y:S02]  /*17c10*/  @!P1 STG.E.128 [R2.64+0x80], R16 ;  /* 0x0000801002009986 */ /* 0x0003e4000c101d1a */
.L_x_821:
[----:B-1----:R-:W-:Y:S05]  /*17c20*/  BSYNC B0 ;  /* 0x0000000000007941 */ /* 0x002fea0003800000 */
.L_x_820:
[----:B------:R-:W-:Y:S01]  /*17c30*/  IADD3 R0, R7, 0x10, RZ ;  /* 0x0000001007007810 */ /* 0x000fe20007ffe0ff */
[----:B------:R-:W-:Y:S03]  /*17c40*/  BSSY B0, `(.L_x_822) ;  /* 0x0000011000007945 */ /* 0x000fe60003800000 */
[----:B------:R-:W-:-:S13]  /*17c50*/  ISETP.GE.AND P0, PT, R0, UR18, PT ;  /* 0x0000001200007c0c */ /* 0x000fda000bf06270 */
[----:B------:R-:W-:Y:S05]  /*17c60*/  @P0 BRA `(.L_x_823) ;  /* 0x000000e000000947 */ /* 0x000fea0003800000 */
[----:B-----5:R-:W-:Y:S01]  /*17c70*/  IADD3 R6, P0, R14, 0x10, RZ ;  /* 0x000000100e067810 */ /* 0x020fe20007f1e0ff */
        /* <DEDUP_REMOVED lines=11> */
[----:B------:R1:W-:Y:S04]  /*17d30*/  @!P1 STG.E.128 [R2.64], R28 ;  /* 0x0000001c02009986 */ /* 0x0003e8000c101d1a */
[----:B------:R1:W-:Y:S02]  /*17d40*/  @!P0 STG.E.128 [R2.64+0x80], R24 ;  /* 0x0000801802008986 */ /* 0x0003e4000c101d1a */
.L_x_823:
[----:B------:R-:W-:Y:S05]  /*17d50*/  BSYNC B0 ;  /* 0x0000000000007941 */ /* 0x000fea0003800000 */
.L_x_822:
[----:B------:R-:W-:Y:S01]  /*17d60*/  IADD3 R0, R7, 0x20, RZ ;  /* 0x0000002007007810 */ /* 0x000fe20007ffe0ff */
[----:B------:R-:W-:Y:S03]  /*17d70*/  BSSY B0, `(.L_x_824) ;  /* 0x0000011000007945 */ /* 0x000fe60003800000 */
[----:B------:R-:W-:-:S13]  /*17d80*/  ISETP.GE.AND P0, PT, R0, UR18, PT ;  /* 0x0000001200007c0c */ /* 0x000fda000bf06270 */
[----:B------:R-:W-:Y:S05]  /*17d90*/  @P0 BRA `(.L_x_825) ;  /* 0x000000e000000947 */ /* 0x000fea0003800000 */
[----:B-----5:R-:W-:Y:S01]  /*17da0*/  IADD3 R6, P0, R14, 0x20, RZ ;  /* 0x000000200e067810 */ /* 0x020fe20007f1e0ff */
        /* <DEDUP_REMOVED lines=13> */
.L_x_825:
[----:B------:R-:W-:Y:S05]  /*17e80*/  BSYNC B0 ;  /* 0x0000000000007941 */ /* 0x000fea0003800000 */
.L_x_824:
        /* <DEDUP_REMOVED lines=18> */
.L_x_827:
[----:B------:R-:W-:Y:S05]  /*17fb0*/  BSYNC B0 ;  /* 0x0000000000007941 */ /* 0x000fea0003800000 */
.L_x_826:
        /* <DEDUP_REMOVED lines=18> */
.L_x_829:
[----:B------:R-:W-:Y:S05]  /*180e0*/  BSYNC B0 ;  /* 0x0000000000007941 */ /* 0x000fea0003800000 */
.L_x_828:
[----:B------:R-:W2:Y:S01]  /*180f0*/  LDL.LU R0, [R1+0x58] ;  /* 0x0000580001007983 */ /* 0x000ea20000300800 */
[----:B------:R-:W-:Y:S01]  /*18100*/  BSSY B0, `(.L_x_830) ;  /* 0x0000011000007945 */ /* 0x000fe20003800000 */
[----:B--2---:R-:W-:-:S13]  /*18110*/  ISETP.GE.AND P0, PT, R0, UR18, PT ;  /* 0x0000001200007c0c */ /* 0x004fda000bf06270 */
        /* <DEDUP_REMOVED lines=15> */
.L_x_831:
[----:B------:R-:W-:Y:S05]  /*18210*/  BSYNC B0 ;  /* 0x0000000000007941 */ /* 0x000fea0003800000 */
.L_x_830:
        /* <DEDUP_REMOVED lines=18> */
.L_x_833:
[----:B------:R-:W-:Y:S05]  /*18340*/  BSYNC B0 ;  /* 0x0000000000007941 */ /* 0x000fea0003800000 */
.L_x_832:
[----:B------:R-:W2:Y:S02]  /*18350*/  LDL.LU R0, [R1+0x50] ;  /* 0x0000500001007983 */ /* 0x000ea40000300800 */
[----:B--2---:R-:W-:-:S13]  /*18360*/  ISETP.GE.AND P0, PT, R0, UR18, PT ;  /* 0x0000001200007c0c */ /* 0x004fda000bf06270 */
[----:B------:R-:W-:Y:S05]  /*18370*/  @P0 EXIT ;  /* 0x000000000000094d */ /* 0x000fea0003800000 */
[----:B-----5:R-:W-:Y:S01]  /*18380*/  IADD3 R6, P0, R14, 0x70, RZ ;  /* 0x000000700e067810 */ /* 0x020fe20007f1e0ff */
        /* <DEDUP_REMOVED lines=15> */
.L_x_770:
[----:B------:R-:W-:Y:S01]  /*18480*/  UISETP.NE.AND UP4, UPT, UR25, -0x1, UPT ;  /* 0xffffffff1900788c */ /* 0x000fe2000bf85270 */
[----:B------:R-:W-:Y:S01]  /*18490*/  LEA.HI R8, R5, R20, RZ, 0x3 ;  /* 0x0000001405087211 */ /* 0x000fe200078f18ff */
[----:B------:R-:W-:Y:S01]  /*184a0*/  ULDC.U8 UR16, c[0x0][0x329] ;  /* 0x0000ca4000107ab9 */ /* 0x000fe20000000000 */
[----:B------:R-:W1:Y:S01]  /*184b0*/  S2R R12, SR_CTAID.Z ;  /* 0x00000000000c7919 */ /* 0x000e620000002700 */
[----:B------:R-:W-:Y:S01]  /*184c0*/  UISETP.NE.AND UP3, UPT, UR16, URZ, UPT ;  /* 0x0000003f1000728c */ /* 0x000fe2000bf65270 */
[----:B------:R-:W-:Y:S01]  /*184d0*/  LOP3.LUT R0, R8, 0xfffffff8, RZ, 0xc0, !PT ;  /* 0xfffffff808007812 */ /* 0x000fe200078ec0ff */
[----:B------:R-:W-:Y:S01]  /*184e0*/  ULDC.64 UR6, c[0x0][0x1e8] ;  /* 0x00007a0000067ab9 */ /* 0x000fe20000000a00 */
[----:B------:R-:W2:Y:S01]  /*184f0*/  S2R R6, SR_CTAID.X ;  /* 0x0000000000067919 */ /* 0x000ea20000002500 */
[----:B------:R-:W-:Y:S01]  /*18500*/  ULDC.U8 UR17, c[0x0][0x328] ;  /* 0x0000ca0000117ab9 */ /* 0x000fe20000000000 */
[----:B------:R-:W-:Y:S01]  /*18510*/  SHF.R.S32.HI R8, RZ, 0x3, R8 ;  /* 0x00000003ff087819 */ /* 0x000fe20000011408 */
[----:B------:R-:W-:Y:S01]  /*18520*/  UISETP.NE.AND UP2, UPT, UR17, URZ, UPT ;  /* 0x0000003f1100728c */ /* 0x000fe2000bf45270 */
[----:B------:R-:W-:Y:S01]  /*18530*/  IMAD.IADD R15, R20, 0x1, -R0 ;  /* 0x00000001140f7824 */ /* 0x000fe200078e0a00 */
[----:B------:R-:W-:Y:S01]  /*18540*/  @UP4 UIMAD.WIDE.U32 UR14, UR25, UR6, URZ ;  /* 0x00000006190e42a5 */ /* 0x000fe2000f8e003f */
[----:B------:R-:W-:Y:S01]  /*18550*/  SHF.R.S32.HI R9, RZ, 0x1f, R8 ;  /* 0x0000001fff097819 */ /* 0x000fe20000011408 */
[----:B------:R-:W-:Y:S01]  /*18560*/  @!UP4 USHF.R.S32.HI UR18, URZ, 0x1f, UR12 ;  /* 0x0000001f3f12c899 */ /* 0x000fe2000801140c */
[----:B------:R-:W-:Y:S01]  /*18570*/  IMAD.SHL.U32 R14, R15, 0x8, RZ ;  /* 0x000000080f0e7824 */ /* 0x000fe200078e00ff */
[----:B------:R-:W-:Y:S01]  /*18580*/  ULDC.64 UR4, c[0x0][0x1e0] ;  /* 0x0000780000047ab9 */ /* 0x000fe20000000a00 */
[----:B------:R-:W-:Y:S01]  /*18590*/  BSSY B0, `(.L_x_834) ;  /* 0x000003a000007945 */ /* 0x000fe20003800000 */
[----:B------:R-:W-:-:S02]  /*185a0*/  @!UP4 UIMAD UR18, UR18, UR4, URZ ;  /* 0x000000041212c2a4 */ /* 0x000fc4000f8e023f */
[----:B------:R-:W-:Y:S01]  /*185b0*/  @UP4 UIMAD UR7, UR25, UR7, UR15 ;  /* 0x00000007190742a4 */ /* 0x000fe2000f8e020f */
[----:B------:R-:W-:Y:S01]  /*185c0*/  IADD3 R23, R14, 0x40, RZ ;  /* 0x000000400e177810 */ /* 0x000fe20007ffe0ff */
[----:B------:R-:W-:Y:S02]  /*185d0*/  USHF.R.S32.HI UR15, URZ, 0x1f, UR11 ;  /* 0x0000001f3f0f7899 */ /* 0x000fe4000801140b */
[----:B------:R-:W-:Y:S02]  /*185e0*/  @UP4 UMOV UR19, UR14 ;  /* 0x0000000e00134c82 */ /* 0x000fe40008000000 */
[----:B------:R-:W-:Y:S02]  /*185f0*/  UISETP.EQ.AND UP2, UPT, UR16, URZ, UP2 ;  /* 0x0000003f1000728c */ /* 0x000fe40009742270 */
[----:B------:R-:W-:Y:S02]  /*18600*/  @!UP3 UISETP.NE.AND UP1, UPT, UR17, URZ, UPT ;  /* 0x0000003f1100b28c */ /* 0x000fe4000bf25270 */
[----:B------:R-:W-:Y:S01]  /*18610*/  ULDC UR13, c[0x0][0x214] ;  /* 0x00008500000d7ab9 */ /* 0x000fe20000000800 */
[----:B--2---:R-:W-:Y:S01]  /*18620*/  IMAD.WIDE R6, R6, 0x80, R8 ;  /* 0x0000008006067825 */ /* 0x004fe200078e0208 */
[----:B------:R-:W-:-:S02]  /*18630*/  @UP3 ULDC UR14, c[0x0][0x210] ;  /* 0x00008400000e3ab9 */ /* 0x000fc40000000800 */
[----:B------:R-:W-:Y:S02]  /*18640*/  @!UP4 UIMAD.WIDE.U32 UR20, UR12, UR4, URZ ;  /* 0x000000040c14c2a5 */ /* 0x000fe4000f8e003f */
[----:B------:R-:W-:Y:S02]  /*18650*/  ULDC UR8, c[0x0][0x234] ;  /* 0x00008d0000087ab9 */ /* 0x000fe40000000800 */
[----:B------:R-:W-:Y:S02]  /*18660*/  @!UP4 UIMAD UR18, UR12, UR5, UR18 ;  /* 0x000000050c12c2a4 */ /* 0x000fe4000f8e0212 */
[----:B------:R-:W-:Y:S02]  /*18670*/  @UP3 UIMAD UR14, UR14, UR13, URZ ;  /* 0x0000000d0e0e32a4 */ /* 0x000fe4000f8e023f */
[----:B------:R-:W-:Y:S02]  /*18680*/  ULDC.64 UR4, c[0x0][0x1f0] ;  /* 0x00007c0000047ab9 */ /* 0x000fe40000000a00 */
[----:B------:R-:W-:-:S02]  /*18690*/  UISETP.NE.OR UP0, UPT, UR25, -0x1, !UP2 ;  /* 0xffffffff1900788c */ /* 0x000fc4000d705670 */
[----:B------:R-:W-:Y:S02]  /*186a0*/  @!UP3 USEL UR14, UR13, UR8, !UP1 ;  /* 0x000000080d0eb287 */ /* 0x000fe4000c800000 */
[----:B------:R-:W-:Y:S02]  /*186b0*/  ULDC UR6, c[0x0][0x1c0] ;  /* 0x0000700000067ab9 */ /* 0x000fe40000000800 */
[----:B------:R-:W-:Y:S02]  /*186c0*/  UIMAD UR4, UR15, UR4, URZ ;  /* 0x000000040f0472a4 */ /* 0x000fe4000f8e023f */
[----:B------:R-:W-:Y:S02]  /*186d0*/  @!UP4 UMOV UR19, UR20 ;  /* 0x000000140013cc82 */ /* 0x000fe40008000000 */
[----:B------:R-:W-:Y:S01]  /*186e0*/  @UP3 UMOV UR15, 0x1 ;  /* 0x00000001000f3882 */ /* 0x000fe20000000000 */
[----:B------:R-:W-:Y:S01]  /*186f0*/  IADD3 R2, P0, R14, UR19, RZ ;  /* 0x000000130e027c10 */ /* 0x000fe2000ff1e0ff */
[----:B------:R-:W-:-:S02]  /*18700*/  @!UP3 UIMAD UR15, UR14, UR6, URZ ;  /* 0x000000060e0fb2a4 */ /* 0x000fc4000f8e023f */
[----:B------:R-:W-:Y:S02]  /*18710*/  @!UP4 UIADD3 UR7, UR21, UR18, URZ ;  /* 0x000000121507c290 */ /* 0x000fe4000fffe03f */
[----:B------:R-:W-:Y:S02]  /*18720*/  UIADD3 UR10, -UR9, UR10, URZ ;  /* 0x0000000a090a7290 */ /* 0x000fe4000fffe13f */
[----:B------:R-:W-:Y:S02]  /*18730*/  UIMAD UR15, UR12, UR15, URZ ;  /* 0x0000000f0c0f72a4 */ /* 0x000fe4000f8e023f */
[----:B------:R-:W-:Y:S01]  /*18740*/  @!UP0 UIMAD UR25, UR12, UR13, URZ ;  /* 0x0000000d0c1982a4 */ /* 0x000fe2000f8e023f */
[----:B------:R-:W-:Y:S01]  /*18750*/  LEA.HI.X.SX32 R3, R14, UR7, 0x1, P0 ;  /* 0x000000070e037c11 */ /* 0x000fe200080f0eff */
[----:B------:R-:W-:Y:S01]  /*18760*/  @UP3 ULDC UR22, c[0x0][0x210] ;  /* 0x0000840000163ab9 */ /* 0x000fe20000000800 */
[----:B------:R-:W-:Y:S01]  /*18770*/  ISETP.GE.AND P0, PT, R8, UR10, PT ;  /* 0x0000000a08007c0c */ /* 0x000fe2000bf06270 */
[----:B------:R-:W-:-:S02]  /*18780*/  USEL UR15, UR15, URZ, !UP2 ;  /* 0x0000003f0f0f7287 */ /* 0x000fc4000d000000 */
[----:B------:R-:W-:Y:S01]  /*18790*/  @!UP3 UMOV UR22, 0x1 ;  /* 0x000000010016b882 */ /* 0x000fe20000000000 */
[----:B-1----:R-:W-:Y:S01]  /*187a0*/  IMAD.WIDE.U32 R12, R12, c[0x0][0x1f0], R2 ;  /* 0x00007c000c0c7a25 */ /* 0x002fe200078e0002 */
[----:B------:R-:W-:Y:S02]  /*187b0*/  UIMAD UR9, UR9, UR22, URZ ;  /* 0x00000016090972a4 */ /* 0x000fe4000f8e023f */
[----:B------:R-:W-:Y:S02]  /*187c0*/  UIMAD UR14, UR11, UR14, UR15 ;  /* 0x0000000e0b0e72a4 */ /* 0x000fe4000f8e020f */
[----:B------:R-:W-:Y:S02]  /*187d0*/  @!UP2 UMOV UR16, URZ ;  /* 0x0000003f0010ac82 */ /* 0x000fe40008000000 */
[----:B------:R-:W-:Y:S02]  /*187e0*/  @UP2 UMOV UR16, UR25 ;  /* 0x0000001900102c82 */ /* 0x000fe40008000000 */
[----:B------:R-:W-:-:S02]  /*187f0*/  UIMAD UR4, UR11, UR5, UR4 ;  /* 0x000000050b0472a4 */ /* 0x000fc4000f8e0204 */
[----:B------:R-:W-:Y:S02]  /*18800*/  @!UP2 UMOV UR17, URZ ;  /* 0x0000003f0011ac82 */ /* 0x000fe40008000000 */
[----:B------:R-:W-:Y:S02]  /*18810*/  USHF.R.S32.HI UR6, URZ, 0x1f, UR9 ;  /* 0x0000001f3f067899 */ /* 0x000fe40008011409 */
[----:B------:R-:W-:Y:S01]  /*18820*/  @UP2 USHF.R.S32.HI UR17, URZ, 0x1f, UR25 ;  /* 0x0000001f3f112899 */ /* 0x000fe20008011419 */
[----:B------:R-:W-:Y:S01]  /*18830*/  IADD3 R11, R13, UR4, RZ ;  /* 0x000000040d0b7c10 */ /* 0x000fe2000fffe0ff */
        /* <DEDUP_REMOVED lines=15> */
.L_x_835:
[----:B------:R-:W-:Y:S05]  /*18930*/  BSYNC B0 ;  /* 0x0000000000007941 */ /* 0x000fea0003800000 */
.L_x_834:
        /* <DEDUP_REMOVED lines=18> */
.L_x_837:
[----:B------:R-:W-:Y:S05]  /*18a60*/  BSYNC B0 ;  /* 0x0000000000007941 */ /* 0x000fea0003800000 */
.L_x_836:
        /* <DEDUP_REMOVED lines=18> */
.L_x_839:
[----:B------:R-:W-:Y:S05]  /*18b90*/  BSYNC B0 ;  /* 0x0000000000007941 */ /* 0x000fea0003800000 */
.L_x_838:
        /* <DEDUP_REMOVED lines=18> */
.L_x_841:
[----:B------:R-:W-:Y:S05]  /*18cc0*/  BSYNC B0 ;  /* 0x0000000000007941 */ /* 0x000fea0003800000 */
.L_x_840:
        /* <DEDUP_REMOVED lines=18> */
.L_x_843:
[----:B------:R-:W-:Y:S05]  /*18df0*/  BSYNC B0 ;  /* 0x0000000000007941 */ /* 0x000fea0003800000 */
.L_x_842:
        /* <DEDUP_REMOVED lines=18> */
.L_x_845:
[----:B------:R-:W-:Y:S05]  /*18f20*/  BSYNC B0 ;  /* 0x0000000000007941 */ /* 0x000fea0003800000 */
.L_x_844:
        /* <DEDUP_REMOVED lines=18> */
.L_x_847:
[----:B------:R-:W-:Y:S05]  /*19050*/  BSYNC B0 ;  /* 0x0000000000007941 */ /* 0x000fea0003800000 */
.L_x_846:
        /* <DEDUP_REMOVED lines=18> */
.L_x_849:
[----:B------:R-:W-:Y:S05]  /*19180*/  BSYNC B0 ;  /* 0x0000000000007941 */ /* 0x000fea0003800000 */
.L_x_848:
        /* <DEDUP_REMOVED lines=67> */
.L_x_850:
        /* <DEDUP_REMOVED lines=12> */
.L_x_1408:


//--------------------- .text._ZN5flash16flash_fwd_kernelI23Flash_fwd_kernel_traitsILi128ELi128ELi32ELi4ELb0ELb0EN7cutlass6half_tE19Flash_kernel_traitsILi128ELi128ELi32ELi4ES3_EELb1ELb1ELb0ELb0ELb1ELb1ELb0ELb0EEEvNS_16Flash_fwd_paramsE --------------------------
	.section	.text._ZN5flash16flash_fwd_kernelI23Flash_fwd_kernel_traitsILi128ELi128ELi32ELi4ELb0ELb0EN7cutlass6half_tE19Flash_kernel_traitsILi128ELi128ELi32ELi4ES3_EELb1ELb1ELb0ELb0ELb1ELb1ELb0ELb0EEEvNS_16Flash_fwd_paramsE,"ax",@progbits
	.sectioninfo	@"SHI_REGISTERS=255"
	.align	128
        .global         _ZN5flash16flash_fwd_kernelI23Flash_fwd_kernel_traitsILi128ELi128ELi32ELi4ELb0ELb0EN7cutlass6half_tE19Flash_kernel_traitsILi128ELi128ELi32ELi4ES3_EELb1ELb1ELb0ELb0ELb1ELb1ELb0ELb0EEEvNS_16Flash_fwd_paramsE
        .type           _ZN5flash16flash_fwd_kernelI23Flash_fwd_kernel_traitsILi128ELi128ELi32ELi4ELb0ELb0EN7cutlass6half_tE19Flash_kernel_traitsILi128ELi128ELi32ELi4ES3_EELb1ELb1ELb0ELb0ELb1ELb1ELb0ELb0EEEvNS_16Flash_fwd_paramsE,@function
        .size           _ZN5flash16flash_fwd_kernelI23Flash_fwd_kernel_traitsILi128ELi128ELi32ELi4ELb0ELb0EN7cutlass6half_tE19Flash_kernel_traitsILi128ELi128ELi32ELi4ES3_EELb1ELb1ELb0ELb0ELb1ELb1ELb0ELb0EEEvNS_16Flash_fwd_paramsE,(.L_x_1409 - _ZN5flash16flash_fwd_kernelI23Flash_fwd_kernel_traitsILi128ELi128ELi32ELi4ELb0ELb0EN7cutlass6half_tE19Flash_kernel_traitsILi128ELi128ELi32ELi4ES3_EELb1ELb1ELb0ELb0ELb1ELb1ELb0ELb0EEEvNS_16Flash_fwd_paramsE)
        .other          _ZN5flash16flash_fwd_kernelI23Flash_fwd_kernel_traitsILi128ELi128ELi32ELi4ELb0ELb0EN7cutlass6half_tE19Flash_kernel_traitsILi128ELi128ELi32ELi4ES3_EELb1ELb1ELb0ELb0ELb1ELb1ELb0ELb0EEEvNS_16Flash_fwd_paramsE,@"STO_CUDA_ENTRY STV_DEFAULT"
_ZN5flash16flash_fwd_kernelI23Flash_fwd_kernel_traitsILi128ELi128ELi32ELi4ELb0ELb0EN7cutlass6half_tE19Flash_kernel_traitsILi128ELi128ELi32ELi4ES3_EELb1ELb1ELb0ELb0ELb1ELb1ELb0ELb0EEEvNS_16Flash_fwd_paramsE:
.text._ZN5flash16flash_fwd_kernelI23Flash_fwd_kernel_traitsILi128ELi128ELi32ELi4ELb0ELb0EN7cutlass6half_tE19Flash_kernel_traitsILi128ELi128ELi32ELi4ES3_EELb1ELb1ELb0ELb0ELb1ELb1ELb0ELb0EEEvNS_16Flash_fwd_paramsE:
        /* <DEDUP_REMOVED lines=14> */
[----:B------:R-:W3:Y:S04]  /*00e0*/  @P3 LDG.E.64 R4, [R4.64] ;  /* 0x0000001604043981 */ /* 0x000ee8000c1e1b00 */
[----:B------:R-:W4:Y:S01]  /*00f0*/  @P3 LDG.E.64 R8, [R2.64] ;  /* 0x0000001602083981 */ /* 0x000f22000c1e1b00 */
[----:B------:R-:W5:Y:S01]  /*0100*/  S2UR UR11, SR_CTAID.Y ;  /* 0x00000000000b79c3 */ /* 0x000f620000002600 */
[----:B------:R-:W-:Y:S02]  /*0110*/  UISETP.NE.U32.AND UP0, UPT, URZ, UR6, UPT ;  /* 0x000000063f00728c */ /* 0x000fe4000bf05070 */
[----:B------:R-:W-:Y:S02]  /*0120*/  UISETP.NE.U32.AND UP2, UPT, URZ, UR4, UPT ;  /* 0x000000043f00728c */ /* 0x000fe4000bf45070 */
[----:B------:R-:W-:-:S02]  /*0130*/  UISETP.NE.AND.EX UP0, UPT, URZ, UR7, UPT, UP0 ;  /* 0x000000073f00728c */ /* 0x000fc4000bf05300 */
[----:B------:R-:W-:Y:S01]  /*0140*/  UISETP.NE.AND.EX UP2, UPT, URZ, UR5, UPT, UP2 ;  /* 0x000000053f00728c */ /* 0x000fe2000bf45320 */
[----:B------:R-:W1:Y:S01]  /*0150*/  S2UR UR10, SR_CTAID.Z ;  /* 0x00000000000a79c3 */ /* 0x000e620000002700 */
[----:B------:R-:W-:Y:S02]  /*0160*/  ULDC.64 UR12, c[0x0][0x250] ;  /* 0x00009400000c7ab9 */ /* 0x000fe40000000a00 */
[----:B------:R-:W-:Y:S01]  /*0170*/  ULDC.64 UR6, c[0x0][0x258] ;  /* 0x0000960000067ab9 */ /* 0x000fe20000000a00 */
[----:B------:R-:W-:Y:S02]  /*0180*/  PLOP3.LUT P1, PT, PT, PT, UP0, 0x80, 0x0 ;  /* 0x000000000000781c */ /* 0x000fe40003f2f008 */
[----:B------:R-:W-:Y:S02]  /*0190*/  PLOP3.LUT P0, PT, PT, PT, UP2, 0x80, 0x0 ;  /* 0x000000000000781c */ /* 0x000fe40003f0f028 */
[----:B------:R-:W-:Y:S02]  /*01a0*/  @UP0 UMOV UR5, 0x4 ;  /* 0x0000000400050882 */ /* 0x000fe40000000000 */
[----:B------:R-:W-:-:S02]  /*01b0*/  @UP2 UMOV UR4, 0x4 ;  /* 0x0000000400042882 */ /* 0x000fc40000000000 */
[----:B-----5:R-:W-:Y:S02]  /*01c0*/  @UP0 UIMAD.WIDE UR12, UR11, UR5, UR12 ;  /* 0x000000050b0c02a5 */ /* 0x020fe4000f8e020c */
[----:B------:R-:W-:-:S04]  /*01d0*/  @UP2 UIMAD.WIDE UR4, UR11, UR4, UR6 ;  /* 0x000000040b0422a5 */ /* 0x000fc8000f8e0206 */
[----:B------:R-:W-:Y:S01]  /*01e0*/  IMAD.U32 R10, RZ, RZ, UR12 ;  /* 0x0000000cff0a7e24 */ /* 0x000fe2000f8e00ff */
[----:B-1----:R-:W-:Y:S01]  /*01f0*/  ULOP3.LUT UR8, UR10, UR9, UR11, 0xfe, !UPT ;  /* 0x000000090a087292 */ /* 0x002fe2000f8efe0b */
[----:B------:R-:W-:-:S05]  /*0200*/  IMAD.U32 R11, RZ, RZ, UR13 ;  /* 0x0000000dff0b7e24 */ /* 0x000fca000f8e00ff */
[----:B--2---:R-:W-:-:S13]  /*0210*/  LOP3.LUT P4, RZ, R77, UR8, RZ, 0xfc, !PT ;  /* 0x000000084dff7c12 */ /* 0x004fda000f88fcff */
[----:B------:R-:W-:Y:S02]  /*0220*/  @!P4 IMAD.MOV.U32 R6, RZ, RZ, c[0x0][0x308] ;  /* 0x0000c200ff06c624 */ /* 0x000fe400078e00ff */
[----:B------:R-:W-:Y:S01]  /*0230*/  @!P4 IMAD.MOV.U32 R7, RZ, RZ, c[0x0][0x30c] ;  /* 0x0000c300ff07c624 */ /* 0x000fe200078e00ff */
[----:B---3--:R-:W1:Y:S01]  /*0240*/  @P3 R2UR UR26, R4 ;  /* 0x00000000041a33c2 */ /* 0x008e6200000e0000 */
[----:B----4-:R-:W-:Y:S02]  /*0250*/  @P3 IADD3 R2, P2, R8, c[0x0][0x300], RZ ;  /* 0x0000c00008023a10 */ /* 0x010fe40007f5e0ff */
[----:B------:R-:W-:-:S05]  /*0260*/  MOV R8, UR4 ;  /* 0x0000000400087c02 */ /* 0x000fca0008000f00 */
[----:B------:R-:W2:Y:S01]  /*0270*/  @P3 R2UR UR27, R5 ;  /* 0x00000000051b33c2 */ /* 0x000ea200000e0000 */
[----:B------:R-:W-:Y:S02]  /*0280*/  @P3 IMAD.X R3, RZ, RZ, R9, P2 ;  /* 0x000000ffff033224 */ /* 0x000fe400010e0609 */
[----:B------:R-:W-:Y:S01]  /*0290*/  IMAD.U32 R9, RZ, RZ, UR5 ;  /* 0x00000005ff097e24 */ /* 0x000fe2000f8e00ff */
[----:B------:R-:W-:Y:S02]  /*02a0*/  UMOV UR6, URZ ;  /* 0x0000003f00067c82 */ /* 0x000fe40008000000 */
[----:B------:R-:W-:Y:S01]  /*02b0*/  @!P4 STG.E.64 [R6.64+0x8], R2 ;  /* 0x000008020600c986 */ /* 0x000fe2000c101b16 */
[----:B------:R-:W-:Y:S02]  /*02c0*/  USHF.L.U32 UR9, UR9, 0x7, URZ ;  /* 0x0000000709097899 */ /* 0x000fe4000800063f */
[----:B------:R-:W-:Y:S01]  /*02d0*/  ULDC UR7, c[0x0][0x214] ;  /* 0x0000850000077ab9 */ /* 0x000fe20000000800 */
[----:B-1----:R-:W-:Y:S01]  /*02e0*/  IMAD.U32 R4, RZ, RZ, UR26 ;  /* 0x0000001aff047e24 */ /* 0x002fe2000f8e00ff */
[----:B--2---:R-:W-:Y:S01]  /*02f0*/  MOV R5, UR27 ;  /* 0x0000001b00057c02 */ /* 0x004fe20008000f00 */
[----:B------:R-:W-:-:S02]  /*0300*/  ULDC UR12, c[0x0][0x1c0] ;  /* 0x00007000000c7ab9 */ /* 0x000fc40000000800 */
[----:B------:R-:W-:Y:S02]  /*0310*/  ULDC.64 UR4, c[0x0][0x268] ;  /* 0x00009a0000047ab9 */ /* 0x000fe40000000a00 */
[----:B------:R1:W-:Y:S04]  /*0320*/  @!P4 STG.E.64 [R6.64], R4 ;  /* 0x000000040600c986 */ /* 0x0003e8000c101b16 */
[----:B------:R-:W2:Y:S04]  /*0330*/  @P1 LDG.E R10, [R10.64] ;  /* 0x000000160a0a1981 */ /* 0x000ea8000c1e1900 */
[----:B------:R-:W3:Y:S01]  /*0340*/  @P0 LDG.E R8, [R8.64] ;  /* 0x0000001608080981 */ /* 0x000ee2000c1e1900 */
[----:B------:R-:W-:-:S02]  /*0350*/  UISETP.GE.AND UP0, UPT, UR9, UR7, UPT ;  /* 0x000000070900728c */ /* 0x000fc4000bf06270 */
[----:B------:R-:W-:Y:S02]  /*0360*/  UIMAD UR12, UR11, UR12, UR10 ;  /* 0x0000000c0b0c72a4 */ /* 0x000fe4000f8e020a */
[----:B------:R-:W-:Y:S02]  /*0370*/  @!UP2 UISETP.NE.U32.AND UP1, UPT, URZ, UR4, UPT ;  /* 0x000000043f00a28c */ /* 0x000fe4000bf25070 */
[----:B------:R-:W-:Y:S02]  /*0380*/  USHF.L.U32 UR12, UR12, 0x5, URZ ;  /* 0x000000050c0c7899 */ /* 0x000fe4000800063f */
[----:B------:R-:W-:Y:S02]  /*0390*/  @!UP2 UISETP.NE.AND.EX UP1, UPT, URZ, UR5, UPT, UP1 ;  /* 0x000000053f00a28c */ /* 0x000fe4000bf25310 */
[----:B------:R-:W-:Y:S02]  /*03a0*/  USHF.R.S32.HI UR7, URZ, 0x1f, UR12 ;  /* 0x0000001f3f077899 */ /* 0x000fe4000801140c */
[----:B------:R-:W-:-:S02]  /*03b0*/  ULDC.64 UR4, c[0x0][0x218] ;  /* 0x0000860000047ab9 */ /* 0x000fc40000000a00 */
[----:B------:R-:W-:Y:S01]  /*03c0*/  @!UP2 USEL UR5, URZ, UR5, !UP1 ;  /* 0x000000053f05a287 */ /* 0x000fe2000c800000 */
[----:B-1----:R-:W-:-:S04]  /*03d0*/  SHF.R.S32.HI R6, RZ, 0x1f, R77 ;  /* 0x0000001fff067819 */ /* 0x002fc8000001144d */
[----:B------:R-:W-:-:S04]  /*03e0*/  LEA.HI R79, R6, R77, RZ, 0x5 ;  /* 0x0000004d064f7211 */ /* 0x000fc800078f28ff */
[----:B------:R-:W-:-:S05]  /*03f0*/  LOP3.LUT R82, R79, 0xffffffe0, RZ, 0xc0, !PT ;  /* 0xffffffe04f527812 */ /* 0x000fca00078ec0ff */
[----:B------:R-:W-:-:S05]  /*0400*/  IMAD.IADD R82, R77, 0x1, -R82 ;  /* 0x000000014d527824 */ /* 0x000fca00078e0a52 */
[--C-:B------:R-:W-:Y:S01]  /*0410*/  SHF.R.S32.HI R76, RZ, 0x1f, R82.reuse ;  /* 0x0000001fff4c7819 */ /* 0x100fe20000011452 */
[----:B--2---:R-:W1:Y:S01]  /*0420*/  @P1 R2UR UR6, R10 ;  /* 0x000000000a0613c2 */ /* 0x004e6200000e0000 */
[----:B------:R-:W-:-:S04]  /*0430*/  IADD3 R200, P2, P1, R2, UR12, R82 ;  /* 0x0000000c02c87c10 */ /* 0x000fc8000f95e052 */
[----:B------:R-:W-:-:S03]  /*0440*/  IADD3.X R76, R3, UR7, R76, P2, P1 ;  /* 0x00000007034c7c10 */ /* 0x000fc600097e244c */
[----:B---3--:R-:W1:Y:S01]  /*0450*/  @P0 R2UR UR8, R8 ;  /* 0x00000000080803c2 */ /* 0x008e6200000e0000 */
[----:B------:R-:W-:Y:S01]  /*0460*/  PLOP3.LUT P0, PT, PT, PT, UP0, 0x80, 0x0 ;  /* 0x000000000000781c */ /* 0x000fe20003f0f008 */
[----:B-1----:R-:W-:Y:S02]  /*0470*/  @UP2 UIADD3 UR8, UR8, -UR6, URZ ;  /* 0x8000000608082290 */ /* 0x002fe4000fffe03f */
[----:B------:R-:W-:-:S10]  /*0480*/  @!UP2 UIADD3 UR8, UR5, UR4, -UR6 ;  /* 0x000000040508a290 */ /* 0x000fd4000fffe806 */
[----:B------:R-:W-:Y:S05]  /*0490*/  @P0 EXIT ;  /* 0x000000000000094d */ /* 0x000fea0003800000 */
[----:B------:R-:W-:Y:S02]  /*04a0*/  UIADD3 UR5, UR9, 0x9f, URZ ;  /* 0x0000009f09057890 */ /* 0x000fe4000fffe03f */
[----:B------:R-:W-:Y:S02]  /*04b0*/  ULDC UR4, c[0x0][0x214] ;  /* 0x0000850000047ab9 */ /* 0x000fe40000000800 */
[----:B------:R-:W-:Y:S02]  /*04c0*/  UIADD3 UR4, UR8, -UR4, UR5 ;  /* 0x8000000408047290 */ /* 0x000fe4000fffe005 */
[----:B------:R-:W-:Y:S02]  /*04d0*/  UIADD3 UR12, UR8, 0x1f, URZ ;  /* 0x0000001f080c7890 */ /* 0x000fe4000fffe03f */
[----:B------:R-:W-:Y:S02]  /*04e0*/  ULDC UR5, c[0x0][0x2e8] ;  /* 0x0000ba0000057ab9 */ /* 0x000fe40000000800 */
[----:B------:R-:W-:-:S02]  /*04f0*/  UIADD3 UR5, UR4, UR5, URZ ;  /* 0x0000000504057290 */ /* 0x000fc4000fffe03f */
[----:B------:R-:W-:Y:S02]  /*0500*/  USHF.R.S32.HI UR7, URZ, 0x1f, UR12 ;  /* 0x0000001f3f077899 */ /* 0x000fe4000801140c */
[----:B------:R-:W-:Y:S02]  /*0510*/  USHF.R.S32.HI UR4, URZ, 0x1f, UR5 ;  /* 0x0000001f3f047899 */ /* 0x000fe40008011405 */
        /* <DEDUP_REMOVED lines=9> */
[----:B------:R-:W-:Y:S01]  /*05b0*/  IABS R5, c[0x0][0x1c8] ;  /* 0x0000720000057a13 */ /* 0x000fe20000000000 */
[----:B------:R-:W1:Y:S01]  /*05c0*/  S2R R10, SR_CTAID.Z ;  /* 0x00000000000a7919 */ /* 0x000e620000002700 */
[CC--:B------:R-:W-:Y:S01]  /*05d0*/  LEA.HI R21, R6.reuse, R77.reuse, RZ, 0x3 ;  /* 0x0000004d06157211 */ /* 0x0c0fe200078f18ff */
[----:B------:R-:W-:Y:S01]  /*05e0*/  IMAD.U32 R11, RZ, RZ, UR6 ;  /* 0x00000006ff0b7e24 */ /* 0x000fe2000f8e00ff */
[----:B------:R-:W2:Y:S01]  /*05f0*/  I2F.RP R3, R5 ;  /* 0x0000000500037306 */ /* 0x000ea20000209400 */
[-C--:B------:R-:W-:Y:S01]  /*0600*/  LEA.HI R7, R6, R77.reuse, RZ, 0x4 ;  /* 0x0000004d06077211 */ /* 0x080fe200078f20ff */
[----:B------:R-:W3:Y:S01]  /*0610*/  S2R R9, SR_CTAID.Y ;  /* 0x0000000000097919 */ /* 0x000ee20000002600 */
[----:B------:R-:W-:Y:S01]  /*0620*/  LOP3.LUT R2, R21, 0xfffffff8, RZ, 0xc0, !PT ;  /* 0xfffffff815027812 */ /* 0x000fe200078ec0ff */
[----:B------:R-:W-:Y:S01]  /*0630*/  USHF.R.S32.HI UR12, URZ, 0x1f, UR11 ;  /* 0x0000001f3f0c7899 */ /* 0x000fe2000801140b */
[----:B------:R-:W-:Y:S01]  /*0640*/  SHF.R.S32.HI R230, RZ, 0x3, R21 ;  /* 0x00000003ffe67819 */ /* 0x000fe20000011415 */
[----:B------:R-:W4:Y:S01]  /*0650*/  S2R R78, SR_CTAID.X ;  /* 0x00000000004e7919 */ /* 0x000f220000002500 */
[----:B------:R-:W-:Y:S01]  /*0660*/  SHF.R.S32.HI R0, RZ, 0x4, R7 ;  /* 0x00000004ff007819 */ /* 0x000fe20000011407 */
[----:B------:R-:W-:Y:S01]  /*0670*/  IMAD.IADD R2, R77, 0x1, -R2 ;  /* 0x000000014d027824 */ /* 0x000fe200078e0a02 */
[C---:B------:R-:W-:Y:S01]  /*0680*/  LOP3.LUT R4, R7.reuse, 0xfffffff0, RZ, 0xc0, !PT ;  /* 0xfffffff007047812 */ /* 0x040fe200078ec0ff */
[----:B------:R-:W-:Y:S01]  /*0690*/  IMAD.SHL.U32 R219, R230, 0x40, RZ ;  /* 0x00000040e6db7824 */ /* 0x000fe200078e00ff */
[----:B------:R-:W-:Y:S01]  /*06a0*/  LEA.HI R7, R7, R0, RZ, 0x1 ;  /* 0x0000000007077211 */ /* 0x000fe200078f08ff */
[----:B------:R-:W-:Y:S01]  /*06b0*/  IMAD.SHL.U32 R228, R2, 0x8, RZ ;  /* 0x0000000802e47824 */ /* 0x000fe200078e00ff */
[----:B------:R-:W-:Y:S01]  /*06c0*/  LEA.HI R6, R6, R77, RZ, 0x6 ;  /* 0x0000004d06067211 */ /* 0x000fe200078f30ff */
[----:B------:R-:W-:Y:S01]  /*06d0*/  ULDC.64 UR4, c[0x0][0x178] ;  /* 0x00005e0000047ab9 */ /* 0x000fe20000000a00 */
[----:B------:R-:W-:Y:S01]  /*06e0*/  LOP3.LUT R219, R219, 0x1c0, RZ, 0xc0, !PT ;  /* 0x000001c0dbdb7812 */ /* 0x000fe200078ec0ff */
[----:B--2---:R-:W2:Y:S01]  /*06f0*/  MUFU.RCP R16, R3 ;  /* 0x0000000300107308 */ /* 0x004ea20000001000 */
[----:B------:R-:W-:Y:S01]  /*0700*/  LOP3.LUT R7, R7, 0xfffffffe, RZ, 0xc0, !PT ;  /* 0xfffffffe07077812 */ /* 0x000fe200078ec0ff */
[----:B------:R-:W-:Y:S01]  /*0710*/  IMAD.SHL.U32 R6, R6, 0x8, RZ ;  /* 0x0000000806067824 */ /* 0x000fe200078e00ff */
[----:B------:R-:W-:Y:S01]  /*0720*/  LOP3.LUT R8, R219, 0x38, R228, 0xf8, !PT ;  /* 0x00000038db087812 */ /* 0x000fe200078ef8e4 */
[----:B------:R-:W-:Y:S01]  /*0730*/  UIMAD UR4, UR12, UR4, URZ ;  /* 0x000000040c0472a4 */ /* 0x000fe2000f8e023f */
[----:B------:R-:W-:Y:S01]  /*0740*/  SHF.R.U32.HI R219, RZ, 0x3, R219 ;  /* 0x00000003ffdb7819 */ /* 0x000fe200000116db */
[----:B------:R-:W-:Y:S01]  /*0750*/  IMAD.IADD R7, R0, 0x1, -R7 ;  /* 0x0000000100077824 */ /* 0x000fe200078e0a07 */
[----:B------:R-:W-:Y:S01]  /*0760*/  SHF.R.S32.HI R231, RZ, 0x1f, R230 ;  /* 0x0000001fffe77819 */ /* 0x000fe200000114e6 */
[----:B------:R-:W-:Y:S01]  /*0770*/  UIMAD UR4, UR11, UR5, UR4 ;  /* 0x000000050b0472a4 */ /* 0x000fe2000f8e0204 */
[----:B------:R-:W-:Y:S01]  /*0780*/  IADD3 R13, P0, R230, UR6, RZ ;  /* 0x00000006e60d7c10 */ /* 0x000fe2000ff1e0ff */
[----:B------:R-:W-:Y:S01]  /*0790*/  USHF.R.S32.HI UR13, URZ, 0x1f, UR10 ;  /* 0x0000001f3f0d7899 */ /* 0x000fe2000801140a */
[----:B------:R-:W-:Y:S01]  /*07a0*/  LOP3.LUT R219, R8, R219, RZ, 0x3c, !PT ;  /* 0x000000db08db7212 */ /* 0x000fe200078e3cff */
[----:B------:R-:W-:Y:S01]  /*07b0*/  ULDC.64 UR6, c[0x0][0x1a8] ;  /* 0x00006a0000067ab9 */ /* 0x000fe20000000a00 */
[----:B------:R-:W-:Y:S01]  /*07c0*/  SHF.R.S32.HI R229, RZ, 0x1f, R228 ;  /* 0x0000001fffe57819 */ /* 0x000fe200000114e4 */
[----:B------:R-:W-:Y:S01]  /*07d0*/  UIMAD UR6, UR13, UR6, URZ ;  /* 0x000000060d0672a4 */ /* 0x000fe2000f8e023f */
[----:B------:R-:W-:Y:S01]  /*07e0*/  LOP3.LUT R219, R219, 0x7ffffe00, R6, 0xf8, !PT ;  /* 0x7ffffe00dbdb7812 */ /* 0x000fe200078ef806 */
[----:B------:R-:W-:Y:S01]  /*07f0*/  UMOV UR20, 0x5 ;  /* 0x0000000500147882 */ /* 0x000fe20000000000 */
[----:B--2---:R-:W-:Y:S01]  /*0800*/  IADD3 R16, R16, 0xffffffe, RZ ;  /* 0x0ffffffe10107810 */ /* 0x004fe20007ffe0ff */
[----:B------:R-:W2:Y:S01]  /*0810*/  S2R R6, SR_CTAID.Z ;  /* 0x0000000000067919 */ /* 0x000ea20000002700 */
[----:B-1----:R-:W-:Y:S01]  /*0820*/  IABS R10, R10 ;  /* 0x0000000a000a7213 */ /* 0x002fe20000000000 */
[----:B---3--:R-:W-:Y:S01]  /*0830*/  IMAD.WIDE.U32 R18, R9, c[0x0][0x178], R228 ;  /* 0x00005e0009127a25 */ /* 0x008fe200078e00e4 */
[----:B------:R-:W1:Y:S01]  /*0840*/  F2I.FTZ.U32.TRUNC.NTZ R17, R16 ;  /* 0x0000001000117305 */ /* 0x000e62000021f000 */
[----:B------:R-:W-:Y:S01]  /*0850*/  UIMAD UR7, UR10, UR7, UR6 ;  /* 0x000000070a0772a4 */ /* 0x000fe2000f8e0206 */
[----:B------:R-:W-:Y:S01]  /*0860*/  ISETP.NE.AND P2, PT, RZ, c[0x0][0x1c8], PT ;  /* 0x00007200ff007a0c */ /* 0x000fe20003f45270 */
[----:B------:R-:W-:Y:S01]  /*0870*/  IMAD.SHL.U32 R219, R219, 0x2, RZ ;  /* 0x00000002dbdb7824 */ /* 0x000fe200078e00ff */
[----:B------:R-:W-:Y:S01]  /*0880*/  IADD3 R19, R19, UR4, RZ ;  /* 0x0000000413137c10 */ /* 0x000fe2000fffe0ff */
[----:B------:R-:W-:Y:S01]  /*0890*/  ULDC.64 UR4, c[0x0][0x180] ;  /* 0x0000600000047ab9 */ /* 0x000fe20000000a00 */
[----:B------:R-:W-:Y:S01]  /*08a0*/  IMAD.IADD R4, R77, 0x1, -R4 ;  /* 0x000000014d047824 */ /* 0x000fe200078e0a04 */
[----:B------:R-:W-:Y:S01]  /*08b0*/  UIMAD UR4, UR12, UR4, URZ ;  /* 0x000000040c0472a4 */ /* 0x000fe2000f8e023f */
[----:B------:R-:W-:Y:S01]  /*08c0*/  SHF.R.S32.HI R79, RZ, 0x5, R79 ;  /* 0x00000005ff4f7819 */ /* 0x000fe2000001144f */
[----:B------:R-:W-:Y:S01]  /*08d0*/  UIADD3 UR29, UR25, -0x1, URZ ;  /* 0xffffffff191d7890 */ /* 0x000fe2000fffe03f */
[----:B------:R-:W-:Y:S01]  /*08e0*/  IMAD.MOV.U32 R20, RZ, RZ, 0x40 ;  /* 0x00000040ff147424 */ /* 0x000fe200078e00ff */
[----:B------:R-:W-:Y:S01]  /*08f0*/  UIMAD UR6, UR11, UR5, UR4 ;  /* 0x000000050b0672a4 */ /* 0x000fe2000f8e0204 */
[----:B------:R-:W-:Y:S01]  /*0900*/  SHF.R.S32.HI R81, RZ, 0x1f, R4 ;  /* 0x0000001fff517819 */ /* 0x000fe20000011404 */
[----:B------:R-:W-:-:S02]  /*0910*/  UISETP.NE.AND UP0, UPT, UR25, 0x1, UPT ;  /* 0x000000011900788c */ /* 0x000fc4000bf05270 */
[----:B------:R-:W-:Y:S01]  /*0920*/  ULDC.64 UR4, c[0x0][0x188] ;  /* 0x0000620000047ab9 */ /* 0x000fe20000000a00 */
[----:B-1----:R-:W-:Y:S01]  /*0930*/  IMAD.MOV R0, RZ, RZ, -R17 ;  /* 0x000000ffff007224 */ /* 0x002fe200078e0a11 */
[----:B------:R-:W-:Y:S01]  /*0940*/  UIMAD UR4, UR12, UR4, URZ ;  /* 0x000000040c0472a4 */ /* 0x000fe2000f8e023f */
[----:B------:R-:W-:Y:S01]  /*0950*/  IMAD.MOV.U32 R16, RZ, RZ, RZ ;  /* 0x000000ffff107224 */ /* 0x000fe200078e00ff */
[----:B------:R-:W-:Y:S01]  /*0960*/  USHF.R.S32.HI UR12, URZ, 0x1f, UR29 ;  /* 0x0000001f3f0c7899 */ /* 0x000fe2000801141d */
[----:B------:R-:W-:Y:S01]  /*0970*/  IMAD R15, R0, R5, RZ ;  /* 0x00000005000f7224 */ /* 0x000fe200078e02ff */
[----:B------:R-:W-:Y:S01]  /*0980*/  LEA.HI.X.SX32 R0, R11, R231, 0x1, P0 ;  /* 0x000000e70b007211 */ /* 0x000fe200000f0eff */
[----:B--2---:R-:W-:Y:S01]  /*0990*/  IMAD.WIDE.U32 R18, R6, c[0x0][0x1a8], R18 ;  /* 0x00006a0006127a25 */ /* 0x004fe200078e0012 */
[----:B------:R-:W-:Y:S01]  /*09a0*/  UIMAD UR5, UR11, UR5, UR4 ;  /* 0x000000050b0572a4 */ /* 0x000fe2000f8e0204 */
[----:B------:R-:W-:Y:S01]  /*09b0*/  LEA.HI R81, R81, R4, RZ, 0x3 ;  /* 0x0000000451517211 */ /* 0x000fe200078f18ff */
[----:B------:R-:W-:Y:S01]  /*09c0*/  UMOV UR28, 0x4 ;  /* 0x00000004001c7882 */ /* 0x000fe20000000000 */
[----:B------:R-:W-:Y:S01]  /*09d0*/  IMAD.HI.U32 R15, R17, R15, R16 ;  /* 0x0000000f110f7227 */ /* 0x000fe200078e0010 */
[----:B------:R-:W-:Y:S01]  /*09e0*/  IADD3 R19, R19, UR7, RZ ;  /* 0x0000000713137c10 */ /* 0x000fe2000fffe0ff */
[----:B------:R-:W-:Y:S01]  /*09f0*/  UIADD3 UR17, UR26, -0x4ab325aa, URZ ;  /* 0xb54cda561a117890 */ /* 0x000fe2000fffe03f */
[----:B------:R-:W-:Y:S01]  /*0a00*/  LOP3.LUT R3, R81, 0xfffffff8, RZ, 0xc0, !PT ;  /* 0xfffffff851037812 */ /* 0x000fe200078ec0ff */
[----:B------:R-:W-:-:S02]  /*0a10*/  IMAD R8, R0, c[0x0][0x198], RZ ;  /* 0x0000660000087a24 */ /* 0x000fc400078e02ff */
[----:B------:R-:W-:Y:S02]  /*0a20*/  IMAD R0, R0, c[0x0][0x1a0], RZ ;  /* 0x0000680000007a24 */ /* 0x000fe400078e02ff */
[C---:B------:R-:W-:Y:S02]  /*0a30*/  IMAD R8, R13.reuse, c[0x0][0x19c], R8 ;  /* 0x000067000d087a24 */ /* 0x040fe400078e0208 */
[C---:B------:R-:W-:Y:S02]  /*0a40*/  IMAD R11, R13.reuse, c[0x0][0x1a4], R0 ;  /* 0x000069000d0b7a24 */ /* 0x040fe400078e0200 */
[----:B------:R-:W-:-:S04]  /*0a50*/  IMAD.WIDE.U32 R16, R13, c[0x0][0x198], R228 ;  /* 0x000066000d107a25 */ /* 0x000fc800078e00e4 */
[----:B------:R-:W-:-:S04]  /*0a60*/  IMAD.HI.U32 R0, R15, R10, RZ ;  /* 0x0000000a0f007227 */ /* 0x000fc800078e00ff */
[----:B------:R-:W-:Y:S02]  /*0a70*/  IMAD.IADD R17, R17, 0x1, R8 ;  /* 0x0000000111117824 */ /* 0x000fe400078e0208 */
[----:B------:R-:W-:Y:S02]  /*0a80*/  IMAD.MOV R8, RZ, RZ, -R0 ;  /* 0x000000ffff087224 */ /* 0x000fe400078e0a00 */
[----:B------:R-:W-:-:S04]  /*0a90*/  IMAD.WIDE.U32 R12, R13, c[0x0][0x1a0], R228 ;  /* 0x000068000d0c7a25 */ /* 0x000fc800078e00e4 */
[----:B------:R-:W-:Y:S02]  /*0aa0*/  IMAD R8, R5, R8, R10 ;  /* 0x0000000805087224 */ /* 0x000fe400078e020a */
[----:B------:R-:W-:Y:S02]  /*0ab0*/  IMAD.IADD R13, R13, 0x1, R11 ;  /* 0x000000010d0d7824 */ /* 0x000fe400078e020b */
[----:B----4-:R-:W-:Y:S01]  /*0ac0*/  IMAD.WIDE R230, R78, 0x80, R230 ;  /* 0x000000804ee67825 */ /* 0x010fe200078e02e6 */
[----:B------:R-:W-:-:S03]  /*0ad0*/  ISETP.GT.U32.AND P0, PT, R5, R8, PT ;  /* 0x000000080500720c */ /* 0x000fc60003f04070 */
[----:B------:R-:W-:-:S04]  /*0ae0*/  IMAD.WIDE.U32 R220, R9, c[0x0][0x180], R16 ;  /* 0x0000600009dc7a25 */ /* 0x000fc800078e0010 */
[----:B------:R-:W-:Y:S01]  /*0af0*/  IMAD.WIDE.U32 R202, R9, c[0x0][0x188], R12 ;  /* 0x0000620009ca7a25 */ /* 0x000fe200078e000c */
[----:B------:R-:W-:Y:S01]  /*0b00*/  IADD3 R221, R221, UR6, RZ ;  /* 0x00000006dddd7c10 */ /* 0x000fe2000fffe0ff */
[----:B------:R-:W-:Y:S02]  /*0b10*/  ULDC UR6, c[0x0][0x1c8] ;  /* 0x0000720000067ab9 */ /* 0x000fe40000000800 */
[----:B------:R-:W-:Y:S01]  /*0b20*/  IMAD R9, R231, c[0x0][0x190], RZ ;  /* 0x00006400e7097a24 */ /* 0x000fe200078e02ff */
[----:B------:R-:W-:Y:S01]  /*0b30*/  ULOP3.LUT UR6, UR10, UR6, URZ, 0x3c, !UPT ;  /* 0x000000060a067292 */ /* 0x000fe2000f8e3c3f */
[----:B------:R-:W-:Y:S01]  /*0b40*/  @!P0 IMAD.IADD R8, R8, 0x1, -R5 ;  /* 0x0000000108088824 */ /* 0x000fe200078e0a05 */
[----:B------:R-:W-:Y:S01]  /*0b50*/  IADD3 R203, R203, UR5, RZ ;  /* 0x00000005cbcb7c10 */ /* 0x000fe2000fffe0ff */
[C---:B------:R-:W-:Y:S01]  /*0b60*/  IMAD R6, R230.reuse, c[0x0][0x194], R9 ;  /* 0x00006500e6067a24 */ /* 0x040fe200078e0209 */
[----:B------:R-:W-:Y:S01]  /*0b70*/  ULDC.64 UR4, c[0x0][0x190] ;  /* 0x0000640000047ab9 */ /* 0x000fe20000000a00 */
[----:B------:R-:W-:Y:S01]  /*0b80*/  IMAD.WIDE.U32 R18, R230, c[0x0][0x190], R18 ;  /* 0x00006400e6127a25 */ /* 0x000fe200078e0012 */
[----:B------:R-:W-:Y:S01]  /*0b90*/  ISETP.GE.U32.AND P3, PT, R8, R5, PT ;  /* 0x000000050800720c */ /* 0x000fe20003f66070 */
[----:B------:R-:W-:Y:S01]  /*0ba0*/  USHF.L.U32 UR10, UR4, 0x5, URZ ;  /* 0x00000005040a7899 */ /* 0x000fe2000800063f */
[----:B------:R-:W-:Y:S01]  /*0bb0*/  @!P0 IADD3 R0, R0, 0x1, RZ ;  /* 0x0000000100008810 */ /* 0x000fe20007ffe0ff */
[----:B------:R-:W-:Y:S01]  /*0bc0*/  IMAD.IADD R6, R19, 0x1, R6 ;  /* 0x0000000113067824 */ /* 0x000fe200078e0206 */
[----:B------:R-:W-:Y:S01]  /*0bd0*/  LEA R10, P1, R18, c[0x0][0x160], 0x1 ;  /* 0x00005800120a7a11 */ /* 0x000fe200078208ff */
[----:B------:R-:W-:Y:S01]  /*0be0*/  USHF.L.U64.HI UR11, UR4, UR20, UR5 ;  /* 0x00000014040b7299 */ /* 0x000fe20008010205 */
[----:B------:R-:W-:-:S02]  /*0bf0*/  IMAD.U32 R5, RZ, RZ, UR29 ;  /* 0x0000001dff057e24 */ /* 0x000fc4000f8e00ff */
[----:B------:R-:W-:Y:S01]  /*0c00*/  LEA.HI.X R11, R18, c[0x0][0x164], R6, 0x1, P1 ;  /* 0x00005900120b7a11 */ /* 0x000fe200008f0c06 */
[----:B------:R-:W-:Y:S01]  /*0c10*/  ULDC.64 UR4, c[0x0][0x1a0] ;  /* 0x0000680000047ab9 */ /* 0x000fe20000000a00 */
[----:B------:R-:W-:Y:S01]  /*0c20*/  ISETP.LE.AND P1, PT, RZ, UR6, PT ;  /* 0x00000006ff007c0c */ /* 0x000fe2000bf23270 */
[----:B------:R-:W-:Y:S01]  /*0c30*/  ULDC.64 UR6, c[0x0][0x198] ;  /* 0x0000660000067ab9 */ /* 0x000fe20000000a00 */
[----:B------:R-:W-:Y:S01]  /*0c40*/  IADD3 R12, P0, R10, UR10, RZ ;  /* 0x0000000a0a0c7c10 */ /* 0x000fe2000ff1e0ff */
[----:B------:R1:W-:Y:S01]  /*0c50*/  LDGSTS.E.BYPASS.LTC128B.128 [R219], [R10.64] ;  /* 0x000000000adb7fae */ /* 0x0003e2000b901d56 */
[----:B------:R-:W-:Y:S01]  /*0c60*/  @P3 IADD3 R0, R0, 0x1, RZ ;  /* 0x0000000100003810 */ /* 0x000fe20007ffe0ff */
[----:B------:R-:W-:Y:S01]  /*0c70*/  USHF.L.U64.HI UR18, UR6, UR20, UR7 ;  /* 0x0000001406127299 */ /* 0x000fe20008010207 */
[----:B------:R-:W-:Y:S01]  /*0c80*/  IADD3.X R13, R11, UR11, RZ, P0, !PT ;  /* 0x0000000b0b0d7c10 */ /* 0x000fe200087fe4ff */
[----:B------:R1:W-:Y:S01]  /*0c90*/  LDGSTS.E.BYPASS.LTC128B.128 [R219+0x4000], [R10.64+0x80] ;  /* 0x040000800adb7fae */ /* 0x0003e2000b901d56 */
[----:B------:R-:W-:Y:S01]  /*0ca0*/  IADD3 R14, P0, R12, UR10, RZ ;  /* 0x0000000a0c0e7c10 */ /* 0x000fe2000ff1e0ff */
[----:B------:R-:W-:Y:S01]  /*0cb0*/  USHF.L.U32 UR19, UR6, 0x5, URZ ;  /* 0x0000000506137899 */ /* 0x000fe2000800063f */
[----:B------:R-:W-:Y:S01]  /*0cc0*/  IMAD.IADD R3, R4, 0x1, -R3 ;  /* 0x0000000104037824 */ /* 0x000fe200078e0a03 */
[----:B------:R2:W-:Y:S01]  /*0cd0*/  LDGSTS.E.BYPASS.LTC128B.128 [R219+0x800], [R12.64] ;  /* 0x008000000cdb7fae */ /* 0x0005e2000b901d56 */
[----:B------:R-:W-:Y:S01]  /*0ce0*/  IADD3.X R15, R13, UR11, RZ, P0, !PT ;  /* 0x0000000b0d0f7c10 */ /* 0x000fe200087fe4ff */
[----:B------:R-:W-:Y:S01]  /*0cf0*/  @!P1 IMAD.MOV R0, RZ, RZ, -R0 ;  /* 0x000000ffff009224 */ /* 0x000fe200078e0a00 */
[----:B------:R-:W-:Y:S01]  /*0d00*/  @!P2 LOP3.LUT R0, RZ, c[0x0][0x1c8], RZ, 0x33, !PT ;  /* 0x00007200ff00aa12 */ /* 0x000fe200078e33ff */
[----:B------:R2:W-:Y:S01]  /*0d10*/  LDGSTS.E.BYPASS.LTC128B.128 [R219+0x4800], [R12.64+0x80] ;  /* 0x048000800cdb7fae */ /* 0x0005e2000b901d56 */
[----:B------:R-:W-:Y:S01]  /*0d20*/  IADD3 R8, P0, R14, UR10, RZ ;  /* 0x0000000a0e087c10 */ /* 0x000fe2000ff1e0ff */
[----:B------:R-:W-:Y:S01]  /*0d30*/  UIMAD UR7, UR18, UR29, URZ ;  /* 0x0000001d120772a4 */ /* 0x000fe2000f8e023f */
[----:B------:R-:W-:Y:S01]  /*0d40*/  SHF.R.S32.HI R223, RZ, 0x1f, R0 ;  /* 0x0000001fffdf7819 */ /* 0x000fe20000011400 */
[C---:B------:R-:W-:Y:S01]  /*0d50*/  IMAD.WIDE.U32 R220, R0.reuse, c[0x0][0x1b0], R220 ;  /* 0x00006c0000dc7a25 */ /* 0x040fe200078e00dc */
[----:B------:R-:W-:Y:S01]  /*0d60*/  IADD3.X R9, R15, UR11, RZ, P0, !PT ;  /* 0x0000000b0f097c10 */ /* 0x000fe200087fe4ff */
[----:B------:R3:W-:Y:S01]  /*0d70*/  LDGSTS.E.BYPASS.LTC128B.128 [R219+0x1000], [R14.64] ;  /* 0x010000000edb7fae */ /* 0x0007e2000b901d56 */
[----:B------:R-:W-:Y:S01]  /*0d80*/  UIMAD UR7, UR12, UR19, UR7 ;  /* 0x000000130c0772a4 */ /* 0x000fe2000f8e0207 */
[C---:B------:R-:W-:Y:S01]  /*0d90*/  IMAD R225, R223.reuse, c[0x0][0x1b0], RZ ;  /* 0x00006c00dfe17a24 */ /* 0x040fe200078e02ff */
[----:B------:R-:W-:Y:S01]  /*0da0*/  UIMAD UR12, UR12, UR4, URZ ;  /* 0x000000040c0c72a4 */ /* 0x000fe2000f8e023f */
[----:B------:R-:W-:Y:S01]  /*0db0*/  IMAD.MOV.U32 R224, RZ, RZ, R220 ;  /* 0x000000ffffe07224 */ /* 0x000fe200078e00dc */
[----:B------:R3:W-:Y:S01]  /*0dc0*/  LDGSTS.E.BYPASS.LTC128B.128 [R219+0x5000], [R14.64+0x80] ;  /* 0x050000800edb7fae */ /* 0x0007e2000b901d56 */
[C---:B------:R-:W-:Y:S01]  /*0dd0*/  IMAD R225, R0.reuse, c[0x0][0x1b4], R225 ;  /* 0x00006d0000e17a24 */ /* 0x040fe200078e02e1 */
[----:B------:R-:W-:Y:S01]  /*0de0*/  UIMAD.WIDE.U32 UR14, UR29, UR4, URZ ;  /* 0x000000041d0e72a5 */ /* 0x000fe2000f8e003f */
[----:B------:R-:W-:Y:S01]  /*0df0*/  IMAD R223, R223, c[0x0][0x1b8], RZ ;  /* 0x00006e00dfdf7a24 */ /* 0x000fe200078e02ff */
[----:B------:R4:W-:Y:S01]  /*0e00*/  LDGSTS.E.BYPASS.LTC128B.128 [R219+0x1800], [R8.64] ;  /* 0x0180000008db7fae */ /* 0x0009e2000b901d56 */
[----:B------:R-:W-:Y:S01]  /*0e10*/  IMAD.IADD R225, R221, 0x1, R225 ;  /* 0x00000001dde17824 */ /* 0x000fe200078e02e1 */
[----:B------:R-:W-:Y:S01]  /*0e20*/  UIMAD UR12, UR29, UR5, UR12 ;  /* 0x000000051d0c72a4 */ /* 0x000fe2000f8e020c */
[----:B------:R-:W-:Y:S01]  /*0e30*/  IMAD.WIDE.U32 R202, R0, c[0x0][0x1b8], R202 ;  /* 0x00006e0000ca7a25 */ /* 0x000fe200078e00ca */
[----:B------:R4:W-:Y:S01]  /*0e40*/  LDGSTS.E.BYPASS.LTC128B.128 [R219+0x5800], [R8.64+0x80] ;  /* 0x0580008008db7fae */ /* 0x0009e2000b901d56 */
[----:B------:R-:W-:-:S02]  /*0e50*/  USHF.L.U32 UR21, UR4, 0x5, URZ ;  /* 0x0000000504157899 */ /* 0x000fc4000800063f */
[----:B------:R-:W-:Y:S01]  /*0e60*/  IMAD R223, R0, c[0x0][0x1bc], R223 ;  /* 0x00006f0000df7a24 */ /* 0x000fe200078e02df */
[----:B------:R-:W-:Y:S01]  /*0e70*/  UIADD3 UR12, UR15, UR12, URZ ;  /* 0x0000000c0f0c7290 */ /* 0x000fe2000fffe03f */
[----:B------:R-:W-:Y:S01]  /*0e80*/  IMAD.SHL.U32 R4, R2, 0x40, RZ ;  /* 0x0000004002047824 */ /* 0x000fe200078e00ff */
[----:B------:R-:W-:Y:S01]  /*0e90*/  USHF.L.U64.HI UR20, UR4, UR20, UR5 ;  /* 0x0000001404147299 */ /* 0x000fe20008010205 */
[----:B------:R-:W-:Y:S01]  /*0ea0*/  IMAD.SHL.U32 R80, R3, 0x40, RZ ;  /* 0x0000004003507824 */ /* 0x000fe200078e00ff */
[----:B--2---:R-:W-:Y:S01]  /*0eb0*/  IADD3 R12, P0, R8, UR10, RZ ;  /* 0x0000000a080c7c10 */ /* 0x004fe2000ff1e0ff */
[----:B------:R-:W-:Y:S01]  /*0ec0*/  IMAD.IADD R223, R203, 0x1, R223 ;  /* 0x00000001cbdf7824 */ /* 0x000fe200078e02df */
[----:B------:R-:W-:Y:S01]  /*0ed0*/  LOP3.LUT R4, R4, 0x1c0, RZ, 0xc0, !PT ;  /* 0x000001c004047812 */ /* 0x000fe200078ec0ff */
[----:B------:R-:W-:Y:S01]  /*0ee0*/  IMAD.SHL.U32 R81, R81, 0x40, RZ ;  /* 0x0000004051517824 */ /* 0x000fe200078e00ff */
[----:B------:R-:W-:Y:S02]  /*0ef0*/  IADD3.X R13, R9, UR11, RZ, P0, !PT ;  /* 0x0000000b090d7c10 */ /* 0x000fe400087fe4ff */
[----:B-1----:R-:W-:-:S02]  /*0f00*/  IADD3 R10, P0, R12, UR10, RZ ;  /* 0x0000000a0c0a7c10 */ /* 0x002fc4000ff1e0ff */
[----:B------:R-:W-:Y:S01]  /*0f10*/  LOP3.LUT R80, R80, 0x1c0, RZ, 0xc0, !PT ;  /* 0x000001c050507812 */ /* 0x000fe200078ec0ff */
[----:B------:R1:W-:Y:S01]  /*0f20*/  LDGSTS.E.BYPASS.LTC128B.128 [R219+0x2000], [R12.64] ;  /* 0x020000000cdb7fae */ /* 0x0003e2000b901d56 */
[----:B------:R-:W-:Y:S02]  /*0f30*/  IADD3.X R11, R13, UR11, RZ, P0, !PT ;  /* 0x0000000b0d0b7c10 */ /* 0x000fe400087fe4ff */
[----:B------:R-:W-:Y:S01]  /*0f40*/  IADD3 R16, P1, R10, UR10, RZ ;  /* 0x0000000a0a107c10 */ /* 0x000fe2000ff3e0ff */
[----:B------:R1:W-:Y:S01]  /*0f50*/  LDGSTS.E.BYPASS.LTC128B.128 [R219+0x6000], [R12.64+0x80] ;  /* 0x060000800cdb7fae */ /* 0x0003e2000b901d56 */
[----:B------:R-:W-:Y:S02]  /*0f60*/  LOP3.LUT R21, R4, 0x8, R21, 0xf8, !PT ;  /* 0x0000000804157812 */ /* 0x000fe400078ef815 */
[----:B------:R-:W-:Y:S01]  /*0f70*/  IADD3.X R17, R11, UR11, RZ, P1, !PT ;  /* 0x0000000b0b117c10 */ /* 0x000fe20008ffe4ff */
[----:B------:R2:W-:Y:S01]  /*0f80*/  LDGSTS.E.BYPASS.LTC128B.128 [R219+0x2800], [R10.64] ;  /* 0x028000000adb7fae */ /* 0x0005e2000b901d56 */
[----:B------:R-:W-:Y:S01]  /*0f90*/  SHF.R.U32.HI R4, RZ, 0x3, R4 ;  /* 0x00000003ff047819 */ /* 0x000fe20000011604 */
[----:B----4-:R-:W-:Y:S01]  /*0fa0*/  IMAD.WIDE.U32 R8, R5, UR19, R224 ;  /* 0x0000001305087c25 */ /* 0x010fe2000f8e00e0 */
[----:B------:R-:W-:Y:S01]  /*0fb0*/  LOP3.LUT R81, R81, 0xfffffe00, RZ, 0xc0, !PT ;  /* 0xfffffe0051517812 */ /* 0x000fe200078ec0ff */
[----:B------:R2:W-:Y:S01]  /*0fc0*/  LDGSTS.E.BYPASS.LTC128B.128 [R219+0x6800], [R10.64+0x80] ;  /* 0x068000800adb7fae */ /* 0x0005e2000b901d56 */
[----:B------:R-:W-:-:S02]  /*0fd0*/  LOP3.LUT R4, R21, R4, RZ, 0x3c, !PT ;  /* 0x0000000415047212 */ /* 0x000fc400078e3cff */
[----:B------:R-:W-:Y:S01]  /*0fe0*/  IADD3 R0, R9, UR7, RZ ;  /* 0x0000000709007c10 */ /* 0x000fe2000fffe0ff */
[----:B------:R4:W-:Y:S01]  /*0ff0*/  LDGSTS.E.BYPASS.LTC128B.128 [R219+0x3000], [R16.64] ;  /* 0x0300000010db7fae */ /* 0x0009e2000b901d56 */
[C---:B---3--:R-:W-:Y:S01]  /*1000*/  LEA R14, P0, R8.reuse, c[0x0][0x168], 0x1 ;  /* 0x00005a00080e7a11 */ /* 0x048fe200078008ff */
[----:B------:R-:W-:Y:S02]  /*1010*/  IMAD.U32 R9, RZ, RZ, UR15 ;  /* 0x0000000fff097e24 */ /* 0x000fe4000f8e00ff */
[----:B------:R4:W-:Y:S01]  /*1020*/  LDGSTS.E.BYPASS.LTC128B.128 [R219+0x7000], [R16.64+0x80] ;  /* 0x0700008010db7fae */ /* 0x0009e2000b901d56 */
[----:B------:R-:W-:Y:S01]  /*1030*/  LEA.HI.X R15, R8, c[0x0][0x16c], R0, 0x1, P0 ;  /* 0x00005b00080f7a11 */ /* 0x000fe200000f0c00 */
[----:B------:R-:W-:Y:S01]  /*1040*/  IMAD.U32 R8, RZ, RZ, UR14 ;  /* 0x0000000eff087e24 */ /* 0x000fe2000f8e00ff */
[----:B------:R-:W-:Y:S01]  /*1050*/  IADD3 R18, P0, R14, UR19, RZ ;  /* 0x000000130e127c10 */ /* 0x000fe2000ff1e0ff */
[----:B------:R-:W-:-:S03]  /*1060*/  IMAD.SHL.U32 R9, R7, 0x8, RZ ;  /* 0x0000000807097824 */ /* 0x000fc600078e00ff */
[----:B------:R-:W-:Y:S02]  /*1070*/  IADD3.X R19, R15, UR18, RZ, P0, !PT ;  /* 0x000000120f137c10 */ /* 0x000fe400087fe4ff */
[----:B------:R-:W-:Y:S02]  /*1080*/  LEA R5, P0, R8, R202, 0x5 ;  /* 0x000000ca08057211 */ /* 0x000fe400078028ff */
[----:B-1----:R-:W-:Y:S02]  /*1090*/  IADD3 R12, P1, R16, UR10, RZ ;  /* 0x0000000a100c7c10 */ /* 0x002fe4000ff3e0ff */
[----:B------:R-:W-:Y:S02]  /*10a0*/  LOP3.LUT R9, R80, 0x8, R9, 0xf8, !PT ;  /* 0x0000000850097812 */ /* 0x000fe400078ef809 */
[----:B------:R-:W-:Y:S02]  /*10b0*/  IADD3.X R13, R17, UR11, RZ, P1, !PT ;  /* 0x0000000b110d7c10 */ /* 0x000fe40008ffe4ff */
[----:B------:R-:W-:Y:S01]  /*10c0*/  SHF.R.U32.HI R80, RZ, 0x3, R80 ;  /* 0x00000003ff507819 */ /* 0x000fe20000011650 */
[----:B--2---:R-:W-:-:S02]  /*10d0*/  IMAD.U32 R11, RZ, RZ, UR12 ;  /* 0x0000000cff0b7e24 */ /* 0x004fc4000f8e00ff */
[----:B------:R1:W-:Y:S01]  /*10e0*/  LDGSTS.E.BYPASS.LTC128B.128 [R219+0x3800], [R12.64] ;  /* 0x038000000cdb7fae */ /* 0x0003e2000b901d56 */
[----:B------:R-:W-:Y:S02]  /*10f0*/  LOP3.LUT R80, R9, R80, RZ, 0x3c, !PT ;  /* 0x0000005009507212 */ /* 0x000fe400078e3cff */
[----:B------:R-:W-:Y:S01]  /*1100*/  LOP3.LUT P1, RZ, R3, 0x2, RZ, 0xc0, !PT ;  /* 0x0000000203ff7812 */ /* 0x000fe2000782c0ff */
[----:B------:R1:W-:Y:S01]  /*1110*/  LDGSTS.E.BYPASS.LTC128B.128 [R219+0x7800], [R12.64+0x80] ;  /* 0x078000800cdb7fae */ /* 0x0003e2000b901d56 */
[----:B------:R-:W-:Y:S01]  /*1120*/  LEA.HI.X R0, R8, R223, R11, 0x5, P0 ;  /* 0x000000df08007211 */ /* 0x000fe200000f2c0b */
[----:B------:R-:W-:Y:S01]  /*1130*/  IMAD.MOV.U32 R8, RZ, RZ, 0x20 ;  /* 0x00000020ff087424 */ /* 0x000fe200078e00ff */
[C---:B------:R-:W-:Y:S01]  /*1140*/  LEA R246, P0, R5.reuse, c[0x0][0x170], 0x1 ;  /* 0x00005c0005f67a11 */ /* 0x040fe200078008ff */
[----:B------:R1:W-:Y:S03]  /*1150*/  LDGSTS.E.BYPASS.LTC128B.128 [R219+0x8000], [R14.64] ;  /* 0x080000000edb7fae */ /* 0x0003e6000b901d56 */
[----:B------:R-:W-:Y:S01]  /*1160*/  LEA.HI.X R247, R5, c[0x0][0x174], R0, 0x1, P0 ;  /* 0x00005d0005f77a11 */ /* 0x000fe200000f0c00 */
[----:B------:R1:W-:Y:S01]  /*1170*/  LDGSTS.E.BYPASS.LTC128B.128 [R219+0x9000], [R14.64+0x80] ;  /* 0x090000800edb7fae */ /* 0x0003e2000b901d56 */
[----:B------:R-:W-:Y:S01]  /*1180*/  IMAD R5, R79, 0x400, R81 ;  /* 0x000004004f057824 */ /* 0x000fe200078e0251 */
[----:B------:R-:W-:Y:S01]  /*1190*/  IADD3 R10, P0, R246, UR21, RZ ;  /* 0x00000015f60a7c10 */ /* 0x000fe2000ff1e0ff */
[----:B------:R-:W-:Y:S01]  /*11a0*/  IMAD R0, R7, 0x200, R4 ;  /* 0x0000020007007824 */ /* 0x000fe200078e0204 */
[----:B------:R4:W-:Y:S01]  /*11b0*/  LDGSTS.E.BYPASS.LTC128B.128 [R219+0x8800], [R18.64] ;  /* 0x0880000012db7fae */ /* 0x0009e2000b901d56 */
[----:B------:R-:W-:Y:S01]  /*11c0*/  IMAD.IADD R218, R5, 0x1, R80 ;  /* 0x0000000105da7824 */ /* 0x000fe200078e0250 */
[----:B------:R-:W-:Y:S01]  /*11d0*/  IADD3.X R11, R247, UR20, RZ, P0, !PT ;  /* 0x00000014f70b7c10 */ /* 0x000fe200087fe4ff */
[----:B------:R-:W-:Y:S01]  /*11e0*/  IMAD.SHL.U32 R83, R0, 0x2, RZ ;  /* 0x0000000200537824 */ /* 0x000fe200078e00ff */
[----:B------:R4:W-:Y:S01]  /*11f0*/  LDGSTS.E.BYPASS.LTC128B.128 [R219+0x9800], [R18.64+0x80] ;  /* 0x0980008012db7fae */ /* 0x0009e2000b901d56 */
[----:B------:R-:W-:Y:S01]  /*1200*/  IMAD.SHL.U32 R218, R218, 0x2, RZ ;  /* 0x00000002dada7824 */ /* 0x000fe200078e00ff */
[----:B------:R-:W-:-:S02]  /*1210*/  LOP3.LUT P0, RZ, R2, 0x2, RZ, 0xc0, !PT ;  /* 0x0000000202ff7812 */ /* 0x000fc4000780c0ff */
[----:B------:R-:W0:Y:S01]  /*1220*/  LDGDEPBAR ;  /* 0x00000000000079af */ /* 0x000e220000000000 */
[----:B------:R-:W-:Y:S02]  /*1230*/  LEA R217, R0, 0x8000, 0x1 ;  /* 0x0000800000d97811 */ /* 0x000fe400078e08ff */
[----:B------:R-:W-:Y:S02]  /*1240*/  SEL R0, R8, 0xffffffe0, !P1 ;  /* 0xffffffe008007807 */ /* 0x000fe40004800000 */
[----:B------:R-:W-:Y:S02]  /*1250*/  IADD3 R215, R217, 0x20, RZ ;  /* 0x00000020d9d77810 */ /* 0x000fe40007ffe0ff */
[----:B------:R-:W-:Y:S01]  /*1260*/  LOP3.LUT P1, RZ, R3, 0x4, RZ, 0xc0, !PT ;  /* 0x0000000403ff7812 */ /* 0x000fe2000782c0ff */
[----:B------:R-:W-:-:S03]  /*1270*/  IMAD.IADD R216, R218, 0x1, R0 ;  /* 0x00000001dad87824 */ /* 0x000fc600078e0200 */
[----:B------:R-:W-:Y:S02]  /*1280*/  @P0 IADD3 R215, R217, -0x20, RZ ;  /* 0xffffffe0d9d70810 */ /* 0x000fe40007ffe0ff */
[----:B------:R-:W-:Y:S02]  /*1290*/  LOP3.LUT P0, RZ, R2, 0x4, RZ, 0xc0, !PT ;  /* 0x0000000402ff7812 */ /* 0x000fe4000780c0ff */
[C---:B------:R-:W-:Y:S02]  /*12a0*/  SEL R3, R20.reuse, 0xffffffc0, !P1 ;  /* 0xffffffc014037807 */ /* 0x040fe40004800000 */
[----:B------:R-:W-:Y:S02]  /*12b0*/  SEL R2, R20, 0xffffffc0, !P0 ;  /* 0xffffffc014027807 */ /* 0x000fe40004000000 */
[----:B------:R-:W-:Y:S01]  /*12c0*/  PLOP3.LUT P0, PT, PT, PT, UP0, 0x80, 0x0 ;  /* 0x000000000000781c */ /* 0x000fe20003f0f008 */
[----:B------:R-:W-:Y:S01]  /*12d0*/  IMAD.IADD R214, R218, 0x1, R3 ;  /* 0x00000001dad67824 */ /* 0x000fe200078e0203 */
[----:B------:R-:W-:Y:S01]  /*12e0*/  IADD3 R207, R215, 0x800, RZ ;  /* 0x00000800d7cf7810 */ /* 0x000fe20007ffe0ff */
[----:B------:R-:W-:Y:S01]  /*12f0*/  IMAD.IADD R213, R217, 0x1, R2 ;  /* 0x00000001d9d57824 */ /* 0x000fe200078e0202 */
[----:B------:R-:W-:Y:S01]  /*1300*/  IADD3 R205, R215, 0x1000, RZ ;  /* 0x00001000d7cd7810 */ /* 0x000fe20007ffe0ff */
[----:B------:R-:W-:-:S04]  /*1310*/  DEPBAR.LE SB0, 0x0 ;  /* 0x000080000000791a */ /* 0x000fc80000000000 */
[----:B------:R-:W-:Y:S01]  /*1320*/  BAR.SYNC.DEFER_BLOCKING 0x0 ;  /* 0x0000000000007b1d */ /* 0x000fe20000010000 */
[----:B------:R-:W-:Y:S01]  /*1330*/  IMAD.IADD R212, R216, 0x1, R3 ;  /* 0x00000001d8d47824 */ /* 0x000fe200078e0203 */
[----:B------:R-:W-:Y:S01]  /*1340*/  IADD3 R204, R215, 0x1800, RZ ;  /* 0x00001800d7cc7810 */ /* 0x000fe20007ffe0ff */
[----:B------:R-:W-:Y:S02]  /*1350*/  IMAD.IADD R206, R2, 0x1, R215 ;  /* 0x0000000102ce7824 */ /* 0x000fe400078e02d7 */
[----:B------:R-:W-:Y:S01]  /*1360*/  IMAD.U32 R2, RZ, RZ, UR8 ;  /* 0x00000008ff027e24 */ /* 0x000fe2000f8e00ff */
[----:B------:R-:W-:Y:S01]  /*1370*/  @!PT LDS RZ, [RZ] ;  /* 0x00000000fffff984 */ /* 0x000fe20000000800 */
[----:B------:R-:W-:Y:S01]  /*1380*/  @!PT LDS RZ, [RZ] ;  /* 0x00000000fffff984 */ /* 0x000fe20000000800 */
[----:B------:R-:W-:Y:S01]  /*1390*/  @!PT LDS RZ, [RZ] ;  /* 0x00000000fffff984 */ /* 0x000fe20000000800 */
[----:B------:R2:W-:Y:S04]  /*13a0*/  LDGSTS.E.BYPASS.LTC128B.128 [R219+0xa000], [R246.64] ;  /* 0x0a000000f6db7fae */ /* 0x0005e8000b901d56 */
[----:B------:R2:W-:Y:S04]  /*13b0*/  LDGSTS.E.BYPASS.LTC128B.128 [R219+0xb000], [R246.64+0x80] ;  /* 0x0b000080f6db7fae */ /* 0x0005e8000b901d56 */
[----:B------:R3:W-:Y:S04]  /*13c0*/  LDGSTS.E.BYPASS.LTC128B.128 [R219+0xa800], [R10.64] ;  /* 0x0a8000000adb7fae */ /* 0x0007e8000b901d56 */
[----:B------:R3:W-:Y:S04]  /*13d0*/  LDGSTS.E.BYPASS.LTC128B.128 [R219+0xb800], [R10.64+0x80] ;  /* 0x0b8000800adb7fae */ /* 0x0007e8000b901d56 */
[----:B------:R-:W-:Y:S04]  /*13e0*/  LDSM.16.M88.4 R72, [R83+0x8000] ;  /* 0x008000005348783b */ /* 0x000fe80000000200 */
[----:B------:R-:W4:Y:S04]  /*13f0*/  LDSM.16.M88.4 R4, [R218+0x2000] ;  /* 0x00200000da04783b */ /* 0x000f280000000200 */
[----:B------:R-:W3:Y:S04]  /*1400*/  LDSM.16.M88.4 R64, [R83+0x8800] ;  /* 0x008800005340783b */ /* 0x000ee80000000200 */
[----:B------:R-:W5:Y:S04]  /*1410*/  LDSM.16.M88.4 R40, [R218] ;  /* 0x00000000da28783b */ /* 0x000f680000000200 */
[----:B------:R-:W-:Y:S04]  /*1420*/  LDSM.16.M88.4 R56, [R215] ;  /* 0x00000000d738783b */ /* 0x000fe80000000200 */
[----:B------:R-:W1:Y:S04]  /*1430*/  LDSM.16.M88.4 R60, [R216+0x2000] ;  /* 0x00200000d83c783b */ /* 0x000e680000000200 */
[----:B------:R-:W2:Y:S04]  /*1440*/  LDSM.16.M88.4 R48, [R215+0x800] ;  /* 0x00080000d730783b */ /* 0x000ea80000000200 */
[----:B------:R-:W2:Y:S04]  /*1450*/  LDSM.16.M88.4 R52, [R216] ;  /* 0x00000000d834783b */ /* 0x000ea80000000200 */
[----:B------:R-:W-:Y:S04]  /*1460*/  LDSM.16.M88.4 R32, [R214+0x2000] ;  /* 0x00200000d620783b */ /* 0x000fe80000000200 */
[----:B------:R-:W2:Y:S04]  /*1470*/  LDSM.16.M88.4 R28, [R213] ;  /* 0x00000000d51c783b */ /* 0x000ea80000000200 */
[----:B------:R-:W2:Y:S01]  /*1480*/  LDSM.16.M88.4 R24, [R213+0x800] ;  /* 0x00080000d518783b */ /* 0x000ea20000000200 */
[C---:B----4-:R-:W-:Y:S03]  /*1490*/  HMMA.16816.F32 R16, R4.reuse, R72, RZ ;  /* 0x000000480410723c */ /* 0x050fe600000018ff */
[----:B------:R-:W4:Y:S04]  /*14a0*/  LDSM.16.M88.4 R36, [R214] ;  /* 0x00000000d624783b */ /* 0x000f280000000200 */
[----:B------:R-:W-:Y:S01]  /*14b0*/  LDSM.16.M88.4 R68, [R212] ;  /* 0x00000000d444783b */ /* 0x000fe20000000200 */
[C---:B---3--:R-:W-:Y:S03]  /*14c0*/  HMMA.16816.F32 R8, R4.reuse, R64, RZ ;  /* 0x000000400408723c */ /* 0x048fe600000018ff */
[----:B------:R-:W0:Y:S05]  /*14d0*/  LDGDEPBAR ;  /* 0x00000000000079af */ /* 0x000e2a0000000000 */
[C---:B-1----:R-:W-:Y:S08]  /*14e0*/  HMMA.16816.F32 R12, R4.reuse, R74, RZ ;  /* 0x0000004a040c723c */ /* 0x042ff000000018ff */
[----:B------:R-:W-:Y:S08]  /*14f0*/  HMMA.16816.F32 R4, R4, R66, RZ ;  /* 0x000000420404723c */ /* 0x000ff000000018ff */
[C---:B-----5:R-:W-:Y:S08]  /*1500*/  HMMA.16816.F32 R20, R40.reuse, R72, RZ ;  /* 0x000000482814723c */ /* 0x060ff000000018ff */
[C---:B------:R-:W-:Y:S08]  /*1510*/  HMMA.16816.F32 R72, R40.reuse, R74, RZ ;  /* 0x0000004a2848723c */ /* 0x040ff000000018ff */
[C---:B------:R-:W-:Y:S08]  /*1520*/  HMMA.16816.F32 R44, R40.reuse, R64, RZ ;  /* 0x00000040282c723c */ /* 0x040ff000000018ff */
[----:B------:R-:W-:Y:S01]  /*1530*/  HMMA.16816.F32 R40, R40, R66, RZ ;  /* 0x000000422828723c */ /* 0x000fe200000018ff */
[----:B------:R-:W-:Y:S07]  /*1540*/  LDSM.16.M88.4 R64, [R212+0x2000] ;  /* 0x00200000d440783b */ /* 0x000fee0000000200 */
[C---:B------:R-:W-:Y:S08]  /*1550*/  HMMA.16816.F32 R16, R60.reuse, R56, R16 ;  /* 0x000000383c10723c */ /* 0x040ff00000001810 */
[C---:B--2---:R-:W-:Y:S08]  /*1560*/  HMMA.16816.F32 R8, R60.reuse, R48, R8 ;  /* 0x000000303c08723c */ /* 0x044ff00000001808 */
[C---:B------:R-:W-:Y:S08]  /*1570*/  HMMA.16816.F32 R12, R60.reuse, R58, R12 ;  /* 0x0000003a3c0c723c */ /* 0x040ff0000000180c */
[----:B------:R-:W-:Y:S01]  /*1580*/  HMMA.16816.F32 R4, R60, R50, R4 ;  /* 0x000000323c04723c */ /* 0x000fe20000001804 */
[----:B------:R-:W1:Y:S07]  /*1590*/  LDSM.16.M88.4 R60, [R206] ;  /* 0x00000000ce3c783b */ /* 0x000e6e0000000200 */
[C---:B------:R-:W-:Y:S08]  /*15a0*/  HMMA.16816.F32 R20, R52.reuse, R56, R20 ;  /* 0x000000383414723c */ /* 0x040ff00000001814 */
[C---:B------:R-:W-:Y:S01]  /*15b0*/  HMMA.16816.F32 R72, R52.reuse, R58, R72 ;  /* 0x0000003a3448723c */ /* 0x040fe20000001848 */
[----:B------:R-:W2:Y:S07]  /*15c0*/  LDSM.16.M88.4 R56, [R206+0x800] ;  /* 0x00080000ce38783b */ /* 0x000eae0000000200 */
[C---:B------:R-:W-:Y:S08]  /*15d0*/  HMMA.16816.F32 R44, R52.reuse, R48, R44 ;  /* 0x00000030342c723c */ /* 0x040ff0000000182c */
[----:B------:R-:W-:Y:S01]  /*15e0*/  HMMA.16816.F32 R40, R52, R50, R40 ;  /* 0x000000323428723c */ /* 0x000fe20000001828 */
[----:B------:R-:W-:Y:S07]  /*15f0*/  LDSM.16.M88.4 R52, [R218+0x4000] ;  /* 0x00400000da34783b */ /* 0x000fee0000000200 */
[C---:B------:R-:W-:Y:S08]  /*1600*/  HMMA.16816.F32 R16, R32.reuse, R28, R16 ;  /* 0x0000001c2010723c */ /* 0x040ff00000001810 */
[C---:B------:R-:W-:Y:S08]  /*1610*/  HMMA.16816.F32 R8, R32.reuse, R24, R8 ;  /* 0x000000182008723c */ /* 0x040ff00000001808 */
[C---:B------:R-:W-:Y:S08]  /*1620*/  HMMA.16816.F32 R12, R32.reuse, R30, R12 ;  /* 0x0000001e200c723c */ /* 0x040ff0000000180c */
[----:B------:R-:W-:Y:S01]  /*1630*/  HMMA.16816.F32 R4, R32, R26, R4 ;  /* 0x0000001a2004723c */ /* 0x000fe20000001804 */
[----:B------:R-:W-:Y:S07]  /*1640*/  LDSM.16.M88.4 R32, [R218+0x6000] ;  /* 0x00600000da20783b */ /* 0x000fee0000000200 */
[C---:B----4-:R-:W-:Y:S01]  /*1650*/  HMMA.16816.F32 R48, R36.reuse, R28, R20 ;  /* 0x0000001c2430723c */ /* 0x050fe20000001814 */
[----:B------:R-:W3:Y:S07]  /*1660*/  LDSM.16.M88.4 R20, [R83+0x9000] ;  /* 0x009000005314783b */ /* 0x000eee0000000200 */
[C---:B------:R-:W-:Y:S01]  /*1670*/  HMMA.16816.F32 R72, R36.reuse, R30, R72 ;  /* 0x0000001e2448723c */ /* 0x040fe20000001848 */
[----:B------:R-:W4:Y:S07]  /*1680*/  LDSM.16.M88.4 R28, [R83+0x9800] ;  /* 0x00980000531c783b */ /* 0x000f2e0000000200 */
[C---:B------:R-:W-:Y:S08]  /*1690*/  HMMA.16816.F32 R44, R36.reuse, R24, R44 ;  /* 0x00000018242c723c */ /* 0x040ff0000000182c */
[----:B------:R-:W-:Y:S01]  /*16a0*/  HMMA.16816.F32 R40, R36, R26, R40 ;  /* 0x0000001a2428723c */ /* 0x000fe20000001828 */
[----:B------:R-:W-:Y:S04]  /*16b0*/  LDSM.16.M88.4 R36, [R216+0x6000] ;  /* 0x00600000d824783b */ /* 0x000fe80000000200 */
[----:B------:R-:W5:Y:S03]  /*16c0*/  LDSM.16.M88.4 R24, [R215+0x1000] ;  /* 0x00100000d718783b */ /* 0x000f660000000200 */
[C---:B-1----:R-:W-:Y:S08]  /*16d0*/  HMMA.16816.F32 R16, R64.reuse, R60, R16 ;  /* 0x0000003c4010723c */ /* 0x042ff00000001810 */
[C---:B------:R-:W-:Y:S08]  /*16e0*/  HMMA.16816.F32 R12, R64.reuse, R62, R12 ;  /* 0x0000003e400c723c */ /* 0x040ff0000000180c */
[C---:B--2---:R-:W-:Y:S08]  /*16f0*/  HMMA.16816.F32 R8, R64.reuse, R56, R8 ;  /* 0x000000384008723c */ /* 0x044ff00000001808 */
[----:B------:R-:W-:Y:S01]  /*1700*/  HMMA.16816.F32 R4, R64, R58, R4 ;  /* 0x0000003a4004723c */ /* 0x000fe20000001804 */
[----:B------:R-:W-:Y:S07]  /*1710*/  LDSM.16.M88.4 R64, [R216+0x4000] ;  /* 0x00400000d840783b */ /* 0x000fee0000000200 */
[C---:B------:R-:W-:Y:S08]  /*1720*/  HMMA.16816.F32 R48, R68.reuse, R60, R48 ;  /* 0x0000003c4430723c */ /* 0x040ff00000001830 */
[C---:B------:R-:W-:Y:S01]  /*1730*/  HMMA.16816.F32 R72, R68.reuse, R62, R72 ;  /* 0x0000003e4448723c */ /* 0x040fe20000001848 */
[----:B------:R-:W1:Y:S07]  /*1740*/  LDSM.16.M88.4 R60, [R215+0x1800] ;  /* 0x00180000d73c783b */ /* 0x000e6e0000000200 */
[C---:B------:R-:W-:Y:S08]  /*1750*/  HMMA.16816.F32 R44, R68.reuse, R56, R44 ;  /* 0x00000038442c723c */ /* 0x040ff0000000182c */
[----:B------:R-:W-:Y:S01]  /*1760*/  HMMA.16816.F32 R40, R68, R58, R40 ;  /* 0x0000003a4428723c */ /* 0x000fe20000001828 */
[----:B------:R-:W-:Y:S07]  /*1770*/  LDSM.16.M88.4 R68, [R214+0x4000] ;  /* 0x00400000d644783b */ /* 0x000fee0000000200 */
[C---:B---3--:R-:W-:Y:S08]  /*1780*/  HMMA.16816.F32 R16, R32.reuse, R20, R16 ;  /* 0x000000142010723c */ /* 0x048ff00000001810 */
[C---:B------:R-:W-:Y:S08]  /*1790*/  HMMA.16816.F32 R12, R32.reuse, R22, R12 ;  /* 0x00000016200c723c */ /* 0x040ff0000000180c */
[C---:B----4-:R-:W-:Y:S08]  /*17a0*/  HMMA.16816.F32 R8, R32.reuse, R28, R8 ;  /* 0x0000001c2008723c */ /* 0x050ff00000001808 */
[----:B------:R-:W-:Y:S01]  /*17b0*/  HMMA.16816.F32 R4, R32, R30, R4 ;  /* 0x0000001e2004723c */ /* 0x000fe20000001804 */
[----:B------:R-:W-:Y:S07]  /*17c0*/  LDSM.16.M88.4 R32, [R213+0x1000] ;  /* 0x00100000d520783b */ /* 0x000fee0000000200 */
[C---:B------:R-:W-:Y:S01]  /*17d0*/  HMMA.16816.F32 R56, R52.reuse, R20, R48 ;  /* 0x000000143438723c */ /* 0x040fe20000001830 */
[----:B------:R-:W2:Y:S07]  /*17e0*/  LDSM.16.M88.4 R48, [R214+0x6000] ;  /* 0x00600000d630783b */ /* 0x000eae0000000200 */
[C---:B------:R-:W-:Y:S08]  /*17f0*/  HMMA.16816.F32 R44, R52.reuse, R28, R44 ;  /* 0x0000001c342c723c */ /* 0x040ff0000000182c */
[----:B------:R-:W-:Y:S01]  /*1800*/  HMMA.16816.F32 R40, R52, R30, R40 ;  /* 0x0000001e3428723c */ /* 0x000fe20000001828 */
[----:B------:R-:W-:Y:S07]  /*1810*/  LDSM.16.M88.4 R28, [R206+0x1000] ;  /* 0x00100000ce1c783b */ /* 0x000fee0000000200 */
[----:B-----5:R-:W-:Y:S08]  /*1820*/  HMMA.16816.F32 R16, R36, R24, R16 ;  /* 0x000000182410723c */ /* 0x020ff00000001810 */
[----:B------:R-:W-:Y:S01]  /*1830*/  HMMA.16816.F32 R72, R52, R22, R72 ;  /* 0x000000163448723c */ /* 0x000fe20000001848 */
[----:B------:R-:W3:Y:S04]  /*1840*/  LDSM.16.M88.4 R20, [R213+0x1800] ;  /* 0x00180000d514783b */ /* 0x000ee80000000200 */
[----:B------:R-:W-:Y:S03]  /*1850*/  LDSM.16.M88.4 R52, [R212+0x4000] ;  /* 0x00400000d434783b */ /* 0x000fe60000000200 */
[C---:B------:R-:W-:Y:S08]  /*1860*/  HMMA.16816.F32 R12, R36.reuse, R26, R12 ;  /* 0x0000001a240c723c */ /* 0x040ff0000000180c */
[C---:B-1----:R-:W-:Y:S08]  /*1870*/  HMMA.16816.F32 R8, R36.reuse, R60, R8 ;  /* 0x0000003c2408723c */ /* 0x042ff00000001808 */
[----:B------:R-:W-:Y:S01]  /*1880*/  HMMA.16816.F32 R4, R36, R62, R4 ;  /* 0x0000003e2404723c */ /* 0x000fe20000001804 */
[----:B------:R-:W1:Y:S07]  /*1890*/  LDSM.16.M88.4 R36, [R212+0x6000] ;  /* 0x00600000d424783b */ /* 0x000e6e0000000200 */
[C---:B------:R-:W-:Y:S08]  /*18a0*/  HMMA.16816.F32 R44, R64.reuse, R60, R44 ;  /* 0x0000003c402c723c */ /* 0x040ff0000000182c */
[----:B------:R-:W-:Y:S08]  /*18b0*/  HMMA.16816.F32 R40, R64, R62, R40 ;  /* 0x0000003e4028723c */ /* 0x000ff00000001828 */
[----:B--2---:R-:W-:Y:S08]  /*18c0*/  HMMA.16816.F32 R16, R48, R32, R16 ;  /* 0x000000203010723c */ /* 0x004ff00000001810 */
[C---:B------:R-:W-:Y:S08]  /*18d0*/  HMMA.16816.F32 R56, R64.reuse, R24, R56 ;  /* 0x000000184038723c */ /* 0x040ff00000001838 */
[----:B------:R-:W-:Y:S01]  /*18e0*/  HMMA.16816.F32 R72, R64, R26, R72 ;  /* 0x0000001a4048723c */ /* 0x000fe20000001848 */
[----:B------:R-:W2:Y:S01]  /*18f0*/  LDSM.16.M88.4 R24, [R206+0x1800] ;  /* 0x00180000ce18783b */ /* 0x000ea20000000200 */
[----:B------:R-:W-:-:S06]  /*1900*/  DEPBAR.LE SB0, 0x0 ;  /* 0x000080000000791a */ /* 0x000fcc0000000000 */
[C---:B---3--:R-:W-:Y:S08]  /*1910*/  HMMA.16816.F32 R8, R48.reuse, R20, R8 ;  /* 0x000000143008723c */ /* 0x048ff00000001808 */
[----:B------:R-:W-:Y:S08]  /*1920*/  HMMA.16816.F32 R4, R48, R22, R4 ;  /* 0x000000163004723c */ /* 0x000ff00000001804 */
[C---:B------:R-:W-:Y:S08]  /*1930*/  HMMA.16816.F32 R44, R68.reuse, R20, R44 ;  /* 0x00000014442c723c */ /* 0x040ff0000000182c */
[----:B------:R-:W-:Y:S08]  /*1940*/  HMMA.16816.F32 R40, R68, R22, R40 ;  /* 0x000000164428723c */ /* 0x000ff00000001828 */
[----:B-1----:R-:W-:Y:S01]  /*1950*/  HMMA.16816.F32 R20, R36, R28, R16 ;  /* 0x0000001c2414723c */ /* 0x002fe20000001810 */
[----:B------:R-:W1:Y:S06]  /*1960*/  LDC.U8 R16, c[0x0][0x2d8] ;  /* 0x0000b600ff107b82 */ /* 0x000e6c0000000000 */
[----:B------:R-:W-:Y:S01]  /*1970*/  SHF.R.S32.HI R17, RZ, 0x1f, R82 ;  /* 0x0000001fff117819 */ /* 0x000fe20000011452 */
[----:B------:R-:W-:Y:S03]  /*1980*/  HMMA.16816.F32 R12, R48, R34, R12 ;  /* 0x00000022300c723c */ /* 0x000fe6000000180c */
[----:B------:R-:W-:-:S02]  /*1990*/  LEA.HI R226, R17, R82, RZ, 0x2 ;  /* 0x0000005211e27211 */ /* 0x000fc400078f10ff */
[----:B------:R-:W-:Y:S02]  /*19a0*/  LEA R17, R79, UR9, 0x4 ;  /* 0x000000094f117c11 */ /* 0x000fe4000f8e20ff */
[----:B------:R-:W-:Y:S01]  /*19b0*/  SHF.R.S32.HI R226, RZ, 0x2, R226 ;  /* 0x00000002ffe27819 */ /* 0x000fe200000114e2 */
[----:B------:R-:W-:Y:S03]  /*19c0*/  HMMA.16816.F32 R56, R68, R32, R56 ;  /* 0x000000204438723c */ /* 0x000fe60000001838 */
[----:B------:R-:W-:-:S04]  /*19d0*/  IADD3 R17, R17, 0x1, R226 ;  /* 0x0000000111117810 */ /* 0x000fc80007ffe0e2 */
[----:B------:R-:W-:Y:S01]  /*19e0*/  IADD3 R2, R2, -c[0x0][0x214], R17 ;  /* 0x8000850002027a10 */ /* 0x000fe20007ffe011 */
[----:B------:R-:W-:Y:S03]  /*19f0*/  HMMA.16816.F32 R72, R68, R34, R72 ;  /* 0x000000224448723c */ /* 0x000fe60000001848 */
[----:B------:R-:W-:Y:S02]  /*1a00*/  IADD3 R240, R2, c[0x0][0x2e8], RZ ;  /* 0x0000ba0002f07a10 */ /* 0x000fe40007ffe0ff */
[----:B------:R-:W-:Y:S02]  /*1a10*/  LOP3.LUT R2, R80, R81, RZ, 0xfc, !PT ;  /* 0x0000005150027212 */ /* 0x000fe400078efcff */
[C---:B------:R-:W-:Y:S01]  /*1a20*/  IADD3 R239, R240.reuse, 0x8, RZ ;  /* 0x00000008f0ef7810 */ /* 0x040fe20007ffe0ff */
[----:B------:R-:W-:Y:S01]  /*1a30*/  HMMA.16816.F32 R12, R36, R30, R12 ;  /* 0x0000001e240c723c */ /* 0x000fe2000000180c */
[----:B------:R-:W-:-:S02]  /*1a40*/  IADD3 R237, R240, 0x40, RZ ;  /* 0x00000040f0ed7810 */ /* 0x000fc40007ffe0ff */
[C---:B------:R-:W-:Y:S02]  /*1a50*/  IADD3 R234, R240.reuse, 0x48, RZ ;  /* 0x00000048f0ea7810 */ /* 0x040fe40007ffe0ff */
[----:B------:R-:W-:Y:S02]  /*1a60*/  IMNMX R240, R240, UR8, PT ;  /* 0x00000008f0f07c17 */ /* 0x000fe4000b800200 */
[----:B------:R-:W-:Y:S01]  /*1a70*/  IMNMX R239, R239, UR8, PT ;  /* 0x00000008efef7c17 */ /* 0x000fe2000b800200 */
[----:B--2---:R-:W-:Y:S01]  /*1a80*/  HMMA.16816.F32 R8, R36, R24, R8 ;  /* 0x000000182408723c */ /* 0x004fe20000001808 */
[----:B------:R-:W-:Y:S02]  /*1a90*/  IMNMX R237, R237, UR8, PT ;  /* 0x00000008eded7c17 */ /* 0x000fe4000b800200 */
[----:B------:R-:W-:-:S05]  /*1aa0*/  IMNMX R234, R234, UR8, PT ;  /* 0x00000008eaea7c17 */ /* 0x000fca000b800200 */
[----:B------:R-:W-:Y:S08]  /*1ab0*/  HMMA.16816.F32 R4, R36, R26, R4 ;  /* 0x0000001a2404723c */ /* 0x000ff00000001804 */
[C---:B------:R-:W-:Y:S08]  /*1ac0*/  HMMA.16816.F32 R56, R52.reuse, R28, R56 ;  /* 0x0000001c3438723c */ /* 0x040ff00000001838 */
[C---:B------:R-:W-:Y:S08]  /*1ad0*/  HMMA.16816.F32 R72, R52.reuse, R30, R72 ;  /* 0x0000001e3448723c */ /* 0x040ff00000001848 */
[C---:B------:R-:W-:Y:S08]  /*1ae0*/  HMMA.16816.F32 R44, R52.reuse, R24, R44 ;  /* 0x00000018342c723c */ /* 0x040ff0000000182c */
[----:B------:R-:W-:Y:S01]  /*1af0*/  HMMA.16816.F32 R40, R52, R26, R40 ;  /* 0x0000001a3428723c */ /* 0x000fe20000001828 */
[----:B------:R-:W-:Y:S06]  /*1b00*/  BAR.SYNC.DEFER_BLOCKING 0x0 ;  /* 0x0000000000007b1d */ /* 0x000fec0000010000 */
[----:B------:R-:W-:Y:S05]  /*1b10*/  @!P0 BRA `(.L_x_852) ;  /* 0x0000018000008947 */ /* 0x000fea0003800000 */
[----:B-1----:R-:W-:-:S04]  /*1b20*/  UIADD3 UR5, UR25, -0x2, URZ ;  /* 0xfffffffe19057890 */ /* 0x002fc8000fffe03f */
[----:B------:R-:W-:Y:S02]  /*1b30*/  USHF.R.S32.HI UR8, URZ, 0x1f, UR5 ;  /* 0x0000001f3f087899 */ /* 0x000fe40008011405 */
[----:B------:R-:W-:Y:S01]  /*1b40*/  UIMAD UR7, UR18, UR5, URZ ;  /* 0x00000005120772a4 */ /* 0x000fe2000f8e023f */
[----:B------:R-:W-:Y:S02]  /*1b50*/  IMAD.U32 R17, RZ, RZ, UR5 ;  /* 0x00000005ff117e24 */ /* 0x000fe4000f8e00ff */
[----:B------:R-:W-:Y:S02]  /*1b60*/  ULDC UR5, c[0x0][0x19c] ;  /* 0x0000670000057ab9 */ /* 0x000fe40000000800 */
[----:B------:R-:W-:Y:S01]  /*1b70*/  UIMAD UR7, UR8, UR19, UR7 ;  /* 0x00000013080772a4 */ /* 0x000fe2000f8e0207 */
[----:B------:R-:W-:Y:S01]  /*1b80*/  IMAD.WIDE.U32 R26, R17, UR19, R224 ;  /* 0x00000013111a7c25 */ /* 0x000fe2000f8e00e0 */
[----:B------:R-:W-:Y:S02]  /*1b90*/  USHF.L.U32 UR8, UR6, 0x4, URZ ;  /* 0x0000000406087899 */ /* 0x000fe4000800063f */
[----:B------:R-:W-:-:S02]  /*1ba0*/  USHF.L.U64.HI UR5, UR6, UR28, UR5 ;  /* 0x0000001c06057299 */ /* 0x000fc40008010205 */
[----:B------:R-:W-:Y:S02]  /*1bb0*/  IADD3 R19, R27, UR7, RZ ;  /* 0x000000071b137c10 */ /* 0x000fe4000fffe0ff */
[C---:B------:R-:W-:Y:S01]  /*1bc0*/  LEA R24, P0, R26.reuse, c[0x0][0x168], 0x1 ;  /* 0x00005a001a187a11 */ /* 0x040fe200078008ff */
[----:B------:R-:W-:Y:S02]  /*1bd0*/  IMAD.U32 R18, RZ, RZ, UR8 ;  /* 0x00000008ff127e24 */ /* 0x000fe4000f8e00ff */
[----:B------:R-:W-:Y:S01]  /*1be0*/  IMAD.U32 R17, RZ, RZ, UR5 ;  /* 0x00000005ff117e24 */ /* 0x000fe2000f8e00ff */
[----:B------:R-:W-:Y:S02]  /*1bf0*/  LEA.HI.X R25, R26, c[0x0][0x16c], R19, 0x1, P0 ;  /* 0x00005b001a197a11 */ /* 0x000fe400000f0c13 */
[----:B------:R-:W-:-:S03]  /*1c00*/  LEA R26, P0, R18, R24, 0x1 ;  /* 0x00000018121a7211 */ /* 0x000fc600078008ff */
[----:B------:R-:W-:Y:S01]  /*1c10*/  @!PT LDS RZ, [RZ] ;  /* 0x00000000fffff984 */ /* 0x000fe20000000800 */
[----:B------:R-:W-:Y:S01]  /*1c20*/  @!PT LDS RZ, [RZ] ;  /* 0x00000000fffff984 */ /* 0x000fe20000000800 */
[----:B------:R-:W-:Y:S01]  /*1c30*/  @!PT LDS RZ, [RZ] ;  /* 0x00000000fffff984 */ /* 0x000fe20000000800 */
[----:B------:R1:W-:Y:S01]  /*1c40*/  LDGSTS.E.BYPASS.LTC128B.128 [R219+0x8000], [R24.64] ;  /* 0x0800000018db7fae */ /* 0x0003e2000b901d56 */
[----:B------:R-:W-:-:S03]  /*1c50*/  LEA.HI.X R27, R18, R25, R17, 0x1, P0 ;  /* 0x00000019121b7211 */ /* 0x000fc600000f0c11 */
[----:B------:R1:W-:Y:S04]  /*1c60*/  LDGSTS.E.BYPASS.LTC128B.128 [R219+0x9000], [R24.64+0x80] ;  /* 0x0900008018db7fae */ /* 0x0003e8000b901d56 */
[----:B------:R1:W-:Y:S04]  /*1c70*/  LDGSTS.E.BYPASS.LTC128B.128 [R219+0x8800], [R26.64] ;  /* 0x088000001adb7fae */ /* 0x0003e8000b901d56 */
[----:B------:R1:W-:Y:S04]  /*1c80*/  LDGSTS.E.BYPASS.LTC128B.128 [R219+0x9800], [R26.64+0x80] ;  /* 0x098000801adb7fae */ /* 0x0003e8000b901d56 */
[----:B------:R-:W0:Y:S02]  /*1c90*/  LDGDEPBAR ;  /* 0x00000000000079af */ /* 0x000e240000000000 */
.L_x_852:
[----:B-1----:R-:W-:Y:S01]  /*1ca0*/  IMAD.SHL.U32 R241, R77, 0x2, RZ ;  /* 0x000000024df17824 */ /* 0x002fe200078e00ff */
[----:B------:R-:W-:Y:S01]  /*1cb0*/  LOP3.LUT R201, R76, UR26, RZ, 0x3c, !PT ;  /* 0x0000001a4cc97c12 */ /* 0x000fe2000f8e3cff */
[----:B------:R-:W-:Y:S01]  /*1cc0*/  IMAD R236, R78, 0x8, R79 ;  /* 0x000000084eec7824 */ /* 0x000fe200078e024f */
[----:B------:R-:W-:Y:S01]  /*1cd0*/  UIADD3 UR14, UR27, -0x4498517b, URZ ;  /* 0xbb67ae851b0e7890 */ /* 0x000fe2000fffe03f */
[----:B------:R-:W-:Y:S01]  /*1ce0*/  IMAD.U32 R18, RZ, RZ, UR29 ;  /* 0x0000001dff127e24 */ /* 0x000fe2000f8e00ff */
[----:B------:R-:W-:Y:S01]  /*1cf0*/  LOP3.LUT R241, R241, 0x6, RZ, 0xc0, !PT ;  /* 0x00000006f1f17812 */ /* 0x000fe200078ec0ff */
[----:B------:R-:W-:Y:S01]  /*1d00*/  IMAD.WIDE.U32 R50, R200, -0x2daee0ad, RZ ;  /* 0xd2511f53c8327825 */ /* 0x000fe200078e00ff */
[----:B------:R-:W-:Y:S01]  /*1d10*/  IADD3 R238, R236, 0x4, RZ ;  /* 0x00000004ecee7810 */ /* 0x000fe20007ffe0ff */
[----:B------:R-:W-:-:S02]  /*1d20*/  UIADD3 UR15, UR26, -0x61c88647, URZ ;  /* 0x9e3779b91a0f7890 */ /* 0x000fc4000fffe03f */
[----:B------:R-:W-:Y:S01]  /*1d30*/  IMAD R17, R18, 0x20, R241 ;  /* 0x0000002012117824 */ /* 0x000fe200078e02f1 */
[----:B------:R-:W-:Y:S01]  /*1d40*/  UIADD3 UR13, UR26, 0x3c6ef372, URZ ;  /* 0x3c6ef3721a0d7890 */ /* 0x000fe2000fffe03f */
[----:B------:R-:W-:Y:S01]  /*1d50*/  IMAD.WIDE.U32 R18, R238, -0x326172a9, RZ ;  /* 0xcd9e8d57ee127825 */ /* 0x000fe200078e00ff */
[----:B------:R-:W-:Y:S01]  /*1d60*/  UIADD3 UR12, UR27, 0x76cf5d0a, URZ ;  /* 0x76cf5d0a1b0c7890 */ /* 0x000fe2000fffe03f */
[----:B------:R-:W-:Y:S01]  /*1d70*/  STL.64 [R1], R50 ;  /* 0x0000003201007387 */ /* 0x000fe20000100a00 */
[----:B------:R-:W-:Y:S01]  /*1d80*/  IADD3 R24, R17, 0x1, RZ ;  /* 0x0000000111187810 */ /* 0x000fe20007ffe0ff */
[----:B------:R-:W-:Y:S01]  /*1d90*/  IMAD.U32 R94, RZ, RZ, UR27 ;  /* 0x0000001bff5e7e24 */ /* 0x000fe2000f8e00ff */
[----:B------:R-:W-:Y:S01]  /*1da0*/  LOP3.LUT R250, R19, R201, RZ, 0x3c, !PT ;  /* 0x000000c913fa7212 */ /* 0x000fe200078e3cff */
[----:B------:R-:W-:Y:S01]  /*1db0*/  UIADD3 UR10, UR27, 0x32370b8f, URZ ;  /* 0x32370b8f1b0a7890 */ /* 0x000fe2000fffe03f */
[C---:B------:R-:W-:Y:S01]  /*1dc0*/  IADD3 R31, R17.reuse, 0x9, RZ ;  /* 0x00000009111f7810 */ /* 0x040fe20007ffe0ff */
[----:B------:R-:W-:Y:S01]  /*1dd0*/  UIADD3 UR11, UR26, -0x255992d5, URZ ;  /* 0xdaa66d2b1a0b7890 */ /* 0x000fe2000fffe03f */
[----:B------:R-:W-:Y:S01]  /*1de0*/  IADD3 R19, R17, 0x8, RZ ;  /* 0x0000000811137810 */ /* 0x000fe20007ffe0ff */
[----:B------:R-:W-:Y:S01]  /*1df0*/  IMAD.WIDE.U32 R250, R250, -0x2daee0ad, RZ ;  /* 0xd2511f53fafa7825 */ /* 0x000fe200078e00ff */
[----:B------:R-:W-:Y:S01]  /*1e00*/  ISETP.GE.AND P2, PT, R24, R234, PT ;  /* 0x000000ea1800720c */ /* 0x000fe20003f46270 */
[----:B------:R-:W-:Y:S01]  /*1e10*/  UIADD3 UR9, UR26, 0x78dde6e4, URZ ;  /* 0x78dde6e41a097890 */ /* 0x000fe2000fffe03f */
[----:B------:R-:W-:Y:S01]  /*1e20*/  ISETP.GE.AND P0, PT, R31, R240, PT ;  /* 0x000000f01f00720c */ /* 0x000fe20003f06270 */
[----:B------:R-:W-:Y:S01]  /*1e30*/  UIADD3 UR6, UR27, -0x56f99767, URZ ;  /* 0xa90668991b067890 */ /* 0x000fe2000fffe03f */
[----:B------:R-:W-:Y:S01]  /*1e40*/  ISETP.GE.AND P1, PT, R19, R239, PT ;  /* 0x000000ef1300720c */ /* 0x000fe20003f26270 */
[----:B------:R-:W-:Y:S01]  /*1e50*/  UIADD3 UR8, UR27, -0x126145ec, URZ ;  /* 0xed9eba141b087890 */ /* 0x000fe2000fffe03f */
[----:B------:R-:W-:Y:S01]  /*1e60*/  FSEL R32, R23, -INF , !P2 ;  /* 0xff80000017207808 */ /* 0x000fe20005000000 */
[----:B------:R-:W-:Y:S01]  /*1e70*/  IMAD.WIDE.U32 R48, R236, -0x326172a9, RZ ;  /* 0xcd9e8d57ec307825 */ /* 0x000fe200078e00ff */
[-C--:B------:R-:W-:Y:S01]  /*1e80*/  ISETP.GE.AND P4, PT, R24, R237.reuse, PT ;  /* 0x000000ed1800720c */ /* 0x080fe20003f86270 */
[----:B------:R-:W-:Y:S01]  /*1e90*/  UIADD3 UR7, UR26, 0x1715609d, URZ ;  /* 0x1715609d1a077890 */ /* 0x000fe2000fffe03f */
[-C--:B------:R-:W-:Y:S01]  /*1ea0*/  ISETP.GE.AND P2, PT, R17, R237.reuse, PT ;  /* 0x000000ed1100720c */ /* 0x080fe20003f46270 */
[----:B------:R-:W-:Y:S01]  /*1eb0*/  IMAD.SHL.U32 R211, R2, 0x2, RZ ;  /* 0x0000000202d37824 */ /* 0x000fe200078e00ff */
[----:B------:R-:W-:Y:S01]  /*1ec0*/  FSEL R25, R73, -INF , !P0 ;  /* 0xff80000049197808 */ /* 0x000fe20004000000 */
[----:B------:R-:W-:Y:S01]  /*1ed0*/  UIADD3 UR16, UR27, 0x646e171e, URZ ;  /* 0x646e171e1b107890 */ /* 0x000fe2000fffe03f */
[----:B------:R-:W-:Y:S01]  /*1ee0*/  FSEL R26, R74, -INF , !P1 ;  /* 0xff8000004a1a7808 */ /* 0x000fe20004800000 */
[--C-:B------:R-:W-:Y:S01]  /*1ef0*/  IMAD.IADD R210, R0, 0x1, R211.reuse ;  /* 0x0000000100d27824 */ /* 0x100fe200078e02d3 */
[----:B------:R-:W-:Y:S01]  /*1f00*/  ISETP.GE.AND P0, PT, R19, R234, PT ;  /* 0x000000ea1300720c */ /* 0x000fe20003f06270 */
[----:B------:R-:W-:Y:S01]  /*1f10*/  IMAD.IADD R209, R3, 0x1, R211 ;  /* 0x0000000103d17824 */ /* 0x000fe200078e02d3 */
[----:B------:R-:W-:Y:S01]  /*1f20*/  ISETP.GE.AND P6, PT, R19, R240, PT ;  /* 0x000000f01300720c */ /* 0x000fe20003fc6270 */
[----:B------:R-:W-:Y:S01]  /*1f30*/  IMAD.IADD R208, R3, 0x1, R210 ;  /* 0x0000000103d07824 */ /* 0x000fe200078e02d2 */
[-C--:B------:R-:W-:Y:S01]  /*1f40*/  ISETP.GE.AND P1, PT, R19, R237.reuse, PT ;  /* 0x000000ed1300720c */ /* 0x080fe20003f26270 */
[----:B------:R-:W-:Y:S01]  /*1f50*/  LDSM.16.MT88.4 R104, [R211+0xb000] ;  /* 0x00b00000d368783b */ /* 0x000fe20000004200 */
[----:B------:R-:W-:Y:S01]  /*1f60*/  FSEL R30, R21, -INF , !P4 ;  /* 0xff800000151e7808 */ /* 0x000fe20006000000 */
[----:B------:R-:W-:Y:S01]  /*1f70*/  UISETP.GE.AND UP0, UPT, UR25, 0x2, UPT ;  /* 0x000000021900788c */ /* 0x000fe2000bf06270 */
[----:B------:R-:W-:Y:S01]  /*1f80*/  FSEL R19, R20, -INF , !P2 ;  /* 0xff80000014137808 */ /* 0x000fe20005000000 */
[----:B------:R-:W-:Y:S01]  /*1f90*/  LDSM.16.MT88.4 R88, [R208+0xa000] ;  /* 0x00a00000d058783b */ /* 0x000fe20000004200 */
[----:B------:R-:W-:Y:S01]  /*1fa0*/  IADD3 R29, R17, 0x10, RZ ;  /* 0x00000010111d7810 */ /* 0x000fe20007ffe0ff */
[----:B------:R-:W-:Y:S01]  /*1fb0*/  ULDC UR5, c[0x0][0x1a4] ;  /* 0x0000690000057ab9 */ /* 0x000fe20000000800 */
[----:B------:R-:W-:Y:S01]  /*1fc0*/  FSEL R34, R14, -INF , !P0 ;  /* 0xff8000000e227808 */ /* 0x000fe20004000000 */
[----:B------:R-:W-:Y:S01]  /*1fd0*/  LDSM.16.MT88.4 R116, [R210+0xb000] ;  /* 0x00b00000d274783b */ /* 0x000fe20000004200 */
[----:B------:R-:W-:Y:S01]  /*1fe0*/  FSEL R27, R72, -INF , !P6 ;  /* 0xff800000481b7808 */ /* 0x000fe20007000000 */
[----:B------:R-:W-:Y:S01]  /*1ff0*/  USHF.L.U32 UR24, UR4, 0x4, URZ ;  /* 0x0000000404187899 */ /* 0x000fe2000800063f */
[C---:B------:R-:W-:Y:S01]  /*2000*/  ISETP.GE.AND P0, PT, R31.reuse, R237, PT ;  /* 0x000000ed1f00720c */ /* 0x040fe20003f06270 */
[----:B------:R-:W-:Y:S01]  /*2010*/  LDSM.16.MT88.4 R124, [R209+0xb000] ;  /* 0x00b00000d17c783b */ /* 0x000fe20000004200 */
[----:B------:R-:W-:Y:S01]  /*2020*/  ISETP.GE.AND P6, PT, R31, R239, PT ;  /* 0x000000ef1f00720c */ /* 0x000fe20003fc6270 */
[----:B------:R-:W-:Y:S01]  /*2030*/  USHF.L.U64.HI UR5, UR4, UR28, UR5 ;  /* 0x0000001c04057299 */ /* 0x000fe20008010205 */
[----:B------:R-:W-:Y:S01]  /*2040*/  FSEL R38, R12, -INF , !P1 ;  /* 0xff8000000c267808 */ /* 0x000fe20004800000 */
[----:B------:R-:W-:Y:S01]  /*2050*/  LDSM.16.MT88.4 R172, [R208+0xb000] ;  /* 0x00b00000d0ac783b */ /* 0x000fe20000004200 */
[----:B------:R-:W-:-:S02]  /*2060*/  FMNMX.FTZ R23, R19, R30, !PT ;  /* 0x0000001e13177209 */ /* 0x000fc40007810000 */
[----:B------:R-:W-:Y:S01]  /*2070*/  ISETP.GE.AND P2, PT, R29, R237, PT ;  /* 0x000000ed1d00720c */ /* 0x000fe20003f46270 */
[----:B------:R-:W-:Y:S01]  /*2080*/  LDSM.16.MT88.4 R176, [R211+0xa800] ;  /* 0x00a80000d3b0783b */ /* 0x000fe20000004200 */
[C---:B------:R-:W-:Y:S02]  /*2090*/  ISETP.GE.AND P5, PT, R24.reuse, R240, PT ;  /* 0x000000f01800720c */ /* 0x040fe40003fa6270 */
[----:B------:R-:W-:Y:S01]  /*20a0*/  ISETP.GE.AND P3, PT, R24, R239, PT ;  /* 0x000000ef1800720c */ /* 0x000fe20003f66270 */
[----:B------:R-:W-:Y:S01]  /*20b0*/  LDSM.16.MT88.4 R168, [R210+0xa800] ;  /* 0x00a80000d2a8783b */ /* 0x000fe20000004200 */
[C---:B------:R-:W-:Y:S02]  /*20c0*/  IADD3 R28, R17.reuse, 0x11, RZ ;  /* 0x00000011111c7810 */ /* 0x040fe40007ffe0ff */
[----:B------:R-:W-:Y:S02]  /*20d0*/  IADD3 R21, R17, 0x18, RZ ;  /* 0x0000001811157810 */ /* 0x000fe40007ffe0ff */
[----:B------:R-:W-:-:S02]  /*20e0*/  FSEL R36, R13, -INF , !P0 ;  /* 0xff8000000d247808 */ /* 0x000fc40004000000 */
[----:B------:R-:W-:Y:S02]  /*20f0*/  FSEL R24, R75, -INF , !P6 ;  /* 0xff8000004b187808 */ /* 0x000fe40007000000 */
[----:B------:R-:W-:Y:S01]  /*2100*/  FMNMX.FTZ R13, R38, R23, !PT ;  /* 0x00000017260d7209 */ /* 0x000fe20007810000 */
[----:B------:R-:W-:Y:S01]  /*2110*/  LDSM.16.MT88.4 R72, [R209+0xa000] ;  /* 0x00a00000d148783b */ /* 0x000fe20000004200 */
[C---:B------:R-:W-:Y:S02]  /*2120*/  ISETP.GE.AND P6, PT, R17.reuse, R240, PT ;  /* 0x000000f01100720c */ /* 0x040fe40003fc6270 */
[C---:B------:R-:W-:Y:S02]  /*2130*/  ISETP.GE.AND P4, PT, R17.reuse, R239, PT ;  /* 0x000000ef1100720c */ /* 0x040fe40003f86270 */
[C---:B------:R-:W-:Y:S02]  /*2140*/  ISETP.GE.AND P1, PT, R17.reuse, R234, PT ;  /* 0x000000ea1100720c */ /* 0x040fe40003f26270 */
[----:B------:R-:W-:-:S02]  /*2150*/  IADD3 R23, R17, 0x19, RZ ;  /* 0x0000001911177810 */ /* 0x000fc40007ffe0ff */
[----:B------:R-:W-:Y:S02]  /*2160*/  FSEL R17, R8, -INF , !P2 ;  /* 0xff80000008117808 */ /* 0x000fe40005000000 */
[-C--:B------:R-:W-:Y:S02]  /*2170*/  ISETP.GE.AND P0, PT, R28, R237.reuse, PT ;  /* 0x000000ed1c00720c */ /* 0x080fe40003f06270 */
[----:B------:R-:W-:Y:S02]  /*2180*/  ISETP.GE.AND P2, PT, R21, R237, PT ;  /* 0x000000ed1500720c */ /* 0x000fe40003f46270 */
[----:B------:R-:W-:Y:S02]  /*2190*/  FMNMX.FTZ R8, R36, R13, !PT ;  /* 0x0000000d24087209 */ /* 0x000fe40007810000 */
[----:B------:R-:W-:Y:S02]  /*21a0*/  FSEL R14, R9, -INF , !P0 ;  /* 0xff800000090e7808 */ /* 0x000fe40004000000 */
[----:B------:R-:W-:-:S02]  /*21b0*/  FSEL R12, R4, -INF , !P2 ;  /* 0xff800000040c7808 */ /* 0x000fc40005000000 */
[----:B------:R-:W-:Y:S02]  /*21c0*/  FMNMX.FTZ R9, R17, R8, !PT ;  /* 0x0000000811097209 */ /* 0x000fe40007810000 */
[----:B------:R-:W-:Y:S02]  /*21d0*/  ISETP.GE.AND P2, PT, R23, R237, PT ;  /* 0x000000ed1700720c */ /* 0x000fe40003f46270 */
[----:B------:R-:W-:Y:S02]  /*21e0*/  FSEL R33, R22, -INF , !P1 ;  /* 0xff80000016217808 */ /* 0x000fe40004800000 */
[----:B------:R-:W-:Y:S02]  /*21f0*/  FMNMX.FTZ R9, R14, R9, !PT ;  /* 0x000000090e097209 */ /* 0x000fe40007810000 */
[----:B------:R-:W-:Y:S02]  /*2200*/  FSEL R13, R5, -INF , !P2 ;  /* 0xff800000050d7808 */ /* 0x000fe40005000000 */
[----:B------:R-:W-:-:S02]  /*2210*/  ISETP.GE.AND P0, PT, R31, R234, PT ;  /* 0x000000ea1f00720c */ /* 0x000fc40003f06270 */
[----:B------:R-:W-:Y:S02]  /*2220*/  FMNMX.FTZ R5, R33, R32, !PT ;  /* 0x0000002021057209 */ /* 0x000fe40007810000 */
[----:B------:R-:W-:Y:S02]  /*2230*/  FMNMX.FTZ R8, R12, R9, !PT ;  /* 0x000000090c087209 */ /* 0x000fe40007810000 */
[----:B------:R-:W-:Y:S02]  /*2240*/  FSEL R4, R15, -INF , !P0 ;  /* 0xff8000000f047808 */ /* 0x000fe40004000000 */
[-C--:B------:R-:W-:Y:S02]  /*2250*/  ISETP.GE.AND P1, PT, R29, R234.reuse, PT ;  /* 0x000000ea1d00720c */ /* 0x080fe40003f26270 */
[----:B------:R-:W-:Y:S02]  /*2260*/  FMNMX.FTZ R9, R34, R5, !PT ;  /* 0x0000000522097209 */ /* 0x000fe40007810000 */
[----:B------:R-:W-:-:S02]  /*2270*/  ISETP.GE.AND P0, PT, R28, R234, PT ;  /* 0x000000ea1c00720c */ /* 0x000fc40003f06270 */
[----:B------:R-:W-:Y:S02]  /*2280*/  FSEL R10, R10, -INF , !P1 ;  /* 0xff8000000a0a7808 */ /* 0x000fe40004800000 */
[----:B------:R-:W-:Y:S02]  /*2290*/  FMNMX.FTZ R9, R4, R9, !PT ;  /* 0x0000000904097209 */ /* 0x000fe40007810000 */
[----:B------:R-:W-:Y:S02]  /*22a0*/  FSEL R11, R11, -INF , !P0 ;  /* 0xff8000000b0b7808 */ /* 0x000fe40004000000 */
[----:B------:R-:W-:Y:S02]  /*22b0*/  ISETP.GE.AND P1, PT, R21, R234, PT ;  /* 0x000000ea1500720c */ /* 0x000fe40003f26270 */
[----:B------:R-:W-:Y:S02]  /*22c0*/  FMNMX.FTZ R20, R10, R9, !PT ;  /* 0x000000090a147209 */ /* 0x000fe40007810000 */
[----:B------:R-:W-:-:S02]  /*22d0*/  FMNMX.FTZ R5, R13, R8, !PT ;  /* 0x000000080d057209 */ /* 0x000fc40007810000 */
[----:B------:R-:W-:Y:S02]  /*22e0*/  ISETP.GE.AND P0, PT, R23, R234, PT ;  /* 0x000000ea1700720c */ /* 0x000fe40003f06270 */
[----:B------:R-:W-:Y:S01]  /*22f0*/  FSEL R8, R6, -INF , !P1 ;  /* 0xff80000006087808 */ /* 0x000fe20004800000 */
[----:B------:R-:W1:Y:S01]  /*2300*/  SHFL.BFLY PT, R22, R5, 0x2, 0x1f ;  /* 0x0c401f0005167f89 */ /* 0x000e6200000e0000 */
[----:B------:R-:W-:Y:S02]  /*2310*/  FMNMX.FTZ R9, R11, R20, !PT ;  /* 0x000000140b097209 */ /* 0x000fe40007810000 */
[----:B------:R-:W-:Y:S02]  /*2320*/  FSEL R227, R7, -INF , !P0 ;  /* 0xff80000007e37808 */ /* 0x000fe40004000000 */
[----:B------:R-:W-:Y:S02]  /*2330*/  FMNMX.FTZ R6, R8, R9, !PT ;  /* 0x0000000908067209 */ /* 0x000fe40007810000 */
[----:B------:R-:W-:-:S02]  /*2340*/  FSEL R20, R59, -INF , !P3 ;  /* 0xff8000003b147808 */ /* 0x000fc40005800000 */
[----:B------:R-:W-:Y:S02]  /*2350*/  FMNMX.FTZ R9, R227, R6, !PT ;  /* 0x00000006e3097209 */ /* 0x000fe40007810000 */
[CC--:B------:R-:W-:Y:S02]  /*2360*/  ISETP.GE.AND P0, PT, R28.reuse, R240.reuse, PT ;  /* 0x000000f01c00720c */ /* 0x0c0fe40003f06270 */
[----:B------:R-:W-:Y:S02]  /*2370*/  ISETP.GE.AND P3, PT, R28, R239, PT ;  /* 0x000000ef1c00720c */ /* 0x000fe40003f66270 */
[----:B------:R-:W2:Y:S01]  /*2380*/  SHFL.BFLY PT, R28, R9, 0x2, 0x1f ;  /* 0x0c401f00091c7f89 */ /* 0x000ea200000e0000 */
[----:B------:R-:W-:Y:S02]  /*2390*/  ISETP.GE.AND P2, PT, R29, R240, PT ;  /* 0x000000f01d00720c */ /* 0x000fe40003f46270 */
[----:B------:R-:W-:Y:S02]  /*23a0*/  FSEL R15, R58, -INF , !P4 ;  /* 0xff8000003a0f7808 */ /* 0x000fe40006000000 */
[----:B------:R-:W-:-:S02]  /*23b0*/  LOP3.LUT R94, R51, UR29, R94, 0x96, !PT ;  /* 0x0000001d335e7c12 */ /* 0x000fc4000f8e965e */
[----:B------:R-:W-:Y:S02]  /*23c0*/  ISETP.GE.AND P1, PT, R29, R239, PT ;  /* 0x000000ef1d00720c */ /* 0x000fe40003f26270 */
[----:B-1----:R-:W-:Y:S01]  /*23d0*/  FMNMX.FTZ R165, R22, R5, !PT ;  /* 0x0000000516a57209 */ /* 0x002fe20007810000 */
[----:B------:R-:W-:Y:S01]  /*23e0*/  IMAD.WIDE.U32 R94, R94, -0x326172a9, RZ ;  /* 0xcd9e8d575e5e7825 */ /* 0x000fe200078e00ff */
[----:B------:R-:W-:Y:S02]  /*23f0*/  FSEL R7, R57, -INF , !P5 ;  /* 0xff80000039077808 */ /* 0x000fe40006800000 */
[----:B------:R-:W-:Y:S01]  /*2400*/  FSEL R93, R44, -INF , !P2 ;  /* 0xff8000002c5d7808 */ /* 0x000fe20005000000 */
[----:B------:R-:W1:Y:S01]  /*2410*/  SHFL.BFLY PT, R22, R165, 0x1, 0x1f ;  /* 0x0c201f00a5167f89 */ /* 0x000e6200000e0000 */
[C---:B------:R-:W-:Y:S02]  /*2420*/  ISETP.GE.AND P5, PT, R21.reuse, R240, PT ;  /* 0x000000f01500720c */ /* 0x040fe40003fa6270 */
[----:B------:R-:W-:-:S02]  /*2430*/  ISETP.GE.AND P2, PT, R21, R239, PT ;  /* 0x000000ef1500720c */ /* 0x000fc40003f46270 */
[----:B------:R-:W-:Y:S02]  /*2440*/  FSEL R21, R56, -INF , !P6 ;  /* 0xff80000038157808 */ /* 0x000fe40007000000 */
[----:B------:R-:W-:Y:S01]  /*2450*/  FMNMX.FTZ R29, R15, R20, !PT ;  /* 0x000000140f1d7209 */ /* 0x000fe20007810000 */
[----:B------:R-:W-:Y:S01]  /*2460*/  LDSM.16.MT88.4 R56, [R210+0xa000] ;  /* 0x00a00000d238783b */ /* 0x000fe20000004200 */
[----:B------:R-:W-:Y:S02]  /*2470*/  FSEL R62, R46, -INF , !P1 ;  /* 0xff8000002e3e7808 */ /* 0x000fe40004800000 */
[C---:B------:R-:W-:Y:S02]  /*2480*/  ISETP.GE.AND P6, PT, R23.reuse, R240, PT ;  /* 0x000000f01700720c */ /* 0x040fe40003fc6270 */
[----:B------:R-:W-:Y:S02]  /*2490*/  ISETP.GE.AND P1, PT, R23, R239, PT ;  /* 0x000000ef1700720c */ /* 0x000fe40003f26270 */
[----:B------:R-:W-:-:S02]  /*24a0*/  LOP3.LUT R44, R251, UR14, R50, 0x96, !PT ;  /* 0x0000000efb2c7c12 */ /* 0x000fc4000f8e9632 */
[----:B--2---:R-:W-:Y:S02]  /*24b0*/  FMNMX.FTZ R23, R28, R9, !PT ;  /* 0x000000091c177209 */ /* 0x004fe40007810000 */
[----:B------:R-:W-:Y:S02]  /*24c0*/  FMNMX.FTZ R6, R21, R7, !PT ;  /* 0x0000000715067209 */ /* 0x000fe40007810000 */
[----:B------:R-:W-:Y:S02]  /*24d0*/  FMNMX.FTZ R9, R26, R29, !PT ;  /* 0x0000001d1a097209 */ /* 0x000fe40007810000 */
[----:B------:R-:W-:Y:S02]  /*24e0*/  LOP3.LUT R18, R95, UR15, R18, 0x96, !PT ;  /* 0x0000000f5f127c12 */ /* 0x000fe4000f8e9612 */
[----:B------:R-:W-:Y:S01]  /*24f0*/  FSEL R77, R45, -INF , !P0 ;  /* 0xff8000002d4d7808 */ /* 0x000fe20004000000 */
[----:B------:R-:W-:Y:S01]  /*2500*/  IMAD.WIDE.U32 R44, R44, -0x326172a9, RZ ;  /* 0xcd9e8d572c2c7825 */ /* 0x000fe200078e00ff */
[----:B------:R-:W-:-:S02]  /*2510*/  FMNMX.FTZ R6, R27, R6, !PT ;  /* 0x000000061b067209 */ /* 0x000fc40007810000 */
[----:B------:R-:W-:Y:S01]  /*2520*/  FMNMX.FTZ R9, R24, R9, !PT ;  /* 0x0000000918097209 */ /* 0x000fe20007810000 */
[----:B------:R-:W-:Y:S01]  /*2530*/  IMAD.WIDE.U32 R28, R18, -0x2daee0ad, RZ ;  /* 0xd2511f53121c7825 */ /* 0x000fe200078e00ff */
[----:B------:R-:W-:Y:S01]  /*2540*/  FSEL R5, R47, -INF , !P3 ;  /* 0xff8000002f057808 */ /* 0x000fe20005800000 */
[----:B------:R-:W2:Y:S01]  /*2550*/  SHFL.BFLY PT, R18, R23, 0x1, 0x1f ;  /* 0x0c201f0017127f89 */ /* 0x000ea200000e0000 */
[----:B------:R-:W-:Y:S02]  /*2560*/  FMNMX.FTZ R6, R25, R6, !PT ;  /* 0x0000000619067209 */ /* 0x000fe40007810000 */
[----:B------:R-:W-:Y:S02]  /*2570*/  FSEL R60, R42, -INF , !P2 ;  /* 0xff8000002a3c7808 */ /* 0x000fe40005000000 */
[----:B------:R-:W-:Y:S02]  /*2580*/  FMNMX.FTZ R46, R62, R9, !PT ;  /* 0x000000093e2e7209 */ /* 0x000fe40007810000 */
[----:B------:R-:W-:-:S02]  /*2590*/  LOP3.LUT R42, R45, UR13, R94, 0x96, !PT ;  /* 0x0000000d2d2a7c12 */ /* 0x000fc4000f8e965e */
[----:B------:R-:W-:Y:S02]  /*25a0*/  FSEL R63, R40, -INF , !P5 ;  /* 0xff800000283f7808 */ /* 0x000fe40006800000 */
[----:B------:R-:W-:Y:S02]  /*25b0*/  FMNMX.FTZ R40, R93, R6, !PT ;  /* 0x000000065d287209 */ /* 0x000fe40007810000 */
[----:B------:R-:W-:Y:S02]  /*25c0*/  FMNMX.FTZ R9, R5, R46, !PT ;  /* 0x0000002e05097209 */ /* 0x000fe40007810000 */
[----:B------:R-:W-:Y:S01]  /*25d0*/  FSEL R6, R43, -INF , !P1 ;  /* 0xff8000002b067808 */ /* 0x000fe20004800000 */
[----:B------:R-:W-:Y:S01]  /*25e0*/  IMAD.WIDE.U32 R42, R42, -0x2daee0ad, RZ ;  /* 0xd2511f532a2a7825 */ /* 0x000fe200078e00ff */
[----:B------:R-:W-:Y:S02]  /*25f0*/  FMNMX.FTZ R9, R60, R9, !PT ;  /* 0x000000093c097209 */ /* 0x000fe40007810000 */
[----:B------:R-:W-:-:S02]  /*2600*/  FMNMX.FTZ R40, R77, R40, !PT ;  /* 0x000000284d287209 */ /* 0x000fc40007810000 */
[----:B-1----:R-:W-:Y:S02]  /*2610*/  FMNMX.FTZ R165, R165, R22, !PT ;  /* 0x00000016a5a57209 */ /* 0x002fe40007810000 */
[----:B------:R-:W-:Y:S02]  /*2620*/  LOP3.LUT R22, R29, UR12, R250, 0x96, !PT ;  /* 0x0000000c1d167c12 */ /* 0x000fe4000f8e96fa */
[----:B------:R-:W-:Y:S01]  /*2630*/  LOP3.LUT R28, R43, UR10, R28, 0x96, !PT ;  /* 0x0000000a2b1c7c12 */ /* 0x000fe2000f8e961c */
[----:B------:R-:W-:Y:S01]  /*2640*/  FMUL.FTZ R233, R165, c[0x0][0x23c] ;  /* 0x00008f00a5e97a20 */ /* 0x000fe20000410000 */
[----:B------:R-:W-:Y:S01]  /*2650*/  FMNMX.FTZ R166, R6, R9, !PT ;  /* 0x0000000906a67209 */ /* 0x000fe20007810000 */
[----:B------:R-:W-:Y:S01]  /*2660*/  IMAD.WIDE.U32 R46, R22, -0x326172a9, RZ ;  /* 0xcd9e8d57162e7825 */ /* 0x000fe200078e00ff */
[----:B------:R-:W-:Y:S02]  /*2670*/  FSEL R61, R41, -INF , !P6 ;  /* 0xff800000293d7808 */ /* 0x000fe40007000000 */
[----:B------:R-:W-:Y:S01]  /*2680*/  FMNMX.FTZ R40, R63, R40, !PT ;  /* 0x000000283f287209 */ /* 0x000fe20007810000 */
[----:B------:R-:W-:Y:S01]  /*2690*/  IMAD.WIDE.U32 R28, R28, -0x326172a9, RZ ;  /* 0xcd9e8d571c1c7825 */ /* 0x000fe200078e00ff */
[----:B------:R-:W-:Y:S01]  /*26a0*/  FSETP.NEU.FTZ.AND P0, PT, R165, -INF , PT ;  /* 0xff800000a500780b */ /* 0x000fe20003f1d000 */
[----:B------:R-:W1:Y:S01]  /*26b0*/  SHFL.BFLY PT, R9, R166, 0x2, 0x1f ;  /* 0x0c401f00a6097f89 */ /* 0x000e6200000e0000 */
[----:B------:R-:W-:-:S02]  /*26c0*/  FMNMX.FTZ R167, R61, R40, !PT ;  /* 0x000000283da77209 */ /* 0x000fc40007810000 */
[----:B------:R-:W-:Y:S02]  /*26d0*/  FSEL R233, R233, RZ, P0 ;  /* 0x000000ffe9e97208 */ /* 0x000fe40000000000 */
[----:B------:R-:W-:Y:S01]  /*26e0*/  LOP3.LUT R22, R47, UR11, R44, 0x96, !PT ;  /* 0x0000000b2f167c12 */ /* 0x000fe2000f8e962c */
[----:B------:R-:W3:Y:S01]  /*26f0*/  SHFL.BFLY PT, R40, R167, 0x2, 0x1f ;  /* 0x0c401f00a7287f89 */ /* 0x000ee200000e0000 */
[----:B------:R-:W-:Y:S01]  /*2700*/  LOP3.LUT R31, R29, UR9, R46, 0x96, !PT ;  /* 0x000000091d1f7c12 */ /* 0x000fe2000f8e962e */
[--C-:B------:R-:W-:Y:S01]  /*2710*/  FFMA.FTZ R188, R30, c[0x0][0x23c], -R233.reuse ;  /* 0x00008f001ebc7a23 */ /* 0x100fe200000108e9 */
[----:B--2---:R-:W-:Y:S01]  /*2720*/  FMNMX.FTZ R18, R23, R18, !PT ;  /* 0x0000001217127209 */ /* 0x004fe20007810000 */
[----:B------:R-:W-:Y:S01]  /*2730*/  IMAD.WIDE.U32 R22, R22, -0x2daee0ad, RZ ;  /* 0xd2511f5316167825 */ /* 0x000fe200078e00ff */
[----:B------:R-:W-:Y:S01]  /*2740*/  LOP3.LUT R244, R49, R201, RZ, 0x3c, !PT ;  /* 0x000000c931f47212 */ /* 0x000fe200078e3cff */
[----:B------:R-:W-:Y:S01]  /*2750*/  LDSM.16.MT88.4 R44, [R211+0xa000] ;  /* 0x00a00000d32c783b */ /* 0x000fe20000004200 */
[----:B------:R-:W-:Y:S01]  /*2760*/  FSETP.NEU.FTZ.AND P0, PT, R18, -INF , PT ;  /* 0xff8000001200780b */ /* 0x000fe20003f1d000 */
[----:B------:R-:W-:Y:S01]  /*2770*/  IMAD.WIDE.U32 R30, R31, -0x2daee0ad, RZ ;  /* 0xd2511f531f1e7825 */ /* 0x000fe200078e00ff */
[----:B------:R-:W-:Y:S01]  /*2780*/  LOP3.LUT R29, R95, UR15, R48, 0x96, !PT ;  /* 0x0000000f5f1d7c12 */ /* 0x000fe2000f8e9630 */
[----:B------:R-:W-:Y:S02]  /*2790*/  MUFU.EX2 R188, R188 ;  /* 0x000000bc00bc7308 */ /* 0x000fe40000000800 */
[----:B------:R-:W-:Y:S01]  /*27a0*/  FFMA.FTZ R189, R19, c[0x0][0x23c], -R233 ;  /* 0x00008f0013bd7a23 */ /* 0x000fe200000108e9 */
[----:B------:R-:W-:Y:S01]  /*27b0*/  LOP3.LUT R19, R31, UR6, R22, 0x96, !PT ;  /* 0x000000061f137c12 */ /* 0x000fe2000f8e9616 */
[----:B------:R-:W-:Y:S01]  /*27c0*/  IMAD.WIDE.U32 R244, R244, -0x2daee0ad, RZ ;  /* 0xd2511f53f4f47825 */ /* 0x000fe200078e00ff */
[----:B------:R-:W-:-:S03]  /*27d0*/  LOP3.LUT R22, R23, UR8, R42, 0x96, !PT ;  /* 0x0000000817167c12 */ /* 0x000fc6000f8e962a */
[----:B------:R-:W-:Y:S01]  /*27e0*/  IMAD.WIDE.U32 R42, R19, -0x326172a9, RZ ;  /* 0xcd9e8d57132a7825 */ /* 0x000fe200078e00ff */
[----:B-1----:R-:W-:Y:S01]  /*27f0*/  FMNMX.FTZ R166, R9, R166, !PT ;  /* 0x000000a609a67209 */ /* 0x002fe20007810000 */
[----:B------:R-:W-:Y:S01]  /*2800*/  MUFU.EX2 R189, R189 ;  /* 0x000000bd00bd7308 */ /* 0x000fe20000000800 */
[----:B------:R-:W-:Y:S01]  /*2810*/  LOP3.LUT R242, R245, UR14, R50, 0x96, !PT ;  /* 0x0000000ef5f27c12 */ /* 0x000fe2000f8e9632 */
[----:B------:R-:W-:Y:S01]  /*2820*/  FMUL.FTZ R19, R18, c[0x0][0x23c] ;  /* 0x00008f0012137a20 */ /* 0x000fe20000410000 */
[----:B------:R-:W-:Y:S01]  /*2830*/  SHF.R.U32.HI R31, RZ, 0x10, R42 ;  /* 0x00000010ff1f7819 */ /* 0x000fe2000001162a */
[----:B------:R-:W-:Y:S01]  /*2840*/  IMAD.WIDE.U32 R22, R22, -0x326172a9, RZ ;  /* 0xcd9e8d5716167825 */ /* 0x000fe200078e00ff */
[----:B---3--:R-:W-:Y:S01]  /*2850*/  FMNMX.FTZ R167, R167, R40, !PT ;  /* 0x00000028a7a77209 */ /* 0x008fe20007810000 */
[----:B------:R-:W-:Y:S01]  /*2860*/  SHFL.BFLY PT, R3, R166, 0x1, 0x1f ;  /* 0x0c201f00a6037f89 */ /* 0x000fe200000e0000 */
[----:B------:R-:W-:Y:S01]  /*2870*/  FSEL R9, R19, RZ, P0 ;  /* 0x000000ff13097208 */ /* 0x000fe20000000000 */
[----:B------:R-:W-:Y:S01]  /*2880*/  IMAD.WIDE.U32 R242, R242, -0x326172a9, RZ ;  /* 0xcd9e8d57f2f27825 */ /* 0x000fe200078e00ff */
[----:B------:R-:W-:Y:S01]  /*2890*/  LOP3.LUT R35, R43, UR17, R22, 0x96, !PT ;  /* 0x000000112b237c12 */ /* 0x000fe2000f8e9616 */
[----:B------:R-:W1:Y:S01]  /*28a0*/  SHFL.BFLY PT, R40, R167, 0x1, 0x1f ;  /* 0x0c201f00a7287f89 */ /* 0x000e6200000e0000 */
[----:B------:R-:W-:Y:S01]  /*28b0*/  LOP3.LUT R31, R31, 0xff, RZ, 0xc0, !PT ;  /* 0x000000ff1f1f7812 */ /* 0x000fe200078ec0ff */
[--C-:B------:R-:W-:Y:S01]  /*28c0*/  FFMA.FTZ R187, R33, c[0x0][0x23c], -R9.reuse ;  /* 0x00008f0021bb7a23 */ /* 0x100fe20000010809 */
[C---:B------:R-:W-:Y:S01]  /*28d0*/  LOP3.LUT R22, R35.reuse, 0xffff, RZ, 0xc0, !PT ;  /* 0x0000ffff23167812 */ /* 0x040fe200078ec0ff */
[--C-:B------:R-:W-:Y:S01]  /*28e0*/  FFMA.FTZ R190, R32, c[0x0][0x23c], -R9.reuse ;  /* 0x00008f0020be7a23 */ /* 0x100fe20000010809 */
[----:B------:R-:W-:Y:S01]  /*28f0*/  LOP3.LUT R33, R35, 0xff, RZ, 0xc0, !PT ;  /* 0x000000ff23217812 */ /* 0x000fe200078ec0ff */
[----:B------:R-:W-:Y:S01]  /*2900*/  FFMA.FTZ R184, R34, c[0x0][0x23c], -R9 ;  /* 0x00008f0022b87a23 */ /* 0x000fe20000010809 */
[--C-:B------:R-:W-:Y:S01]  /*2910*/  SHF.R.U32.HI R34, RZ, 0x10, R35.reuse ;  /* 0x00000010ff227819 */ /* 0x100fe20000011623 */
[----:B------:R-:W-:Y:S01]  /*2920*/  MUFU.EX2 R187, R187 ;  /* 0x000000bb00bb7308 */ /* 0x000fe20000000800 */
[----:B------:R-:W-:Y:S01]  /*2930*/  SHF.R.U32.HI R2, RZ, 0x18, R35 ;  /* 0x00000018ff027819 */ /* 0x000fe20000011623 */
[----:B------:R-:W-:Y:S01]  /*2940*/  FFMA.FTZ R181, R4, c[0x0][0x23c], -R9 ;  /* 0x00008f0004b57a23 */ /* 0x000fe20000010809 */
[----:B------:R-:W-:Y:S01]  /*2950*/  LOP3.LUT R35, R34, 0xff, RZ, 0xc0, !PT ;  /* 0x000000ff22237812 */ /* 0x000fe200078ec0ff */
[----:B------:R-:W-:Y:S01]  /*2960*/  IMAD R4, R16, 0x10000, R16 ;  /* 0x0001000010047824 */ /* 0x000fe200078e0210 */
[----:B------:R-:W-:Y:S01]  /*2970*/  LOP3.LUT R94, R243, UR13, R94, 0x96, !PT ;  /* 0x0000000df35e7c12 */ /* 0x000fe2000f8e965e */
[----:B------:R-:W-:Y:S01]  /*2980*/  IMAD.WIDE.U32 R108, R29, -0x2daee0ad, RZ ;  /* 0xd2511f531d6c7825 */ /* 0x000fe200078e00ff */
[----:B------:R-:W-:Y:S01]  /*2990*/  PRMT R35, R35, 0x5410, R2 ;  /* 0x0000541023237816 */ /* 0x000fe20000000002 */
[----:B------:R-:W2:Y:S01]  /*29a0*/  MUFU.EX2 R190, R190 ;  /* 0x000000be00be7308 */ /* 0x000ea20000000800 */
[----:B------:R-:W-:Y:S01]  /*29b0*/  SHF.R.U32.HI R22, RZ, 0x8, R22 ;  /* 0x00000008ff167819 */ /* 0x000fe20000011616 */
[----:B------:R-:W-:Y:S01]  /*29c0*/  IMAD.WIDE.U32 R94, R94, -0x2daee0ad, RZ ;  /* 0xd2511f535e5e7825 */ /* 0x000fe200078e00ff */
[----:B------:R-:W-:Y:S01]  /*29d0*/  LOP3.LUT R37, R42, 0xff, RZ, 0xc0, !PT ;  /* 0x000000ff2a257812 */ /* 0x000fe200078ec0ff */
[--C-:B------:R-:W-:Y:S01]  /*29e0*/  HSET2.LE.AND R35, R35, R4.reuse, PT ;  /* 0x0000000423237233 */ /* 0x100fe20003803000 */
[----:B------:R-:W-:Y:S01]  /*29f0*/  PRMT R33, R33, 0x5410, R22 ;  /* 0x0000541021217816 */ /* 0x000fe20000000016 */
[--C-:B------:R-:W-:Y:S01]  /*2a00*/  FFMA.FTZ R39, R36, c[0x0][0x23c], -R233.reuse ;  /* 0x00008f0024277a23 */ /* 0x100fe200000108e9 */
[----:B------:R-:W-:Y:S01]  /*2a10*/  LOP3.LUT R108, R95, UR10, R108, 0x96, !PT ;  /* 0x0000000a5f6c7c12 */ /* 0x000fe2000f8e966c */
[----:B------:R-:W-:Y:S01]  /*2a20*/  MUFU.EX2 R184, R184 ;  /* 0x000000b800b87308 */ /* 0x000fe20000000800 */
[----:B-1----:R-:W-:Y:S01]  /*2a30*/  FMNMX.FTZ R167, R167, R40, !PT ;  /* 0x00000028a7a77209 */ /* 0x002fe20007810000 */
[--C-:B------:R-:W-:Y:S01]  /*2a40*/  FFMA.FTZ R164, R12, c[0x0][0x23c], -R233.reuse ;  /* 0x00008f000ca47a23 */ /* 0x100fe200000108e9 */
[----:B------:R-:W-:Y:S01]  /*2a50*/  FMNMX.FTZ R166, R166, R3, !PT ;  /* 0x00000003a6a67209 */ /* 0x000fe20007810000 */
[--C-:B------:R-:W-:Y:S01]  /*2a60*/  FFMA.FTZ R180, R17, c[0x0][0x23c], -R233.reuse ;  /* 0x00008f0011b47a23 */ /* 0x100fe200000108e9 */
[C---:B------:R-:W-:Y:S01]  /*2a70*/  FSETP.NEU.FTZ.AND P0, PT, R167.reuse, -INF , PT ;  /* 0xff800000a700780b */ /* 0x040fe20003f1d000 */
[----:B------:R-:W-:Y:S01]  /*2a80*/  FMUL.FTZ R76, R167, c[0x0][0x23c] ;  /* 0x00008f00a74c7a20 */ /* 0x000fe20000410000 */
[----:B------:R-:W-:Y:S01]  /*2a90*/  SHF.R.U32.HI R36, RZ, 0x18, R42 ;  /* 0x00000018ff247819 */ /* 0x000fe2000001162a */
[----:B------:R-:W1:Y:S01]  /*2aa0*/  MUFU.EX2 R181, R181 ;  /* 0x000000b500b57308 */ /* 0x000e620000000800 */
[----:B--2---:R-:W-:Y:S01]  /*2ab0*/  F2FP.PACK_AB R0, R190, R187 ;  /* 0x000000bbbe00723e */ /* 0x004fe200000000ff */
[--C-:B------:R-:W-:Y:S01]  /*2ac0*/  FFMA.FTZ R182, R38, c[0x0][0x23c], -R233.reuse ;  /* 0x00008f0026b67a23 */ /* 0x100fe200000108e9 */
[----:B------:R-:W-:Y:S01]  /*2ad0*/  FSEL R76, R76, RZ, P0 ;  /* 0x000000ff4c4c7208 */ /* 0x000fe20000000000 */
[--C-:B------:R-:W-:Y:S01]  /*2ae0*/  FFMA.FTZ R17, R14, c[0x0][0x23c], -R233.reuse ;  /* 0x00008f000e117a23 */ /* 0x100fe200000108e9 */
[----:B------:R-:W-:Y:S01]  /*2af0*/  LOP3.LUT R133, R35, R0, RZ, 0xc0, !PT ;  /* 0x0000000023857212 */ /* 0x000fe200078ec0ff */
[----:B------:R-:W-:Y:S01]  /*2b00*/  FFMA.FTZ R233, R13, c[0x0][0x23c], -R233 ;  /* 0x00008f000de97a23 */ /* 0x000fe200000108e9 */
[----:B------:R-:W-:Y:S01]  /*2b10*/  LOP3.LUT R0, R109, UR12, R244, 0x96, !PT ;  /* 0x0000000c6d007c12 */ /* 0x000fe2000f8e96f4 */
[----:B------:R-:W-:Y:S01]  /*2b20*/  IMAD.WIDE.U32 R108, R108, -0x326172a9, RZ ;  /* 0xcd9e8d576c6c7825 */ /* 0x000fe200078e00ff */
[----:B------:R-:W-:Y:S01]  /*2b30*/  LOP3.LUT R22, R23, UR7, R28, 0x96, !PT ;  /* 0x0000000717167c12 */ /* 0x000fe2000f8e961c */
[----:B------:R-:W-:Y:S01]  /*2b40*/  MUFU.EX2 R182, R182 ;  /* 0x000000b600b67308 */ /* 0x000fe20000000800 */
[----:B------:R-:W-:Y:S01]  /*2b50*/  PRMT R31, R31, 0x5410, R36 ;  /* 0x000054101f1f7816 */ /* 0x000fe20000000024 */
[----:B------:R-:W-:Y:S01]  /*2b60*/  IMAD.WIDE.U32 R78, R0, -0x326172a9, RZ ;  /* 0xcd9e8d57004e7825 */ /* 0x000fe200078e00ff */
[----:B------:R-:W-:Y:S01]  /*2b70*/  FSETP.NEU.FTZ.AND P0, PT, R166, -INF , PT ;  /* 0xff800000a600780b */ /* 0x000fe20003f1d000 */
[--C-:B------:R-:W-:Y:S01]  /*2b80*/  HSET2.LE.AND R33, R33, R4.reuse, PT ;  /* 0x0000000421217233 */ /* 0x100fe20003803000 */
[----:B------:R-:W-:Y:S01]  /*2b90*/  LOP3.LUT R38, R42, 0xffff, RZ, 0xc0, !PT ;  /* 0x0000ffff2a267812 */ /* 0x000fe200078ec0ff */
[----:B------:R-:W-:Y:S01]  /*2ba0*/  FFMA.FTZ R193, R7, c[0x0][0x23c], -R76 ;  /* 0x00008f0007c17a23 */ /* 0x000fe2000001084c */
[----:B------:R-:W-:Y:S01]  /*2bb0*/  LOP3.LUT R0, R79, UR11, R242, 0x96, !PT ;  /* 0x0000000b4f007c12 */ /* 0x000fe2000f8e96f2 */
[----:B------:R-:W-:Y:S01]  /*2bc0*/  FMUL.FTZ R7, R166, c[0x0][0x23c] ;  /* 0x00008f00a6077a20 */ /* 0x000fe20000410000 */
[----:B------:R-:W-:Y:S01]  /*2bd0*/  LOP3.LUT R78, R109, UR9, R78, 0x96, !PT ;  /* 0x000000096d4e7c12 */ /* 0x000fe2000f8e964e */
[----:B------:R-:W-:Y:S01]  /*2be0*/  IMAD.WIDE.U32 R22, R22, -0x2daee0ad, RZ ;  /* 0xd2511f5316167825 */ /* 0x000fe200078e00ff */
[----:B------:R-:W-:Y:S01]  /*2bf0*/  HSET2.LE.AND R31, R31, R4, PT ;  /* 0x000000041f1f7233 */ /* 0x000fe20003803000 */
[----:B-1----:R-:W-:Y:S01]  /*2c00*/  F2FP.PACK_AB R2, R181, R184 ;  /* 0x000000b8b502723e */ /* 0x002fe200000000ff */
[----:B------:R-:W-:Y:S01]  /*2c10*/  MUFU.EX2 R19, R39 ;  /* 0x0000002700137308 */ /* 0x000fe20000000800 */
[----:B------:R-:W-:Y:S01]  /*2c20*/  IMAD.WIDE.U32 R28, R0, -0x2daee0ad, RZ ;  /* 0xd2511f53001c7825 */ /* 0x000fe200078e00ff */
[----:B------:R-:W-:-:S02]  /*2c30*/  FSEL R7, R7, RZ, P0 ;  /* 0x000000ff07077208 */ /* 0x000fc40000000000 */
[----:B------:R-:W-:Y:S01]  /*2c40*/  SHF.R.U32.HI R0, RZ, 0x10, R22 ;  /* 0x00000010ff007819 */ /* 0x000fe20000011616 */
[----:B------:R-:W-:Y:S01]  /*2c50*/  IMAD.WIDE.U32 R78, R78, -0x2daee0ad, RZ ;  /* 0xd2511f534e4e7825 */ /* 0x000fe200078e00ff */
[----:B------:R-:W-:Y:S02]  /*2c60*/  LOP3.LUT R94, R29, UR8, R94, 0x96, !PT ;  /* 0x000000081d5e7c12 */ /* 0x000fe4000f8e965e */
[----:B------:R-:W-:Y:S01]  /*2c70*/  LOP3.LUT R135, R31, R2, RZ, 0xc0, !PT ;  /* 0x000000021f877212 */ /* 0x000fe200078ec0ff */
[----:B------:R-:W-:Y:S01]  /*2c80*/  FFMA.FTZ R183, R24, c[0x0][0x23c], -R7 ;  /* 0x00008f0018b77a23 */ /* 0x000fe20000010807 */
[----:B------:R-:W-:Y:S01]  /*2c90*/  LOP3.LUT R28, R79, UR6, R28, 0x96, !PT ;  /* 0x000000064f1c7c12 */ /* 0x000fe2000f8e961c */
[----:B------:R-:W-:Y:S01]  /*2ca0*/  IMAD.WIDE.U32 R94, R94, -0x326172a9, RZ ;  /* 0xcd9e8d575e5e7825 */ /* 0x000fe200078e00ff */
[----:B------:R-:W-:Y:S01]  /*2cb0*/  LOP3.LUT R3, R22, 0xffff, RZ, 0xc0, !PT ;  /* 0x0000ffff16037812 */ /* 0x000fe200078ec0ff */
[----:B------:R-:W-:Y:S01]  /*2cc0*/  MUFU.EX2 R193, R193 ;  /* 0x000000c100c17308 */ /* 0x000fe20000000800 */
[----:B------:R-:W-:Y:S01]  /*2cd0*/  LOP3.LUT R2, R23, UR16, R30, 0x96, !PT ;  /* 0x0000001017027c12 */ /* 0x000fe2000f8e961e */
[----:B------:R-:W-:Y:S01]  /*2ce0*/  IMAD.WIDE.U32 R28, R28, -0x326172a9, RZ ;  /* 0xcd9e8d571c1c7825 */ /* 0x000fe200078e00ff */
[----:B------:R-:W-:-:S02]  /*2cf0*/  LOP3.LUT R24, R0, 0xff, RZ, 0xc0, !PT ;  /* 0x000000ff00187812 */ /* 0x000fc400078ec0ff */
[----:B------:R-:W-:Y:S01]  /*2d00*/  LOP3.LUT R111, R2, 0xff, RZ, 0xc0, !PT ;  /* 0x000000ff026f7812 */ /* 0x000fe200078ec0ff */
[----:B------:R-:W-:Y:S01]  /*2d10*/  FFMA.FTZ R186, R26, c[0x0][0x23c], -R7 ;  /* 0x00008f001aba7a23 */ /* 0x000fe20000010807 */
[----:B------:R-:W-:Y:S01]  /*2d20*/  LOP3.LUT R0, R29, UR17, R94, 0x96, !PT ;  /* 0x000000111d007c12 */ /* 0x000fe2000f8e965e */
[--C-:B------:R-:W-:Y:S01]  /*2d30*/  FFMA.FTZ R194, R27, c[0x0][0x23c], -R76.reuse ;  /* 0x00008f001bc27a23 */ /* 0x100fe2000001084c */
[----:B------:R-:W-:Y:S01]  /*2d40*/  SHF.R.U32.HI R26, RZ, 0x8, R3 ;  /* 0x00000008ff1a7819 */ /* 0x000fe20000011603 */
[----:B------:R-:W-:Y:S01]  /*2d50*/  FFMA.FTZ R185, R25, c[0x0][0x23c], -R76 ;  /* 0x00008f0019b97a23 */ /* 0x000fe2000001084c */
[----:B------:R-:W-:Y:S01]  /*2d60*/  LOP3.LUT R3, R2, 0xffff, RZ, 0xc0, !PT ;  /* 0x0000ffff02037812 */ /* 0x000fe200078ec0ff */
[--C-:B------:R-:W-:Y:S01]  /*2d70*/  FFMA.FTZ R192, R15, c[0x0][0x23c], -R7.reuse ;  /* 0x00008f000fc07a23 */ /* 0x100fe20000010807 */
[--C-:B------:R-:W-:Y:S01]  /*2d80*/  SHF.R.U32.HI R41, RZ, 0x10, R2.reuse ;  /* 0x00000010ff297819 */ /* 0x100fe20000011602 */
[----:B------:R-:W-:Y:S01]  /*2d90*/  MUFU.EX2 R194, R194 ;  /* 0x000000c200c27308 */ /* 0x000fe20000000800 */
[----:B------:R-:W-:Y:S01]  /*2da0*/  SHF.R.U32.HI R12, RZ, 0x18, R2 ;  /* 0x00000018ff0c7819 */ /* 0x000fe20000011602 */
[----:B------:R-:W-:Y:S01]  /*2db0*/  FFMA.FTZ R196, R21, c[0x0][0x23c], -R76 ;  /* 0x00008f0015c47a23 */ /* 0x000fe2000001084c */
[----:B------:R-:W-:Y:S01]  /*2dc0*/  LOP3.LUT R2, R0, 0xffff, RZ, 0xc0, !PT ;  /* 0x0000ffff00027812 */ /* 0x000fe200078ec0ff */
[----:B------:R-:W-:Y:S01]  /*2dd0*/  FFMA.FTZ R191, R20, c[0x0][0x23c], -R7 ;  /* 0x00008f0014bf7a23 */ /* 0x000fe20000010807 */
[----:B------:R-:W-:Y:S01]  /*2de0*/  LOP3.LUT R109, R0, 0xff, RZ, 0xc0, !PT ;  /* 0x000000ff006d7812 */ /* 0x000fe200078ec0ff */
[----:B------:R-:W-:Y:S01]  /*2df0*/  FFMA.FTZ R227, R227, c[0x0][0x23c], -R9 ;  /* 0x00008f00e3e37a23 */ /* 0x000fe20000010809 */
[----:B------:R-:W-:Y:S01]  /*2e00*/  SHF.R.U32.HI R2, RZ, 0x8, R2 ;  /* 0x00000008ff027819 */ /* 0x000fe20000011602 */
[----:B------:R-:W1:Y:S01]  /*2e10*/  MUFU.EX2 R185, R185 ;  /* 0x000000b900b97308 */ /* 0x000e620000000800 */
[----:B------:R-:W-:Y:S01]  /*2e20*/  SHF.R.U32.HI R14, RZ, 0x8, R3 ;  /* 0x00000008ff0e7819 */ /* 0x000fe20000011603 */
[--C-:B------:R-:W-:Y:S01]  /*2e30*/  FFMA.FTZ R3, R10, c[0x0][0x23c], -R9.reuse ;  /* 0x00008f000a037a23 */ /* 0x100fe20000010809 */
[----:B------:R-:W-:Y:S01]  /*2e40*/  PRMT R109, R109, 0x5410, R2 ;  /* 0x000054106d6d7816 */ /* 0x000fe20000000002 */
[----:B------:R-:W-:Y:S01]  /*2e50*/  FFMA.FTZ R2, R11, c[0x0][0x23c], -R9 ;  /* 0x00008f000b027a23 */ /* 0x000fe20000010809 */
[----:B------:R-:W-:Y:S01]  /*2e60*/  LOP3.LUT R79, R22, 0xff, RZ, 0xc0, !PT ;  /* 0x000000ff164f7812 */ /* 0x000fe200078ec0ff */
[--C-:B------:R-:W-:Y:S01]  /*2e70*/  FFMA.FTZ R235, R60, c[0x0][0x23c], -R7.reuse ;  /* 0x00008f003ceb7a23 */ /* 0x100fe20000010807 */
[----:B------:R-:W-:Y:S01]  /*2e80*/  SHF.R.U32.HI R43, RZ, 0x18, R22 ;  /* 0x00000018ff2b7819 */ /* 0x000fe20000011616 */
[----:B------:R-:W-:Y:S01]  /*2e90*/  MUFU.EX2 R3, R3 ;  /* 0x0000000300037308 */ /* 0x000fe20000000800 */
[C---:B------:R-:W-:Y:S01]  /*2ea0*/  LOP3.LUT R22, R28.reuse, 0xffff, RZ, 0xc0, !PT ;  /* 0x0000ffff1c167812 */ /* 0x040fe200078ec0ff */
[--C-:B------:R-:W-:Y:S01]  /*2eb0*/  HSET2.LE.AND R136, R109, R4.reuse, PT ;  /* 0x000000046d887233 */ /* 0x100fe20003803000 */
[----:B------:R-:W-:Y:S01]  /*2ec0*/  LOP3.LUT R15, R28, 0xff, RZ, 0xc0, !PT ;  /* 0x000000ff1c0f7812 */ /* 0x000fe200078ec0ff */
[--C-:B------:R-:W-:Y:S01]  /*2ed0*/  FFMA.FTZ R248, R6, c[0x0][0x23c], -R7.reuse ;  /* 0x00008f0006f87a23 */ /* 0x100fe20000010807 */
[----:B------:R-:W-:Y:S01]  /*2ee0*/  SHF.R.U32.HI R22, RZ, 0x8, R22 ;  /* 0x00000008ff167819 */ /* 0x000fe20000011616 */
[----:B------:R-:W-:Y:S01]  /*2ef0*/  FFMA.FTZ R195, R93, c[0x0][0x23c], -R76 ;  /* 0x00008f005dc37a23 */ /* 0x000fe2000001084c */
[----:B------:R-:W-:Y:S01]  /*2f00*/  SHF.R.U32.HI R20, RZ, 0x10, R28 ;  /* 0x00000010ff147819 */ /* 0x000fe2000001161c */
[----:B------:R-:W2:Y:S01]  /*2f10*/  MUFU.EX2 R2, R2 ;  /* 0x0000000200027308 */ /* 0x000ea20000000800 */
[----:B------:R-:W-:Y:S01]  /*2f20*/  PRMT R15, R15, 0x5410, R22 ;  /* 0x000054100f0f7816 */ /* 0x000fe20000000016 */
[----:B------:R-:W-:Y:S01]  /*2f30*/  FFMA.FTZ R198, R77, c[0x0][0x23c], -R76 ;  /* 0x00008f004dc67a23 */ /* 0x000fe2000001084c */
[----:B------:R-:W-:Y:S01]  /*2f40*/  SHF.R.U32.HI R137, RZ, 0x10, R0 ;  /* 0x00000010ff897819 */ /* 0x000fe20000011600 */
[----:B------:R-:W-:Y:S01]  /*2f50*/  FFMA.FTZ R197, R63, c[0x0][0x23c], -R76 ;  /* 0x00008f003fc57a23 */ /* 0x000fe2000001084c */
[----:B------:R-:W-:Y:S01]  /*2f60*/  LOP3.LUT R41, R41, 0xff, RZ, 0xc0, !PT ;  /* 0x000000ff29297812 */ /* 0x000fe200078ec0ff */
[--C-:B------:R-:W-:Y:S01]  /*2f70*/  HSET2.LE.AND R138, R15, R4.reuse, PT ;  /* 0x000000040f8a7233 */ /* 0x100fe20003803000 */
[----:B------:R-:W-:Y:S01]  /*2f80*/  SHF.R.U32.HI R38, RZ, 0x8, R38 ;  /* 0x00000008ff267819 */ /* 0x000fe20000011626 */
[----:B------:R-:W3:Y:S01]  /*2f90*/  MUFU.EX2 R196, R196 ;  /* 0x000000c400c47308 */ /* 0x000ee20000000800 */
[----:B------:R-:W-:Y:S01]  /*2fa0*/  LOP3.LUT R20, R20, 0xff, RZ, 0xc0, !PT ;  /* 0x000000ff14147812 */ /* 0x000fe200078ec0ff */
[----:B------:R-:W-:Y:S01]  /*2fb0*/  FFMA.FTZ R232, R61, c[0x0][0x23c], -R76 ;  /* 0x00008f003de87a23 */ /* 0x000fe2000001084c */
[----:B------:R-:W-:Y:S01]  /*2fc0*/  SHF.R.U32.HI R0, RZ, 0x18, R0 ;  /* 0x00000018ff007819 */ /* 0x000fe20000011600 */
[--C-:B------:R-:W-:Y:S01]  /*2fd0*/  FFMA.FTZ R199, R62, c[0x0][0x23c], -R7.reuse ;  /* 0x00008f003ec77a23 */ /* 0x100fe20000010807 */
[----:B------:R-:W-:Y:S01]  /*2fe0*/  LOP3.LUT R137, R137, 0xff, RZ, 0xc0, !PT ;  /* 0x000000ff89897812 */ /* 0x000fe200078ec0ff */
[----:B------:R-:W-:Y:S01]  /*2ff0*/  FFMA.FTZ R252, R5, c[0x0][0x23c], -R7 ;  /* 0x00008f0005fc7a23 */ /* 0x000fe20000010807 */
[----:B-1----:R-:W-:Y:S01]  /*3000*/  F2FP.PACK_AB R13, R185, R194 ;  /* 0x000000c2b90d723e */ /* 0x002fe200000000ff */
[----:B------:R-:W-:Y:S01]  /*3010*/  MUFU.EX2 R192, R192 ;  /* 0x000000c000c07308 */ /* 0x000fe20000000800 */
[----:B------:R-:W-:Y:S01]  /*3020*/  F2FP.PACK_AB R132, R188, R189 ;  /* 0x000000bdbc84723e */ /* 0x000fe200000000ff */
[----:B------:R-:W-:Y:S01]  /*3030*/  FADD.FTZ R189, R189, R188 ;  /* 0x000000bcbdbd7221 */ /* 0x000fe20000010000 */
[----:B------:R-:W-:Y:S01]  /*3040*/  SHF.R.U32.HI R139, RZ, 0x18, R28 ;  /* 0x00000018ff8b7819 */ /* 0x000fe2000001161c */
[----:B------:R-:W-:Y:S01]  /*3050*/  FADD.FTZ R187, R187, R190 ;  /* 0x000000bebbbb7221 */ /* 0x000fe20000010000 */
[----:B------:R-:W-:Y:S01]  /*3060*/  PRMT R41, R41, 0x5410, R12 ;  /* 0x0000541029297816 */ /* 0x000fe2000000000c */
[----:B------:R-:W-:Y:S01]  /*3070*/  LDSM.16.MT88.4 R28, [R208+0xa800] ;  /* 0x00a80000d01c783b */ /* 0x000fe20000004200 */
[----:B------:R-:W-:Y:S01]  /*3080*/  PRMT R37, R37, 0x5410, R38 ;  /* 0x0000541025257816 */ /* 0x000fe20000000026 */
[----:B------:R-:W1:Y:S01]  /*3090*/  MUFU.EX2 R191, R191 ;  /* 0x000000bf00bf7308 */ /* 0x000e620000000800 */
[----:B------:R-:W-:Y:S01]  /*30a0*/  PRMT R137, R137, 0x5410, R0 ;  /* 0x0000541089897816 */ /* 0x000fe20000000000 */
[----:B------:R-:W-:Y:S01]  /*30b0*/  FFMA.FTZ R0, R8, c[0x0][0x23c], -R9 ;  /* 0x00008f0008007a23 */ /* 0x000fe20000010809 */
[----:B------:R-:W-:Y:S01]  /*30c0*/  LOP3.LUT R132, R33, R132, RZ, 0xc0, !PT ;  /* 0x0000008421847212 */ /* 0x000fe200078ec0ff */
[----:B------:R-:W-:Y:S01]  /*30d0*/  LDSM.16.MT88.4 R8, [R208+0xb800] ;  /* 0x00b80000d008783b */ /* 0x000fe20000004200 */
[----:B------:R-:W-:Y:S01]  /*30e0*/  PRMT R79, R79, 0x5410, R26 ;  /* 0x000054104f4f7816 */ /* 0x000fe2000000001a */
[--C-:B------:R-:W-:Y:S01]  /*30f0*/  HSET2.LE.AND R41, R41, R4.reuse, PT ;  /* 0x0000000429297233 */ /* 0x100fe20003803000 */
[----:B------:R-:W-:Y:S01]  /*3100*/  PRMT R43, R24, 0x5410, R43 ;  /* 0x00005410182b7816 */ /* 0x000fe2000000002b */
[----:B------:R-:W-:Y:S01]  /*3110*/  MUFU.EX2 R186, R186 ;  /* 0x000000ba00ba7308 */ /* 0x000fe20000000800 */
[----:B------:R-:W-:Y:S01]  /*3120*/  PRMT R139, R20, 0x5410, R139 ;  /* 0x00005410148b7816 */ /* 0x000fe2000000008b */
[----:B------:R-:W-:Y:S01]  /*3130*/  LDSM.16.MT88.4 R24, [R211+0xb800] ;  /* 0x00b80000d318783b */ /* 0x000fe20000004200 */
[----:B------:R-:W-:Y:S01]  /*3140*/  PRMT R111, R111, 0x5410, R14 ;  /* 0x000054106f6f7816 */ /* 0x000fe2000000000e */
[--C-:B------:R-:W-:Y:S01]  /*3150*/  HSET2.LE.AND R37, R37, R4.reuse, PT ;  /* 0x0000000425257233 */ /* 0x100fe20003803000 */
[----:B------:R-:W-:Y:S01]  /*3160*/  LOP3.LUT R138, R138, R13, RZ, 0xc0, !PT ;  /* 0x0000000d8a8a7212 */ /* 0x000fe200078ec0ff */
[----:B------:R-:W4:Y:S01]  /*3170*/  LDSM.16.MT88.4 R32, [R209+0xa800] ;  /* 0x00a80000d120783b */ /* 0x000f220000004200 */
[----:B--2---:R-:W-:Y:S01]  /*3180*/  F2FP.PACK_AB R94, R2, R3 ;  /* 0x00000003025e723e */ /* 0x004fe200000000ff */
[----:B------:R-:W2:Y:S01]  /*3190*/  MUFU.EX2 R183, R183 ;  /* 0x000000b700b77308 */ /* 0x000ea20000000800 */
[----:B------:R-:W-:Y:S01]  /*31a0*/  F2FP.PACK_AB R134, R19, R182 ;  /* 0x000000b61386723e */ /* 0x000fe200000000ff */
[----:B------:R-:W5:Y:S01]  /*31b0*/  LDSM.16.MT88.4 R20, [R210+0xb800] ;  /* 0x00b80000d214783b */ /* 0x000f620000004200 */
[----:B------:R-:W-:Y:S01]  /*31c0*/  LOP3.LUT R41, R41, R94, RZ, 0xc0, !PT ;  /* 0x0000005e29297212 */ /* 0x000fe200078ec0ff */
[--C-:B------:R-:W-:Y:S01]  /*31d0*/  HSET2.LE.AND R139, R139, R4.reuse, PT ;  /* 0x000000048b8b7233 */ /* 0x100fe20003803000 */
[----:B------:R-:W-:Y:S01]  /*31e0*/  LOP3.LUT R94, R95, UR7, R108, 0x96, !PT ;  /* 0x000000075f5e7c12 */ /* 0x000fe2000f8e966c */
[----:B------:R-:W4:Y:S01]  /*31f0*/  LDSM.16.MT88.4 R12, [R209+0xb800] ;  /* 0x00b80000d10c783b */ /* 0x000f220000004200 */
[--C-:B------:R-:W-:Y:S01]  /*3200*/  HSET2.LE.AND R40, R111, R4.reuse, PT ;  /* 0x000000046f287233 */ /* 0x100fe20003803000 */
[----:B------:R-:W-:Y:S01]  /*3210*/  LOP3.LUT R134, R37, R134, RZ, 0xc0, !PT ;  /* 0x0000008625867212 */ /* 0x000fe200078ec0ff */
[--C-:B------:R-:W-:Y:S01]  /*3220*/  HSET2.LE.AND R137, R137, R4.reuse, PT ;  /* 0x0000000489897233 */ /* 0x100fe20003803000 */
[----:B---3--:R-:W-:Y:S01]  /*3230*/  F2FP.PACK_AB R111, R193, R196 ;  /* 0x000000c4c16f723e */ /* 0x008fe200000000ff */
[----:B------:R-:W-:Y:S01]  /*3240*/  IMAD.WIDE.U32 R94, R94, -0x2daee0ad, RZ ;  /* 0xd2511f535e5e7825 */ /* 0x000fe200078e00ff */
[----:B-1----:R-:W-:Y:S01]  /*3250*/  F2FP.PACK_AB R42, R191, R192 ;  /* 0x000000c0bf2a723e */ /* 0x002fe200000000ff */
[----:B------:R-:W-:Y:S01]  /*3260*/  MUFU.EX2 R180, R180 ;  /* 0x000000b400b47308 */ /* 0x000fe20000000800 */
[----:B------:R-:W-:Y:S01]  /*3270*/  LOP3.LUT R136, R136, R111, RZ, 0xc0, !PT ;  /* 0x0000006f88887212 */ /* 0x000fe200078ec0ff */
[C---:B------:R-:W-:Y:S01]  /*3280*/  HMMA.16816.F32 R156, R132.reuse, R44, RZ ;  /* 0x0000002c849c723c */ /* 0x040fe200000018ff */
[----:B--2---:R-:W-:Y:S01]  /*3290*/  F2FP.PACK_AB R92, R183, R186 ;  /* 0x000000bab75c723e */ /* 0x004fe200000000ff */
[--C-:B------:R-:W-:Y:S01]  /*32a0*/  HSET2.LE.AND R43, R43, R4.reuse, PT ;  /* 0x000000042b2b7233 */ /* 0x100fe20003803000 */
[----:B------:R-:W-:Y:S01]  /*32b0*/  LOP3.LUT R137, R137, R42, RZ, 0xc0, !PT ;  /* 0x0000002a89897212 */ /* 0x000fe200078ec0ff */
[----:B------:R-:W-:Y:S01]  /*32c0*/  HSET2.LE.AND R42, R79, R4, PT ;  /* 0x000000044f2a7233 */ /* 0x000fe20003803000 */
[----:B------:R-:W-:Y:S01]  /*32d0*/  LOP3.LUT R139, R139, R92, RZ, 0xc0, !PT ;  /* 0x0000005c8b8b7212 */ /* 0x000fe200078ec0ff */
[----:B------:R-:W1:Y:S01]  /*32e0*/  MUFU.EX2 R17, R17 ;  /* 0x0000001100117308 */ /* 0x000e620000000800 */
[----:B------:R-:W-:Y:S01]  /*32f0*/  LOP3.LUT R60, R94, 0xffff, RZ, 0xc0, !PT ;  /* 0x0000ffff5e3c7812 */ /* 0x000fe200078ec0ff */
[C---:B------:R-:W-:Y:S01]  /*3300*/  HMMA.16816.F32 R48, R132.reuse, R56, RZ ;  /* 0x000000388430723c */ /* 0x040fe200000018ff */
[----:B------:R-:W-:Y:S01]  /*3310*/  LOP3.LUT R78, R95, UR16, R78, 0x96, !PT ;  /* 0x000000105f4e7c12 */ /* 0x000fe2000f8e964e */
[----:B------:R-:W-:Y:S01]  /*3320*/  FADD.FTZ R193, R196, R193 ;  /* 0x000000c1c4c17221 */ /* 0x000fe20000010000 */
[----:B------:R-:W-:Y:S01]  /*3330*/  SHF.R.U32.HI R7, RZ, 0x8, R60 ;  /* 0x00000008ff077819 */ /* 0x000fe2000001163c */
[----:B------:R-:W-:Y:S01]  /*3340*/  FADD.FTZ R191, R192, R191 ;  /* 0x000000bfc0bf7221 */ /* 0x000fe20000010000 */
[----:B------:R-:W-:Y:S01]  /*3350*/  LOP3.LUT R60, R78, 0xffff, RZ, 0xc0, !PT ;  /* 0x0000ffff4e3c7812 */ /* 0x000fe200078ec0ff */
[----:B------:R-:W-:Y:S01]  /*3360*/  MUFU.EX2 R164, R164 ;  /* 0x000000a400a47308 */ /* 0x000fe20000000800 */
[----:B------:R-:W-:Y:S01]  /*3370*/  SHF.R.U32.HI R61, RZ, 0x10, R78 ;  /* 0x00000010ff3d7819 */ /* 0x000fe2000001164e */
[C---:B------:R-:W-:Y:S01]  /*3380*/  HMMA.16816.F32 R64, R132.reuse, R72, RZ ;  /* 0x000000488440723c */ /* 0x040fe200000018ff */
[----:B------:R-:W-:Y:S01]  /*3390*/  SHF.R.U32.HI R6, RZ, 0x18, R94 ;  /* 0x00000018ff067819 */ /* 0x000fe2000001165e */
[----:B------:R-:W-:Y:S01]  /*33a0*/  FADD.FTZ R194, R194, R193 ;  /* 0x000000c1c2c27221 */ /* 0x000fe20000010000 */
[----:B------:R-:W-:Y:S01]  /*33b0*/  SHF.R.U32.HI R60, RZ, 0x8, R60 ;  /* 0x00000008ff3c7819 */ /* 0x000fe2000001163c */
[----:B------:R-:W-:Y:S01]  /*33c0*/  FADD.FTZ R186, R186, R191 ;  /* 0x000000bfbaba7221 */ /* 0x000fe20000010000 */
[----:B------:R-:W-:Y:S01]  /*33d0*/  LOP3.LUT R61, R61, 0xff, RZ, 0xc0, !PT ;  /* 0x000000ff3d3d7812 */ /* 0x000fe200078ec0ff */
[----:B------:R-:W2:Y:S01]  /*33e0*/  MUFU.EX2 R233, R233 ;  /* 0x000000e900e97308 */ /* 0x000ea20000000800 */
[----:B-1----:R-:W-:Y:S01]  /*33f0*/  F2FP.PACK_AB R109, R17, R180 ;  /* 0x000000b4116d723e */ /* 0x002fe200000000ff */
[C---:B------:R-:W-:Y:S01]  /*3400*/  HMMA.16816.F32 R80, R132.reuse, R88, RZ ;  /* 0x000000588450723c */ /* 0x040fe200000018ff */
[----:B------:R-:W-:Y:S01]  /*3410*/  FADD.FTZ R182, R182, R189 ;  /* 0x000000bdb6b67221 */ /* 0x000fe20000010000 */
[----:B------:R-:W-:Y:S01]  /*3420*/  PLOP3.LUT P0, PT, PT, PT, UP0, 0x80, 0x0 ;  /* 0x000000000000781c */ /* 0x000fe20003f0f008 */
[----:B------:R-:W-:Y:S01]  /*3430*/  FADD.FTZ R184, R184, R187 ;  /* 0x000000bbb8b87221 */ /* 0x000fe20000010000 */
[----:B------:R-:W-:Y:S01]  /*3440*/  LOP3.LUT R40, R40, R109, RZ, 0xc0, !PT ;  /* 0x0000006d28287212 */ /* 0x000fe200078ec0ff */
[----:B------:R-:W-:Y:S01]  /*3450*/  FADD.FTZ R194, R185, R194 ;  /* 0x000000c2b9c27221 */ /* 0x000fe20000010000 */
[----:B------:R-:W-:Y:S01]  /*3460*/  MUFU.EX2 R0, R0 ;  /* 0x0000000000007308 */ /* 0x000fe20000000800 */
[----:B------:R-:W-:Y:S01]  /*3470*/  FADD.FTZ R186, R183, R186 ;  /* 0x000000bab7ba7221 */ /* 0x000fe20000010000 */
[----:B------:R-:W-:Y:S01]  /*3480*/  HMMA.16816.F32 R96, R132, R104, RZ ;  /* 0x000000688460723c */ /* 0x000fe200000018ff */
[----:B------:R-:W-:-:S02]  /*3490*/  FADD.FTZ R19, R19, R182 ;  /* 0x000000b613137221 */ /* 0x000fc40000010000 */
[----:B------:R-:W-:Y:S02]  /*34a0*/  FADD.FTZ R184, R181, R184 ;  /* 0x000000b8b5b87221 */ /* 0x000fe40000010000 */
[----:B------:R-:W-:Y:S01]  /*34b0*/  FADD.FTZ R180, R180, R19 ;  /* 0x00000013b4b47221 */ /* 0x000fe20000010000 */
[----:B------:R-:W1:Y:S01]  /*34c0*/  MUFU.EX2 R227, R227 ;  /* 0x000000e300e37308 */ /* 0x000e620000000800 */
[----:B--2---:R-:W-:Y:S01]  /*34d0*/  F2FP.PACK_AB R79, R233, R164 ;  /* 0x000000a4e94f723e */ /* 0x004fe200000000ff */
[C---:B------:R-:W-:Y:S01]  /*34e0*/  HMMA.16816.F32 R152, R132.reuse, R116, RZ ;  /* 0x000000748498723c */ /* 0x040fe200000018ff */
[----:B------:R-:W-:Y:S02]  /*34f0*/  FADD.FTZ R3, R3, R184 ;  /* 0x000000b803037221 */ /* 0x000fe40000010000 */
[----:B------:R-:W-:Y:S01]  /*3500*/  LOP3.LUT R42, R42, R79, RZ, 0xc0, !PT ;  /* 0x0000004f2a2a7212 */ /* 0x000fe200078ec0ff */
[----:B------:R-:W-:Y:S02]  /*3510*/  FADD.FTZ R17, R17, R180 ;  /* 0x000000b411117221 */ /* 0x000fe40000010000 */
[----:B------:R-:W-:Y:S01]  /*3520*/  MUFU.EX2 R235, R235 ;  /* 0x000000eb00eb7308 */ /* 0x000fe20000000800 */
[----:B------:R-:W-:Y:S01]  /*3530*/  FADD.FTZ R3, R2, R3 ;  /* 0x0000000302037221 */ /* 0x000fe20000010000 */
[----:B------:R-:W-:Y:S01]  /*3540*/  HMMA.16816.F32 R120, R132, R124, RZ ;  /* 0x0000007c8478723c */ /* 0x000fe200000018ff */
[----:B------:R-:W-:-:S04]  /*3550*/  FADD.FTZ R164, R164, R17 ;  /* 0x00000011a4a47221 */ /* 0x000fc80000010000 */
[----:B------:R-:W-:Y:S01]  /*3560*/  FADD.FTZ R233, R233, R164 ;  /* 0x000000a4e9e97221 */ /* 0x000fe20000010000 */
[----:B------:R-:W-:Y:S01]  /*3570*/  MUFU.EX2 R248, R248 ;  /* 0x000000f800f87308 */ /* 0x000fe20000000800 */
[----:B-1----:R-:W-:Y:S01]  /*3580*/  F2FP.PACK_AB R92, R227, R0 ;  /* 0x00000000e35c723e */ /* 0x002fe200000000ff */
[C---:B------:R-:W-:Y:S01]  /*3590*/  HMMA.16816.F32 R128, R132.reuse, R172, RZ ;  /* 0x000000ac8480723c */ /* 0x040fe200000018ff */
[----:B------:R-:W-:Y:S02]  /*35a0*/  FADD.FTZ R0, R0, R3 ;  /* 0x0000000300007221 */ /* 0x000fe40000010000 */
[----:B------:R-:W-:Y:S02]  /*35b0*/  LOP3.LUT R43, R43, R92, RZ, 0xc0, !PT ;  /* 0x0000005c2b2b7212 */ /* 0x000fe400078ec0ff */
[----:B------:R-:W-:Y:S01]  /*35c0*/  FADD.FTZ R227, R227, R0 ;  /* 0x00000000e3e37221 */ /* 0x000fe20000010000 */
[----:B------:R-:W-:Y:S02]  /*35d0*/  MUFU.EX2 R195, R195 ;  /* 0x000000c300c37308 */ /* 0x000fe40000000800 */
[C---:B------:R-:W-:Y:S06]  /*35e0*/  HMMA.16816.F32 R36, R132.reuse, R46, RZ ;  /* 0x0000002e8424723c */ /* 0x040fec00000018ff */
[----:B------:R-:W1:Y:S02]  /*35f0*/  MUFU.EX2 R198, R198 ;  /* 0x000000c600c67308 */ /* 0x000e640000000800 */
[C---:B------:R-:W-:Y:S06]  /*3600*/  HMMA.16816.F32 R52, R132.reuse, R58, RZ ;  /* 0x0000003a8434723c */ /* 0x040fec00000018ff */
[----:B------:R-:W-:Y:S02]  /*3610*/  MUFU.EX2 R197, R197 ;  /* 0x000000c500c57308 */ /* 0x000fe40000000800 */
[C---:B------:R-:W-:Y:S06]  /*3620*/  HMMA.16816.F32 R68, R132.reuse, R74, RZ ;  /* 0x0000004a8444723c */ /* 0x040fec00000018ff */
[----:B------:R-:W2:Y:S02]  /*3630*/  MUFU.EX2 R232, R232 ;  /* 0x000000e800e87308 */ /* 0x000ea40000000800 */
[C---:B------:R-:W-:Y:S06]  /*3640*/  HMMA.16816.F32 R84, R132.reuse, R90, RZ ;  /* 0x0000005a8454723c */ /* 0x040fec00000018ff */
[----:B------:R-:W-:Y:S02]  /*3650*/  MUFU.EX2 R199, R199 ;  /* 0x000000c700c77308 */ /* 0x000fe40000000800 */
[C---:B------:R-:W-:Y:S06]  /*3660*/  HMMA.16816.F32 R100, R132.reuse, R106, RZ ;  /* 0x0000006a8464723c */ /* 0x040fec00000018ff */
[----:B------:R-:W3:Y:S02]  /*3670*/  MUFU.EX2 R252, R252 ;  /* 0x000000fc00fc7308 */ /* 0x000ee40000000800 */
[C---:B------:R-:W-:Y:S08]  /*3680*/  HMMA.16816.F32 R112, R132.reuse, R118, RZ ;  /* 0x000000768470723c */ /* 0x040ff000000018ff */
[C---:B------:R-:W-:Y:S08]  /*3690*/  HMMA.16816.F32 R144, R132.reuse, R126, RZ ;  /* 0x0000007e8490723c */ /* 0x040ff000000018ff */
[----:B------:R-:W-:Y:S08]  /*36a0*/  HMMA.16816.F32 R132, R132, R174, RZ ;  /* 0x000000ae8484723c */ /* 0x000ff000000018ff */
[----:B------:R-:W-:Y:S07]  /*36b0*/  HMMA.16816.F32 R160, R136, R44, RZ ;  /* 0x0000002c88a0723c */ /* 0x000fee00000018ff */
[----:B------:R-:W-:Y:S01]  /*36c0*/  SHF.R.U32.HI R45, RZ, 0x10, R94 ;  /* 0x00000010ff2d7819 */ /* 0x000fe2000001165e */
[----:B------:R-:W-:Y:S01]  /*36d0*/  HMMA.16816.F32 R156, R40, R176, R156 ;  /* 0x000000b0289c723c */ /* 0x000fe2000000189c */
[----:B------:R-:W-:-:S02]  /*36e0*/  LOP3.LUT R44, R94, 0xff, RZ, 0xc0, !PT ;  /* 0x000000ff5e2c7812 */ /* 0x000fc400078ec0ff */
[----:B------:R-:W-:Y:S02]  /*36f0*/  LOP3.LUT R5, R45, 0xff, RZ, 0xc0, !PT ;  /* 0x000000ff2d057812 */ /* 0x000fe400078ec0ff */
[----:B------:R-:W-:Y:S02]  /*3700*/  LOP3.LUT R45, R78, 0xff, RZ, 0xc0, !PT ;  /* 0x000000ff4e2d7812 */ /* 0x000fe400078ec0ff */
[----:B------:R-:W-:Y:S01]  /*3710*/  SHF.R.U32.HI R78, RZ, 0x18, R78 ;  /* 0x00000018ff4e7819 */ /* 0x000fe2000001164e */
[C---:B------:R-:W-:Y:S01]  /*3720*/  HMMA.16816.F32 R48, R40.reuse, R168, R48 ;  /* 0x000000a82830723c */ /* 0x040fe20000001830 */
[----:B------:R-:W-:Y:S02]  /*3730*/  PRMT R7, R44, 0x5410, R7 ;  /* 0x000054102c077816 */ /* 0x000fe40000000007 */
[----:B------:R-:W-:Y:S02]  /*3740*/  PRMT R63, R5, 0x5410, R6 ;  /* 0x00005410053f7816 */ /* 0x000fe40000000006 */
[----:B------:R-:W-:Y:S01]  /*3750*/  PRMT R45, R45, 0x5410, R60 ;  /* 0x000054102d2d7816 */ /* 0x000fe2000000003c */
[--C-:B------:R-:W-:Y:S01]  /*3760*/  HSET2.LE.AND R6, R7, R4.reuse, PT ;  /* 0x0000000407067233 */ /* 0x100fe20003803000 */
[----:B------:R-:W-:Y:S01]  /*3770*/  PRMT R5, R61, 0x5410, R78 ;  /* 0x000054103d057816 */ /* 0x000fe2000000004e */
[--C-:B------:R-:W-:Y:S01]  /*3780*/  HSET2.LE.AND R7, R63, R4.reuse, PT ;  /* 0x000000043f077233 */ /* 0x100fe20003803000 */
[----:B-1----:R-:W-:Y:S01]  /*3790*/  F2FP.PACK_AB R61, R198, R195 ;  /* 0x000000c3c63d723e */ /* 0x002fe200000000ff */
[--C-:B------:R-:W-:Y:S01]  /*37a0*/  HSET2.LE.AND R44, R45, R4.reuse, PT ;  /* 0x000000042d2c7233 */ /* 0x100fe20003803000 */
[----:B--2---:R-:W-:Y:S01]  /*37b0*/  F2FP.PACK_AB R45, R232, R197 ;  /* 0x000000c5e82d723e */ /* 0x004fe200000000ff */
[----:B------:R-:W-:Y:S01]  /*37c0*/  HSET2.LE.AND R5, R5, R4, PT ;  /* 0x0000000405057233 */ /* 0x000fe20003803000 */
[----:B------:R-:W-:Y:S01]  /*37d0*/  F2FP.PACK_AB R4, R248, R235 ;  /* 0x000000ebf804723e */ /* 0x000fe200000000ff */
[C---:B----4-:R-:W-:Y:S01]  /*37e0*/  HMMA.16816.F32 R64, R40.reuse, R32, R64 ;  /* 0x000000202840723c */ /* 0x050fe20000001840 */
[----:B---3--:R-:W-:Y:S01]  /*37f0*/  F2FP.PACK_AB R60, R252, R199 ;  /* 0x000000c7fc3c723e */ /* 0x008fe200000000ff */
[----:B------:R-:W-:Y:S01]  /*3800*/  FADD.FTZ R195, R195, R194 ;  /* 0x000000c2c3c37221 */ /* 0x000fe20000010000 */
[----:B------:R-:W-:Y:S01]  /*3810*/  LOP3.LUT R7, R7, R4, RZ, 0xc0, !PT ;  /* 0x0000000407077212 */ /* 0x000fe200078ec0ff */
[----:B------:R-:W-:Y:S01]  /*3820*/  FADD.FTZ R199, R199, R186 ;  /* 0x000000bac7c77221 */ /* 0x000fe20000010000 */
[----:B------:R-:W-:Y:S01]  /*3830*/  LOP3.LUT R6, R6, R45, RZ, 0xc0, !PT ;  /* 0x0000002d06067212 */ /* 0x000fe200078ec0ff */
[----:B------:R-:W-:Y:S01]  /*3840*/  FADD.FTZ R198, R198, R195 ;  /* 0x000000c3c6c67221 */ /* 0x000fe20000010000 */
[----:B------:R-:W-:Y:S01]  /*3850*/  LOP3.LUT R4, R44, R61, RZ, 0xc0, !PT ;  /* 0x0000003d2c047212 */ /* 0x000fe200078ec0ff */
[----:B------:R-:W-:Y:S01]  /*3860*/  HMMA.16816.F32 R80, R40, R28, R80 ;  /* 0x0000001c2850723c */ /* 0x000fe20000001850 */
[----:B------:R-:W-:Y:S01]  /*3870*/  LOP3.LUT R5, R5, R60, RZ, 0xc0, !PT ;  /* 0x0000003c05057212 */ /* 0x000fe200078ec0ff */
[----:B------:R-:W-:-:S02]  /*3880*/  FADD.FTZ R252, R252, R199 ;  /* 0x000000c7fcfc7221 */ /* 0x000fc40000010000 */
[----:B------:R-:W-:-:S04]  /*3890*/  FADD.FTZ R197, R197, R198 ;  /* 0x000000c6c5c57221 */ /* 0x000fc80000010000 */
[C---:B------:R-:W-:Y:S08]  /*38a0*/  HMMA.16816.F32 R96, R40.reuse, R24, R96 ;  /* 0x000000182860723c */ /* 0x040ff00000001860 */
[C---:B-----5:R-:W-:Y:S08]  /*38b0*/  HMMA.16816.F32 R152, R40.reuse, R20, R152 ;  /* 0x000000142898723c */ /* 0x060ff00000001898 */
        /* <DEDUP_REMOVED lines=40> */
[----:B------:R-:W-:Y:S07]  /*3b40*/  HMMA.16816.F32 R136, R4, R10, R136 ;  /* 0x0000000a0488723c */ /* 0x000fee0000001888 */
[----:B------:R-:W-:-:S02]  /*3b50*/  FADD.FTZ R5, R235, R252 ;  /* 0x000000fceb057221 */ /* 0x000fc40000010000 */
[----:B------:R-:W-:Y:S02]  /*3b60*/  FADD.FTZ R235, R232, R197 ;  /* 0x000000c5e8eb7221 */ /* 0x000fe40000010000 */
[----:B------:R-:W-:Y:S01]  /*3b70*/  FADD.FTZ R232, R248, R5 ;  /* 0x00000005f8e87221 */ /* 0x000fe20000010000 */
[----:B------:R-:W-:Y:S05]  /*3b80*/  @!P0 BRA `(.L_x_853) ;  /* 0x0000946000008947 */ /* 0x000fea0003800000 */
[----:B------:R-:W-:-:S04]  /*3b90*/  DEPBAR.LE SB0, 0x0 ;  /* 0x000080000000791a */ /* 0x000fc80000000000 */
[----:B------:R-:W-:Y:S01]  /*3ba0*/  IMAD.U32 R5, RZ, RZ, UR24 ;  /* 0x00000018ff057e24 */ /* 0x000fe2000f8e00ff */
[----:B------:R-:W-:Y:S01]  /*3bb0*/  USHF.L.U32 UR28, UR4, 0x6, URZ ;  /* 0x00000006041c7899 */ /* 0x000fe2000800063f */
[----:B------:R-:W-:Y:S01]  /*3bc0*/  IMAD.U32 R0, RZ, RZ, UR24 ;  /* 0x00000018ff007e24 */ /* 0x000fe2000f8e00ff */
[----:B------:R-:W-:Y:S01]  /*3bd0*/  UMOV UR30, 0x6 ;  /* 0x00000006001e7882 */ /* 0x000fe20000000000 */
[----:B------:R-:W-:Y:S01]  /*3be0*/  IMAD.U32 R3, RZ, RZ, UR5 ;  /* 0x00000005ff037e24 */ /* 0x000fe2000f8e00ff */
[----:B------:R-:W-:Y:S01]  /*3bf0*/  ULDC UR29, c[0x0][0x1a4] ;  /* 0x00006900001d7ab9 */ /* 0x000fe20000000800 */
[----:B------:R-:W-:Y:S01]  /*3c00*/  BAR.SYNC.DEFER_BLOCKING 0x0 ;  /* 0x0000000000007b1d */ /* 0x000fe20000010000 */
[----:B------:R-:W-:Y:S01]  /*3c10*/  LEA R248, P0, R5, R246, 0x1 ;  /* 0x000000f605f87211 */ /* 0x000fe200078008ff */
[----:B------:R-:W-:Y:S01]  /*3c20*/  USHF.L.U64.HI UR29, UR4, UR30, UR29 ;  /* 0x0000001e041d7299 */ /* 0x000fe2000801021d */
[----:B------:R-:W-:Y:S01]  /*3c30*/  IADD3 R2, P1, R246, -UR28, RZ ;  /* 0x8000001cf6027c10 */ /* 0x000fe2000ff3e0ff */
[----:B------:R-:W-:Y:S01]  /*3c40*/  UISETP.NE.AND UP0, UPT, UR25, 0x2, UPT ;  /* 0x000000021900788c */ /* 0x000fe2000bf05270 */
[----:B------:R-:W-:-:S02]  /*3c50*/  LEA.HI.X R0, R0, R247, R3, 0x1, P0 ;  /* 0x000000f700007211 */ /* 0x000fc400000f0c03 */
[----:B------:R-:W-:Y:S02]  /*3c60*/  IADD3 R248, P0, R248, -UR28, RZ ;  /* 0x8000001cf8f87c10 */ /* 0x000fe4000ff1e0ff */
[----:B------:R-:W-:Y:S02]  /*3c70*/  IADD3.X R3, R247, ~UR29, RZ, P1, !PT ;  /* 0x8000001df7037c10 */ /* 0x000fe40008ffe4ff */
[----:B------:R-:W-:Y:S01]  /*3c80*/  IADD3.X R249, R0, ~UR29, RZ, P0, !PT ;  /* 0x8000001d00f97c10 */ /* 0x000fe200087fe4ff */
[----:B------:R-:W-:-:S06]  /*3c90*/  UIADD3 UR29, UR25, -0x2, URZ ;  /* 0xfffffffe191d7890 */ /* 0x000fcc000fffe03f */
[----:B------:R-:W-:-:S04]  /*3ca0*/  IMAD.U32 R0, RZ, RZ, UR29 ;  /* 0x0000001dff007e24 */ /* 0x000fc8000f8e00ff */
[----:B------:R-:W-:Y:S01]  /*3cb0*/  IMAD R0, R0, 0x20, R241 ;  /* 0x0000002000007824 */ /* 0x000fe200078e02f1 */
[----:B------:R-:W-:Y:S01]  /*3cc0*/  @!PT LDS RZ, [RZ] ;  /* 0x00000000fffff984 */ /* 0x000fe20000000800 */
[----:B------:R-:W-:Y:S01]  /*3cd0*/  @!PT LDS RZ, [RZ] ;  /* 0x00000000fffff984 */ /* 0x000fe20000000800 */
[----:B------:R-:W-:Y:S01]  /*3ce0*/  @!PT LDS RZ, [RZ] ;  /* 0x00000000fffff984 */ /* 0x000fe20000000800 */
[----:B------:R1:W-:Y:S04]  /*3cf0*/  LDGSTS.E.BYPASS.LTC128B.128 [R219+0xa000], [R2.64] ;  /* 0x0a00000002db7fae */ /* 0x0003e8000b901d56 */
[----:B------:R1:W-:Y:S04]  /*3d00*/  LDGSTS.E.BYPASS.LTC128B.128 [R219+0xb000], [R2.64+0x80] ;  /* 0x0b00008002db7fae */ /* 0x0003e8000b901d56 */
[----:B------:R2:W-:Y:S04]  /*3d10*/  LDGSTS.E.BYPASS.LTC128B.128 [R219+0xa800], [R248.64] ;  /* 0x0a800000f8db7fae */ /* 0x0005e8000b901d56 */
[----:B------:R2:W-:Y:S04]  /*3d20*/  LDGSTS.E.BYPASS.LTC128B.128 [R219+0xb800], [R248.64+0x80] ;  /* 0x0b800080f8db7fae */ /* 0x0005e8000b901d56 */
[----:B------:R-:W-:Y:S04]  /*3d30*/  LDSM.16.M88.4 R180, [R217] ;  /* 0x00000000d9b4783b */ /* 0x000fe80000000200 */
[----:B------:R-:W3:Y:S04]  /*3d40*/  LDSM.16.M88.4 R4, [R218+0x2000] ;  /* 0x00200000da04783b */ /* 0x000ee80000000200 */
[----:B------:R-:W4:Y:S04]  /*3d50*/  LDSM.16.M88.4 R32, [R217+0x800] ;  /* 0x00080000d920783b */ /* 0x000f280000000200 */
[----:B------:R-:W5:Y:S01]  /*3d60*/  LDSM.16.M88.4 R172, [R218] ;  /* 0x00000000daac783b */ /* 0x000f620000000200 */
[----:B-1----:R-:W-:-:S03]  /*3d70*/  IADD3 R2, R0, 0x1, RZ ;  /* 0x0000000100027810 */ /* 0x002fc60007ffe0ff */
[----:B------:R-:W-:Y:S01]  /*3d80*/  LDSM.16.M88.4 R192, [R215] ;  /* 0x00000000d7c0783b */ /* 0x000fe20000000200 */
[----:B------:R-:W-:Y:S02]  /*3d90*/  IADD3 R3, R0, 0x8, RZ ;  /* 0x0000000800037810 */ /* 0x000fe40007ffe0ff */
[C---:B------:R-:W-:Y:S01]  /*3da0*/  ISETP.GE.AND P5, PT, R2.reuse, R240, PT ;  /* 0x000000f00200720c */ /* 0x040fe20003fa6270 */
[----:B------:R-:W1:Y:S01]  /*3db0*/  LDSM.16.M88.4 R24, [R216+0x2000] ;  /* 0x00200000d818783b */ /* 0x000e620000000200 */
[C---:B------:R-:W-:Y:S02]  /*3dc0*/  ISETP.GE.AND P1, PT, R2.reuse, R239, PT ;  /* 0x000000ef0200720c */ /* 0x040fe40003f26270 */
[C---:B------:R-:W-:Y:S01]  /*3dd0*/  ISETP.GE.AND P2, PT, R2.reuse, R237, PT ;  /* 0x000000ed0200720c */ /* 0x040fe20003f46270 */
[----:B------:R-:W1:Y:S01]  /*3de0*/  LDSM.16.M88.4 R188, [R207] ;  /* 0x00000000cfbc783b */ /* 0x000e620000000200 */
[----:B------:R-:W-:Y:S02]  /*3df0*/  ISETP.GE.AND P0, PT, R2, R234, PT ;  /* 0x000000ea0200720c */ /* 0x000fe40003f06270 */
[----:B------:R-:W-:Y:S01]  /*3e00*/  IADD3 R2, R0, 0x9, RZ ;  /* 0x0000000900027810 */ /* 0x000fe20007ffe0ff */
[----:B------:R-:W1:Y:S01]  /*3e10*/  LDSM.16.M88.4 R28, [R216] ;  /* 0x00000000d81c783b */ /* 0x000e620000000200 */
[----:B------:R-:W-:-:S02]  /*3e20*/  ISETP.GE.AND P6, PT, R3, R240, PT ;  /* 0x000000f00300720c */ /* 0x000fc40003fc6270 */
[C---:B------:R-:W-:Y:S01]  /*3e30*/  ISETP.GE.AND P3, PT, R3.reuse, R239, PT ;  /* 0x000000ef0300720c */ /* 0x040fe20003f66270 */
[----:B------:R-:W-:Y:S01]  /*3e40*/  LDSM.16.M88.4 R168, [R213] ;  /* 0x00000000d5a8783b */ /* 0x000fe20000000200 */
[----:B------:R-:W-:-:S03]  /*3e50*/  ISETP.GE.AND P4, PT, R3, R237, PT ;  /* 0x000000ed0300720c */ /* 0x000fc60003f86270 */
[----:B------:R-:W-:Y:S04]  /*3e60*/  LDSM.16.M88.4 R196, [R216+0x4000] ;  /* 0x00400000d8c4783b */ /* 0x000fe80000000200 */
[----:B------:R-:W0:Y:S01]  /*3e70*/  LDGDEPBAR ;  /* 0x00000000000079af */ /* 0x000e220000000000 */
[C---:B---3--:R-:W-:Y:S08]  /*3e80*/  HMMA.16816.F32 R20, R4.reuse, R180, RZ ;  /* 0x000000b40414723c */ /* 0x048ff000000018ff */
[C---:B----4-:R-:W-:Y:S08]  /*3e90*/  HMMA.16816.F32 R8, R4.reuse, R32, RZ ;  /* 0x000000200408723c */ /* 0x050ff000000018ff */
[C---:B------:R-:W-:Y:S08]  /*3ea0*/  HMMA.16816.F32 R12, R4.reuse, R182, RZ ;  /* 0x000000b6040c723c */ /* 0x040ff000000018ff */
[----:B------:R-:W-:Y:S08]  /*3eb0*/  HMMA.16816.F32 R4, R4, R34, RZ ;  /* 0x000000220404723c */ /* 0x000ff000000018ff */
[C---:B-----5:R-:W-:Y:S08]  /*3ec0*/  HMMA.16816.F32 R184, R172.reuse, R180, RZ ;  /* 0x000000b4acb8723c */ /* 0x060ff000000018ff */
[C---:B------:R-:W-:Y:S08]  /*3ed0*/  HMMA.16816.F32 R180, R172.reuse, R182, RZ ;  /* 0x000000b6acb4723c */ /* 0x040ff000000018ff */
[C---:B------:R-:W-:Y:S08]  /*3ee0*/  HMMA.16816.F32 R176, R172.reuse, R32, RZ ;  /* 0x00000020acb0723c */ /* 0x040ff000000018ff */
[----:B------:R-:W-:Y:S01]  /*3ef0*/  HMMA.16816.F32 R172, R172, R34, RZ ;  /* 0x00000022acac723c */ /* 0x000fe200000018ff */
[----:B------:R-:W-:Y:S07]  /*3f00*/  LDSM.16.M88.4 R32, [R213+0x800] ;  /* 0x00080000d520783b */ /* 0x000fee0000000200 */
[C---:B-1----:R-:W-:Y:S08]  /*3f10*/  HMMA.16816.F32 R20, R24.reuse, R192, R20 ;  /* 0x000000c01814723c */ /* 0x042ff00000001814 */
[C---:B------:R-:W-:Y:S08]  /*3f20*/  HMMA.16816.F32 R8, R24.reuse, R188, R8 ;  /* 0x000000bc1808723c */ /* 0x040ff00000001808 */
[C---:B------:R-:W-:Y:S08]  /*3f30*/  HMMA.16816.F32 R12, R24.reuse, R194, R12 ;  /* 0x000000c2180c723c */ /* 0x040ff0000000180c */
[----:B------:R-:W-:Y:S01]  /*3f40*/  HMMA.16816.F32 R4, R24, R190, R4 ;  /* 0x000000be1804723c */ /* 0x000fe20000001804 */
[----:B------:R-:W1:Y:S07]  /*3f50*/  LDSM.16.M88.4 R24, [R214+0x2000] ;  /* 0x00200000d618783b */ /* 0x000e6e0000000200 */
[C---:B------:R-:W-:Y:S08]  /*3f60*/  HMMA.16816.F32 R184, R28.reuse, R192, R184 ;  /* 0x000000c01cb8723c */ /* 0x040ff000000018b8 */
[C---:B------:R-:W-:Y:S08]  /*3f70*/  HMMA.16816.F32 R176, R28.reuse, R188, R176 ;  /* 0x000000bc1cb0723c */ /* 0x040ff000000018b0 */
[C---:B------:R-:W-:Y:S01]  /*3f80*/  HMMA.16816.F32 R180, R28.reuse, R194, R180 ;  /* 0x000000c21cb4723c */ /* 0x040fe200000018b4 */
[----:B------:R-:W-:Y:S07]  /*3f90*/  LDSM.16.M88.4 R192, [R206] ;  /* 0x00000000cec0783b */ /* 0x000fee0000000200 */
[----:B------:R-:W-:Y:S01]  /*3fa0*/  HMMA.16816.F32 R172, R28, R190, R172 ;  /* 0x000000be1cac723c */ /* 0x000fe200000018ac */
[----:B------:R-:W3:Y:S04]  /*3fb0*/  LDSM.16.M88.4 R28, [R214] ;  /* 0x00000000d61c783b */ /* 0x000ee80000000200 */
[----:B------:R-:W-:Y:S03]  /*3fc0*/  LDSM.16.M88.4 R188, [R206+0x800] ;  /* 0x00080000cebc783b */ /* 0x000fe60000000200 */
[C---:B-1----:R-:W-:Y:S08]  /*3fd0*/  HMMA.16816.F32 R20, R24.reuse, R168, R20 ;  /* 0x000000a81814723c */ /* 0x042ff00000001814 */
[C---:B------:R-:W-:Y:S08]  /*3fe0*/  HMMA.16816.F32 R8, R24.reuse, R32, R8 ;  /* 0x000000201808723c */ /* 0x040ff00000001808 */
[C---:B------:R-:W-:Y:S08]  /*3ff0*/  HMMA.16816.F32 R12, R24.reuse, R170, R12 ;  /* 0x000000aa180c723c */ /* 0x040ff0000000180c */
[----:B------:R-:W-:Y:S01]  /*4000*/  HMMA.16816.F32 R4, R24, R34, R4 ;  /* 0x000000221804723c */ /* 0x000fe20000001804 */
[----:B------:R-:W1:Y:S07]  /*4010*/  LDSM.16.M88.4 R24, [R212+0x2000] ;  /* 0x00200000d418783b */ /* 0x000e6e0000000200 */
[C---:B---3--:R-:W-:Y:S08]  /*4020*/  HMMA.16816.F32 R184, R28.reuse, R168, R184 ;  /* 0x000000a81cb8723c */ /* 0x048ff000000018b8 */
[C---:B------:R-:W-:Y:S01]  /*4030*/  HMMA.16816.F32 R180, R28.reuse, R170, R180 ;  /* 0x000000aa1cb4723c */ /* 0x040fe200000018b4 */
[----:B------:R-:W-:Y:S07]  /*4040*/  LDSM.16.M88.4 R168, [R217+0x1000] ;  /* 0x00100000d9a8783b */ /* 0x000fee0000000200 */
[C---:B------:R-:W-:Y:S08]  /*4050*/  HMMA.16816.F32 R176, R28.reuse, R32, R176 ;  /* 0x000000201cb0723c */ /* 0x040ff000000018b0 */
        /* <DEDUP_REMOVED lines=10> */
[----:B------:R-:W-:Y:S07]  /*4100*/  LDSM.16.M88.4 R192, [R205] ;  /* 0x00000000cdc0783b */ /* 0x000fee0000000200 */
[C---:B------:R-:W-:Y:S08]  /*4110*/  HMMA.16816.F32 R176, R28.reuse, R188, R176 ;  /* 0x000000bc1cb0723c */ /* 0x040ff000000018b0 */
[----:B------:R-:W-:Y:S01]  /*4120*/  HMMA.16816.F32 R172, R28, R190, R172 ;  /* 0x000000be1cac723c */ /* 0x000fe200000018ac */
[----:B------:R-:W3:Y:S04]  /*4130*/  LDSM.16.M88.4 R28, [R218+0x4000] ;  /* 0x00400000da1c783b */ /* 0x000ee80000000200 */
[----:B------:R-:W-:Y:S03]  /*4140*/  LDSM.16.M88.4 R188, [R204] ;  /* 0x00000000ccbc783b */ /* 0x000fe60000000200 */
        /* <DEDUP_REMOVED lines=10> */
[----:B------:R-:W-:Y:S04]  /*41f0*/  LDSM.16.M88.4 R32, [R214+0x6000] ;  /* 0x00600000d620783b */ /* 0x000fe80000000200 */
[----:B------:R-:W3:Y:S03]  /*4200*/  LDSM.16.M88.4 R28, [R213+0x1000] ;  /* 0x00100000d51c783b */ /* 0x000ee60000000200 */
[-C--:B------:R-:W-:Y:S08]  /*4210*/  HMMA.16816.F32 R184, R196, R192.reuse, R184 ;  /* 0x000000c0c4b8723c */ /* 0x080ff000000018b8 */
[C---:B-1----:R-:W-:Y:S08]  /*4220*/  HMMA.16816.F32 R20, R24.reuse, R192, R20 ;  /* 0x000000c01814723c */ /* 0x042ff00000001814 */
[C---:B------:R-:W-:Y:S08]  /*4230*/  HMMA.16816.F32 R12, R24.reuse, R194, R12 ;  /* 0x000000c2180c723c */ /* 0x040ff0000000180c */
[C---:B------:R-:W-:Y:S08]  /*4240*/  HMMA.16816.F32 R8, R24.reuse, R188, R8 ;  /* 0x000000bc1808723c */ /* 0x040ff00000001808 */
[----:B------:R-:W-:Y:S01]  /*4250*/  HMMA.16816.F32 R4, R24, R190, R4 ;  /* 0x000000be1804723c */ /* 0x000fe20000001804 */
[----:B------:R-:W1:Y:S07]  /*4260*/  LDSM.16.M88.4 R24, [R213+0x1800] ;  /* 0x00180000d518783b */ /* 0x000e6e0000000200 */
[C---:B------:R-:W-:Y:S01]  /*4270*/  HMMA.16816.F32 R180, R196.reuse, R194, R180 ;  /* 0x000000c2c4b4723c */ /* 0x040fe200000018b4 */
[----:B------:R-:W-:Y:S07]  /*4280*/  LDSM.16.M88.4 R192, [R206+0x1800] ;  /* 0x00180000cec0783b */ /* 0x000fee0000000200 */
[C---:B------:R-:W-:Y:S08]  /*4290*/  HMMA.16816.F32 R176, R196.reuse, R188, R176 ;  /* 0x000000bcc4b0723c */ /* 0x040ff000000018b0 */
[----:B------:R-:W-:Y:S01]  /*42a0*/  HMMA.16816.F32 R172, R196, R190, R172 ;  /* 0x000000bec4ac723c */ /* 0x000fe200000018ac */
[----:B------:R-:W4:Y:S07]  /*42b0*/  LDSM.16.M88.4 R188, [R212+0x6000] ;  /* 0x00600000d4bc783b */ /* 0x000f2e0000000200 */
[C---:B---3--:R-:W-:Y:S08]  /*42c0*/  HMMA.16816.F32 R20, R32.reuse, R28, R20 ;  /* 0x0000001c2014723c */ /* 0x048ff00000001814 */
[C---:B------:R-:W-:Y:S08]  /*42d0*/  HMMA.16816.F32 R12, R32.reuse, R30, R12 ;  /* 0x0000001e200c723c */ /* 0x040ff0000000180c */
[C---:B-1----:R-:W-:Y:S08]  /*42e0*/  HMMA.16816.F32 R8, R32.reuse, R24, R8 ;  /* 0x000000182008723c */ /* 0x042ff00000001808 */
[----:B------:R-:W-:Y:S01]  /*42f0*/  HMMA.16816.F32 R4, R32, R26, R4 ;  /* 0x0000001a2004723c */ /* 0x000fe20000001804 */
[----:B------:R-:W1:Y:S07]  /*4300*/  LDSM.16.M88.4 R32, [R206+0x1000] ;  /* 0x00100000ce20783b */ /* 0x000e6e0000000200 */
[C---:B------:R-:W-:Y:S08]  /*4310*/  HMMA.16816.F32 R184, R168.reuse, R28, R184 ;  /* 0x0000001ca8b8723c */ /* 0x040ff000000018b8 */
[----:B------:R-:W-:Y:S01]  /*4320*/  HMMA.16816.F32 R180, R168, R30, R180 ;  /* 0x0000001ea8b4723c */ /* 0x000fe200000018b4 */
[----:B------:R-:W3:Y:S01]  /*4330*/  LDSM.16.M88.4 R28, [R212+0x4000] ;  /* 0x00400000d41c783b */ /* 0x000ee20000000200 */
[----:B------:R-:W-:-:S06]  /*4340*/  DEPBAR.LE SB0, 0x0 ;  /* 0x000080000000791a */ /* 0x000fcc0000000000 */
[----:B------:R-:W-:Y:S08]  /*4350*/  HMMA.16816.F32 R176, R168, R24, R176 ;  /* 0x00000018a8b0723c */ /* 0x000ff000000018b0 */
[----:B----4-:R-:W-:Y:S08]  /*4360*/  HMMA.16816.F32 R8, R188, R192, R8 ;  /* 0x000000c0bc08723c */ /* 0x010ff00000001808 */
[----:B------:R-:W-:Y:S08]  /*4370*/  HMMA.16816.F32 R172, R168, R26, R172 ;  /* 0x0000001aa8ac723c */ /* 0x000ff000000018ac */
[C---:B-1----:R-:W-:Y:S08]  /*4380*/  HMMA.16816.F32 R20, R188.reuse, R32, R20 ;  /* 0x00000020bc14723c */ /* 0x042ff00000001814 */
[-C--:B------:R-:W-:Y:S08]  /*4390*/  HMMA.16816.F32 R12, R188, R34.reuse, R12 ;  /* 0x00000022bc0c723c */ /* 0x080ff0000000180c */
[C---:B---3--:R-:W-:Y:S08]  /*43a0*/  HMMA.16816.F32 R180, R28.reuse, R34, R180 ;  /* 0x000000221cb4723c */ /* 0x048ff000000018b4 */
[----:B------:R-:W-:Y:S01]  /*43b0*/  HMMA.16816.F32 R176, R28, R192, R176 ;  /* 0x000000c01cb0723c */ /* 0x000fe200000018b0 */
[----:B------:R-:W-:-:S02]  /*43c0*/  FSEL R23, R23, -INF , !P0 ;  /* 0xff80000017177808 */ /* 0x000fc40004000000 */
[----:B------:R-:W-:Y:S02]  /*43d0*/  ISETP.GE.AND P0, PT, R2, R240, PT ;  /* 0x000000f00200720c */ /* 0x000fe40003f06270 */
[----:B------:R-:W-:Y:S02]  /*43e0*/  FSEL R21, R21, -INF , !P2 ;  /* 0xff80000015157808 */ /* 0x000fe40005000000 */
[----:B------:R-:W-:Y:S01]  /*43f0*/  ISETP.GE.AND P2, PT, R3, R234, PT ;  /* 0x000000ea0300720c */ /* 0x000fe20003f46270 */
[----:B------:R-:W-:Y:S01]  /*4400*/  HMMA.16816.F32 R184, R28, R32, R184 ;  /* 0x000000201cb8723c */ /* 0x000fe200000018b8 */
[----:B------:R-:W-:Y:S02]  /*4410*/  IADD3 R3, R0, 0x10, RZ ;  /* 0x0000001000037810 */ /* 0x000fe40007ffe0ff */
[----:B------:R-:W-:Y:S02]  /*4420*/  FSEL R17, R14, -INF , !P2 ;  /* 0xff8000000e117808 */ /* 0x000fe40005000000 */
[----:B------:R-:W-:-:S02]  /*4430*/  ISETP.GE.AND P2, PT, R3, R239, PT ;  /* 0x000000ef0300720c */ /* 0x000fc40003f46270 */
[----:B------:R-:W-:Y:S01]  /*4440*/  FSEL R12, R12, -INF , !P4 ;  /* 0xff8000000c0c7808 */ /* 0x000fe20006000000 */
[-C--:B------:R-:W-:Y:S01]  /*4450*/  HMMA.16816.F32 R4, R188, R194.reuse, R4 ;  /* 0x000000c2bc04723c */ /* 0x080fe20000001804 */
[----:B------:R-:W-:Y:S02]  /*4460*/  FSEL R180, R180, -INF , !P6 ;  /* 0xff800000b4b47808 */ /* 0x000fe40007000000 */
[----:B------:R-:W-:Y:S02]  /*4470*/  FSEL R182, R182, -INF , !P3 ;  /* 0xff800000b6b67808 */ /* 0x000fe40005800000 */
[----:B------:R-:W-:Y:S01]  /*4480*/  FSEL R181, R181, -INF , !P0 ;  /* 0xff800000b5b57808 */ /* 0x000fe20004000000 */
[----:B------:R-:W-:Y:S01]  /*4490*/  BAR.SYNC.DEFER_BLOCKING 0x0 ;  /* 0x0000000000007b1d */ /* 0x000fe20000010000 */
[C---:B------:R-:W-:Y:S01]  /*44a0*/  ISETP.GE.AND P6, PT, R2.reuse, R239, PT ;  /* 0x000000ef0200720c */ /* 0x040fe20003fc6270 */
[----:B------:R-:W-:Y:S01]  /*44b0*/  HMMA.16816.F32 R172, R28, R194, R172 ;  /* 0x000000c21cac723c */ /* 0x000fe200000018ac */
[----:B------:R-:W-:-:S02]  /*44c0*/  ISETP.GE.AND P3, PT, R2, R237, PT ;  /* 0x000000ed0200720c */ /* 0x000fc40003f66270 */
[----:B------:R-:W-:Y:S02]  /*44d0*/  ISETP.GE.AND P0, PT, R2, R234, PT ;  /* 0x000000ea0200720c */ /* 0x000fe40003f06270 */
[----:B------:R-:W-:Y:S02]  /*44e0*/  IADD3 R2, R0, 0x11, RZ ;  /* 0x0000001100027810 */ /* 0x000fe40007ffe0ff */
[----:B------:R-:W-:Y:S02]  /*44f0*/  FSEL R15, R15, -INF , !P0 ;  /* 0xff8000000f0f7808 */ /* 0x000fe40004000000 */
[----:B------:R-:W-:Y:S02]  /*4500*/  ISETP.GE.AND P0, PT, R2, R240, PT ;  /* 0x000000f00200720c */ /* 0x000fe40003f06270 */
[----:B------:R-:W-:Y:S02]  /*4510*/  FSEL R183, R183, -INF , !P6 ;  /* 0xff800000b7b77808 */ /* 0x000fe40007000000 */
[----:B------:R-:W-:-:S02]  /*4520*/  FSEL R34, R177, -INF , !P0 ;  /* 0xff800000b1227808 */ /* 0x000fc40004000000 */
[----:B------:R-:W-:Y:S02]  /*4530*/  ISETP.GE.AND P0, PT, R2, R234, PT ;  /* 0x000000ea0200720c */ /* 0x000fe40003f06270 */
[----:B------:R-:W-:Y:S02]  /*4540*/  FSEL R33, R178, -INF , !P2 ;  /* 0xff800000b2217808 */ /* 0x000fe40005000000 */
[----:B------:R-:W-:Y:S02]  /*4550*/  FSEL R191, R11, -INF , !P0 ;  /* 0xff8000000bbf7808 */ /* 0x000fe40004000000 */
[-C--:B------:R-:W-:Y:S02]  /*4560*/  ISETP.GE.AND P0, PT, R0, R240.reuse, PT ;  /* 0x000000f00000720c */ /* 0x080fe40003f06270 */
[----:B------:R-:W-:Y:S02]  /*4570*/  ISETP.GE.AND P6, PT, R3, R240, PT ;  /* 0x000000f00300720c */ /* 0x000fe40003fc6270 */
[----:B------:R-:W-:-:S02]  /*4580*/  ISETP.GE.AND P2, PT, R2, R237, PT ;  /* 0x000000ed0200720c */ /* 0x000fc40003f46270 */
[----:B------:R-:W-:Y:S02]  /*4590*/  FSEL R184, R184, -INF , !P0 ;  /* 0xff800000b8b87808 */ /* 0x000fe40004000000 */
[----:B------:R-:W-:Y:S02]  /*45a0*/  ISETP.GE.AND P0, PT, R0, R234, PT ;  /* 0x000000ea0000720c */ /* 0x000fe40003f06270 */
[----:B------:R-:W-:Y:S02]  /*45b0*/  FSEL R13, R13, -INF , !P3 ;  /* 0xff8000000d0d7808 */ /* 0x000fe40005800000 */
[----:B------:R-:W-:Y:S02]  /*45c0*/  FSEL R32, R176, -INF , !P6 ;  /* 0xff800000b0207808 */ /* 0x000fe40007000000 */
[----:B------:R-:W-:Y:S02]  /*45d0*/  FSEL R190, R9, -INF , !P2 ;  /* 0xff80000009be7808 */ /* 0x000fe40005000000 */
[----:B------:R-:W-:-:S02]  /*45e0*/  ISETP.GE.AND P4, PT, R3, R237, PT ;  /* 0x000000ed0300720c */ /* 0x000fc40003f86270 */
[----:B------:R-:W-:Y:S02]  /*45f0*/  ISETP.GE.AND P3, PT, R3, R234, PT ;  /* 0x000000ea0300720c */ /* 0x000fe40003f66270 */
[----:B------:R-:W-:Y:S02]  /*4600*/  ISETP.GE.AND P6, PT, R2, R239, PT ;  /* 0x000000ef0200720c */ /* 0x000fe40003fc6270 */
[----:B------:R-:W-:Y:S02]  /*4610*/  FSEL R9, R22, -INF , !P0 ;  /* 0xff80000016097808 */ /* 0x000fe40004000000 */
[----:B------:R-:W-:Y:S02]  /*4620*/  IADD3 R2, R0, 0x18, RZ ;  /* 0x0000001800027810 */ /* 0x000fe40007ffe0ff */
[----:B------:R-:W-:Y:S02]  /*4630*/  PLOP3.LUT P0, PT, PT, PT, UP0, 0x80, 0x0 ;  /* 0x000000000000781c */ /* 0x000fe40003f0f008 */
[----:B------:R-:W-:-:S02]  /*4640*/  FSEL R35, R179, -INF , !P6 ;  /* 0xff800000b3237808 */ /* 0x000fc40007000000 */
[----:B------:R-:W-:Y:S02]  /*4650*/  FSEL R164, R8, -INF , !P4 ;  /* 0xff80000008a47808 */ /* 0x000fe40006000000 */
[----:B------:R-:W-:Y:S02]  /*4660*/  FSEL R189, R10, -INF , !P3 ;  /* 0xff8000000abd7808 */ /* 0x000fe40005800000 */
[C---:B------:R-:W-:Y:S02]  /*4670*/  ISETP.GE.AND P6, PT, R2.reuse, R240, PT ;  /* 0x000000f00200720c */ /* 0x040fe40003fc6270 */
[C---:B------:R-:W-:Y:S02]  /*4680*/  ISETP.GE.AND P4, PT, R2.reuse, R239, PT ;  /* 0x000000ef0200720c */ /* 0x040fe40003f86270 */
[C---:B------:R-:W-:Y:S02]  /*4690*/  ISETP.GE.AND P3, PT, R2.reuse, R237, PT ;  /* 0x000000ed0200720c */ /* 0x040fe40003f66270 */
[----:B------:R-:W-:-:S02]  /*46a0*/  ISETP.GE.AND P2, PT, R2, R234, PT ;  /* 0x000000ea0200720c */ /* 0x000fc40003f46270 */
[----:B------:R-:W-:Y:S02]  /*46b0*/  FSEL R185, R185, -INF , !P5 ;  /* 0xff800000b9b97808 */ /* 0x000fe40006800000 */
[----:B------:R-:W-:Y:S02]  /*46c0*/  FSEL R2, R187, -INF , !P1 ;  /* 0xff800000bb027808 */ /* 0x000fe40004800000 */
        /* <DEDUP_REMOVED lines=18> */
[----:B--2---:R-:W-:Y:S02]  /*47f0*/  UIADD3 UR31, UR25, -0x3, URZ ;  /* 0xfffffffd191f7890 */ /* 0x004fe4000fffe03f */
[----:B------:R-:W-:Y:S02]  /*4800*/  ULDC.64 UR4, c[0x0][0x198] ;  /* 0x0000660000047ab9 */ /* 0x000fe40000000a00 */
        /* <DEDUP_REMOVED lines=9> */
[----:B------:R-:W-:-:S04]  /*48a0*/  LEA R6, P1, R4, c[0x0][0x168], 0x1 ;  /* 0x00005a0004067a11 */ /* 0x000fc800078208ff */
[----:B------:R-:W-:Y:S02]  /*48b0*/  LEA.HI.X R3, R0, R225, R3, 0x5, P0 ;  /* 0x000000e100037211 */ /* 0x000fe400000f2c03 */
[----:B------:R-:W-:Y:S02]  /*48c0*/  IADD3 R24, P0, R6, UR19, RZ ;  /* 0x0000001306187c10 */ /* 0x000fe4000ff1e0ff */
[----:B------:R-:W-:-:S04]  /*48d0*/  LEA.HI.X R7, R4, c[0x0][0x16c], R3, 0x1, P1 ;  /* 0x00005b0004077a11 */ /* 0x000fc800008f0c03 */
        /* <DEDUP_REMOVED lines=8> */
[----:B------:R-:W0:Y:S02]  /*4960*/  LDGDEPBAR ;  /* 0x00000000000079af */ /* 0x000e240000000000 */
.L_x_854:
[----:B--2---:R-:W2:Y:S01]  /*4970*/  LDL.LU.64 R26, [R1] ;  /* 0x00000000011a7983 */ /* 0x004ea20000300a00 */
[----:B------:R-:W-:Y:S01]  /*4980*/  FMNMX.FTZ R0, R167, R184, !PT ;  /* 0x000000b8a7007209 */ /* 0x000fe20007810000 */
[----:B-1----:R-:W-:Y:S01]  /*4990*/  IMAD R24, R238, -0x326172a9, RZ ;  /* 0xcd9e8d57ee187824 */ /* 0x002fe200078e02ff */
[----:B------:R-:W-:Y:S01]  /*49a0*/  FMNMX.FTZ R5, R166, R11, !PT ;  /* 0x0000000ba6057209 */ /* 0x000fe20007810000 */
[----:B------:R-:W-:Y:S01]  /*49b0*/  STL.64 [R1+0x18], R204 ;  /* 0x000018cc01007387 */ /* 0x000fe20000100a00 */
[----:B------:R-:W-:-:S02]  /*49c0*/  FMNMX.FTZ R3, R185, R0, !PT ;  /* 0x00000000b9037209 */ /* 0x000fc40007810000 */
[----:B------:R-:W-:Y:S01]  /*49d0*/  FMNMX.FTZ R5, R2, R5, !PT ;  /* 0x0000000502057209 */ /* 0x000fe20007810000 */
[----:B------:R-:W-:Y:S01]  /*49e0*/  STL.64 [R1+0x10], R202 ;  /* 0x000010ca01007387 */ /* 0x000fe20000100a00 */
        /* <DEDUP_REMOVED lines=21> */
[----:B------:R-:W-:Y:S02]  /*4b40*/  FMNMX.FTZ R7, R13, R0, !PT ;  /* 0x000000000d077209 */ /* 0x000fe40007810000 */
[----:B------:R-:W-:Y:S02]  /*4b50*/  MOV R28, UR27 ;  /* 0x0000001b001c7c02 */ /* 0x000fe40008000f00 */
[----:B------:R-:W-:Y:S02]  /*4b60*/  FMNMX.FTZ R6, R15, R6, !PT ;  /* 0x000000060f067209 */ /* 0x000fe40007810000 */
[----:B------:R-:W-:Y:S02]  /*4b70*/  FMNMX.FTZ R7, R164, R7, !PT ;  /* 0x00000007a4077209 */ /* 0x000fe40007810000 */
[----:B------:R-:W-:-:S04]  /*4b80*/  FMNMX.FTZ R6, R189, R6, !PT ;  /* 0x00000006bd067209 */ /* 0x000fc80007810000 */
[----:B------:R-:W-:Y:S02]  /*4b90*/  FMNMX.FTZ R6, R191, R6, !PT ;  /* 0x00000006bf067209 */ /* 0x000fe40007810000 */
[----:B-1----:R-:W-:Y:S02]  /*4ba0*/  FMNMX.FTZ R3, R4, R3, !PT ;  /* 0x0000000304037209 */ /* 0x002fe40007810000 */
[----:B------:R-:W-:Y:S02]  /*4bb0*/  FMNMX.FTZ R4, R190, R7, !PT ;  /* 0x00000007be047209 */ /* 0x000fe40007810000 */
[----:B------:R-:W-:Y:S01]  /*4bc0*/  FMNMX.FTZ R6, R193, R6, !PT ;  /* 0x00000006c1067209 */ /* 0x000fe20007810000 */
[----:B------:R-:W1:Y:S01]  /*4bd0*/  SHFL.BFLY PT, R192, R3, 0x1, 0x1f ;  /* 0x0c201f0003c07f89 */ /* 0x000e6200000e0000 */
[----:B------:R-:W-:Y:S02]  /*4be0*/  FMNMX.FTZ R7, R187, R4, !PT ;  /* 0x00000004bb077209 */ /* 0x000fe40007810000 */
[----:B---3--:R-:W-:-:S02]  /*4bf0*/  FMNMX.FTZ R10, R5, R10, !PT ;  /* 0x0000000a050a7209 */ /* 0x008fc40007810000 */
[----:B------:R-:W-:Y:S02]  /*4c00*/  FMNMX.FTZ R4, R194, R7, !PT ;  /* 0x00000007c2047209 */ /* 0x000fe40007810000 */
[----:B------:R-:W-:-:S03]  /*4c10*/  FMNMX.FTZ R5, R195, R6, !PT ;  /* 0x00000006c3057209 */ /* 0x000fc60007810000 */
[----:B------:R-:W3:Y:S01]  /*4c20*/  SHFL.BFLY PT, R7, R4, 0x2, 0x1f ;  /* 0x0c401f0004077f89 */ /* 0x000ee200000e0000 */
[----:B-1----:R-:W-:-:S03]  /*4c30*/  FMNMX.FTZ R192, R3, R192, !PT ;  /* 0x000000c003c07209 */ /* 0x002fc60007810000 */
[----:B------:R-:W1:Y:S01]  /*4c40*/  SHFL.BFLY PT, R3, R10, 0x1, 0x1f ;  /* 0x0c201f000a037f89 */ /* 0x000e6200000e0000 */
[C---:B------:R-:W-:Y:S01]  /*4c50*/  FSETP.NEU.FTZ.AND P3, PT, R192.reuse, -INF , PT ;  /* 0xff800000c000780b */ /* 0x040fe20003f7d000 */
[----:B------:R-:W-:-:S05]  /*4c60*/  FMUL.FTZ R6, R192, c[0x0][0x23c] ;  /* 0x00008f00c0067a20 */ /* 0x000fca0000410000 */
[----:B------:R-:W-:Y:S02]  /*4c70*/  FSEL R22, R6, RZ, P3 ;  /* 0x000000ff06167208 */ /* 0x000fe40001800000 */
[----:B---3--:R-:W-:-:S03]  /*4c80*/  FMNMX.FTZ R7, R4, R7, !PT ;  /* 0x0000000704077209 */ /* 0x008fc60007810000 */
[--C-:B------:R-:W-:Y:S02]  /*4c90*/  FFMA.FTZ R177, R180, c[0x0][0x23c], -R22.reuse ;  /* 0x00008f00b4b17a23 */ /* 0x100fe40000010816 */
[--C-:B------:R-:W-:Y:S02]  /*4ca0*/  FFMA.FTZ R176, R181, c[0x0][0x23c], -R22.reuse ;  /* 0x00008f00b5b07a23 */ /* 0x100fe40000010816 */
[--C-:B------:R-:W-:Y:S02]  /*4cb0*/  FFMA.FTZ R179, R184, c[0x0][0x23c], -R22.reuse ;  /* 0x00008f00b8b37a23 */ /* 0x100fe40000010816 */
[----:B------:R-:W-:Y:S01]  /*4cc0*/  FFMA.FTZ R178, R185, c[0x0][0x23c], -R22 ;  /* 0x00008f00b9b27a23 */ /* 0x000fe20000010816 */
[----:B------:R-:W-:Y:S01]  /*4cd0*/  MUFU.EX2 R177, R177 ;  /* 0x000000b100b17308 */ /* 0x000fe20000000800 */
[----:B-1----:R-:W-:-:S04]  /*4ce0*/  FMNMX.FTZ R3, R10, R3, !PT ;  /* 0x000000030a037209 */ /* 0x002fc80007810000 */
[----:B------:R-:W-:-:S03]  /*4cf0*/  FSETP.NEU.FTZ.AND P2, PT, R3, -INF , PT ;  /* 0xff8000000300780b */ /* 0x000fc60003f5d000 */
[----:B------:R-:W-:Y:S08]  /*4d00*/  MUFU.EX2 R179, R179 ;  /* 0x000000b300b37308 */ /* 0x000ff00000000800 */
[----:B------:R-:W-:Y:S08]  /*4d10*/  MUFU.EX2 R178, R178 ;  /* 0x000000b200b27308 */ /* 0x000ff00000000800 */
[----:B------:R-:W-:Y:S01]  /*4d20*/  MUFU.EX2 R176, R176 ;  /* 0x000000b000b07308 */ /* 0x000fe20000000800 */
[----:B--2---:R-:W-:-:S02]  /*4d30*/  LOP3.LUT R28, R27, UR29, R28, 0x96, !PT ;  /* 0x0000001d1b1c7c12 */ /* 0x004fc4000f8e961c */
[----:B------:R-:W-:Y:S01]  /*4d40*/  LOP3.LUT R30, R251, UR14, R26, 0x96, !PT ;  /* 0x0000000efb1e7c12 */ /* 0x000fe2000f8e961a */
[----:B------:R-:W-:-:S04]  /*4d50*/  IMAD.WIDE.U32 R26, R236, -0x326172a9, RZ ;  /* 0xcd9e8d57ec1a7825 */ /* 0x000fc800078e00ff */
[----:B------:R-:W-:-:S04]  /*4d60*/  IMAD.WIDE.U32 R28, R28, -0x326172a9, RZ ;  /* 0xcd9e8d571c1c7825 */ /* 0x000fc800078e00ff */
[----:B------:R-:W-:Y:S01]  /*4d70*/  IMAD.WIDE.U32 R30, R30, -0x326172a9, RZ ;  /* 0xcd9e8d571e1e7825 */ /* 0x000fe200078e00ff */
[C---:B------:R-:W-:Y:S02]  /*4d80*/  LOP3.LUT R0, R29.reuse, UR15, R26, 0x96, !PT ;  /* 0x0000000f1d007c12 */ /* 0x040fe4000f8e961a */
[----:B------:R-:W-:Y:S02]  /*4d90*/  LOP3.LUT R24, R29, UR15, R24, 0x96, !PT ;  /* 0x0000000f1d187c12 */ /* 0x000fe4000f8e9618 */
[--C-:B------:R-:W-:Y:S01]  /*4da0*/  LOP3.LUT R26, R243, UR13, R28.reuse, 0x96, !PT ;  /* 0x0000000df31a7c12 */ /* 0x100fe2000f8e961c */
[----:B------:R-:W-:Y:S01]  /*4db0*/  IMAD.WIDE.U32 R168, R0, -0x2daee0ad, RZ ;  /* 0xd2511f5300a87825 */ /* 0x000fe200078e00ff */
[----:B------:R-:W-:Y:S01]  /*4dc0*/  LOP3.LUT R28, R31, UR13, R28, 0x96, !PT ;  /* 0x0000000d1f1c7c12 */ /* 0x000fe2000f8e961c */
[----:B------:R-:W1:Y:S02]  /*4dd0*/  SHFL.BFLY PT, R0, R5, 0x2, 0x1f ;  /* 0x0c401f0005007f89 */ /* 0x000e6400000e0000 */
[----:B------:R-:W-:Y:S01]  /*4de0*/  IMAD.WIDE.U32 R24, R24, -0x2daee0ad, RZ ;  /* 0xd2511f5318187825 */ /* 0x000fe200078e00ff */
[----:B------:R-:W-:-:S03]  /*4df0*/  LOP3.LUT R6, R169, UR12, R244, 0x96, !PT ;  /* 0x0000000ca9067c12 */ /* 0x000fc6000f8e96f4 */
        /* <DEDUP_REMOVED lines=12> */
[----:B------:R-:W-:-:S03]  /*4ec0*/  LOP3.LUT R14, R251, UR9, R168, 0x96, !PT ;  /* 0x00000009fb0e7c12 */ /* 0x000fc6000f8e96a8 */
[----:B------:R-:W-:Y:S01]  /*4ed0*/  IMAD.WIDE.U32 R30, R19, -0x2daee0ad, RZ ;  /* 0xd2511f53131e7825 */ /* 0x000fe200078e00ff */
[----:B------:R-:W-:Y:S02]  /*4ee0*/  LOP3.LUT R6, R25, UR9, R170, 0x96, !PT ;  /* 0x0000000919067c12 */ /* 0x000fe4000f8e96aa */
[----:B------:R-:W-:Y:S01]  /*4ef0*/  SHFL.BFLY PT, R25, R0, 0x1, 0x1f ;  /* 0x0c201f0000197f89 */ /* 0x000fe200000e0000 */
[----:B------:R-:W-:Y:S01]  /*4f00*/  IMAD.WIDE.U32 R204, R14, -0x2daee0ad, RZ ;  /* 0xd2511f530ecc7825 */ /* 0x000fe200078e00ff */
[----:B------:R-:W-:-:S03]  /*4f10*/  LOP3.LUT R5, R31, UR8, R28, 0x96, !PT ;  /* 0x000000081f057c12 */ /* 0x000fc6000f8e961c */
[----:B------:R-:W-:Y:S01]  /*4f20*/  IMAD.WIDE.U32 R202, R6, -0x2daee0ad, RZ ;  /* 0xd2511f5306ca7825 */ /* 0x000fe200078e00ff */
[----:B------:R-:W-:-:S03]  /*4f30*/  LOP3.LUT R4, R205, UR6, R30, 0x96, !PT ;  /* 0x00000006cd047c12 */ /* 0x000fc6000f8e961e */
[----:B------:R-:W-:Y:S02]  /*4f40*/  IMAD.WIDE.U32 R30, R8, -0x2daee0ad, RZ ;  /* 0xd2511f53081e7825 */ /* 0x000fe400078e00ff */
[----:B------:R-:W1:Y:S02]  /*4f50*/  SHFL.BFLY PT, R8, R7, 0x1, 0x1f ;  /* 0x0c201f0007087f89 */ /* 0x000e6400000e0000 */
[----:B------:R-:W-:Y:S01]  /*4f60*/  FMUL.FTZ R6, R3, c[0x0][0x23c] ;  /* 0x00008f0003067a20 */ /* 0x000fe20000410000 */
[----:B------:R-:W-:Y:S01]  /*4f70*/  LOP3.LUT R19, R31, UR8, R26, 0x96, !PT ;  /* 0x000000081f137c12 */ /* 0x000fe2000f8e961a */
[----:B------:R-:W-:Y:S01]  /*4f80*/  IMAD.WIDE.U32 R168, R5, -0x326172a9, RZ ;  /* 0xcd9e8d5705a87825 */ /* 0x000fe200078e00ff */
[----:B------:R-:W-:Y:S02]  /*4f90*/  LOP3.LUT R10, R203, UR6, R30, 0x96, !PT ;  /* 0x00000006cb0a7c12 */ /* 0x000fe4000f8e961e */
[----:B------:R-:W-:Y:S01]  /*4fa0*/  FSEL R170, R6, RZ, P2 ;  /* 0x000000ff06aa7208 */ /* 0x000fe20001000000 */
[----:B------:R-:W-:Y:S01]  /*4fb0*/  IMAD.WIDE.U32 R28, R4, -0x326172a9, RZ ;  /* 0xcd9e8d57041c7825 */ /* 0x000fe200078e00ff */
[----:B------:R-:W-:-:S03]  /*4fc0*/  LOP3.LUT R250, R169, UR7, R250, 0x96, !PT ;  /* 0x00000007a9fa7c12 */ /* 0x000fc6000f8e96fa */
[----:B------:R-:W-:Y:S01]  /*4fd0*/  FFMA.FTZ R175, R11, c[0x0][0x23c], -R170 ;  /* 0x00008f000baf7a23 */ /* 0x000fe200000108aa */
[----:B------:R-:W-:Y:S01]  /*4fe0*/  LOP3.LUT R5, R29, UR17, R168, 0x96, !PT ;  /* 0x000000111d057c12 */ /* 0x000fe2000f8e96a8 */
[----:B------:R-:W-:Y:S01]  /*4ff0*/  FFMA.FTZ R174, R2, c[0x0][0x23c], -R170 ;  /* 0x00008f0002ae7a23 */ /* 0x000fe200000108aa */
[----:B------:R-:W-:Y:S01]  /*5000*/  LOP3.LUT R14, R28, 0xffff, RZ, 0xc0, !PT ;  /* 0x0000ffff1c0e7812 */ /* 0x000fe200078ec0ff */
[----:B------:R-:W-:Y:S01]  /*5010*/  IMAD.WIDE.U32 R26, R10, -0x326172a9, RZ ;  /* 0xcd9e8d570a1a7825 */ /* 0x000fe200078e00ff */
[----:B------:R-:W-:Y:S01]  /*5020*/  LOP3.LUT R4, R28, 0xff, RZ, 0xc0, !PT ;  /* 0x000000ff1c047812 */ /* 0x000fe200078ec0ff */
[----:B------:R-:W-:Y:S01]  /*5030*/  MUFU.EX2 R175, R175 ;  /* 0x000000af00af7308 */ /* 0x000fe20000000800 */
[----:B------:R-:W-:Y:S01]  /*5040*/  SHF.R.U32.HI R11, RZ, 0x10, R28 ;  /* 0x00000010ff0b7819 */ /* 0x000fe2000001161c */
[----:B------:R-:W-:Y:S01]  /*5050*/  FFMA.FTZ R173, R182, c[0x0][0x23c], -R170 ;  /* 0x00008f00b6ad7a23 */ /* 0x000fe200000108aa */
[----:B------:R-:W-:Y:S01]  /*5060*/  SHF.R.U32.HI R6, RZ, 0x18, R28 ;  /* 0x00000018ff067819 */ /* 0x000fe2000001161c */
[----:B------:R-:W-:Y:S01]  /*5070*/  IMAD.WIDE.U32 R28, R19, -0x326172a9, RZ ;  /* 0xcd9e8d57131c7825 */ /* 0x000fe200078e00ff */
[----:B------:R-:W-:-:S02]  /*5080*/  LOP3.LUT R19, R26, 0xffff, RZ, 0xc0, !PT ;  /* 0x0000ffff1a137812 */ /* 0x000fc400078ec0ff */
[----:B-1----:R-:W-:Y:S01]  /*5090*/  FMNMX.FTZ R2, R7, R8, !PT ;  /* 0x0000000807027209 */ /* 0x002fe20007810000 */
[----:B------:R-:W-:Y:S01]  /*50a0*/  FFMA.FTZ R172, R183, c[0x0][0x23c], -R170 ;  /* 0x00008f00b7ac7a23 */ /* 0x000fe200000108aa */
[----:B------:R-:W-:Y:S01]  /*50b0*/  LOP3.LUT R251, R29, UR7, R24, 0x96, !PT ;  /* 0x000000071dfb7c12 */ /* 0x000fe2000f8e9618 */
[----:B------:R-:W-:Y:S01]  /*50c0*/  MUFU.EX2 R174, R174 ;  /* 0x000000ae00ae7308 */ /* 0x000fe20000000800 */
[C---:B------:R-:W-:Y:S01]  /*50d0*/  FSETP.NEU.FTZ.AND P1, PT, R2.reuse, -INF , PT ;  /* 0xff8000000200780b */ /* 0x040fe20003f3d000 */
[----:B------:R-:W-:Y:S01]  /*50e0*/  FMUL.FTZ R24, R2, c[0x0][0x23c] ;  /* 0x00008f0002187a20 */ /* 0x000fe20000410000 */
[----:B------:R-:W-:Y:S02]  /*50f0*/  LOP3.LUT R11, R11, 0xff, RZ, 0xc0, !PT ;  /* 0x000000ff0b0b7812 */ /* 0x000fe400078ec0ff */
[----:B------:R-:W-:Y:S02]  /*5100*/  LOP3.LUT R10, R26, 0xff, RZ, 0xc0, !PT ;  /* 0x000000ff1a0a7812 */ /* 0x000fe400078ec0ff */
[----:B------:R-:W-:Y:S01]  /*5110*/  FSEL R24, R24, RZ, P1 ;  /* 0x000000ff18187208 */ /* 0x000fe20000800000 */
[----:B------:R-:W-:Y:S01]  /*5120*/  MUFU.EX2 R173, R173 ;  /* 0x000000ad00ad7308 */ /* 0x000fe20000000800 */
[----:B------:R-:W-:-:S02]  /*5130*/  SHF.R.U32.HI R19, RZ, 0x8, R19 ;  /* 0x00000008ff137819 */ /* 0x000fc40000011613 */
[----:B------:R-:W-:Y:S01]  /*5140*/  SHF.R.U32.HI R8, RZ, 0x10, R26 ;  /* 0x00000010ff087819 */ /* 0x000fe2000001161a */
[----:B------:R-:W-:Y:S01]  /*5150*/  FFMA.FTZ R171, R20, c[0x0][0x23c], -R24 ;  /* 0x00008f0014ab7a23 */ /* 0x000fe20000010818 */
[----:B------:R-:W-:Y:S01]  /*5160*/  PRMT R20, R11, 0x5410, R6 ;  /* 0x000054100b147816 */ /* 0x000fe20000000006 */
[--C-:B------:R-:W-:Y:S01]  /*5170*/  FFMA.FTZ R170, R21, c[0x0][0x23c], -R24.reuse ;  /* 0x00008f0015aa7a23 */ /* 0x100fe20000010818 */
[----:B------:R-:W-:Y:S01]  /*5180*/  LOP3.LUT R11, R5, 0xffff, RZ, 0xc0, !PT ;  /* 0x0000ffff050b7812 */ /* 0x000fe200078ec0ff */
[----:B------:R-:W-:Y:S01]  /*5190*/  FFMA.FTZ R169, R12, c[0x0][0x23c], -R24 ;  /* 0x00008f000ca97a23 */ /* 0x000fe20000010818 */
[----:B------:R-:W-:Y:S01]  /*51a0*/  PRMT R6, R10, 0x5410, R19 ;  /* 0x000054100a067816 */ /* 0x000fe20000000013 */
[----:B------:R-:W-:Y:S01]  /*51b0*/  MUFU.EX2 R171, R171 ;  /* 0x000000ab00ab7308 */ /* 0x000fe20000000800 */
[----:B------:R-:W-:Y:S02]  /*51c0*/  LOP3.LUT R19, R8, 0xff, RZ, 0xc0, !PT ;  /* 0x000000ff08137812 */ /* 0x000fe400078ec0ff */
[----:B------:R-:W-:-:S02]  /*51d0*/  FSEL R10, R192, RZ, P3 ;  /* 0x000000ffc00a7208 */ /* 0x000fc40001800000 */
[----:B------:R-:W-:Y:S02]  /*51e0*/  FMNMX.FTZ R0, R0, R25, !PT ;  /* 0x0000001900007209 */ /* 0x000fe40007810000 */
[----:B------:R-:W-:Y:S01]  /*51f0*/  LOP3.LUT R8, R5, 0xff, RZ, 0xc0, !PT ;  /* 0x000000ff05087812 */ /* 0x000fe200078ec0ff */
[----:B------:R-:W-:Y:S01]  /*5200*/  FADD.FTZ R10, R167, -R10 ;  /* 0x8000000aa70a7221 */ /* 0x000fe20000010000 */
[----:B------:R-:W-:Y:S01]  /*5210*/  SHF.R.U32.HI R11, RZ, 0x8, R11 ;  /* 0x00000008ff0b7819 */ /* 0x000fe2000001160b */
[C---:B------:R-:W-:Y:S01]  /*5220*/  FMUL.FTZ R252, R0.reuse, c[0x0][0x23c] ;  /* 0x00008f0000fc7a20 */ /* 0x040fe20000410000 */
[----:B------:R-:W-:Y:S01]  /*5230*/  FSETP.NEU.FTZ.AND P0, PT, R0, -INF , PT ;  /* 0xff8000000000780b */ /* 0x000fe20003f1d000 */
[----:B------:R-:W-:Y:S01]  /*5240*/  FMUL.FTZ R167, R2, c[0x0][0x23c] ;  /* 0x00008f0002a77a20 */ /* 0x000fe20000410000 */
[----:B------:R-:W-:Y:S01]  /*5250*/  PRMT R8, R8, 0x5410, R11 ;  /* 0x0000541008087816 */ /* 0x000fe2000000000b */
[----:B------:R-:W1:Y:S01]  /*5260*/  MUFU.EX2 R170, R170 ;  /* 0x000000aa00aa7308 */ /* 0x000e620000000800 */
[----:B------:R-:W-:Y:S01]  /*5270*/  FSEL R11, R3, RZ, P2 ;  /* 0x000000ff030b7208 */ /* 0x000fe20001000000 */
[----:B------:R-:W-:Y:S01]  /*5280*/  FMUL.FTZ R188, R10, c[0x0][0x23c] ;  /* 0x00008f000abc7a20 */ /* 0x000fe20000410000 */
[----:B------:R-:W-:-:S02]  /*5290*/  FSETP.NEU.FTZ.AND P2, PT, R2, -INF , PT ;  /* 0xff8000000200780b */ /* 0x000fc40003f5d000 */
[----:B------:R-:W-:Y:S01]  /*52a0*/  FSEL R252, R252, RZ, P0 ;  /* 0x000000fffcfc7208 */ /* 0x000fe20000000000 */
[----:B------:R-:W-:Y:S01]  /*52b0*/  FADD.FTZ R11, R166, -R11 ;  /* 0x8000000ba60b7221 */ /* 0x000fe20000010000 */
[----:B------:R-:W-:Y:S01]  /*52c0*/  FSEL R167, R167, RZ, P2 ;  /* 0x000000ffa7a77208 */ /* 0x000fe20001000000 */
[----:B------:R-:W-:Y:S01]  /*52d0*/  MUFU.EX2 R169, R169 ;  /* 0x000000a900a97308 */ /* 0x000fe20000000800 */
[----:B------:R-:W-:Y:S01]  /*52e0*/  LOP3.LUT R7, R27, UR17, R28, 0x96, !PT ;  /* 0x000000111b077c12 */ /* 0x000fe2000f8e961c */
[----:B------:R-:W-:Y:S01]  /*52f0*/  FFMA.FTZ R168, R9, c[0x0][0x23c], -R252 ;  /* 0x00008f0009a87a23 */ /* 0x000fe200000108fc */
[----:B------:R-:W-:Y:S01]  /*5300*/  SHF.R.U32.HI R27, RZ, 0x8, R14 ;  /* 0x00000008ff1b7819 */ /* 0x000fe2000001160e */
[--C-:B------:R-:W-:Y:S01]  /*5310*/  FFMA.FTZ R181, R23, c[0x0][0x23c], -R252.reuse ;  /* 0x00008f0017b57a23 */ /* 0x100fe200000108fc */
[----:B------:R-:W-:Y:S01]  /*5320*/  SHF.R.U32.HI R14, RZ, 0x10, R5 ;  /* 0x00000010ff0e7819 */ /* 0x000fe20000011605 */
[----:B------:R-:W-:Y:S01]  /*5330*/  FFMA.FTZ R180, R13, c[0x0][0x23c], -R167 ;  /* 0x00008f000db47a23 */ /* 0x000fe200000108a7 */
[----:B------:R-:W-:Y:S01]  /*5340*/  LOP3.LUT R9, R7, 0xffff, RZ, 0xc0, !PT ;  /* 0x0000ffff07097812 */ /* 0x000fe200078ec0ff */
[----:B------:R-:W-:Y:S01]  /*5350*/  MUFU.EX2 R168, R168 ;  /* 0x000000a800a87308 */ /* 0x000fe20000000800 */
[----:B------:R-:W-:Y:S01]  /*5360*/  SHF.R.U32.HI R5, RZ, 0x18, R5 ;  /* 0x00000018ff057819 */ /* 0x000fe20000011605 */
[--C-:B------:R-:W-:Y:S01]  /*5370*/  FFMA.FTZ R182, R15, c[0x0][0x23c], -R252.reuse ;  /* 0x00008f000fb67a23 */ /* 0x100fe200000108fc */
[----:B------:R-:W-:Y:S01]  /*5380*/  LOP3.LUT R14, R14, 0xff, RZ, 0xc0, !PT ;  /* 0x000000ff0e0e7812 */ /* 0x000fe200078ec0ff */
[----:B------:R-:W-:Y:S01]  /*5390*/  FFMA.FTZ R183, R17, c[0x0][0x23c], -R252 ;  /* 0x00008f0011b77a23 */ /* 0x000fe200000108fc */
[----:B------:R-:W-:Y:S01]  /*53a0*/  FSEL R24, R2, RZ, P1 ;  /* 0x000000ff02187208 */ /* 0x000fe20000800000 */
[----:B------:R-:W-:Y:S01]  /*53b0*/  FMUL.FTZ R185, R11, c[0x0][0x23c] ;  /* 0x00008f000bb97a20 */ /* 0x000fe20000410000 */
[----:B------:R-:W-:Y:S01]  /*53c0*/  SHF.R.U32.HI R9, RZ, 0x8, R9 ;  /* 0x00000008ff097819 */ /* 0x000fe20000011609 */
[----:B------:R-:W2:Y:S01]  /*53d0*/  MUFU.EX2 R181, R181 ;  /* 0x000000b500b57308 */ /* 0x000ea20000000800 */
[----:B------:R-:W-:Y:S01]  /*53e0*/  LOP3.LUT R12, R7, 0xff, RZ, 0xc0, !PT ;  /* 0x000000ff070c7812 */ /* 0x000fe200078ec0ff */
[----:B------:R-:W-:Y:S01]  /*53f0*/  LDSM.16.MT88.4 R28, [R208+0xa000] ;  /* 0x00a00000d01c783b */ /* 0x000fe20000004200 */
[----:B------:R-:W-:Y:S01]  /*5400*/  PRMT R14, R14, 0x5410, R5 ;  /* 0x000054100e0e7816 */ /* 0x000fe20000000005 */
[----:B------:R-:W-:Y:S01]  /*5410*/  FADD.FTZ R5, R165, -R24 ;  /* 0x80000018a5057221 */ /* 0x000fe20000010000 */
[----:B------:R-:W-:Y:S01]  /*5420*/  PRMT R12, R12, 0x5410, R9 ;  /* 0x000054100c0c7816 */ /* 0x000fe20000000009 */
[----:B------:R-:W-:Y:S01]  /*5430*/  FMUL.FTZ R166, R192, c[0x0][0x23c] ;  /* 0x00008f00c0a67a20 */ /* 0x000fe20000410000 */
[----:B------:R-:W-:Y:S01]  /*5440*/  PRMT R165, R16, 0x7054, R16 ;  /* 0x0000705410a57816 */ /* 0x000fe20000000010 */
[----:B------:R-:W3:Y:S01]  /*5450*/  MUFU.EX2 R180, R180 ;  /* 0x000000b400b47308 */ /* 0x000ee20000000800 */
[----:B------:R-:W-:Y:S01]  /*5460*/  SHF.R.U32.HI R9, RZ, 0x10, R7 ;  /* 0x00000010ff097819 */ /* 0x000fe20000011607 */
[----:B------:R-:W-:Y:S01]  /*5470*/  FMUL.FTZ R186, R5, c[0x0][0x23c] ;  /* 0x00008f0005ba7a20 */ /* 0x000fe20000410000 */
[----:B------:R-:W-:Y:S01]  /*5480*/  PRMT R4, R4, 0x5410, R27 ;  /* 0x0000541004047816 */ /* 0x000fe2000000001b */
[--C-:B------:R-:W-:Y:S01]  /*5490*/  HSET2.LE.AND R8, R8, R165.reuse, PT ;  /* 0x000000a508087233 */ /* 0x100fe20003803000 */
[----:B------:R-:W-:Y:S01]  /*54a0*/  SHF.R.U32.HI R24, RZ, 0x18, R7 ;  /* 0x00000018ff187819 */ /* 0x000fe20000011607 */
[--C-:B------:R-:W-:Y:S01]  /*54b0*/  HSET2.LE.AND R12, R12, R165.reuse, PT ;  /* 0x000000a50c0c7233 */ /* 0x100fe20003803000 */
[----:B------:R-:W-:Y:S01]  /*54c0*/  LOP3.LUT R9, R9, 0xff, RZ, 0xc0, !PT ;  /* 0x000000ff09097812 */ /* 0x000fe200078ec0ff */
[--C-:B------:R-:W-:Y:S01]  /*54d0*/  HSET2.LE.AND R4, R4, R165.reuse, PT ;  /* 0x000000a504047233 */ /* 0x100fe20003803000 */
[----:B-1----:R-:W-:Y:S01]  /*54e0*/  F2FP.PACK_AB R13, R170, R171 ;  /* 0x000000abaa0d723e */ /* 0x002fe200000000ff */
[----:B------:R-:W1:Y:S01]  /*54f0*/  MUFU.EX2 R172, R172 ;  /* 0x000000ac00ac7308 */ /* 0x000e620000000800 */
[----:B------:R-:W-:Y:S01]  /*5500*/  PRMT R16, R9, 0x5410, R24 ;  /* 0x0000541009107816 */ /* 0x000fe20000000018 */
[--C-:B------:R-:W-:Y:S01]  /*5510*/  HSET2.LE.AND R9, R14, R165.reuse, PT ;  /* 0x000000a50e097233 */ /* 0x100fe20003803000 */
[----:B------:R-:W-:Y:S01]  /*5520*/  LOP3.LUT R8, R8, R13, RZ, 0xc0, !PT ;  /* 0x0000000d08087212 */ /* 0x000fe200078ec0ff */
[--C-:B------:R-:W-:Y:S01]  /*5530*/  HSET2.LE.AND R6, R6, R165.reuse, PT ;  /* 0x000000a506067233 */ /* 0x100fe20003803000 */
[----:B--2---:R-:W-:Y:S01]  /*5540*/  F2FP.PACK_AB R14, R181, R168 ;  /* 0x000000a8b50e723e */ /* 0x004fe200000000ff */
[----:B------:R-:W-:Y:S01]  /*5550*/  HSET2.LE.AND R5, R16, R165, PT ;  /* 0x000000a510057233 */ /* 0x000fe20003803000 */
[----:B---3--:R-:W-:Y:S01]  /*5560*/  F2FP.PACK_AB R15, R180, R169 ;  /* 0x000000a9b40f723e */ /* 0x008fe200000000ff */
[----:B------:R-:W-:Y:S01]  /*5570*/  MUFU.EX2 R183, R183 ;  /* 0x000000b700b77308 */ /* 0x000fe20000000800 */
[----:B------:R-:W-:-:S02]  /*5580*/  F2FP.PACK_AB R13, R178, R179 ;  /* 0x000000b3b20d723e */ /* 0x000fc400000000ff */
[----:B------:R-:W-:Y:S02]  /*5590*/  LOP3.LUT R10, R4, R15, RZ, 0xc0, !PT ;  /* 0x0000000f040a7212 */ /* 0x000fe400078ec0ff */
[----:B------:R-:W-:Y:S02]  /*55a0*/  LOP3.LUT R9, R9, R14, RZ, 0xc0, !PT ;  /* 0x0000000e09097212 */ /* 0x000fe400078ec0ff */
[----:B------:R-:W-:Y:S01]  /*55b0*/  LOP3.LUT R4, R12, R13, RZ, 0xc0, !PT ;  /* 0x0000000d0c047212 */ /* 0x000fe200078ec0ff */
[----:B------:R-:W2:Y:S01]  /*55c0*/  MUFU.EX2 R182, R182 ;  /* 0x000000b600b67308 */ /* 0x000ea20000000800 */
[----:B------:R-:W3:Y:S01]  /*55d0*/  LDSM.16.MT88.4 R12, [R211+0xa000] ;  /* 0x00a00000d30c783b */ /* 0x000ee20000004200 */
[----:B------:R-:W-:Y:S02]  /*55e0*/  FSEL R7, R0, RZ, P0 ;  /* 0x000000ff00077208 */ /* 0x000fe40000000000 */
[----:B------:R-:W-:Y:S02]  /*55f0*/  SHF.R.U32.HI R22, RZ, 0x18, R26 ;  /* 0x00000018ff167819 */ /* 0x000fe4000001161a */
[----:B------:R-:W-:Y:S01]  /*5600*/  F2FP.PACK_AB R16, R174, R175 ;  /* 0x000000afae10723e */ /* 0x000fe200000000ff */
[----:B------:R-:W-:Y:S01]  /*5610*/  FADD.FTZ R7, R18, -R7 ;  /* 0x8000000712077221 */ /* 0x000fe20000010000 */
[----:B------:R-:W4:Y:S01]  /*5620*/  MUFU.EX2 R188, R188 ;  /* 0x000000bc00bc7308 */ /* 0x000f220000000800 */
[----:B------:R-:W-:Y:S01]  /*5630*/  PRMT R22, R19, 0x5410, R22 ;  /* 0x0000541013167816 */ /* 0x000fe20000000016 */
[----:B------:R-:W-:Y:S01]  /*5640*/  LDSM.16.MT88.4 R24, [R210+0xb000] ;  /* 0x00b00000d218783b */ /* 0x000fe20000004200 */
[----:B------:R-:W-:Y:S01]  /*5650*/  FMUL.FTZ R184, R7, c[0x0][0x23c] ;  /* 0x00008f0007b87a20 */ /* 0x000fe20000410000 */
[----:B------:R-:W-:-:S02]  /*5660*/  LOP3.LUT R5, R5, R16, RZ, 0xc0, !PT ;  /* 0x0000001005057212 */ /* 0x000fc400078ec0ff */
[----:B------:R-:W-:Y:S01]  /*5670*/  F2FP.PACK_AB R11, R176, R177 ;  /* 0x000000b1b00b723e */ /* 0x000fe200000000ff */
[--C-:B------:R-:W-:Y:S01]  /*5680*/  HSET2.LE.AND R7, R22, R165.reuse, PT ;  /* 0x000000a516077233 */ /* 0x100fe20003803000 */
[----:B------:R-:W4:Y:S01]  /*5690*/  MUFU.EX2 R185, R185 ;  /* 0x000000b900b97308 */ /* 0x000f220000000800 */
[----:B-1----:R-:W-:Y:S02]  /*56a0*/  F2FP.PACK_AB R16, R172, R173 ;  /* 0x000000adac10723e */ /* 0x002fe400000000ff */
[----:B------:R-:W-:Y:S01]  /*56b0*/  LOP3.LUT R6, R6, R11, RZ, 0xc0, !PT ;  /* 0x0000000b06067212 */ /* 0x000fe200078ec0ff */
[----:B------:R-:W-:Y:S01]  /*56c0*/  HSET2.LE.AND R11, R20, R165, PT ;  /* 0x000000a5140b7233 */ /* 0x000fe20003803000 */
[----:B------:R-:W-:Y:S01]  /*56d0*/  LOP3.LUT R7, R7, R16, RZ, 0xc0, !PT ;  /* 0x0000001007077212 */ /* 0x000fe200078ec0ff */
[----:B------:R-:W-:Y:S01]  /*56e0*/  LDSM.16.MT88.4 R20, [R211+0xb000] ;  /* 0x00b00000d314783b */ /* 0x000fe20000004200 */
[----:B--2---:R-:W-:Y:S01]  /*56f0*/  F2FP.PACK_AB R16, R182, R183 ;  /* 0x000000b7b610723e */ /* 0x004fe200000000ff */
[----:B------:R-:W1:Y:S01]  /*5700*/  MUFU.EX2 R186, R186 ;  /* 0x000000ba00ba7308 */ /* 0x000e620000000800 */
[-C--:B----4-:R-:W-:Y:S01]  /*5710*/  FMUL.FTZ R160, R160, R188.reuse ;  /* 0x000000bca0a07220 */ /* 0x090fe20000410000 */
[----:B------:R-:W-:Y:S01]  /*5720*/  FSETP.NEU.FTZ.AND P3, PT, R192, -INF , PT ;  /* 0xff800000c000780b */ /* 0x000fe20003f7d000 */
[----:B------:R-:W-:Y:S01]  /*5730*/  FMUL.FTZ R161, R161, R188 ;  /* 0x000000bca1a17220 */ /* 0x000fe20000410000 */
[----:B------:R-:W-:Y:S01]  /*5740*/  LOP3.LUT R11, R11, R16, RZ, 0xc0, !PT ;  /* 0x000000100b0b7212 */ /* 0x000fe200078ec0ff */
[-C--:B------:R-:W-:Y:S01]  /*5750*/  FMUL.FTZ R40, R40, R188.reuse ;  /* 0x000000bc28287220 */ /* 0x080fe20000410000 */
[----:B------:R-:W2:Y:S01]  /*5760*/  LDSM.16.MT88.4 R16, [R210+0xa000] ;  /* 0x00a00000d210783b */ /* 0x000ea20000004200 */
[----:B------:R-:W-:Y:S01]  /*5770*/  FMUL.FTZ R41, R41, R188 ;  /* 0x000000bc29297220 */ /* 0x000fe20000410000 */
[----:B------:R-:W4:Y:S01]  /*5780*/  MUFU.EX2 R184, R184 ;  /* 0x000000b800b87308 */ /* 0x000f220000000800 */
[-C--:B------:R-:W-:Y:S01]  /*5790*/  FMUL.FTZ R162, R162, R185.reuse ;  /* 0x000000b9a2a27220 */ /* 0x080fe20000410000 */
[----:B------:R-:W-:Y:S01]  /*57a0*/  FSEL R166, R166, RZ, P3 ;  /* 0x000000ffa6a67208 */ /* 0x000fe20001800000 */
[-C--:B------:R-:W-:Y:S01]  /*57b0*/  FMUL.FTZ R163, R163, R185.reuse ;  /* 0x000000b9a3a37220 */ /* 0x080fe20000410000 */
[----:B------:R-:W-:Y:S01]  /*57c0*/  FSETP.NEU.FTZ.AND P3, PT, R3, -INF , PT ;  /* 0xff8000000300780b */ /* 0x000fe20003f7d000 */
[----:B------:R-:W-:-:S02]  /*57d0*/  FMUL.FTZ R42, R42, R185 ;  /* 0x000000b92a2a7220 */ /* 0x000fc40000410000 */
[----:B------:R-:W-:Y:S02]  /*57e0*/  FMUL.FTZ R43, R43, R185 ;  /* 0x000000b92b2b7220 */ /* 0x000fe40000410000 */
[-C--:B-1----:R-:W-:Y:S01]  /*57f0*/  FMUL.FTZ R156, R156, R186.reuse ;  /* 0x000000ba9c9c7220 */ /* 0x082fe20000410000 */
[C---:B---3--:R-:W-:Y:S01]  /*5800*/  HMMA.16816.F32 R160, R4.reuse, R12, R160 ;  /* 0x0000000c04a0723c */ /* 0x048fe200000018a0 */
[-C--:B------:R-:W-:Y:S02]  /*5810*/  FMUL.FTZ R157, R157, R186.reuse ;  /* 0x000000ba9d9d7220 */ /* 0x080fe40000410000 */
[-C--:B------:R-:W-:Y:S02]  /*5820*/  FMUL.FTZ R36, R36, R186.reuse ;  /* 0x000000ba24247220 */ /* 0x080fe40000410000 */
[----:B------:R-:W-:Y:S02]  /*5830*/  FMUL.FTZ R37, R37, R186 ;  /* 0x000000ba25257220 */ /* 0x000fe40000410000 */
[-C--:B----4-:R-:W-:Y:S01]  /*5840*/  FMUL.FTZ R158, R158, R184.reuse ;  /* 0x000000b89e9e7220 */ /* 0x090fe20000410000 */
        /* <DEDUP_REMOVED lines=11> */
[----:B------:R-:W1:Y:S01]  /*5900*/  LDSM.16.MT88.4 R12, [R209+0xa000] ;  /* 0x00a00000d10c783b */ /* 0x000e620000004200 */
[----:B------:R-:W-:Y:S02]  /*5910*/  FMUL.FTZ R49, R49, R186 ;  /* 0x000000ba31317220 */ /* 0x000fe40000410000 */
[-C--:B------:R-:W-:Y:S02]  /*5920*/  FMUL.FTZ R50, R50, R184.reuse ;  /* 0x000000b832327220 */ /* 0x080fe40000410000 */
[----:B------:R-:W-:Y:S02]  /*5930*/  FMUL.FTZ R51, R51, R184 ;  /* 0x000000b833337220 */ /* 0x000fe40000410000 */
[-C--:B------:R-:W-:Y:S01]  /*5940*/  FMUL.FTZ R52, R52, R186.reuse ;  /* 0x000000ba34347220 */ /* 0x080fe20000410000 */
[----:B--2---:R-:W-:Y:S01]  /*5950*/  HMMA.16816.F32 R44, R4, R16, R44 ;  /* 0x00000010042c723c */ /* 0x004fe2000000182c */
        /* <DEDUP_REMOVED lines=14> */
[----:B------:R-:W-:Y:S01]  /*5a40*/  HMMA.16816.F32 R56, R4, R18, R56 ;  /* 0x000000120438723c */ /* 0x000fe20000001838 */
[----:B------:R-:W-:Y:S01]  /*5a50*/  FMUL.FTZ R65, R65, R186 ;  /* 0x000000ba41417220 */ /* 0x000fe20000410000 */
[----:B------:R-:W2:Y:S01]  /*5a60*/  LDSM.16.MT88.4 R16, [R209+0xb000] ;  /* 0x00b00000d110783b */ /* 0x000ea20000004200 */
[----:B------:R-:W-:-:S02]  /*5a70*/  FMUL.FTZ R66, R66, R184 ;  /* 0x000000b842427220 */ /* 0x000fc40000410000 */
[----:B------:R-:W-:Y:S02]  /*5a80*/  FMUL.FTZ R67, R67, R184 ;  /* 0x000000b843437220 */ /* 0x000fe40000410000 */
[-C--:B------:R-:W-:Y:S01]  /*5a90*/  FMUL.FTZ R68, R68, R186.reuse ;  /* 0x000000ba44447220 */ /* 0x080fe20000410000 */
[-C--:B-1----:R-:W-:Y:S01]  /*5aa0*/  HMMA.16816.F32 R60, R4, R12.reuse, R60 ;  /* 0x0000000c043c723c */ /* 0x082fe2000000183c */
        /* <DEDUP_REMOVED lines=30> */
[C---:B------:R-:W-:Y:S01]  /*5c90*/  HMMA.16816.F32 R80, R8.reuse, R28, R80 ;  /* 0x0000001c0850723c */ /* 0x040fe20000001850 */
[-C--:B------:R-:W-:Y:S02]  /*5ca0*/  FMUL.FTZ R101, R101, R186.reuse ;  /* 0x000000ba65657220 */ /* 0x080fe40000410000 */
[----:B------:R-:W-:Y:S02]  /*5cb0*/  FMUL.FTZ R152, R152, R186 ;  /* 0x000000ba98987220 */ /* 0x000fe40000410000 */
[-C--:B------:R-:W-:Y:S02]  /*5cc0*/  FMUL.FTZ R102, R102, R184.reuse ;  /* 0x000000b866667220 */ /* 0x080fe40000410000 */
[----:B------:R-:W-:Y:S01]  /*5cd0*/  FMUL.FTZ R103, R103, R184 ;  /* 0x000000b867677220 */ /* 0x000fe20000410000 */
[----:B------:R-:W-:Y:S01]  /*5ce0*/  HMMA.16816.F32 R84, R8, R30, R84 ;  /* 0x0000001e0854723c */ /* 0x000fe20000001854 */
        /* <DEDUP_REMOVED lines=8> */
[-C--:B------:R-:W-:Y:S01]  /*5d70*/  FMUL.FTZ R120, R120, R186.reuse ;  /* 0x000000ba78787220 */ /* 0x080fe20000410000 */
[C---:B------:R-:W-:Y:S01]  /*5d80*/  HMMA.16816.F32 R152, R8.reuse, R24, R152 ;  /* 0x000000180898723c */ /* 0x040fe20000001898 */
        /* <DEDUP_REMOVED lines=9> */
[----:B--2---:R-:W-:Y:S01]  /*5e20*/  HMMA.16816.F32 R120, R8, R16, R120 ;  /* 0x000000100878723c */ /* 0x004fe20000001878 */
[----:B------:R-:W-:Y:S02]  /*5e30*/  FMUL.FTZ R129, R129, R186 ;  /* 0x000000ba81817220 */ /* 0x000fe40000410000 */
        /* <DEDUP_REMOVED lines=20> */
[-C--:B------:R-:W-:Y:S02]  /*5f80*/  FMUL.FTZ R110, R110, R185.reuse ;  /* 0x000000b96e6e7220 */ /* 0x080fe40000410000 */
[----:B------:R-:W-:Y:S02]  /*5f90*/  FMUL.FTZ R111, R111, R185 ;  /* 0x000000b96f6f7220 */ /* 0x000fe40000410000 */
[----:B------:R-:W-:Y:S01]  /*5fa0*/  IMAD.WIDE.U32 R20, R250, -0x2daee0ad, RZ ;  /* 0xd2511f53fa147825 */ /* 0x000fe200078e00ff */
[----:B------:R-:W-:Y:S03]  /*5fb0*/  HMMA.16816.F32 R104, R4, R22, R104 ;  /* 0x000000160468723c */ /* 0x000fe60000001868 */
[----:B------:R-:W-:-:S02]  /*5fc0*/  FMUL.FTZ R116, R116, R188 ;  /* 0x000000bc74747220 */ /* 0x000fc40000410000 */
[-C--:B------:R-:W-:Y:S02]  /*5fd0*/  FMUL.FTZ R117, R117, R188.reuse ;  /* 0x000000bc75757220 */ /* 0x080fe40000410000 */
[-C--:B------:R-:W-:Y:S02]  /*5fe0*/  FMUL.FTZ R118, R118, R185.reuse ;  /* 0x000000b976767220 */ /* 0x080fe40000410000 */
[----:B------:R-:W-:Y:S02]  /*5ff0*/  FMUL.FTZ R119, R119, R185 ;  /* 0x000000b977777220 */ /* 0x000fe40000410000 */
[--C-:B------:R-:W-:Y:S02]  /*6000*/  FFMA.FTZ R196, R196, c[0x0][0x23c], -R166.reuse ;  /* 0x00008f00c4c47a23 */ /* 0x100fe400000108a6 */
[----:B------:R-:W-:Y:S01]  /*6010*/  FFMA.FTZ R198, R198, c[0x0][0x23c], -R166 ;  /* 0x00008f00c6c67a23 */ /* 0x000fe200000108a6 */
[----:B------:R-:W-:Y:S01]  /*6020*/  SHF.R.U32.HI R11, RZ, 0x10, R20 ;  /* 0x00000010ff0b7819 */ /* 0x000fe20000011614 */
[----:B------:R-:W-:Y:S01]  /*6030*/  IMAD.WIDE.U32 R28, R251, -0x2daee0ad, RZ ;  /* 0xd2511f53fb1c7825 */ /* 0x000fe200078e00ff */
[----:B------:R-:W-:Y:S01]  /*6040*/  HMMA.16816.F32 R108, R4, R24, R108 ;  /* 0x00000018046c723c */ /* 0x000fe2000000186c */
[----:B------:R-:W-:Y:S02]  /*6050*/  MUFU.EX2 R196, R196 ;  /* 0x000000c400c47308 */ /* 0x000fe40000000800 */
[----:B------:R-:W-:-:S02]  /*6060*/  FMUL.FTZ R88, R88, R188 ;  /* 0x000000bc58587220 */ /* 0x000fc40000410000 */
[-C--:B------:R-:W-:Y:S02]  /*6070*/  FMUL.FTZ R89, R89, R188.reuse ;  /* 0x000000bc59597220 */ /* 0x080fe40000410000 */
[-C--:B------:R-:W-:Y:S02]  /*6080*/  FMUL.FTZ R90, R90, R185.reuse ;  /* 0x000000b95a5a7220 */ /* 0x080fe40000410000 */
[-C--:B------:R-:W-:Y:S01]  /*6090*/  FMUL.FTZ R91, R91, R185.reuse ;  /* 0x000000b95b5b7220 */ /* 0x080fe20000410000 */
[----:B------:R-:W1:Y:S01]  /*60a0*/  MUFU.EX2 R198, R198 ;  /* 0x000000c600c67308 */ /* 0x000e620000000800 */
[C---:B------:R-:W-:Y:S01]  /*60b0*/  LOP3.LUT R23, R20.reuse, 0xffff, RZ, 0xc0, !PT ;  /* 0x0000ffff14177812 */ /* 0x040fe200078ec0ff */
[C---:B------:R-:W-:Y:S01]  /*60c0*/  HMMA.16816.F32 R116, R4.reuse, R26, R116 ;  /* 0x0000001a0474723c */ /* 0x040fe20000001874 */
[----:B------:R-:W-:Y:S01]  /*60d0*/  LOP3.LUT R24, R20, 0xff, RZ, 0xc0, !PT ;  /* 0x000000ff14187812 */ /* 0x000fe200078ec0ff */
[----:B------:R-:W-:Y:S01]  /*60e0*/  FFMA.FTZ R32, R32, c[0x0][0x23c], -R166 ;  /* 0x00008f0020207a23 */ /* 0x000fe200000108a6 */
[----:B------:R-:W-:Y:S01]  /*60f0*/  SHF.R.U32.HI R20, RZ, 0x18, R20 ;  /* 0x00000018ff147819 */ /* 0x000fe20000011614 */
[----:B------:R-:W-:Y:S01]  /*6100*/  FFMA.FTZ R34, R34, c[0x0][0x23c], -R166 ;  /* 0x00008f0022227a23 */ /* 0x000fe200000108a6 */
[----:B------:R-:W-:Y:S01]  /*6110*/  LOP3.LUT R11, R11, 0xff, RZ, 0xc0, !PT ;  /* 0x000000ff0b0b7812 */ /* 0x000fe200078ec0ff */
[----:B------:R-:W2:Y:S01]  /*6120*/  MUFU.EX2 R200, R32 ;  /* 0x0000002000c87308 */ /* 0x000ea20000000800 */
[----:B------:R-:W-:Y:S01]  /*6130*/  LOP3.LUT R26, R28, 0xffff, RZ, 0xc0, !PT ;  /* 0x0000ffff1c1a7812 */ /* 0x000fe200078ec0ff */
[----:B------:R-:W-:Y:S01]  /*6140*/  HMMA.16816.F32 R88, R4, R30, R88 ;  /* 0x0000001e0458723c */ /* 0x000fe20000001858 */
[----:B------:R-:W-:Y:S01]  /*6150*/  PRMT R20, R11, 0x5410, R20 ;  /* 0x000054100b147816 */ /* 0x000fe20000000014 */
[-C--:B------:R-:W-:Y:S01]  /*6160*/  FFMA.FTZ R179, R235, R188.reuse, R179 ;  /* 0x000000bcebb37223 */ /* 0x080fe200000100b3 */
[----:B------:R-:W-:Y:S01]  /*6170*/  SHF.R.U32.HI R11, RZ, 0x8, R26 ;  /* 0x00000008ff0b7819 */ /* 0x000fe2000001161a */
[-C--:B------:R-:W-:Y:S01]  /*6180*/  FMUL.FTZ R140, R140, R188.reuse ;  /* 0x000000bc8c8c7220 */ /* 0x080fe20000410000 */
[----:B------:R-:W-:Y:S01]  /*6190*/  LOP3.LUT R9, R21, UR16, R204, 0x96, !PT ;  /* 0x0000001015097c12 */ /* 0x000fe2000f8e96cc */
[----:B------:R-:W3:Y:S01]  /*61a0*/  MUFU.EX2 R241, R34 ;  /* 0x0000002200f17308 */ /* 0x000ee20000000800 */
[----:B------:R-:W-:Y:S01]  /*61b0*/  LOP3.LUT R30, R28, 0xff, RZ, 0xc0, !PT ;  /* 0x000000ff1c1e7812 */ /* 0x000fe200078ec0ff */
[----:B------:R-:W-:Y:S01]  /*61c0*/  FMUL.FTZ R141, R141, R188 ;  /* 0x000000bc8d8d7220 */ /* 0x000fe20000410000 */
[----:B------:R4:W5:Y:S01]  /*61d0*/  LDL.LU.64 R204, [R1+0x18] ;  /* 0x0000180001cc7983 */ /* 0x0009620000300a00 */
[----:B------:R-:W-:-:S02]  /*61e0*/  FMUL.FTZ R142, R142, R185 ;  /* 0x000000b98e8e7220 */ /* 0x000fc40000410000 */
[-C--:B------:R-:W-:Y:S01]  /*61f0*/  FMUL.FTZ R143, R143, R185.reuse ;  /* 0x000000b98f8f7220 */ /* 0x080fe20000410000 */
[----:B------:R-:W-:Y:S01]  /*6200*/  PRMT R30, R30, 0x5410, R11 ;  /* 0x000054101e1e7816 */ /* 0x000fe2000000000b */
[----:B------:R-:W-:Y:S02]  /*6210*/  FADD.FTZ R178, R178, R179 ;  /* 0x000000b3b2b27221 */ /* 0x000fe40000010000 */
[-C--:B------:R-:W-:Y:S02]  /*6220*/  FMUL.FTZ R124, R124, R188.reuse ;  /* 0x000000bc7c7c7220 */ /* 0x080fe40000410000 */
[----:B------:R-:W-:Y:S02]  /*6230*/  FMUL.FTZ R125, R125, R188 ;  /* 0x000000bc7d7d7220 */ /* 0x000fe40000410000 */
[-C--:B------:R-:W-:Y:S02]  /*6240*/  FMUL.FTZ R126, R126, R185.reuse ;  /* 0x000000b97e7e7220 */ /* 0x080fe40000410000 */
[----:B------:R-:W-:-:S02]  /*6250*/  FMUL.FTZ R127, R127, R185 ;  /* 0x000000b97f7f7220 */ /* 0x000fc40000410000 */
[----:B------:R-:W-:Y:S01]  /*6260*/  FADD.FTZ R177, R177, R178 ;  /* 0x000000b2b1b17221 */ /* 0x000fe20000010000 */
[----:B------:R-:W-:Y:S01]  /*6270*/  HSET2.LE.AND R30, R30, R165, PT ;  /* 0x000000a51e1e7233 */ /* 0x000fe20003803000 */
[----:B------:R-:W-:Y:S01]  /*6280*/  HMMA.16816.F32 R140, R4, R12, R140 ;  /* 0x0000000c048c723c */ /* 0x000fe2000000188c */
[----:B------:R-:W-:Y:S01]  /*6290*/  LOP3.LUT R8, R29, UR16, R202, 0x96, !PT ;  /* 0x000000101d087c12 */ /* 0x000fe2000f8e96ca */
[----:B------:R-:W-:Y:S01]  /*62a0*/  FADD.FTZ R177, R176, R177 ;  /* 0x000000b1b0b17221 */ /* 0x000fe20000010000 */
[----:B------:R4:W5:Y:S01]  /*62b0*/  LDL.LU.64 R202, [R1+0x10] ;  /* 0x0000100001ca7983 */ /* 0x0009620000300a00 */
[----:B------:R-:W-:-:S03]  /*62c0*/  FMUL.FTZ R166, R3, c[0x0][0x23c] ;  /* 0x00008f0003a67a20 */ /* 0x000fc60000410000 */
[----:B-1----:R-:W-:Y:S01]  /*62d0*/  F2FP.PACK_AB R13, R198, R196 ;  /* 0x000000c4c60d723e */ /* 0x002fe200000000ff */
[----:B------:R-:W-:Y:S01]  /*62e0*/  HMMA.16816.F32 R124, R4, R18, R124 ;  /* 0x00000012047c723c */ /* 0x000fe2000000187c */
[----:B--2---:R-:W-:Y:S01]  /*62f0*/  FADD.FTZ R177, R200, R177 ;  /* 0x000000b1c8b17221 */ /* 0x004fe20000010000 */
[----:B------:R-:W-:-:S05]  /*6300*/  FSEL R166, R166, RZ, P3 ;  /* 0x000000ffa6a67208 */ /* 0x000fca0001800000 */
[----:B------:R-:W-:Y:S01]  /*6310*/  FMUL.FTZ R18, R138, R185 ;  /* 0x000000b98a127220 */ /* 0x000fe20000410000 */
[----:B------:R-:W-:Y:S02]  /*6320*/  LOP3.LUT R138, R30, R13, RZ, 0xc0, !PT ;  /* 0x0000000d1e8a7212 */ /* 0x000fe400078ec0ff */
[----:B---3--:R-:W-:Y:S02]  /*6330*/  F2FP.PACK_AB R13, R241, R200 ;  /* 0x000000c8f10d723e */ /* 0x008fe400000000ff */
[----:B------:R4:W5:Y:S01]  /*6340*/  LDL.LU R200, [R1+0x8] ;  /* 0x0000080001c87983 */ /* 0x0009620000300800 */
[----:B------:R-:W-:Y:S02]  /*6350*/  SHF.R.U32.HI R23, RZ, 0x8, R23 ;  /* 0x00000008ff177819 */ /* 0x000fe40000011617 */
[--C-:B------:R-:W-:Y:S02]  /*6360*/  SHF.R.U32.HI R25, RZ, 0x10, R28.reuse ;  /* 0x00000010ff197819 */ /* 0x100fe4000001161c */
[----:B------:R-:W-:Y:S01]  /*6370*/  SHF.R.U32.HI R22, RZ, 0x18, R28 ;  /* 0x00000018ff167819 */ /* 0x000fe2000001161c */
[----:B------:R-:W-:Y:S01]  /*6380*/  FFMA.FTZ R28, R199, c[0x0][0x23c], -R166 ;  /* 0x00008f00c71c7a23 */ /* 0x000fe200000108a6 */
[----:B------:R-:W-:Y:S01]  /*6390*/  PRMT R24, R24, 0x5410, R23 ;  /* 0x0000541018187816 */ /* 0x000fe20000000017 */
[--C-:B------:R-:W-:Y:S01]  /*63a0*/  FFMA.FTZ R10, R189, c[0x0][0x23c], -R252.reuse ;  /* 0x00008f00bd0a7a23 */ /* 0x100fe200000108fc */
[----:B------:R-:W-:Y:S01]  /*63b0*/  LOP3.LUT R23, R9, 0xffff, RZ, 0xc0, !PT ;  /* 0x0000ffff09177812 */ /* 0x000fe200078ec0ff */
[--C-:B------:R-:W-:Y:S01]  /*63c0*/  FFMA.FTZ R191, R191, c[0x0][0x23c], -R252.reuse ;  /* 0x00008f00bfbf7a23 */ /* 0x100fe200000108fc */
[----:B------:R-:W-:Y:S01]  /*63d0*/  SHF.R.U32.HI R11, RZ, 0x10, R9 ;  /* 0x00000010ff0b7819 */ /* 0x000fe20000011609 */
[----:B------:R-:W-:-:S02]  /*63e0*/  FFMA.FTZ R21, R193, c[0x0][0x23c], -R252 ;  /* 0x00008f00c1157a23 */ /* 0x000fc400000108fc */
[----:B------:R-:W-:Y:S01]  /*63f0*/  FFMA.FTZ R199, R195, c[0x0][0x23c], -R252 ;  /* 0x00008f00c3c77a23 */ /* 0x000fe200000108fc */
[----:B------:R-:W-:Y:S01]  /*6400*/  SHF.R.U32.HI R26, RZ, 0x18, R9 ;  /* 0x00000018ff1a7819 */ /* 0x000fe20000011609 */
[----:B------:R1:W-:Y:S01]  /*6410*/  MUFU.EX2 R252, R28 ;  /* 0x0000001c00fc7308 */ /* 0x0003e20000000800 */
[----:B------:R-:W-:Y:S01]  /*6420*/  LOP3.LUT R11, R11, 0xff, RZ, 0xc0, !PT ;  /* 0x000000ff0b0b7812 */ /* 0x000fe200078ec0ff */
[-C--:B------:R-:W-:Y:S02]  /*6430*/  FMUL.FTZ R148, R148, R188.reuse ;  /* 0x000000bc94947220 */ /* 0x080fe40000410000 */
[----:B------:R-:W-:Y:S02]  /*6440*/  FMUL.FTZ R149, R149, R188 ;  /* 0x000000bc95957220 */ /* 0x000fe40000410000 */
[-C--:B------:R-:W-:Y:S02]  /*6450*/  FMUL.FTZ R150, R150, R185.reuse ;  /* 0x000000b996967220 */ /* 0x080fe40000410000 */
[----:B------:R-:W-:Y:S01]  /*6460*/  FMUL.FTZ R151, R151, R185 ;  /* 0x000000b997977220 */ /* 0x000fe20000410000 */
[----:B------:R-:W-:-:S02]  /*6470*/  PRMT R26, R11, 0x5410, R26 ;  /* 0x000054100b1a7816 */ /* 0x000fc4000000001a */
[----:B-1----:R-:W-:Y:S02]  /*6480*/  LOP3.LUT R28, R9, 0xff, RZ, 0xc0, !PT ;  /* 0x000000ff091c7812 */ /* 0x002fe400078ec0ff */
[----:B------:R-:W-:Y:S02]  /*6490*/  SHF.R.U32.HI R9, RZ, 0x8, R23 ;  /* 0x00000008ff097819 */ /* 0x000fe40000011617 */
[----:B------:R-:W-:Y:S02]  /*64a0*/  LOP3.LUT R11, R8, 0xffff, RZ, 0xc0, !PT ;  /* 0x0000ffff080b7812 */ /* 0x000fe400078ec0ff */
[----:B------:R-:W-:Y:S02]  /*64b0*/  PRMT R28, R28, 0x5410, R9 ;  /* 0x000054101c1c7816 */ /* 0x000fe40000000009 */
[----:B------:R-:W-:Y:S01]  /*64c0*/  SHF.R.U32.HI R9, RZ, 0x10, R8 ;  /* 0x00000010ff097819 */ /* 0x000fe20000011608 */
[----:B------:R-:W-:Y:S01]  /*64d0*/  HMMA.16816.F32 R148, R4, R16, R148 ;  /* 0x000000100494723c */ /* 0x000fe20000001894 */
[----:B------:R-:W-:-:S02]  /*64e0*/  SHF.R.U32.HI R11, RZ, 0x8, R11 ;  /* 0x00000008ff0b7819 */ /* 0x000fc4000001160b */
[----:B------:R-:W-:Y:S02]  /*64f0*/  LOP3.LUT R9, R9, 0xff, RZ, 0xc0, !PT ;  /* 0x000000ff09097812 */ /* 0x000fe400078ec0ff */
[----:B------:R-:W-:Y:S02]  /*6500*/  LOP3.LUT R32, R8, 0xff, RZ, 0xc0, !PT ;  /* 0x000000ff08207812 */ /* 0x000fe400078ec0ff */
[----:B------:R-:W-:Y:S01]  /*6510*/  SHF.R.U32.HI R16, RZ, 0x18, R8 ;  /* 0x00000018ff107819 */ /* 0x000fe20000011608 */
[----:B------:R1:W-:Y:S01]  /*6520*/  MUFU.EX2 R193, R10 ;  /* 0x0000000a00c17308 */ /* 0x0003e20000000800 */
[----:B------:R-:W-:Y:S02]  /*6530*/  PRMT R32, R32, 0x5410, R11 ;  /* 0x0000541020207816 */ /* 0x000fe4000000000b */
[----:B------:R-:W-:Y:S01]  /*6540*/  PRMT R16, R9, 0x5410, R16 ;  /* 0x0000541009107816 */ /* 0x000fe20000000010 */
[--C-:B------:R-:W-:Y:S02]  /*6550*/  FFMA.FTZ R27, R190, c[0x0][0x23c], -R167.reuse ;  /* 0x00008f00be1b7a23 */ /* 0x100fe400000108a7 */
[----:B------:R-:W-:-:S02]  /*6560*/  FFMA.FTZ R190, R187, c[0x0][0x23c], -R167 ;  /* 0x00008f00bbbe7a23 */ /* 0x000fc400000108a7 */
[--C-:B------:R-:W-:Y:S01]  /*6570*/  FFMA.FTZ R250, R33, c[0x0][0x23c], -R166.reuse ;  /* 0x00008f0021fa7a23 */ /* 0x100fe200000108a6 */
[----:B-1----:R-:W1:Y:S01]  /*6580*/  LDSM.16.MT88.4 R8, [R211+0xa800] ;  /* 0x00a80000d308783b */ /* 0x002e620000004200 */
[--C-:B------:R-:W-:Y:S02]  /*6590*/  FFMA.FTZ R251, R35, c[0x0][0x23c], -R166.reuse ;  /* 0x00008f0023fb7a23 */ /* 0x100fe400000108a6 */
[----:B------:R-:W-:Y:S02]  /*65a0*/  FFMA.FTZ R197, R197, c[0x0][0x23c], -R166 ;  /* 0x00008f00c5c57a23 */ /* 0x000fe400000108a6 */
[--C-:B------:R-:W-:Y:S01]  /*65b0*/  FFMA.FTZ R187, R194, c[0x0][0x23c], -R167.reuse ;  /* 0x00008f00c2bb7a23 */ /* 0x100fe200000108a7 */
[----:B------:R-:W-:Y:S01]  /*65c0*/  LOP3.LUT R25, R25, 0xff, RZ, 0xc0, !PT ;  /* 0x000000ff19197812 */ /* 0x000fe200078ec0ff */
[----:B------:R-:W-:Y:S01]  /*65d0*/  FFMA.FTZ R164, R164, c[0x0][0x23c], -R167 ;  /* 0x00008f00a4a47a23 */ /* 0x000fe200000108a7 */
[----:B------:R-:W-:Y:S02]  /*65e0*/  MUFU.EX2 R250, R250 ;  /* 0x000000fa00fa7308 */ /* 0x000fe40000000800 */
[----:B------:R-:W-:-:S06]  /*65f0*/  PRMT R22, R25, 0x5410, R22 ;  /* 0x0000541019167816 */ /* 0x000fcc0000000016 */
[----:B------:R-:W-:Y:S01]  /*6600*/  MUFU.EX2 R251, R251 ;  /* 0x000000fb00fb7308 */ /* 0x000fe20000000800 */
[----:B------:R-:W-:-:S07]  /*6610*/  HSET2.LE.AND R24, R24, R165, PT ;  /* 0x000000a518187233 */ /* 0x000fce0003803000 */
[----:B------:R-:W2:Y:S01]  /*6620*/  MUFU.EX2 R197, R197 ;  /* 0x000000c500c57308 */ /* 0x000ea20000000800 */
[----:B------:R-:W-:-:S07]  /*6630*/  HSET2.LE.AND R22, R22, R165, PT ;  /* 0x000000a516167233 */ /* 0x000fce0003803000 */
[----:B------:R-:W-:Y:S01]  /*6640*/  MUFU.EX2 R194, R164 ;  /* 0x000000a400c27308 */ /* 0x000fe20000000800 */
[----:B------:R-:W-:-:S07]  /*6650*/  HSET2.LE.AND R20, R20, R165, PT ;  /* 0x000000a514147233 */ /* 0x000fce0003803000 */
[----:B------:R-:W3:Y:S01]  /*6660*/  MUFU.EX2 R189, R27 ;  /* 0x0000001b00bd7308 */ /* 0x000ee20000000800 */
[----:B------:R-:W-:-:S07]  /*6670*/  HSET2.LE.AND R28, R28, R165, PT ;  /* 0x000000a51c1c7233 */ /* 0x000fce0003803000 */
[----:B------:R-:W-:Y:S01]  /*6680*/  MUFU.EX2 R190, R190 ;  /* 0x000000be00be7308 */ /* 0x000fe20000000800 */
[----:B------:R-:W-:-:S07]  /*6690*/  HSET2.LE.AND R26, R26, R165, PT ;  /* 0x000000a51a1a7233 */ /* 0x000fce0003803000 */
[----:B------:R-:W-:Y:S01]  /*66a0*/  MUFU.EX2 R187, R187 ;  /* 0x000000bb00bb7308 */ /* 0x000fe20000000800 */
[----:B------:R-:W-:-:S07]  /*66b0*/  HSET2.LE.AND R32, R32, R165, PT ;  /* 0x000000a520207233 */ /* 0x000fce0003803000 */
[----:B------:R-:W1:Y:S01]  /*66c0*/  MUFU.EX2 R191, R191 ;  /* 0x000000bf00bf7308 */ /* 0x000e620000000800 */
[----:B------:R-:W-:-:S07]  /*66d0*/  HSET2.LE.AND R165, R16, R165, PT ;  /* 0x000000a510a57233 */ /* 0x000fce0003803000 */
[----:B------:R-:W-:Y:S08]  /*66e0*/  MUFU.EX2 R195, R21 ;  /* 0x0000001500c37308 */ /* 0x000ff00000000800 */
[----:B------:R-:W4:Y:S01]  /*66f0*/  MUFU.EX2 R199, R199 ;  /* 0x000000c700c77308 */ /* 0x000f220000000800 */
[-C--:B------:R-:W-:Y:S02]  /*6700*/  FMUL.FTZ R16, R136, R188.reuse ;  /* 0x000000bc88107220 */ /* 0x080fe40000410000 */
[----:B------:R-:W-:-:S02]  /*6710*/  FMUL.FTZ R17, R137, R188 ;  /* 0x000000bc89117220 */ /* 0x000fc40000410000 */
[----:B------:R-:W-:Y:S01]  /*6720*/  FMUL.FTZ R19, R139, R185 ;  /* 0x000000b98b137220 */ /* 0x000fe20000410000 */
[----:B------:R-:W-:Y:S02]  /*6730*/  LOP3.LUT R136, R32, R13, RZ, 0xc0, !PT ;  /* 0x0000000d20887212 */ /* 0x000fe400078ec0ff */
[----:B--2---:R-:W-:Y:S02]  /*6740*/  F2FP.PACK_AB R139, R252, R197 ;  /* 0x000000c5fc8b723e */ /* 0x004fe400000000ff */
[----:B------:R-:W-:Y:S02]  /*6750*/  F2FP.PACK_AB R12, R251, R250 ;  /* 0x000000fafb0c723e */ /* 0x000fe400000000ff */
[----:B------:R-:W-:Y:S01]  /*6760*/  HMMA.16816.F32 R4, R4, R14, R16 ;  /* 0x0000000e0404723c */ /* 0x000fe20000001810 */
[----:B---3--:R-:W-:Y:S01]  /*6770*/  F2FP.PACK_AB R13, R189, R194 ;  /* 0x000000c2bd0d723e */ /* 0x008fe200000000ff */
[----:B------:R-:W-:Y:S01]  /*6780*/  LDSM.16.MT88.4 R16, [R210+0xb800] ;  /* 0x00b80000d210783b */ /* 0x000fe20000004200 */
[----:B-1----:R-:W-:-:S02]  /*6790*/  F2FP.PACK_AB R33, R191, R193 ;  /* 0x000000c1bf21723e */ /* 0x002fc400000000ff */
[----:B----4-:R-:W-:Y:S02]  /*67a0*/  F2FP.PACK_AB R35, R199, R195 ;  /* 0x000000c3c723723e */ /* 0x010fe400000000ff */
[----:B------:R-:W-:Y:S02]  /*67b0*/  F2FP.PACK_AB R15, R187, R190 ;  /* 0x000000bebb0f723e */ /* 0x000fe400000000ff */
[----:B------:R-:W-:Y:S02]  /*67c0*/  LOP3.LUT R139, R22, R139, RZ, 0xc0, !PT ;  /* 0x0000008b168b7212 */ /* 0x000fe400078ec0ff */
[----:B------:R-:W-:Y:S02]  /*67d0*/  LOP3.LUT R137, R165, R12, RZ, 0xc0, !PT ;  /* 0x0000000ca5897212 */ /* 0x000fe400078ec0ff */
[----:B------:R-:W-:Y:S01]  /*67e0*/  LOP3.LUT R34, R24, R15, RZ, 0xc0, !PT ;  /* 0x0000000f18227212 */ /* 0x000fe200078ec0ff */
[----:B------:R-:W1:Y:S01]  /*67f0*/  LDSM.16.MT88.4 R164, [R210+0xa800] ;  /* 0x00a80000d2a4783b */ /* 0x000e620000004200 */
[----:B------:R-:W-:-:S02]  /*6800*/  LOP3.LUT R35, R20, R35, RZ, 0xc0, !PT ;  /* 0x0000002314237212 */ /* 0x000fc400078ec0ff */
[----:B------:R-:W-:Y:S02]  /*6810*/  LOP3.LUT R32, R28, R13, RZ, 0xc0, !PT ;  /* 0x0000000d1c207212 */ /* 0x000fe400078ec0ff */
[----:B------:R-:W-:Y:S01]  /*6820*/  LOP3.LUT R33, R26, R33, RZ, 0xc0, !PT ;  /* 0x000000211a217212 */ /* 0x000fe200078ec0ff */
[-C--:B------:R-:W-:Y:S01]  /*6830*/  HMMA.16816.F32 R160, R136, R8.reuse, R160 ;  /* 0x0000000888a0723c */ /* 0x080fe200000018a0 */
[----:B------:R-:W2:Y:S04]  /*6840*/  LDSM.16.MT88.4 R28, [R209+0xa800] ;  /* 0x00a80000d11c783b */ /* 0x000ea80000004200 */
[----:B------:R-:W3:Y:S03]  /*6850*/  LDSM.16.MT88.4 R24, [R208+0xa800] ;  /* 0x00a80000d018783b */ /* 0x000ee60000004200 */
[C---:B------:R-:W-:Y:S01]  /*6860*/  HMMA.16816.F32 R156, R32.reuse, R8, R156 ;  /* 0x00000008209c723c */ /* 0x040fe2000000189c */
[----:B------:R-:W4:Y:S04]  /*6870*/  LDSM.16.MT88.4 R20, [R211+0xb800] ;  /* 0x00b80000d314783b */ /* 0x000f280000004200 */
[----:B------:R-:W1:Y:S03]  /*6880*/  LDSM.16.MT88.4 R12, [R209+0xb800] ;  /* 0x00b80000d10c783b */ /* 0x000e660000004200 */
[-C--:B------:R-:W-:Y:S08]  /*6890*/  HMMA.16816.F32 R36, R32, R10.reuse, R36 ;  /* 0x0000000a2024723c */ /* 0x080ff00000001824 */
[----:B------:R-:W-:Y:S01]  /*68a0*/  HMMA.16816.F32 R40, R136, R10, R40 ;  /* 0x0000000a8828723c */ /* 0x000fe20000001828 */
[----:B------:R-:W2:Y:S01]  /*68b0*/  LDSM.16.MT88.4 R8, [R208+0xb800] ;  /* 0x00b80000d008783b */ /* 0x000ea20000004200 */
[----:B------:R-:W-:-:S02]  /*68c0*/  FADD.FTZ R177, R241, R177 ;  /* 0x000000b1f1b17221 */ /* 0x000fc40000010000 */
[----:B------:R-:W-:Y:S01]  /*68d0*/  FFMA.FTZ R175, R232, R185, R175 ;  /* 0x000000b9e8af7223 */ /* 0x000fe200000100af */
[----:B------:R-:W1:Y:S01]  /*68e0*/  S2R R241, SR_TID.X ;  /* 0x0000000000f17919 */ /* 0x000e620000002100 */
[----:B------:R-:W-:Y:S02]  /*68f0*/  FFMA.FTZ R171, R233, R186, R171 ;  /* 0x000000bae9ab7223 */ /* 0x000fe400000100ab */
[----:B------:R-:W-:Y:S02]  /*6900*/  FFMA.FTZ R168, R227, R184, R168 ;  /* 0x000000b8e3a87223 */ /* 0x000fe400000100a8 */
[----:B------:R-:W-:Y:S02]  /*6910*/  FADD.FTZ R174, R174, R175 ;  /* 0x000000afaeae7221 */ /* 0x000fe40000010000 */
[----:B------:R-:W-:Y:S02]  /*6920*/  FADD.FTZ R170, R170, R171 ;  /* 0x000000abaaaa7221 */ /* 0x000fe40000010000 */
[----:B------:R-:W-:Y:S01]  /*6930*/  FADD.FTZ R168, R181, R168 ;  /* 0x000000a8b5a87221 */ /* 0x000fe20000010000 */
[----:B------:R-:W-:Y:S01]  /*6940*/  UISETP.GE.AND UP0, UPT, UR25, 0x3, UPT ;  /* 0x000000031900788c */ /* 0x000fe2000bf06270 */
[----:B------:R-:W-:-:S02]  /*6950*/  FADD.FTZ R173, R173, R174 ;  /* 0x000000aeadad7221 */ /* 0x000fc40000010000 */
[----:B------:R-:W-:Y:S02]  /*6960*/  FADD.FTZ R169, R169, R170 ;  /* 0x000000aaa9a97221 */ /* 0x000fe40000010000 */
[----:B------:R-:W-:Y:S01]  /*6970*/  FADD.FTZ R183, R183, R168 ;  /* 0x000000a8b7b77221 */ /* 0x000fe20000010000 */
[----:B------:R-:W-:Y:S01]  /*6980*/  PLOP3.LUT P0, PT, PT, PT, UP0, 0x80, 0x0 ;  /* 0x000000000000781c */ /* 0x000fe20003f0f008 */
        /* <DEDUP_REMOVED lines=9> */
[----:B-1----:R-:W-:Y:S01]  /*6a20*/  HMMA.16816.F32 R44, R136, R164, R44 ;  /* 0x000000a4882c723c */ /* 0x002fe2000000182c */
[----:B------:R-:W-:Y:S01]  /*6a30*/  SHF.L.U32 R241, R241, 0x1, RZ ;  /* 0x00000001f1f17819 */ /* 0x000fe200000006ff */
[----:B------:R-:W-:-:S02]  /*6a40*/  FADD.FTZ R177, R196, R177 ;  /* 0x000000b1c4b17221 */ /* 0x000fc40000010000 */
[----:B------:R-:W-:Y:S02]  /*6a50*/  FADD.FTZ R197, R197, R250 ;  /* 0x000000fac5c57221 */ /* 0x000fe40000010000 */
[----:B------:R-:W-:Y:S02]  /*6a60*/  FADD.FTZ R190, R190, R189 ;  /* 0x000000bdbebe7221 */ /* 0x000fe40000010000 */
[----:B------:R-:W-:Y:S01]  /*6a70*/  HMMA.16816.F32 R56, R136, R166, R56 ;  /* 0x000000a68838723c */ /* 0x000fe20000001838 */
[----:B------:R-:W-:Y:S01]  /*6a80*/  FADD.FTZ R182, R195, R182 ;  /* 0x000000b6c3b67221 */ /* 0x000fe20000010000 */
[----:B------:R-:W-:Y:S01]  /*6a90*/  LOP3.LUT R241, R241, 0x6, RZ, 0xc0, !PT ;  /* 0x00000006f1f17812 */ /* 0x000fe200078ec0ff */
[----:B------:R-:W-:-:S05]  /*6aa0*/  FADD.FTZ R235, R198, R177 ;  /* 0x000000b1c6eb7221 */ /* 0x000fca0000010000 */
[----:B--2---:R-:W-:Y:S01]  /*6ab0*/  HMMA.16816.F32 R60, R136, R28, R60 ;  /* 0x0000001c883c723c */ /* 0x004fe2000000183c */
[----:B------:R-:W-:Y:S02]  /*6ac0*/  FADD.FTZ R232, R252, R197 ;  /* 0x000000c5fce87221 */ /* 0x000fe40000010000 */
[----:B------:R-:W-:-:S05]  /*6ad0*/  FADD.FTZ R233, R187, R190 ;  /* 0x000000bebbe97221 */ /* 0x000fca0000010000 */
[----:B------:R-:W-:Y:S01]  /*6ae0*/  HMMA.16816.F32 R72, R136, R30, R72 ;  /* 0x0000001e8848723c */ /* 0x000fe20000001848 */
[----:B------:R-:W-:-:S07]  /*6af0*/  FADD.FTZ R227, R199, R182 ;  /* 0x000000b6c7e37221 */ /* 0x000fce0000010000 */
[C---:B---3--:R-:W-:Y:S08]  /*6b00*/  HMMA.16816.F32 R76, R136.reuse, R24, R76 ;  /* 0x00000018884c723c */ /* 0x048ff0000000184c */
[C---:B------:R-:W-:Y:S08]  /*6b10*/  HMMA.16816.F32 R88, R136.reuse, R26, R88 ;  /* 0x0000001a8858723c */ /* 0x040ff00000001858 */
        /* <DEDUP_REMOVED lines=22> */
[C---:B------:R-:W-:Y:S08]  /*6c80*/  HMMA.16816.F32 R144, R32.reuse, R14, R144 ;  /* 0x0000000e2090723c */ /* 0x040ff00000001890 */
[C---:B------:R-:W-:Y:S08]  /*6c90*/  HMMA.16816.F32 R128, R32.reuse, R8, R128 ;  /* 0x000000082080723c */ /* 0x040ff00000001880 */
[-C--:B------:R-:W-:Y:S08]  /*6ca0*/  HMMA.16816.F32 R132, R32, R10.reuse, R132 ;  /* 0x0000000a2084723c */ /* 0x080ff00000001884 */
[----:B------:R-:W-:Y:S01]  /*6cb0*/  HMMA.16816.F32 R136, R136, R10, R4 ;  /* 0x0000000a8888723c */ /* 0x000fe20000001804 */
[----:B------:R-:W-:Y:S11]  /*6cc0*/  @!P0 BRA `(.L_x_853) ;  /* 0x0000632000008947 */ /* 0x000ff60003800000 */
[----:B------:R-:W-:Y:S01]  /*6cd0*/  UIADD3 UR29, UR25, -0x1, URZ ;  /* 0xffffffff191d7890 */ /* 0x000fe2000fffe03f */
[----:B------:R-:W-:-:S04]  /*6ce0*/  DEPBAR.LE SB0, 0x0 ;  /* 0x000080000000791a */ /* 0x000fc80000000000 */
[----:B------:R-:W-:Y:S01]  /*6cf0*/  ULDC.64 UR4, c[0x0][0x1a0] ;  /* 0x0000680000047ab9 */ /* 0x000fe20000000a00 */
[----:B------:R-:W-:Y:S01]  /*6d00*/  IMAD.U32 R4, RZ, RZ, UR24 ;  /* 0x00000018ff047e24 */ /* 0x000fe2000f8e00ff */
[----:B------:R-:W-:-:S06]  /*6d10*/  UIMAD UR29, UR29, UR4, URZ ;  /* 0x000000041d1d72a4 */ /* 0x000fcc000f8e023f */
[----:B------:R-:W-:Y:S01]  /*6d20*/  IMAD.U32 R5, RZ, RZ, UR29 ;  /* 0x0000001dff057e24 */ /* 0x000fe2000f8e00ff */
[----:B------:R-:W-:Y:S02]  /*6d30*/  UMOV UR29, 0x6 ;  /* 0x00000006001d7882 */ /* 0x000fe40000000000 */
[----:B------:R-:W-:Y:S01]  /*6d40*/  USHF.L.U64.HI UR5, UR4, UR29, UR5 ;  /* 0x0000001d04057299 */ /* 0x000fe20008010205 */
[----:B-----5:R-:W-:Y:S01]  /*6d50*/  IMAD.U32 R5, R5, 0x20, R202 ;  /* 0x0000002005057824 */ /* 0x020fe200078e00ca */
[----:B------:R-:W-:-:S04]  /*6d60*/  UIADD3 UR4, UP0, -UR28, 0x80, URZ ;  /* 0x000000801c047890 */ /* 0x000fc8000ff1e13f */
[----:B------:R-:W-:Y:S01]  /*6d70*/  LEA R5, R5, c[0x0][0x170], 0x1 ;  /* 0x00005c0005057a11 */ /* 0x000fe200078e08ff */
[----:B------:R-:W-:Y:S02]  /*6d80*/  UIADD3.X UR30, URZ, ~UR5, URZ, UP0, !UPT ;  /* 0x800000053f1e7290 */ /* 0x000fe400087fe43f */
[----:B------:R-:W-:Y:S02]  /*6d90*/  UISETP.NE.AND UP0, UPT, UR25, 0x3, UPT ;  /* 0x000000031900788c */ /* 0x000fe4000bf05270 */
[----:B------:R-:W-:Y:S01]  /*6da0*/  IMAD.U32 R4, R4, 0x2, R5 ;  /* 0x0000000204047824 */ /* 0x000fe200078e0005 */
[----:B------:R-:W-:Y:S01]  /*6db0*/  BAR.SYNC.DEFER_BLOCKING 0x0 ;  /* 0x0000000000007b1d */ /* 0x000fe20000010000 */
[----:B------:R-:W-:-:S03]  /*6dc0*/  IADD3 R5, P0, R5, -UR28, RZ ;  /* 0x8000001c05057c10 */ /* 0x000fc6000ff1e0ff */
[----:B------:R-:W-:Y:S02]  /*6dd0*/  IADD3 R4, R4, -UR28, RZ ;  /* 0x8000001c04047c10 */ /* 0x000fe4000fffe0ff */
[----:B------:R-:W-:Y:S02]  /*6de0*/  IADD3.X R246, R247, ~UR5, RZ, P0, !PT ;  /* 0x80000005f7f67c10 */ /* 0x000fe400087fe4ff */
[C---:B------:R-:W-:Y:S02]  /*6df0*/  IADD3 R194, P3, R5.reuse, -UR28, RZ ;  /* 0x8000001c05c27c10 */ /* 0x040fe4000ff7e0ff */
[----:B------:R-:W-:Y:S02]  /*6e00*/  IADD3 R8, P2, R5, UR4, RZ ;  /* 0x0000000405087c10 */ /* 0x000fe4000ff5e0ff */
[C---:B------:R-:W-:Y:S02]  /*6e10*/  IADD3 R196, P1, R4.reuse, -UR28, RZ ;  /* 0x8000001c04c47c10 */ /* 0x040fe4000ff3e0ff */
[----:B------:R-:W-:-:S02]  /*6e20*/  IADD3 R24, P0, R4, UR4, RZ ;  /* 0x0000000404187c10 */ /* 0x000fc4000ff1e0ff */
[C---:B------:R-:W-:Y:S02]  /*6e30*/  IADD3.X R195, R246.reuse, ~UR5, RZ, P3, !PT ;  /* 0x80000005f6c37c10 */ /* 0x040fe40009ffe4ff */
[----:B------:R-:W-:Y:S02]  /*6e40*/  IADD3.X R9, R246, UR30, RZ, P2, !PT ;  /* 0x0000001ef6097c10 */ /* 0x000fe400097fe4ff */
[C---:B------:R-:W-:Y:S02]  /*6e50*/  IADD3.X R197, R249.reuse, ~UR5, RZ, P1, !PT ;  /* 0x80000005f9c57c10 */ /* 0x040fe40008ffe4ff */
[----:B------:R-:W-:Y:S01]  /*6e60*/  IADD3.X R25, R249, UR30, RZ, P0, !PT ;  /* 0x0000001ef9197c10 */ /* 0x000fe200087fe4ff */
[----:B------:R-:W-:Y:S01]  /*6e70*/  @!PT LDS RZ, [RZ] ;  /* 0x00000000fffff984 */ /* 0x000fe20000000800 */
[----:B------:R-:W-:Y:S01]  /*6e80*/  @!PT LDS RZ, [RZ] ;  /* 0x00000000fffff984 */ /* 0x000fe20000000800 */
[----:B------:R-:W-:Y:S01]  /*6e90*/  @!PT LDS RZ, [RZ] ;  /* 0x00000000fffff984 */ /* 0x000fe20000000800 */
[----:B------:R1:W-:Y:S01]  /*6ea0*/  LDGSTS.E.BYPASS.LTC128B.128 [R219+0xa000], [R194.64] ;  /* 0x0a000000c2db7fae */ /* 0x0003e2000b901d56 */
[----:B------:R-:W-:-:S03]  /*6eb0*/  PLOP3.LUT P0, PT, PT, PT, UP0, 0x80, 0x0 ;  /* 0x000000000000781c */ /* 0x000fc60003f0f008 */
[----:B------:R2:W-:Y:S04]  /*6ec0*/  LDGSTS.E.BYPASS.LTC128B.128 [R219+0xb000], [R8.64] ;  /* 0x0b00000008db7fae */ /* 0x0005e8000b901d56 */
[----:B------:R1:W-:Y:S04]  /*6ed0*/  LDGSTS.E.BYPASS.LTC128B.128 [R219+0xa800], [R196.64] ;  /* 0x0a800000c4db7fae */ /* 0x0003e8000b901d56 */
[----:B------:R3:W-:Y:S04]  /*6ee0*/  LDGSTS.E.BYPASS.LTC128B.128 [R219+0xb800], [R24.64] ;  /* 0x0b80000018db7fae */ /* 0x0007e8000b901d56 */
[----:B------:R-:W-:Y:S04]  /*6ef0*/  LDSM.16.M88.4 R172, [R217] ;  /* 0x00000000d9ac783b */ /* 0x000fe80000000200 */
[----:B------:R-:W4:Y:S04]  /*6f00*/  LDSM.16.M88.4 R4, [R218+0x2000] ;  /* 0x00200000da04783b */ /* 0x000f280000000200 */
[----:B------:R-:W2:Y:S04]  /*6f10*/  LDSM.16.M88.4 R32, [R217+0x800] ;  /* 0x00080000d920783b */ /* 0x000ea80000000200 */
[----:B------:R-:W1:Y:S04]  /*6f20*/  LDSM.16.M88.4 R164, [R218] ;  /* 0x00000000daa4783b */ /* 0x000e680000000200 */
[----:B------:R-:W-:Y:S04]  /*6f30*/  LDSM.16.M88.4 R180, [R215] ;  /* 0x00000000d7b4783b */ /* 0x000fe80000000200 */
[----:B------:R-:W1:Y:S04]  /*6f40*/  LDSM.16.M88.4 R20, [R216+0x2000] ;  /* 0x00200000d814783b */ /* 0x000e680000000200 */
[----:B------:R-:W1:Y:S04]  /*6f50*/  LDSM.16.M88.4 R28, [R207] ;  /* 0x00000000cf1c783b */ /* 0x000e680000000200 */
[----:B---3--:R-:W3:Y:S04]  /*6f60*/  LDSM.16.M88.4 R24, [R216] ;  /* 0x00000000d818783b */ /* 0x008ee80000000200 */
[----:B------:R-:W-:Y:S04]  /*6f70*/  LDSM.16.M88.4 R188, [R213] ;  /* 0x00000000d5bc783b */ /* 0x000fe80000000200 */
[----:B------:R-:W-:Y:S04]  /*6f80*/  LDSM.16.M88.4 R184, [R213+0x800] ;  /* 0x00080000d5b8783b */ /* 0x000fe80000000200 */
[----:B------:R-:W0:Y:S01]  /*6f90*/  LDGDEPBAR ;  /* 0x00000000000079af */ /* 0x000e220000000000 */
[C---:B----4-:R-:W-:Y:S08]  /*6fa0*/  HMMA.16816.F32 R16, R4.reuse, R172, RZ ;  /* 0x000000ac0410723c */ /* 0x050ff000000018ff */
[C---:B--2---:R-:W-:Y:S08]  /*6fb0*/  HMMA.16816.F32 R8, R4.reuse, R32, RZ ;  /* 0x000000200408723c */ /* 0x044ff000000018ff */
[C---:B------:R-:W-:Y:S08]  /*6fc0*/  HMMA.16816.F32 R12, R4.reuse, R174, RZ ;  /* 0x000000ae040c723c */ /* 0x040ff000000018ff */
[----:B------:R-:W-:Y:S08]  /*6fd0*/  HMMA.16816.F32 R4, R4, R34, RZ ;  /* 0x000000220404723c */ /* 0x000ff000000018ff */
[C---:B-1----:R-:W-:Y:S08]  /*6fe0*/  HMMA.16816.F32 R176, R164.reuse, R172, RZ ;  /* 0x000000aca4b0723c */ /* 0x042ff000000018ff */
[C---:B------:R-:W-:Y:S08]  /*6ff0*/  HMMA.16816.F32 R172, R164.reuse, R174, RZ ;  /* 0x000000aea4ac723c */ /* 0x040ff000000018ff */
[C---:B------:R-:W-:Y:S08]  /*7000*/  HMMA.16816.F32 R168, R164.reuse, R32, RZ ;  /* 0x00000020a4a8723c */ /* 0x040ff000000018ff */
[----:B------:R-:W-:Y:S01]  /*7010*/  HMMA.16816.F32 R164, R164, R34, RZ ;  /* 0x00000022a4a4723c */ /* 0x000fe200000018ff */
[----:B------:R-:W1:Y:S07]  /*7020*/  LDSM.16.M88.4 R32, [R214] ;  /* 0x00000000d620783b */ /* 0x000e6e0000000200 */
[C---:B------:R-:W-:Y:S08]  /*7030*/  HMMA.16816.F32 R16, R20.reuse, R180, R16 ;  /* 0x000000b41410723c */ /* 0x040ff00000001810 */
[C---:B------:R-:W-:Y:S08]  /*7040*/  HMMA.16816.F32 R8, R20.reuse, R28, R8 ;  /* 0x0000001c1408723c */ /* 0x040ff00000001808 */
[C---:B------:R-:W-:Y:S08]  /*7050*/  HMMA.16816.F32 R12, R20.reuse, R182, R12 ;  /* 0x000000b6140c723c */ /* 0x040ff0000000180c */
[----:B------:R-:W-:Y:S01]  /*7060*/  HMMA.16816.F32 R4, R20, R30, R4 ;  /* 0x0000001e1404723c */ /* 0x000fe20000001804 */
[----:B------:R-:W2:Y:S07]  /*7070*/  LDSM.16.M88.4 R20, [R214+0x2000] ;  /* 0x00200000d614783b */ /* 0x000eae0000000200 */
[C---:B---3--:R-:W-:Y:S08]  /*7080*/  HMMA.16816.F32 R176, R24.reuse, R180, R176 ;  /* 0x000000b418b0723c */ /* 0x048ff000000018b0 */
[C---:B------:R-:W-:Y:S08]  /*7090*/  HMMA.16816.F32 R168, R24.reuse, R28, R168 ;  /* 0x0000001c18a8723c */ /* 0x040ff000000018a8 */
[C---:B------:R-:W-:Y:S01]  /*70a0*/  HMMA.16816.F32 R172, R24.reuse, R182, R172 ;  /* 0x000000b618ac723c */ /* 0x040fe200000018ac */
[----:B------:R-:W-:Y:S07]  /*70b0*/  LDSM.16.M88.4 R180, [R206+0x800] ;  /* 0x00080000ceb4783b */ /* 0x000fee0000000200 */
[----:B------:R-:W-:Y:S01]  /*70c0*/  HMMA.16816.F32 R164, R24, R30, R164 ;  /* 0x0000001e18a4723c */ /* 0x000fe200000018a4 */
[----:B------:R-:W-:Y:S04]  /*70d0*/  LDSM.16.M88.4 R28, [R212+0x2000] ;  /* 0x00200000d41c783b */ /* 0x000fe80000000200 */
[----:B------:R-:W3:Y:S03]  /*70e0*/  LDSM.16.M88.4 R24, [R206] ;  /* 0x00000000ce18783b */ /* 0x000ee60000000200 */
[-C--:B-1----:R-:W-:Y:S08]  /*70f0*/  HMMA.16816.F32 R176, R32, R188.reuse, R176 ;  /* 0x000000bc20b0723c */ /* 0x082ff000000018b0 */
[C---:B--2---:R-:W-:Y:S08]  /*7100*/  HMMA.16816.F32 R16, R20.reuse, R188, R16 ;  /* 0x000000bc1410723c */ /* 0x044ff00000001810 */
[C---:B------:R-:W-:Y:S08]  /*7110*/  HMMA.16816.F32 R8, R20.reuse, R184, R8 ;  /* 0x000000b81408723c */ /* 0x040ff00000001808 */
[C---:B------:R-:W-:Y:S08]  /*7120*/  HMMA.16816.F32 R12, R20.reuse, R190, R12 ;  /* 0x000000be140c723c */ /* 0x040ff0000000180c */
[----:B------:R-:W-:Y:S01]  /*7130*/  HMMA.16816.F32 R4, R20, R186, R4 ;  /* 0x000000ba1404723c */ /* 0x000fe20000001804 */
[----:B------:R-:W1:Y:S07]  /*7140*/  LDSM.16.M88.4 R20, [R212] ;  /* 0x00000000d414783b */ /* 0x000e6e0000000200 */
[C---:B------:R-:W-:Y:S01]  /*7150*/  HMMA.16816.F32 R172, R32.reuse, R190, R172 ;  /* 0x000000be20ac723c */ /* 0x040fe200000018ac */
[----:B------:R-:W-:Y:S07]  /*7160*/  LDSM.16.M88.4 R188, [R218+0x6000] ;  /* 0x00600000dabc783b */ /* 0x000fee0000000200 */
[C---:B------:R-:W-:Y:S08]  /*7170*/  HMMA.16816.F32 R168, R32.reuse, R184, R168 ;  /* 0x000000b820a8723c */ /* 0x040ff000000018a8 */
[----:B------:R-:W-:Y:S01]  /*7180*/  HMMA.16816.F32 R164, R32, R186, R164 ;  /* 0x000000ba20a4723c */ /* 0x000fe200000018a4 */
[----:B------:R-:W2:Y:S04]  /*7190*/  LDSM.16.M88.4 R32, [R217+0x1000] ;  /* 0x00100000d920783b */ /* 0x000ea80000000200 */
[----:B------:R-:W-:Y:S03]  /*71a0*/  LDSM.16.M88.4 R184, [R205] ;  /* 0x00000000cdb8783b */ /* 0x000fe60000000200 */
[C---:B---3--:R-:W-:Y:S08]  /*71b0*/  HMMA.16816.F32 R16, R28.reuse, R24, R16 ;  /* 0x000000181c10723c */ /* 0x048ff00000001810 */
[C---:B------:R-:W-:Y:S08]  /*71c0*/  HMMA.16816.F32 R12, R28.reuse, R26, R12 ;  /* 0x0000001a1c0c723c */ /* 0x040ff0000000180c */
[C---:B------:R-:W-:Y:S08]  /*71d0*/  HMMA.16816.F32 R8, R28.reuse, R180, R8 ;  /* 0x000000b41c08723c */ /* 0x040ff00000001808 */
[----:B------:R-:W-:Y:S01]  /*71e0*/  HMMA.16816.F32 R4, R28, R182, R4 ;  /* 0x000000b61c04723c */ /* 0x000fe20000001804 */
[----:B------:R-:W3:Y:S07]  /*71f0*/  LDSM.16.M88.4 R28, [R217+0x1800] ;  /* 0x00180000d91c783b */ /* 0x000eee0000000200 */
[C---:B-1----:R-:W-:Y:S08]  /*7200*/  HMMA.16816.F32 R176, R20.reuse, R24, R176 ;  /* 0x0000001814b0723c */ /* 0x042ff000000018b0 */
[C---:B------:R-:W-:Y:S01]  /*7210*/  HMMA.16816.F32 R172, R20.reuse, R26, R172 ;  /* 0x0000001a14ac723c */ /* 0x040fe200000018ac */
[----:B------:R-:W1:Y:S07]  /*7220*/  LDSM.16.M88.4 R24, [R218+0x4000] ;  /* 0x00400000da18783b */ /* 0x000e6e0000000200 */
[C---:B------:R-:W-:Y:S08]  /*7230*/  HMMA.16816.F32 R168, R20.reuse, R180, R168 ;  /* 0x000000b414a8723c */ /* 0x040ff000000018a8 */
[----:B------:R-:W-:Y:S01]  /*7240*/  HMMA.16816.F32 R164, R20, R182, R164 ;  /* 0x000000b614a4723c */ /* 0x000fe200000018a4 */
[----:B------:R-:W4:Y:S04]  /*7250*/  LDSM.16.M88.4 R20, [R216+0x6000] ;  /* 0x00600000d814783b */ /* 0x000f280000000200 */
[----:B------:R-:W4:Y:S03]  /*7260*/  LDSM.16.M88.4 R180, [R204] ;  /* 0x00000000ccb4783b */ /* 0x000f260000000200 */
[C---:B--2---:R-:W-:Y:S08]  /*7270*/  HMMA.16816.F32 R16, R188.reuse, R32, R16 ;  /* 0x00000020bc10723c */ /* 0x044ff00000001810 */
[C---:B------:R-:W-:Y:S08]  /*7280*/  HMMA.16816.F32 R12, R188.reuse, R34, R12 ;  /* 0x00000022bc0c723c */ /* 0x040ff0000000180c */
[C---:B---3--:R-:W-:Y:S08]  /*7290*/  HMMA.16816.F32 R8, R188.reuse, R28, R8 ;  /* 0x0000001cbc08723c */ /* 0x048ff00000001808 */
[----:B------:R-:W-:Y:S01]  /*72a0*/  HMMA.16816.F32 R4, R188, R30, R4 ;  /* 0x0000001ebc04723c */ /* 0x000fe20000001804 */
[----:B------:R-:W2:Y:S07]  /*72b0*/  LDSM.16.M88.4 R188, [R216+0x4000] ;  /* 0x00400000d8bc783b */ /* 0x000eae0000000200 */
[C---:B-1----:R-:W-:Y:S08]  /*72c0*/  HMMA.16816.F32 R176, R24.reuse, R32, R176 ;  /* 0x0000002018b0723c */ /* 0x042ff000000018b0 */
[C---:B------:R-:W-:Y:S01]  /*72d0*/  HMMA.16816.F32 R172, R24.reuse, R34, R172 ;  /* 0x0000002218ac723c */ /* 0x040fe200000018ac */
[----:B------:R-:W-:Y:S07]  /*72e0*/  LDSM.16.M88.4 R32, [R214+0x4000] ;  /* 0x00400000d620783b */ /* 0x000fee0000000200 */
[C---:B------:R-:W-:Y:S08]  /*72f0*/  HMMA.16816.F32 R168, R24.reuse, R28, R168 ;  /* 0x0000001c18a8723c */ /* 0x040ff000000018a8 */
[----:B------:R-:W-:Y:S01]  /*7300*/  HMMA.16816.F32 R164, R24, R30, R164 ;  /* 0x0000001e18a4723c */ /* 0x000fe200000018a4 */
[----:B------:R-:W-:Y:S04]  /*7310*/  LDSM.16.M88.4 R28, [R214+0x6000] ;  /* 0x00600000d61c783b */ /* 0x000fe80000000200 */
[----:B------:R-:W1:Y:S03]  /*7320*/  LDSM.16.M88.4 R24, [R213+0x1000] ;  /* 0x00100000d518783b */ /* 0x000e660000000200 */
[C---:B----4-:R-:W-:Y:S08]  /*7330*/  HMMA.16816.F32 R16, R20.reuse, R184, R16 ;  /* 0x000000b81410723c */ /* 0x050ff00000001810 */
[C---:B------:R-:W-:Y:S08]  /*7340*/  HMMA.16816.F32 R12, R20.reuse, R186, R12 ;  /* 0x000000ba140c723c */ /* 0x040ff0000000180c */
[C---:B------:R-:W-:Y:S08]  /*7350*/  HMMA.16816.F32 R8, R20.reuse, R180, R8 ;  /* 0x000000b41408723c */ /* 0x040ff00000001808 */
[----:B------:R-:W-:Y:S01]  /*7360*/  HMMA.16816.F32 R4, R20, R182, R4 ;  /* 0x000000b61404723c */ /* 0x000fe20000001804 */
[----:B------:R-:W3:Y:S07]  /*7370*/  LDSM.16.M88.4 R20, [R213+0x1800] ;  /* 0x00180000d514783b */ /* 0x000eee0000000200 */
        /* <DEDUP_REMOVED lines=8> */
[C---:B------:R-:W-:Y:S08]  /*7400*/  HMMA.16816.F32 R12, R28.reuse, R26, R12 ;  /* 0x0000001a1c0c723c */ /* 0x040ff0000000180c */
[C---:B---3--:R-:W-:Y:S08]  /*7410*/  HMMA.16816.F32 R8, R28.reuse, R20, R8 ;  /* 0x000000141c08723c */ /* 0x048ff00000001808 */
[----:B------:R-:W-:Y:S01]  /*7420*/  HMMA.16816.F32 R4, R28, R22, R4 ;  /* 0x000000161c04723c */ /* 0x000fe20000001804 */
[----:B------:R-:W1:Y:S01]  /*7430*/  LDSM.16.M88.4 R28, [R206+0x1000] ;  /* 0x00100000ce1c783b */ /* 0x000e620000000200 */
[----:B------:R-:W-:-:S06]  /*7440*/  DEPBAR.LE SB0, 0x0 ;  /* 0x000080000000791a */ /* 0x000fcc0000000000 */
[C---:B------:R-:W-:Y:S08]  /*7450*/  HMMA.16816.F32 R176, R32.reuse, R24, R176 ;  /* 0x0000001820b0723c */ /* 0x040ff000000018b0 */
[C---:B------:R-:W-:Y:S08]  /*7460*/  HMMA.16816.F32 R172, R32.reuse, R26, R172 ;  /* 0x0000001a20ac723c */ /* 0x040ff000000018ac */
[C---:B------:R-:W-:Y:S08]  /*7470*/  HMMA.16816.F32 R168, R32.reuse, R20, R168 ;  /* 0x0000001420a8723c */ /* 0x040ff000000018a8 */
[----:B------:R-:W-:Y:S08]  /*7480*/  HMMA.16816.F32 R164, R32, R22, R164 ;  /* 0x0000001620a4723c */ /* 0x000ff000000018a4 */
[C---:B--2---:R-:W-:Y:S08]  /*7490*/  HMMA.16816.F32 R8, R180.reuse, R184, R8 ;  /* 0x000000b8b408723c */ /* 0x044ff00000001808 */
[C---:B-1----:R-:W-:Y:S08]  /*74a0*/  HMMA.16816.F32 R16, R180.reuse, R28, R16 ;  /* 0x0000001cb410723c */ /* 0x042ff00000001810 */
[C---:B------:R-:W-:Y:S08]  /*74b0*/  HMMA.16816.F32 R12, R180.reuse, R30, R12 ;  /* 0x0000001eb40c723c */ /* 0x040ff0000000180c */
[----:B------:R-:W-:Y:S08]  /*74c0*/  HMMA.16816.F32 R4, R180, R186, R4 ;  /* 0x000000bab404723c */ /* 0x000ff00000001804 */
[C---:B------:R-:W-:Y:S08]  /*74d0*/  HMMA.16816.F32 R176, R188.reuse, R28, R176 ;  /* 0x0000001cbcb0723c */ /* 0x040ff000000018b0 */
[C---:B------:R-:W-:Y:S08]  /*74e0*/  HMMA.16816.F32 R172, R188.reuse, R30, R172 ;  /* 0x0000001ebcac723c */ /* 0x040ff000000018ac */
[C---:B------:R-:W-:Y:S08]  /*74f0*/  HMMA.16816.F32 R168, R188.reuse, R184, R168 ;  /* 0x000000b8bca8723c */ /* 0x040ff000000018a8 */
[----:B------:R-:W-:Y:S01]  /*7500*/  HMMA.16816.F32 R164, R188, R186, R164 ;  /* 0x000000babca4723c */ /* 0x000fe200000018a4 */
[----:B------:R-:W-:Y:S06]  /*7510*/  BAR.SYNC.DEFER_BLOCKING 0x0 ;  /* 0x0000000000007b1d */ /* 0x000fec0000010000 */
[----:B------:R-:W-:Y:S05]  /*7520*/  @!P0 BRA `(.L_x_855) ;  /* 0x0000018000008947 */ /* 0x000fea0003800000 */
[----:B------:R-:W-:Y:S02]  /*7530*/  UIADD3 UR31, UR25, -0x4, URZ ;  /* 0xfffffffc191f7890 */ /* 0x000fe4000fffe03f */
[----:B------:R-:W-:-:S02]  /*7540*/  ULDC.64 UR4, c[0x0][0x198] ;  /* 0x0000660000047ab9 */ /* 0x000fc40000000a00 */
        /* <DEDUP_REMOVED lines=22> */
.L_x_855:
[----:B------:R-:W-:Y:S01]  /*76b0*/  UIADD3 UR29, UR25, -0x3, URZ ;  /* 0xfffffffd191d7890 */ /* 0x000fe2000fffe03f */
[----:B------:R-:W-:Y:S01]  /*76c0*/  IMAD.WIDE.U32 R28, R238, -0x326172a9, RZ ;  /* 0xcd9e8d57ee1c7825 */ /* 0x000fe200078e00ff */
[----:B------:R2:W-:Y:S01]  /*76d0*/  STL [R1+0x10], R196 ;  /* 0x000010c401007387 */ /* 0x0005e20000100800 */
[----:B------:R-:W3:Y:S02]  /*76e0*/  LDC.U8 R189, c[0x0][0x2d8] ;  /* 0x0000b600ffbd7b82 */ /* 0x000ee40000000000 */
[----:B------:R-:W-:Y:S01]  /*76f0*/  IMAD.WIDE.U32 R26, R200, -0x2daee0ad, RZ ;  /* 0xd2511f53c81a7825 */ /* 0x000fe200078e00ff */
[----:B------:R-:W-:Y:S01]  /*7700*/  LOP3.LUT R32, R29, R201, RZ, 0x3c, !PT ;  /* 0x000000c91d207212 */ /* 0x000fe200078e3cff */
[----:B------:R-:W-:Y:S02]  /*7710*/  STL.64 [R1+0x8], R194 ;  /* 0x000008c201007387 */ /* 0x000fe40000100a00 */
[----:B------:R-:W-:-:S02]  /*7720*/  IMAD.U32 R30, RZ, RZ, UR29 ;  /* 0x0000001dff1e7e24 */ /* 0x000fc4000f8e00ff */
[----:B------:R-:W-:-:S04]  /*7730*/  IMAD.WIDE.U32 R32, R32, -0x2daee0ad, RZ ;  /* 0xd2511f5320207825 */ /* 0x000fc800078e00ff */
[----:B------:R-:W-:Y:S01]  /*7740*/  IMAD R30, R30, 0x20, R241 ;  /* 0x000000201e1e7824 */ /* 0x000fe200078e02f1 */
[----:B------:R-:W-:Y:S01]  /*7750*/  LOP3.LUT R26, R33, UR14, R26, 0x96, !PT ;  /* 0x0000000e211a7c12 */ /* 0x000fe2000f8e961a */
[----:B------:R-:W-:-:S03]  /*7760*/  IMAD.U32 R34, RZ, RZ, UR27 ;  /* 0x0000001bff227e24 */ /* 0x000fc6000f8e00ff */
[----:B-1----:R-:W-:Y:S01]  /*7770*/  IADD3 R21, R30, 0x8, RZ ;  /* 0x000000081e157810 */ /* 0x002fe20007ffe0ff */
[----:B------:R-:W-:Y:S01]  /*7780*/  IMAD.WIDE.U32 R180, R26, -0x326172a9, RZ ;  /* 0xcd9e8d571ab47825 */ /* 0x000fe200078e00ff */
[C---:B------:R-:W-:Y:S02]  /*7790*/  IADD3 R20, R30.reuse, 0x1, RZ ;  /* 0x000000011e147810 */ /* 0x040fe40007ffe0ff */
[C---:B------:R-:W-:Y:S02]  /*77a0*/  ISETP.GE.AND P2, PT, R21.reuse, R240, PT ;  /* 0x000000f01500720c */ /* 0x040fe40003f46270 */
[C---:B------:R-:W-:Y:S02]  /*77b0*/  ISETP.GE.AND P0, PT, R21.reuse, R239, PT ;  /* 0x000000ef1500720c */ /* 0x040fe40003f06270 */
[----:B------:R-:W-:Y:S02]  /*77c0*/  IADD3 R25, R30, 0x9, RZ ;  /* 0x000000091e197810 */ /* 0x000fe40007ffe0ff */
[----:B------:R-:W-:-:S02]  /*77d0*/  ISETP.GE.AND P4, PT, R21, R237, PT ;  /* 0x000000ed1500720c */ /* 0x000fc40003f86270 */
[C---:B------:R-:W-:Y:S02]  /*77e0*/  ISETP.GE.AND P6, PT, R20.reuse, R240, PT ;  /* 0x000000f01400720c */ /* 0x040fe40003fc6270 */
[C---:B------:R-:W-:Y:S02]  /*77f0*/  ISETP.GE.AND P5, PT, R20.reuse, R239, PT ;  /* 0x000000ef1400720c */ /* 0x040fe40003fa6270 */
[C---:B------:R-:W-:Y:S02]  /*7800*/  ISETP.GE.AND P3, PT, R20.reuse, R237, PT ;  /* 0x000000ed1400720c */ /* 0x040fe40003f66270 */
[----:B------:R-:W-:Y:S02]  /*7810*/  ISETP.GE.AND P1, PT, R20, R234, PT ;  /* 0x000000ea1400720c */ /* 0x000fe40003f26270 */
[----:B------:R-:W-:Y:S02]  /*7820*/  FSEL R20, R172, -INF , !P2 ;  /* 0xff800000ac147808 */ /* 0x000fe40005000000 */
[----:B------:R-:W-:-:S02]  /*7830*/  FSEL R23, R174, -INF , !P0 ;  /* 0xff800000ae177808 */ /* 0x000fc40004000000 */
[----:B------:R-:W-:Y:S02]  /*7840*/  ISETP.GE.AND P2, PT, R21, R234, PT ;  /* 0x000000ea1500720c */ /* 0x000fe40003f46270 */
[C---:B------:R-:W-:Y:S02]  /*7850*/  ISETP.GE.AND P0, PT, R25.reuse, R240, PT ;  /* 0x000000f01900720c */ /* 0x040fe40003f06270 */
[----:B------:R-:W-:Y:S02]  /*7860*/  FSEL R21, R12, -INF , !P4 ;  /* 0xff8000000c157808 */ /* 0x000fe40006000000 */
[----:B------:R-:W-:Y:S02]  /*7870*/  ISETP.GE.AND P4, PT, R25, R239, PT ;  /* 0x000000ef1900720c */ /* 0x000fe40003f86270 */
[----:B------:R-:W-:Y:S02]  /*7880*/  IADD3 R22, R30, 0x10, RZ ;  /* 0x000000101e167810 */ /* 0x000fe40007ffe0ff */
[----:B------:R-:W-:-:S02]  /*7890*/  FSEL R14, R14, -INF , !P2 ;  /* 0xff8000000e0e7808 */ /* 0x000fc40005000000 */
[----:B------:R-:W-:Y:S02]  /*78a0*/  FSEL R24, R173, -INF , !P0 ;  /* 0xff800000ad187808 */ /* 0x000fe40004000000 */
[C---:B------:R-:W-:Y:S02]  /*78b0*/  ISETP.GE.AND P2, PT, R25.reuse, R237, PT ;  /* 0x000000ed1900720c */ /* 0x040fe40003f46270 */
[----:B------:R-:W-:Y:S02]  /*78c0*/  ISETP.GE.AND P0, PT, R25, R234, PT ;  /* 0x000000ea1900720c */ /* 0x000fe40003f06270 */
[----:B------:R-:W-:Y:S02]  /*78d0*/  FSEL R25, R175, -INF , !P4 ;  /* 0xff800000af197808 */ /* 0x000fe40006000000 */
[----:B------:R-:W-:Y:S02]  /*78e0*/  ISETP.GE.AND P4, PT, R22, R240, PT ;  /* 0x000000f01600720c */ /* 0x000fe40003f86270 */
[----:B------:R-:W-:-:S02]  /*78f0*/  IADD3 R29, R30, 0x11, RZ ;  /* 0x000000111e1d7810 */ /* 0x000fc40007ffe0ff */
[----:B------:R-:W-:Y:S02]  /*7900*/  FSEL R175, R168, -INF , !P4 ;  /* 0xff800000a8af7808 */ /* 0x000fe40006000000 */
[----:B------:R-:W-:Y:S02]  /*7910*/  ISETP.GE.AND P4, PT, R29, R239, PT ;  /* 0x000000ef1d00720c */ /* 0x000fe40003f86270 */
[----:B------:R-:W-:Y:S02]  /*7920*/  FSEL R12, R15, -INF , !P0 ;  /* 0xff8000000f0c7808 */ /* 0x000fe40004000000 */
[----:B------:R-:W-:Y:S02]  /*7930*/  FSEL R173, R171, -INF , !P4 ;  /* 0xff800000abad7808 */ /* 0x000fe40006000000 */
[----:B------:R-:W-:Y:S02]  /*7940*/  ISETP.GE.AND P4, PT, R30, R240, PT ;  /* 0x000000f01e00720c */ /* 0x000fe40003f86270 */
[----:B------:R-:W-:-:S02]  /*7950*/  FSEL R177, R177, -INF , !P6 ;  /* 0xff800000b1b17808 */ /* 0x000fc40007000000 */
[----:B------:R-:W-:Y:S02]  /*7960*/  FSEL R17, R17, -INF , !P3 ;  /* 0xff80000011117808 */ /* 0x000fe40005800000 */
[C---:B------:R-:W-:Y:S02]  /*7970*/  ISETP.GE.AND P0, PT, R29.reuse, R240, PT ;  /* 0x000000f01d00720c */ /* 0x040fe40003f06270 */
[CC--:B------:R-:W-:Y:S02]  /*7980*/  ISETP.GE.AND P6, PT, R29.reuse, R237.reuse, PT ;  /* 0x000000ed1d00720c */ /* 0x0c0fe40003fc6270 */
[----:B------:R-:W-:Y:S02]  /*7990*/  ISETP.GE.AND P3, PT, R29, R234, PT ;  /* 0x000000ea1d00720c */ /* 0x000fe40003f66270 */
[----:B------:R-:W-:Y:S02]  /*79a0*/  FSEL R29, R176, -INF , !P4 ;  /* 0xff800000b01d7808 */ /* 0x000fe40006000000 */
[----:B------:R-:W-:-:S02]  /*79b0*/  ISETP.GE.AND P4, PT, R30, R237, PT ;  /* 0x000000ed1e00720c */ /* 0x000fc40003f86270 */
[----:B------:R-:W-:Y:S02]  /*79c0*/  FSEL R190, R169, -INF , !P0 ;  /* 0xff800000a9be7808 */ /* 0x000fe40004000000 */
[----:B------:R-:W-:Y:S02]  /*79d0*/  FSEL R15, R16, -INF , !P4 ;  /* 0xff800000100f7808 */ /* 0x000fe40006000000 */
[----:B------:R-:W-:Y:S02]  /*79e0*/  FMNMX.FTZ R16, R192, R29, !PT ;  /* 0x0000001dc0107209 */ /* 0x000fe40007810000 */
[----:B------:R-:W-:Y:S02]  /*79f0*/  ISETP.GE.AND P0, PT, R22, R234, PT ;  /* 0x000000ea1600720c */ /* 0x000fe40003f06270 */
[----:B------:R-:W-:Y:S02]  /*7a00*/  FMNMX.FTZ R33, R177, R16, !PT ;  /* 0x00000010b1217209 */ /* 0x000fe40007810000 */
[----:B------:R-:W-:-:S02]  /*7a10*/  LOP3.LUT R34, R27, UR29, R34, 0x96, !PT ;  /* 0x0000001d1b227c12 */ /* 0x000fc4000f8e9622 */
[----:B------:R-:W-:Y:S02]  /*7a20*/  FSEL R13, R13, -INF , !P2 ;  /* 0xff8000000d0d7808 */ /* 0x000fe40005000000 */
[----:B------:R-:W-:Y:S01]  /*7a30*/  FMNMX.FTZ R33, R20, R33, !PT ;  /* 0x0000002114217209 */ /* 0x000fe20007810000 */
[----:B------:R-:W-:Y:S01]  /*7a40*/  IMAD.WIDE.U32 R34, R34, -0x326172a9, RZ ;  /* 0xcd9e8d5722227825 */ /* 0x000fe200078e00ff */
[-C--:B------:R-:W-:Y:S02]  /*7a50*/  ISETP.GE.AND P2, PT, R22, R239.reuse, PT ;  /* 0x000000ef1600720c */ /* 0x080fe40003f46270 */
[----:B------:R-:W-:Y:S02]  /*7a60*/  FSEL R27, R179, -INF , !P5 ;  /* 0xff800000b31b7808 */ /* 0x000fe40006800000 */
[----:B------:R-:W-:Y:S02]  /*7a70*/  ISETP.GE.AND P5, PT, R30, R239, PT ;  /* 0x000000ef1e00720c */ /* 0x000fe40003fa6270 */
[----:B------:R-:W-:-:S02]  /*7a80*/  FSEL R169, R10, -INF , !P0 ;  /* 0xff8000000aa97808 */ /* 0x000fc40004000000 */
[----:B------:R-:W-:Y:S02]  /*7a90*/  IADD3 R31, R30, 0x18, RZ ;  /* 0x000000181e1f7810 */ /* 0x000fe40007ffe0ff */
[----:B------:R-:W-:Y:S02]  /*7aa0*/  FMNMX.FTZ R10, R24, R33, !PT ;  /* 0x00000021180a7209 */ /* 0x000fe40007810000 */
[----:B------:R-:W-:Y:S02]  /*7ab0*/  FSEL R172, R170, -INF , !P2 ;  /* 0xff800000aaac7808 */ /* 0x000fe40005000000 */
[----:B------:R-:W-:Y:S02]  /*7ac0*/  ISETP.GE.AND P2, PT, R22, R237, PT ;  /* 0x000000ed1600720c */ /* 0x000fe40003f46270 */
[----:B------:R-:W-:Y:S02]  /*7ad0*/  FSEL R178, R178, -INF , !P5 ;  /* 0xff800000b2b27808 */ /* 0x000fe40006800000 */
[----:B------:R-:W-:-:S02]  /*7ae0*/  ISETP.GE.AND P5, PT, R30, R234, PT ;  /* 0x000000ea1e00720c */ /* 0x000fc40003fa6270 */
[----:B------:R-:W-:Y:S01]  /*7af0*/  FSEL R22, R19, -INF , !P1 ;  /* 0xff80000013167808 */ /* 0x000fe20004800000 */
[----:B------:R-:W-:Y:S01]  /*7b00*/  IMAD R19, R236, -0x326172a9, RZ ;  /* 0xcd9e8d57ec137824 */ /* 0x000fe200078e02ff */
[----:B------:R-:W-:Y:S02]  /*7b10*/  FSEL R168, R11, -INF , !P3 ;  /* 0xff8000000ba87808 */ /* 0x000fe40005800000 */
[----:B------:R-:W-:Y:S02]  /*7b20*/  ISETP.GE.AND P1, PT, R31, R240, PT ;  /* 0x000000f01f00720c */ /* 0x000fe40003f26270 */
[----:B------:R-:W-:Y:S02]  /*7b30*/  IADD3 R30, R30, 0x19, RZ ;  /* 0x000000191e1e7810 */ /* 0x000fe40007ffe0ff */
[----:B------:R-:W-:Y:S02]  /*7b40*/  FMNMX.FTZ R11, R175, R10, !PT ;  /* 0x0000000aaf0b7209 */ /* 0x000fe40007810000 */
[----:B------:R-:W-:-:S02]  /*7b50*/  ISETP.GE.AND P3, PT, R30, R240, PT ;  /* 0x000000f01e00720c */ /* 0x000fc40003f66270 */
[----:B--2---:R-:W-:Y:S02]  /*7b60*/  FSEL R196, R164, -INF , !P1 ;  /* 0xff800000a4c47808 */ /* 0x004fe40004800000 */
[----:B------:R-:W-:Y:S02]  /*7b70*/  FMNMX.FTZ R11, R190, R11, !PT ;  /* 0x0000000bbe0b7209 */ /* 0x000fe40007810000 */
[----:B------:R-:W-:Y:S02]  /*7b80*/  FSEL R250, R165, -INF , !P3 ;  /* 0xff800000a5fa7808 */ /* 0x000fe40005800000 */
[----:B------:R-:W-:Y:S02]  /*7b90*/  FMNMX.FTZ R11, R196, R11, !PT ;  /* 0x0000000bc40b7209 */ /* 0x000fe40007810000 */
[----:B------:R-:W-:Y:S02]  /*7ba0*/  FSEL R191, R8, -INF , !P2 ;  /* 0xff80000008bf7808 */ /* 0x000fe40005000000 */
[----:B------:R-:W-:-:S02]  /*7bb0*/  FSEL R193, R9, -INF , !P6 ;  /* 0xff80000009c17808 */ /* 0x000fc40007000000 */
[----:B------:R-:W-:Y:S02]  /*7bc0*/  FSEL R8, R18, -INF , !P5 ;  /* 0xff80000012087808 */ /* 0x000fe40006800000 */
[----:B------:R-:W-:Y:S02]  /*7bd0*/  LOP3.LUT R9, R35, UR15, R19, 0x96, !PT ;  /* 0x0000000f23097c12 */ /* 0x000fe4000f8e9613 */
[----:B------:R-:W-:Y:S02]  /*7be0*/  FMNMX.FTZ R18, R250, R11, !PT ;  /* 0x0000000bfa127209 */ /* 0x000fe40007810000 */
[----:B------:R-:W-:Y:S01]  /*7bf0*/  FMNMX.FTZ R10, R3, R178, !PT ;  /* 0x000000b2030a7209 */ /* 0x000fe20007810000 */
[----:B------:R-:W-:Y:S01]  /*7c00*/  IMAD.WIDE.U32 R164, R9, -0x2daee0ad, RZ ;  /* 0xd2511f5309a47825 */ /* 0x000fe200078e00ff */
[----:B------:R-:W-:Y:S01]  /*7c10*/  LOP3.LUT R28, R35, UR15, R28, 0x96, !PT ;  /* 0x0000000f231c7c12 */ /* 0x000fe2000f8e961c */
[----:B------:R-:W1:Y:S01]  /*7c20*/  SHFL.BFLY PT, R9, R18, 0x2, 0x1f ;  /* 0x0c401f0012097f89 */ /* 0x000e6200000e0000 */
[----:B------:R-:W-:-:S02]  /*7c30*/  FMNMX.FTZ R10, R27, R10, !PT ;  /* 0x0000000a1b0a7209 */ /* 0x000fc40007810000 */
[----:B------:R-:W-:Y:S02]  /*7c40*/  LOP3.LUT R170, R243, UR13, R34, 0x96, !PT ;  /* 0x0000000df3aa7c12 */ /* 0x000fe4000f8e9622 */
[----:B------:R-:W-:Y:S02]  /*7c50*/  FMNMX.FTZ R10, R23, R10, !PT ;  /* 0x0000000a170a7209 */ /* 0x000fe40007810000 */
[C---:B------:R-:W-:Y:S01]  /*7c60*/  ISETP.GE.AND P2, PT, R31.reuse, R239, PT ;  /* 0x000000ef1f00720c */ /* 0x040fe20003f46270 */
[----:B------:R-:W-:Y:S01]  /*7c70*/  IMAD.WIDE.U32 R170, R170, -0x2daee0ad, RZ ;  /* 0xd2511f53aaaa7825 */ /* 0x000fe200078e00ff */
[C---:B------:R-:W-:Y:S02]  /*7c80*/  ISETP.GE.AND P4, PT, R31.reuse, R237, PT ;  /* 0x000000ed1f00720c */ /* 0x040fe40003f86270 */
[----:B------:R-:W-:Y:S02]  /*7c90*/  ISETP.GE.AND P0, PT, R31, R234, PT ;  /* 0x000000ea1f00720c */ /* 0x000fe40003f06270 */
[----:B------:R-:W-:-:S02]  /*7ca0*/  ISETP.GE.AND P5, PT, R30, R239, PT ;  /* 0x000000ef1e00720c */ /* 0x000fc40003fa6270 */
[C---:B------:R-:W-:Y:S02]  /*7cb0*/  ISETP.GE.AND P3, PT, R30.reuse, R237, PT ;  /* 0x000000ed1e00720c */ /* 0x040fe40003f66270 */
[----:B------:R-:W-:Y:S01]  /*7cc0*/  ISETP.GE.AND P1, PT, R30, R234, PT ;  /* 0x000000ea1e00720c */ /* 0x000fe20003f26270 */
[----:B------:R-:W-:Y:S01]  /*7cd0*/  IMAD.WIDE.U32 R30, R28, -0x2daee0ad, RZ ;  /* 0xd2511f531c1e7825 */ /* 0x000fe200078e00ff */
[----:B------:R-:W-:Y:S02]  /*7ce0*/  LOP3.LUT R11, R165, UR12, R244, 0x96, !PT ;  /* 0x0000000ca50b7c12 */ /* 0x000fe4000f8e96f4 */
[----:B------:R-:W-:Y:S02]  /*7cf0*/  LOP3.LUT R34, R181, UR13, R34, 0x96, !PT ;  /* 0x0000000db5227c12 */ /* 0x000fe4000f8e9622 */
[----:B------:R-:W-:Y:S01]  /*7d00*/  FMNMX.FTZ R19, R25, R10, !PT ;  /* 0x0000000a19137209 */ /* 0x000fe20007810000 */
[----:B------:R-:W-:Y:S01]  /*7d10*/  IMAD.WIDE.U32 R182, R11, -0x326172a9, RZ ;  /* 0xcd9e8d570bb67825 */ /* 0x000fe200078e00ff */
[----:B------:R-:W-:-:S02]  /*7d20*/  FMNMX.FTZ R10, R2, R15, !PT ;  /* 0x0000000f020a7209 */ /* 0x000fc40007810000 */
[----:B------:R-:W-:Y:S01]  /*7d30*/  LOP3.LUT R164, R171, UR10, R164, 0x96, !PT ;  /* 0x0000000aaba47c12 */ /* 0x000fe2000f8e96a4 */
[----:B------:R-:W-:Y:S01]  /*7d40*/  IMAD.WIDE.U32 R34, R34, -0x2daee0ad, RZ ;  /* 0xd2511f5322227825 */ /* 0x000fe200078e00ff */
[----:B------:R-:W-:Y:S02]  /*7d50*/  LOP3.LUT R32, R31, UR12, R32, 0x96, !PT ;  /* 0x0000000c1f207c12 */ /* 0x000fe4000f8e9620 */
[----:B------:R-:W-:Y:S01]  /*7d60*/  FMNMX.FTZ R10, R17, R10, !PT ;  /* 0x0000000a110a7209 */ /* 0x000fe20007810000 */
[----:B------:R-:W-:Y:S01]  /*7d70*/  IMAD.WIDE.U32 R164, R164, -0x326172a9, RZ ;  /* 0xcd9e8d57a4a47825 */ /* 0x000fe200078e00ff */
[----:B------:R-:W-:Y:S02]  /*7d80*/  FSEL R246, R166, -INF , !P2 ;  /* 0xff800000a6f67808 */ /* 0x000fe40005000000 */
[----:B------:R-:W-:Y:S01]  /*7d90*/  FSEL R247, R167, -INF , !P5 ;  /* 0xff800000a7f77808 */ /* 0x000fe20006800000 */
[----:B------:R-:W-:Y:S01]  /*7da0*/  IMAD.WIDE.U32 R166, R32, -0x326172a9, RZ ;  /* 0xcd9e8d5720a67825 */ /* 0x000fe200078e00ff */
[----:B------:R-:W-:-:S02]  /*7db0*/  FMNMX.FTZ R16, R172, R19, !PT ;  /* 0x00000013ac107209 */ /* 0x000fc40007810000 */
[----:B------:R-:W-:Y:S02]  /*7dc0*/  LOP3.LUT R19, R183, UR11, R242, 0x96, !PT ;  /* 0x0000000bb7137c12 */ /* 0x000fe4000f8e96f2 */
[----:B------:R-:W-:Y:S02]  /*7dd0*/  FMNMX.FTZ R10, R21, R10, !PT ;  /* 0x0000000a150a7209 */ /* 0x000fe40007810000 */
[----:B------:R-:W-:Y:S02]  /*7de0*/  LOP3.LUT R30, R35, UR10, R30, 0x96, !PT ;  /* 0x0000000a231e7c12 */ /* 0x000fe4000f8e961e */
[----:B------:R-:W-:Y:S02]  /*7df0*/  FMNMX.FTZ R11, R173, R16, !PT ;  /* 0x00000010ad0b7209 */ /* 0x000fe40007810000 */
[----:B------:R-:W-:Y:S01]  /*7e00*/  LOP3.LUT R16, R165, UR9, R182, 0x96, !PT ;  /* 0x00000009a5107c12 */ /* 0x000fe2000f8e96b6 */
[----:B------:R-:W-:Y:S01]  /*7e10*/  IMAD.WIDE.U32 R30, R30, -0x326172a9, RZ ;  /* 0xcd9e8d571e1e7825 */ /* 0x000fe200078e00ff */
[----:B------:R-:W-:-:S02]  /*7e20*/  LOP3.LUT R32, R167, UR11, R180, 0x96, !PT ;  /* 0x0000000ba7207c12 */ /* 0x000fc4000f8e96b4 */
[----:B------:R-:W-:Y:S01]  /*7e30*/  FMNMX.FTZ R10, R13, R10, !PT ;  /* 0x0000000a0d0a7209 */ /* 0x000fe20007810000 */
[----:B------:R-:W-:Y:S01]  /*7e40*/  IMAD.WIDE.U32 R180, R19, -0x2daee0ad, RZ ;  /* 0xd2511f5313b47825 */ /* 0x000fe200078e00ff */
[----:B-1----:R-:W-:Y:S02]  /*7e50*/  FMNMX.FTZ R18, R18, R9, !PT ;  /* 0x0000000912127209 */ /* 0x002fe40007810000 */
[----:B------:R-:W-:Y:S01]  /*7e60*/  FMNMX.FTZ R26, R246, R11, !PT ;  /* 0x0000000bf61a7209 */ /* 0x000fe20007810000 */
[----:B------:R-:W-:Y:S01]  /*7e70*/  IMAD.WIDE.U32 R194, R16, -0x2daee0ad, RZ ;  /* 0xd2511f5310c27825 */ /* 0x000fe200078e00ff */
[----:B------:R-:W-:Y:S01]  /*7e80*/  FMNMX.FTZ R10, R191, R10, !PT ;  /* 0x0000000abf0a7209 */ /* 0x000fe20007810000 */
[----:B------:R-:W1:Y:S01]  /*7e90*/  SHFL.BFLY PT, R167, R18, 0x1, 0x1f ;  /* 0x0c201f0012a77f89 */ /* 0x000e6200000e0000 */
[----:B------:R-:W-:Y:S01]  /*7ea0*/  LOP3.LUT R16, R181, UR8, R170, 0x96, !PT ;  /* 0x00000008b5107c12 */ /* 0x000fe2000f8e96aa */
[----:B------:R-:W-:Y:S01]  /*7eb0*/  IMAD.WIDE.U32 R32, R32, -0x2daee0ad, RZ ;  /* 0xd2511f5320207825 */ /* 0x000fe200078e00ff */
[----:B------:R-:W-:-:S02]  /*7ec0*/  LOP3.LUT R19, R31, UR9, R166, 0x96, !PT ;  /* 0x000000091f137c12 */ /* 0x000fc4000f8e96a6 */
[----:B------:R-:W-:Y:S02]  /*7ed0*/  FMNMX.FTZ R11, R247, R26, !PT ;  /* 0x0000001af70b7209 */ /* 0x000fe40007810000 */
[----:B------:R-:W-:Y:S01]  /*7ee0*/  FSEL R198, R4, -INF , !P4 ;  /* 0xff80000004c67808 */ /* 0x000fe20006000000 */
[----:B------:R-:W-:Y:S01]  /*7ef0*/  IMAD.WIDE.U32 R186, R19, -0x2daee0ad, RZ ;  /* 0xd2511f5313ba7825 */ /* 0x000fe200078e00ff */
[----:B------:R-:W-:Y:S01]  /*7f00*/  FMNMX.FTZ R31, R193, R10, !PT ;  /* 0x0000000ac11f7209 */ /* 0x000fe20007810000 */
[----:B------:R-:W2:Y:S01]  /*7f10*/  SHFL.BFLY PT, R26, R11, 0x2, 0x1f ;  /* 0x0c401f000b1a7f89 */ /* 0x000ea200000e0000 */
[----:B------:R-:W-:Y:S01]  /*7f20*/  LOP3.LUT R9, R195, UR6, R180, 0x96, !PT ;  /* 0x00000006c3097c12 */ /* 0x000fe2000f8e96b4 */
[----:B------:R-:W-:Y:S01]  /*7f30*/  IMAD.WIDE.U32 R180, R16, -0x326172a9, RZ ;  /* 0xcd9e8d5710b47825 */ /* 0x000fe200078e00ff */
[----:B------:R-:W-:Y:S02]  /*7f40*/  LOP3.LUT R34, R33, UR8, R34, 0x96, !PT ;  /* 0x0000000821227c12 */ /* 0x000fe4000f8e9622 */
[----:B------:R-:W-:Y:S01]  /*7f50*/  FSEL R199, R5, -INF , !P3 ;  /* 0xff80000005c77808 */ /* 0x000fe20005800000 */
[----:B------:R-:W-:Y:S01]  /*7f60*/  IMAD.WIDE.U32 R170, R9, -0x326172a9, RZ ;  /* 0xcd9e8d5709aa7825 */ /* 0x000fe200078e00ff */
[----:B------:R-:W-:-:S02]  /*7f70*/  FMNMX.FTZ R16, R198, R31, !PT ;  /* 0x0000001fc6107209 */ /* 0x000fc40007810000 */
[----:B------:R-:W-:Y:S01]  /*7f80*/  FMNMX.FTZ R33, R0, R8, !PT ;  /* 0x0000000800217209 */ /* 0x000fe20007810000 */
[----:B------:R-:W-:Y:S01]  /*7f90*/  IMAD.WIDE.U32 R34, R34, -0x326172a9, RZ ;  /* 0xcd9e8d5722227825 */ /* 0x000fe200078e00ff */
[----:B------:R-:W-:Y:S02]  /*7fa0*/  FMNMX.FTZ R16, R199, R16, !PT ;  /* 0x00000010c7107209 */ /* 0x000fe40007810000 */
[----:B------:R-:W-:Y:S02]  /*7fb0*/  FMNMX.FTZ R33, R22, R33, !PT ;  /* 0x0000002116217209 */ /* 0x000fe40007810000 */
[----:B------:R-:W-:Y:S01]  /*7fc0*/  FSEL R174, R6, -INF , !P0 ;  /* 0xff80000006ae7808 */ /* 0x000fe20004000000 */
[----:B------:R-:W4:Y:S01]  /*7fd0*/  SHFL.BFLY PT, R19, R16, 0x2, 0x1f ;  /* 0x0c401f0010137f89 */ /* 0x000f2200000e0000 */
[----:B------:R-:W-:Y:S02]  /*7fe0*/  FMNMX.FTZ R33, R14, R33, !PT ;  /* 0x000000210e217209 */ /* 0x000fe40007810000 */
[----:B------:R-:W-:-:S02]  /*7ff0*/  LOP3.LUT R31, R170, 0xffff, RZ, 0xc0, !PT ;  /* 0x0000ffffaa1f7812 */ /* 0x000fc400078ec0ff */
[----:B------:R-:W-:Y:S02]  /*8000*/  FMNMX.FTZ R6, R12, R33, !PT ;  /* 0x000000210c067209 */ /* 0x000fe40007810000 */
[----:B------:R-:W-:Y:S02]  /*8010*/  LOP3.LUT R10, R170, 0xff, RZ, 0xc0, !PT ;  /* 0x000000ffaa0a7812 */ /* 0x000fe400078ec0ff */
[--C-:B------:R-:W-:Y:S02]  /*8020*/  SHF.R.U32.HI R5, RZ, 0x10, R170.reuse ;  /* 0x00000010ff057819 */ /* 0x100fe400000116aa */
[----:B------:R-:W-:Y:S02]  /*8030*/  SHF.R.U32.HI R4, RZ, 0x18, R170 ;  /* 0x00000018ff047819 */ /* 0x000fe400000116aa */
[----:B------:R-:W-:Y:S02]  /*8040*/  FSEL R170, R7, -INF , !P1 ;  /* 0xff80000007aa7808 */ /* 0x000fe40004800000 */
[----:B------:R-:W-:-:S02]  /*8050*/  FMNMX.FTZ R7, R169, R6, !PT ;  /* 0x00000006a9077209 */ /* 0x000fc40007810000 */
[----:B-1----:R-:W-:Y:S02]  /*8060*/  FMNMX.FTZ R167, R18, R167, !PT ;  /* 0x000000a712a77209 */ /* 0x002fe40007810000 */
[----:B------:R-:W-:Y:S02]  /*8070*/  FMNMX.FTZ R7, R168, R7, !PT ;  /* 0x00000007a8077209 */ /* 0x000fe40007810000 */
[C---:B------:R-:W-:Y:S01]  /*8080*/  FSETP.NEU.FTZ.AND P2, PT, R167.reuse, -INF , PT ;  /* 0xff800000a700780b */ /* 0x040fe20003f5d000 */
[----:B------:R-:W-:Y:S01]  /*8090*/  FMUL.FTZ R18, R167, c[0x0][0x23c] ;  /* 0x00008f00a7127a20 */ /* 0x000fe20000410000 */
[----:B--2---:R-:W-:Y:S02]  /*80a0*/  FMNMX.FTZ R11, R26, R11, !PT ;  /* 0x0000000b1a0b7209 */ /* 0x004fe40007810000 */
[----:B------:R-:W-:Y:S02]  /*80b0*/  FMNMX.FTZ R7, R174, R7, !PT ;  /* 0x00000007ae077209 */ /* 0x000fe40007810000 */
[----:B------:R-:W-:Y:S01]  /*80c0*/  FSEL R241, R18, RZ, P2 ;  /* 0x000000ff12f17208 */ /* 0x000fe20001000000 */
[----:B------:R-:W1:Y:S01]  /*80d0*/  SHFL.BFLY PT, R166, R11, 0x1, 0x1f ;  /* 0x0c201f000ba67f89 */ /* 0x000e6200000e0000 */
[----:B------:R-:W-:-:S02]  /*80e0*/  FMNMX.FTZ R18, R170, R7, !PT ;  /* 0x00000007aa127209 */ /* 0x000fc40007810000 */
[----:B----4-:R-:W-:Y:S01]  /*80f0*/  FMNMX.FTZ R16, R19, R16, !PT ;  /* 0x0000001013107209 */ /* 0x010fe20007810000 */
[--C-:B------:R-:W-:Y:S01]  /*8100*/  FFMA.FTZ R182, R29, c[0x0][0x23c], -R241.reuse ;  /* 0x00008f001db67a23 */ /* 0x100fe200000108f1 */
[----:B------:R-:W-:Y:S01]  /*8110*/  LOP3.LUT R28, R187, UR6, R32, 0x96, !PT ;  /* 0x00000006bb1c7c12 */ /* 0x000fe2000f8e9620 */
[----:B------:R-:W2:Y:S01]  /*8120*/  SHFL.BFLY PT, R19, R18, 0x2, 0x1f ;  /* 0x0c401f0012137f89 */ /* 0x000ea200000e0000 */
[----:B------:R-:W-:Y:S01]  /*8130*/  LOP3.LUT R9, R171, UR17, R180, 0x96, !PT ;  /* 0x00000011ab097c12 */ /* 0x000fe2000f8e96b4 */
[----:B------:R-:W-:Y:S01]  /*8140*/  FFMA.FTZ R180, R20, c[0x0][0x23c], -R241 ;  /* 0x00008f0014b47a23 */ /* 0x000fe200000108f1 */
[----:B------:R-:W-:Y:S01]  /*8150*/  SHF.R.U32.HI R31, RZ, 0x8, R31 ;  /* 0x00000008ff1f7819 */ /* 0x000fe2000001161f */
[----:B------:R-:W-:Y:S01]  /*8160*/  IMAD.WIDE.U32 R28, R28, -0x326172a9, RZ ;  /* 0xcd9e8d571c1c7825 */ /* 0x000fe200078e00ff */
[----:B------:R-:W-:Y:S01]  /*8170*/  LOP3.LUT R5, R5, 0xff, RZ, 0xc0, !PT ;  /* 0x000000ff05057812 */ /* 0x000fe200078ec0ff */
[----:B------:R-:W4:Y:S01]  /*8180*/  SHFL.BFLY PT, R165, R16, 0x1, 0x1f ;  /* 0x0c201f0010a57f89 */ /* 0x000f2200000e0000 */
[----:B------:R-:W-:Y:S01]  /*8190*/  PRMT R6, R10, 0x5410, R31 ;  /* 0x000054100a067816 */ /* 0x000fe2000000001f */
[----:B------:R-:W-:Y:S01]  /*81a0*/  FFMA.FTZ R179, R24, c[0x0][0x23c], -R241 ;  /* 0x00008f0018b37a23 */ /* 0x000fe200000108f1 */
[----:B------:R-:W-:Y:S01]  /*81b0*/  PRMT R4, R5, 0x5410, R4 ;  /* 0x0000541005047816 */ /* 0x000fe20000000004 */
[----:B------:R-:W-:Y:S01]  /*81c0*/  MUFU.EX2 R180, R180 ;  /* 0x000000b400b47308 */ /* 0x000fe20000000800 */
[----:B------:R-:W-:Y:S01]  /*81d0*/  SHF.R.U32.HI R26, RZ, 0x10, R9 ;  /* 0x00000010ff1a7819 */ /* 0x000fe20000011609 */
[----:B------:R-:W-:Y:S01]  /*81e0*/  FFMA.FTZ R190, R190, c[0x0][0x23c], -R241 ;  /* 0x00008f00bebe7a23 */ /* 0x000fe200000108f1 */
[----:B------:R-:W-:-:S02]  /*81f0*/  LOP3.LUT R5, R29, UR17, R34, 0x96, !PT ;  /* 0x000000111d057c12 */ /* 0x000fc4000f8e9622 */
[C---:B------:R-:W-:Y:S02]  /*8200*/  LOP3.LUT R10, R28.reuse, 0xff, RZ, 0xc0, !PT ;  /* 0x000000ff1c0a7812 */ /* 0x040fe400078ec0ff */
[--C-:B------:R-:W-:Y:S01]  /*8210*/  SHF.R.U32.HI R7, RZ, 0x10, R28.reuse ;  /* 0x00000010ff077819 */ /* 0x100fe2000001161c */
[----:B------:R-:W-:Y:S01]  /*8220*/  MUFU.EX2 R179, R179 ;  /* 0x000000b300b37308 */ /* 0x000fe20000000800 */
[----:B-1----:R-:W-:Y:S02]  /*8230*/  FMNMX.FTZ R166, R11, R166, !PT ;  /* 0x000000a60ba67209 */ /* 0x002fe40007810000 */
[----:B------:R-:W-:Y:S02]  /*8240*/  LOP3.LUT R11, R28, 0xffff, RZ, 0xc0, !PT ;  /* 0x0000ffff1c0b7812 */ /* 0x000fe400078ec0ff */
[----:B------:R-:W-:Y:S01]  /*8250*/  SHF.R.U32.HI R20, RZ, 0x18, R28 ;  /* 0x00000018ff147819 */ /* 0x000fe2000001161c */
[----:B------:R-:W-:Y:S01]  /*8260*/  FMUL.FTZ R252, R166, c[0x0][0x23c] ;  /* 0x00008f00a6fc7a20 */ /* 0x000fe20000410000 */
[C---:B------:R-:W-:Y:S01]  /*8270*/  LOP3.LUT R28, R9.reuse, 0xffff, RZ, 0xc0, !PT ;  /* 0x0000ffff091c7812 */ /* 0x040fe200078ec0ff */
[----:B------:R-:W-:Y:S01]  /*8280*/  MUFU.EX2 R182, R182 ;  /* 0x000000b600b67308 */ /* 0x000fe20000000800 */
[----:B------:R-:W-:-:S02]  /*8290*/  LOP3.LUT R29, R9, 0xff, RZ, 0xc0, !PT ;  /* 0x000000ff091d7812 */ /* 0x000fc400078ec0ff */
[----:B------:R-:W-:Y:S02]  /*82a0*/  SHF.R.U32.HI R9, RZ, 0x18, R9 ;  /* 0x00000018ff097819 */ /* 0x000fe40000011609 */
[----:B------:R-:W-:Y:S02]  /*82b0*/  LOP3.LUT R26, R26, 0xff, RZ, 0xc0, !PT ;  /* 0x000000ff1a1a7812 */ /* 0x000fe400078ec0ff */
[----:B--2---:R-:W-:Y:S02]  /*82c0*/  FMNMX.FTZ R18, R19, R18, !PT ;  /* 0x0000001213127209 */ /* 0x004fe40007810000 */
[----:B------:R-:W-:Y:S01]  /*82d0*/  LOP3.LUT R249, R181, UR7, R164, 0x96, !PT ;  /* 0x00000007b5f97c12 */ /* 0x000fe2000f8e96a4 */
[----:B------:R-:W-:Y:S01]  /*82e0*/  FFMA.FTZ R181, R177, c[0x0][0x23c], -R241 ;  /* 0x00008f00b1b57a23 */ /* 0x000fe200000108f1 */
[----:B------:R-:W-:Y:S02]  /*82f0*/  PRMT R26, R26, 0x5410, R9 ;  /* 0x000054101a1a7816 */ /* 0x000fe40000000009 */
[----:B------:R-:W-:Y:S01]  /*8300*/  LOP3.LUT R251, R35, UR7, R30, 0x96, !PT ;  /* 0x0000000723fb7c12 */ /* 0x000fe2000f8e961e */
[----:B------:R-:W1:Y:S01]  /*8310*/  SHFL.BFLY PT, R9, R18, 0x1, 0x1f ;  /* 0x0c201f0012097f89 */ /* 0x000e6200000e0000 */
[----:B------:R-:W-:Y:S01]  /*8320*/  FSETP.NEU.FTZ.AND P3, PT, R166, -INF , PT ;  /* 0xff800000a600780b */ /* 0x000fe20003f7d000 */
[----:B------:R-:W-:Y:S01]  /*8330*/  MUFU.EX2 R181, R181 ;  /* 0x000000b500b57308 */ /* 0x000fe20000000800 */
[----:B------:R-:W-:-:S02]  /*8340*/  SHF.R.U32.HI R11, RZ, 0x8, R11 ;  /* 0x00000008ff0b7819 */ /* 0x000fc4000001160b */
[----:B------:R-:W-:Y:S02]  /*8350*/  FSEL R252, R252, RZ, P3 ;  /* 0x000000fffcfc7208 */ /* 0x000fe40001800000 */
[----:B------:R-:W-:Y:S02]  /*8360*/  SHF.R.U32.HI R24, RZ, 0x10, R5 ;  /* 0x00000010ff187819 */ /* 0x000fe40000011605 */
[----:B------:R-:W-:Y:S01]  /*8370*/  PRMT R10, R10, 0x5410, R11 ;  /* 0x000054100a0a7816 */ /* 0x000fe2000000000b */
[--C-:B------:R-:W-:Y:S01]  /*8380*/  FFMA.FTZ R178, R178, c[0x0][0x23c], -R252.reuse ;  /* 0x00008f00b2b27a23 */ /* 0x100fe200000108fc */
[----:B------:R-:W-:Y:S01]  /*8390*/  LOP3.LUT R11, R7, 0xff, RZ, 0xc0, !PT ;  /* 0x000000ff070b7812 */ /* 0x000fe200078ec0ff */
[--C-:B------:R-:W-:Y:S01]  /*83a0*/  FFMA.FTZ R177, R27, c[0x0][0x23c], -R252.reuse ;  /* 0x00008f001bb17a23 */ /* 0x100fe200000108fc */
[----:B----4-:R-:W-:Y:S01]  /*83b0*/  FMNMX.FTZ R165, R16, R165, !PT ;  /* 0x000000a510a57209 */ /* 0x010fe20007810000 */
[--C-:B------:R-:W-:Y:S01]  /*83c0*/  FFMA.FTZ R176, R23, c[0x0][0x23c], -R252.reuse ;  /* 0x00008f0017b07a23 */ /* 0x100fe200000108fc */
[C---:B------:R-:W-:Y:S01]  /*83d0*/  LOP3.LUT R7, R5.reuse, 0xffff, RZ, 0xc0, !PT ;  /* 0x0000ffff05077812 */ /* 0x040fe200078ec0ff */
[----:B------:R-:W-:Y:S01]  /*83e0*/  MUFU.EX2 R178, R178 ;  /* 0x000000b200b27308 */ /* 0x000fe20000000800 */
[----:B------:R-:W-:Y:S01]  /*83f0*/  LOP3.LUT R30, R5, 0xff, RZ, 0xc0, !PT ;  /* 0x000000ff051e7812 */ /* 0x000fe200078ec0ff */
[----:B------:R-:W-:Y:S01]  /*8400*/  FMUL.FTZ R248, R165, c[0x0][0x23c] ;  /* 0x00008f00a5f87a20 */ /* 0x000fe20000410000 */
[----:B------:R-:W-:Y:S01]  /*8410*/  SHF.R.U32.HI R5, RZ, 0x18, R5 ;  /* 0x00000018ff057819 */ /* 0x000fe20000011605 */
[----:B------:R-:W-:Y:S01]  /*8420*/  FFMA.FTZ R19, R25, c[0x0][0x23c], -R252 ;  /* 0x00008f0019137a23 */ /* 0x000fe200000108fc */
[----:B------:R-:W-:Y:S01]  /*8430*/  LOP3.LUT R24, R24, 0xff, RZ, 0xc0, !PT ;  /* 0x000000ff18187812 */ /* 0x000fe200078ec0ff */
[----:B------:R-:W-:Y:S01]  /*8440*/  IMAD.MOV.U32 R27, RZ, RZ, R187 ;  /* 0x000000ffff1b7224 */ /* 0x000fe200078e00bb */
[----:B------:R-:W-:Y:S01]  /*8450*/  FSEL R32, R166, RZ, P3 ;  /* 0x000000ffa6207208 */ /* 0x000fe20001800000 */
[----:B------:R-:W2:Y:S01]  /*8460*/  MUFU.EX2 R177, R177 ;  /* 0x000000b100b17308 */ /* 0x000ea20000000800 */
[----:B-1----:R-:W-:-:S02]  /*8470*/  FMNMX.FTZ R18, R18, R9, !PT ;  /* 0x0000000912127209 */ /* 0x002fc40007810000 */
[----:B------:R-:W-:Y:S02]  /*8480*/  FSETP.NEU.FTZ.AND P1, PT, R165, -INF , PT ;  /* 0xff800000a500780b */ /* 0x000fe40003f3d000 */
[C---:B------:R-:W-:Y:S01]  /*8490*/  FSETP.NEU.FTZ.AND P0, PT, R18.reuse, -INF , PT ;  /* 0xff8000001200780b */ /* 0x040fe20003f1d000 */
[----:B------:R-:W-:Y:S01]  /*84a0*/  FMUL.FTZ R171, R18, c[0x0][0x23c] ;  /* 0x00008f0012ab7a20 */ /* 0x000fe20000410000 */
[----:B------:R-:W-:Y:S01]  /*84b0*/  PRMT R24, R24, 0x5410, R5 ;  /* 0x0000541018187816 */ /* 0x000fe20000000005 */
[----:B------:R-:W-:Y:S01]  /*84c0*/  MUFU.EX2 R176, R176 ;  /* 0x000000b000b07308 */ /* 0x000fe20000000800 */
[----:B------:R-:W-:Y:S02]  /*84d0*/  FSEL R5, R167, RZ, P2 ;  /* 0x000000ffa7057208 */ /* 0x000fe40001000000 */
[----:B------:R-:W-:Y:S02]  /*84e0*/  FSEL R171, R171, RZ, P0 ;  /* 0x000000ffabab7208 */ /* 0x000fe40000000000 */
[----:B------:R-:W-:Y:S01]  /*84f0*/  FSEL R9, R165, RZ, P1 ;  /* 0x000000ffa5097208 */ /* 0x000fe20000800000 */
[----:B------:R-:W-:Y:S01]  /*8500*/  FADD.FTZ R5, R192, -R5 ;  /* 0x80000005c0057221 */ /* 0x000fe20000010000 */
[----:B---3--:R-:W-:Y:S01]  /*8510*/  PRMT R189, R189, 0x7054, R189 ;  /* 0x00007054bdbd7816 */ /* 0x008fe200000000bd */
[----:B------:R-:W-:Y:S01]  /*8520*/  FFMA.FTZ R184, R8, c[0x0][0x23c], -R171 ;  /* 0x00008f0008b87a23 */ /* 0x000fe200000108ab */
[----:B------:R-:W-:Y:S01]  /*8530*/  FSEL R248, R248, RZ, P1 ;  /* 0x000000fff8f87208 */ /* 0x000fe20000800000 */
[----:B------:R-:W-:Y:S01]  /*8540*/  FADD.FTZ R8, R3, -R32 ;  /* 0x8000002003087221 */ /* 0x000fe20000010000 */
[----:B------:R-:W-:Y:S01]  /*8550*/  FSEL R3, R18, RZ, P0 ;  /* 0x000000ff12037208 */ /* 0x000fe20000000000 */
[----:B------:R-:W-:Y:S01]  /*8560*/  FADD.FTZ R9, R2, -R9 ;  /* 0x8000000902097221 */ /* 0x000fe20000010000 */
[----:B------:R-:W1:Y:S01]  /*8570*/  MUFU.EX2 R19, R19 ;  /* 0x0000001300137308 */ /* 0x000e620000000800 */
[----:B------:R-:W-:Y:S01]  /*8580*/  FMUL.FTZ R188, R5, c[0x0][0x23c] ;  /* 0x00008f0005bc7a20 */ /* 0x000fe20000410000 */
[--C-:B------:R-:W-:Y:S01]  /*8590*/  HSET2.LE.AND R5, R26, R189.reuse, PT ;  /* 0x000000bd1a057233 */ /* 0x100fe20003803000 */
[----:B------:R-:W-:Y:S01]  /*85a0*/  FADD.FTZ R2, R0, -R3 ;  /* 0x8000000300027221 */ /* 0x000fe20000010000 */
[----:B------:R-:W-:Y:S01]  /*85b0*/  SHF.R.U32.HI R7, RZ, 0x8, R7 ;  /* 0x00000008ff077819 */ /* 0x000fe20000011607 */
[----:B------:R-:W-:Y:S01]  /*85c0*/  FFMA.FTZ R0, R12, c[0x0][0x23c], -R171 ;  /* 0x00008f000c007a23 */ /* 0x000fe200000108ab */
[----:B--2---:R-:W-:Y:S01]  /*85d0*/  F2FP.PACK_AB R12, R177, R178 ;  /* 0x000000b2b10c723e */ /* 0x004fe200000000ff */
[--C-:B------:R-:W-:Y:S01]  /*85e0*/  FFMA.FTZ R164, R15, c[0x0][0x23c], -R248.reuse ;  /* 0x00008f000fa47a23 */ /* 0x100fe200000108f8 */
[----:B------:R-:W-:Y:S01]  /*85f0*/  PRMT R30, R30, 0x5410, R7 ;  /* 0x000054101e1e7816 */ /* 0x000fe20000000007 */
[--C-:B------:R-:W-:Y:S01]  /*8600*/  FFMA.FTZ R183, R13, c[0x0][0x23c], -R248.reuse ;  /* 0x00008f000db77a23 */ /* 0x100fe200000108f8 */
[----:B------:R-:W-:Y:S01]  /*8610*/  LOP3.LUT R5, R5, R12, RZ, 0xc0, !PT ;  /* 0x0000000c05057212 */ /* 0x000fe200078ec0ff */
[--C-:B------:R-:W-:Y:S01]  /*8620*/  FFMA.FTZ R3, R14, c[0x0][0x23c], -R171.reuse ;  /* 0x00008f000e037a23 */ /* 0x100fe200000108ab */
[--C-:B------:R-:W-:Y:S01]  /*8630*/  HSET2.LE.AND R6, R6, R189.reuse, PT ;  /* 0x000000bd06067233 */ /* 0x100fe20003803000 */
[----:B------:R-:W2:Y:S01]  /*8640*/  LDSM.16.MT88.4 R12, [R211+0xa000] ;  /* 0x00a00000d30c783b */ /* 0x000ea20000004200 */
[--C-:B------:R-:W-:Y:S01]  /*8650*/  FFMA.FTZ R17, R17, c[0x0][0x23c], -R248.reuse ;  /* 0x00008f0011117a23 */ /* 0x100fe200000108f8 */
[----:B------:R-:W-:Y:S01]  /*8660*/  MUFU.EX2 R164, R164 ;  /* 0x000000a400a47308 */ /* 0x000fe20000000800 */
[----:B------:R-:W-:Y:S01]  /*8670*/  FFMA.FTZ R16, R21, c[0x0][0x23c], -R248 ;  /* 0x00008f0015107a23 */ /* 0x000fe200000108f8 */
[----:B------:R-:W-:Y:S01]  /*8680*/  F2FP.PACK_AB R7, R179, R180 ;  /* 0x000000b4b307723e */ /* 0x000fe200000000ff */
[----:B------:R-:W-:Y:S01]  /*8690*/  FFMA.FTZ R185, R22, c[0x0][0x23c], -R171 ;  /* 0x00008f0016b97a23 */ /* 0x000fe200000108ab */
[----:B------:R-:W-:Y:S01]  /*86a0*/  SHF.R.U32.HI R28, RZ, 0x8, R28 ;  /* 0x00000008ff1c7819 */ /* 0x000fe2000001161c */
[----:B------:R-:W-:Y:S01]  /*86b0*/  IMAD.MOV.U32 R26, RZ, RZ, R186 ;  /* 0x000000ffff1a7224 */ /* 0x000fe200078e00ba */
[----:B------:R-:W-:Y:S01]  /*86c0*/  LOP3.LUT R6, R6, R7, RZ, 0xc0, !PT ;  /* 0x0000000706067212 */ /* 0x000fe200078ec0ff */
[--C-:B------:R-:W-:Y:S01]  /*86d0*/  HSET2.LE.AND R4, R4, R189.reuse, PT ;  /* 0x000000bd04047233 */ /* 0x100fe20003803000 */
[----:B------:R-:W3:Y:S01]  /*86e0*/  MUFU.EX2 R17, R17 ;  /* 0x0000001100117308 */ /* 0x000ee20000000800 */
[----:B------:R-:W-:Y:S01]  /*86f0*/  FMUL.FTZ R187, R8, c[0x0][0x23c] ;  /* 0x00008f0008bb7a20 */ /* 0x000fe20000410000 */
[----:B------:R-:W-:Y:S01]  /*8700*/  PRMT R28, R29, 0x5410, R28 ;  /* 0x000054101d1c7816 */ /* 0x000fe2000000001c */
[----:B------:R-:W-:Y:S01]  /*8710*/  FMUL.FTZ R186, R9, c[0x0][0x23c] ;  /* 0x00008f0009ba7a20 */ /* 0x000fe20000410000 */
[----:B-1----:R-:W-:Y:S01]  /*8720*/  F2FP.PACK_AB R7, R19, R176 ;  /* 0x000000b01307723e */ /* 0x002fe200000000ff */
[----:B------:R-:W-:Y:S01]  /*8730*/  FMUL.FTZ R2, R2, c[0x0][0x23c] ;  /* 0x00008f0002027a20 */ /* 0x000fe20000410000 */
[----:B------:R-:W-:Y:S01]  /*8740*/  PRMT R20, R11, 0x5410, R20 ;  /* 0x000054100b147816 */ /* 0x000fe20000000014 */
[--C-:B------:R-:W-:Y:S01]  /*8750*/  HSET2.LE.AND R8, R30, R189.reuse, PT ;  /* 0x000000bd1e087233 */ /* 0x100fe20003803000 */
[----:B------:R-:W-:Y:S01]  /*8760*/  MUFU.EX2 R16, R16 ;  /* 0x0000001000107308 */ /* 0x000fe20000000800 */
[----:B------:R-:W-:Y:S01]  /*8770*/  LOP3.LUT R7, R4, R7, RZ, 0xc0, !PT ;  /* 0x0000000704077212 */ /* 0x000fe200078ec0ff */
[--C-:B------:R-:W-:Y:S01]  /*8780*/  HSET2.LE.AND R4, R28, R189.reuse, PT ;  /* 0x000000bd1c047233 */ /* 0x100fe20003803000 */
[----:B------:R-:W-:Y:S01]  /*8790*/  F2FP.PACK_AB R11, R181, R182 ;  /* 0x000000b6b50b723e */ /* 0x000fe200000000ff */
[----:B------:R-:W-:Y:S01]  /*87a0*/  HSET2.LE.AND R10, R10, R189, PT ;  /* 0x000000bd0a0a7233 */ /* 0x000fe20003803000 */
[----:B------:R-:W1:Y:S01]  /*87b0*/  LDSM.16.MT88.4 R32, [R208+0xa000] ;  /* 0x00a00000d020783b */ /* 0x000e620000004200 */
[--C-:B------:R-:W-:Y:S01]  /*87c0*/  FFMA.FTZ R172, R172, c[0x0][0x23c], -R252.reuse ;  /* 0x00008f00acac7a23 */ /* 0x100fe200000108fc */
[----:B------:R-:W-:Y:S01]  /*87d0*/  LOP3.LUT R4, R4, R11, RZ, 0xc0, !PT ;  /* 0x0000000b04047212 */ /* 0x000fe200078ec0ff */
[----:B------:R-:W4:Y:S01]  /*87e0*/  MUFU.EX2 R183, R183 ;  /* 0x000000b700b77308 */ /* 0x000f220000000800 */
[----:B---3--:R-:W-:Y:S01]  /*87f0*/  F2FP.PACK_AB R9, R17, R164 ;  /* 0x000000a41109723e */ /* 0x008fe200000000ff */
[----:B------:R-:W-:Y:S01]  /*8800*/  LDSM.16.MT88.4 R28, [R211+0xb000] ;  /* 0x00b00000d31c783b */ /* 0x000fe20000004200 */
[----:B------:R-:W-:-:S02]  /*8810*/  FFMA.FTZ R173, R173, c[0x0][0x23c], -R252 ;  /* 0x00008f00adad7a23 */ /* 0x000fc400000108fc */
[----:B------:R-:W-:Y:S01]  /*8820*/  LOP3.LUT R8, R8, R9, RZ, 0xc0, !PT ;  /* 0x0000000908087212 */ /* 0x000fe200078ec0ff */
[----:B------:R-:W-:Y:S01]  /*8830*/  HSET2.LE.AND R9, R24, R189, PT ;  /* 0x000000bd18097233 */ /* 0x000fe20003803000 */
[----:B------:R-:W-:Y:S01]  /*8840*/  FFMA.FTZ R192, R175, c[0x0][0x23c], -R241 ;  /* 0x00008f00afc07a23 */ /* 0x000fe200000108f1 */
[----:B------:R-:W-:Y:S08]  /*8850*/  MUFU.EX2 R184, R184 ;  /* 0x000000b800b87308 */ /* 0x000ff00000000800 */
[----:B------:R-:W3:Y:S01]  /*8860*/  MUFU.EX2 R185, R185 ;  /* 0x000000b900b97308 */ /* 0x000ee20000000800 */
[----:B----4-:R-:W-:-:S04]  /*8870*/  F2FP.PACK_AB R11, R183, R16 ;  /* 0x00000010b70b723e */ /* 0x010fc800000000ff */
[----:B------:R-:W-:Y:S01]  /*8880*/  LOP3.LUT R10, R10, R11, RZ, 0xc0, !PT ;  /* 0x0000000b0a0a7212 */ /* 0x000fe200078ec0ff */
[----:B------:R-:W-:Y:S02]  /*8890*/  HSET2.LE.AND R11, R20, R189, PT ;  /* 0x000000bd140b7233 */ /* 0x000fe40003803000 */
[----:B------:R-:W-:Y:S08]  /*88a0*/  MUFU.EX2 R3, R3 ;  /* 0x0000000300037308 */ /* 0x000ff00000000800 */
[----:B------:R-:W4:Y:S01]  /*88b0*/  MUFU.EX2 R0, R0 ;  /* 0x0000000000007308 */ /* 0x000f220000000800 */
[----:B---3--:R-:W-:-:S04]  /*88c0*/  F2FP.PACK_AB R22, R185, R184 ;  /* 0x000000b8b916723e */ /* 0x008fc800000000ff */
[----:B------:R-:W-:-:S03]  /*88d0*/  LOP3.LUT R9, R9, R22, RZ, 0xc0, !PT ;  /* 0x0000001609097212 */ /* 0x000fc600078ec0ff */
[----:B------:R-:W3:Y:S08]  /*88e0*/  MUFU.EX2 R188, R188 ;  /* 0x000000bc00bc7308 */ /* 0x000ef00000000800 */
[----:B------:R-:W1:Y:S01]  /*88f0*/  MUFU.EX2 R187, R187 ;  /* 0x000000bb00bb7308 */ /* 0x000e620000000800 */
[----:B----4-:R-:W-:-:S04]  /*8900*/  F2FP.PACK_AB R20, R0, R3 ;  /* 0x000000030014723e */ /* 0x010fc800000000ff */
[----:B------:R-:W-:Y:S02]  /*8910*/  LOP3.LUT R11, R11, R20, RZ, 0xc0, !PT ;  /* 0x000000140b0b7212 */ /* 0x000fe400078ec0ff */
[----:B------:R-:W4:Y:S01]  /*8920*/  LDSM.16.MT88.4 R20, [R210+0xa000] ;  /* 0x00a00000d214783b */ /* 0x000f220000004200 */
[----:B------:R-:W2:Y:S01]  /*8930*/  MUFU.EX2 R186, R186 ;  /* 0x000000ba00ba7308 */ /* 0x000ea20000000800 */
[-C--:B---3--:R-:W-:Y:S02]  /*8940*/  FMUL.FTZ R160, R160, R188.reuse ;  /* 0x000000bca0a07220 */ /* 0x088fe40000410000 */
[-C--:B------:R-:W-:Y:S02]  /*8950*/  FMUL.FTZ R161, R161, R188.reuse ;  /* 0x000000bca1a17220 */ /* 0x080fe40000410000 */
[-C--:B------:R-:W-:Y:S02]  /*8960*/  FMUL.FTZ R40, R40, R188.reuse ;  /* 0x000000bc28287220 */ /* 0x080fe40000410000 */
[----:B------:R-:W-:Y:S01]  /*8970*/  FMUL.FTZ R41, R41, R188 ;  /* 0x000000bc29297220 */ /* 0x000fe20000410000 */
[----:B------:R-:W3:Y:S01]  /*8980*/  MUFU.EX2 R2, R2 ;  /* 0x0000000200027308 */ /* 0x000ee20000000800 */
[----:B-1----:R-:W-:-:S02]  /*8990*/  FMUL.FTZ R162, R162, R187 ;  /* 0x000000bba2a27220 */ /* 0x002fc40000410000 */
[-C--:B------:R-:W-:Y:S02]  /*89a0*/  FMUL.FTZ R163, R163, R187.reuse ;  /* 0x000000bba3a37220 */ /* 0x080fe40000410000 */
[-C--:B------:R-:W-:Y:S02]  /*89b0*/  FMUL.FTZ R42, R42, R187.reuse ;  /* 0x000000bb2a2a7220 */ /* 0x080fe40000410000 */
[----:B------:R-:W-:Y:S01]  /*89c0*/  FMUL.FTZ R43, R43, R187 ;  /* 0x000000bb2b2b7220 */ /* 0x000fe20000410000 */
[----:B------:R-:W-:Y:S01]  /*89d0*/  MUFU.EX2 R192, R192 ;  /* 0x000000c000c07308 */ /* 0x000fe20000000800 */
[-C--:B--2---:R-:W-:Y:S01]  /*89e0*/  FMUL.FTZ R156, R156, R186.reuse ;  /* 0x000000ba9c9c7220 */ /* 0x084fe20000410000 */
[----:B------:R-:W-:Y:S01]  /*89f0*/  HMMA.16816.F32 R160, R4, R12, R160 ;  /* 0x0000000c04a0723c */ /* 0x000fe200000018a0 */
[-C--:B------:R-:W-:Y:S02]  /*8a00*/  FMUL.FTZ R157, R157, R186.reuse ;  /* 0x000000ba9d9d7220 */ /* 0x080fe40000410000 */
[----:B------:R-:W-:-:S02]  /*8a10*/  FMUL.FTZ R36, R36, R186 ;  /* 0x000000ba24247220 */ /* 0x000fc40000410000 */
[----:B------:R-:W-:Y:S01]  /*8a20*/  FMUL.FTZ R37, R37, R186 ;  /* 0x000000ba25257220 */ /* 0x000fe20000410000 */
[----:B------:R-:W-:Y:S01]  /*8a30*/  MUFU.EX2 R190, R190 ;  /* 0x000000be00be7308 */ /* 0x000fe20000000800 */
[-C--:B---3--:R-:W-:Y:S01]  /*8a40*/  FMUL.FTZ R158, R158, R2.reuse ;  /* 0x000000029e9e7220 */ /* 0x088fe20000410000 */
[----:B------:R-:W-:Y:S01]  /*8a50*/  HMMA.16816.F32 R40, R4, R14, R40 ;  /* 0x0000000e0428723c */ /* 0x000fe20000001828 */
[-C--:B------:R-:W-:Y:S02]  /*8a60*/  FMUL.FTZ R159, R159, R2.reuse ;  /* 0x000000029f9f7220 */ /* 0x080fe40000410000 */
        /* <DEDUP_REMOVED lines=9> */
[----:B------:R-:W1:Y:S01]  /*8b00*/  LDSM.16.MT88.4 R12, [R209+0xa000] ;  /* 0x00a00000d10c783b */ /* 0x000e620000004200 */
        /* <DEDUP_REMOVED lines=14> */
[----:B----4-:R-:W-:Y:S01]  /*8bf0*/  HMMA.16816.F32 R44, R4, R20, R44 ;  /* 0x00000014042c723c */ /* 0x010fe2000000182c */
        /* <DEDUP_REMOVED lines=15> */
[----:B------:R-:W-:Y:S01]  /*8cf0*/  FMUL.FTZ R65, R65, R186 ;  /* 0x000000ba41417220 */ /* 0x000fe20000410000 */
[----:B------:R-:W-:Y:S01]  /*8d00*/  LDSM.16.MT88.4 R20, [R209+0xb000] ;  /* 0x00b00000d114783b */ /* 0x000fe20000004200 */
[-C--:B------:R-:W-:Y:S02]  /*8d10*/  FMUL.FTZ R66, R66, R2.reuse ;  /* 0x0000000242427220 */ /* 0x080fe40000410000 */
[----:B------:R-:W-:-:S02]  /*8d20*/  FMUL.FTZ R67, R67, R2 ;  /* 0x0000000243437220 */ /* 0x000fc40000410000 */
        /* <DEDUP_REMOVED lines=10> */
[----:B------:R-:W-:Y:S01]  /*8dd0*/  IMAD.MOV.U32 R32, RZ, RZ, R26 ;  /* 0x000000ffff207224 */ /* 0x000fe200078e001a */
[----:B------:R-:W-:Y:S01]  /*8de0*/  HMMA.16816.F32 R68, R8, R14, R68 ;  /* 0x0000000e0844723c */ /* 0x000fe20000001844 */
[----:B------:R-:W-:Y:S02]  /*8df0*/  IMAD.MOV.U32 R33, RZ, RZ, R27 ;  /* 0x000000ffff217224 */ /* 0x000fe400078e001b */
[----:B------:R-:W1:Y:S01]  /*8e00*/  LDSM.16.MT88.4 R24, [R210+0xb000] ;  /* 0x00b00000d218783b */ /* 0x000e620000004200 */
[-C--:B------:R-:W-:Y:S02]  /*8e10*/  FMUL.FTZ R152, R152, R186.reuse ;  /* 0x000000ba98987220 */ /* 0x080fe40000410000 */
[----:B------:R-:W-:-:S02]  /*8e20*/  FMUL.FTZ R153, R153, R186 ;  /* 0x000000ba99997220 */ /* 0x000fc40000410000 */
[----:B------:R-:W-:Y:S01]  /*8e30*/  HMMA.16816.F32 R72, R4, R14, R72 ;  /* 0x0000000e0448723c */ /* 0x000fe20000001848 */
[----:B------:R-:W2:Y:S01]  /*8e40*/  LDSM.16.MT88.4 R12, [R208+0xb000] ;  /* 0x00b00000d00c783b */ /* 0x000ea20000004200 */
        /* <DEDUP_REMOVED lines=50> */
[----:B------:R-:W-:-:S04]  /*9170*/  IMAD.WIDE.U32 R24, R249, -0x2daee0ad, RZ ;  /* 0xd2511f53f9187825 */ /* 0x000fc800078e00ff */
[-C--:B------:R-:W-:Y:S01]  /*9180*/  FMUL.FTZ R116, R116, R188.reuse ;  /* 0x000000bc74747220 */ /* 0x080fe20000410000 */
[C---:B--2---:R-:W-:Y:S01]  /*9190*/  HMMA.16816.F32 R128, R8.reuse, R12, R128 ;  /* 0x0000000c0880723c */ /* 0x044fe20000001880 */
[-C--:B------:R-:W-:Y:S02]  /*91a0*/  FMUL.FTZ R117, R117, R188.reuse ;  /* 0x000000bc75757220 */ /* 0x080fe40000410000 */
[-C--:B------:R-:W-:Y:S02]  /*91b0*/  FMUL.FTZ R118, R118, R187.reuse ;  /* 0x000000bb76767220 */ /* 0x080fe40000410000 */
[----:B------:R-:W-:Y:S02]  /*91c0*/  FMUL.FTZ R119, R119, R187 ;  /* 0x000000bb77777220 */ /* 0x000fe40000410000 */
[-C--:B------:R-:W-:Y:S01]  /*91d0*/  FMUL.FTZ R92, R92, R188.reuse ;  /* 0x000000bc5c5c7220 */ /* 0x080fe20000410000 */
[----:B------:R-:W-:Y:S01]  /*91e0*/  HMMA.16816.F32 R132, R8, R14, R132 ;  /* 0x0000000e0884723c */ /* 0x000fe20000001884 */
[----:B------:R-:W-:-:S02]  /*91f0*/  FMUL.FTZ R93, R93, R188 ;  /* 0x000000bc5d5d7220 */ /* 0x000fc40000410000 */
[-C--:B------:R-:W-:Y:S02]  /*9200*/  FMUL.FTZ R94, R94, R187.reuse ;  /* 0x000000bb5e5e7220 */ /* 0x080fe40000410000 */
[-C--:B------:R-:W-:Y:S02]  /*9210*/  FMUL.FTZ R95, R95, R187.reuse ;  /* 0x000000bb5f5f7220 */ /* 0x080fe40000410000 */
[----:B------:R-:W-:Y:S01]  /*9220*/  FFMA.FTZ R8, R196, c[0x0][0x23c], -R241 ;  /* 0x00008f00c4087a23 */ /* 0x000fe200000108f1 */
[C---:B------:R-:W-:Y:S01]  /*9230*/  HMMA.16816.F32 R148, R4.reuse, R20, R148 ;  /* 0x000000140494723c */ /* 0x040fe20000001894 */
[----:B------:R1:W5:Y:S01]  /*9240*/  LDL.LU R196, [R1+0x10] ;  /* 0x0000100001c47983 */ /* 0x0003620000300800 */
[-C--:B------:R-:W-:Y:S02]  /*9250*/  FMUL.FTZ R124, R124, R188.reuse ;  /* 0x000000bc7c7c7220 */ /* 0x080fe40000410000 */
[----:B------:R-:W-:Y:S02]  /*9260*/  FMUL.FTZ R125, R125, R188 ;  /* 0x000000bc7d7d7220 */ /* 0x000fe40000410000 */
[-C--:B------:R-:W-:Y:S01]  /*9270*/  FMUL.FTZ R126, R126, R187.reuse ;  /* 0x000000bb7e7e7220 */ /* 0x080fe20000410000 */
[----:B------:R-:W-:Y:S01]  /*9280*/  LOP3.LUT R21, R25, UR16, R194, 0x96, !PT ;  /* 0x0000001019157c12 */ /* 0x000fe2000f8e96c2 */
[----:B------:R-:W-:Y:S01]  /*9290*/  FMUL.FTZ R127, R127, R187 ;  /* 0x000000bb7f7f7220 */ /* 0x000fe20000410000 */
[----:B------:R1:W5:Y:S01]  /*92a0*/  LDL.LU.64 R194, [R1+0x8] ;  /* 0x0000080001c27983 */ /* 0x0003620000300a00 */
[----:B------:R-:W-:Y:S01]  /*92b0*/  HMMA.16816.F32 R116, R4, R26, R116 ;  /* 0x0000001a0474723c */ /* 0x000fe20000001874 */
[----:B------:R-:W-:-:S02]  /*92c0*/  IMAD.MOV.U32 R10, RZ, RZ, R32 ;  /* 0x000000ffff0a7224 */ /* 0x000fc400078e0020 */
[-C--:B------:R-:W-:Y:S02]  /*92d0*/  FMUL.FTZ R140, R140, R188.reuse ;  /* 0x000000bc8c8c7220 */ /* 0x080fe40000410000 */
[----:B------:R-:W-:Y:S02]  /*92e0*/  FMUL.FTZ R141, R141, R188 ;  /* 0x000000bc8d8d7220 */ /* 0x000fe40000410000 */
[----:B------:R-:W-:Y:S01]  /*92f0*/  IMAD.WIDE.U32 R26, R251, -0x2daee0ad, RZ ;  /* 0xd2511f53fb1a7825 */ /* 0x000fe200078e00ff */
[----:B------:R-:W-:Y:S01]  /*9300*/  HMMA.16816.F32 R92, R4, R28, R92 ;  /* 0x0000001c045c723c */ /* 0x000fe2000000185c */
[----:B------:R2:W-:Y:S02]  /*9310*/  MUFU.EX2 R29, R8 ;  /* 0x00000008001d7308 */ /* 0x0005e40000000800 */
[-C--:B------:R-:W-:Y:S02]  /*9320*/  FMUL.FTZ R142, R142, R187.reuse ;  /* 0x000000bb8e8e7220 */ /* 0x080fe40000410000 */
[----:B------:R-:W-:-:S02]  /*9330*/  FMUL.FTZ R143, R143, R187 ;  /* 0x000000bb8f8f7220 */ /* 0x000fc40000410000 */
[----:B------:R-:W-:Y:S01]  /*9340*/  IMAD.MOV.U32 R11, RZ, RZ, R33 ;  /* 0x000000ffff0b7224 */ /* 0x000fe200078e0021 */
[C---:B------:R-:W-:Y:S01]  /*9350*/  HMMA.16816.F32 R124, R4.reuse, R22, R124 ;  /* 0x00000016047c723c */ /* 0x040fe2000000187c */
[----:B------:R-:W-:Y:S01]  /*9360*/  SHF.R.U32.HI R11, RZ, 0x10, R26 ;  /* 0x00000010ff0b7819 */ /* 0x000fe2000001161a */
[-C--:B------:R-:W-:Y:S02]  /*9370*/  FMUL.FTZ R88, R88, R188.reuse ;  /* 0x000000bc58587220 */ /* 0x080fe40000410000 */
[-C--:B------:R-:W-:Y:S02]  /*9380*/  FMUL.FTZ R89, R89, R188.reuse ;  /* 0x000000bc59597220 */ /* 0x080fe40000410000 */
[-C--:B------:R-:W-:Y:S01]  /*9390*/  FMUL.FTZ R90, R90, R187.reuse ;  /* 0x000000bb5a5a7220 */ /* 0x080fe20000410000 */
[----:B------:R-:W-:Y:S01]  /*93a0*/  LOP3.LUT R22, R27, UR16, R10, 0x96, !PT ;  /* 0x000000101b167c12 */ /* 0x000fe2000f8e960a */
[-C--:B------:R-:W-:Y:S01]  /*93b0*/  FMUL.FTZ R91, R91, R187.reuse ;  /* 0x000000bb5b5b7220 */ /* 0x080fe20000410000 */
[----:B--2---:R-:W-:Y:S01]  /*93c0*/  LOP3.LUT R8, R24, 0xffff, RZ, 0xc0, !PT ;  /* 0x0000ffff18087812 */ /* 0x004fe200078ec0ff */
[-C--:B------:R-:W-:Y:S01]  /*93d0*/  FMUL.FTZ R104, R104, R188.reuse ;  /* 0x000000bc68687220 */ /* 0x080fe20000410000 */
[C---:B------:R-:W-:Y:S01]  /*93e0*/  LOP3.LUT R10, R26.reuse, 0xffff, RZ, 0xc0, !PT ;  /* 0x0000ffff1a0a7812 */ /* 0x040fe200078ec0ff */
[C---:B------:R-:W-:Y:S01]  /*93f0*/  HMMA.16816.F32 R140, R4.reuse, R12, R140 ;  /* 0x0000000c048c723c */ /* 0x040fe2000000188c */
[----:B------:R-:W-:Y:S01]  /*9400*/  SHF.R.U32.HI R25, RZ, 0x8, R8 ;  /* 0x00000008ff197819 */ /* 0x000fe20000011608 */
[-C--:B------:R-:W-:Y:S01]  /*9410*/  FMUL.FTZ R105, R105, R188.reuse ;  /* 0x000000bc69697220 */ /* 0x080fe20000410000 */
[----:B------:R-:W-:Y:S01]  /*9420*/  LOP3.LUT R9, R26, 0xff, RZ, 0xc0, !PT ;  /* 0x000000ff1a097812 */ /* 0x000fe200078ec0ff */
[-C--:B------:R-:W-:Y:S01]  /*9430*/  FMUL.FTZ R106, R106, R187.reuse ;  /* 0x000000bb6a6a7220 */ /* 0x080fe20000410000 */
[----:B------:R-:W-:Y:S01]  /*9440*/  SHF.R.U32.HI R8, RZ, 0x18, R26 ;  /* 0x00000018ff087819 */ /* 0x000fe2000001161a */
[-C--:B------:R-:W-:Y:S01]  /*9450*/  FMUL.FTZ R107, R107, R187.reuse ;  /* 0x000000bb6b6b7220 */ /* 0x080fe20000410000 */
[----:B------:R-:W-:Y:S01]  /*9460*/  SHF.R.U32.HI R10, RZ, 0x8, R10 ;  /* 0x00000008ff0a7819 */ /* 0x000fe2000001160a */
[----:B------:R-:W-:Y:S01]  /*9470*/  MUFU.EX2 R249, R172 ;  /* 0x000000ac00f97308 */ /* 0x000fe20000000800 */
[----:B------:R-:W-:Y:S01]  /*9480*/  LOP3.LUT R11, R11, 0xff, RZ, 0xc0, !PT ;  /* 0x000000ff0b0b7812 */ /* 0x000fe200078ec0ff */
[----:B------:R-:W-:Y:S01]  /*9490*/  FFMA.FTZ R251, R174, c[0x0][0x23c], -R171 ;  /* 0x00008f00aefb7a23 */ /* 0x000fe200000108ab */
[----:B------:R-:W-:Y:S01]  /*94a0*/  LOP3.LUT R12, R21, 0xffff, RZ, 0xc0, !PT ;  /* 0x0000ffff150c7812 */ /* 0x000fe200078ec0ff */
[----:B------:R-:W-:Y:S01]  /*94b0*/  FFMA.FTZ R250, R250, c[0x0][0x23c], -R241 ;  /* 0x00008f00fafa7a23 */ /* 0x000fe200000108f1 */
[----:B------:R-:W-:Y:S01]  /*94c0*/  PRMT R26, R11, 0x5410, R8 ;  /* 0x000054100b1a7816 */ /* 0x000fe20000000008 */
[-C--:B------:R-:W-:Y:S01]  /*94d0*/  FMUL.FTZ R136, R136, R188.reuse ;  /* 0x000000bc88887220 */ /* 0x080fe20000410000 */
[----:B------:R-:W-:Y:S01]  /*94e0*/  SHF.R.U32.HI R13, RZ, 0x8, R12 ;  /* 0x00000008ff0d7819 */ /* 0x000fe2000001160c */
[----:B------:R2:W-:Y:S01]  /*94f0*/  MUFU.EX2 R32, R173 ;  /* 0x000000ad00207308 */ /* 0x0005e20000000800 */
[----:B------:R-:W-:Y:S01]  /*9500*/  PRMT R12, R9, 0x5410, R10 ;  /* 0x00005410090c7816 */ /* 0x000fe2000000000a */
[----:B------:R-:W-:Y:S01]  /*9510*/  FMUL.FTZ R137, R137, R188 ;  /* 0x000000bc89897220 */ /* 0x000fe20000410000 */
[----:B------:R-:W-:Y:S01]  /*9520*/  LDSM.16.MT88.4 R8, [R211+0xa800] ;  /* 0x00a80000d308783b */ /* 0x000fe20000004200 */
[-C--:B------:R-:W-:Y:S01]  /*9530*/  FMUL.FTZ R138, R138, R187.reuse ;  /* 0x000000bb8a8a7220 */ /* 0x080fe20000410000 */
[----:B------:R-:W-:Y:S01]  /*9540*/  HMMA.16816.F32 R88, R4, R34, R88 ;  /* 0x000000220458723c */ /* 0x000fe20000001858 */
[----:B------:R-:W-:-:S02]  /*9550*/  FMUL.FTZ R139, R139, R187 ;  /* 0x000000bb8b8b7220 */ /* 0x000fc40000410000 */
[--C-:B------:R-:W-:Y:S02]  /*9560*/  FFMA.FTZ R246, R246, c[0x0][0x23c], -R252.reuse ;  /* 0x00008f00f6f67a23 */ /* 0x100fe400000108fc */
[----:B------:R-:W-:Y:S02]  /*9570*/  FFMA.FTZ R247, R247, c[0x0][0x23c], -R252 ;  /* 0x00008f00f7f77a23 */ /* 0x000fe400000108fc */
[--C-:B------:R-:W-:Y:S01]  /*9580*/  FFMA.FTZ R252, R191, c[0x0][0x23c], -R248.reuse ;  /* 0x00008f00bffc7a23 */ /* 0x100fe200000108f8 */
[----:B------:R-:W-:Y:S01]  /*9590*/  HMMA.16816.F32 R104, R4, R30, R104 ;  /* 0x0000001e0468723c */ /* 0x000fe20000001868 */
[----:B--2---:R-:W2:Y:S01]  /*95a0*/  LDSM.16.MT88.4 R172, [R210+0xa800] ;  /* 0x00a80000d2ac783b */ /* 0x004ea20000004200 */
[--C-:B------:R-:W-:Y:S02]  /*95b0*/  FFMA.FTZ R191, R193, c[0x0][0x23c], -R248.reuse ;  /* 0x00008f00c1bf7a23 */ /* 0x100fe400000108f8 */
[--C-:B------:R-:W-:Y:S02]  /*95c0*/  FFMA.FTZ R198, R198, c[0x0][0x23c], -R248.reuse ;  /* 0x00008f00c6c67a23 */ /* 0x100fe400000108f8 */
[----:B------:R-:W-:Y:S01]  /*95d0*/  FFMA.FTZ R193, R199, c[0x0][0x23c], -R248 ;  /* 0x00008f00c7c17a23 */ /* 0x000fe200000108f8 */
[----:B------:R-:W3:Y:S01]  /*95e0*/  MUFU.EX2 R250, R250 ;  /* 0x000000fa00fa7308 */ /* 0x000ee20000000800 */
[----:B------:R-:W-:-:S02]  /*95f0*/  FFMA.FTZ R199, R169, c[0x0][0x23c], -R171 ;  /* 0x00008f00a9c77a23 */ /* 0x000fc400000108ab */
[--C-:B------:R-:W-:Y:S01]  /*9600*/  FFMA.FTZ R248, R168, c[0x0][0x23c], -R171.reuse ;  /* 0x00008f00a8f87a23 */ /* 0x100fe200000108ab */
[----:B------:R-:W-:Y:S01]  /*9610*/  HMMA.16816.F32 R136, R4, R14, R136 ;  /* 0x0000000e0488723c */ /* 0x000fe20000001888 */
[----:B------:R-:W-:Y:S01]  /*9620*/  FFMA.FTZ R170, R170, c[0x0][0x23c], -R171 ;  /* 0x00008f00aaaa7a23 */ /* 0x000fe200000108ab */
[----:B------:R-:W-:Y:S02]  /*9630*/  LOP3.LUT R28, R21, 0xff, RZ, 0xc0, !PT ;  /* 0x000000ff151c7812 */ /* 0x000fe400078ec0ff */
[----:B------:R-:W-:Y:S03]  /*9640*/  MUFU.EX2 R246, R246 ;  /* 0x000000f600f67308 */ /* 0x000fe60000000800 */
[----:B------:R-:W-:Y:S02]  /*9650*/  SHF.R.U32.HI R4, RZ, 0x10, R21 ;  /* 0x00000010ff047819 */ /* 0x000fe40000011615 */
[----:B------:R-:W-:-:S02]  /*9660*/  LOP3.LUT R20, R24, 0xff, RZ, 0xc0, !PT ;  /* 0x000000ff18147812 */ /* 0x000fc400078ec0ff */
[----:B------:R-:W-:Y:S01]  /*9670*/  SHF.R.U32.HI R23, RZ, 0x10, R24 ;  /* 0x00000010ff177819 */ /* 0x000fe20000011618 */
[----:B------:R-:W4:Y:S01]  /*9680*/  MUFU.EX2 R247, R247 ;  /* 0x000000f700f77308 */ /* 0x000f220000000800 */
[----:B------:R-:W-:Y:S02]  /*9690*/  SHF.R.U32.HI R21, RZ, 0x18, R21 ;  /* 0x00000018ff157819 */ /* 0x000fe40000011615 */
[----:B------:R-:W-:Y:S02]  /*96a0*/  LOP3.LUT R7, R22, 0xffff, RZ, 0xc0, !PT ;  /* 0x0000ffff16077812 */ /* 0x000fe400078ec0ff */
[----:B------:R-:W-:Y:S02]  /*96b0*/  LOP3.LUT R4, R4, 0xff, RZ, 0xc0, !PT ;  /* 0x000000ff04047812 */ /* 0x000fe400078ec0ff */
[----:B------:R-:W-:Y:S01]  /*96c0*/  SHF.R.U32.HI R14, RZ, 0x10, R22 ;  /* 0x00000010ff0e7819 */ /* 0x000fe20000011616 */
[----:B------:R-:W-:Y:S01]  /*96d0*/  MUFU.EX2 R252, R252 ;  /* 0x000000fc00fc7308 */ /* 0x000fe20000000800 */
[----:B------:R-:W-:-:S02]  /*96e0*/  SHF.R.U32.HI R24, RZ, 0x18, R24 ;  /* 0x00000018ff187819 */ /* 0x000fc40000011618 */
[----:B------:R-:W-:-:S05]  /*96f0*/  PRMT R20, R20, 0x5410, R25 ;  /* 0x0000541014147816 */ /* 0x000fca0000000019 */
[----:B------:R-:W1:Y:S01]  /*9700*/  MUFU.EX2 R191, R191 ;  /* 0x000000bf00bf7308 */ /* 0x000e620000000800 */
[----:B------:R-:W-:Y:S02]  /*9710*/  LOP3.LUT R23, R23, 0xff, RZ, 0xc0, !PT ;  /* 0x000000ff17177812 */ /* 0x000fe400078ec0ff */
[----:B------:R-:W-:-:S05]  /*9720*/  PRMT R28, R28, 0x5410, R13 ;  /* 0x000054101c1c7816 */ /* 0x000fca000000000d */
[----:B------:R-:W-:Y:S01]  /*9730*/  MUFU.EX2 R198, R198 ;  /* 0x000000c600c67308 */ /* 0x000fe20000000800 */
[----:B------:R-:W-:Y:S02]  /*9740*/  LOP3.LUT R6, R22, 0xff, RZ, 0xc0, !PT ;  /* 0x000000ff16067812 */ /* 0x000fe400078ec0ff */
[----:B------:R-:W-:-:S05]  /*9750*/  SHF.R.U32.HI R7, RZ, 0x8, R7 ;  /* 0x00000008ff077819 */ /* 0x000fca0000011607 */
[----:B------:R-:W-:Y:S01]  /*9760*/  MUFU.EX2 R193, R193 ;  /* 0x000000c100c17308 */ /* 0x000fe20000000800 */
[----:B------:R-:W-:Y:S02]  /*9770*/  PRMT R4, R4, 0x5410, R21 ;  /* 0x0000541004047816 */ /* 0x000fe40000000015 */
[----:B------:R-:W-:-:S05]  /*9780*/  SHF.R.U32.HI R5, RZ, 0x18, R22 ;  /* 0x00000018ff057819 */ /* 0x000fca0000011616 */
[----:B------:R-:W-:Y:S01]  /*9790*/  MUFU.EX2 R199, R199 ;  /* 0x000000c700c77308 */ /* 0x000fe20000000800 */
[----:B------:R-:W-:-:S07]  /*97a0*/  LOP3.LUT R14, R14, 0xff, RZ, 0xc0, !PT ;  /* 0x000000ff0e0e7812 */ /* 0x000fce00078ec0ff */
[----:B------:R-:W1:Y:S08]  /*97b0*/  MUFU.EX2 R248, R248 ;  /* 0x000000f800f87308 */ /* 0x000e700000000800 */
[----:B------:R-:W-:Y:S08]  /*97c0*/  MUFU.EX2 R251, R251 ;  /* 0x000000fb00fb7308 */ /* 0x000ff00000000800 */
[----:B------:R1:W1:Y:S01]  /*97d0*/  MUFU.EX2 R241, R170 ;  /* 0x000000aa00f17308 */ /* 0x0002620000000800 */
[----:B------:R-:W-:Y:S01]  /*97e0*/  PRMT R24, R23, 0x5410, R24 ;  /* 0x0000541017187816 */ /* 0x000fe20000000018 */
[--C-:B------:R-:W-:Y:S01]  /*97f0*/  HSET2.LE.AND R20, R20, R189.reuse, PT ;  /* 0x000000bd14147233 */ /* 0x100fe20003803000 */
[----:B------:R-:W-:Y:S01]  /*9800*/  PRMT R6, R6, 0x5410, R7 ;  /* 0x0000541006067816 */ /* 0x000fe20000000007 */
[--C-:B------:R-:W-:Y:S01]  /*9810*/  HSET2.LE.AND R13, R28, R189.reuse, PT ;  /* 0x000000bd1c0d7233 */ /* 0x100fe20003803000 */
[----:B------:R-:W-:Y:S01]  /*9820*/  PRMT R14, R14, 0x5410, R5 ;  /* 0x000054100e0e7816 */ /* 0x000fe20000000005 */
[----:B------:R-:W-:Y:S01]  /*9830*/  HSET2.LE.AND R5, R4, R189, PT ;  /* 0x000000bd04057233 */ /* 0x000fe20003803000 */
[----:B---3--:R-:W-:-:S02]  /*9840*/  F2FP.PACK_AB R15, R250, R29 ;  /* 0x0000001dfa0f723e */ /* 0x008fc400000000ff */
[----:B------:R-:W-:Y:S01]  /*9850*/  F2FP.PACK_AB R4, R190, R192 ;  /* 0x000000c0be04723e */ /* 0x000fe200000000ff */
[--C-:B------:R-:W-:Y:S01]  /*9860*/  HSET2.LE.AND R7, R24, R189.reuse, PT ;  /* 0x000000bd18077233 */ /* 0x100fe20003803000 */
[----:B------:R-:W-:Y:S01]  /*9870*/  FFMA.FTZ R2, R227, R2, R184 ;  /* 0x00000002e3027223 */ /* 0x000fe200000100b8 */
[--C-:B------:R-:W-:Y:S01]  /*9880*/  HSET2.LE.AND R12, R12, R189.reuse, PT ;  /* 0x000000bd0c0c7233 */ /* 0x100fe20003803000 */
[----:B------:R-:W-:Y:S01]  /*9890*/  LOP3.LUT R4, R13, R4, RZ, 0xc0, !PT ;  /* 0x000000040d047212 */ /* 0x000fe200078ec0ff */
[--C-:B------:R-:W-:Y:S02]  /*98a0*/  HSET2.LE.AND R26, R26, R189.reuse, PT ;  /* 0x000000bd1a1a7233 */ /* 0x100fe40003803000 */
[--C-:B------:R-:W-:Y:S01]  /*98b0*/  HSET2.LE.AND R28, R6, R189.reuse, PT ;  /* 0x000000bd061c7233 */ /* 0x100fe20003803000 */
[----:B------:R-:W-:Y:S01]  /*98c0*/  LOP3.LUT R6, R20, R15, RZ, 0xc0, !PT ;  /* 0x0000000f14067212 */ /* 0x000fe200078ec0ff */
[----:B------:R-:W-:Y:S01]  /*98d0*/  HSET2.LE.AND R14, R14, R189, PT ;  /* 0x000000bd0e0e7233 */ /* 0x000fe20003803000 */
[----:B------:R-:W-:Y:S01]  /*98e0*/  IMAD.MOV.U32 R189, RZ, RZ, R29 ;  /* 0x000000ffffbd7224 */ /* 0x000fe200078e001d */
[----:B----4-:R-:W-:Y:S01]  /*98f0*/  F2FP.PACK_AB R22, R247, R246 ;  /* 0x000000f6f716723e */ /* 0x010fe200000000ff */
[----:B-1----:R-:W1:Y:S01]  /*9900*/  LDSM.16.MT88.4 R168, [R209+0xa800] ;  /* 0x00a80000d1a8783b */ /* 0x002e620000004200 */
[----:B------:R-:W-:-:S02]  /*9910*/  F2FP.PACK_AB R20, R32, R249 ;  /* 0x000000f92014723e */ /* 0x000fc400000000ff */
[----:B------:R-:W-:Y:S02]  /*9920*/  F2FP.PACK_AB R15, R191, R252 ;  /* 0x000000fcbf0f723e */ /* 0x000fe400000000ff */
[----:B------:R-:W-:Y:S02]  /*9930*/  F2FP.PACK_AB R29, R248, R199 ;  /* 0x000000c7f81d723e */ /* 0x000fe400000000ff */
[----:B------:R-:W-:Y:S02]  /*9940*/  F2FP.PACK_AB R13, R193, R198 ;  /* 0x000000c6c10d723e */ /* 0x000fe400000000ff */
[----:B------:R-:W-:Y:S01]  /*9950*/  F2FP.PACK_AB R31, R241, R251 ;  /* 0x000000fbf11f723e */ /* 0x000fe200000000ff */
[----:B------:R-:W-:Y:S01]  /*9960*/  FADD.FTZ R2, R185, R2 ;  /* 0x00000002b9027221 */ /* 0x000fe20000010000 */
[----:B------:R-:W-:Y:S02]  /*9970*/  LOP3.LUT R7, R7, R22, RZ, 0xc0, !PT ;  /* 0x0000001607077212 */ /* 0x000fe400078ec0ff */
[----:B------:R-:W-:-:S02]  /*9980*/  LOP3.LUT R5, R5, R20, RZ, 0xc0, !PT ;  /* 0x0000001405057212 */ /* 0x000fc400078ec0ff */
[----:B------:R-:W-:Y:S02]  /*9990*/  LOP3.LUT R28, R28, R15, RZ, 0xc0, !PT ;  /* 0x0000000f1c1c7212 */ /* 0x000fe400078ec0ff */
[----:B------:R-:W-:Y:S02]  /*99a0*/  LOP3.LUT R29, R14, R29, RZ, 0xc0, !PT ;  /* 0x0000001d0e1d7212 */ /* 0x000fe400078ec0ff */
[----:B------:R-:W-:Y:S02]  /*99b0*/  LOP3.LUT R30, R12, R13, RZ, 0xc0, !PT ;  /* 0x0000000d0c1e7212 */ /* 0x000fe400078ec0ff */
[----:B------:R-:W-:Y:S01]  /*99c0*/  LOP3.LUT R31, R26, R31, RZ, 0xc0, !PT ;  /* 0x0000001f1a1f7212 */ /* 0x000fe200078ec0ff */
[----:B------:R-:W-:Y:S01]  /*99d0*/  FADD.FTZ R3, R3, R2 ;  /* 0x0000000203037221 */ /* 0x000fe20000010000 */
[----:B--2---:R-:W-:Y:S01]  /*99e0*/  HMMA.16816.F32 R44, R4, R172, R44 ;  /* 0x000000ac042c723c */ /* 0x004fe2000000182c */
[----:B------:R-:W-:Y:S02]  /*99f0*/  LDSM.16.MT88.4 R24, [R211+0xb800] ;  /* 0x00b80000d318783b */ /* 0x000fe40000004200 */
[----:B------:R-:W-:-:S02]  /*9a00*/  FADD.FTZ R0, R0, R3 ;  /* 0x0000000300007221 */ /* 0x000fc40000010000 */
[----:B------:R-:W-:Y:S03]  /*9a10*/  LDSM.16.MT88.4 R20, [R210+0xb800] ;  /* 0x00b80000d214783b */ /* 0x000fe60000004200 */
[----:B------:R-:W-:Y:S01]  /*9a20*/  HMMA.16816.F32 R48, R28, R172, R48 ;  /* 0x000000ac1c30723c */ /* 0x000fe20000001830 */
[----:B------:R-:W-:Y:S01]  /*9a30*/  LDSM.16.MT88.4 R12, [R209+0xb800] ;  /* 0x00b80000d10c783b */ /* 0x000fe20000004200 */
[----:B------:R-:W-:-:S05]  /*9a40*/  FADD.FTZ R199, R199, R0 ;  /* 0x00000000c7c77221 */ /* 0x000fca0000010000 */
[----:B------:R-:W-:Y:S01]  /*9a50*/  IMAD.MOV.U32 R173, RZ, RZ, R32 ;  /* 0x000000ffffad7224 */ /* 0x000fe200078e0020 */
[----:B------:R-:W-:Y:S01]  /*9a60*/  HMMA.16816.F32 R160, R4, R8, R160 ;  /* 0x0000000804a0723c */ /* 0x000fe200000018a0 */
[----:B------:R-:W2:Y:S01]  /*9a70*/  LDSM.16.MT88.4 R32, [R208+0xa800] ;  /* 0x00a80000d020783b */ /* 0x000ea20000004200 */
[----:B------:R-:W-:-:S06]  /*9a80*/  FADD.FTZ R248, R248, R199 ;  /* 0x000000c7f8f87221 */ /* 0x000fcc0000010000 */
[C---:B------:R-:W-:Y:S08]  /*9a90*/  HMMA.16816.F32 R156, R28.reuse, R8, R156 ;  /* 0x000000081c9c723c */ /* 0x040ff0000000189c */
[-C--:B------:R-:W-:Y:S08]  /*9aa0*/  HMMA.16816.F32 R36, R28, R10.reuse, R36 ;  /* 0x0000000a1c24723c */ /* 0x080ff00000001824 */
[----:B------:R-:W-:Y:S01]  /*9ab0*/  HMMA.16816.F32 R40, R4, R10, R40 ;  /* 0x0000000a0428723c */ /* 0x000fe20000001828 */
[----:B------:R-:W3:Y:S01]  /*9ac0*/  LDSM.16.MT88.4 R8, [R208+0xb800] ;  /* 0x00b80000d008783b */ /* 0x000ee20000004200 */
[----:B------:R-:W-:-:S02]  /*9ad0*/  FADD.FTZ R248, R251, R248 ;  /* 0x000000f8fbf87221 */ /* 0x000fc40000010000 */
[----:B------:R-:W-:Y:S02]  /*9ae0*/  FFMA.FTZ R182, R235, R188, R182 ;  /* 0x000000bcebb67223 */ /* 0x000fe400000100b6 */
[----:B------:R-:W-:Y:S02]  /*9af0*/  FADD.FTZ R227, R241, R248 ;  /* 0x000000f8f1e37221 */ /* 0x000fe40000010000 */
[----:B------:R-:W4:Y:S01]  /*9b00*/  S2R R241, SR_TID.X ;  /* 0x0000000000f17919 */ /* 0x000f220000002100 */
[----:B------:R-:W-:Y:S02]  /*9b10*/  FFMA.FTZ R178, R232, R187, R178 ;  /* 0x000000bbe8b27223 */ /* 0x000fe400000100b2 */
[----:B------:R-:W-:Y:S02]  /*9b20*/  FFMA.FTZ R164, R233, R186, R164 ;  /* 0x000000bae9a47223 */ /* 0x000fe400000100a4 */
[----:B------:R-:W-:Y:S02]  /*9b30*/  FADD.FTZ R181, R181, R182 ;  /* 0x000000b6b5b57221 */ /* 0x000fe40000010000 */
[----:B------:R-:W-:-:S02]  /*9b40*/  FADD.FTZ R177, R177, R178 ;  /* 0x000000b2b1b17221 */ /* 0x000fc40000010000 */
[----:B------:R-:W-:Y:S01]  /*9b50*/  FADD.FTZ R17, R17, R164 ;  /* 0x000000a411117221 */ /* 0x000fe20000010000 */
[----:B------:R-:W-:Y:S01]  /*9b60*/  UISETP.GE.AND UP0, UPT, UR25, 0x4, UPT ;  /* 0x000000041900788c */ /* 0x000fe2000bf06270 */
[----:B------:R-:W-:Y:S02]  /*9b70*/  FADD.FTZ R180, R180, R181 ;  /* 0x000000b5b4b47221 */ /* 0x000fe40000010000 */
[----:B------:R-:W-:Y:S02]  /*9b80*/  FADD.FTZ R176, R176, R177 ;  /* 0x000000b1b0b07221 */ /* 0x000fe40000010000 */
[----:B------:R-:W-:Y:S01]  /*9b90*/  FADD.FTZ R16, R16, R17 ;  /* 0x0000001110107221 */ /* 0x000fe20000010000 */
[----:B------:R-:W-:Y:S01]  /*9ba0*/  PLOP3.LUT P0, PT, PT, PT, UP0, 0x80, 0x0 ;  /* 0x000000000000781c */ /* 0x000fe20003f0f008 */
        /* <DEDUP_REMOVED lines=9> */
[----:B----4-:R-:W-:Y:S01]  /*9c40*/  IMAD.SHL.U32 R241, R241, 0x2, RZ ;  /* 0x00000002f1f17824 */ /* 0x010fe200078e00ff */
[----:B------:R-:W-:Y:S01]  /*9c50*/  HMMA.16816.F32 R52, R28, R174, R52 ;  /* 0x000000ae1c34723c */ /* 0x000fe20000001834 */
[----:B------:R-:W-:Y:S02]  /*9c60*/  FADD.FTZ R179, R189, R179 ;  /* 0x000000b3bdb37221 */ /* 0x000fe40000010000 */
[----:B------:R-:W-:Y:S02]  /*9c70*/  FADD.FTZ R232, R246, R3 ;  /* 0x00000003f6e87221 */ /* 0x000fe40000010000 */
[----:B------:R-:W-:-:S03]  /*9c80*/  FADD.FTZ R198, R198, R191 ;  /* 0x000000bfc6c67221 */ /* 0x000fc60000010000 */
[----:B-1----:R-:W-:Y:S01]  /*9c90*/  HMMA.16816.F32 R64, R28, R168, R64 ;  /* 0x000000a81c40723c */ /* 0x002fe20000001840 */
[----:B------:R-:W-:Y:S01]  /*9ca0*/  FADD.FTZ R235, R250, R179 ;  /* 0x000000b3faeb7221 */ /* 0x000fe20000010000 */
[----:B------:R-:W-:Y:S01]  /*9cb0*/  LOP3.LUT R241, R241, 0x6, RZ, 0xc0, !PT ;  /* 0x00000006f1f17812 */ /* 0x000fe200078ec0ff */
[----:B------:R-:W-:Y:S02]  /*9cc0*/  FADD.FTZ R232, R247, R232 ;  /* 0x000000e8f7e87221 */ /* 0x000fe40000010000 */
[----:B------:R-:W-:-:S03]  /*9cd0*/  FADD.FTZ R233, R193, R198 ;  /* 0x000000c6c1e97221 */ /* 0x000fc60000010000 */
        /* <DEDUP_REMOVED lines=8> */
[C---:B------:R-:W-:Y:S08]  /*9d60*/  HMMA.16816.F32 R144, R28.reuse, R14, R144 ;  /* 0x0000000e1c90723c */ /* 0x040ff00000001890 */
[C---:B---3--:R-:W-:Y:S08]  /*9d70*/  HMMA.16816.F32 R128, R28.reuse, R8, R128 ;  /* 0x000000081c80723c */ /* 0x048ff00000001880 */
        /* <DEDUP_REMOVED lines=15> */
[----:B------:R-:W-:-:S04]  /*9e70*/  DEPBAR.LE SB0, 0x0 ;  /* 0x000080000000791a */ /* 0x000fc80000000000 */
[----:B------:R-:W-:Y:S01]  /*9e80*/  ULDC.64 UR4, c[0x0][0x1a0] ;  /* 0x0000680000047ab9 */ /* 0x000fe20000000a00 */
[----:B------:R-:W-:Y:S01]  /*9e90*/  BAR.SYNC.DEFER_BLOCKING 0x0 ;  /* 0x0000000000007b1d */ /* 0x000fe20000010000 */
[----:B------:R-:W-:Y:S01]  /*9ea0*/  USHF.L.U32 UR29, UR4, 0x6, URZ ;  /* 0x00000006041d7899 */ /* 0x000fe2000800063f */
[----:B-----5:R-:W-:Y:S01]  /*9eb0*/  IADD3 R4, P0, R194, -UR28, RZ ;  /* 0x8000001cc2047c10 */ /* 0x020fe2000ff1e0ff */
[----:B------:R-:W-:Y:S01]  /*9ec0*/  UISETP.NE.AND UP0, UPT, UR25, 0x4, UPT ;  /* 0x000000041900788c */ /* 0x000fe2000bf05270 */
[----:B------:R-:W-:Y:S01]  /*9ed0*/  IADD3 R2, P1, R196, -UR28, RZ ;  /* 0x8000001cc4027c10 */ /* 0x000fe2000ff3e0ff */
[----:B------:R-:W-:Y:S02]  /*9ee0*/  UIADD3 UR29, -UR29, 0x80, URZ ;  /* 0x000000801d1d7890 */ /* 0x000fe4000fffe13f */
[----:B------:R-:W-:Y:S02]  /*9ef0*/  UMOV UR31, 0x6 ;  /* 0x00000006001f7882 */ /* 0x000fe40000000000 */
[----:B------:R-:W-:-:S02]  /*9f00*/  USHF.L.U64.HI UR5, UR4, UR31, UR5 ;  /* 0x0000001f04057299 */ /* 0x000fc40008010205 */
[----:B------:R-:W-:-:S04]  /*9f10*/  IADD3 R6, P2, R194, UR29, RZ ;  /* 0x0000001dc2067c10 */ /* 0x000fc8000ff5e0ff */
[C---:B------:R-:W-:Y:S02]  /*9f20*/  IADD3.X R5, R195.reuse, ~UR5, RZ, P0, !PT ;  /* 0x80000005c3057c10 */ /* 0x040fe400087fe4ff */
[----:B------:R-:W-:Y:S01]  /*9f30*/  IADD3 R16, P0, R196, UR29, RZ ;  /* 0x0000001dc4107c10 */ /* 0x000fe2000ff1e0ff */
[----:B------:R-:W-:Y:S01]  /*9f40*/  UIADD3 UR29, UR25, -0x4, URZ ;  /* 0xfffffffc191d7890 */ /* 0x000fe2000fffe03f */
[----:B------:R-:W-:Y:S02]  /*9f50*/  IADD3.X R7, R195, UR30, RZ, P2, !PT ;  /* 0x0000001ec3077c10 */ /* 0x000fe400097fe4ff */
[C---:B------:R-:W-:Y:S02]  /*9f60*/  IADD3.X R3, R197.reuse, ~UR5, RZ, P1, !PT ;  /* 0x80000005c5037c10 */ /* 0x040fe40008ffe4ff */
[----:B------:R-:W-:Y:S01]  /*9f70*/  IADD3.X R17, R197, UR30, RZ, P0, !PT ;  /* 0x0000001ec5117c10 */ /* 0x000fe200087fe4ff */
[----:B------:R-:W-:Y:S01]  /*9f80*/  @!PT LDS RZ, [RZ] ;  /* 0x00000000fffff984 */ /* 0x000fe20000000800 */
[----:B------:R-:W-:Y:S01]  /*9f90*/  @!PT LDS RZ, [RZ] ;  /* 0x00000000fffff984 */ /* 0x000fe20000000800 */
[----:B------:R-:W-:Y:S01]  /*9fa0*/  @!PT LDS RZ, [RZ] ;  /* 0x00000000fffff984 */ /* 0x000fe20000000800 */
[----:B------:R1:W-:Y:S01]  /*9fb0*/  LDGSTS.E.BYPASS.LTC128B.128 [R219+0xa000], [R4.64] ;  /* 0x0a00000004db7fae */ /* 0x0003e2000b901d56 */
[----:B------:R-:W-:-:S03]  /*9fc0*/  IMAD.U32 R0, RZ, RZ, UR29 ;  /* 0x0000001dff007e24 */ /* 0x000fc6000f8e00ff */
[----:B------:R1:W-:Y:S01]  /*9fd0*/  LDGSTS.E.BYPASS.LTC128B.128 [R219+0xb000], [R6.64] ;  /* 0x0b00000006db7fae */ /* 0x0003e2000b901d56 */
[----:B------:R-:W-:-:S03]  /*9fe0*/  IMAD R241, R0, 0x20, R241 ;  /* 0x0000002000f17824 */ /* 0x000fc600078e02f1 */
[----:B------:R2:W-:Y:S02]  /*9ff0*/  LDGSTS.E.BYPASS.LTC128B.128 [R219+0xa800], [R2.64] ;  /* 0x0a80000002db7fae */ /* 0x0005e4000b901d56 */
[C---:B------:R-:W-:Y:S02]  /*a000*/  IADD3 R0, R241.reuse, 0x1, RZ ;  /* 0x00000001f1007810 */ /* 0x040fe40007ffe0ff */
[----:B------:R3:W-:Y:S01]  /*a010*/  LDGSTS.E.BYPASS.LTC128B.128 [R219+0xb800], [R16.64] ;  /* 0x0b80000010db7fae */ /* 0x0007e2000b901d56 */
[-C--:B------:R-:W-:Y:S02]  /*a020*/  ISETP.GE.AND P2, PT, R241, R239.reuse, PT ;  /* 0x000000eff100720c */ /* 0x080fe40003f46270 */
[C---:B------:R-:W-:Y:S01]  /*a030*/  ISETP.GE.AND P0, PT, R0.reuse, R239, PT ;  /* 0x000000ef0000720c */ /* 0x040fe20003f06270 */
[----:B------:R-:W-:Y:S01]  /*a040*/  LDSM.16.M88.4 R176, [R217] ;  /* 0x00000000d9b0783b */ /* 0x000fe20000000200 */
[C---:B------:R-:W-:Y:S02]  /*a050*/  ISETP.GE.AND P4, PT, R0.reuse, R240, PT ;  /* 0x000000f00000720c */ /* 0x040fe40003f86270 */
[C---:B------:R-:W-:Y:S01]  /*a060*/  ISETP.GE.AND P1, PT, R0.reuse, R237, PT ;  /* 0x000000ed0000720c */ /* 0x040fe20003f26270 */
[----:B------:R-:W4:Y:S01]  /*a070*/  LDSM.16.M88.4 R168, [R218+0x2000] ;  /* 0x00200000daa8783b */ /* 0x000f220000000200 */
[----:B------:R-:W-:-:S02]  /*a080*/  ISETP.GE.AND P3, PT, R0, R234, PT ;  /* 0x000000ea0000720c */ /* 0x000fc40003f66270 */
[C---:B------:R-:W-:Y:S01]  /*a090*/  IADD3 R0, R241.reuse, 0x9, RZ ;  /* 0x00000009f1007810 */ /* 0x040fe20007ffe0ff */
[----:B------:R-:W1:Y:S01]  /*a0a0*/  LDSM.16.M88.4 R28, [R217+0x800] ;  /* 0x00080000d91c783b */ /* 0x000e620000000200 */
[----:B------:R-:W-:-:S03]  /*a0b0*/  ISETP.GE.AND P5, PT, R241, R240, PT ;  /* 0x000000f0f100720c */ /* 0x000fc60003fa6270 */
[----:B------:R-:W1:Y:S04]  /*a0c0*/  LDSM.16.M88.4 R32, [R218] ;  /* 0x00000000da20783b */ /* 0x000e680000000200 */
[----:B------:R-:W-:Y:S01]  /*a0d0*/  LDSM.16.M88.4 R196, [R215] ;  /* 0x00000000d7c4783b */ /* 0x000fe20000000200 */
[----:B--2---:R-:W-:-:S03]  /*a0e0*/  IADD3 R2, R241, 0x8, RZ ;  /* 0x00000008f1027810 */ /* 0x004fc60007ffe0ff */
[----:B------:R-:W2:Y:S01]  /*a0f0*/  LDSM.16.M88.4 R24, [R216+0x2000] ;  /* 0x00200000d818783b */ /* 0x000ea20000000200 */
[----:B------:R-:W-:-:S03]  /*a100*/  ISETP.GE.AND P6, PT, R2, R240, PT ;  /* 0x000000f00200720c */ /* 0x000fc60003fc6270 */
[----:B------:R-:W2:Y:S04]  /*a110*/  LDSM.16.M88.4 R192, [R207] ;  /* 0x00000000cfc0783b */ /* 0x000ea80000000200 */
[----:B------:R-:W2:Y:S04]  /*a120*/  LDSM.16.M88.4 R20, [R216] ;  /* 0x00000000d814783b */ /* 0x000ea80000000200 */
[----:B------:R-:W-:Y:S04]  /*a130*/  LDSM.16.M88.4 R188, [R214+0x2000] ;  /* 0x00200000d6bc783b */ /* 0x000fe80000000200 */
[----:B------:R-:W2:Y:S04]  /*a140*/  LDSM.16.M88.4 R184, [R213] ;  /* 0x00000000d5b8783b */ /* 0x000ea80000000200 */
[----:B------:R-:W0:Y:S01]  /*a150*/  LDGDEPBAR ;  /* 0x00000000000079af */ /* 0x000e220000000000 */
[C---:B----4-:R-:W-:Y:S08]  /*a160*/  HMMA.16816.F32 R12, R168.reuse, R176, RZ ;  /* 0x000000b0a80c723c */ /* 0x050ff000000018ff */
[C---:B-1----:R-:W-:Y:S08]  /*a170*/  HMMA.16816.F32 R4, R168.reuse, R28, RZ ;  /* 0x0000001ca804723c */ /* 0x042ff000000018ff */
[C---:B------:R-:W-:Y:S08]  /*a180*/  HMMA.16816.F32 R8, R168.reuse, R178, RZ ;  /* 0x000000b2a808723c */ /* 0x040ff000000018ff */
[----:B------:R-:W-:Y:S08]  /*a190*/  HMMA.16816.F32 R168, R168, R30, RZ ;  /* 0x0000001ea8a8723c */ /* 0x000ff000000018ff */
[C---:B------:R-:W-:Y:S08]  /*a1a0*/  HMMA.16816.F32 R180, R32.reuse, R176, RZ ;  /* 0x000000b020b4723c */ /* 0x040ff000000018ff */
[C---:B------:R-:W-:Y:S08]  /*a1b0*/  HMMA.16816.F32 R176, R32.reuse, R178, RZ ;  /* 0x000000b220b0723c */ /* 0x040ff000000018ff */
[C---:B------:R-:W-:Y:S08]  /*a1c0*/  HMMA.16816.F32 R172, R32.reuse, R28, RZ ;  /* 0x0000001c20ac723c */ /* 0x040ff000000018ff */
[----:B------:R-:W-:Y:S01]  /*a1d0*/  HMMA.16816.F32 R32, R32, R30, RZ ;  /* 0x0000001e2020723c */ /* 0x000fe200000018ff */
[----:B------:R-:W1:Y:S07]  /*a1e0*/  LDSM.16.M88.4 R28, [R213+0x800] ;  /* 0x00080000d51c783b */ /* 0x000e6e0000000200 */
[C---:B--2---:R-:W-:Y:S08]  /*a1f0*/  HMMA.16816.F32 R12, R24.reuse, R196, R12 ;  /* 0x000000c4180c723c */ /* 0x044ff0000000180c */
[C---:B------:R-:W-:Y:S08]  /*a200*/  HMMA.16816.F32 R4, R24.reuse, R192, R4 ;  /* 0x000000c01804723c */ /* 0x040ff00000001804 */
[C---:B------:R-:W-:Y:S08]  /*a210*/  HMMA.16816.F32 R8, R24.reuse, R198, R8 ;  /* 0x000000c61808723c */ /* 0x040ff00000001808 */
[----:B------:R-:W-:Y:S01]  /*a220*/  HMMA.16816.F32 R168, R24, R194, R168 ;  /* 0x000000c218a8723c */ /* 0x000fe200000018a8 */
[----:B------:R-:W2:Y:S07]  /*a230*/  LDSM.16.M88.4 R24, [R214] ;  /* 0x00000000d618783b */ /* 0x000eae0000000200 */
[C---:B------:R-:W-:Y:S08]  /*a240*/  HMMA.16816.F32 R180, R20.reuse, R196, R180 ;  /* 0x000000c414b4723c */ /* 0x040ff000000018b4 */
[C---:B------:R-:W-:Y:S08]  /*a250*/  HMMA.16816.F32 R172, R20.reuse, R192, R172 ;  /* 0x000000c014ac723c */ /* 0x040ff000000018ac */
[C---:B------:R-:W-:Y:S01]  /*a260*/  HMMA.16816.F32 R176, R20.reuse, R198, R176 ;  /* 0x000000c614b0723c */ /* 0x040fe200000018b0 */
[----:B------:R-:W-:Y:S07]  /*a270*/  LDSM.16.M88.4 R196, [R206] ;  /* 0x00000000cec4783b */ /* 0x000fee0000000200 */
[----:B------:R-:W-:Y:S01]  /*a280*/  HMMA.16816.F32 R32, R20, R194, R32 ;  /* 0x000000c21420723c */ /* 0x000fe20000001820 */
[----:B------:R-:W4:Y:S04]  /*a290*/  LDSM.16.M88.4 R20, [R212+0x2000] ;  /* 0x00200000d414783b */ /* 0x000f280000000200 */
[----:B------:R-:W3:Y:S03]  /*a2a0*/  LDSM.16.M88.4 R192, [R206+0x800] ;  /* 0x00080000cec0783b */ /* 0x000ee60000000200 */
[C---:B------:R-:W-:Y:S08]  /*a2b0*/  HMMA.16816.F32 R12, R188.reuse, R184, R12 ;  /* 0x000000b8bc0c723c */ /* 0x040ff0000000180c */
[C---:B-1----:R-:W-:Y:S08]  /*a2c0*/  HMMA.16816.F32 R4, R188.reuse, R28, R4 ;  /* 0x0000001cbc04723c */ /* 0x042ff00000001804 */
[C---:B------:R-:W-:Y:S08]  /*a2d0*/  HMMA.16816.F32 R8, R188.reuse, R186, R8 ;  /* 0x000000babc08723c */ /* 0x040ff00000001808 */
[----:B------:R-:W-:Y:S01]  /*a2e0*/  HMMA.16816.F32 R168, R188, R30, R168 ;  /* 0x0000001ebca8723c */ /* 0x000fe200000018a8 */
[----:B------:R-:W1:Y:S07]  /*a2f0*/  LDSM.16.M88.4 R188, [R212] ;  /* 0x00000000d4bc783b */ /* 0x000e6e0000000200 */
[C---:B--2---:R-:W-:Y:S08]  /*a300*/  HMMA.16816.F32 R180, R24.reuse, R184, R180 ;  /* 0x000000b818b4723c */ /* 0x044ff000000018b4 */
[C---:B------:R-:W-:Y:S01]  /*a310*/  HMMA.16816.F32 R176, R24.reuse, R186, R176 ;  /* 0x000000ba18b0723c */ /* 0x040fe200000018b0 */
[----:B------:R-:W-:Y:S07]  /*a320*/  LDSM.16.M88.4 R184, [R218+0x6000] ;  /* 0x00600000dab8783b */ /* 0x000fee0000000200 */
[C---:B------:R-:W-:Y:S08]  /*a330*/  HMMA.16816.F32 R172, R24.reuse, R28, R172 ;  /* 0x0000001c18ac723c */ /* 0x040ff000000018ac */
[----:B------:R-:W-:Y:S01]  /*a340*/  HMMA.16816.F32 R32, R24, R30, R32 ;  /* 0x0000001e1820723c */ /* 0x000fe20000001820 */
[----:B------:R-:W2:Y:S04]  /*a350*/  LDSM.16.M88.4 R28, [R217+0x1000] ;  /* 0x00100000d91c783b */ /* 0x000ea80000000200 */
[----:B------:R-:W2:Y:S03]  /*a360*/  LDSM.16.M88.4 R24, [R217+0x1800] ;  /* 0x00180000d918783b */ /* 0x000ea60000000200 */
[C---:B----4-:R-:W-:Y:S08]  /*a370*/  HMMA.16816.F32 R12, R20.reuse, R196, R12 ;  /* 0x000000c4140c723c */ /* 0x050ff0000000180c */
[C---:B------:R-:W-:Y:S08]  /*a380*/  HMMA.16816.F32 R8, R20.reuse, R198, R8 ;  /* 0x000000c61408723c */ /* 0x040ff00000001808 */
[C---:B---3--:R-:W-:Y:S08]  /*a390*/  HMMA.16816.F32 R4, R20.reuse, R192, R4 ;  /* 0x000000c01404723c */ /* 0x048ff00000001804 */
[----:B------:R-:W-:Y:S01]  /*a3a0*/  HMMA.16816.F32 R168, R20, R194, R168 ;  /* 0x000000c214a8723c */ /* 0x000fe200000018a8 */
[----:B------:R-:W3:Y:S07]  /*a3b0*/  LDSM.16.M88.4 R20, [R218+0x4000] ;  /* 0x00400000da14783b */ /* 0x000eee0000000200 */
[C---:B-1----:R-:W-:Y:S08]  /*a3c0*/  HMMA.16816.F32 R180, R188.reuse, R196, R180 ;  /* 0x000000c4bcb4723c */ /* 0x042ff000000018b4 */
[C---:B------:R-:W-:Y:S01]  /*a3d0*/  HMMA.16816.F32 R176, R188.reuse, R198, R176 ;  /* 0x000000c6bcb0723c */ /* 0x040fe200000018b0 */
[----:B------:R-:W-:Y:S07]  /*a3e0*/  LDSM.16.M88.4 R196, [R216+0x4000] ;  /* 0x00400000d8c4783b */ /* 0x000fee0000000200 */
[C---:B------:R-:W-:Y:S08]  /*a3f0*/  HMMA.16816.F32 R172, R188.reuse, R192, R172 ;  /* 0x000000c0bcac723c */ /* 0x040ff000000018ac */
[----:B------:R-:W-:Y:S01]  /*a400*/  HMMA.16816.F32 R32, R188, R194, R32 ;  /* 0x000000c2bc20723c */ /* 0x000fe20000001820 */
[----:B------:R-:W-:Y:S04]  /*a410*/  LDSM.16.M88.4 R192, [R216+0x6000] ;  /* 0x00600000d8c0783b */ /* 0x000fe80000000200 */
[----:B------:R-:W1:Y:S03]  /*a420*/  LDSM.16.M88.4 R188, [R205] ;  /* 0x00000000cdbc783b */ /* 0x000e660000000200 */
[C---:B--2---:R-:W-:Y:S08]  /*a430*/  HMMA.16816.F32 R12, R184.reuse, R28, R12 ;  /* 0x0000001cb80c723c */ /* 0x044ff0000000180c */
[C---:B------:R-:W-:Y:S08]  /*a440*/  HMMA.16816.F32 R8, R184.reuse, R30, R8 ;  /* 0x0000001eb808723c */ /* 0x040ff00000001808 */
[C---:B------:R-:W-:Y:S08]  /*a450*/  HMMA.16816.F32 R4, R184.reuse, R24, R4 ;  /* 0x00000018b804723c */ /* 0x040ff00000001804 */
[----:B------:R-:W-:Y:S01]  /*a460*/  HMMA.16816.F32 R168, R184, R26, R168 ;  /* 0x0000001ab8a8723c */ /* 0x000fe200000018a8 */
[----:B------:R-:W2:Y:S07]  /*a470*/  LDSM.16.M88.4 R184, [R204] ;  /* 0x00000000ccb8783b */ /* 0x000eae0000000200 */
[C---:B---3--:R-:W-:Y:S08]  /*a480*/  HMMA.16816.F32 R180, R20.reuse, R28, R180 ;  /* 0x0000001c14b4723c */ /* 0x048ff000000018b4 */
[C---:B------:R-:W-:Y:S01]  /*a490*/  HMMA.16816.F32 R176, R20.reuse, R30, R176 ;  /* 0x0000001e14b0723c */ /* 0x040fe200000018b0 */
[----:B------:R-:W-:Y:S07]  /*a4a0*/  LDSM.16.M88.4 R28, [R214+0x4000] ;  /* 0x00400000d61c783b */ /* 0x000fee0000000200 */
[C---:B------:R-:W-:Y:S08]  /*a4b0*/  HMMA.16816.F32 R172, R20.reuse, R24, R172 ;  /* 0x0000001814ac723c */ /* 0x040ff000000018ac */
[----:B------:R-:W-:Y:S01]  /*a4c0*/  HMMA.16816.F32 R32, R20, R26, R32 ;  /* 0x0000001a1420723c */ /* 0x000fe20000001820 */
[----:B------:R-:W-:Y:S04]  /*a4d0*/  LDSM.16.M88.4 R24, [R214+0x6000] ;  /* 0x00600000d618783b */ /* 0x000fe80000000200 */
[----:B------:R-:W3:Y:S03]  /*a4e0*/  LDSM.16.M88.4 R20, [R213+0x1000] ;  /* 0x00100000d514783b */ /* 0x000ee60000000200 */
        /* <DEDUP_REMOVED lines=10> */
[----:B------:R-:W2:Y:S04]  /*a590*/  LDSM.16.M88.4 R184, [R213+0x1800] ;  /* 0x00180000d5b8783b */ /* 0x000ea80000000200 */
[----:B------:R-:W4:Y:S03]  /*a5a0*/  LDSM.16.M88.4 R196, [R212+0x6000] ;  /* 0x00600000d4c4783b */ /* 0x000f260000000200 */
[-C--:B---3--:R-:W-:Y:S08]  /*a5b0*/  HMMA.16816.F32 R12, R24, R20.reuse, R12 ;  /* 0x00000014180c723c */ /* 0x088ff0000000180c */
[----:B------:R-:W-:Y:S08]  /*a5c0*/  HMMA.16816.F32 R180, R28, R20, R180 ;  /* 0x000000141cb4723c */ /* 0x000ff000000018b4 */
[-C--:B------:R-:W-:Y:S08]  /*a5d0*/  HMMA.16816.F32 R8, R24, R22.reuse, R8 ;  /* 0x000000161808723c */ /* 0x080ff00000001808 */
[----:B------:R-:W-:Y:S01]  /*a5e0*/  HMMA.16816.F32 R176, R28, R22, R176 ;  /* 0x000000161cb0723c */ /* 0x000fe200000018b0 */
[----:B------:R-:W3:Y:S01]  /*a5f0*/  LDSM.16.M88.4 R20, [R206+0x1800] ;  /* 0x00180000ce14783b */ /* 0x000ee20000000200 */
[----:B------:R-:W-:-:S06]  /*a600*/  DEPBAR.LE SB0, 0x0 ;  /* 0x000080000000791a */ /* 0x000fcc0000000000 */
[----:B-1----:R-:W-:Y:S08]  /*a610*/  HMMA.16816.F32 R180, R192, R188, R180 ;  /* 0x000000bcc0b4723c */ /* 0x002ff000000018b4 */
[-C--:B--2---:R-:W-:Y:S08]  /*a620*/  HMMA.16816.F32 R172, R28, R184.reuse, R172 ;  /* 0x000000b81cac723c */ /* 0x084ff000000018ac */
[C---:B------:R-:W-:Y:S08]  /*a630*/  HMMA.16816.F32 R4, R24.reuse, R184, R4 ;  /* 0x000000b81804723c */ /* 0x040ff00000001804 */
[----:B------:R-:W-:Y:S01]  /*a640*/  HMMA.16816.F32 R168, R24, R186, R168 ;  /* 0x000000ba18a8723c */ /* 0x000fe200000018a8 */
[----:B------:R-:W-:-:S02]  /*a650*/  FSEL R17, R182, -INF , !P2 ;  /* 0xff800000b6117808 */ /* 0x000fc40005000000 */
[-C--:B------:R-:W-:Y:S02]  /*a660*/  ISETP.GE.AND P2, PT, R241, R237.reuse, PT ;  /* 0x000000edf100720c */ /* 0x080fe40003f46270 */
[----:B------:R-:W-:Y:S02]  /*a670*/  FSEL R180, R180, -INF , !P5 ;  /* 0xff800000b4b47808 */ /* 0x000fe40006800000 */
[----:B------:R-:W-:Y:S01]  /*a680*/  FSEL R26, R183, -INF , !P0 ;  /* 0xff800000b71a7808 */ /* 0x000fe20004000000 */
[----:B----4-:R-:W-:Y:S01]  /*a690*/  HMMA.16816.F32 R12, R196, R188, R12 ;  /* 0x000000bcc40c723c */ /* 0x010fe2000000180c */
[C---:B------:R-:W-:Y:S02]  /*a6a0*/  ISETP.GE.AND P0, PT, R2.reuse, R237, PT ;  /* 0x000000ed0200720c */ /* 0x040fe40003f06270 */
[----:B------:R-:W-:Y:S02]  /*a6b0*/  FSEL R181, R181, -INF , !P4 ;  /* 0xff800000b5b57808 */ /* 0x000fe40006000000 */
[----:B------:R-:W-:-:S02]  /*a6c0*/  ISETP.GE.AND P4, PT, R2, R239, PT ;  /* 0x000000ef0200720c */ /* 0x000fc40003f86270 */
[----:B------:R-:W-:Y:S01]  /*a6d0*/  ISETP.GE.AND P5, PT, R2, R234, PT ;  /* 0x000000ea0200720c */ /* 0x000fe20003fa6270 */
[-C--:B------:R-:W-:Y:S08]  /*a6e0*/  HMMA.16816.F32 R8, R196, R190.reuse, R8 ;  /* 0x000000bec408723c */ /* 0x080ff00000001808 */
[C---:B------:R-:W-:Y:S08]  /*a6f0*/  HMMA.16816.F32 R176, R192.reuse, R190, R176 ;  /* 0x000000bec0b0723c */ /* 0x040ff000000018b0 */
[----:B---3--:R-:W-:Y:S01]  /*a700*/  HMMA.16816.F32 R172, R192, R20, R172 ;  /* 0x00000014c0ac723c */ /* 0x008fe200000018ac */
[----:B------:R-:W-:-:S02]  /*a710*/  FSEL R16, R12, -INF , !P2 ;  /* 0xff8000000c107808 */ /* 0x000fc40005000000 */
[----:B------:R-:W-:Y:S02]  /*a720*/  FSEL R24, R13, -INF , !P1 ;  /* 0xff8000000d187808 */ /* 0x000fe40004800000 */
[----:B------:R-:W-:Y:S02]  /*a730*/  ISETP.GE.AND P2, PT, R0, R237, PT ;  /* 0x000000ed0000720c */ /* 0x000fe40003f46270 */
[----:B------:R-:W-:Y:S01]  /*a740*/  ISETP.GE.AND P1, PT, R241, R234, PT ;  /* 0x000000eaf100720c */ /* 0x000fe20003f26270 */
[----:B------:R-:W-:Y:S01]  /*a750*/  HMMA.16816.F32 R4, R196, R20, R4 ;  /* 0x00000014c404723c */ /* 0x000fe20000001804 */
[----:B------:R-:W-:Y:S02]  /*a760*/  FSEL R12, R8, -INF , !P0 ;  /* 0xff800000080c7808 */ /* 0x000fe40004000000 */
[----:B------:R-:W-:Y:S02]  /*a770*/  ISETP.GE.AND P0, PT, R0, R240, PT ;  /* 0x000000f00000720c */ /* 0x000fe40003f06270 */
[----:B------:R-:W-:-:S02]  /*a780*/  FSEL R8, R9, -INF , !P2 ;  /* 0xff80000009087808 */ /* 0x000fc40005000000 */
[----:B------:R-:W-:Y:S01]  /*a790*/  FSEL R20, R15, -INF , !P3 ;  /* 0xff8000000f147808 */ /* 0x000fe20005800000 */
[----:B------:R-:W-:Y:S01]  /*a7a0*/  HMMA.16816.F32 R32, R28, R186, R32 ;  /* 0x000000ba1c20723c */ /* 0x000fe20000001820 */
[C---:B------:R-:W-:Y:S02]  /*a7b0*/  IADD3 R15, R241.reuse, 0x11, RZ ;  /* 0x00000011f10f7810 */ /* 0x040fe40007ffe0ff */
[----:B------:R-:W-:Y:S02]  /*a7c0*/  FSEL R14, R14, -INF , !P1 ;  /* 0xff8000000e0e7808 */ /* 0x000fe40004800000 */
[C---:B------:R-:W-:Y:S02]  /*a7d0*/  ISETP.GE.AND P2, PT, R0.reuse, R239, PT ;  /* 0x000000ef0000720c */ /* 0x040fe40003f46270 */
[----:B------:R-:W-:Y:S01]  /*a7e0*/  ISETP.GE.AND P1, PT, R0, R234, PT ;  /* 0x000000ea0000720c */ /* 0x000fe20003f26270 */
[----:B------:R-:W-:Y:S01]  /*a7f0*/  HMMA.16816.F32 R168, R196, R22, R168 ;  /* 0x00000016c4a8723c */ /* 0x000fe200000018a8 */
[----:B------:R-:W-:-:S02]  /*a800*/  IADD3 R0, R241, 0x10, RZ ;  /* 0x00000010f1007810 */ /* 0x000fc40007ffe0ff */
[----:B------:R-:W-:Y:S02]  /*a810*/  FSEL R9, R177, -INF , !P0 ;  /* 0xff800000b1097808 */ /* 0x000fe40004000000 */
[----:B------:R-:W-:Y:S02]  /*a820*/  ISETP.GE.AND P0, PT, R15, R240, PT ;  /* 0x000000f00f00720c */ /* 0x000fe40003f06270 */
[----:B------:R-:W-:Y:S02]  /*a830*/  FSEL R28, R11, -INF , !P1 ;  /* 0xff8000000b1c7808 */ /* 0x000fe40004800000 */
[C---:B------:R-:W-:Y:S02]  /*a840*/  ISETP.GE.AND P1, PT, R0.reuse, R239, PT ;  /* 0x000000ef0000720c */ /* 0x040fe40003f26270 */
[----:B------:R-:W-:Y:S02]  /*a850*/  FSEL R251, R173, -INF , !P0 ;  /* 0xff800000adfb7808 */ /* 0x000fe40004000000 */
[----:B------:R-:W-:-:S02]  /*a860*/  ISETP.GE.AND P0, PT, R0, R237, PT ;  /* 0x000000ed0000720c */ /* 0x000fc40003f06270 */
[----:B------:R-:W-:Y:S01]  /*a870*/  IADD3 R13, R241, 0x18, RZ ;  /* 0x00000018f10d7810 */ /* 0x000fe20007ffe0ff */
[----:B------:R-:W-:Y:S01]  /*a880*/  HMMA.16816.F32 R32, R192, R22, R32 ;  /* 0x00000016c020723c */ /* 0x000fe20000001820 */
[----:B------:R-:W-:Y:S01]  /*a890*/  FSEL R246, R174, -INF , !P1 ;  /* 0xff800000aef67808 */ /* 0x000fe20004800000 */
[----:B------:R-:W-:Y:S01]  /*a8a0*/  BAR.SYNC.DEFER_BLOCKING 0x0 ;  /* 0x0000000000007b1d */ /* 0x000fe20000010000 */
[C---:B------:R-:W-:Y:S02]  /*a8b0*/  ISETP.GE.AND P3, PT, R0.reuse, R240, PT ;  /* 0x000000f00000720c */ /* 0x040fe40003f66270 */
[----:B------:R-:W-:Y:S02]  /*a8c0*/  ISETP.GE.AND P1, PT, R0, R234, PT ;  /* 0x000000ea0000720c */ /* 0x000fe40003f26270 */
[----:B------:R-:W-:Y:S02]  /*a8d0*/  FSEL R0, R4, -INF , !P0 ;  /* 0xff80000004007808 */ /* 0x000fe40004000000 */
[----:B------:R-:W-:-:S02]  /*a8e0*/  ISETP.GE.AND P0, PT, R13, R237, PT ;  /* 0x000000ed0d00720c */ /* 0x000fc40003f06270 */
[----:B------:R-:W-:Y:S02]  /*a8f0*/  FSEL R30, R179, -INF , !P2 ;  /* 0xff800000b31e7808 */ /* 0x000fe40005000000 */
[----:B------:R-:W-:Y:S02]  /*a900*/  FSEL R3, R168, -INF , !P0 ;  /* 0xff800000a8037808 */ /* 0x000fe40004000000 */
[C---:B------:R-:W-:Y:S02]  /*a910*/  ISETP.GE.AND P0, PT, R15.reuse, R234, PT ;  /* 0x000000ea0f00720c */ /* 0x040fe40003f06270 */
[----:B------:R-:W-:Y:S02]  /*a920*/  ISETP.GE.AND P2, PT, R15, R239, PT ;  /* 0x000000ef0f00720c */ /* 0x000fe40003f46270 */
[----:B------:R-:W-:Y:S02]  /*a930*/  FSEL R174, R7, -INF , !P0 ;  /* 0xff80000007ae7808 */ /* 0x000fe40004000000 */
[----:B------:R-:W-:-:S02]  /*a940*/  FSEL R164, R175, -INF , !P2 ;  /* 0xff800000afa47808 */ /* 0x000fc40005000000 */
[----:B------:R-:W-:Y:S02]  /*a950*/  PLOP3.LUT P0, PT, PT, PT, UP0, 0x80, 0x0 ;  /* 0x000000000000781c */ /* 0x000fe40003f0f008 */
[-C--:B------:R-:W-:Y:S02]  /*a960*/  ISETP.GE.AND P2, PT, R15, R237.reuse, PT ;  /* 0x000000ed0f00720c */ /* 0x080fe40003f46270 */
[----:B------:R-:W-:Y:S02]  /*a970*/  IADD3 R241, R241, 0x19, RZ ;  /* 0x00000019f1f17810 */ /* 0x000fe40007ffe0ff */
[----:B------:R-:W-:Y:S02]  /*a980*/  FSEL R2, R5, -INF , !P2 ;  /* 0xff80000005027808 */ /* 0x000fe40005000000 */
[----:B------:R-:W-:Y:S02]  /*a990*/  ISETP.GE.AND P2, PT, R241, R237, PT ;  /* 0x000000edf100720c */ /* 0x000fe40003f46270 */
[----:B------:R-:W-:-:S02]  /*a9a0*/  FSEL R247, R172, -INF , !P3 ;  /* 0xff800000acf77808 */ /* 0x000fc40005800000 */
[----:B------:R-:W-:Y:S02]  /*a9b0*/  FSEL R176, R176, -INF , !P6 ;  /* 0xff800000b0b07808 */ /* 0x000fe40007000000 */
[----:B------:R-:W-:Y:S02]  /*a9c0*/  FSEL R10, R10, -INF , !P5 ;  /* 0xff8000000a0a7808 */ /* 0x000fe40006800000 */
[----:B------:R-:W-:Y:S02]  /*a9d0*/  FSEL R184, R178, -INF , !P4 ;  /* 0xff800000b2b87808 */ /* 0x000fe40006000000 */
[----:B------:R-:W-:Y:S02]  /*a9e0*/  FSEL R172, R169, -INF , !P2 ;  /* 0xff800000a9ac7808 */ /* 0x000fe40005000000 */
[----:B------:R-:W-:Y:S02]  /*a9f0*/  FSEL R173, R6, -INF , !P1 ;  /* 0xff80000006ad7808 */ /* 0x000fe40004800000 */
[----:B------:R-:W-:-:S02]  /*aa00*/  ISETP.GE.AND P6, PT, R13, R240, PT ;  /* 0x000000f00d00720c */ /* 0x000fc40003fc6270 */
[----:B------:R-:W-:Y:S02]  /*aa10*/  ISETP.GE.AND P5, PT, R241, R240, PT ;  /* 0x000000f0f100720c */ /* 0x000fe40003fa6270 */
[-C--:B------:R-:W-:Y:S02]  /*aa20*/  ISETP.GE.AND P4, PT, R13, R239.reuse, PT ;  /* 0x000000ef0d00720c */ /* 0x080fe40003f86270 */
[----:B------:R-:W-:Y:S02]  /*aa30*/  ISETP.GE.AND P3, PT, R241, R239, PT ;  /* 0x000000eff100720c */ /* 0x000fe40003f66270 */
[-C--:B------:R-:W-:Y:S02]  /*aa40*/  ISETP.GE.AND P2, PT, R13, R234.reuse, PT ;  /* 0x000000ea0d00720c */ /* 0x080fe40003f46270 */
        /* <DEDUP_REMOVED lines=32> */
.L_x_856:
[----:B-1----:R-:W-:Y:S01]  /*ac50*/  FMNMX.FTZ R4, R167, R180, !PT ;  /* 0x000000b4a7047209 */ /* 0x002fe20007810000 */
[----:B------:R-:W-:Y:S01]  /*ac60*/  IMAD.WIDE.U32 R22, R200, -0x2daee0ad, RZ ;  /* 0xd2511f53c8167825 */ /* 0x000fe200078e00ff */
[----:B------:R-:W-:Y:S01]  /*ac70*/  FMNMX.FTZ R13, R166, R17, !PT ;  /* 0x00000011a60d7209 */ /* 0x000fe20007810000 */
[----:B------:R-:W-:Y:S01]  /*ac80*/  STL.64 [R1+0x8], R202 ;  /* 0x000008ca01007387 */ /* 0x000fe20000100a00 */
        /* <DEDUP_REMOVED lines=16> */
[----:B------:R-:W-:Y:S02]  /*ad90*/  MOV R11, UR27 ;  /* 0x0000001b000b7c02 */ /* 0x000fe40008000f00 */
[----:B------:R-:W-:Y:S01]  /*ada0*/  FMNMX.FTZ R7, R20, R7, !PT ;  /* 0x0000000714077209 */ /* 0x000fe20007810000 */
[----:B------:R-:W2:Y:S01]  /*adb0*/  SHFL.BFLY PT, R168, R13, 0x2, 0x1f ;  /* 0x0c401f000da87f89 */ /* 0x000ea200000e0000 */
[----:B------:R-:W-:Y:S01]  /*adc0*/  LOP3.LUT R240, R23, UR29, R11, 0x96, !PT ;  /* 0x0000001d17f07c12 */ /* 0x000fe2000f8e960b */
[----:B------:R-:W-:Y:S01]  /*add0*/  IMAD R11, R236, -0x326172a9, RZ ;  /* 0xcd9e8d57ec0b7824 */ /* 0x000fe200078e02ff */
[----:B------:R-:W-:-:S03]  /*ade0*/  FMNMX.FTZ R7, R10, R7, !PT ;  /* 0x000000070a077209 */ /* 0x000fc60007810000 */
[----:B------:R-:W-:Y:S01]  /*adf0*/  IMAD.WIDE.U32 R240, R240, -0x326172a9, RZ ;  /* 0xcd9e8d57f0f07825 */ /* 0x000fe200078e00ff */
[----:B------:R-:W-:-:S04]  /*ae00*/  FMNMX.FTZ R32, R28, R7, !PT ;  /* 0x000000071c207209 */ /* 0x000fc80007810000 */
[----:B------:R-:W-:-:S05]  /*ae10*/  LOP3.LUT R170, R241, UR15, R11, 0x96, !PT ;  /* 0x0000000ff1aa7c12 */ /* 0x000fca000f8e960b */
[----:B------:R-:W-:Y:S01]  /*ae20*/  IMAD.WIDE.U32 R170, R170, -0x2daee0ad, RZ ;  /* 0xd2511f53aaaa7825 */ /* 0x000fe200078e00ff */
[----:B-1----:R-:W-:Y:S02]  /*ae30*/  FMNMX.FTZ R4, R5, R4, !PT ;  /* 0x0000000405047209 */ /* 0x002fe40007810000 */
[----:B------:R-:W-:Y:S02]  /*ae40*/  FMNMX.FTZ R5, R165, R16, !PT ;  /* 0x00000010a5057209 */ /* 0x000fe40007810000 */
[----:B--2---:R-:W-:Y:S01]  /*ae50*/  FMNMX.FTZ R168, R13, R168, !PT ;  /* 0x000000a80da87209 */ /* 0x004fe20007810000 */
[----:B------:R-:W1:Y:S01]  /*ae60*/  SHFL.BFLY PT, R177, R4, 0x1, 0x1f ;  /* 0x0c201f0004b17f89 */ /* 0x000e6200000e0000 */
[----:B------:R-:W-:Y:S02]  /*ae70*/  FMNMX.FTZ R5, R24, R5, !PT ;  /* 0x0000000518057209 */ /* 0x000fe40007810000 */
[----:B------:R-:W-:Y:S01]  /*ae80*/  FMNMX.FTZ R13, R173, R32, !PT ;  /* 0x00000020ad0d7209 */ /* 0x000fe20007810000 */
[----:B------:R-:W2:Y:S01]  /*ae90*/  SHFL.BFLY PT, R7, R168, 0x1, 0x1f ;  /* 0x0c201f00a8077f89 */ /* 0x000ea200000e0000 */
[----:B------:R-:W-:Y:S01]  /*aea0*/  FMNMX.FTZ R5, R12, R5, !PT ;  /* 0x000000050c057209 */ /* 0x000fe20007810000 */
[----:B------:R-:W-:-:S03]  /*aeb0*/  IMAD.WIDE.U32 R32, R238, -0x326172a9, RZ ;  /* 0xcd9e8d57ee207825 */ /* 0x000fc600078e00ff */
[----:B------:R-:W-:Y:S02]  /*aec0*/  FMNMX.FTZ R5, R8, R5, !PT ;  /* 0x0000000508057209 */ /* 0x000fe40007810000 */
[----:B------:R-:W-:Y:S02]  /*aed0*/  LOP3.LUT R34, R33, R201, RZ, 0x3c, !PT ;  /* 0x000000c921227212 */ /* 0x000fe400078e3cff */
[----:B------:R-:W-:Y:S02]  /*aee0*/  FMNMX.FTZ R5, R0, R5, !PT ;  /* 0x0000000500057209 */ /* 0x000fe40007810000 */
[----:B------:R-:W-:Y:S01]  /*aef0*/  LOP3.LUT R245, R241, UR15, R32, 0x96, !PT ;  /* 0x0000000ff1f57c12 */ /* 0x000fe2000f8e9620 */
[----:B------:R-:W-:Y:S01]  /*af00*/  IMAD.WIDE.U32 R34, R34, -0x2daee0ad, RZ ;  /* 0xd2511f5322227825 */ /* 0x000fe200078e00ff */
[----:B------:R-:W-:-:S04]  /*af10*/  LOP3.LUT R32, R243, UR13, R240, 0x96, !PT ;  /* 0x0000000df3207c12 */ /* 0x000fc8000f8e96f0 */
[----:B------:R-:W-:Y:S01]  /*af20*/  LOP3.LUT R22, R35, UR14, R22, 0x96, !PT ;  /* 0x0000000e23167c12 */ /* 0x000fe2000f8e9616 */
[----:B------:R-:W-:Y:S01]  /*af30*/  IMAD.WIDE.U32 R32, R32, -0x2daee0ad, RZ ;  /* 0xd2511f5320207825 */ /* 0x000fe200078e00ff */
[----:B-1----:R-:W-:Y:S02]  /*af40*/  FMNMX.FTZ R177, R4, R177, !PT ;  /* 0x000000b104b17209 */ /* 0x002fe40007810000 */
[----:B------:R-:W-:Y:S01]  /*af50*/  FMNMX.FTZ R4, R2, R5, !PT ;  /* 0x0000000502047209 */ /* 0x000fe20007810000 */
[----:B------:R-:W-:Y:S01]  /*af60*/  IMAD.WIDE.U32 R22, R22, -0x326172a9, RZ ;  /* 0xcd9e8d5716167825 */ /* 0x000fe200078e00ff */
[----:B------:R-:W-:Y:S02]  /*af70*/  FSETP.NEU.FTZ.AND P3, PT, R177, -INF , PT ;  /* 0xff800000b100780b */ /* 0x000fe40003f7d000 */
[----:B------:R-:W-:Y:S01]  /*af80*/  FMNMX.FTZ R5, R3, R4, !PT ;  /* 0x0000000403057209 */ /* 0x000fe20007810000 */
[----:B------:R-:W-:Y:S01]  /*af90*/  FMUL.FTZ R4, R177, c[0x0][0x23c] ;  /* 0x00008f00b1047a20 */ /* 0x000fe20000410000 */
[----:B------:R-:W-:-:S02]  /*afa0*/  LOP3.LUT R240, R23, UR13, R240, 0x96, !PT ;  /* 0x0000000d17f07c12 */ /* 0x000fc4000f8e96f0 */
[----:B------:R-:W-:Y:S02]  /*afb0*/  FMNMX.FTZ R6, R172, R5, !PT ;  /* 0x00000005ac067209 */ /* 0x000fe40007810000 */
[----:B------:R-:W-:Y:S01]  /*afc0*/  FSEL R15, R4, RZ, P3 ;  /* 0x000000ff040f7208 */ /* 0x000fe20001800000 */
[----:B------:R-:W-:Y:S01]  /*afd0*/  IMAD.WIDE.U32 R240, R240, -0x2daee0ad, RZ ;  /* 0xd2511f53f0f07825 */ /* 0x000fe200078e00ff */
[----:B------:R-:W-:Y:S01]  /*afe0*/  FMNMX.FTZ R4, R174, R13, !PT ;  /* 0x0000000dae047209 */ /* 0x000fe20007810000 */
[----:B------:R-:W1:Y:S02]  /*aff0*/  SHFL.BFLY PT, R5, R6, 0x2, 0x1f ;  /* 0x0c401f0006057f89 */ /* 0x000e6400000e0000 */
[--C-:B------:R-:W-:Y:S01]  /*b000*/  FFMA.FTZ R182, R176, c[0x0][0x23c], -R15.reuse ;  /* 0x00008f00b0b67a23 */ /* 0x100fe2000001080f */
[----:B------:R-:W-:Y:S01]  /*b010*/  FMNMX.FTZ R183, R175, R4, !PT ;  /* 0x00000004afb77209 */ /* 0x000fe20007810000 */
[--C-:B------:R-:W-:Y:S01]  /*b020*/  FFMA.FTZ R179, R181, c[0x0][0x23c], -R15.reuse ;  /* 0x00008f00b5b37a23 */ /* 0x100fe2000001080f */
[----:B--2---:R-:W-:Y:S01]  /*b030*/  FMNMX.FTZ R176, R168, R7, !PT ;  /* 0x00000007a8b07209 */ /* 0x004fe20007810000 */
[--C-:B------:R-:W-:Y:S01]  /*b040*/  FFMA.FTZ R181, R9, c[0x0][0x23c], -R15.reuse ;  /* 0x00008f0009b57a23 */ /* 0x100fe2000001080f */
[----:B------:R-:W-:Y:S01]  /*b050*/  FMNMX.FTZ R183, R178, R183, !PT ;  /* 0x000000b7b2b77209 */ /* 0x000fe20007810000 */
[----:B------:R-:W-:Y:S01]  /*b060*/  FFMA.FTZ R180, R180, c[0x0][0x23c], -R15 ;  /* 0x00008f00b4b47a23 */ /* 0x000fe2000001080f */
[----:B------:R-:W-:Y:S01]  /*b070*/  LOP3.LUT R7, R171, UR12, R244, 0x96, !PT ;  /* 0x0000000cab077c12 */ /* 0x000fe2000f8e96f4 */
[----:B------:R-:W-:Y:S01]  /*b080*/  IMAD.WIDE.U32 R244, R245, -0x2daee0ad, RZ ;  /* 0xd2511f53f5f47825 */ /* 0x000fe200078e00ff */
[----:B------:R-:W-:Y:S01]  /*b090*/  FSETP.NEU.FTZ.AND P2, PT, R176, -INF , PT ;  /* 0xff800000b000780b */ /* 0x000fe20003f5d000 */
[----:B------:R-:W2:Y:S01]  /*b0a0*/  SHFL.BFLY PT, R4, R183, 0x2, 0x1f ;  /* 0x0c401f00b7047f89 */ /* 0x000ea200000e0000 */
[----:B------:R-:W-:Y:S01]  /*b0b0*/  MUFU.EX2 R179, R179 ;  /* 0x000000b300b37308 */ /* 0x000fe20000000800 */
[----:B------:R-:W-:Y:S01]  /*b0c0*/  IMAD.WIDE.U32 R168, R7, -0x326172a9, RZ ;  /* 0xcd9e8d5707a87825 */ /* 0x000fe200078e00ff */
[----:B------:R-:W-:-:S02]  /*b0d0*/  LOP3.LUT R7, R33, UR10, R170, 0x96, !PT ;  /* 0x0000000a21077c12 */ /* 0x000fc4000f8e96aa */
[----:B------:R-:W-:Y:S01]  /*b0e0*/  LOP3.LUT R243, R245, UR12, R34, 0x96, !PT ;  /* 0x0000000cf5f37c12 */ /* 0x000fe2000f8e9622 */
[----:B------:R-:W-:Y:S01]  /*b0f0*/  FMUL.FTZ R249, R176, c[0x0][0x23c] ;  /* 0x00008f00b0f97a20 */ /* 0x000fe20000410000 */
[----:B------:R-:W-:Y:S01]  /*b100*/  LOP3.LUT R244, R241, UR10, R244, 0x96, !PT ;  /* 0x0000000af1f47c12 */ /* 0x000fe2000f8e96f4 */
[----:B------:R-:W-:Y:S01]  /*b110*/  IMAD.WIDE.U32 R170, R7, -0x326172a9, RZ ;  /* 0xcd9e8d5707aa7825 */ /* 0x000fe200078e00ff */
[----:B------:R-:W-:Y:S01]  /*b120*/  LOP3.LUT R9, R169, UR11, R242, 0x96, !PT ;  /* 0x0000000ba9097c12 */ /* 0x000fe2000f8e96f2 */
[----:B------:R-:W-:Y:S01]  /*b130*/  MUFU.EX2 R180, R180 ;  /* 0x000000b400b47308 */ /* 0x000fe20000000800 */
[----:B------:R-:W-:Y:S01]  /*b140*/  FSEL R249, R249, RZ, P2 ;  /* 0x000000fff9f97208 */ /* 0x000fe20001000000 */
[----:B------:R-:W-:Y:S01]  /*b150*/  IMAD.WIDE.U32 R242, R243, -0x326172a9, RZ ;  /* 0xcd9e8d57f3f27825 */ /* 0x000fe200078e00ff */
[----:B-1----:R-:W-:Y:S02]  /*b160*/  FMNMX.FTZ R5, R6, R5, !PT ;  /* 0x0000000506057209 */ /* 0x002fe40007810000 */
[----:B------:R-:W-:Y:S01]  /*b170*/  LOP3.LUT R7, R171, UR9, R168, 0x96, !PT ;  /* 0x00000009ab077c12 */ /* 0x000fe2000f8e96a8 */
[----:B------:R-:W-:Y:S01]  /*b180*/  IMAD.WIDE.U32 R244, R244, -0x326172a9, RZ ;  /* 0xcd9e8d57f4f47825 */ /* 0x000fe200078e00ff */
[----:B------:R-:W-:Y:S01]  /*b190*/  LOP3.LUT R22, R243, UR11, R22, 0x96, !PT ;  /* 0x0000000bf3167c12 */ /* 0x000fe2000f8e9616 */
[----:B------:R-:W1:Y:S01]  /*b1a0*/  SHFL.BFLY PT, R6, R5, 0x1, 0x1f ;  /* 0x0c201f0005067f89 */ /* 0x000e6200000e0000 */
[----:B------:R-:W-:Y:S01]  /*b1b0*/  MUFU.EX2 R182, R182 ;  /* 0x000000b600b67308 */ /* 0x000fe20000000800 */
[--C-:B------:R-:W-:Y:S01]  /*b1c0*/  FFMA.FTZ R195, R26, c[0x0][0x23c], -R249.reuse ;  /* 0x00008f001ac37a23 */ /* 0x100fe200000108f9 */
[----:B------:R-:W-:Y:S01]  /*b1d0*/  LOP3.LUT R242, R245, UR9, R242, 0x96, !PT ;  /* 0x00000009f5f27c12 */ /* 0x000fe2000f8e96f2 */
[----:B------:R-:W-:Y:S01]  /*b1e0*/  FFMA.FTZ R194, R184, c[0x0][0x23c], -R249 ;  /* 0x00008f00b8c27a23 */ /* 0x000fe200000108f9 */
[----:B------:R-:W-:Y:S01]  /*b1f0*/  MOV R245, R25 ;  /* 0x0000001900f57202 */ /* 0x000fe20000000f00 */
[----:B------:R-:W-:Y:S01]  /*b200*/  IMAD.WIDE.U32 R26, R9, -0x2daee0ad, RZ ;  /* 0xd2511f53091a7825 */ /* 0x000fe200078e00ff */
[----:B--2---:R-:W-:-:S02]  /*b210*/  FMNMX.FTZ R183, R183, R4, !PT ;  /* 0x00000004b7b77209 */ /* 0x004fc40007810000 */
[----:B------:R-:W-:Y:S01]  /*b220*/  MUFU.EX2 R195, R195 ;  /* 0x000000c300c37308 */ /* 0x000fe20000000800 */
[----:B------:R-:W-:Y:S02]  /*b230*/  IMAD.WIDE.U32 R168, R7, -0x2daee0ad, RZ ;  /* 0xd2511f5307a87825 */ /* 0x000fe400078e00ff */
[----:B------:R-:W2:Y:S02]  /*b240*/  SHFL.BFLY PT, R4, R183, 0x1, 0x1f ;  /* 0x0c201f00b7047f89 */ /* 0x000ea400000e0000 */
[----:B------:R-:W-:-:S03]  /*b250*/  IMAD.WIDE.U32 R22, R22, -0x2daee0ad, RZ ;  /* 0xd2511f5316167825 */ /* 0x000fc600078e00ff */
[----:B------:R-:W-:Y:S01]  /*b260*/  MUFU.EX2 R194, R194 ;  /* 0x000000c200c27308 */ /* 0x000fe20000000800 */
[----:B------:R-:W-:Y:S01]  /*b270*/  IMAD.WIDE.U32 R242, R242, -0x2daee0ad, RZ ;  /* 0xd2511f53f2f27825 */ /* 0x000fe200078e00ff */
[----:B------:R-:W-:-:S03]  /*b280*/  LOP3.LUT R240, R23, UR8, R240, 0x96, !PT ;  /* 0x0000000817f07c12 */ /* 0x000fc6000f8e96f0 */
[----:B------:R-:W-:Y:S01]  /*b290*/  FFMA.FTZ R196, R17, c[0x0][0x23c], -R249 ;  /* 0x00008f0011c47a23 */ /* 0x000fe200000108f9 */
[----:B-1----:R-:W-:Y:S01]  /*b2a0*/  FMNMX.FTZ R184, R5, R6, !PT ;  /* 0x0000000605b87209 */ /* 0x002fe20007810000 */
[----:B------:R-:W-:Y:S01]  /*b2b0*/  IMAD.WIDE.U32 R240, R240, -0x326172a9, RZ ;  /* 0xcd9e8d57f0f07825 */ /* 0x000fe200078e00ff */
[----:B------:R-:W-:Y:S01]  /*b2c0*/  LOP3.LUT R5, R169, UR6, R26, 0x96, !PT ;  /* 0x00000006a9057c12 */ /* 0x000fe2000f8e961a */
[----:B------:R-:W-:Y:S01]  /*b2d0*/  MUFU.EX2 R181, R181 ;  /* 0x000000b500b57308 */ /* 0x000fe20000000800 */
[C---:B------:R-:W-:Y:S01]  /*b2e0*/  FSETP.NEU.FTZ.AND P1, PT, R184.reuse, -INF , PT ;  /* 0xff800000b800780b */ /* 0x040fe20003f3d000 */
[----:B------:R-:W-:Y:S01]  /*b2f0*/  FMUL.FTZ R239, R184, c[0x0][0x23c] ;  /* 0x00008f00b8ef7a20 */ /* 0x000fe20000410000 */
[----:B------:R-:W-:Y:S01]  /*b300*/  LOP3.LUT R6, R27, UR8, R32, 0x96, !PT ;  /* 0x000000081b067c12 */ /* 0x000fe2000f8e9620 */
[----:B------:R-:W-:Y:S01]  /*b310*/  IMAD.WIDE.U32 R26, R5, -0x326172a9, RZ ;  /* 0xcd9e8d57051a7825 */ /* 0x000fe200078e00ff */
[----:B------:R-:W-:Y:S01]  /*b320*/  LOP3.LUT R5, R243, UR6, R22, 0x96, !PT ;  /* 0x00000006f3057c12 */ /* 0x000fe2000f8e9616 */
[----:B------:R-:W1:Y:S01]  /*b330*/  LDSM.16.MT88.4 R32, [R210+0xa000] ;  /* 0x00a00000d220783b */ /* 0x000e620000004200 */
[----:B------:R-:W-:Y:S01]  /*b340*/  FSEL R239, R239, RZ, P1 ;  /* 0x000000ffefef7208 */ /* 0x000fe20000800000 */
[----:B------:R-:W-:Y:S01]  /*b350*/  IMAD.WIDE.U32 R202, R6, -0x326172a9, RZ ;  /* 0xcd9e8d5706ca7825 */ /* 0x000fe200078e00ff */
[----:B--2---:R-:W-:Y:S01]  /*b360*/  FMNMX.FTZ R183, R183, R4, !PT ;  /* 0x00000004b7b77209 */ /* 0x004fe20007810000 */
[----:B------:R-:W-:Y:S01]  /*b370*/  MUFU.EX2 R196, R196 ;  /* 0x000000c400c47308 */ /* 0x000fe20000000800 */
[----:B------:R-:W-:Y:S01]  /*b380*/  LOP3.LUT R6, R26, 0xffff, RZ, 0xc0, !PT ;  /* 0x0000ffff1a067812 */ /* 0x000fe200078ec0ff */
[--C-:B------:R-:W-:Y:S01]  /*b390*/  FFMA.FTZ R192, R16, c[0x0][0x23c], -R239.reuse ;  /* 0x00008f0010c07a23 */ /* 0x100fe200000108ef */
[C---:B------:R-:W-:Y:S01]  /*b3a0*/  FSETP.NEU.FTZ.AND P0, PT, R183.reuse, -INF , PT ;  /* 0xff800000b700780b */ /* 0x040fe20003f1d000 */
[----:B------:R-:W-:Y:S01]  /*b3b0*/  FMUL.FTZ R237, R183, c[0x0][0x23c] ;  /* 0x00008f00b7ed7a20 */ /* 0x000fe20000410000 */
[----:B------:R-:W-:Y:S01]  /*b3c0*/  LOP3.LUT R13, R27, UR17, R202, 0x96, !PT ;  /* 0x000000111b0d7c12 */ /* 0x000fe2000f8e96ca */
[----:B------:R-:W-:Y:S01]  /*b3d0*/  IMAD.WIDE.U32 R16, R5, -0x326172a9, RZ ;  /* 0xcd9e8d5705107825 */ /* 0x000fe200078e00ff */
[----:B------:R-:W-:Y:S01]  /*b3e0*/  LOP3.LUT R11, R26, 0xff, RZ, 0xc0, !PT ;  /* 0x000000ff1a0b7812 */ /* 0x000fe200078ec0ff */
[----:B------:R-:W-:Y:S01]  /*b3f0*/  MUFU.EX2 R192, R192 ;  /* 0x000000c000c07308 */ /* 0x000fe20000000800 */
[----:B------:R-:W-:Y:S01]  /*b400*/  FSEL R237, R237, RZ, P0 ;  /* 0x000000ffeded7208 */ /* 0x000fe20000000000 */
[--C-:B------:R-:W-:Y:S01]  /*b410*/  FFMA.FTZ R190, R12, c[0x0][0x23c], -R239.reuse ;  /* 0x00008f000cbe7a23 */ /* 0x100fe200000108ef */
[----:B------:R-:W-:Y:S01]  /*b420*/  LOP3.LUT R5, R17, UR17, R240, 0x96, !PT ;  /* 0x0000001111057c12 */ /* 0x000fe2000f8e96f0 */
[----:B------:R-:W-:Y:S01]  /*b430*/  FFMA.FTZ R189, R8, c[0x0][0x23c], -R239 ;  /* 0x00008f0008bd7a23 */ /* 0x000fe200000108ef */
[----:B------:R-:W-:Y:S01]  /*b440*/  SHF.R.U32.HI R12, RZ, 0x10, R16 ;  /* 0x00000010ff0c7819 */ /* 0x000fe20000011610 */
[----:B------:R-:W2:Y:S01]  /*b450*/  LDC.U8 R240, c[0x0][0x2d8] ;  /* 0x0000b600fff07b82 */ /* 0x000ea20000000000 */
[----:B------:R-:W-:Y:S01]  /*b460*/  LOP3.LUT R15, R16, 0xffff, RZ, 0xc0, !PT ;  /* 0x0000ffff100f7812 */ /* 0x000fe200078ec0ff */
[--C-:B------:R-:W-:Y:S01]  /*b470*/  FFMA.FTZ R188, R14, c[0x0][0x23c], -R237.reuse ;  /* 0x00008f000ebc7a23 */ /* 0x100fe200000108ed */
[----:B------:R-:W-:Y:S01]  /*b480*/  FSEL R8, R177, RZ, P3 ;  /* 0x000000ffb1087208 */ /* 0x000fe20001800000 */
[----:B------:R-:W-:Y:S01]  /*b490*/  FFMA.FTZ R186, R10, c[0x0][0x23c], -R237 ;  /* 0x00008f000aba7a23 */ /* 0x000fe200000108ed */
[----:B------:R-:W-:Y:S01]  /*b4a0*/  SHF.R.U32.HI R6, RZ, 0x8, R6 ;  /* 0x00000008ff067819 */ /* 0x000fe20000011606 */
[----:B------:R-:W-:Y:S01]  /*b4b0*/  FFMA.FTZ R193, R30, c[0x0][0x23c], -R249 ;  /* 0x00008f001ec17a23 */ /* 0x000fe200000108f9 */
[----:B------:R-:W-:Y:S01]  /*b4c0*/  SHF.R.U32.HI R7, RZ, 0x18, R16 ;  /* 0x00000018ff077819 */ /* 0x000fe20000011610 */
[----:B------:R-:W-:Y:S01]  /*b4d0*/  FADD.FTZ R8, R167, -R8 ;  /* 0x80000008a7087221 */ /* 0x000fe20000010000 */
[----:B------:R-:W-:Y:S01]  /*b4e0*/  FSEL R17, R176, RZ, P2 ;  /* 0x000000ffb0117208 */ /* 0x000fe20001000000 */
[----:B------:R-:W-:Y:S01]  /*b4f0*/  FFMA.FTZ R185, R28, c[0x0][0x23c], -R237 ;  /* 0x00008f001cb97a23 */ /* 0x000fe200000108ed */
[----:B------:R-:W-:Y:S01]  /*b500*/  LOP3.LUT R12, R12, 0xff, RZ, 0xc0, !PT ;  /* 0x000000ff0c0c7812 */ /* 0x000fe200078ec0ff */
[----:B------:R-:W-:Y:S01]  /*b510*/  FMUL.FTZ R234, R8, c[0x0][0x23c] ;  /* 0x00008f0008ea7a20 */ /* 0x000fe20000410000 */
[----:B------:R-:W-:Y:S01]  /*b520*/  SHF.R.U32.HI R14, RZ, 0x10, R13 ;  /* 0x00000010ff0e7819 */ /* 0x000fe2000001160d */
[----:B------:R-:W3:Y:S01]  /*b530*/  MUFU.EX2 R193, R193 ;  /* 0x000000c100c17308 */ /* 0x000ee20000000800 */
[----:B------:R-:W-:Y:S01]  /*b540*/  SHF.R.U32.HI R4, RZ, 0x10, R26 ;  /* 0x00000010ff047819 */ /* 0x000fe2000001161a */
[----:B------:R-:W-:Y:S01]  /*b550*/  FFMA.FTZ R191, R24, c[0x0][0x23c], -R239 ;  /* 0x00008f0018bf7a23 */ /* 0x000fe200000108ef */
[----:B------:R-:W-:Y:S01]  /*b560*/  PRMT R11, R11, 0x5410, R6 ;  /* 0x000054100b0b7816 */ /* 0x000fe20000000006 */
[----:B------:R-:W-:Y:S01]  /*b570*/  FADD.FTZ R6, R166, -R17 ;  /* 0x80000011a6067221 */ /* 0x000fe20000010000 */
[----:B------:R-:W-:Y:S01]  /*b580*/  LOP3.LUT R21, R16, 0xff, RZ, 0xc0, !PT ;  /* 0x000000ff10157812 */ /* 0x000fe200078ec0ff */
[----:B------:R-:W-:Y:S01]  /*b590*/  FFMA.FTZ R187, R20, c[0x0][0x23c], -R237 ;  /* 0x00008f0014bb7a23 */ /* 0x000fe200000108ed */
[----:B------:R-:W-:Y:S01]  /*b5a0*/  SHF.R.U32.HI R10, RZ, 0x8, R15 ;  /* 0x00000008ff0a7819 */ /* 0x000fe2000001160f */
[----:B------:R-:W-:Y:S01]  /*b5b0*/  MUFU.EX2 R186, R186 ;  /* 0x000000ba00ba7308 */ /* 0x000fe20000000800 */
[----:B------:R-:W-:Y:S01]  /*b5c0*/  PRMT R7, R12, 0x5410, R7 ;  /* 0x000054100c077816 */ /* 0x000fe20000000007 */
[----:B------:R-:W-:Y:S01]  /*b5d0*/  FMUL.FTZ R199, R6, c[0x0][0x23c] ;  /* 0x00008f0006c77a20 */ /* 0x000fe20000410000 */
[----:B------:R-:W-:Y:S01]  /*b5e0*/  LOP3.LUT R14, R14, 0xff, RZ, 0xc0, !PT ;  /* 0x000000ff0e0e7812 */ /* 0x000fe200078ec0ff */
[----:B------:R-:W-:Y:S01]  /*b5f0*/  LDSM.16.MT88.4 R28, [R211+0xb000] ;  /* 0x00b00000d31c783b */ /* 0x000fe20000004200 */
[----:B------:R-:W-:-:S02]  /*b600*/  SHF.R.U32.HI R12, RZ, 0x10, R5 ;  /* 0x00000010ff0c7819 */ /* 0x000fc40000011605 */
[----:B------:R-:W-:Y:S01]  /*b610*/  SHF.R.U32.HI R17, RZ, 0x18, R13 ;  /* 0x00000018ff117819 */ /* 0x000fe2000001160d */
[----:B------:R-:W4:Y:S01]  /*b620*/  MUFU.EX2 R185, R185 ;  /* 0x000000b900b97308 */ /* 0x000f220000000800 */
[----:B------:R-:W-:Y:S02]  /*b630*/  SHF.R.U32.HI R9, RZ, 0x18, R26 ;  /* 0x00000018ff097819 */ /* 0x000fe4000001161a */
[----:B------:R-:W-:Y:S01]  /*b640*/  LOP3.LUT R4, R4, 0xff, RZ, 0xc0, !PT ;  /* 0x000000ff04047812 */ /* 0x000fe200078ec0ff */
[----:B------:R-:W-:Y:S01]  /*b650*/  LDSM.16.MT88.4 R24, [R208+0xa000] ;  /* 0x00a00000d018783b */ /* 0x000fe20000004200 */
[----:B------:R-:W-:Y:S02]  /*b660*/  PRMT R21, R21, 0x5410, R10 ;  /* 0x0000541015157816 */ /* 0x000fe4000000000a */
[C---:B------:R-:W-:Y:S01]  /*b670*/  LOP3.LUT R10, R5.reuse, 0xffff, RZ, 0xc0, !PT ;  /* 0x0000ffff050a7812 */ /* 0x040fe200078ec0ff */
[----:B------:R-:W-:Y:S01]  /*b680*/  MUFU.EX2 R190, R190 ;  /* 0x000000be00be7308 */ /* 0x000fe20000000800 */
[----:B------:R-:W-:-:S02]  /*b690*/  LOP3.LUT R19, R5, 0xff, RZ, 0xc0, !PT ;  /* 0x000000ff05137812 */ /* 0x000fc400078ec0ff */
[----:B------:R-:W-:Y:S02]  /*b6a0*/  SHF.R.U32.HI R8, RZ, 0x18, R5 ;  /* 0x00000018ff087819 */ /* 0x000fe40000011605 */
[C---:B------:R-:W-:Y:S02]  /*b6b0*/  LOP3.LUT R16, R13.reuse, 0xffff, RZ, 0xc0, !PT ;  /* 0x0000ffff0d107812 */ /* 0x040fe400078ec0ff */
[----:B------:R-:W-:Y:S01]  /*b6c0*/  LOP3.LUT R23, R13, 0xff, RZ, 0xc0, !PT ;  /* 0x000000ff0d177812 */ /* 0x000fe200078ec0ff */
[----:B------:R-:W1:Y:S01]  /*b6d0*/  MUFU.EX2 R189, R189 ;  /* 0x000000bd00bd7308 */ /* 0x000e620000000800 */
[----:B------:R-:W-:Y:S02]  /*b6e0*/  PRMT R17, R14, 0x5410, R17 ;  /* 0x000054100e117816 */ /* 0x000fe40000000011 */
[----:B------:R-:W-:Y:S02]  /*b6f0*/  LOP3.LUT R5, R12, 0xff, RZ, 0xc0, !PT ;  /* 0x000000ff0c057812 */ /* 0x000fe400078ec0ff */
[----:B------:R-:W-:Y:S01]  /*b700*/  PRMT R9, R4, 0x5410, R9 ;  /* 0x0000541004097816 */ /* 0x000fe20000000009 */
[----:B------:R-:W1:Y:S01]  /*b710*/  LDSM.16.MT88.4 R12, [R211+0xa000] ;  /* 0x00a00000d30c783b */ /* 0x000e620000004200 */
[----:B------:R-:W-:Y:S01]  /*b720*/  FSEL R4, R184, RZ, P1 ;  /* 0x000000ffb8047208 */ /* 0x000fe20000800000 */
[----:B------:R-:W1:Y:S01]  /*b730*/  MUFU.EX2 R191, R191 ;  /* 0x000000bf00bf7308 */ /* 0x000e620000000800 */
[----:B------:R-:W-:-:S02]  /*b740*/  FSEL R197, R183, RZ, P0 ;  /* 0x000000ffb7c57208 */ /* 0x000fc40000000000 */
[----:B------:R-:W-:Y:S01]  /*b750*/  SHF.R.U32.HI R16, RZ, 0x8, R16 ;  /* 0x00000008ff107819 */ /* 0x000fe20000011610 */
[----:B------:R-:W-:Y:S01]  /*b760*/  FADD.FTZ R4, R165, -R4 ;  /* 0x80000004a5047221 */ /* 0x000fe20000010000 */
[----:B------:R-:W-:Y:S01]  /*b770*/  SHF.R.U32.HI R10, RZ, 0x8, R10 ;  /* 0x00000008ff0a7819 */ /* 0x000fe2000001160a */
[----:B------:R-:W-:Y:S01]  /*b780*/  FADD.FTZ R197, R18, -R197 ;  /* 0x800000c512c57221 */ /* 0x000fe20000010000 */
[----:B--2---:R-:W-:Y:S01]  /*b790*/  PRMT R240, R240, 0x7054, R240 ;  /* 0x00007054f0f07816 */ /* 0x004fe200000000f0 */
[----:B------:R-:W-:Y:S01]  /*b7a0*/  FMUL.FTZ R198, R4, c[0x0][0x23c] ;  /* 0x00008f0004c67a20 */ /* 0x000fe20000410000 */
[----:B------:R-:W-:Y:S01]  /*b7b0*/  PRMT R23, R23, 0x5410, R16 ;  /* 0x0000541017177816 */ /* 0x000fe20000000010 */
[----:B------:R-:W-:Y:S01]  /*b7c0*/  FMUL.FTZ R197, R197, c[0x0][0x23c] ;  /* 0x00008f00c5c57a20 */ /* 0x000fe20000410000 */
[----:B------:R-:W-:Y:S01]  /*b7d0*/  MUFU.EX2 R188, R188 ;  /* 0x000000bc00bc7308 */ /* 0x000fe20000000800 */
[----:B------:R-:W-:Y:S01]  /*b7e0*/  PRMT R19, R19, 0x5410, R10 ;  /* 0x0000541013137816 */ /* 0x000fe2000000000a */
[--C-:B------:R-:W-:Y:S01]  /*b7f0*/  HSET2.LE.AND R10, R11, R240.reuse, PT ;  /* 0x000000f00b0a7233 */ /* 0x100fe20003803000 */
[----:B------:R-:W-:Y:S01]  /*b800*/  PRMT R5, R5, 0x5410, R8 ;  /* 0x0000541005057816 */ /* 0x000fe20000000008 */
[--C-:B------:R-:W-:Y:S01]  /*b810*/  HSET2.LE.AND R11, R9, R240.reuse, PT ;  /* 0x000000f0090b7233 */ /* 0x100fe20003803000 */
[----:B---3--:R-:W-:Y:S01]  /*b820*/  F2FP.PACK_AB R6, R193, R194 ;  /* 0x000000c2c106723e */ /* 0x008fe200000000ff */
[--C-:B------:R-:W-:Y:S01]  /*b830*/  HSET2.LE.AND R8, R23, R240.reuse, PT ;  /* 0x000000f017087233 */ /* 0x100fe20003803000 */
[----:B------:R-:W-:Y:S01]  /*b840*/  F2FP.PACK_AB R9, R179, R180 ;  /* 0x000000b4b309723e */ /* 0x000fe200000000ff */
[----:B------:R-:W2:Y:S01]  /*b850*/  MUFU.EX2 R187, R187 ;  /* 0x000000bb00bb7308 */ /* 0x000ea20000000800 */
[----:B------:R-:W-:Y:S01]  /*b860*/  LOP3.LUT R11, R11, R6, RZ, 0xc0, !PT ;  /* 0x000000060b0b7212 */ /* 0x000fe200078ec0ff */
[--C-:B------:R-:W-:Y:S01]  /*b870*/  HSET2.LE.AND R7, R7, R240.reuse, PT ;  /* 0x000000f007077233 */ /* 0x100fe20003803000 */
[----:B------:R-:W-:Y:S01]  /*b880*/  LOP3.LUT R8, R8, R9, RZ, 0xc0, !PT ;  /* 0x0000000908087212 */ /* 0x000fe200078ec0ff */
[--C-:B------:R-:W-:Y:S01]  /*b890*/  HSET2.LE.AND R9, R17, R240.reuse, PT ;  /* 0x000000f011097233 */ /* 0x100fe20003803000 */
[----:B----4-:R-:W-:Y:S01]  /*b8a0*/  F2FP.PACK_AB R4, R185, R186 ;  /* 0x000000bab904723e */ /* 0x010fe200000000ff */
[--C-:B------:R-:W-:Y:S01]  /*b8b0*/  HSET2.LE.AND R6, R21, R240.reuse, PT ;  /* 0x000000f015067233 */ /* 0x100fe20003803000 */
[----:B------:R-:W-:Y:S01]  /*b8c0*/  F2FP.PACK_AB R16, R195, R196 ;  /* 0x000000c4c310723e */ /* 0x000fe200000000ff */
[----:B------:R-:W3:Y:S01]  /*b8d0*/  MUFU.EX2 R234, R234 ;  /* 0x000000ea00ea7308 */ /* 0x000ee20000000800 */
[----:B-1----:R-:W-:Y:S01]  /*b8e0*/  F2FP.PACK_AB R17, R189, R190 ;  /* 0x000000bebd11723e */ /* 0x002fe200000000ff */
[--C-:B------:R-:W-:Y:S01]  /*b8f0*/  HSET2.LE.AND R5, R5, R240.reuse, PT ;  /* 0x000000f005057233 */ /* 0x100fe20003803000 */
[----:B------:R-:W-:Y:S01]  /*b900*/  LOP3.LUT R7, R7, R4, RZ, 0xc0, !PT ;  /* 0x0000000407077212 */ /* 0x000fe200078ec0ff */
[----:B------:R-:W-:Y:S01]  /*b910*/  HSET2.LE.AND R4, R19, R240, PT ;  /* 0x000000f013047233 */ /* 0x000fe20003803000 */
[----:B------:R-:W-:-:S02]  /*b920*/  LOP3.LUT R9, R9, R16, RZ, 0xc0, !PT ;  /* 0x0000001009097212 */ /* 0x000fc400078ec0ff */
[----:B------:R-:W-:Y:S01]  /*b930*/  LOP3.LUT R6, R6, R17, RZ, 0xc0, !PT ;  /* 0x0000001106067212 */ /* 0x000fe200078ec0ff */
[----:B------:R-:W1:Y:S01]  /*b940*/  MUFU.EX2 R199, R199 ;  /* 0x000000c700c77308 */ /* 0x000e620000000800 */
[----:B------:R-:W-:Y:S02]  /*b950*/  F2FP.PACK_AB R23, R181, R182 ;  /* 0x000000b6b517723e */ /* 0x000fe400000000ff */
[----:B------:R-:W-:Y:S02]  /*b960*/  F2FP.PACK_AB R17, R191, R192 ;  /* 0x000000c0bf11723e */ /* 0x000fe400000000ff */
[----:B--2---:R-:W-:Y:S02]  /*b970*/  F2FP.PACK_AB R16, R187, R188 ;  /* 0x000000bcbb10723e */ /* 0x004fe400000000ff */
[----:B------:R-:W-:Y:S01]  /*b980*/  LOP3.LUT R10, R10, R23, RZ, 0xc0, !PT ;  /* 0x000000170a0a7212 */ /* 0x000fe200078ec0ff */
[----:B------:R-:W2:Y:S01]  /*b990*/  MUFU.EX2 R198, R198 ;  /* 0x000000c600c67308 */ /* 0x000ea20000000800 */
[----:B------:R-:W-:Y:S01]  /*b9a0*/  LOP3.LUT R4, R4, R17, RZ, 0xc0, !PT ;  /* 0x0000001104047212 */ /* 0x000fe200078ec0ff */
[----:B---3--:R-:W-:Y:S01]  /*b9b0*/  FMUL.FTZ R44, R44, R234 ;  /* 0x000000ea2c2c7220 */ /* 0x008fe20000410000 */
[----:B------:R-:W-:Y:S01]  /*b9c0*/  LOP3.LUT R5, R5, R16, RZ, 0xc0, !PT ;  /* 0x0000001005057212 */ /* 0x000fe200078ec0ff */
[----:B------:R-:W-:Y:S01]  /*b9d0*/  FMUL.FTZ R45, R45, R234 ;  /* 0x000000ea2d2d7220 */ /* 0x000fe20000410000 */
[----:B------:R-:W-:Y:S01]  /*b9e0*/  MOV R166, R170 ;  /* 0x000000aa00a67202 */ /* 0x000fe20000000f00 */
[----:B------:R-:W-:Y:S01]  /*b9f0*/  FMUL.FTZ R160, R160, R234 ;  /* 0x000000eaa0a07220 */ /* 0x000fe20000410000 */
[----:B------:R-:W-:Y:S01]  /*ba00*/  MOV R167, R171 ;  /* 0x000000ab00a77202 */ /* 0x000fe20000000f00 */
[----:B------:R-:W3:Y:S01]  /*ba10*/  MUFU.EX2 R197, R197 ;  /* 0x000000c500c57308 */ /* 0x000ee20000000800 */
[-C--:B-1----:R-:W-:Y:S01]  /*ba20*/  FMUL.FTZ R46, R46, R199.reuse ;  /* 0x000000c72e2e7220 */ /* 0x082fe20000410000 */
[----:B------:R-:W1:Y:S01]  /*ba30*/  LDSM.16.MT88.4 R20, [R209+0xa000] ;  /* 0x00a00000d114783b */ /* 0x000e620000004200 */
[----:B------:R-:W-:-:S02]  /*ba40*/  FMUL.FTZ R47, R47, R199 ;  /* 0x000000c72f2f7220 */ /* 0x000fc40000410000 */
[----:B------:R-:W-:Y:S01]  /*ba50*/  FMUL.FTZ R161, R161, R234 ;  /* 0x000000eaa1a17220 */ /* 0x000fe20000410000 */
[----:B------:R-:W4:Y:S01]  /*ba60*/  LDSM.16.MT88.4 R16, [R210+0xb000] ;  /* 0x00b00000d210783b */ /* 0x000f220000004200 */
[-C--:B------:R-:W-:Y:S02]  /*ba70*/  FMUL.FTZ R162, R162, R199.reuse ;  /* 0x000000c7a2a27220 */ /* 0x080fe40000410000 */
[-C--:B--2---:R-:W-:Y:S01]  /*ba80*/  FMUL.FTZ R48, R48, R198.reuse ;  /* 0x000000c630307220 */ /* 0x084fe20000410000 */
[----:B------:R-:W-:Y:S01]  /*ba90*/  HMMA.16816.F32 R44, R8, R32, R44 ;  /* 0x00000020082c723c */ /* 0x000fe2000000182c */
[-C--:B------:R-:W-:Y:S02]  /*baa0*/  FMUL.FTZ R49, R49, R198.reuse ;  /* 0x000000c631317220 */ /* 0x080fe40000410000 */
[----:B------:R-:W-:Y:S02]  /*bab0*/  FMUL.FTZ R163, R163, R199 ;  /* 0x000000c7a3a37220 */ /* 0x000fe40000410000 */
[----:B------:R-:W-:-:S02]  /*bac0*/  FMUL.FTZ R156, R156, R198 ;  /* 0x000000c69c9c7220 */ /* 0x000fc40000410000 */
[-C--:B---3--:R-:W-:Y:S02]  /*bad0*/  FMUL.FTZ R50, R50, R197.reuse ;  /* 0x000000c532327220 */ /* 0x088fe40000410000 */
[-C--:B------:R-:W-:Y:S01]  /*bae0*/  FMUL.FTZ R51, R51, R197.reuse ;  /* 0x000000c533337220 */ /* 0x080fe20000410000 */
[----:B------:R-:W-:Y:S01]  /*baf0*/  HMMA.16816.F32 R160, R8, R12, R160 ;  /* 0x0000000c08a0723c */ /* 0x000fe200000018a0 */
        /* <DEDUP_REMOVED lines=11> */
[----:B------:R-:W-:Y:S01]  /*bbb0*/  MOV R32, R168 ;  /* 0x000000a800207202 */ /* 0x000fe20000000f00 */
[----:B------:R-:W-:Y:S01]  /*bbc0*/  FMUL.FTZ R38, R38, R197 ;  /* 0x000000c526267220 */ /* 0x000fe20000410000 */
[----:B------:R-:W-:Y:S01]  /*bbd0*/  MOV R33, R169 ;  /* 0x000000a900217202 */ /* 0x000fe20000000f00 */
[----:B------:R-:W-:Y:S01]  /*bbe0*/  FMUL.FTZ R39, R39, R197 ;  /* 0x000000c527277220 */ /* 0x000fe20000410000 */
[----:B------:R-:W-:Y:S01]  /*bbf0*/  LDSM.16.MT88.4 R168, [R208+0xb000] ;  /* 0x00b00000d0a8783b */ /* 0x000fe20000004200 */
[-C--:B------:R-:W-:Y:S01]  /*bc00*/  FMUL.FTZ R56, R56, R234.reuse ;  /* 0x000000ea38387220 */ /* 0x080fe20000410000 */
[----:B------:R-:W-:Y:S01]  /*bc10*/  HMMA.16816.F32 R40, R8, R14, R40 ;  /* 0x0000000e0828723c */ /* 0x000fe20000001828 */
[----:B------:R-:W-:-:S02]  /*bc20*/  FMUL.FTZ R57, R57, R234 ;  /* 0x000000ea39397220 */ /* 0x000fc40000410000 */
[-C--:B------:R-:W-:Y:S02]  /*bc30*/  FMUL.FTZ R60, R60, R234.reuse ;  /* 0x000000ea3c3c7220 */ /* 0x080fe40000410000 */
[----:B------:R-:W-:Y:S02]  /*bc40*/  FMUL.FTZ R61, R61, R234 ;  /* 0x000000ea3d3d7220 */ /* 0x000fe40000410000 */
[-C--:B------:R-:W-:Y:S01]  /*bc50*/  FMUL.FTZ R58, R58, R199.reuse ;  /* 0x000000c73a3a7220 */ /* 0x080fe20000410000 */
[----:B------:R-:W-:Y:S01]  /*bc60*/  HMMA.16816.F32 R36, R4, R14, R36 ;  /* 0x0000000e0424723c */ /* 0x000fe20000001824 */
[----:B------:R-:W2:Y:S01]  /*bc70*/  LDSM.16.MT88.4 R12, [R209+0xb000] ;  /* 0x00b00000d10c783b */ /* 0x000ea20000004200 */
[-C--:B------:R-:W-:Y:S02]  /*bc80*/  FMUL.FTZ R59, R59, R199.reuse ;  /* 0x000000c73b3b7220 */ /* 0x080fe40000410000 */
        /* <DEDUP_REMOVED lines=38> */
[----:B----4-:R-:W-:Y:S01]  /*bef0*/  HMMA.16816.F32 R108, R8, R16, R108 ;  /* 0x00000010086c723c */ /* 0x010fe2000000186c */
        /* <DEDUP_REMOVED lines=17> */
[----:B------:R-:W-:-:S03]  /*c010*/  FMUL.FTZ R139, R139, R199 ;  /* 0x000000c78b8b7220 */ /* 0x000fc60000410000 */
[C---:B------:R-:W-:Y:S08]  /*c020*/  HMMA.16816.F32 R140, R8.reuse, R168, R140 ;  /* 0x000000a8088c723c */ /* 0x040ff0000000188c */
[----:B------:R-:W-:Y:S07]  /*c030*/  HMMA.16816.F32 R136, R8, R170, R136 ;  /* 0x000000aa0888723c */ /* 0x000fee0000001888 */
[----:B------:R-:W-:-:S02]  /*c040*/  MOV R10, R202 ;  /* 0x000000ca000a7202 */ /* 0x000fc40000000f00 */
[----:B------:R-:W-:Y:S02]  /*c050*/  MOV R11, R203 ;  /* 0x000000cb000b7202 */ /* 0x000fe40000000f00 */
[----:B------:R1:W5:Y:S01]  /*c060*/  LDL.LU.64 R202, [R1+0x8] ;  /* 0x0000080001ca7983 */ /* 0x0003620000300a00 */
[----:B------:R-:W-:Y:S01]  /*c070*/  MOV R9, R167 ;  /* 0x000000a700097202 */ /* 0x000fe20000000f00 */
[C---:B------:R-:W-:Y:S01]  /*c080*/  FMUL.FTZ R167, R177.reuse, c[0x0][0x23c] ;  /* 0x00008f00b1a77a20 */ /* 0x040fe20000410000 */
[----:B------:R-:W-:Y:S01]  /*c090*/  FSETP.NEU.FTZ.AND P0, PT, R177, -INF , PT ;  /* 0xff800000b100780b */ /* 0x000fe20003f1d000 */
[----:B------:R-:W-:Y:S01]  /*c0a0*/  FMUL.FTZ R120, R120, R198 ;  /* 0x000000c678787220 */ /* 0x000fe20000410000 */
[----:B------:R-:W-:Y:S01]  /*c0b0*/  MOV R8, R166 ;  /* 0x000000a600087202 */ /* 0x000fe20000000f00 */
[----:B------:R-:W-:Y:S01]  /*c0c0*/  FMUL.FTZ R121, R121, R198 ;  /* 0x000000c679797220 */ /* 0x000fe20000410000 */
[----:B------:R-:W-:Y:S01]  /*c0d0*/  FSEL R167, R167, RZ, P0 ;  /* 0x000000ffa7a77208 */ /* 0x000fe20000000000 */
[-C--:B------:R-:W-:Y:S01]  /*c0e0*/  FMUL.FTZ R122, R122, R197.reuse ;  /* 0x000000c57a7a7220 */ /* 0x080fe20000410000 */
[----:B------:R-:W-:Y:S01]  /*c0f0*/  LOP3.LUT R10, R11, UR7, R8, 0x96, !PT ;  /* 0x000000070b0a7c12 */ /* 0x000fe2000f8e9608 */
[----:B------:R-:W-:Y:S01]  /*c100*/  FMUL.FTZ R123, R123, R197 ;  /* 0x000000c57b7b7220 */ /* 0x000fe20000410000 */
[----:B------:R-:W-:Y:S01]  /*c110*/  LOP3.LUT R244, R241, UR7, R244, 0x96, !PT ;  /* 0x00000007f1f47c12 */ /* 0x000fe2000f8e96f4 */
[--C-:B------:R-:W-:Y:S01]  /*c120*/  FFMA.FTZ R243, R247, c[0x0][0x23c], -R167.reuse ;  /* 0x00008f00f7f37a23 */ /* 0x100fe200000108a7 */
[----:B------:R-:W-:Y:S01]  /*c130*/  UISETP.GE.AND UP0, UPT, UR25, 0x5, UPT ;  /* 0x000000051900788c */ /* 0x000fe2000bf06270 */
[----:B------:R-:W-:-:S02]  /*c140*/  FFMA.FTZ R247, R251, c[0x0][0x23c], -R167 ;  /* 0x00008f00fbf77a23 */ /* 0x000fc400000108a7 */
[----:B------:R-:W-:Y:S01]  /*c150*/  IMAD.WIDE.U32 R10, R10, -0x2daee0ad, RZ ;  /* 0xd2511f530a0a7825 */ /* 0x000fe200078e00ff */
[----:B------:R-:W-:Y:S01]  /*c160*/  HMMA.16816.F32 R120, R4, R12, R120 ;  /* 0x0000000c0478723c */ /* 0x000fe20000001878 */
[----:B------:R-:W-:Y:S01]  /*c170*/  MUFU.EX2 R243, R243 ;  /* 0x000000f300f37308 */ /* 0x000fe20000000800 */
[----:B------:R-:W-:Y:S01]  /*c180*/  PLOP3.LUT P0, PT, PT, PT, UP0, 0x80, 0x0 ;  /* 0x000000000000781c */ /* 0x000fe20003f0f008 */
[----:B------:R-:W-:Y:S01]  /*c190*/  FFMA.FTZ R251, R248, c[0x0][0x23c], -R249 ;  /* 0x00008f00f8fb7a23 */ /* 0x000fe200000108f9 */
[----:B------:R-:W-:Y:S01]  /*c1a0*/  LOP3.LUT R8, R11, UR16, R32, 0x96, !PT ;  /* 0x000000100b087c12 */ /* 0x000fe2000f8e9620 */
[--C-:B------:R-:W-:Y:S01]  /*c1b0*/  FFMA.FTZ R245, R245, c[0x0][0x23c], -R167.reuse ;  /* 0x00008f00f5f57a23 */ /* 0x100fe200000108a7 */
[----:B------:R-:W-:Y:S01]  /*c1c0*/  LOP3.LUT R9, R10, 0xff, RZ, 0xc0, !PT ;  /* 0x000000ff0a097812 */ /* 0x000fe200078ec0ff */
[----:B------:R-:W-:Y:S01]  /*c1d0*/  FFMA.FTZ R252, R252, c[0x0][0x23c], -R167 ;  /* 0x00008f00fcfc7a23 */ /* 0x000fe200000108a7 */
[----:B------:R-:W-:Y:S01]  /*c1e0*/  LOP3.LUT R13, R10, 0xffff, RZ, 0xc0, !PT ;  /* 0x0000ffff0a0d7812 */ /* 0x000fe200078ec0ff */
[----:B------:R-:W-:Y:S01]  /*c1f0*/  FFMA.FTZ R250, R250, c[0x0][0x23c], -R249 ;  /* 0x00008f00fafa7a23 */ /* 0x000fe200000108f9 */
[----:B------:R-:W-:Y:S01]  /*c200*/  MUFU.EX2 R251, R251 ;  /* 0x000000fb00fb7308 */ /* 0x000fe20000000800 */
[-C--:B------:R-:W-:Y:S01]  /*c210*/  FMUL.FTZ R152, R152, R198.reuse ;  /* 0x000000c698987220 */ /* 0x080fe20000410000 */
[----:B------:R-:W-:Y:S01]  /*c220*/  SHF.R.U32.HI R12, RZ, 0x10, R10 ;  /* 0x00000010ff0c7819 */ /* 0x000fe2000001160a */
[-C--:B------:R-:W-:Y:S01]  /*c230*/  FMUL.FTZ R153, R153, R198.reuse ;  /* 0x000000c699997220 */ /* 0x080fe20000410000 */
[----:B------:R-:W-:Y:S01]  /*c240*/  SHF.R.U32.HI R165, RZ, 0x18, R8 ;  /* 0x00000018ffa57819 */ /* 0x000fe20000011608 */
[-C--:B------:R-:W-:Y:S01]  /*c250*/  FMUL.FTZ R154, R154, R197.reuse ;  /* 0x000000c59a9a7220 */ /* 0x080fe20000410000 */
[----:B------:R-:W-:Y:S01]  /*c260*/  SHF.R.U32.HI R10, RZ, 0x18, R10 ;  /* 0x00000018ff0a7819 */ /* 0x000fe2000001160a */
[----:B------:R-:W-:Y:S01]  /*c270*/  FMUL.FTZ R155, R155, R197 ;  /* 0x000000c59b9b7220 */ /* 0x000fe20000410000 */
[----:B------:R-:W-:Y:S01]  /*c280*/  MUFU.EX2 R245, R245 ;  /* 0x000000f500f57308 */ /* 0x000fe20000000800 */
[-C--:B------:R-:W-:Y:S01]  /*c290*/  FMUL.FTZ R144, R144, R198.reuse ;  /* 0x000000c690907220 */ /* 0x080fe20000410000 */
[----:B------:R-:W-:Y:S01]  /*c2a0*/  @UP0 UIADD3 UR25, UR25, -0x5, URZ ;  /* 0xfffffffb19190890 */ /* 0x000fe2000fffe03f */
[----:B------:R-:W-:-:S02]  /*c2b0*/  FMUL.FTZ R145, R145, R198 ;  /* 0x000000c691917220 */ /* 0x000fc40000410000 */
[-C--:B------:R-:W-:Y:S01]  /*c2c0*/  FMUL.FTZ R146, R146, R197.reuse ;  /* 0x000000c592927220 */ /* 0x080fe20000410000 */
[C---:B------:R-:W-:Y:S01]  /*c2d0*/  HMMA.16816.F32 R152, R4.reuse, R16, R152 ;  /* 0x000000100498723c */ /* 0x040fe20000001898 */
[-C--:B------:R-:W-:Y:S01]  /*c2e0*/  FMUL.FTZ R147, R147, R197.reuse ;  /* 0x000000c593937220 */ /* 0x080fe20000410000 */
[----:B------:R-:W-:Y:S01]  /*c2f0*/  MUFU.EX2 R252, R252 ;  /* 0x000000fc00fc7308 */ /* 0x000fe20000000800 */
[----:B------:R-:W-:Y:S02]  /*c300*/  FFMA.FTZ R11, R246, c[0x0][0x23c], -R249 ;  /* 0x00008f00f60b7a23 */ /* 0x000fe400000108f9 */
[-C--:B------:R-:W-:Y:S02]  /*c310*/  FMUL.FTZ R52, R52, R198.reuse ;  /* 0x000000c634347220 */ /* 0x080fe40000410000 */
[----:B------:R-:W-:Y:S01]  /*c320*/  LOP3.LUT R17, R8, 0xffff, RZ, 0xc0, !PT ;  /* 0x0000ffff08117812 */ /* 0x000fe200078ec0ff */
[----:B------:R-:W-:Y:S01]  /*c330*/  HMMA.16816.F32 R144, R4, R14, R144 ;  /* 0x0000000e0490723c */ /* 0x000fe20000001890 */
[----:B------:R-:W-:Y:S01]  /*c340*/  FMUL.FTZ R53, R53, R198 ;  /* 0x000000c635357220 */ /* 0x000fe20000410000 */
[----:B------:R-:W2:Y:S01]  /*c350*/  MUFU.EX2 R246, R250 ;  /* 0x000000fa00f67308 */ /* 0x000ea20000000800 */
[-C--:B------:R-:W-:Y:S01]  /*c360*/  FMUL.FTZ R54, R54, R197.reuse ;  /* 0x000000c536367220 */ /* 0x080fe20000410000 */
[----:B------:R-:W-:Y:S01]  /*c370*/  SHF.R.U32.HI R17, RZ, 0x8, R17 ;  /* 0x00000008ff117819 */ /* 0x000fe20000011611 */
[----:B------:R-:W-:-:S02]  /*c380*/  FMUL.FTZ R55, R55, R197 ;  /* 0x000000c537377220 */ /* 0x000fc40000410000 */
[----:B------:R-:W-:Y:S01]  /*c390*/  LOP3.LUT R14, R8, 0xff, RZ, 0xc0, !PT ;  /* 0x000000ff080e7812 */ /* 0x000fe200078ec0ff */
[-C--:B------:R-:W-:Y:S01]  /*c3a0*/  FMUL.FTZ R64, R64, R198.reuse ;  /* 0x000000c640407220 */ /* 0x080fe20000410000 */
[----:B------:R-:W-:Y:S01]  /*c3b0*/  SHF.R.U32.HI R15, RZ, 0x10, R8 ;  /* 0x00000010ff0f7819 */ /* 0x000fe20000011608 */
[-C--:B------:R-:W-:Y:S01]  /*c3c0*/  FMUL.FTZ R65, R65, R198.reuse ;  /* 0x000000c641417220 */ /* 0x080fe20000410000 */
[----:B------:R-:W-:Y:S01]  /*c3d0*/  SHF.R.U32.HI R8, RZ, 0x8, R13 ;  /* 0x00000008ff087819 */ /* 0x000fe2000001160d */
[-C--:B------:R-:W-:Y:S01]  /*c3e0*/  FMUL.FTZ R66, R66, R197.reuse ;  /* 0x000000c542427220 */ /* 0x080fe20000410000 */
[----:B------:R-:W-:Y:S01]  /*c3f0*/  LOP3.LUT R13, R12, 0xff, RZ, 0xc0, !PT ;  /* 0x000000ff0c0d7812 */ /* 0x000fe200078ec0ff */
[-C--:B------:R-:W-:Y:S01]  /*c400*/  FMUL.FTZ R67, R67, R197.reuse ;  /* 0x000000c543437220 */ /* 0x080fe20000410000 */
[----:B------:R-:W-:Y:S01]  /*c410*/  PRMT R9, R9, 0x5410, R8 ;  /* 0x0000541009097816 */ /* 0x000fe20000000008 */
[-C--:B------:R-:W-:Y:S01]  /*c420*/  FMUL.FTZ R68, R68, R198.reuse ;  /* 0x000000c644447220 */ /* 0x080fe20000410000 */
[----:B------:R-:W-:Y:S01]  /*c430*/  PRMT R13, R13, 0x5410, R10 ;  /* 0x000054100d0d7816 */ /* 0x000fe2000000000a */
[-C--:B------:R-:W-:Y:S01]  /*c440*/  FMUL.FTZ R69, R69, R198.reuse ;  /* 0x000000c645457220 */ /* 0x080fe20000410000 */
[----:B------:R-:W-:Y:S01]  /*c450*/  LOP3.LUT R12, R15, 0xff, RZ, 0xc0, !PT ;  /* 0x000000ff0f0c7812 */ /* 0x000fe200078ec0ff */
[-C--:B------:R-:W-:Y:S01]  /*c460*/  FMUL.FTZ R70, R70, R197.reuse ;  /* 0x000000c546467220 */ /* 0x080fe20000410000 */
[--C-:B------:R-:W-:Y:S01]  /*c470*/  HSET2.LE.AND R9, R9, R240.reuse, PT ;  /* 0x000000f009097233 */ /* 0x100fe20003803000 */
[----:B------:R-:W-:Y:S01]  /*c480*/  FMUL.FTZ R71, R71, R197 ;  /* 0x000000c547477220 */ /* 0x000fe20000410000 */
[--C-:B------:R-:W-:Y:S01]  /*c490*/  HSET2.LE.AND R167, R13, R240.reuse, PT ;  /* 0x000000f00da77233 */ /* 0x100fe20003803000 */
[----:B------:R-:W-:Y:S01]  /*c4a0*/  FMUL.FTZ R80, R80, R198 ;  /* 0x000000c650507220 */ /* 0x000fe20000410000 */
[----:B--2---:R-:W-:Y:S01]  /*c4b0*/  F2FP.PACK_AB R8, R251, R246 ;  /* 0x000000f6fb08723e */ /* 0x004fe200000000ff */
[-C--:B------:R-:W-:Y:S01]  /*c4c0*/  FMUL.FTZ R81, R81, R198.reuse ;  /* 0x000000c651517220 */ /* 0x080fe20000410000 */
[----:B------:R-:W-:Y:S01]  /*c4d0*/  F2FP.PACK_AB R166, R252, R245 ;  /* 0x000000f5fca6723e */ /* 0x000fe200000000ff */
[-C--:B------:R-:W-:Y:S01]  /*c4e0*/  FMUL.FTZ R82, R82, R197.reuse ;  /* 0x000000c552527220 */ /* 0x080fe20000410000 */
[C---:B------:R-:W-:Y:S01]  /*c4f0*/  HMMA.16816.F32 R52, R4.reuse, R34, R52 ;  /* 0x000000220434723c */ /* 0x040fe20000001834 */
[-C--:B------:R-:W-:Y:S01]  /*c500*/  FMUL.FTZ R83, R83, R197.reuse ;  /* 0x000000c553537220 */ /* 0x080fe20000410000 */
[----:B------:R-:W-:Y:S01]  /*c510*/  PRMT R165, R12, 0x5410, R165 ;  /* 0x000054100ca57816 */ /* 0x000fe200000000a5 */
[-C--:B------:R-:W-:Y:S01]  /*c520*/  FMUL.FTZ R84, R84, R198.reuse ;  /* 0x000000c654547220 */ /* 0x080fe20000410000 */
[----:B------:R2:W-:Y:S01]  /*c530*/  MUFU.EX2 R248, R11 ;  /* 0x0000000b00f87308 */ /* 0x0005e20000000800 */
[----:B------:R-:W-:Y:S01]  /*c540*/  FMUL.FTZ R85, R85, R198 ;  /* 0x000000c655557220 */ /* 0x000fe20000410000 */
[----:B------:R-:W-:Y:S01]  /*c550*/  LOP3.LUT R166, R9, R166, RZ, 0xc0, !PT ;  /* 0x000000a609a67212 */ /* 0x000fe200078ec0ff */
[-C--:B------:R-:W-:Y:S01]  /*c560*/  FMUL.FTZ R86, R86, R197.reuse ;  /* 0x000000c556567220 */ /* 0x080fe20000410000 */
[C---:B------:R-:W-:Y:S01]  /*c570*/  HMMA.16816.F32 R64, R4.reuse, R20, R64 ;  /* 0x000000140440723c */ /* 0x040fe20000001840 */
[-C--:B------:R-:W-:Y:S01]  /*c580*/  FMUL.FTZ R87, R87, R197.reuse ;  /* 0x000000c557577220 */ /* 0x080fe20000410000 */
[----:B------:R-:W-:Y:S01]  /*c590*/  LOP3.LUT R167, R167, R8, RZ, 0xc0, !PT ;  /* 0x00000008a7a77212 */ /* 0x000fe200078ec0ff */
[-C--:B------:R-:W-:Y:S01]  /*c5a0*/  FMUL.FTZ R96, R96, R198.reuse ;  /* 0x000000c660607220 */ /* 0x080fe20000410000 */
[----:B------:R-:W3:Y:S01]  /*c5b0*/  LDSM.16.MT88.4 R32, [R211+0xa800] ;  /* 0x00a80000d320783b */ /* 0x000ee20000004200 */
[-C--:B------:R-:W-:Y:S01]  /*c5c0*/  FMUL.FTZ R97, R97, R198.reuse ;  /* 0x000000c661617220 */ /* 0x080fe20000410000 */
[----:B------:R-:W4:Y:S01]  /*c5d0*/  MUFU.EX2 R247, R247 ;  /* 0x000000f700f77308 */ /* 0x000f220000000800 */
[-C--:B------:R-:W-:Y:S01]  /*c5e0*/  FMUL.FTZ R98, R98, R197.reuse ;  /* 0x000000c562627220 */ /* 0x080fe20000410000 */
[C---:B------:R-:W-:Y:S01]  /*c5f0*/  HMMA.16816.F32 R68, R4.reuse, R22, R68 ;  /* 0x000000160444723c */ /* 0x040fe20000001844 */
[-C--:B------:R-:W-:Y:S01]  /*c600*/  FMUL.FTZ R99, R99, R197.reuse ;  /* 0x000000c563637220 */ /* 0x080fe20000410000 */
[----:B------:R-:W-:Y:S01]  /*c610*/  LDSM.16.MT88.4 R20, [R208+0xa800] ;  /* 0x00a80000d014783b */ /* 0x000fe20000004200 */
[-C--:B------:R-:W-:Y:S01]  /*c620*/  FMUL.FTZ R100, R100, R198.reuse ;  /* 0x000000c664647220 */ /* 0x080fe20000410000 */
[----:B------:R-:W-:Y:S01]  /*c630*/  HSET2.LE.AND R165, R165, R240, PT ;  /* 0x000000f0a5a57233 */ /* 0x000fe20003803000 */
[----:B------:R-:W-:Y:S01]  /*c640*/  FMUL.FTZ R101, R101, R198 ;  /* 0x000000c665657220 */ /* 0x000fe20000410000 */
[----:B--2---:R-:W-:Y:S01]  /*c650*/  LDSM.16.MT88.4 R8, [R209+0xb800] ;  /* 0x00b80000d108783b */ /* 0x004fe20000004200 */
[-C--:B------:R-:W-:Y:S01]  /*c660*/  FMUL.FTZ R102, R102, R197.reuse ;  /* 0x000000c566667220 */ /* 0x080fe20000410000 */
[----:B------:R-:W-:Y:S01]  /*c670*/  HMMA.16816.F32 R80, R4, R24, R80 ;  /* 0x000000180450723c */ /* 0x000fe20000001850 */
[----:B------:R-:W-:-:S02]  /*c680*/  FMUL.FTZ R103, R103, R197 ;  /* 0x000000c567677220 */ /* 0x000fc40000410000 */
[-C--:B------:R-:W-:Y:S02]  /*c690*/  FMUL.FTZ R112, R112, R198.reuse ;  /* 0x000000c670707220 */ /* 0x080fe40000410000 */
[-C--:B------:R-:W-:Y:S02]  /*c6a0*/  FMUL.FTZ R113, R113, R198.reuse ;  /* 0x000000c671717220 */ /* 0x080fe40000410000 */
[-C--:B------:R-:W-:Y:S01]  /*c6b0*/  FMUL.FTZ R114, R114, R197.reuse ;  /* 0x000000c572727220 */ /* 0x080fe20000410000 */
[----:B------:R-:W-:Y:S01]  /*c6c0*/  HMMA.16816.F32 R84, R4, R26, R84 ;  /* 0x0000001a0454723c */ /* 0x000fe20000001854 */
[----:B------:R-:W-:Y:S01]  /*c6d0*/  FMUL.FTZ R115, R115, R197 ;  /* 0x000000c573737220 */ /* 0x000fe20000410000 */
[----:B------:R-:W-:Y:S01]  /*c6e0*/  LDSM.16.MT88.4 R24, [R209+0xa800] ;  /* 0x00a80000d118783b */ /* 0x000fe20000004200 */
        /* <DEDUP_REMOVED lines=8> */
[C---:B------:R-:W-:Y:S01]  /*c770*/  HMMA.16816.F32 R100, R4.reuse, R30, R100 ;  /* 0x0000001e0464723c */ /* 0x040fe20000001864 */
[----:B------:R-:W-:Y:S01]  /*c780*/  FMUL.FTZ R135, R135, R197 ;  /* 0x000000c587877220 */ /* 0x000fe20000410000 */
[----:B------:R-:W2:Y:S01]  /*c790*/  LDSM.16.MT88.4 R28, [R210+0xa800] ;  /* 0x00a80000d21c783b */ /* 0x000ea20000004200 */
[----:B------:R-:W-:Y:S01]  /*c7a0*/  FFMA.FTZ R249, R164, c[0x0][0x23c], -R249 ;  /* 0x00008f00a4f97a23 */ /* 0x000fe200000108f9 */
[----:B------:R-:W-:Y:S01]  /*c7b0*/  PRMT R164, R14, 0x5410, R17 ;  /* 0x000054100ea47816 */ /* 0x000fe20000000011 */
[--C-:B------:R-:W-:Y:S01]  /*c7c0*/  FFMA.FTZ R241, R2, c[0x0][0x23c], -R239.reuse ;  /* 0x00008f0002f17a23 */ /* 0x100fe200000108ef */
[----:B------:R-:W-:Y:S01]  /*c7d0*/  LDSM.16.MT88.4 R12, [R210+0xb800] ;  /* 0x00b80000d20c783b */ /* 0x000fe20000004200 */
[--C-:B------:R-:W-:Y:S01]  /*c7e0*/  FFMA.FTZ R2, R3, c[0x0][0x23c], -R239.reuse ;  /* 0x00008f0003027a23 */ /* 0x100fe200000108ef */
[----:B------:R-:W-:Y:S01]  /*c7f0*/  HMMA.16816.F32 R112, R4, R18, R112 ;  /* 0x000000120470723c */ /* 0x000fe20000001870 */
[----:B------:R-:W1:Y:S01]  /*c800*/  MUFU.EX2 R249, R249 ;  /* 0x000000f900f97308 */ /* 0x000e620000000800 */
[----:B------:R-:W2:Y:S01]  /*c810*/  LDSM.16.MT88.4 R16, [R211+0xb800] ;  /* 0x00b80000d310783b */ /* 0x000ea20000004200 */
[----:B------:R-:W-:Y:S01]  /*c820*/  HSET2.LE.AND R164, R164, R240, PT ;  /* 0x000000f0a4a47233 */ /* 0x000fe20003803000 */
[----:B------:R-:W-:-:S02]  /*c830*/  FFMA.FTZ R3, R172, c[0x0][0x23c], -R239 ;  /* 0x00008f00ac037a23 */ /* 0x000fc400000108ef */
[--C-:B------:R-:W-:Y:S02]  /*c840*/  FFMA.FTZ R172, R173, c[0x0][0x23c], -R237.reuse ;  /* 0x00008f00adac7a23 */ /* 0x100fe400000108ed */
[C---:B------:R-:W-:Y:S01]  /*c850*/  HMMA.16816.F32 R128, R4.reuse, R168, R128 ;  /* 0x000000a80480723c */ /* 0x040fe20000001880 */
[--C-:B------:R-:W-:Y:S01]  /*c860*/  FFMA.FTZ R173, R175, c[0x0][0x23c], -R237.reuse ;  /* 0x00008f00afad7a23 */ /* 0x100fe200000108ed */
[----:B------:R-:W-:Y:S01]  /*c870*/  MUFU.EX2 R2, R2 ;  /* 0x0000000200027308 */ /* 0x000fe20000000800 */
[----:B------:R-:W-:Y:S02]  /*c880*/  FFMA.FTZ R178, R178, c[0x0][0x23c], -R237 ;  /* 0x00008f00b2b27a23 */ /* 0x000fe400000108ed */
[----:B------:R-:W-:Y:S02]  /*c890*/  FFMA.FTZ R0, R0, c[0x0][0x23c], -R239 ;  /* 0x00008f0000007a23 */ /* 0x000fe400000108ef */
[----:B----4-:R-:W-:Y:S01]  /*c8a0*/  F2FP.PACK_AB R169, R247, R243 ;  /* 0x000000f3f7a9723e */ /* 0x010fe200000000ff */
[----:B------:R-:W-:Y:S01]  /*c8b0*/  HMMA.16816.F32 R132, R4, R170, R132 ;  /* 0x000000aa0484723c */ /* 0x000fe20000001884 */
[----:B------:R-:W4:Y:S01]  /*c8c0*/  LDSM.16.MT88.4 R4, [R208+0xb800] ;  /* 0x00b80000d004783b */ /* 0x000f220000004200 */
[----:B-1----:R-:W-:Y:S01]  /*c8d0*/  F2FP.PACK_AB R168, R249, R248 ;  /* 0x000000f8f9a8723e */ /* 0x002fe200000000ff */
[----:B------:R-:W1:Y:S01]  /*c8e0*/  MUFU.EX2 R3, R3 ;  /* 0x0000000300037308 */ /* 0x000e620000000800 */
[----:B------:R-:W-:Y:S01]  /*c8f0*/  LOP3.LUT R164, R164, R169, RZ, 0xc0, !PT ;  /* 0x000000a9a4a47212 */ /* 0x000fe200078ec0ff */
[----:B------:R-:W-:Y:S01]  /*c900*/  FFMA.FTZ R174, R174, c[0x0][0x23c], -R237 ;  /* 0x00008f00aeae7a23 */ /* 0x000fe200000108ed */
[----:B------:R-:W-:Y:S01]  /*c910*/  LOP3.LUT R165, R165, R168, RZ, 0xc0, !PT ;  /* 0x000000a8a5a57212 */ /* 0x000fe200078ec0ff */
[----:B------:R-:W-:-:S02]  /*c920*/  FFMA.FTZ R180, R235, R234, R180 ;  /* 0x000000eaebb47223 */ /* 0x000fc400000100b4 */
[----:B------:R-:W-:Y:S02]  /*c930*/  FFMA.FTZ R196, R232, R199, R196 ;  /* 0x000000c7e8c47223 */ /* 0x000fe400000100c4 */
[----:B------:R-:W-:Y:S01]  /*c940*/  MUFU.EX2 R173, R173 ;  /* 0x000000ad00ad7308 */ /* 0x000fe20000000800 */
[----:B------:R-:W-:Y:S01]  /*c950*/  FFMA.FTZ R192, R233, R198, R192 ;  /* 0x000000c6e9c07223 */ /* 0x000fe200000100c0 */
[C---:B---3--:R-:W-:Y:S01]  /*c960*/  HMMA.16816.F32 R160, R164.reuse, R32, R160 ;  /* 0x00000020a4a0723c */ /* 0x048fe200000018a0 */
[----:B------:R-:W-:Y:S02]  /*c970*/  FFMA.FTZ R188, R227, R197, R188 ;  /* 0x000000c5e3bc7223 */ /* 0x000fe400000100bc */
[----:B------:R-:W-:Y:S02]  /*c980*/  FADD.FTZ R179, R179, R180 ;  /* 0x000000b4b3b37221 */ /* 0x000fe40000010000 */
[----:B------:R-:W-:Y:S01]  /*c990*/  FADD.FTZ R195, R195, R196 ;  /* 0x000000c4c3c37221 */ /* 0x000fe20000010000 */
[----:B------:R-:W-:Y:S01]  /*c9a0*/  MUFU.EX2 R0, R0 ;  /* 0x0000000000007308 */ /* 0x000fe20000000800 */
[----:B------:R-:W-:Y:S01]  /*c9b0*/  FADD.FTZ R191, R191, R192 ;  /* 0x000000c0bfbf7221 */ /* 0x000fe20000010000 */
[----:B------:R-:W-:Y:S01]  /*c9c0*/  HMMA.16816.F32 R40, R164, R34, R40 ;  /* 0x00000022a428723c */ /* 0x000fe20000001828 */
[----:B------:R-:W-:-:S02]  /*c9d0*/  FADD.FTZ R187, R187, R188 ;  /* 0x000000bcbbbb7221 */ /* 0x000fc40000010000 */
[----:B------:R-:W-:Y:S02]  /*c9e0*/  FADD.FTZ R182, R182, R179 ;  /* 0x000000b3b6b67221 */ /* 0x000fe40000010000 */
[----:B------:R-:W-:Y:S01]  /*c9f0*/  FADD.FTZ R194, R194, R195 ;  /* 0x000000c3c2c27221 */ /* 0x000fe20000010000 */
[----:B------:R-:W-:Y:S01]  /*ca00*/  MUFU.EX2 R241, R241 ;  /* 0x000000f100f17308 */ /* 0x000fe20000000800 */
[----:B------:R-:W-:Y:S01]  /*ca10*/  FADD.FTZ R190, R190, R191 ;  /* 0x000000bfbebe7221 */ /* 0x000fe20000010000 */
[C---:B--2---:R-:W-:Y:S01]  /*ca20*/  HMMA.16816.F32 R44, R164.reuse, R28, R44 ;  /* 0x0000001ca42c723c */ /* 0x044fe2000000182c */
[----:B------:R-:W-:Y:S02]  /*ca30*/  FADD.FTZ R186, R186, R187 ;  /* 0x000000bbbaba7221 */ /* 0x000fe40000010000 */
        /* <DEDUP_REMOVED lines=10> */
[----:B------:R-:W-:Y:S01]  /*cae0*/  HMMA.16816.F32 R60, R164, R24, R60 ;  /* 0x00000018a43c723c */ /* 0x000fe2000000183c */
[----:B------:R-:W-:Y:S02]  /*caf0*/  FADD.FTZ R249, R249, R248 ;  /* 0x000000f8f9f97221 */ /* 0x000fe40000010000 */
[----:B------:R-:W-:Y:S02]  /*cb00*/  FADD.FTZ R235, R245, R182 ;  /* 0x000000b6f5eb7221 */ /* 0x000fe40000010000 */
[----:B------:R-:W-:-:S02]  /*cb10*/  FADD.FTZ R232, R246, R249 ;  /* 0x000000f9f6e87221 */ /* 0x000fc40000010000 */
[----:B------:R-:W-:Y:S01]  /*cb20*/  FADD.FTZ R235, R252, R235 ;  /* 0x000000ebfceb7221 */ /* 0x000fe20000010000 */
        /* <DEDUP_REMOVED lines=11> */
[----:B------:R-:W-:Y:S07]  /*cbe0*/  HMMA.16816.F32 R136, R164, R6, R136 ;  /* 0x00000006a488723c */ /* 0x000fee0000001888 */
[----:B------:R-:W-:-:S05]  /*cbf0*/  IMAD.WIDE.U32 R164, R244, -0x2daee0ad, RZ ;  /* 0xd2511f53f4a47825 */ /* 0x000fca00078e00ff */
[----:B------:R-:W-:Y:S02]  /*cc00*/  SHF.R.U32.HI R166, RZ, 0x10, R164 ;  /* 0x00000010ffa67819 */ /* 0x000fe400000116a4 */
[----:B------:R-:W-:Y:S02]  /*cc10*/  LOP3.LUT R242, R165, UR16, R242, 0x96, !PT ;  /* 0x00000010a5f27c12 */ /* 0x000fe4000f8e96f2 */
[C---:B------:R-:W-:Y:S02]  /*cc20*/  LOP3.LUT R167, R164.reuse, 0xffff, RZ, 0xc0, !PT ;  /* 0x0000ffffa4a77812 */ /* 0x040fe400078ec0ff */
[----:B------:R-:W-:Y:S02]  /*cc30*/  LOP3.LUT R165, R164, 0xff, RZ, 0xc0, !PT ;  /* 0x000000ffa4a57812 */ /* 0x000fe400078ec0ff */
[----:B------:R-:W-:Y:S02]  /*cc40*/  SHF.R.U32.HI R164, RZ, 0x18, R164 ;  /* 0x00000018ffa47819 */ /* 0x000fe400000116a4 */
[----:B------:R-:W-:-:S02]  /*cc50*/  LOP3.LUT R171, R166, 0xff, RZ, 0xc0, !PT ;  /* 0x000000ffa6ab7812 */ /* 0x000fc400078ec0ff */
[----:B------:R-:W-:Y:S02]  /*cc60*/  SHF.R.U32.HI R168, RZ, 0x8, R167 ;  /* 0x00000008ffa87819 */ /* 0x000fe400000116a7 */
[----:B------:R-:W-:Y:S02]  /*cc70*/  PRMT R171, R171, 0x5410, R164 ;  /* 0x00005410abab7816 */ /* 0x000fe400000000a4 */
[----:B------:R-:W2:Y:S01]  /*cc80*/  MUFU.EX2 R164, R178 ;  /* 0x000000b200a47308 */ /* 0x000ea20000000800 */
[C---:B------:R-:W-:Y:S02]  /*cc90*/  LOP3.LUT R166, R242.reuse, 0xffff, RZ, 0xc0, !PT ;  /* 0x0000fffff2a67812 */ /* 0x040fe400078ec0ff */
[----:B------:R-:W-:Y:S01]  /*cca0*/  SHF.R.U32.HI R169, RZ, 0x10, R242 ;  /* 0x00000010ffa97819 */ /* 0x000fe200000116f2 */
[----:B------:R-:W-:Y:S01]  /*ccb0*/  HSET2.LE.AND R171, R171, R240, PT ;  /* 0x000000f0abab7233 */ /* 0x000fe20003803000 */
[----:B------:R-:W-:Y:S02]  /*ccc0*/  PRMT R165, R165, 0x5410, R168 ;  /* 0x00005410a5a57816 */ /* 0x000fe400000000a8 */
[----:B------:R-:W-:-:S02]  /*ccd0*/  LOP3.LUT R167, R242, 0xff, RZ, 0xc0, !PT ;  /* 0x000000fff2a77812 */ /* 0x000fc400078ec0ff */
[----:B------:R-:W-:Y:S01]  /*cce0*/  SHF.R.U32.HI R166, RZ, 0x8, R166 ;  /* 0x00000008ffa67819 */ /* 0x000fe200000116a6 */
[--C-:B------:R-:W-:Y:S01]  /*ccf0*/  HSET2.LE.AND R170, R165, R240.reuse, PT ;  /* 0x000000f0a5aa7233 */ /* 0x100fe20003803000 */
[----:B------:R-:W-:Y:S02]  /*cd00*/  SHF.R.U32.HI R242, RZ, 0x18, R242 ;  /* 0x00000018fff27819 */ /* 0x000fe400000116f2 */
[----:B------:R-:W-:Y:S02]  /*cd10*/  LOP3.LUT R169, R169, 0xff, RZ, 0xc0, !PT ;  /* 0x000000ffa9a97812 */ /* 0x000fe400078ec0ff */
[----:B------:R-:W-:Y:S02]  /*cd20*/  PRMT R167, R167, 0x5410, R166 ;  /* 0x00005410a7a77816 */ /* 0x000fe400000000a6 */
[----:B------:R-:W-:Y:S02]  /*cd30*/  PRMT R169, R169, 0x5410, R242 ;  /* 0x00005410a9a97816 */ /* 0x000fe400000000f2 */
[----:B-1----:R-:W-:Y:S01]  /*cd40*/  F2FP.PACK_AB R165, R3, R2 ;  /* 0x0000000203a5723e */ /* 0x002fe200000000ff */
[--C-:B------:R-:W-:Y:S01]  /*cd50*/  HSET2.LE.AND R168, R167, R240.reuse, PT ;  /* 0x000000f0a7a87233 */ /* 0x100fe20003803000 */
[----:B--2---:R-:W-:Y:S01]  /*cd60*/  F2FP.PACK_AB R166, R164, R173 ;  /* 0x000000ada4a6723e */ /* 0x004fe200000000ff */
[----:B------:R-:W-:Y:S01]  /*cd70*/  HSET2.LE.AND R169, R169, R240, PT ;  /* 0x000000f0a9a97233 */ /* 0x000fe20003803000 */
[----:B------:R-:W-:-:S02]  /*cd80*/  LOP3.LUT R170, R170, R165, RZ, 0xc0, !PT ;  /* 0x000000a5aaaa7212 */ /* 0x000fc400078ec0ff */
[----:B------:R-:W-:Y:S02]  /*cd90*/  LOP3.LUT R171, R171, R166, RZ, 0xc0, !PT ;  /* 0x000000a6abab7212 */ /* 0x000fe400078ec0ff */
[----:B------:R-:W-:Y:S01]  /*cda0*/  F2FP.PACK_AB R165, R241, R0 ;  /* 0x00000000f1a5723e */ /* 0x000fe200000000ff */
[----:B------:R-:W-:Y:S01]  /*cdb0*/  FADD.FTZ R0, R0, R189 ;  /* 0x000000bd00007221 */ /* 0x000fe20000010000 */
[----:B------:R-:W-:Y:S01]  /*cdc0*/  F2FP.PACK_AB R166, R175, R172 ;  /* 0x000000acafa6723e */ /* 0x000fe200000000ff */
[----:B------:R-:W-:Y:S01]  /*cdd0*/  FADD.FTZ R172, R172, R185 ;  /* 0x000000b9acac7221 */ /* 0x000fe20000010000 */
[----:B------:R-:W-:Y:S01]  /*cde0*/  LOP3.LUT R168, R168, R165, RZ, 0xc0, !PT ;  /* 0x000000a5a8a87212 */ /* 0x000fe200078ec0ff */
[----:B------:R-:W-:Y:S01]  /*cdf0*/  FADD.FTZ R241, R241, R0 ;  /* 0x00000000f1f17221 */ /* 0x000fe20000010000 */
[----:B------:R-:W-:Y:S01]  /*ce00*/  LOP3.LUT R169, R169, R166, RZ, 0xc0, !PT ;  /* 0x000000a6a9a97212 */ /* 0x000fe200078ec0ff */
[----:B------:R-:W-:Y:S01]  /*ce10*/  FADD.FTZ R172, R175, R172 ;  /* 0x000000acafac7221 */ /* 0x000fe20000010000 */
[----:B------:R-:W-:Y:S01]  /*ce20*/  MOV R166, R176 ;  /* 0x000000b000a67202 */ /* 0x000fe20000000f00 */
[----:B------:R-:W-:Y:S01]  /*ce30*/  FADD.FTZ R2, R2, R241 ;  /* 0x000000f102027221 */ /* 0x000fe20000010000 */
[-C--:B------:R-:W-:Y:S01]  /*ce40*/  MOV R167, R177.reuse ;  /* 0x000000b100a77202 */ /* 0x080fe20000000f00 */
[----:B------:R-:W-:Y:S01]  /*ce50*/  FADD.FTZ R173, R173, R172 ;  /* 0x000000acadad7221 */ /* 0x000fe20000010000 */
[----:B------:R-:W-:Y:S01]  /*ce60*/  MOV R165, R184 ;  /* 0x000000b800a57202 */ /* 0x000fe20000000f00 */
[----:B------:R-:W-:Y:S01]  /*ce70*/  HMMA.16816.F32 R156, R168, R32, R156 ;  /* 0x00000020a89c723c */ /* 0x000fe2000000189c */
[----:B------:R-:W-:Y:S01]  /*ce80*/  @P0 MOV R166, R176 ;  /* 0x000000b000a60202 */ /* 0x000fe20000000f00 */
[----:B------:R-:W-:Y:S01]  /*ce90*/  FADD.FTZ R233, R3, R2 ;  /* 0x0000000203e97221 */ /* 0x000fe20000010000 */
[----:B------:R-:W-:Y:S01]  /*cea0*/  @P0 MOV R167, R177 ;  /* 0x000000b100a70202 */ /* 0x000fe20000000f00 */
[----:B------:R-:W-:Y:S01]  /*ceb0*/  FADD.FTZ R227, R164, R173 ;  /* 0x000000ada4e37221 */ /* 0x000fe20000010000 */
[----:B------:R-:W-:-:S03]  /*cec0*/  @P0 MOV R165, R184 ;  /* 0x000000b800a50202 */ /* 0x000fc60000000f00 */
        /* <DEDUP_REMOVED lines=9> */
[-C--:B------:R-:W-:Y:S01]  /*cf60*/  MOV R18, R183.reuse ;  /* 0x000000b700127202 */ /* 0x080fe20000000f00 */
[----:B------:R-:W-:Y:S01]  /*cf70*/  HMMA.16816.F32 R152, R168, R12, R152 ;  /* 0x0000000ca898723c */ /* 0x000fe20000001898 */
[----:B------:R-:W-:-:S07]  /*cf80*/  @P0 MOV R18, R183 ;  /* 0x000000b700120202 */ /* 0x000fce0000000f00 */
[C---:B------:R-:W-:Y:S08]  /*cf90*/  HMMA.16816.F32 R112, R168.reuse, R14, R112 ;  /* 0x0000000ea870723c */ /* 0x040ff00000001870 */
[C---:B------:R-:W-:Y:S08]  /*cfa0*/  HMMA.16816.F32 R120, R168.reuse, R8, R120 ;  /* 0x00000008a878723c */ /* 0x040ff00000001878 */
[C---:B------:R-:W-:Y:S08]  /*cfb0*/  HMMA.16816.F32 R144, R168.reuse, R10, R144 ;  /* 0x0000000aa890723c */ /* 0x040ff00000001890 */
[C---:B------:R-:W-:Y:S08]  /*cfc0*/  HMMA.16816.F32 R128, R168.reuse, R4, R128 ;  /* 0x00000004a880723c */ /* 0x040ff00000001880 */
[----:B------:R-:W-:Y:S01]  /*cfd0*/  HMMA.16816.F32 R132, R168, R6, R132 ;  /* 0x00000006a884723c */ /* 0x000fe20000001884 */
[----:B------:R-:W-:Y:S11]  /*cfe0*/  @P0 BRA `(.L_x_857) ;  /* 0x0000001000000947 */ /* 0x000ff60003800000 */
.L_x_853:
[----:B------:R-:W-:-:S12]  /*cff0*/  UIADD3 UR25, UR29, -0x1, URZ ;  /* 0xffffffff1d197890 */ /* 0x000fd8000fffe03f */
.L_x_857:
[----:B------:R-:W-:-:S13]  /*d000*/  ISETP.LE.AND P0, PT, RZ, UR25, PT ;  /* 0x00000019ff007c0c */ /* 0x000fda000bf03270 */
[----:B------:R-:W-:Y:S05]  /*d010*/  @!P0 BRA `(.L_x_858) ;  /* 0x00002d1000008947 */ /* 0x000fea0003800000 */
[----:B------:R-:W1:Y:S01]  /*d020*/  LDC.U8 R234, c[0x0][0x2d8] ;  /* 0x0000b600ffea7b82 */ /* 0x000e620000000000 */
[----:B------:R-:W-:Y:S01]  /*d030*/  IMAD.WIDE.U32 R242, R236, -0x326172a9, RZ ;  /* 0xcd9e8d57ecf27825 */ /* 0x000fe200078e00ff */
[----:B------:R-:W-:Y:S01]  /*d040*/  UMOV UR28, 0x4 ;  /* 0x00000004001c7882 */ /* 0x000fe20000000000 */
[----:B------:R-:W-:Y:S01]  /*d050*/  MOV R3, R166 ;  /* 0x000000a600037202 */ /* 0x000fe20000000f00 */
[----:B------:R-:W-:Y:S01]  /*d060*/  ULDC.64 UR4, c[0x0][0x1a0] ;  /* 0x0000680000047ab9 */ /* 0x000fe20000000a00 */
[----:B------:R-:W-:Y:S01]  /*d070*/  IMAD.WIDE.U32 R238, R238, -0x326172a9, RZ ;  /* 0xcd9e8d57eeee7825 */ /* 0x000fe200078e00ff */
[----:B------:R-:W-:Y:S01]  /*d080*/  LOP3.LUT R240, R243, R201, RZ, 0x3c, !PT ;  /* 0x000000c9f3f07212 */ /* 0x000fe200078e3cff */
[----:B------:R-:W-:Y:S01]  /*d090*/  USHF.L.U64.HI UR4, UR4, UR28, UR5 ;  /* 0x0000001c04047299 */ /* 0x000fe20008010205 */
[----:B------:R-:W-:Y:S01]  /*d0a0*/  MOV R2, R167 ;  /* 0x000000a700027202 */ /* 0x000fe20000000f00 */
[----:B-----5:R-:W-:Y:S01]  /*d0b0*/  IMAD.WIDE.U32 R244, R200, -0x2daee0ad, RZ ;  /* 0xd2511f53c8f47825 */ /* 0x020fe200078e00ff */
[----:B------:R-:W-:Y:S01]  /*d0c0*/  LOP3.LUT R236, R239, R201, RZ, 0x3c, !PT ;  /* 0x000000c9efec7212 */ /* 0x000fe200078e3cff */
[----:B------:R-:W-:Y:S01]  /*d0d0*/  USHF.L.U32 UR28, UR24, 0x1, URZ ;  /* 0x00000001181c7899 */ /* 0x000fe2000800063f */
[----:B------:R-:W-:Y:S01]  /*d0e0*/  MOV R169, R18 ;  /* 0x0000001200a97202 */ /* 0x000fe20000000f00 */
[----:B------:R-:W-:Y:S01]  /*d0f0*/  IMAD.WIDE.U32 R240, R240, -0x2daee0ad, RZ ;  /* 0xd2511f53f0f07825 */ /* 0x000fe200078e00ff */
[----:B------:R-:W-:Y:S01]  /*d100*/  MOV R0, R165 ;  /* 0x000000a500007202 */ /* 0x000fe20000000f00 */
[----:B------:R-:W-:Y:S01]  /*d110*/  USHF.L.U64.HI UR29, UR24, 0x1, UR4 ;  /* 0x00000001181d7899 */ /* 0x000fe20008010204 */
[----:B------:R-:W-:Y:S01]  /*d120*/  MOV R222, R202 ;  /* 0x000000ca00de7202 */ /* 0x000fe20000000f00 */
[----:B------:R-:W-:Y:S01]  /*d130*/  IMAD.WIDE.U32 R236, R236, -0x2daee0ad, RZ ;  /* 0xd2511f53ecec7825 */ /* 0x000fe200078e00ff */
[----:B-1----:R-:W-:Y:S01]  /*d140*/  PRMT R234, R234, 0x7054, R234 ;  /* 0x00007054eaea7816 */ /* 0x002fe200000000ea */
[----:B------:R-:W-:Y:S05]  /*d150*/  BRA `(.L_x_859) ;  /* 0x0000019000007947 */ /* 0x000fea0003800000 */
.L_x_861:
[----:B------:R-:W-:Y:S02]  /*d160*/  UIADD3 UR30, UR25, -0x1, URZ ;  /* 0xffffffff191e7890 */ /* 0x000fe4000fffe03f */
[----:B------:R-:W-:Y:S02]  /*d170*/  ULDC.64 UR4, c[0x0][0x198] ;  /* 0x0000660000047ab9 */ /* 0x000fe40000000a00 */
[----:B------:R-:W-:Y:S02]  /*d180*/  USHF.R.S32.HI UR24, URZ, 0x1f, UR30 ;  /* 0x0000001f3f187899 */ /* 0x000fe4000801141e */
[----:B------:R-:W-:Y:S02]  /*d190*/  UIMAD.WIDE.U32 UR32, UR30, UR4, URZ ;  /* 0x000000041e2072a5 */ /* 0x000fe4000f8e003f */
[----:B------:R-:W-:Y:S04]  /*d1a0*/  UIMAD UR24, UR24, UR4, URZ ;  /* 0x00000004181872a4 */ /* 0x000fe8000f8e023f */
[----:B------:R-:W-:Y:S01]  /*d1b0*/  UIMAD UR24, UR30, UR5, UR24 ;  /* 0x000000051e1872a4 */ /* 0x000fe2000f8e0218 */
[----:B------:R-:W-:Y:S02]  /*d1c0*/  IMAD.U32 R165, RZ, RZ, UR32 ;  /* 0x00000020ffa57e24 */ /* 0x000fe4000f8e00ff */
[----:B------:R-:W-:Y:S01]  /*d1d0*/  IMAD.U32 R164, RZ, RZ, UR32 ;  /* 0x00000020ffa47e24 */ /* 0x000fe2000f8e00ff */
[----:B------:R-:W-:Y:S02]  /*d1e0*/  UIADD3 UR24, UR33, UR24, URZ ;  /* 0x0000001821187290 */ /* 0x000fe4000fffe03f */
[----:B------:R-:W-:Y:S04]  /*d1f0*/  LEA R166, P1, R165, R220, 0x5 ;  /* 0x000000dca5a67211 */ /* 0x000fe800078228ff */
[----:B------:R-:W-:Y:S01]  /*d200*/  IMAD.U32 R165, RZ, RZ, UR24 ;  /* 0x00000018ffa57e24 */ /* 0x000fe2000f8e00ff */
[----:B------:R-:W-:Y:S04]  /*d210*/  LEA R170, P2, R166, c[0x0][0x168], 0x1 ;  /* 0x00005a00a6aa7a11 */ /* 0x000fe800078408ff */
[----:B------:R-:W-:Y:S02]  /*d220*/  LEA.HI.X R165, R164, R225, R165, 0x5, P1 ;  /* 0x000000e1a4a57211 */ /* 0x000fe400008f2ca5 */
[----:B------:R-:W-:Y:S02]  /*d230*/  IADD3 R172, P1, R170, UR19, RZ ;  /* 0x00000013aaac7c10 */ /* 0x000fe4000ff3e0ff */
[----:B------:R-:W-:Y:S04]  /*d240*/  LEA.HI.X R171, R166, c[0x0][0x16c], R165, 0x1, P2 ;  /* 0x00005b00a6ab7a11 */ /* 0x000fe800010f0ca5 */
        /* <DEDUP_REMOVED lines=8> */
[----:B------:R-:W0:Y:S01]  /*d2d0*/  LDGDEPBAR ;  /* 0x00000000000079af */ /* 0x000e220000000000 */
[----:B------:R-:W-:-:S05]  /*d2e0*/  BRA `(.L_x_860) ;  /* 0x0000078000007947 */ /* 0x000fca0003800000 */
.L_x_859:
[----:B------:R-:W-:Y:S04]  /*d2f0*/  DEPBAR.LE SB0, 0x0 ;  /* 0x000080000000791a */ /* 0x000fe80000000000 */
[----:B------:R-:W-:Y:S01]  /*d300*/  BAR.SYNC.DEFER_BLOCKING 0x0 ;  /* 0x0000000000007b1d */ /* 0x000fe20000010000 */
[----:B------:R-:W-:Y:S01]  /*d310*/  USHF.R.S32.HI UR5, URZ, 0x1f, UR25 ;  /* 0x0000001f3f057899 */ /* 0x000fe20008011419 */
[----:B------:R-:W-:Y:S01]  /*d320*/  IMAD.U32 R171, RZ, RZ, UR25 ;  /* 0x00000019ffab7e24 */ /* 0x000fe2000f8e00ff */
[----:B------:R-:W-:Y:S03]  /*d330*/  UIMAD UR4, UR20, UR25, URZ ;  /* 0x00000019140472a4 */ /* 0x000fe6000f8e023f */
[----:B------:R-:W-:Y:S01]  /*d340*/  IMAD.WIDE.U32 R170, R171, UR21, R222 ;  /* 0x00000015abaa7c25 */ /* 0x000fe2000f8e00de */
[----:B------:R-:W-:Y:S04]  /*d350*/  UIMAD UR4, UR5, UR21, UR4 ;  /* 0x00000015050472a4 */ /* 0x000fe8000f8e0204 */
[C---:B------:R-:W-:Y:S02]  /*d360*/  LEA R246, P0, R170.reuse, c[0x0][0x170], 0x1 ;  /* 0x00005c00aaf67a11 */ /* 0x040fe400078008ff */
[----:B------:R-:W-:Y:S04]  /*d370*/  IADD3 R168, R171, UR4, RZ ;  /* 0x00000004aba87c10 */ /* 0x000fe8000fffe0ff */
[----:B------:R-:W-:Y:S02]  /*d380*/  LEA.HI.X R247, R170, c[0x0][0x174], R168, 0x1, P0 ;  /* 0x00005d00aaf77a11 */ /* 0x000fe400000f0ca8 */
[----:B------:R-:W-:Y:S04]  /*d390*/  IADD3 R248, P0, R246, UR28, RZ ;  /* 0x0000001cf6f87c10 */ /* 0x000fe8000ff1e0ff */
[----:B------:R-:W-:Y:S01]  /*d3a0*/  IADD3.X R249, R247, UR29, RZ, P0, !PT ;  /* 0x0000001df7f97c10 */ /* 0x000fe200087fe4ff */
[----:B------:R-:W-:Y:S01]  /*d3b0*/  @!PT LDS RZ, [RZ] ;  /* 0x00000000fffff984 */ /* 0x000fe20000000800 */
[----:B------:R-:W-:Y:S01]  /*d3c0*/  @!PT LDS RZ, [RZ] ;  /* 0x00000000fffff984 */ /* 0x000fe20000000800 */
[----:B------:R-:W-:Y:S01]  /*d3d0*/  @!PT LDS RZ, [RZ] ;  /* 0x00000000fffff984 */ /* 0x000fe20000000800 */
[----:B------:R1:W-:Y:S01]  /*d3e0*/  LDGSTS.E.BYPASS.LTC128B.128 [R219+0xa000], [R246.64] ;  /* 0x0a000000f6db7fae */ /* 0x0003e2000b901d56 */
[----:B------:R-:W-:Y:S04]  /*d3f0*/  ISETP.LT.AND P0, PT, RZ, UR25, PT ;  /* 0x00000019ff007c0c */ /* 0x000fe8000bf01270 */
[----:B------:R1:W-:Y:S05]  /*d400*/  LDGSTS.E.BYPASS.LTC128B.128 [R219+0xb000], [R246.64+0x80] ;  /* 0x0b000080f6db7fae */ /* 0x0003ea000b901d56 */
[----:B------:R1:W-:Y:S05]  /*d410*/  LDGSTS.E.BYPASS.LTC128B.128 [R219+0xa800], [R248.64] ;  /* 0x0a800000f8db7fae */ /* 0x0003ea000b901d56 */
[----:B------:R1:W-:Y:S05]  /*d420*/  LDGSTS.E.BYPASS.LTC128B.128 [R219+0xb800], [R248.64+0x80] ;  /* 0x0b800080f8db7fae */ /* 0x0003ea000b901d56 */
[----:B------:R-:W-:Y:S05]  /*d430*/  LDSM.16.M88.4 R164, [R218] ;  /* 0x00000000daa4783b */ /* 0x000fea0000000200 */
[----:B------:R-:W2:Y:S05]  /*d440*/  LDSM.16.M88.4 R172, [R217] ;  /* 0x00000000d9ac783b */ /* 0x000eaa0000000200 */
[----:B------:R-:W3:Y:S05]  /*d450*/  LDSM.16.M88.4 R176, [R218+0x2000] ;  /* 0x00200000dab0783b */ /* 0x000eea0000000200 */
[----:B------:R-:W4:Y:S05]  /*d460*/  LDSM.16.M88.4 R180, [R217+0x800] ;  /* 0x00080000d9b4783b */ /* 0x000f2a0000000200 */
[----:B------:R-:W0:Y:S05]  /*d470*/  LDGDEPBAR ;  /* 0x00000000000079af */ /* 0x000e2a0000000000 */
[----:B------:R-:W-:Y:S05]  /*d480*/  LDSM.16.M88.4 R184, [R216] ;  /* 0x00000000d8b8783b */ /* 0x000fea0000000200 */
[----:B------:R-:W5:Y:S05]  /*d490*/  LDSM.16.M88.4 R188, [R215] ;  /* 0x00000000d7bc783b */ /* 0x000f6a0000000200 */
[----:B------:R-:W1:Y:S05]  /*d4a0*/  LDSM.16.M88.4 R192, [R216+0x2000] ;  /* 0x00200000d8c0783b */ /* 0x000e6a0000000200 */
[----:B------:R-:W1:Y:S01]  /*d4b0*/  LDSM.16.M88.4 R196, [R207] ;  /* 0x00000000cfc4783b */ /* 0x000e620000000200 */
[-C--:B--2---:R-:W-:Y:S04]  /*d4c0*/  HMMA.16816.F32 R4, R164, R172.reuse, RZ ;  /* 0x000000aca404723c */ /* 0x084fe800000018ff */
[----:B------:R-:W-:Y:S04]  /*d4d0*/  LDSM.16.M88.4 R200, [R214+0x2000] ;  /* 0x00200000d6c8783b */ /* 0x000fe80000000200 */
[C---:B---3--:R-:W-:Y:S08]  /*d4e0*/  HMMA.16816.F32 R8, R176.reuse, R172, RZ ;  /* 0x000000acb008723c */ /* 0x048ff000000018ff */
[-C--:B------:R-:W-:Y:S08]  /*d4f0*/  HMMA.16816.F32 R12, R176, R174.reuse, RZ ;  /* 0x000000aeb00c723c */ /* 0x080ff000000018ff */
[C---:B------:R-:W-:Y:S01]  /*d500*/  HMMA.16816.F32 R16, R164.reuse, R174, RZ ;  /* 0x000000aea410723c */ /* 0x040fe200000018ff */
[----:B------:R-:W-:Y:S07]  /*d510*/  LDSM.16.M88.4 R172, [R214] ;  /* 0x00000000d6ac783b */ /* 0x000fee0000000200 */
[-C--:B----4-:R-:W-:Y:S08]  /*d520*/  HMMA.16816.F32 R20, R164, R180.reuse, RZ ;  /* 0x000000b4a414723c */ /* 0x090ff000000018ff */
[C---:B------:R-:W-:Y:S08]  /*d530*/  HMMA.16816.F32 R24, R176.reuse, R180, RZ ;  /* 0x000000b4b018723c */ /* 0x040ff000000018ff */
[-C--:B------:R-:W-:Y:S01]  /*d540*/  HMMA.16816.F32 R28, R176, R182.reuse, RZ ;  /* 0x000000b6b01c723c */ /* 0x080fe200000018ff */
[----:B------:R-:W2:Y:S07]  /*d550*/  LDSM.16.M88.4 R176, [R213] ;  /* 0x00000000d5b0783b */ /* 0x000eae0000000200 */
[----:B------:R-:W-:Y:S01]  /*d560*/  HMMA.16816.F32 R32, R164, R182, RZ ;  /* 0x000000b6a420723c */ /* 0x000fe200000018ff */
[----:B------:R-:W3:Y:S05]  /*d570*/  LDSM.16.M88.4 R164, [R213+0x800] ;  /* 0x00080000d5a4783b */ /* 0x000eea0000000200 */
[----:B------:R-:W-:Y:S02]  /*d580*/  LDSM.16.M88.4 R180, [R212] ;  /* 0x00000000d4b4783b */ /* 0x000fe40000000200 */
[-C--:B-----5:R-:W-:Y:S08]  /*d590*/  HMMA.16816.F32 R4, R184, R188.reuse, R4 ;  /* 0x000000bcb804723c */ /* 0x0a0ff00000001804 */
[C---:B-1----:R-:W-:Y:S08]  /*d5a0*/  HMMA.16816.F32 R8, R192.reuse, R188, R8 ;  /* 0x000000bcc008723c */ /* 0x042ff00000001808 */
[-C--:B------:R-:W-:Y:S08]  /*d5b0*/  HMMA.16816.F32 R12, R192, R190.reuse, R12 ;  /* 0x000000bec00c723c */ /* 0x080ff0000000180c */
[C---:B------:R-:W-:Y:S01]  /*d5c0*/  HMMA.16816.F32 R16, R184.reuse, R190, R16 ;  /* 0x000000beb810723c */ /* 0x040fe20000001810 */
[----:B------:R-:W1:Y:S07]  /*d5d0*/  LDSM.16.M88.4 R188, [R206] ;  /* 0x00000000cebc783b */ /* 0x000e6e0000000200 */
[-C--:B------:R-:W-:Y:S08]  /*d5e0*/  HMMA.16816.F32 R20, R184, R196.reuse, R20 ;  /* 0x000000c4b814723c */ /* 0x080ff00000001814 */
[C---:B------:R-:W-:Y:S08]  /*d5f0*/  HMMA.16816.F32 R24, R192.reuse, R196, R24 ;  /* 0x000000c4c018723c */ /* 0x040ff00000001818 */
[-C--:B------:R-:W-:Y:S01]  /*d600*/  HMMA.16816.F32 R28, R192, R198.reuse, R28 ;  /* 0x000000c6c01c723c */ /* 0x080fe2000000181c */
[----:B------:R-:W4:Y:S07]  /*d610*/  LDSM.16.M88.4 R192, [R212+0x2000] ;  /* 0x00200000d4c0783b */ /* 0x000f2e0000000200 */
[----:B------:R-:W-:Y:S01]  /*d620*/  HMMA.16816.F32 R32, R184, R198, R32 ;  /* 0x000000c6b820723c */ /* 0x000fe20000001820 */
[----:B------:R-:W5:Y:S05]  /*d630*/  LDSM.16.M88.4 R184, [R206+0x800] ;  /* 0x00080000ceb8783b */ /* 0x000f6a0000000200 */
[----:B------:R-:W-:Y:S02]  /*d640*/  LDSM.16.M88.4 R196, [R217+0x1000] ;  /* 0x00100000d9c4783b */ /* 0x000fe40000000200 */
[-C--:B--2---:R-:W-:Y:S08]  /*d650*/  HMMA.16816.F32 R4, R172, R176.reuse, R4 ;  /* 0x000000b0ac04723c */ /* 0x084ff00000001804 */
[C---:B------:R-:W-:Y:S08]  /*d660*/  HMMA.16816.F32 R8, R200.reuse, R176, R8 ;  /* 0x000000b0c808723c */ /* 0x040ff00000001808 */
[-C--:B------:R-:W-:Y:S08]  /*d670*/  HMMA.16816.F32 R12, R200, R178.reuse, R12 ;  /* 0x000000b2c80c723c */ /* 0x080ff0000000180c */
[C---:B------:R-:W-:Y:S01]  /*d680*/  HMMA.16816.F32 R16, R172.reuse, R178, R16 ;  /* 0x000000b2ac10723c */ /* 0x040fe20000001810 */
[----:B------:R-:W2:Y:S07]  /*d690*/  LDSM.16.M88.4 R176, [R218+0x4000] ;  /* 0x00400000dab0783b */ /* 0x000eae0000000200 */
[-C--:B---3--:R-:W-:Y:S08]  /*d6a0*/  HMMA.16816.F32 R20, R172, R164.reuse, R20 ;  /* 0x000000a4ac14723c */ /* 0x088ff00000001814 */
[C---:B------:R-:W-:Y:S08]  /*d6b0*/  HMMA.16816.F32 R24, R200.reuse, R164, R24 ;  /* 0x000000a4c818723c */ /* 0x040ff00000001818 */
[-C--:B------:R-:W-:Y:S01]  /*d6c0*/  HMMA.16816.F32 R28, R200, R166.reuse, R28 ;  /* 0x000000a6c81c723c */ /* 0x080fe2000000181c */
[----:B------:R-:W3:Y:S07]  /*d6d0*/  LDSM.16.M88.4 R200, [R218+0x6000] ;  /* 0x00600000dac8783b */ /* 0x000eee0000000200 */
[----:B------:R-:W-:Y:S01]  /*d6e0*/  HMMA.16816.F32 R32, R172, R166, R32 ;  /* 0x000000a6ac20723c */ /* 0x000fe20000001820 */
[----:B------:R-:W2:Y:S05]  /*d6f0*/  LDSM.16.M88.4 R164, [R217+0x1800] ;  /* 0x00180000d9a4783b */ /* 0x000eaa0000000200 */
[----:B------:R-:W-:Y:S02]  /*d700*/  LDSM.16.M88.4 R172, [R216+0x4000] ;  /* 0x00400000d8ac783b */ /* 0x000fe40000000200 */
[-C--:B-1----:R-:W-:Y:S08]  /*d710*/  HMMA.16816.F32 R4, R180, R188.reuse, R4 ;  /* 0x000000bcb404723c */ /* 0x082ff00000001804 */
[C---:B----4-:R-:W-:Y:S08]  /*d720*/  HMMA.16816.F32 R8, R192.reuse, R188, R8 ;  /* 0x000000bcc008723c */ /* 0x050ff00000001808 */
[-C--:B------:R-:W-:Y:S08]  /*d730*/  HMMA.16816.F32 R12, R192, R190.reuse, R12 ;  /* 0x000000bec00c723c */ /* 0x080ff0000000180c */
[C---:B------:R-:W-:Y:S01]  /*d740*/  HMMA.16816.F32 R16, R180.reuse, R190, R16 ;  /* 0x000000beb410723c */ /* 0x040fe20000001810 */
[----:B------:R-:W1:Y:S07]  /*d750*/  LDSM.16.M88.4 R188, [R205] ;  /* 0x00000000cdbc783b */ /* 0x000e6e0000000200 */
[-C--:B-----5:R-:W-:Y:S08]  /*d760*/  HMMA.16816.F32 R20, R180, R184.reuse, R20 ;  /* 0x000000b8b414723c */ /* 0x0a0ff00000001814 */
[C---:B------:R-:W-:Y:S08]  /*d770*/  HMMA.16816.F32 R24, R192.reuse, R184, R24 ;  /* 0x000000b8c018723c */ /* 0x040ff00000001818 */
[-C--:B------:R-:W-:Y:S01]  /*d780*/  HMMA.16816.F32 R28, R192, R186.reuse, R28 ;  /* 0x000000bac01c723c */ /* 0x080fe2000000181c */
[----:B------:R-:W4:Y:S07]  /*d790*/  LDSM.16.M88.4 R192, [R216+0x6000] ;  /* 0x00600000d8c0783b */ /* 0x000f2e0000000200 */
[----:B------:R-:W-:Y:S01]  /*d7a0*/  HMMA.16816.F32 R32, R180, R186, R32 ;  /* 0x000000bab420723c */ /* 0x000fe20000001820 */
[----:B------:R-:W5:Y:S05]  /*d7b0*/  LDSM.16.M88.4 R180, [R204] ;  /* 0x00000000ccb4783b */ /* 0x000f6a0000000200 */
[----:B------:R-:W-:Y:S02]  /*d7c0*/  LDSM.16.M88.4 R184, [R214+0x4000] ;  /* 0x00400000d6b8783b */ /* 0x000fe40000000200 */
[-C--:B--2---:R-:W-:Y:S08]  /*d7d0*/  HMMA.16816.F32 R4, R176, R196.reuse, R4 ;  /* 0x000000c4b004723c */ /* 0x084ff00000001804 */
[C---:B---3--:R-:W-:Y:S08]  /*d7e0*/  HMMA.16816.F32 R8, R200.reuse, R196, R8 ;  /* 0x000000c4c808723c */ /* 0x048ff00000001808 */
[-C--:B------:R-:W-:Y:S08]  /*d7f0*/  HMMA.16816.F32 R12, R200, R198.reuse, R12 ;  /* 0x000000c6c80c723c */ /* 0x080ff0000000180c */
[C---:B------:R-:W-:Y:S01]  /*d800*/  HMMA.16816.F32 R16, R176.reuse, R198, R16 ;  /* 0x000000c6b010723c */ /* 0x040fe20000001810 */
[----:B------:R-:W2:Y:S07]  /*d810*/  LDSM.16.M88.4 R196, [R213+0x1000] ;  /* 0x00100000d5c4783b */ /* 0x000eae0000000200 */
[-C--:B------:R-:W-:Y:S08]  /*d820*/  HMMA.16816.F32 R20, R176, R164.reuse, R20 ;  /* 0x000000a4b014723c */ /* 0x080ff00000001814 */
        /* <DEDUP_REMOVED lines=10> */
[----:B------:R-:W1:Y:S07]  /*d8d0*/  LDSM.16.M88.4 R188, [R206+0x1000] ;  /* 0x00100000cebc783b */ /* 0x000e6e0000000200 */
[-C--:B-----5:R-:W-:Y:S08]  /*d8e0*/  HMMA.16816.F32 R20, R172, R180.reuse, R20 ;  /* 0x000000b4ac14723c */ /* 0x0a0ff00000001814 */
[C---:B------:R-:W-:Y:S08]  /*d8f0*/  HMMA.16816.F32 R24, R192.reuse, R180, R24 ;  /* 0x000000b4c018723c */ /* 0x040ff00000001818 */
[-C--:B------:R-:W-:Y:S01]  /*d900*/  HMMA.16816.F32 R28, R192, R182.reuse, R28 ;  /* 0x000000b6c01c723c */ /* 0x080fe2000000181c */
[----:B------:R-:W4:Y:S07]  /*d910*/  LDSM.16.M88.4 R192, [R212+0x6000] ;  /* 0x00600000d4c0783b */ /* 0x000f2e0000000200 */
[----:B------:R-:W-:Y:S01]  /*d920*/  HMMA.16816.F32 R32, R172, R182, R32 ;  /* 0x000000b6ac20723c */ /* 0x000fe20000001820 */
[----:B------:R-:W5:Y:S01]  /*d930*/  LDSM.16.M88.4 R172, [R206+0x1800] ;  /* 0x00180000ceac783b */ /* 0x000f620000000200 */
[----:B------:R-:W-:Y:S04]  /*d940*/  DEPBAR.LE SB0, 0x0 ;  /* 0x000080000000791a */ /* 0x000fe80000000000 */
[----:B------:R-:W-:Y:S02]  /*d950*/  BAR.SYNC.DEFER_BLOCKING 0x0 ;  /* 0x0000000000007b1d */ /* 0x000fe40000010000 */
[-C--:B--2---:R-:W-:Y:S08]  /*d960*/  HMMA.16816.F32 R4, R184, R196.reuse, R4 ;  /* 0x000000c4b804723c */ /* 0x084ff00000001804 */
[C---:B---3--:R-:W-:Y:S08]  /*d970*/  HMMA.16816.F32 R8, R200.reuse, R196, R8 ;  /* 0x000000c4c808723c */ /* 0x048ff00000001808 */
[-C--:B------:R-:W-:Y:S08]  /*d980*/  HMMA.16816.F32 R12, R200, R198.reuse, R12 ;  /* 0x000000c6c80c723c */ /* 0x080ff0000000180c */
[C---:B------:R-:W-:Y:S08]  /*d990*/  HMMA.16816.F32 R16, R184.reuse, R198, R16 ;  /* 0x000000c6b810723c */ /* 0x040ff00000001810 */
[-C--:B------:R-:W-:Y:S08]  /*d9a0*/  HMMA.16816.F32 R20, R184, R164.reuse, R20 ;  /* 0x000000a4b814723c */ /* 0x080ff00000001814 */
[C---:B------:R-:W-:Y:S08]  /*d9b0*/  HMMA.16816.F32 R24, R200.reuse, R164, R24 ;  /* 0x000000a4c818723c */ /* 0x040ff00000001818 */
[-C--:B------:R-:W-:Y:S08]  /*d9c0*/  HMMA.16816.F32 R28, R200, R166.reuse, R28 ;  /* 0x000000a6c81c723c */ /* 0x080ff0000000181c */
[----:B------:R-:W-:Y:S08]  /*d9d0*/  HMMA.16816.F32 R32, R184, R166, R32 ;  /* 0x000000a6b820723c */ /* 0x000ff00000001820 */
[-C--:B-1----:R-:W-:Y:S08]  /*d9e0*/  HMMA.16816.F32 R4, R176, R188.reuse, R4 ;  /* 0x000000bcb004723c */ /* 0x082ff00000001804 */
[C---:B----4-:R-:W-:Y:S08]  /*d9f0*/  HMMA.16816.F32 R8, R192.reuse, R188, R8 ;  /* 0x000000bcc008723c */ /* 0x050ff00000001808 */
[-C--:B------:R-:W-:Y:S08]  /*da00*/  HMMA.16816.F32 R12, R192, R190.reuse, R12 ;  /* 0x000000bec00c723c */ /* 0x080ff0000000180c */
[C---:B------:R-:W-:Y:S08]  /*da10*/  HMMA.16816.F32 R16, R176.reuse, R190, R16 ;  /* 0x000000beb010723c */ /* 0x040ff00000001810 */
[-C--:B-----5:R-:W-:Y:S08]  /*da20*/  HMMA.16816.F32 R20, R176, R172.reuse, R20 ;  /* 0x000000acb014723c */ /* 0x0a0ff00000001814 */
[C---:B------:R-:W-:Y:S08]  /*da30*/  HMMA.16816.F32 R24, R192.reuse, R172, R24 ;  /* 0x000000acc018723c */ /* 0x040ff00000001818 */
[-C--:B------:R-:W-:Y:S08]  /*da40*/  HMMA.16816.F32 R28, R192, R174.reuse, R28 ;  /* 0x000000aec01c723c */ /* 0x080ff0000000181c */
[----:B------:R-:W-:Y:S01]  /*da50*/  HMMA.16816.F32 R32, R176, R174, R32 ;  /* 0x000000aeb020723c */ /* 0x000fe20000001820 */
[----:B------:R-:W-:-:S07]  /*da60*/  @P0 BRA `(.L_x_861) ;  /* 0xfffff6f000000947 */ /* 0x000fce000383ffff */
.L_x_860:
        /* <DEDUP_REMOVED lines=24> */
[----:B------:R-:W-:Y:S01]  /*dbf0*/  SHFL.BFLY PT, R166, R175, 0x2, 0x1f ;  /* 0x0c401f00afa67f89 */ /* 0x000fe200000e0000 */
[----:B------:R-:W-:Y:S02]  /*dc00*/  FMNMX.FTZ R172, R35, R164, !PT ;  /* 0x000000a423ac7209 */ /* 0x000fe40007810000 */
[----:B------:R-:W-:Y:S02]  /*dc10*/  FMNMX.FTZ R164, R28, R165, !PT ;  /* 0x000000a51ca47209 */ /* 0x000fe40007810000 */
[--C-:B------:R-:W-:Y:S02]  /*dc20*/  LOP3.LUT R176, R241, UR14, R244.reuse, 0x96, !PT ;  /* 0x0000000ef1b07c12 */ /* 0x100fe4000f8e96f4 */
[----:B------:R-:W-:Y:S01]  /*dc30*/  FMNMX.FTZ R173, R29, R164, !PT ;  /* 0x000000a41dad7209 */ /* 0x000fe20007810000 */
[----:B------:R-:W-:Y:S01]  /*dc40*/  SHFL.BFLY PT, R165, R172, 0x2, 0x1f ;  /* 0x0c401f00aca57f89 */ /* 0x000fe200000e0000 */
[----:B------:R-:W-:Y:S01]  /*dc50*/  LOP3.LUT R174, R237, UR14, R244, 0x96, !PT ;  /* 0x0000000eedae7c12 */ /* 0x000fe2000f8e96f4 */
[----:B------:R-:W-:Y:S06]  /*dc60*/  IMAD.WIDE.U32 R176, R176, -0x326172a9, RZ ;  /* 0xcd9e8d57b0b07825 */ /* 0x000fec00078e00ff */
[----:B------:R-:W1:Y:S02]  /*dc70*/  SHFL.BFLY PT, R164, R173, 0x2, 0x1f ;  /* 0x0c401f00ada47f89 */ /* 0x000e6400000e0000 */
[----:B-1----:R-:W-:Y:S02]  /*dc80*/  FMNMX.FTZ R168, R173, R164, !PT ;  /* 0x000000a4ada87209 */ /* 0x002fe40007810000 */
[----:B------:R-:W-:Y:S01]  /*dc90*/  FMNMX.FTZ R170, R175, R166, !PT ;  /* 0x000000a6afaa7209 */ /* 0x000fe20007810000 */
[----:B------:R-:W-:Y:S01]  /*dca0*/  IMAD.WIDE.U32 R174, R174, -0x326172a9, RZ ;  /* 0xcd9e8d57aeae7825 */ /* 0x000fe200078e00ff */
[----:B------:R-:W-:Y:S02]  /*dcb0*/  FMNMX.FTZ R171, R172, R165, !PT ;  /* 0x000000a5acab7209 */ /* 0x000fe40007810000 */
[----:B------:R-:W1:Y:S08]  /*dcc0*/  SHFL.BFLY PT, R165, R168, 0x1, 0x1f ;  /* 0x0c201f00a8a57f89 */ /* 0x000e7000000e0000 */
[----:B------:R-:W2:Y:S08]  /*dcd0*/  SHFL.BFLY PT, R167, R170, 0x1, 0x1f ;  /* 0x0c201f00aaa77f89 */ /* 0x000eb000000e0000 */
[----:B------:R-:W3:Y:S01]  /*dce0*/  SHFL.BFLY PT, R166, R171, 0x1, 0x1f ;  /* 0x0c201f00aba67f89 */ /* 0x000ee200000e0000 */
[----:B-1----:R-:W-:Y:S05]  /*dcf0*/  FMNMX.FTZ R165, R168, R165, !PT ;  /* 0x000000a5a8a57209 */ /* 0x002fea0007810000 */
[C---:B------:R-:W-:Y:S02]  /*dd00*/  FADD.FTZ R0, -R165.reuse, R0 ;  /* 0x00000000a5007221 */ /* 0x040fe40000010100 */
[----:B------:R-:W-:Y:S01]  /*dd10*/  FMUL.FTZ R180, R165, c[0x0][0x23c] ;  /* 0x00008f00a5b47a20 */ /* 0x000fe20000410000 */
[----:B--2---:R-:W-:Y:S02]  /*dd20*/  FMNMX.FTZ R167, R170, R167, !PT ;  /* 0x000000a7aaa77209 */ /* 0x004fe40007810000 */
[----:B------:R-:W-:Y:S02]  /*dd30*/  FMNMX.FTZ R170, R10, R169, !PT ;  /* 0x000000a90aaa7209 */ /* 0x000fe40007810000 */
[C---:B------:R-:W-:Y:S01]  /*dd40*/  FSETP.NEU.FTZ.AND P1, PT, R167.reuse, -INF , PT ;  /* 0xff800000a700780b */ /* 0x040fe20003f3d000 */
[C---:B------:R-:W-:Y:S02]  /*dd50*/  FADD.FTZ R2, -R167.reuse, R2 ;  /* 0x00000002a7027221 */ /* 0x040fe40000010100 */
[----:B------:R-:W-:Y:S01]  /*dd60*/  FMUL.FTZ R181, R167, c[0x0][0x23c] ;  /* 0x00008f00a7b57a20 */ /* 0x000fe20000410000 */
[----:B---3--:R-:W-:Y:S01]  /*dd70*/  FMNMX.FTZ R166, R171, R166, !PT ;  /* 0x000000a6aba67209 */ /* 0x008fe20007810000 */
[----:B------:R-:W-:Y:S01]  /*dd80*/  FMUL.FTZ R164, R2, c[0x0][0x23c] ;  /* 0x00008f0002a47a20 */ /* 0x000fe20000410000 */
[----:B------:R-:W-:Y:S02]  /*dd90*/  FMNMX.FTZ R171, R11, R170, !PT ;  /* 0x000000aa0bab7209 */ /* 0x000fe40007810000 */
[----:B------:R-:W-:Y:S01]  /*dda0*/  FSEL R181, R181, RZ, P1 ;  /* 0x000000ffb5b57208 */ /* 0x000fe20000800000 */
[----:B------:R-:W-:Y:S01]  /*ddb0*/  FADD.FTZ R2, -R166, R3 ;  /* 0x00000003a6027221 */ /* 0x000fe20000010100 */
[----:B------:R-:W-:Y:S01]  /*ddc0*/  FMNMX.FTZ R168, R14, R171, !PT ;  /* 0x000000ab0ea87209 */ /* 0x000fe20007810000 */
[C---:B------:R-:W-:Y:S01]  /*ddd0*/  FMUL.FTZ R182, R166.reuse, c[0x0][0x23c] ;  /* 0x00008f00a6b67a20 */ /* 0x040fe20000410000 */
[----:B------:R-:W-:Y:S01]  /*dde0*/  FSETP.NEU.FTZ.AND P1, PT, R166, -INF , PT ;  /* 0xff800000a600780b */ /* 0x000fe20003f3d000 */
[----:B------:R-:W-:Y:S01]  /*ddf0*/  FMUL.FTZ R3, R2, c[0x0][0x23c] ;  /* 0x00008f0002037a20 */ /* 0x000fe20000410000 */
[----:B------:R-:W-:Y:S01]  /*de00*/  FMNMX.FTZ R171, R15, R168, !PT ;  /* 0x000000a80fab7209 */ /* 0x000fe20007810000 */
[----:B------:R-:W-:Y:S01]  /*de10*/  FMUL.FTZ R2, R0, c[0x0][0x23c] ;  /* 0x00008f0000027a20 */ /* 0x000fe20000410000 */
[----:B------:R-:W-:Y:S01]  /*de20*/  FSEL R182, R182, RZ, P1 ;  /* 0x000000ffb6b67208 */ /* 0x000fe20000800000 */
[--C-:B------:R-:W-:Y:S01]  /*de30*/  FFMA.FTZ R192, R16, c[0x0][0x23c], -R181.reuse ;  /* 0x00008f0010c07a23 */ /* 0x100fe200000108b5 */
[----:B------:R-:W-:Y:S01]  /*de40*/  FMNMX.FTZ R0, R26, R171, !PT ;  /* 0x000000ab1a007209 */ /* 0x000fe20007810000 */
[----:B------:R-:W-:Y:S01]  /*de50*/  FFMA.FTZ R193, R17, c[0x0][0x23c], -R181 ;  /* 0x00008f0011c17a23 */ /* 0x000fe200000108b5 */
[----:B------:R-:W-:Y:S01]  /*de60*/  FSETP.NEU.FTZ.AND P1, PT, R165, -INF , PT ;  /* 0xff800000a500780b */ /* 0x000fe20003f3d000 */
[--C-:B------:R-:W-:Y:S01]  /*de70*/  FFMA.FTZ R194, R18, c[0x0][0x23c], -R182.reuse ;  /* 0x00008f0012c27a23 */ /* 0x100fe200000108b6 */
[----:B------:R-:W-:Y:S01]  /*de80*/  FMNMX.FTZ R173, R27, R0, !PT ;  /* 0x000000001bad7209 */ /* 0x000fe20007810000 */
[--C-:B------:R-:W-:Y:S01]  /*de90*/  FFMA.FTZ R195, R19, c[0x0][0x23c], -R182.reuse ;  /* 0x00008f0013c37a23 */ /* 0x100fe200000108b6 */
[----:B------:R-:W-:Y:S01]  /*dea0*/  FSEL R180, R180, RZ, P1 ;  /* 0x000000ffb4b47208 */ /* 0x000fe20000800000 */
[--C-:B------:R-:W-:Y:S01]  /*deb0*/  FFMA.FTZ R198, R6, c[0x0][0x23c], -R182.reuse ;  /* 0x00008f0006c67a23 */ /* 0x100fe200000108b6 */
[----:B------:R-:W-:Y:S01]  /*dec0*/  FMNMX.FTZ R0, R30, R173, !PT ;  /* 0x000000ad1e007209 */ /* 0x000fe20007810000 */
[----:B------:R-:W-:Y:S01]  /*ded0*/  FFMA.FTZ R199, R7, c[0x0][0x23c], -R182 ;  /* 0x00008f0007c77a23 */ /* 0x000fe200000108b6 */
[----:B------:R-:W-:Y:S01]  /*dee0*/  MOV R173, UR27 ;  /* 0x0000001b00ad7c02 */ /* 0x000fe20008000f00 */
[--C-:B------:R-:W-:Y:S01]  /*def0*/  FFMA.FTZ R200, R8, c[0x0][0x23c], -R180.reuse ;  /* 0x00008f0008c87a23 */ /* 0x100fe200000108b4 */
[----:B------:R-:W-:Y:S01]  /*df00*/  FMNMX.FTZ R171, R31, R0, !PT ;  /* 0x000000001fab7209 */ /* 0x000fe20007810000 */
[--C-:B------:R-:W-:Y:S01]  /*df10*/  FFMA.FTZ R201, R9, c[0x0][0x23c], -R180.reuse ;  /* 0x00008f0009c97a23 */ /* 0x100fe200000108b4 */
[----:B------:R-:W-:Y:S01]  /*df20*/  LOP3.LUT R18, R245, UR25, R173, 0x96, !PT ;  /* 0x00000019f5127c12 */ /* 0x000fe2000f8e96ad */
[--C-:B------:R-:W-:Y:S01]  /*df30*/  FFMA.FTZ R196, R4, c[0x0][0x23c], -R181.reuse ;  /* 0x00008f0004c47a23 */ /* 0x100fe200000108b5 */
[----:B------:R-:W-:Y:S01]  /*df40*/  MUFU.EX2 R192, R192 ;  /* 0x000000c000c07308 */ /* 0x000fe20000000800 */
[----:B------:R-:W1:Y:S01]  /*df50*/  SHFL.BFLY PT, R0, R171, 0x2, 0x1f ;  /* 0x0c401f00ab007f89 */ /* 0x000e6200000e0000 */
[--C-:B------:R-:W-:Y:S01]  /*df60*/  FFMA.FTZ R197, R5, c[0x0][0x23c], -R181.reuse ;  /* 0x00008f0005c57a23 */ /* 0x100fe200000108b5 */
[----:B------:R-:W-:Y:S01]  /*df70*/  UIADD3 UR25, UR25, -0x1, URZ ;  /* 0xffffffff19197890 */ /* 0x000fe2000fffe03f */
[----:B------:R-:W-:Y:S04]  /*df80*/  IMAD.WIDE.U32 R190, R18, -0x326172a9, RZ ;  /* 0xcd9e8d5712be7825 */ /* 0x000fe800078e00ff */
[----:B------:R-:W-:Y:S01]  /*df90*/  FFMA.FTZ R246, R12, c[0x0][0x23c], -R180 ;  /* 0x00008f000cf67a23 */ /* 0x000fe200000108b4 */
[--C-:B------:R-:W-:Y:S01]  /*dfa0*/  LOP3.LUT R170, R177, UR13, R190.reuse, 0x96, !PT ;  /* 0x0000000db1aa7c12 */ /* 0x100fe2000f8e96be */
[----:B------:R-:W2:Y:S01]  /*dfb0*/  MUFU.EX2 R193, R193 ;  /* 0x000000c100c17308 */ /* 0x000ea20000000800 */
[----:B------:R-:W-:Y:S01]  /*dfc0*/  LOP3.LUT R190, R175, UR13, R190, 0x96, !PT ;  /* 0x0000000dafbe7c12 */ /* 0x000fe2000f8e96be */
[----:B------:R-:W-:Y:S01]  /*dfd0*/  FFMA.FTZ R247, R13, c[0x0][0x23c], -R180 ;  /* 0x00008f000df77a23 */ /* 0x000fe200000108b4 */
[----:B------:R-:W-:Y:S01]  /*dfe0*/  LOP3.LUT R168, R191, UR15, R242, 0x96, !PT ;  /* 0x0000000fbfa87c12 */ /* 0x000fe2000f8e96f2 */
[--C-:B------:R-:W-:Y:S02]  /*dff0*/  FFMA.FTZ R28, R28, c[0x0][0x23c], -R180.reuse ;  /* 0x00008f001c1c7a23 */ /* 0x100fe400000108b4 */
[----:B------:R-:W-:Y:S02]  /*e000*/  FFMA.FTZ R29, R29, c[0x0][0x23c], -R180 ;  /* 0x00008f001d1d7a23 */ /* 0x000fe400000108b4 */
[----:B------:R-:W-:Y:S02]  /*e010*/  IMAD.WIDE.U32 R178, R168, -0x2daee0ad, RZ ;  /* 0xd2511f53a8b27825 */ /* 0x000fe400078e00ff */
[----:B------:R-:W-:Y:S02]  /*e020*/  MUFU.EX2 R194, R194 ;  /* 0x000000c200c27308 */ /* 0x000fe40000000800 */
[----:B------:R-:W-:Y:S01]  /*e030*/  FFMA.FTZ R252, R34, c[0x0][0x23c], -R182 ;  /* 0x00008f0022fc7a23 */ /* 0x000fe200000108b6 */
[----:B------:R-:W-:Y:S01]  /*e040*/  LOP3.LUT R172, R179, UR12, R240, 0x96, !PT ;  /* 0x0000000cb3ac7c12 */ /* 0x000fe2000f8e96f0 */
[----:B------:R-:W-:Y:S01]  /*e050*/  FFMA.FTZ R250, R32, c[0x0][0x23c], -R181 ;  /* 0x00008f0020fa7a23 */ /* 0x000fe200000108b5 */
[----:B-1----:R-:W-:Y:S01]  /*e060*/  FMNMX.FTZ R19, R171, R0, !PT ;  /* 0x00000000ab137209 */ /* 0x002fe20007810000 */
[----:B------:R-:W-:Y:S01]  /*e070*/  IMAD.WIDE.U32 R170, R170, -0x2daee0ad, RZ ;  /* 0xd2511f53aaaa7825 */ /* 0x000fe200078e00ff */
[----:B------:R-:W-:Y:S03]  /*e080*/  LOP3.LUT R0, R191, UR15, R238, 0x96, !PT ;  /* 0x0000000fbf007c12 */ /* 0x000fe6000f8e96ee */
[----:B------:R-:W1:Y:S01]  /*e090*/  SHFL.BFLY PT, R18, R19, 0x1, 0x1f ;  /* 0x0c201f0013127f89 */ /* 0x000e6200000e0000 */
[----:B------:R-:W-:Y:S01]  /*e0a0*/  IMAD.WIDE.U32 R190, R190, -0x2daee0ad, RZ ;  /* 0xd2511f53bebe7825 */ /* 0x000fe200078e00ff */
[----:B------:R-:W-:Y:S01]  /*e0b0*/  LOP3.LUT R168, R171, UR10, R178, 0x96, !PT ;  /* 0x0000000aaba87c12 */ /* 0x000fe2000f8e96b2 */
[----:B------:R-:W3:Y:S02]  /*e0c0*/  MUFU.EX2 R195, R195 ;  /* 0x000000c300c37308 */ /* 0x000ee40000000800 */
[----:B------:R-:W-:Y:S04]  /*e0d0*/  IMAD.WIDE.U32 R186, R0, -0x2daee0ad, RZ ;  /* 0xd2511f5300ba7825 */ /* 0x000fe800078e00ff */
[----:B------:R-:W-:Y:S01]  /*e0e0*/  IMAD.WIDE.U32 R6, R168, -0x326172a9, RZ ;  /* 0xcd9e8d57a8067825 */ /* 0x000fe200078e00ff */
[----:B------:R-:W-:Y:S02]  /*e0f0*/  LOP3.LUT R0, R187, UR12, R236, 0x96, !PT ;  /* 0x0000000cbb007c12 */ /* 0x000fe4000f8e96ec */
[----:B------:R-:W-:Y:S01]  /*e100*/  LOP3.LUT R186, R191, UR10, R186, 0x96, !PT ;  /* 0x0000000abfba7c12 */ /* 0x000fe2000f8e96ba */
[----:B------:R-:W-:Y:S01]  /*e110*/  IMAD.WIDE.U32 R172, R172, -0x326172a9, RZ ;  /* 0xcd9e8d57acac7825 */ /* 0x000fe200078e00ff */
[----:B------:R-:W-:Y:S03]  /*e120*/  MUFU.EX2 R196, R196 ;  /* 0x000000c400c47308 */ /* 0x000fe60000000800 */
[----:B------:R-:W-:Y:S01]  /*e130*/  IMAD.WIDE.U32 R186, R186, -0x326172a9, RZ ;  /* 0xcd9e8d57baba7825 */ /* 0x000fe200078e00ff */
[----:B------:R-:W-:Y:S02]  /*e140*/  LOP3.LUT R188, R7, UR9, R172, 0x96, !PT ;  /* 0x0000000907bc7c12 */ /* 0x000fe4000f8e96ac */
[----:B------:R-:W-:Y:S01]  /*e150*/  LOP3.LUT R8, R173, UR11, R176, 0x96, !PT ;  /* 0x0000000bad087c12 */ /* 0x000fe2000f8e96b0 */
[----:B------:R-:W-:Y:S01]  /*e160*/  IMAD.WIDE.U32 R184, R0, -0x326172a9, RZ ;  /* 0xcd9e8d5700b87825 */ /* 0x000fe200078e00ff */
[----:B-1----:R-:W-:Y:S03]  /*e170*/  FMNMX.FTZ R18, R19, R18, !PT ;  /* 0x0000001213127209 */ /* 0x002fe60007810000 */
[----:B------:R-:W-:Y:S01]  /*e180*/  IMAD.WIDE.U32 R188, R188, -0x2daee0ad, RZ ;  /* 0xd2511f53bcbc7825 */ /* 0x000fe200078e00ff */
[----:B------:R-:W-:Y:S01]  /*e190*/  LOP3.LUT R184, R187, UR9, R184, 0x96, !PT ;  /* 0x00000009bbb87c12 */ /* 0x000fe2000f8e96b8 */
[----:B------:R-:W1:Y:S01]  /*e1a0*/  MUFU.EX2 R197, R197 ;  /* 0x000000c500c57308 */ /* 0x000e620000000800 */
[----:B------:R-:W-:Y:S01]  /*e1b0*/  LOP3.LUT R0, R185, UR11, R174, 0x96, !PT ;  /* 0x0000000bb9007c12 */ /* 0x000fe2000f8e96ae */
[C---:B------:R-:W-:Y:S01]  /*e1c0*/  FMUL.FTZ R19, R18.reuse, c[0x0][0x23c] ;  /* 0x00008f0012137a20 */ /* 0x040fe20000410000 */
[----:B------:R-:W-:Y:S01]  /*e1d0*/  FSETP.NEU.FTZ.AND P1, PT, R18, -INF , PT ;  /* 0xff8000001200780b */ /* 0x000fe20003f3d000 */
[----:B------:R-:W-:Y:S03]  /*e1e0*/  IMAD.WIDE.U32 R184, R184, -0x2daee0ad, RZ ;  /* 0xd2511f53b8b87825 */ /* 0x000fe600078e00ff */
[----:B------:R-:W-:Y:S01]  /*e1f0*/  FSEL R19, R19, RZ, P1 ;  /* 0x000000ff13137208 */ /* 0x000fe20000800000 */
[----:B------:R-:W-:Y:S02]  /*e200*/  IMAD.WIDE.U32 R172, R0, -0x2daee0ad, RZ ;  /* 0xd2511f5300ac7825 */ /* 0x000fe400078e00ff */
[----:B------:R-:W-:Y:S02]  /*e210*/  MUFU.EX2 R198, R198 ;  /* 0x000000c600c67308 */ /* 0x000fe40000000800 */
[----:B------:R-:W-:Y:S01]  /*e220*/  IMAD.WIDE.U32 R8, R8, -0x2daee0ad, RZ ;  /* 0xd2511f5308087825 */ /* 0x000fe200078e00ff */
[----:B------:R-:W-:Y:S02]  /*e230*/  LOP3.LUT R172, R185, UR6, R172, 0x96, !PT ;  /* 0x00000006b9ac7c12 */ /* 0x000fe4000f8e96ac */
[----:B------:R-:W-:Y:S01]  /*e240*/  LOP3.LUT R190, R173, UR8, R190, 0x96, !PT ;  /* 0x00000008adbe7c12 */ /* 0x000fe2000f8e96be */
[----:B------:R-:W-:Y:S01]  /*e250*/  FFMA.FTZ R203, R11, c[0x0][0x23c], -R19 ;  /* 0x00008f000bcb7a23 */ /* 0x000fe20000010813 */
[----:B------:R-:W-:Y:S01]  /*e260*/  LOP3.LUT R8, R189, UR6, R8, 0x96, !PT ;  /* 0x00000006bd087c12 */ /* 0x000fe2000f8e9608 */
[----:B------:R-:W-:Y:S01]  /*e270*/  IMAD.WIDE.U32 R172, R172, -0x326172a9, RZ ;  /* 0xcd9e8d57acac7825 */ /* 0x000fe200078e00ff */
[----:B------:R-:W-:Y:S01]  /*e280*/  LOP3.LUT R0, R9, UR8, R170, 0x96, !PT ;  /* 0x0000000809007c12 */ /* 0x000fe2000f8e96aa */
[----:B------:R-:W-:Y:S02]  /*e290*/  MUFU.EX2 R199, R199 ;  /* 0x000000c700c77308 */ /* 0x000fe40000000800 */
[----:B------:R-:W-:Y:S01]  /*e2a0*/  IMAD.WIDE.U32 R190, R190, -0x326172a9, RZ ;  /* 0xcd9e8d57bebe7825 */ /* 0x000fe200078e00ff */
[----:B------:R-:W-:Y:S02]  /*e2b0*/  LOP3.LUT R11, R172, 0xffff, RZ, 0xc0, !PT ;  /* 0x0000ffffac0b7812 */ /* 0x000fe400078ec0ff */
[--C-:B------:R-:W-:Y:S01]  /*e2c0*/  SHF.R.U32.HI R12, RZ, 0x10, R172.reuse ;  /* 0x00000010ff0c7819 */ /* 0x100fe200000116ac */
[----:B------:R-:W-:Y:S01]  /*e2d0*/  IMAD.WIDE.U32 R174, R8, -0x326172a9, RZ ;  /* 0xcd9e8d5708ae7825 */ /* 0x000fe200078e00ff */
[----:B------:R-:W-:Y:S02]  /*e2e0*/  SHF.R.U32.HI R11, RZ, 0x8, R11 ;  /* 0x00000008ff0b7819 */ /* 0x000fe4000001160b */
[----:B------:R-:W-:Y:S01]  /*e2f0*/  SHF.R.U32.HI R179, RZ, 0x18, R172 ;  /* 0x00000018ffb37819 */ /* 0x000fe200000116ac */
[----:B------:R-:W-:Y:S01]  /*e300*/  IMAD.WIDE.U32 R16, R0, -0x326172a9, RZ ;  /* 0xcd9e8d5700107825 */ /* 0x000fe200078e00ff */
[----:B------:R-:W-:Y:S01]  /*e310*/  LOP3.LUT R0, R172, 0xff, RZ, 0xc0, !PT ;  /* 0x000000ffac007812 */ /* 0x000fe200078ec0ff */
[----:B------:R-:W-:Y:S01]  /*e320*/  MUFU.EX2 R200, R200 ;  /* 0x000000c800c87308 */ /* 0x000fe20000000800 */
[----:B------:R-:W-:Y:S01]  /*e330*/  LOP3.LUT R168, R174, 0xffff, RZ, 0xc0, !PT ;  /* 0x0000ffffaea87812 */ /* 0x000fe200078ec0ff */
[--C-:B------:R-:W-:Y:S01]  /*e340*/  FFMA.FTZ R202, R10, c[0x0][0x23c], -R19.reuse ;  /* 0x00008f000aca7a23 */ /* 0x100fe20000010813 */
[----:B------:R-:W-:Y:S01]  /*e350*/  LOP3.LUT R10, R173, UR17, R190, 0x96, !PT ;  /* 0x00000011ad0a7c12 */ /* 0x000fe2000f8e96be */
[--C-:B------:R-:W-:Y:S01]  /*e360*/  FFMA.FTZ R248, R14, c[0x0][0x23c], -R19.reuse ;  /* 0x00008f000ef87a23 */ /* 0x100fe20000010813 */
[--C-:B------:R-:W-:Y:S01]  /*e370*/  SHF.R.U32.HI R8, RZ, 0x10, R174.reuse ;  /* 0x00000010ff087819 */ /* 0x100fe200000116ae */
[----:B------:R-:W-:Y:S01]  /*e380*/  FFMA.FTZ R249, R15, c[0x0][0x23c], -R19 ;  /* 0x00008f000ff97a23 */ /* 0x000fe20000010813 */
[----:B------:R-:W-:Y:S01]  /*e390*/  LOP3.LUT R9, R174, 0xff, RZ, 0xc0, !PT ;  /* 0x000000ffae097812 */ /* 0x000fe200078ec0ff */
[----:B------:R-:W-:Y:S01]  /*e3a0*/  FFMA.FTZ R251, R33, c[0x0][0x23c], -R181 ;  /* 0x00008f0021fb7a23 */ /* 0x000fe200000108b5 */
[----:B------:R-:W-:Y:S01]  /*e3b0*/  SHF.R.U32.HI R171, RZ, 0x18, R174 ;  /* 0x00000018ffab7819 */ /* 0x000fe200000116ae */
[----:B------:R-:W-:Y:S01]  /*e3c0*/  MUFU.EX2 R201, R201 ;  /* 0x000000c900c97308 */ /* 0x000fe20000000800 */
[----:B------:R-:W-:Y:S02]  /*e3d0*/  LOP3.LUT R177, R175, UR17, R16, 0x96, !PT ;  /* 0x00000011afb17c12 */ /* 0x000fe4000f8e9610 */
[----:B------:R-:W-:Y:S01]  /*e3e0*/  PRMT R13, R0, 0x5410, R11 ;  /* 0x00005410000d7816 */ /* 0x000fe2000000000b */
[----:B------:R-:W4:Y:S01]  /*e3f0*/  LDSM.16.MT88.4 R172, [R211+0xa000] ;  /* 0x00a00000d3ac783b */ /* 0x000f220000004200 */
[C---:B------:R-:W-:Y:S02]  /*e400*/  LOP3.LUT R0, R10.reuse, 0xffff, RZ, 0xc0, !PT ;  /* 0x0000ffff0a007812 */ /* 0x040fe400078ec0ff */
[----:B------:R-:W-:Y:S01]  /*e410*/  LOP3.LUT R11, R10, 0xff, RZ, 0xc0, !PT ;  /* 0x000000ff0a0b7812 */ /* 0x000fe200078ec0ff */
[--C-:B------:R-:W-:Y:S01]  /*e420*/  HSET2.LE.AND R178, R13, R234.reuse, PT ;  /* 0x000000ea0db27233 */ /* 0x100fe20003803000 */
[----:B------:R-:W-:Y:S01]  /*e430*/  SHF.R.U32.HI R0, RZ, 0x8, R0 ;  /* 0x00000008ff007819 */ /* 0x000fe20000011600 */
[----:B------:R-:W-:Y:S01]  /*e440*/  MUFU.EX2 R202, R202 ;  /* 0x000000ca00ca7308 */ /* 0x000fe20000000800 */
[----:B------:R-:W-:Y:S02]  /*e450*/  SHF.R.U32.HI R168, RZ, 0x8, R168 ;  /* 0x00000008ffa87819 */ /* 0x000fe400000116a8 */
[----:B------:R-:W-:Y:S01]  /*e460*/  PRMT R11, R11, 0x5410, R0 ;  /* 0x000054100b0b7816 */ /* 0x000fe20000000000 */
[----:B------:R-:W-:Y:S01]  /*e470*/  FADD.FTZ R0, -R18, R169 ;  /* 0x000000a912007221 */ /* 0x000fe20000010100 */
[----:B------:R-:W-:Y:S02]  /*e480*/  LOP3.LUT R8, R8, 0xff, RZ, 0xc0, !PT ;  /* 0x000000ff08087812 */ /* 0x000fe400078ec0ff */
[----:B------:R-:W-:Y:S01]  /*e490*/  PRMT R9, R9, 0x5410, R168 ;  /* 0x0000541009097816 */ /* 0x000fe200000000a8 */
[----:B------:R-:W-:Y:S01]  /*e4a0*/  FMUL.FTZ R0, R0, c[0x0][0x23c] ;  /* 0x00008f0000007a20 */ /* 0x000fe20000410000 */
[----:B------:R-:W-:Y:S01]  /*e4b0*/  PRMT R171, R8, 0x5410, R171 ;  /* 0x0000541008ab7816 */ /* 0x000fe200000000ab */
[----:B------:R-:W-:Y:S01]  /*e4c0*/  MUFU.EX2 R203, R203 ;  /* 0x000000cb00cb7308 */ /* 0x000fe20000000800 */
[C---:B------:R-:W-:Y:S01]  /*e4d0*/  LOP3.LUT R168, R177.reuse, 0xffff, RZ, 0xc0, !PT ;  /* 0x0000ffffb1a87812 */ /* 0x040fe200078ec0ff */
[--C-:B------:R-:W-:Y:S01]  /*e4e0*/  HSET2.LE.AND R170, R9, R234.reuse, PT ;  /* 0x000000ea09aa7233 */ /* 0x100fe20003803000 */
[--C-:B------:R-:W-:Y:S01]  /*e4f0*/  SHF.R.U32.HI R8, RZ, 0x10, R177.reuse ;  /* 0x00000010ff087819 */ /* 0x100fe200000116b1 */
[--C-:B------:R-:W-:Y:S01]  /*e500*/  HSET2.LE.AND R171, R171, R234.reuse, PT ;  /* 0x000000eaabab7233 */ /* 0x100fe20003803000 */
[----:B------:R-:W-:Y:S01]  /*e510*/  SHF.R.U32.HI R15, RZ, 0x10, R10 ;  /* 0x00000010ff0f7819 */ /* 0x000fe2000001160a */
[--C-:B------:R-:W-:Y:S01]  /*e520*/  HSET2.LE.AND R176, R11, R234.reuse, PT ;  /* 0x000000ea0bb07233 */ /* 0x100fe20003803000 */
[----:B------:R-:W-:Y:S02]  /*e530*/  SHF.R.U32.HI R14, RZ, 0x8, R168 ;  /* 0x00000008ff0e7819 */ /* 0x000fe400000116a8 */
[----:B------:R-:W-:Y:S01]  /*e540*/  LOP3.LUT R183, R177, 0xff, RZ, 0xc0, !PT ;  /* 0x000000ffb1b77812 */ /* 0x000fe200078ec0ff */
[----:B------:R-:W1:Y:S01]  /*e550*/  MUFU.EX2 R164, R164 ;  /* 0x000000a400a47308 */ /* 0x000e620000000800 */
[----:B------:R-:W-:Y:S02]  /*e560*/  LOP3.LUT R8, R8, 0xff, RZ, 0xc0, !PT ;  /* 0x000000ff08087812 */ /* 0x000fe400078ec0ff */
[----:B------:R-:W-:Y:S02]  /*e570*/  SHF.R.U32.HI R10, RZ, 0x18, R10 ;  /* 0x00000018ff0a7819 */ /* 0x000fe4000001160a */
[----:B------:R-:W-:Y:S02]  /*e580*/  LOP3.LUT R15, R15, 0xff, RZ, 0xc0, !PT ;  /* 0x000000ff0f0f7812 */ /* 0x000fe400078ec0ff */
[----:B------:R-:W-:Y:S02]  /*e590*/  SHF.R.U32.HI R177, RZ, 0x18, R177 ;  /* 0x00000018ffb17819 */ /* 0x000fe400000116b1 */
[----:B------:R-:W-:Y:S01]  /*e5a0*/  PRMT R183, R183, 0x5410, R14 ;  /* 0x00005410b7b77816 */ /* 0x000fe2000000000e */
[----:B------:R-:W4:Y:S01]  /*e5b0*/  MUFU.EX2 R3, R3 ;  /* 0x0000000300037308 */ /* 0x000f220000000800 */
[----:B------:R-:W-:Y:S02]  /*e5c0*/  PRMT R15, R15, 0x5410, R10 ;  /* 0x000054100f0f7816 */ /* 0x000fe4000000000a */
[----:B------:R-:W-:Y:S01]  /*e5d0*/  PRMT R177, R8, 0x5410, R177 ;  /* 0x0000541008b17816 */ /* 0x000fe200000000b1 */
[--C-:B------:R-:W-:Y:S01]  /*e5e0*/  HSET2.LE.AND R168, R183, R234.reuse, PT ;  /* 0x000000eab7a87233 */ /* 0x100fe20003803000 */
[----:B--2---:R-:W-:Y:S02]  /*e5f0*/  F2FP.PACK_AB R9, R193, R192 ;  /* 0x000000c0c109723e */ /* 0x004fe400000000ff */
[----:B---3--:R-:W-:Y:S01]  /*e600*/  F2FP.PACK_AB R8, R195, R194 ;  /* 0x000000c2c308723e */ /* 0x008fe200000000ff */
[--C-:B------:R-:W-:Y:S01]  /*e610*/  HSET2.LE.AND R169, R177, R234.reuse, PT ;  /* 0x000000eab1a97233 */ /* 0x100fe20003803000 */
[----:B------:R-:W-:Y:S01]  /*e620*/  LOP3.LUT R170, R170, R9, RZ, 0xc0, !PT ;  /* 0x00000009aaaa7212 */ /* 0x000fe200078ec0ff */
[----:B------:R-:W-:Y:S01]  /*e630*/  MUFU.EX2 R246, R246 ;  /* 0x000000f600f67308 */ /* 0x000fe20000000800 */
[--C-:B------:R-:W-:Y:S01]  /*e640*/  HSET2.LE.AND R177, R15, R234.reuse, PT ;  /* 0x000000ea0fb17233 */ /* 0x100fe20003803000 */
[----:B------:R-:W-:Y:S02]  /*e650*/  LOP3.LUT R171, R171, R8, RZ, 0xc0, !PT ;  /* 0x00000008abab7212 */ /* 0x000fe400078ec0ff */
[----:B-1----:R-:W-:Y:S01]  /*e660*/  F2FP.PACK_AB R11, R197, R196 ;  /* 0x000000c4c50b723e */ /* 0x002fe200000000ff */
[C---:B------:R-:W-:Y:S01]  /*e670*/  FMUL.FTZ R40, R164.reuse, R40 ;  /* 0x00000028a4287220 */ /* 0x040fe20000410000 */
[----:B------:R-:W-:Y:S01]  /*e680*/  F2FP.PACK_AB R10, R199, R198 ;  /* 0x000000c6c70a723e */ /* 0x000fe200000000ff */
[C---:B------:R-:W-:Y:S01]  /*e690*/  FMUL.FTZ R41, R164.reuse, R41 ;  /* 0x00000029a4297220 */ /* 0x040fe20000410000 */
[----:B------:R-:W-:Y:S01]  /*e6a0*/  F2FP.PACK_AB R9, R201, R200 ;  /* 0x000000c8c909723e */ /* 0x000fe200000000ff */
[C---:B------:R-:W-:Y:S01]  /*e6b0*/  FMUL.FTZ R44, R164.reuse, R44 ;  /* 0x0000002ca42c7220 */ /* 0x040fe20000410000 */
[----:B------:R-:W1:Y:S01]  /*e6c0*/  MUFU.EX2 R247, R247 ;  /* 0x000000f700f77308 */ /* 0x000e620000000800 */
[----:B------:R-:W-:Y:S01]  /*e6d0*/  F2FP.PACK_AB R8, R203, R202 ;  /* 0x000000cacb08723e */ /* 0x000fe200000000ff */
[----:B------:R-:W-:Y:S01]  /*e6e0*/  FMUL.FTZ R45, R164, R45 ;  /* 0x0000002da42d7220 */ /* 0x000fe20000410000 */
[----:B------:R-:W-:Y:S01]  /*e6f0*/  LOP3.LUT R12, R12, 0xff, RZ, 0xc0, !PT ;  /* 0x000000ff0c0c7812 */ /* 0x000fe200078ec0ff */
[C---:B----4-:R-:W-:Y:S01]  /*e700*/  FMUL.FTZ R42, R3.reuse, R42 ;  /* 0x0000002a032a7220 */ /* 0x050fe20000410000 */
[----:B------:R-:W-:Y:S01]  /*e710*/  LOP3.LUT R168, R168, R11, RZ, 0xc0, !PT ;  /* 0x0000000ba8a87212 */ /* 0x000fe200078ec0ff */
[----:B------:R-:W-:Y:S01]  /*e720*/  FMUL.FTZ R11, R3, R163 ;  /* 0x000000a3030b7220 */ /* 0x000fe20000410000 */
[----:B------:R-:W-:Y:S01]  /*e730*/  LOP3.LUT R169, R169, R10, RZ, 0xc0, !PT ;  /* 0x0000000aa9a97212 */ /* 0x000fe200078ec0ff */
[----:B------:R-:W-:Y:S01]  /*e740*/  FMUL.FTZ R10, R3, R162 ;  /* 0x000000a2030a7220 */ /* 0x000fe20000410000 */
[----:B------:R-:W-:Y:S01]  /*e750*/  LOP3.LUT R176, R176, R9, RZ, 0xc0, !PT ;  /* 0x00000009b0b07212 */ /* 0x000fe200078ec0ff */
[----:B------:R-:W-:Y:S01]  /*e760*/  MUFU.EX2 R248, R248 ;  /* 0x000000f800f87308 */ /* 0x000fe20000000800 */
[C---:B------:R-:W-:Y:S01]  /*e770*/  FMUL.FTZ R9, R164.reuse, R161 ;  /* 0x000000a1a4097220 */ /* 0x040fe20000410000 */
[----:B------:R-:W-:Y:S01]  /*e780*/  LOP3.LUT R177, R177, R8, RZ, 0xc0, !PT ;  /* 0x00000008b1b17212 */ /* 0x000fe200078ec0ff */
[----:B------:R-:W-:Y:S01]  /*e790*/  FMUL.FTZ R8, R164, R160 ;  /* 0x000000a0a4087220 */ /* 0x000fe20000410000 */
[----:B------:R-:W-:Y:S01]  /*e7a0*/  PRMT R179, R12, 0x5410, R179 ;  /* 0x000054100cb37816 */ /* 0x000fe200000000b3 */
[----:B------:R-:W2:Y:S01]  /*e7b0*/  LDSM.16.MT88.4 R160, [R210+0xa000] ;  /* 0x00a00000d2a0783b */ /* 0x000ea20000004200 */
[C---:B------:R-:W-:Y:S02]  /*e7c0*/  FMUL.FTZ R43, R3.reuse, R43 ;  /* 0x0000002b032b7220 */ /* 0x040fe40000410000 */
[C---:B------:R-:W-:Y:S01]  /*e7d0*/  FMUL.FTZ R46, R3.reuse, R46 ;  /* 0x0000002e032e7220 */ /* 0x040fe20000410000 */
[--C-:B------:R-:W-:Y:S01]  /*e7e0*/  HSET2.LE.AND R179, R179, R234.reuse, PT ;  /* 0x000000eab3b37233 */ /* 0x100fe20003803000 */
[-C--:B------:R-:W-:Y:S01]  /*e7f0*/  HMMA.16816.F32 R8, R168, R172.reuse, R8 ;  /* 0x000000aca808723c */ /* 0x080fe20000001808 */
[----:B------:R-:W3:Y:S01]  /*e800*/  MUFU.EX2 R249, R249 ;  /* 0x000000f900f97308 */ /* 0x000ee20000000800 */
[----:B------:R-:W-:Y:S01]  /*e810*/  FMUL.FTZ R47, R3, R47 ;  /* 0x0000002f032f7220 */ /* 0x000fe20000410000 */
[----:B-1----:R-:W-:Y:S01]  /*e820*/  F2FP.PACK_AB R13, R247, R246 ;  /* 0x000000f6f70d723e */ /* 0x002fe200000000ff */
[C---:B------:R-:W-:Y:S02]  /*e830*/  FMUL.FTZ R56, R164.reuse, R56 ;  /* 0x00000038a4387220 */ /* 0x040fe40000410000 */
[----:B------:R-:W-:Y:S01]  /*e840*/  FMUL.FTZ R57, R164, R57 ;  /* 0x00000039a4397220 */ /* 0x000fe20000410000 */
[----:B------:R-:W-:Y:S01]  /*e850*/  LOP3.LUT R178, R178, R13, RZ, 0xc0, !PT ;  /* 0x0000000db2b27212 */ /* 0x000fe200078ec0ff */
[C---:B------:R-:W-:Y:S03]  /*e860*/  FMUL.FTZ R58, R3.reuse, R58 ;  /* 0x0000003a033a7220 */ /* 0x040fe60000410000 */
[----:B------:R-:W1:Y:S01]  /*e870*/  MUFU.EX2 R2, R2 ;  /* 0x0000000200027308 */ /* 0x000e620000000800 */
[C---:B------:R-:W-:Y:S02]  /*e880*/  FMUL.FTZ R59, R3.reuse, R59 ;  /* 0x0000003b033b7220 */ /* 0x040fe40000410000 */
[C---:B------:R-:W-:Y:S02]  /*e890*/  FMUL.FTZ R60, R164.reuse, R60 ;  /* 0x0000003ca43c7220 */ /* 0x040fe40000410000 */
[C---:B------:R-:W-:Y:S02]  /*e8a0*/  FMUL.FTZ R61, R164.reuse, R61 ;  /* 0x0000003da43d7220 */ /* 0x040fe40000410000 */
[C---:B------:R-:W-:Y:S02]  /*e8b0*/  FMUL.FTZ R62, R3.reuse, R62 ;  /* 0x0000003e033e7220 */ /* 0x040fe40000410000 */
[----:B------:R-:W-:Y:S01]  /*e8c0*/  FMUL.FTZ R63, R3, R63 ;  /* 0x0000003f033f7220 */ /* 0x000fe20000410000 */
[----:B------:R-:W4:Y:S01]  /*e8d0*/  MUFU.EX2 R0, R0 ;  /* 0x0000000000007308 */ /* 0x000f220000000800 */
[C---:B------:R-:W-:Y:S02]  /*e8e0*/  FMUL.FTZ R72, R164.reuse, R72 ;  /* 0x00000048a4487220 */ /* 0x040fe40000410000 */
[C---:B------:R-:W-:Y:S01]  /*e8f0*/  FMUL.FTZ R73, R164.reuse, R73 ;  /* 0x00000049a4497220 */ /* 0x040fe20000410000 */
[----:B---3--:R-:W-:Y:S01]  /*e900*/  F2FP.PACK_AB R12, R249, R248 ;  /* 0x000000f8f90c723e */ /* 0x008fe200000000ff */
[C---:B------:R-:W-:Y:S02]  /*e910*/  FMUL.FTZ R74, R3.reuse, R74 ;  /* 0x0000004a034a7220 */ /* 0x040fe40000410000 */
[----:B------:R-:W-:Y:S01]  /*e920*/  FMUL.FTZ R75, R3, R75 ;  /* 0x0000004b034b7220 */ /* 0x000fe20000410000 */
[----:B------:R-:W-:Y:S01]  /*e930*/  LOP3.LUT R179, R179, R12, RZ, 0xc0, !PT ;  /* 0x0000000cb3b37212 */ /* 0x000fe200078ec0ff */
[C---:B------:R-:W-:Y:S01]  /*e940*/  FMUL.FTZ R76, R164.reuse, R76 ;  /* 0x0000004ca44c7220 */ /* 0x040fe20000410000 */
[----:B------:R3:W-:Y:S01]  /*e950*/  MUFU.EX2 R7, R29 ;  /* 0x0000001d00077308 */ /* 0x0007e20000000800 */
[----:B------:R-:W-:Y:S02]  /*e960*/  FMUL.FTZ R77, R164, R77 ;  /* 0x0000004da44d7220 */ /* 0x000fe40000410000 */
[----:B------:R-:W-:Y:S02]  /*e970*/  FMUL.FTZ R78, R3, R78 ;  /* 0x0000004e034e7220 */ /* 0x000fe40000410000 */
[C---:B-1----:R-:W-:Y:S02]  /*e980*/  FMUL.FTZ R12, R2.reuse, R156 ;  /* 0x0000009c020c7220 */ /* 0x042fe40000410000 */
[C---:B------:R-:W-:Y:S02]  /*e990*/  FMUL.FTZ R13, R2.reuse, R157 ;  /* 0x0000009d020d7220 */ /* 0x040fe40000410000 */
[C---:B------:R-:W-:Y:S01]  /*e9a0*/  FMUL.FTZ R36, R2.reuse, R36 ;  /* 0x0000002402247220 */ /* 0x040fe20000410000 */
[----:B------:R-:W-:Y:S01]  /*e9b0*/  MUFU.EX2 R252, R252 ;  /* 0x000000fc00fc7308 */ /* 0x000fe20000000800 */
[C---:B------:R-:W-:Y:S02]  /*e9c0*/  FMUL.FTZ R37, R2.reuse, R37 ;  /* 0x0000002502257220 */ /* 0x040fe40000410000 */
[----:B------:R-:W-:Y:S02]  /*e9d0*/  FMUL.FTZ R48, R2, R48 ;  /* 0x0000003002307220 */ /* 0x000fe40000410000 */
[C---:B----4-:R-:W-:Y:S02]  /*e9e0*/  FMUL.FTZ R14, R0.reuse, R158 ;  /* 0x0000009e000e7220 */ /* 0x050fe40000410000 */
[----:B------:R-:W-:Y:S02]  /*e9f0*/  FMUL.FTZ R15, R0, R159 ;  /* 0x0000009f000f7220 */ /* 0x000fe40000410000 */
[----:B------:R-:W1:Y:S01]  /*ea00*/  LDSM.16.MT88.4 R156, [R209+0xa000] ;  /* 0x00a00000d19c783b */ /* 0x000e620000004200 */
[----:B------:R-:W-:Y:S01]  /*ea10*/  FMUL.FTZ R49, R2, R49 ;  /* 0x0000003102317220 */ /* 0x000fe20000410000 */
[----:B------:R-:W-:Y:S01]  /*ea20*/  MUFU.EX2 R250, R250 ;  /* 0x000000fa00fa7308 */ /* 0x000fe20000000800 */
[C---:B------:R-:W-:Y:S02]  /*ea30*/  FMUL.FTZ R50, R0.reuse, R50 ;  /* 0x0000003200327220 */ /* 0x040fe40000410000 */
[C---:B------:R-:W-:Y:S01]  /*ea40*/  HMMA.16816.F32 R12, R176.reuse, R172, R12 ;  /* 0x000000acb00c723c */ /* 0x040fe2000000180c */
[C---:B------:R-:W-:Y:S02]  /*ea50*/  FMUL.FTZ R38, R0.reuse, R38 ;  /* 0x0000002600267220 */ /* 0x040fe40000410000 */
[----:B------:R-:W-:Y:S02]  /*ea60*/  FMUL.FTZ R39, R0, R39 ;  /* 0x0000002700277220 */ /* 0x000fe40000410000 */
[----:B---3--:R-:W-:Y:S02]  /*ea70*/  FMUL.FTZ R29, R164, R149 ;  /* 0x00000095a41d7220 */ /* 0x008fe40000410000 */
[----:B------:R-:W-:Y:S01]  /*ea80*/  FMUL.FTZ R51, R0, R51 ;  /* 0x0000003300337220 */ /* 0x000fe20000410000 */
[----:B------:R-:W-:Y:S01]  /*ea90*/  LOP3.LUT R172, R17, UR7, R6, 0x96, !PT ;  /* 0x0000000711ac7c12 */ /* 0x000fe2000f8e9606 */
[C---:B------:R-:W-:Y:S01]  /*eaa0*/  FMUL.FTZ R52, R2.reuse, R52 ;  /* 0x0000003402347220 */ /* 0x040fe20000410000 */
[-C--:B------:R-:W-:Y:S01]  /*eab0*/  HMMA.16816.F32 R36, R176, R174.reuse, R36 ;  /* 0x000000aeb024723c */ /* 0x080fe20000001824 */
[----:B------:R3:W-:Y:S01]  /*eac0*/  MUFU.EX2 R6, R28 ;  /* 0x0000001c00067308 */ /* 0x0007e20000000800 */
[----:B------:R-:W-:Y:S02]  /*ead0*/  FMUL.FTZ R53, R2, R53 ;  /* 0x0000003502357220 */ /* 0x000fe40000410000 */
[C---:B------:R-:W-:Y:S02]  /*eae0*/  FMUL.FTZ R54, R0.reuse, R54 ;  /* 0x0000003600367220 */ /* 0x040fe40000410000 */
[----:B------:R-:W-:Y:S02]  /*eaf0*/  FMUL.FTZ R55, R0, R55 ;  /* 0x0000003700377220 */ /* 0x000fe40000410000 */
[C---:B------:R-:W-:Y:S01]  /*eb00*/  HMMA.16816.F32 R40, R168.reuse, R174, R40 ;  /* 0x000000aea828723c */ /* 0x040fe20000001828 */
[C---:B------:R-:W-:Y:S02]  /*eb10*/  FMUL.FTZ R64, R2.reuse, R64 ;  /* 0x0000004002407220 */ /* 0x040fe40000410000 */
[----:B------:R-:W-:Y:S01]  /*eb20*/  MUFU.EX2 R251, R251 ;  /* 0x000000fb00fb7308 */ /* 0x000fe20000000800 */
[----:B------:R-:W-:Y:S02]  /*eb30*/  FMUL.FTZ R65, R2, R65 ;  /* 0x0000004102417220 */ /* 0x000fe40000410000 */
[C---:B------:R-:W-:Y:S02]  /*eb40*/  FMUL.FTZ R66, R0.reuse, R66 ;  /* 0x0000004200427220 */ /* 0x040fe40000410000 */
[-C--:B--2---:R-:W-:Y:S01]  /*eb50*/  HMMA.16816.F32 R44, R168, R160.reuse, R44 ;  /* 0x000000a0a82c723c */ /* 0x084fe2000000182c */
[----:B------:R-:W-:Y:S03]  /*eb60*/  FMUL.FTZ R67, R0, R67 ;  /* 0x0000004300437220 */ /* 0x000fe60000410000 */
[C---:B------:R-:W-:Y:S02]  /*eb70*/  FMUL.FTZ R68, R2.reuse, R68 ;  /* 0x0000004402447220 */ /* 0x040fe40000410000 */
[----:B------:R-:W-:Y:S02]  /*eb80*/  FMUL.FTZ R69, R2, R69 ;  /* 0x0000004502457220 */ /* 0x000fe40000410000 */
[C---:B------:R-:W-:Y:S01]  /*eb90*/  HMMA.16816.F32 R48, R176.reuse, R160, R48 ;  /* 0x000000a0b030723c */ /* 0x040fe20000001830 */
[----:B---3--:R-:W-:Y:S03]  /*eba0*/  FMUL.FTZ R28, R164, R148 ;  /* 0x00000094a41c7220 */ /* 0x008fe60000410000 */
[C---:B------:R-:W-:Y:S02]  /*ebb0*/  FMUL.FTZ R70, R0.reuse, R70 ;  /* 0x0000004600467220 */ /* 0x040fe40000410000 */
[----:B------:R-:W-:Y:S02]  /*ebc0*/  FMUL.FTZ R71, R0, R71 ;  /* 0x0000004700477220 */ /* 0x000fe40000410000 */
[-C--:B------:R-:W-:Y:S01]  /*ebd0*/  HMMA.16816.F32 R52, R176, R162.reuse, R52 ;  /* 0x000000a2b034723c */ /* 0x080fe20000001834 */
[C---:B------:R-:W-:Y:S03]  /*ebe0*/  FMUL.FTZ R79, R3.reuse, R79 ;  /* 0x0000004f034f7220 */ /* 0x040fe60000410000 */
[C---:B------:R-:W-:Y:S02]  /*ebf0*/  FMUL.FTZ R80, R2.reuse, R80 ;  /* 0x0000005002507220 */ /* 0x040fe40000410000 */
[----:B------:R-:W-:Y:S02]  /*ec00*/  FMUL.FTZ R81, R2, R81 ;  /* 0x0000005102517220 */ /* 0x000fe40000410000 */
[C---:B------:R-:W-:Y:S01]  /*ec10*/  HMMA.16816.F32 R56, R168.reuse, R162, R56 ;  /* 0x000000a2a838723c */ /* 0x040fe20000001838 */
[----:B------:R-:W2:Y:S03]  /*ec20*/  LDSM.16.MT88.4 R160, [R208+0xa000] ;  /* 0x00a00000d0a0783b */ /* 0x000ea60000004200 */
[C---:B------:R-:W-:Y:S02]  /*ec30*/  FMUL.FTZ R82, R0.reuse, R82 ;  /* 0x0000005200527220 */ /* 0x040fe40000410000 */
[----:B------:R-:W-:Y:S02]  /*ec40*/  FMUL.FTZ R83, R0, R83 ;  /* 0x0000005300537220 */ /* 0x000fe40000410000 */
[-C--:B-1----:R-:W-:Y:S01]  /*ec50*/  HMMA.16816.F32 R60, R168, R156.reuse, R60 ;  /* 0x0000009ca83c723c */ /* 0x082fe2000000183c */
[C---:B------:R-:W-:Y:S03]  /*ec60*/  FMUL.FTZ R84, R2.reuse, R84 ;  /* 0x0000005402547220 */ /* 0x040fe60000410000 */
[----:B------:R-:W-:Y:S02]  /*ec70*/  FMUL.FTZ R85, R2, R85 ;  /* 0x0000005502557220 */ /* 0x000fe40000410000 */
[C---:B------:R-:W-:Y:S02]  /*ec80*/  FMUL.FTZ R86, R0.reuse, R86 ;  /* 0x0000005600567220 */ /* 0x040fe40000410000 */
[C---:B------:R-:W-:Y:S01]  /*ec90*/  HMMA.16816.F32 R64, R176.reuse, R156, R64 ;  /* 0x0000009cb040723c */ /* 0x040fe20000001840 */
[----:B------:R-:W-:Y:S03]  /*eca0*/  FMUL.FTZ R87, R0, R87 ;  /* 0x0000005700577220 */ /* 0x000fe60000410000 */
[C---:B------:R-:W-:Y:S02]  /*ecb0*/  FMUL.FTZ R88, R164.reuse, R88 ;  /* 0x00000058a4587220 */ /* 0x040fe40000410000 */
[C---:B------:R-:W-:Y:S02]  /*ecc0*/  FMUL.FTZ R89, R164.reuse, R89 ;  /* 0x00000059a4597220 */ /* 0x040fe40000410000 */
[-C--:B------:R-:W-:Y:S01]  /*ecd0*/  HMMA.16816.F32 R68, R176, R158.reuse, R68 ;  /* 0x0000009eb044723c */ /* 0x080fe20000001844 */
[C---:B------:R-:W-:Y:S03]  /*ece0*/  FMUL.FTZ R90, R3.reuse, R90 ;  /* 0x0000005a035a7220 */ /* 0x040fe60000410000 */
[C---:B------:R-:W-:Y:S02]  /*ecf0*/  FMUL.FTZ R91, R3.reuse, R91 ;  /* 0x0000005b035b7220 */ /* 0x040fe40000410000 */
[C---:B------:R-:W-:Y:S02]  /*ed00*/  FMUL.FTZ R92, R164.reuse, R92 ;  /* 0x0000005ca45c7220 */ /* 0x040fe40000410000 */
[C---:B------:R-:W-:Y:S01]  /*ed10*/  HMMA.16816.F32 R72, R168.reuse, R158, R72 ;  /* 0x0000009ea848723c */ /* 0x040fe20000001848 */
[----:B------:R-:W1:Y:S03]  /*ed20*/  LDSM.16.MT88.4 R156, [R211+0xb000] ;  /* 0x00b00000d39c783b */ /* 0x000e660000004200 */
[----:B------:R-:W-:Y:S02]  /*ed30*/  FMUL.FTZ R93, R164, R93 ;  /* 0x0000005da45d7220 */ /* 0x000fe40000410000 */
[C---:B------:R-:W-:Y:S02]  /*ed40*/  FMUL.FTZ R94, R3.reuse, R94 ;  /* 0x0000005e035e7220 */ /* 0x040fe40000410000 */
[C---:B------:R-:W-:Y:S01]  /*ed50*/  FMUL.FTZ R95, R3.reuse, R95 ;  /* 0x0000005f035f7220 */ /* 0x040fe20000410000 */
[-C--:B--2---:R-:W-:Y:S03]  /*ed60*/  HMMA.16816.F32 R76, R168, R160.reuse, R76 ;  /* 0x000000a0a84c723c */ /* 0x084fe6000000184c */
[C---:B------:R-:W-:Y:S02]  /*ed70*/  FMUL.FTZ R96, R2.reuse, R96 ;  /* 0x0000006002607220 */ /* 0x040fe40000410000 */
[----:B------:R-:W-:Y:S02]  /*ed80*/  FMUL.FTZ R97, R2, R97 ;  /* 0x0000006102617220 */ /* 0x000fe40000410000 */
[C---:B------:R-:W-:Y:S01]  /*ed90*/  FMUL.FTZ R98, R0.reuse, R98 ;  /* 0x0000006200627220 */ /* 0x040fe20000410000 */
[C---:B------:R-:W-:Y:S01]  /*eda0*/  HMMA.16816.F32 R80, R176.reuse, R160, R80 ;  /* 0x000000a0b050723c */ /* 0x040fe20000001850 */
[----:B------:R-:W-:Y:S03]  /*edb0*/  FMUL.FTZ R99, R0, R99 ;  /* 0x0000006300637220 */ /* 0x000fe60000410000 */
[C---:B------:R-:W-:Y:S02]  /*edc0*/  FMUL.FTZ R100, R2.reuse, R100 ;  /* 0x0000006402647220 */ /* 0x040fe40000410000 */
[----:B------:R-:W-:Y:S02]  /*edd0*/  FMUL.FTZ R101, R2, R101 ;  /* 0x0000006502657220 */ /* 0x000fe40000410000 */
[-C--:B------:R-:W-:Y:S01]  /*ede0*/  HMMA.16816.F32 R84, R176, R162.reuse, R84 ;  /* 0x000000a2b054723c */ /* 0x080fe20000001854 */
[C---:B------:R-:W-:Y:S03]  /*edf0*/  FMUL.FTZ R102, R0.reuse, R102 ;  /* 0x0000006600667220 */ /* 0x040fe60000410000 */
[----:B------:R-:W-:Y:S02]  /*ee00*/  FMUL.FTZ R103, R0, R103 ;  /* 0x0000006700677220 */ /* 0x000fe40000410000 */
[C---:B------:R-:W-:Y:S02]  /*ee10*/  FMUL.FTZ R104, R164.reuse, R104 ;  /* 0x00000068a4687220 */ /* 0x040fe40000410000 */
[C---:B------:R-:W-:Y:S01]  /*ee20*/  HMMA.16816.F32 R88, R168.reuse, R162, R88 ;  /* 0x000000a2a858723c */ /* 0x040fe20000001858 */
[----:B------:R-:W2:Y:S03]  /*ee30*/  LDSM.16.MT88.4 R160, [R210+0xb000] ;  /* 0x00b00000d2a0783b */ /* 0x000ea60000004200 */
[C---:B------:R-:W-:Y:S02]  /*ee40*/  FMUL.FTZ R105, R164.reuse, R105 ;  /* 0x00000069a4697220 */ /* 0x040fe40000410000 */
[C---:B------:R-:W-:Y:S02]  /*ee50*/  FMUL.FTZ R106, R3.reuse, R106 ;  /* 0x0000006a036a7220 */ /* 0x040fe40000410000 */
[-C--:B-1----:R-:W-:Y:S01]  /*ee60*/  HMMA.16816.F32 R92, R168, R156.reuse, R92 ;  /* 0x0000009ca85c723c */ /* 0x082fe2000000185c */
[C---:B------:R-:W-:Y:S03]  /*ee70*/  FMUL.FTZ R107, R3.reuse, R107 ;  /* 0x0000006b036b7220 */ /* 0x040fe60000410000 */
[C---:B------:R-:W-:Y:S02]  /*ee80*/  FMUL.FTZ R108, R164.reuse, R108 ;  /* 0x0000006ca46c7220 */ /* 0x040fe40000410000 */
[----:B------:R-:W-:Y:S02]  /*ee90*/  FMUL.FTZ R109, R164, R109 ;  /* 0x0000006da46d7220 */ /* 0x000fe40000410000 */
[C---:B------:R-:W-:Y:S01]  /*eea0*/  HMMA.16816.F32 R96, R176.reuse, R156, R96 ;  /* 0x0000009cb060723c */ /* 0x040fe20000001860 */
[C---:B------:R-:W-:Y:S03]  /*eeb0*/  FMUL.FTZ R110, R3.reuse, R110 ;  /* 0x0000006e036e7220 */ /* 0x040fe60000410000 */
[----:B------:R-:W-:Y:S02]  /*eec0*/  FMUL.FTZ R111, R3, R111 ;  /* 0x0000006f036f7220 */ /* 0x000fe40000410000 */
[----:B------:R-:W-:Y:S02]  /*eed0*/  FFMA.FTZ R173, R35, c[0x0][0x23c], -R182 ;  /* 0x00008f0023ad7a23 */ /* 0x000fe400000108b6 */
[-C--:B------:R-:W-:Y:S01]  /*eee0*/  HMMA.16816.F32 R100, R176, R158.reuse, R100 ;  /* 0x0000009eb064723c */ /* 0x080fe20000001864 */
[----:B------:R-:W-:Y:S01]  /*eef0*/  FMUL.FTZ R32, R2, R152 ;  /* 0x0000009802207220 */ /* 0x000fe20000410000 */
[----:B------:R1:W-:Y:S02]  /*ef00*/  MUFU.EX2 R5, R173 ;  /* 0x000000ad00057308 */ /* 0x0003e40000000800 */
[----:B------:R-:W-:Y:S01]  /*ef10*/  FMUL.FTZ R34, R0, R154 ;  /* 0x0000009a00227220 */ /* 0x000fe20000410000 */
[----:B------:R-:W-:Y:S01]  /*ef20*/  LOP3.LUT R154, R191, UR7, R186, 0x96, !PT ;  /* 0x00000007bf9a7c12 */ /* 0x000fe2000f8e96ba */
[C---:B------:R-:W-:Y:S02]  /*ef30*/  FMUL.FTZ R116, R164.reuse, R116 ;  /* 0x00000074a4747220 */ /* 0x040fe40000410000 */
[C---:B------:R-:W-:Y:S01]  /*ef40*/  HMMA.16816.F32 R104, R168.reuse, R158, R104 ;  /* 0x0000009ea868723c */ /* 0x040fe20000001868 */
[----:B------:R-:W3:Y:S03]  /*ef50*/  LDSM.16.MT88.4 R156, [R209+0xb000] ;  /* 0x00b00000d19c783b */ /* 0x000ee60000004200 */
[----:B------:R-:W-:Y:S02]  /*ef60*/  FMUL.FTZ R117, R164, R117 ;  /* 0x00000075a4757220 */ /* 0x000fe40000410000 */
[C---:B------:R-:W-:Y:S02]  /*ef70*/  FMUL.FTZ R118, R3.reuse, R118 ;  /* 0x0000007603767220 */ /* 0x040fe40000410000 */
[----:B------:R-:W-:Y:S01]  /*ef80*/  FMUL.FTZ R119, R3, R119 ;  /* 0x0000007703777220 */ /* 0x000fe20000410000 */
[-C--:B--2---:R-:W-:Y:S03]  /*ef90*/  HMMA.16816.F32 R108, R168, R160.reuse, R108 ;  /* 0x000000a0a86c723c */ /* 0x084fe6000000186c */
[----:B------:R-:W-:Y:S02]  /*efa0*/  FMUL.FTZ R33, R2, R153 ;  /* 0x0000009902217220 */ /* 0x000fe40000410000 */
[----:B------:R-:W-:Y:S02]  /*efb0*/  FMUL.FTZ R35, R0, R155 ;  /* 0x0000009b00237220 */ /* 0x000fe40000410000 */
[----:B------:R-:W-:Y:S05]  /*efc0*/  IMAD.WIDE.U32 R174, R172, -0x2daee0ad, RZ ;  /* 0xd2511f53acae7825 */ /* 0x000fea00078e00ff */
[C---:B------:R-:W-:Y:S01]  /*efd0*/  HMMA.16816.F32 R32, R176.reuse, R160, R32 ;  /* 0x000000a0b020723c */ /* 0x040fe20000001820 */
[C---:B------:R-:W-:Y:S01]  /*efe0*/  FMUL.FTZ R112, R2.reuse, R112 ;  /* 0x0000007002707220 */ /* 0x040fe20000410000 */
[----:B------:R-:W-:Y:S01]  /*eff0*/  LOP3.LUT R188, R175, UR16, R188, 0x96, !PT ;  /* 0x00000010afbc7c12 */ /* 0x000fe2000f8e96bc */
[----:B------:R-:W-:Y:S01]  /*f000*/  FMUL.FTZ R113, R2, R113 ;  /* 0x0000007102717220 */ /* 0x000fe20000410000 */
[----:B------:R-:W-:Y:S01]  /*f010*/  LOP3.LUT R152, R174, 0xff, RZ, 0xc0, !PT ;  /* 0x000000ffae987812 */ /* 0x000fe200078ec0ff */
[----:B------:R-:W-:Y:S01]  /*f020*/  FMUL.FTZ R114, R0, R114 ;  /* 0x0000007200727220 */ /* 0x000fe20000410000 */
[----:B------:R-:W-:Y:S01]  /*f030*/  LOP3.LUT R153, R174, 0xffff, RZ, 0xc0, !PT ;  /* 0x0000ffffae997812 */ /* 0x000fe200078ec0ff */
[----:B------:R-:W-:Y:S01]  /*f040*/  FMUL.FTZ R115, R0, R115 ;  /* 0x0000007300737220 */ /* 0x000fe20000410000 */
[--C-:B------:R-:W-:Y:S01]  /*f050*/  SHF.R.U32.HI R172, RZ, 0x10, R174.reuse ;  /* 0x00000010ffac7819 */ /* 0x100fe200000116ae */
[----:B-1----:R-:W-:Y:S03]  /*f060*/  FFMA.FTZ R173, R31, c[0x0][0x23c], -R19 ;  /* 0x00008f001fad7a23 */ /* 0x002fe60000010813 */
[----:B------:R-:W-:Y:S01]  /*f070*/  FMUL.FTZ R31, R3, R151 ;  /* 0x00000097031f7220 */ /* 0x000fe20000410000 */
[----:B------:R-:W-:Y:S01]  /*f080*/  SHF.R.U32.HI R153, RZ, 0x8, R153 ;  /* 0x00000008ff997819 */ /* 0x000fe20000011699 */
[-C--:B------:R-:W-:Y:S01]  /*f090*/  HMMA.16816.F32 R112, R176, R162.reuse, R112 ;  /* 0x000000a2b070723c */ /* 0x080fe20000001870 */
[----:B------:R1:W-:Y:S01]  /*f0a0*/  MUFU.EX2 R17, R173 ;  /* 0x000000ad00117308 */ /* 0x0003e20000000800 */
[----:B------:R-:W-:Y:S01]  /*f0b0*/  IMAD.WIDE.U32 R154, R154, -0x2daee0ad, RZ ;  /* 0xd2511f539a9a7825 */ /* 0x000fe200078e00ff */
[----:B------:R-:W-:Y:S02]  /*f0c0*/  SHF.R.U32.HI R175, RZ, 0x18, R174 ;  /* 0x00000018ffaf7819 */ /* 0x000fe400000116ae */
[----:B------:R-:W-:Y:S01]  /*f0d0*/  LOP3.LUT R172, R172, 0xff, RZ, 0xc0, !PT ;  /* 0x000000ffacac7812 */ /* 0x000fe200078ec0ff */
[----:B------:R-:W-:Y:S01]  /*f0e0*/  FFMA.FTZ R174, R30, c[0x0][0x23c], -R19 ;  /* 0x00008f001eae7a23 */ /* 0x000fe20000010813 */
[----:B------:R-:W-:Y:S01]  /*f0f0*/  LOP3.LUT R184, R155, UR16, R184, 0x96, !PT ;  /* 0x000000109bb87c12 */ /* 0x000fe2000f8e96b8 */
[C---:B------:R-:W-:Y:S01]  /*f100*/  HMMA.16816.F32 R116, R168.reuse, R162, R116 ;  /* 0x000000a2a874723c */ /* 0x040fe20000001874 */
[----:B------:R-:W-:Y:S02]  /*f110*/  FMUL.FTZ R30, R3, R150 ;  /* 0x00000096031e7220 */ /* 0x000fe40000410000 */
[----:B------:R-:W2:Y:S01]  /*f120*/  LDSM.16.MT88.4 R148, [R208+0xb000] ;  /* 0x00b00000d094783b */ /* 0x000ea20000004200 */
[C---:B------:R-:W-:Y:S01]  /*f130*/  FMUL.FTZ R124, R164.reuse, R124 ;  /* 0x0000007ca47c7220 */ /* 0x040fe20000410000 */
[----:B------:R-:W-:Y:S01]  /*f140*/  SHF.R.U32.HI R161, RZ, 0x10, R154 ;  /* 0x00000010ffa17819 */ /* 0x000fe2000001169a */
[----:B------:R-:W-:Y:S01]  /*f150*/  FMUL.FTZ R125, R164, R125 ;  /* 0x0000007da47d7220 */ /* 0x000fe20000410000 */
[----:B------:R-:W4:Y:S01]  /*f160*/  MUFU.EX2 R16, R174 ;  /* 0x000000ae00107308 */ /* 0x000f220000000800 */
[-C--:B---3--:R-:W-:Y:S01]  /*f170*/  HMMA.16816.F32 R28, R168, R156.reuse, R28 ;  /* 0x0000009ca81c723c */ /* 0x088fe2000000181c */
[--C-:B------:R-:W-:Y:S03]  /*f180*/  FFMA.FTZ R163, R20, c[0x0][0x23c], -R181.reuse ;  /* 0x00008f0014a37a23 */ /* 0x100fe600000108b5 */
[----:B------:R-:W-:Y:S01]  /*f190*/  FFMA.FTZ R181, R21, c[0x0][0x23c], -R181 ;  /* 0x00008f0015b57a23 */ /* 0x000fe200000108b5 */
[----:B------:R-:W-:Y:S01]  /*f1a0*/  LOP3.LUT R160, R154, 0xffff, RZ, 0xc0, !PT ;  /* 0x0000ffff9aa07812 */ /* 0x000fe200078ec0ff */
[----:B------:R-:W-:Y:S01]  /*f1b0*/  FMUL.FTZ R120, R2, R120 ;  /* 0x0000007802787220 */ /* 0x000fe20000410000 */
[----:B------:R-:W-:Y:S01]  /*f1c0*/  LOP3.LUT R155, R154, 0xff, RZ, 0xc0, !PT ;  /* 0x000000ff9a9b7812 */ /* 0x000fe200078ec0ff */
[----:B------:R-:W-:Y:S01]  /*f1d0*/  FMUL.FTZ R121, R2, R121 ;  /* 0x0000007902797220 */ /* 0x000fe20000410000 */
[----:B------:R3:W-:Y:S03]  /*f1e0*/  MUFU.EX2 R4, R181 ;  /* 0x000000b500047308 */ /* 0x0007e60000000800 */
[C---:B------:R-:W-:Y:S01]  /*f1f0*/  FMUL.FTZ R122, R0.reuse, R122 ;  /* 0x0000007a007a7220 */ /* 0x040fe20000410000 */
[----:B-1----:R-:W-:Y:S01]  /*f200*/  SHF.R.U32.HI R173, RZ, 0x18, R188 ;  /* 0x00000018ffad7819 */ /* 0x002fe200000116bc */
[----:B------:R-:W-:Y:S01]  /*f210*/  FMUL.FTZ R123, R0, R123 ;  /* 0x0000007b007b7220 */ /* 0x000fe20000410000 */
[----:B------:R-:W-:Y:S01]  /*f220*/  SHF.R.U32.HI R154, RZ, 0x18, R154 ;  /* 0x00000018ff9a7819 */ /* 0x000fe2000001169a */
[----:B------:R-:W-:Y:S01]  /*f230*/  FFMA.FTZ R162, R22, c[0x0][0x23c], -R182 ;  /* 0x00008f0016a27a23 */ /* 0x000fe200000108b6 */
[----:B------:R-:W-:Y:S01]  /*f240*/  SHF.R.U32.HI R160, RZ, 0x8, R160 ;  /* 0x00000008ffa07819 */ /* 0x000fe200000116a0 */
[----:B------:R-:W-:Y:S01]  /*f250*/  FFMA.FTZ R182, R23, c[0x0][0x23c], -R182 ;  /* 0x00008f0017b67a23 */ /* 0x000fe200000108b6 */
[----:B------:R1:W1:Y:S01]  /*f260*/  MUFU.EX2 R206, R163 ;  /* 0x000000a300ce7308 */ /* 0x0002620000000800 */
[C---:B------:R-:W-:Y:S01]  /*f270*/  FMUL.FTZ R20, R2.reuse, R144 ;  /* 0x0000009002147220 */ /* 0x040fe20000410000 */
[C---:B------:R-:W-:Y:S01]  /*f280*/  HMMA.16816.F32 R120, R176.reuse, R156, R120 ;  /* 0x0000009cb078723c */ /* 0x040fe20000001878 */
[----:B------:R-:W-:Y:S01]  /*f290*/  FMUL.FTZ R21, R2, R145 ;  /* 0x0000009102157220 */ /* 0x000fe20000410000 */
[----:B------:R-:W-:Y:S01]  /*f2a0*/  LOP3.LUT R145, R184, 0xffff, RZ, 0xc0, !PT ;  /* 0x0000ffffb8917812 */ /* 0x000fe200078ec0ff */
[----:B------:R-:W-:Y:S01]  /*f2b0*/  FMUL.FTZ R22, R0, R146 ;  /* 0x0000009200167220 */ /* 0x000fe20000410000 */
[----:B------:R-:W-:Y:S01]  /*f2c0*/  LOP3.LUT R146, R188, 0xffff, RZ, 0xc0, !PT ;  /* 0x0000ffffbc927812 */ /* 0x000fe200078ec0ff */
[----:B------:R-:W-:Y:S01]  /*f2d0*/  FMUL.FTZ R23, R0, R147 ;  /* 0x0000009300177220 */ /* 0x000fe20000410000 */
[----:B------:R-:W-:Y:S01]  /*f2e0*/  SHF.R.U32.HI R147, RZ, 0x10, R188 ;  /* 0x00000010ff937819 */ /* 0x000fe200000116bc */
[--C-:B------:R-:W-:Y:S01]  /*f2f0*/  FFMA.FTZ R144, R24, c[0x0][0x23c], -R180.reuse ;  /* 0x00008f0018907a23 */ /* 0x100fe200000108b4 */
[----:B------:R-:W-:Y:S01]  /*f300*/  MUFU.EX2 R204, R162 ;  /* 0x000000a200cc7308 */ /* 0x000fe20000000800 */
[----:B------:R-:W-:Y:S03]  /*f310*/  FFMA.FTZ R180, R25, c[0x0][0x23c], -R180 ;  /* 0x00008f0019b47a23 */ /* 0x000fe600000108b4 */
[-C--:B------:R-:W-:Y:S01]  /*f320*/  HMMA.16816.F32 R20, R176, R158.reuse, R20 ;  /* 0x0000009eb014723c */ /* 0x080fe20000001814 */
[----:B------:R-:W-:Y:S01]  /*f330*/  FMUL.FTZ R126, R3, R126 ;  /* 0x0000007e037e7220 */ /* 0x000fe20000410000 */
[----:B---3--:R-:W-:Y:S01]  /*f340*/  LOP3.LUT R181, R161, 0xff, RZ, 0xc0, !PT ;  /* 0x000000ffa1b57812 */ /* 0x008fe200078ec0ff */
[----:B------:R-:W-:Y:S01]  /*f350*/  FMUL.FTZ R127, R3, R127 ;  /* 0x0000007f037f7220 */ /* 0x000fe20000410000 */
[----:B------:R-:W-:Y:S01]  /*f360*/  SHF.R.U32.HI R146, RZ, 0x8, R146 ;  /* 0x00000008ff927819 */ /* 0x000fe20000011692 */
[----:B------:R-:W-:Y:S01]  /*f370*/  FMUL.FTZ R25, R164, R141 ;  /* 0x0000008da4197220 */ /* 0x000fe20000410000 */
[----:B------:R-:W3:Y:S01]  /*f380*/  MUFU.EX2 R190, R182 ;  /* 0x000000b600be7308 */ /* 0x000ee20000000800 */
[----:B------:R-:W-:Y:S01]  /*f390*/  PRMT R183, R155, 0x5410, R160 ;  /* 0x000054109bb77816 */ /* 0x000fe200000000a0 */
[----:B------:R-:W-:Y:S01]  /*f3a0*/  FFMA.FTZ R156, R26, c[0x0][0x23c], -R19 ;  /* 0x00008f001a9c7a23 */ /* 0x000fe20000010813 */
[----:B------:R-:W-:Y:S01]  /*f3b0*/  PRMT R181, R181, 0x5410, R154 ;  /* 0x00005410b5b57816 */ /* 0x000fe2000000009a */
[C---:B------:R-:W-:Y:S02]  /*f3c0*/  HMMA.16816.F32 R124, R168.reuse, R158, R124 ;  /* 0x0000009ea87c723c */ /* 0x040fe4000000187c */
[----:B------:R-:W-:Y:S01]  /*f3d0*/  LOP3.LUT R161, R184, 0xff, RZ, 0xc0, !PT ;  /* 0x000000ffb8a17812 */ /* 0x000fe200078ec0ff */
[----:B------:R-:W-:Y:S01]  /*f3e0*/  FMUL.FTZ R24, R164, R140 ;  /* 0x0000008ca4187220 */ /* 0x000fe20000410000 */
[----:B------:R-:W-:Y:S01]  /*f3f0*/  SHF.R.U32.HI R140, RZ, 0x8, R145 ;  /* 0x00000008ff8c7819 */ /* 0x000fe20000011691 */
[----:B------:R-:W-:Y:S01]  /*f400*/  FMUL.FTZ R26, R3, R142 ;  /* 0x0000008e031a7220 */ /* 0x000fe20000410000 */
[----:B------:R-:W-:Y:S01]  /*f410*/  LOP3.LUT R142, R147, 0xff, RZ, 0xc0, !PT ;  /* 0x000000ff938e7812 */ /* 0x000fe200078ec0ff */
[----:B------:R-:W-:Y:S01]  /*f420*/  FFMA.FTZ R157, R27, c[0x0][0x23c], -R19 ;  /* 0x00008f001b9d7a23 */ /* 0x000fe20000010813 */
[----:B------:R-:W-:Y:S01]  /*f430*/  PRMT R161, R161, 0x5410, R140 ;  /* 0x00005410a1a17816 */ /* 0x000fe2000000008c */
[----:B------:R-:W-:Y:S01]  /*f440*/  FMUL.FTZ R27, R3, R143 ;  /* 0x0000008f031b7220 */ /* 0x000fe20000410000 */
[----:B------:R3:W-:Y:S02]  /*f450*/  MUFU.EX2 R158, R156 ;  /* 0x0000009c009e7308 */ /* 0x0007e40000000800 */
[----:B------:R-:W-:Y:S01]  /*f460*/  PRMT R173, R142, 0x5410, R173 ;  /* 0x000054108ead7816 */ /* 0x000fe200000000ad */
[----:B------:R-:W-:Y:S01]  /*f470*/  FMUL.FTZ R128, R2, R128 ;  /* 0x0000008002807220 */ /* 0x000fe20000410000 */
[----:B------:R-:W3:Y:S01]  /*f480*/  LDSM.16.MT88.4 R140, [R211+0xa800] ;  /* 0x00a80000d38c783b */ /* 0x000ee20000004200 */
[----:B------:R-:W-:Y:S01]  /*f490*/  PRMT R19, R152, 0x5410, R153 ;  /* 0x0000541098137816 */ /* 0x000fe20000000099 */
[-C--:B--2---:R-:W-:Y:S01]  /*f4a0*/  HMMA.16816.F32 R24, R168, R148.reuse, R24 ;  /* 0x00000094a818723c */ /* 0x084fe20000001818 */
[----:B------:R-:W-:Y:S01]  /*f4b0*/  FMUL.FTZ R129, R2, R129 ;  /* 0x0000008102817220 */ /* 0x000fe20000410000 */
[----:B-1----:R-:W-:Y:S01]  /*f4c0*/  LOP3.LUT R163, R188, 0xff, RZ, 0xc0, !PT ;  /* 0x000000ffbca37812 */ /* 0x002fe200078ec0ff */
[C---:B------:R-:W-:Y:S01]  /*f4d0*/  FMUL.FTZ R130, R0.reuse, R130 ;  /* 0x0000008200827220 */ /* 0x040fe20000410000 */
[----:B------:R1:W-:Y:S01]  /*f4e0*/  MUFU.EX2 R191, R157 ;  /* 0x0000009d00bf7308 */ /* 0x0003e20000000800 */
[----:B------:R-:W-:Y:S01]  /*f4f0*/  FMUL.FTZ R131, R0, R131 ;  /* 0x0000008300837220 */ /* 0x000fe20000410000 */
[----:B------:R-:W-:Y:S01]  /*f500*/  LDSM.16.MT88.4 R152, [R209+0xa800] ;  /* 0x00a80000d198783b */ /* 0x000fe20000004200 */
[----:B------:R-:W-:Y:S01]  /*f510*/  PRMT R163, R163, 0x5410, R146 ;  /* 0x00005410a3a37816 */ /* 0x000fe20000000092 */
[C---:B------:R-:W-:Y:S01]  /*f520*/  FMUL.FTZ R132, R2.reuse, R132 ;  /* 0x0000008402847220 */ /* 0x040fe20000410000 */
[--C-:B------:R-:W-:Y:S03]  /*f530*/  SHF.R.U32.HI R159, RZ, 0x10, R184.reuse ;  /* 0x00000010ff9f7819 */ /* 0x100fe600000116b8 */
[C---:B------:R-:W-:Y:S01]  /*f540*/  HMMA.16816.F32 R128, R176.reuse, R148, R128 ;  /* 0x00000094b080723c */ /* 0x040fe20000001880 */
[----:B------:R-:W-:Y:S01]  /*f550*/  FMUL.FTZ R133, R2, R133 ;  /* 0x0000008502857220 */ /* 0x000fe20000410000 */
[----:B------:R2:W-:Y:S01]  /*f560*/  MUFU.EX2 R205, R144 ;  /* 0x0000009000cd7308 */ /* 0x0005e20000000800 */
[----:B------:R-:W-:Y:S01]  /*f570*/  FMUL.FTZ R134, R0, R134 ;  /* 0x0000008600867220 */ /* 0x000fe20000410000 */
[----:B------:R-:W-:Y:S01]  /*f580*/  PRMT R175, R172, 0x5410, R175 ;  /* 0x00005410acaf7816 */ /* 0x000fe200000000af */
[----:B------:R-:W-:Y:S01]  /*f590*/  FMUL.FTZ R135, R0, R135 ;  /* 0x0000008700877220 */ /* 0x000fe20000410000 */
[----:B------:R-:W-:Y:S01]  /*f5a0*/  SHF.R.U32.HI R184, RZ, 0x18, R184 ;  /* 0x00000018ffb87819 */ /* 0x000fe200000116b8 */
[C---:B------:R-:W-:Y:S01]  /*f5b0*/  FMUL.FTZ R136, R164.reuse, R136 ;  /* 0x00000088a4887220 */ /* 0x040fe20000410000 */
[----:B----4-:R-:W-:Y:S01]  /*f5c0*/  F2FP.PACK_AB R148, R17, R16 ;  /* 0x000000101194723e */ /* 0x010fe200000000ff */
[----:B------:R-:W-:Y:S03]  /*f5d0*/  FMUL.FTZ R137, R164, R137 ;  /* 0x00000089a4897220 */ /* 0x000fe60000410000 */
[-C--:B------:R-:W-:Y:S01]  /*f5e0*/  HMMA.16816.F32 R132, R176, R150.reuse, R132 ;  /* 0x00000096b084723c */ /* 0x080fe20000001884 */
[----:B------:R-:W4:Y:S01]  /*f5f0*/  MUFU.EX2 R162, R180 ;  /* 0x000000b400a27308 */ /* 0x000f220000000800 */
[--C-:B------:R-:W-:Y:S01]  /*f600*/  HSET2.LE.AND R174, R19, R234.reuse, PT ;  /* 0x000000ea13ae7233 */ /* 0x100fe20003803000 */
[----:B------:R-:W-:Y:S01]  /*f610*/  F2FP.PACK_AB R19, R251, R250 ;  /* 0x000000fafb13723e */ /* 0x000fe200000000ff */
[--C-:B------:R-:W-:Y:S01]  /*f620*/  HSET2.LE.AND R175, R175, R234.reuse, PT ;  /* 0x000000eaafaf7233 */ /* 0x100fe20003803000 */
[----:B------:R-:W-:Y:S01]  /*f630*/  FMUL.FTZ R138, R3, R138 ;  /* 0x0000008a038a7220 */ /* 0x000fe20000410000 */
[----:B---3--:R-:W-:Y:S01]  /*f640*/  F2FP.PACK_AB R156, R5, R252 ;  /* 0x000000fc059c723e */ /* 0x008fe200000000ff */
[--C-:B------:R-:W-:Y:S01]  /*f650*/  HSET2.LE.AND R178, R183, R234.reuse, PT ;  /* 0x000000eab7b27233 */ /* 0x100fe20003803000 */
[----:B------:R-:W-:Y:S01]  /*f660*/  FMUL.FTZ R139, R3, R139 ;  /* 0x0000008b038b7220 */ /* 0x000fe20000410000 */
[----:B------:R-:W-:Y:S03]  /*f670*/  LOP3.LUT R174, R174, R19, RZ, 0xc0, !PT ;  /* 0x00000013aeae7212 */ /* 0x000fe600078ec0ff */
[----:B------:R-:W-:Y:S01]  /*f680*/  F2FP.PACK_AB R19, R7, R6 ;  /* 0x000000060713723e */ /* 0x000fe200000000ff */
[--C-:B------:R-:W-:Y:S01]  /*f690*/  HSET2.LE.AND R172, R163, R234.reuse, PT ;  /* 0x000000eaa3ac7233 */ /* 0x100fe20003803000 */
[----:B------:R-:W-:Y:S01]  /*f6a0*/  LOP3.LUT R159, R159, 0xff, RZ, 0xc0, !PT ;  /* 0x000000ff9f9f7812 */ /* 0x000fe200078ec0ff */
[----:B------:R-:W-:Y:S01]  /*f6b0*/  HMMA.16816.F32 R136, R168, R150, R136 ;  /* 0x00000096a888723c */ /* 0x000fe20000001888 */
[--C-:B------:R-:W-:Y:S01]  /*f6c0*/  HSET2.LE.AND R173, R173, R234.reuse, PT ;  /* 0x000000eaadad7233 */ /* 0x100fe20003803000 */
[----:B-1----:R-:W-:Y:S01]  /*f6d0*/  F2FP.PACK_AB R157, R4, R206 ;  /* 0x000000ce049d723e */ /* 0x002fe200000000ff */
[--C-:B------:R-:W-:Y:S01]  /*f6e0*/  HSET2.LE.AND R176, R161, R234.reuse, PT ;  /* 0x000000eaa1b07233 */ /* 0x100fe20003803000 */
[----:B------:R-:W-:Y:S01]  /*f6f0*/  LOP3.LUT R175, R175, R156, RZ, 0xc0, !PT ;  /* 0x0000009cafaf7212 */ /* 0x000fe200078ec0ff */
[--C-:B------:R-:W-:Y:S01]  /*f700*/  HSET2.LE.AND R179, R181, R234.reuse, PT ;  /* 0x000000eab5b37233 */ /* 0x100fe20003803000 */
[----:B------:R-:W-:Y:S01]  /*f710*/  F2FP.PACK_AB R156, R190, R204 ;  /* 0x000000ccbe9c723e */ /* 0x000fe200000000ff */
[----:B--2---:R-:W1:Y:S01]  /*f720*/  LDSM.16.MT88.4 R144, [R210+0xa800] ;  /* 0x00a80000d290783b */ /* 0x004e620000004200 */
[----:B------:R-:W-:Y:S01]  /*f730*/  LOP3.LUT R178, R178, R19, RZ, 0xc0, !PT ;  /* 0x00000013b2b27212 */ /* 0x000fe200078ec0ff */
[----:B------:R-:W-:Y:S03]  /*f740*/  FFMA.FTZ R196, R164, R235, R196 ;  /* 0x000000eba4c47223 */ /* 0x000fe600000100c4 */
[----:B----4-:R-:W-:Y:S01]  /*f750*/  F2FP.PACK_AB R19, R162, R205 ;  /* 0x000000cda213723e */ /* 0x010fe200000000ff */
[----:B------:R-:W-:Y:S01]  /*f760*/  FFMA.FTZ R198, R3, R232, R198 ;  /* 0x000000e803c67223 */ /* 0x000fe200000100c6 */
[----:B------:R-:W-:Y:S01]  /*f770*/  PRMT R159, R159, 0x5410, R184 ;  /* 0x000054109f9f7816 */ /* 0x000fe200000000b8 */
[----:B------:R-:W2:Y:S01]  /*f780*/  LDSM.16.MT88.4 R180, [R208+0xa800] ;  /* 0x00a80000d0b4783b */ /* 0x000ea20000004200 */
[----:B------:R-:W-:Y:S01]  /*f790*/  LOP3.LUT R172, R172, R157, RZ, 0xc0, !PT ;  /* 0x0000009dacac7212 */ /* 0x000fe200078ec0ff */
[----:B------:R-:W-:Y:S01]  /*f7a0*/  FFMA.FTZ R200, R2, R233, R200 ;  /* 0x000000e902c87223 */ /* 0x000fe200000100c8 */
[----:B------:R-:W-:Y:S01]  /*f7b0*/  LOP3.LUT R173, R173, R156, RZ, 0xc0, !PT ;  /* 0x0000009cadad7212 */ /* 0x000fe200078ec0ff */
[----:B------:R-:W-:Y:S01]  /*f7c0*/  HSET2.LE.AND R177, R159, R234, PT ;  /* 0x000000ea9fb17233 */ /* 0x000fe20003803000 */
[----:B------:R-:W-:Y:S01]  /*f7d0*/  LOP3.LUT R176, R176, R19, RZ, 0xc0, !PT ;  /* 0x00000013b0b07212 */ /* 0x000fe200078ec0ff */
[----:B------:R-:W-:Y:S01]  /*f7e0*/  FFMA.FTZ R202, R0, R227, R202 ;  /* 0x000000e300ca7223 */ /* 0x000fe200000100ca */
[----:B------:R-:W-:Y:S01]  /*f7f0*/  MOV R19, R191 ;  /* 0x000000bf00137202 */ /* 0x000fe20000000f00 */
[----:B------:R-:W-:Y:S01]  /*f800*/  LDSM.16.MT88.4 R168, [R210+0xb800] ;  /* 0x00b80000d2a8783b */ /* 0x000fe20000004200 */
[----:B------:R-:W-:Y:S01]  /*f810*/  MOV R159, R162 ;  /* 0x000000a2009f7202 */ /* 0x000fe20000000f00 */
[----:B------:R-:W-:Y:S01]  /*f820*/  FADD.FTZ R197, R197, R196 ;  /* 0x000000c4c5c57221 */ /* 0x000fe20000010000 */
[-C--:B------:R-:W-:Y:S01]  /*f830*/  HMMA.16816.F32 R160, R172, R140.reuse, R8 ;  /* 0x0000008caca0723c */ /* 0x080fe20000001808 */
[----:B------:R-:W-:Y:S01]  /*f840*/  F2FP.PACK_AB R156, R19, R158 ;  /* 0x0000009e139c723e */ /* 0x000fe200000000ff */
[----:B------:R-:W-:Y:S01]  /*f850*/  FADD.FTZ R199, R199, R198 ;  /* 0x000000c6c7c77221 */ /* 0x000fe20000010000 */
[----:B------:R-:W-:Y:S01]  /*f860*/  LOP3.LUT R179, R179, R148, RZ, 0xc0, !PT ;  /* 0x00000094b3b37212 */ /* 0x000fe200078ec0ff */
[----:B------:R-:W-:Y:S01]  /*f870*/  FADD.FTZ R201, R201, R200 ;  /* 0x000000c8c9c97221 */ /* 0x000fe20000010000 */
[----:B------:R-:W-:Y:S01]  /*f880*/  LOP3.LUT R177, R177, R156, RZ, 0xc0, !PT ;  /* 0x0000009cb1b17212 */ /* 0x000fe200078ec0ff */
[----:B------:R-:W3:Y:S01]  /*f890*/  LDSM.16.MT88.4 R148, [R211+0xb800] ;  /* 0x00b80000d394783b */ /* 0x000ee20000004200 */
[----:B------:R-:W-:Y:S01]  /*f8a0*/  MOV R157, R190 ;  /* 0x000000be009d7202 */ /* 0x000fe20000000f00 */
[----:B------:R-:W-:Y:S01]  /*f8b0*/  FADD.FTZ R203, R203, R202 ;  /* 0x000000cacbcb7221 */ /* 0x000fe20000010000 */
[----:B------:R-:W-:Y:S03]  /*f8c0*/  MOV R10, R159 ;  /* 0x0000009f000a7202 */ /* 0x000fe60000000f00 */
[----:B------:R-:W-:Y:S01]  /*f8d0*/  MOV R11, R157 ;  /* 0x0000009d000b7202 */ /* 0x000fe20000000f00 */
[----:B------:R-:W-:Y:S01]  /*f8e0*/  FADD.FTZ R192, R192, R197 ;  /* 0x000000c5c0c07221 */ /* 0x000fe20000010000 */
[----:B------:R-:W-:Y:S01]  /*f8f0*/  MOV R8, R158 ;  /* 0x0000009e00087202 */ /* 0x000fe20000000f00 */
[----:B------:R-:W4:Y:S01]  /*f900*/  LDSM.16.MT88.4 R184, [R209+0xb800] ;  /* 0x00b80000d1b8783b */ /* 0x000f220000004200 */
[C---:B------:R-:W-:Y:S01]  /*f910*/  HMMA.16816.F32 R156, R176.reuse, R140, R12 ;  /* 0x0000008cb09c723c */ /* 0x040fe2000000180c */
[----:B------:R-:W-:Y:S01]  /*f920*/  MOV R9, R206 ;  /* 0x000000ce00097202 */ /* 0x000fe20000000f00 */
[----:B------:R-:W-:Y:S01]  /*f930*/  FADD.FTZ R194, R194, R199 ;  /* 0x000000c7c2c27221 */ /* 0x000fe20000010000 */
[----:B------:R-:W-:Y:S01]  /*f940*/  MOV R3, R166 ;  /* 0x000000a600037202 */ /* 0x000fe20000000f00 */
[----:B------:R-:W-:Y:S01]  /*f950*/  FADD.FTZ R246, R246, R201 ;  /* 0x000000c9f6f67221 */ /* 0x000fe20000010000 */
[----:B------:R-:W-:Y:S01]  /*f960*/  MOV R2, R167 ;  /* 0x000000a700027202 */ /* 0x000fe20000000f00 */
[----:B------:R-:W-:Y:S01]  /*f970*/  FADD.FTZ R248, R248, R203 ;  /* 0x000000cbf8f87221 */ /* 0x000fe20000010000 */
[----:B------:R2:W5:Y:S01]  /*f980*/  LDL.LU R206, [R1+0x10] ;  /* 0x0000100001ce7983 */ /* 0x0005620000300800 */
[-C--:B------:R-:W-:Y:S01]  /*f990*/  HMMA.16816.F32 R36, R176, R142.reuse, R36 ;  /* 0x0000008eb024723c */ /* 0x080fe20000001824 */
[----:B------:R-:W-:Y:S02]  /*f9a0*/  MOV R15, R205 ;  /* 0x000000cd000f7202 */ /* 0x000fe40000000f00 */
[----:B------:R2:W5:Y:S01]  /*f9b0*/  LDL.LU R205, [R1+0xc] ;  /* 0x00000c0001cd7983 */ /* 0x0005620000300800 */
[----:B------:R-:W-:Y:S01]  /*f9c0*/  MOV R14, R204 ;  /* 0x000000cc000e7202 */ /* 0x000fe20000000f00 */
[----:B------:R-:W-:Y:S02]  /*f9d0*/  FADD.FTZ R192, R193, R192 ;  /* 0x000000c0c1c07221 */ /* 0x000fe40000010000 */
[----:B------:R2:W5:Y:S01]  /*f9e0*/  LDL.LU R204, [R1+0x8] ;  /* 0x0000080001cc7983 */ /* 0x0005620000300800 */
[C---:B------:R-:W-:Y:S01]  /*f9f0*/  HMMA.16816.F32 R40, R172.reuse, R142, R40 ;  /* 0x0000008eac28723c */ /* 0x040fe20000001828 */
[----:B------:R-:W-:Y:S02]  /*fa00*/  FADD.FTZ R194, R195, R194 ;  /* 0x000000c2c3c27221 */ /* 0x000fe40000010000 */
[----:B------:R-:W2:Y:S01]  /*fa10*/  LDSM.16.MT88.4 R188, [R208+0xb800] ;  /* 0x00b80000d0bc783b */ /* 0x000ea20000004200 */
[----:B------:R-:W-:Y:S02]  /*fa20*/  FADD.FTZ R246, R247, R246 ;  /* 0x000000f6f7f67221 */ /* 0x000fe40000010000 */
[----:B------:R-:W-:Y:S02]  /*fa30*/  FADD.FTZ R248, R249, R248 ;  /* 0x000000f8f9f87221 */ /* 0x000fe40000010000 */
[-C--:B-1----:R-:W-:Y:S01]  /*fa40*/  HMMA.16816.F32 R44, R172, R144.reuse, R44 ;  /* 0x00000090ac2c723c */ /* 0x082fe2000000182c */
        /* <DEDUP_REMOVED lines=18> */
[----:B------:R-:W-:Y:S01]  /*fb70*/  FADD.FTZ R233, R7, R0 ;  /* 0x0000000007e97221 */ /* 0x000fe20000010000 */
[----:B------:R-:W-:Y:S01]  /*fb80*/  MOV R0, R165 ;  /* 0x000000a500007202 */ /* 0x000fe20000000f00 */
[C---:B------:R-:W-:Y:S01]  /*fb90*/  HMMA.16816.F32 R64, R176.reuse, R152, R64 ;  /* 0x00000098b040723c */ /* 0x040fe20000001840 */
[----:B------:R-:W-:Y:S07]  /*fba0*/  FADD.FTZ R227, R17, R8 ;  /* 0x0000000811e37221 */ /* 0x000fee0000010000 */
[-C--:B------:R-:W-:Y:S08]  /*fbb0*/  HMMA.16816.F32 R68, R176, R154.reuse, R68 ;  /* 0x0000009ab044723c */ /* 0x080ff00000001844 */
[C---:B------:R-:W-:Y:S08]  /*fbc0*/  HMMA.16816.F32 R72, R172.reuse, R154, R72 ;  /* 0x0000009aac48723c */ /* 0x040ff00000001848 */
[-C--:B--2---:R-:W-:Y:S08]  /*fbd0*/  HMMA.16816.F32 R76, R172, R180.reuse, R76 ;  /* 0x000000b4ac4c723c */ /* 0x084ff0000000184c */
        /* <DEDUP_REMOVED lines=8> */
[C---:B------:R-:W-:Y:S07]  /*fc60*/  HMMA.16816.F32 R152, R176.reuse, R168, R32 ;  /* 0x000000a8b098723c */ /* 0x040fee0000001820 */
[----:B------:R-:W-:Y:S01]  /*fc70*/  MOV R169, R18 ;  /* 0x0000001200a97202 */ /* 0x000fe20000000f00 */
[-C--:B------:R-:W-:Y:S08]  /*fc80*/  HMMA.16816.F32 R112, R176, R170.reuse, R112 ;  /* 0x000000aab070723c */ /* 0x080ff00000001870 */
[C---:B------:R-:W-:Y:S08]  /*fc90*/  HMMA.16816.F32 R116, R172.reuse, R170, R116 ;  /* 0x000000aaac74723c */ /* 0x040ff00000001874 */
[-C--:B----4-:R-:W-:Y:S08]  /*fca0*/  HMMA.16816.F32 R148, R172, R184.reuse, R28 ;  /* 0x000000b8ac94723c */ /* 0x090ff0000000181c */
[C---:B------:R-:W-:Y:S08]  /*fcb0*/  HMMA.16816.F32 R120, R176.reuse, R184, R120 ;  /* 0x000000b8b078723c */ /* 0x040ff00000001878 */
[-C--:B------:R-:W-:Y:S08]  /*fcc0*/  HMMA.16816.F32 R144, R176, R186.reuse, R20 ;  /* 0x000000bab090723c */ /* 0x080ff00000001814 */
[C---:B------:R-:W-:Y:S08]  /*fcd0*/  HMMA.16816.F32 R124, R172.reuse, R186, R124 ;  /* 0x000000baac7c723c */ /* 0x040ff0000000187c */
[-C--:B------:R-:W-:Y:S08]  /*fce0*/  HMMA.16816.F32 R140, R172, R188.reuse, R24 ;  /* 0x000000bcac8c723c */ /* 0x080ff00000001818 */
[C---:B------:R-:W-:Y:S08]  /*fcf0*/  HMMA.16816.F32 R128, R176.reuse, R188, R128 ;  /* 0x000000bcb080723c */ /* 0x040ff00000001880 */
[-C--:B------:R-:W-:Y:S08]  /*fd00*/  HMMA.16816.F32 R132, R176, R190.reuse, R132 ;  /* 0x000000beb084723c */ /* 0x080ff00000001884 */
[----:B------:R-:W-:Y:S01]  /*fd10*/  HMMA.16816.F32 R136, R172, R190, R136 ;  /* 0x000000beac88723c */ /* 0x000fe20000001888 */
[----:B-----5:R-:W-:-:S07]  /*fd20*/  @P0 BRA `(.L_x_859) ;  /* 0xffffd5c000000947 */ /* 0x020fce000383ffff */
.L_x_858:
[----:B------:R-:W1:Y:S01]  /*fd30*/  SHFL.BFLY PT, R2, R235, 0x2, 0x1f ;  /* 0x0c401f00eb027f89 */ /* 0x000e6200000e0000 */
[----:B------:R-:W-:Y:S01]  /*fd40*/  ULDC.U8 UR4, c[0x0][0x329] ;  /* 0x0000ca4000047ab9 */ /* 0x000fe20000000000 */
[----:B------:R-:W-:Y:S01]  /*fd50*/  MOV R14, 0x3f800000 ;  /* 0x3f800000000e7802 */ /* 0x000fe20000000f00 */
[----:B------:R-:W-:Y:S01]  /*fd60*/  ULDC.U8 UR5, c[0x0][0x328] ;  /* 0x0000ca0000057ab9 */ /* 0x000fe20000000000 */
[----:B------:R-:W2:Y:S01]  /*fd70*/  SHFL.BFLY PT, R13, R232, 0x2, 0x1f ;  /* 0x0c401f00e80d7f89 */ /* 0x000ea200000e0000 */
[----:B------:R-:W-:Y:S01]  /*fd80*/  ISETP.NE.AND P0, PT, RZ, UR4, PT ;  /* 0x00000004ff007c0c */ /* 0x000fe2000bf05270 */
[----:B------:R-:W-:Y:S01]  /*fd90*/  BSSY B0, `(.L_x_862) ;  /* 0x00001a4000007945 */ /* 0x000fe20003800000 */
[----:B------:R-:W-:Y:S01]  /*fda0*/  ISETP.NE.AND P3, PT, RZ, UR5, PT ;  /* 0x00000005ff007c0c */ /* 0x000fe2000bf65270 */
[----:B------:R-:W3:Y:S01]  /*fdb0*/  SHFL.BFLY PT, R4, R227, 0x2, 0x1f ;  /* 0x0c401f00e3047f89 */ /* 0x000ee200000e0000 */
[----:B------:R-:W-:-:S03]  /*fdc0*/  MOV R15, 0x3f800000 ;  /* 0x3f800000000f7802 */ /* 0x000fc60000000f00 */
[----:B------:R-:W4:Y:S04]  /*fdd0*/  S2R R0, SR_TID.X ;  /* 0x0000000000007919 */ /* 0x000f280000002100 */
[----:B------:R-:W4:Y:S02]  /*fde0*/  SHFL.BFLY PT, R8, R233, 0x2, 0x1f ;  /* 0x0c401f00e9087f89 */ /* 0x000f2400000e0000 */
[----:B------:R-:W-:Y:S02]  /*fdf0*/  @P0 MOV R10, c[0x0][0x210] ;  /* 0x00008400000a0a02 */ /* 0x000fe40000000f00 */
[----:B------:R-:W-:-:S03]  /*fe00*/  @P0 MOV R16, 0x1 ;  /* 0x0000000100100802 */ /* 0x000fc60000000f00 */
[----:B------:R-:W-:Y:S02]  /*fe10*/  @P0 IMAD R10, R10, c[0x0][0x214], RZ ;  /* 0x000085000a0a0a24 */ /* 0x000fe400078e02ff */
[----:B-1----:R-:W-:Y:S02]  /*fe20*/  FADD.FTZ R2, R2, R235 ;  /* 0x000000eb02027221 */ /* 0x002fe40000010000 */
[----:B--2---:R-:W-:-:S03]  /*fe30*/  FADD.FTZ R13, R13, R232 ;  /* 0x000000e80d0d7221 */ /* 0x004fc60000010000 */
[----:B------:R-:W1:Y:S01]  /*fe40*/  SHFL.BFLY PT, R7, R2, 0x1, 0x1f ;  /* 0x0c201f0002077f89 */ /* 0x000e6200000e0000 */
[----:B---3--:R-:W-:-:S03]  /*fe50*/  FADD.FTZ R11, R4, R227 ;  /* 0x000000e3040b7221 */ /* 0x008fc60000010000 */
[----:B------:R-:W2:Y:S01]  /*fe60*/  SHFL.BFLY PT, R6, R13, 0x1, 0x1f ;  /* 0x0c201f000d067f89 */ /* 0x000ea200000e0000 */
[----:B----4-:R-:W-:-:S03]  /*fe70*/  SHF.R.S32.HI R3, RZ, 0x1f, R0 ;  /* 0x0000001fff037819 */ /* 0x010fc60000011400 */
[----:B------:R-:W3:Y:S01]  /*fe80*/  SHFL.BFLY PT, R4, R11, 0x1, 0x1f ;  /* 0x0c201f000b047f89 */ /* 0x000ee200000e0000 */
[CC--:B------:R-:W-:Y:S01]  /*fe90*/  LEA.HI R9, R3.reuse, R0.reuse, RZ, 0x2 ;  /* 0x0000000003097211 */ /* 0x0c0fe200078f10ff */
[----:B------:R-:W-:Y:S01]  /*fea0*/  FADD.FTZ R5, R8, R233 ;  /* 0x000000e908057221 */ /* 0x000fe20000010000 */
[----:B------:R-:W-:-:S04]  /*feb0*/  LEA.HI R3, R3, R0, RZ, 0x5 ;  /* 0x0000000003037211 */ /* 0x000fc800078f28ff */
[----:B------:R-:W4:Y:S01]  /*fec0*/  SHFL.BFLY PT, R8, R5, 0x1, 0x1f ;  /* 0x0c201f0005087f89 */ /* 0x000f2200000e0000 */
[----:B-1----:R-:W-:Y:S01]  /*fed0*/  FADD.FTZ R7, R2, R7 ;  /* 0x0000000702077221 */ /* 0x002fe20000010000 */
[--C-:B------:R-:W-:Y:S01]  /*fee0*/  SHF.R.S32.HI R2, RZ, 0x2, R9.reuse ;  /* 0x00000002ff027819 */ /* 0x100fe20000011409 */
[----:B--2---:R-:W-:Y:S01]  /*fef0*/  FADD.FTZ R6, R13, R6 ;  /* 0x000000060d067221 */ /* 0x004fe20000010000 */
[----:B------:R-:W-:Y:S02]  /*ff00*/  SHF.R.S32.HI R13, RZ, 0x1f, R9 ;  /* 0x0000001fff0d7819 */ /* 0x000fe40000011409 */
[----:B------:R-:W-:Y:S01]  /*ff10*/  LOP3.LUT R9, R9, 0x3ffffffc, RZ, 0xc0, !PT ;  /* 0x3ffffffc09097812 */ /* 0x000fe200078ec0ff */
[----:B---3--:R-:W-:Y:S01]  /*ff20*/  FADD.FTZ R4, R11, R4 ;  /* 0x000000040b047221 */ /* 0x008fe20000010000 */
[----:B------:R-:W-:Y:S02]  /*ff30*/  LEA.HI R13, R13, R2, RZ, 0x3 ;  /* 0x000000020d0d7211 */ /* 0x000fe400078f18ff */
[----:B------:R-:W-:-:S02]  /*ff40*/  IADD3 R9, -R9, R0, RZ ;  /* 0x0000000009097210 */ /* 0x000fc40007ffe1ff */
[----:B------:R-:W-:Y:S02]  /*ff50*/  LOP3.LUT R13, R13, 0xfffffff8, RZ, 0xc0, !PT ;  /* 0xfffffff80d0d7812 */ /* 0x000fe400078ec0ff */
[----:B------:R-:W-:Y:S01]  /*ff60*/  FSETP.NE.FTZ.AND P6, PT, R7, RZ, PT ;  /* 0x000000ff0700720b */ /* 0x000fe20003fd5000 */
[----:B----4-:R-:W-:Y:S01]  /*ff70*/  FADD.FTZ R5, R5, R8 ;  /* 0x0000000805057221 */ /* 0x010fe20000010000 */
[----:B------:R-:W-:Y:S02]  /*ff80*/  IADD3 R13, R2, -R13, RZ ;  /* 0x8000000d020d7210 */ /* 0x000fe40007ffe0ff */
[----:B------:R-:W-:Y:S02]  /*ff90*/  SHF.R.S32.HI R2, RZ, 0x5, R3 ;  /* 0x00000005ff027819 */ /* 0x000fe40000011403 */
[C---:B------:R-:W-:Y:S02]  /*ffa0*/  SHF.L.U32 R12, R13.reuse, 0x6, RZ ;  /* 0x000000060d0c7819 */ /* 0x040fe400000006ff */
[----:B------:R-:W-:-:S02]  /*ffb0*/  LOP3.LUT R11, R13, 0x1, RZ, 0xc0, !PT ;  /* 0x000000010d0b7812 */ /* 0x000fc400078ec0ff */
[----:B------:R-:W-:Y:S02]  /*ffc0*/  LOP3.LUT R12, R12, 0x1c0, RZ, 0xc0, !PT ;  /* 0x000001c00c0c7812 */ /* 0x000fe400078ec0ff */
[----:B------:R-:W-:Y:S01]  /*ffd0*/  LEA R9, R2, R9, 0x9 ;  /* 0x0000000902097211 */ /* 0x000fe200078e48ff */
[----:B------:R-:W1:Y:S01]  /*ffe0*/  @P6 MUFU.RCP R14, R7 ;  /* 0x00000007000e6308 */ /* 0x000e620000001000 */
[----:B------:R-:W-:Y:S02]  /*fff0*/  LEA.HI R12, R12, R12, RZ, 0x1d ;  /* 0x0000000c0c0c7211 */ /* 0x000fe400078fe8ff */
[----:B------:R-:W-:Y:S02]  /*10000*/  ISETP.NE.U32.AND P4, PT, R11, 0x1, PT ;  /* 0x000000010b00780c */ /* 0x000fe40003f85070 */
[----:B------:R-:W-:Y:S02]  /*10010*/  FSETP.NE.FTZ.AND P5, PT, R6, RZ, PT ;  /* 0x000000ff0600720b */ /* 0x000fe40003fb5000 */
[----:B------:R-:W-:Y:S01]  /*10020*/  LEA R9, R9, R12, 0x1 ;  /* 0x0000000c09097211 */ /* 0x000fe200078e08ff */
[----:B------:R-:W-:Y:S01]  /*10030*/  @P6 MUFU.LG2 R7, R7 ;  /* 0x0000000700076308 */ /* 0x000fe20000000c00 */
[----:B------:R-:W-:-:S02]  /*10040*/  @!P0 MOV R8, c[0x0][0x214] ;  /* 0x0000850000088a02 */ /* 0x000fc40000000f00 */
[----:B------:R-:W-:Y:S02]  /*10050*/  SHF.L.U32 R9, R9, 0x1, RZ ;  /* 0x0000000109097819 */ /* 0x000fe400000006ff */
[----:B------:R-:W-:Y:S02]  /*10060*/  R2P PR, R13, 0x6 ;  /* 0x000000060d007804 */ /* 0x000fe40000000000 */
[----:B------:R-:W-:Y:S01]  /*10070*/  MOV R11, 0x20 ;  /* 0x00000020000b7802 */ /* 0x000fe20000000f00 */
[----:B-1----:R-:W-:Y:S01]  /*10080*/  FMUL.FTZ R14, R14, c[0x0][0x2dc] ;  /* 0x0000b7000e0e7a20 */ /* 0x002fe20000410000 */
[----:B------:R-:W-:Y:S01]  /*10090*/  @!P0 SEL R10, R8, c[0x0][0x234], !P3 ;  /* 0x00008d00080a8a07 */ /* 0x000fe20005800000 */
[----:B------:R-:W1:Y:S01]  /*100a0*/  @P5 MUFU.RCP R15, R6 ;  /* 0x00000006000f5308 */ /* 0x000e620000001000 */
[C---:B------:R-:W-:Y:S01]  /*100b0*/  IADD3 R8, R9.reuse, -0x10, RZ ;  /* 0xfffffff009087810 */ /* 0x040fe20007ffe0ff */
[C---:B------:R-:W-:Y:S01]  /*100c0*/  FMUL.FTZ R160, R14.reuse, R160 ;  /* 0x000000a00ea07220 */ /* 0x040fe20000410000 */
[----:B------:R-:W-:Y:S01]  /*100d0*/  @P4 IADD3 R8, R9, 0x10, RZ ;  /* 0x0000001009084810 */ /* 0x000fe20007ffe0ff */
[C---:B------:R-:W-:Y:S01]  /*100e0*/  FMUL.FTZ R161, R14.reuse, R161 ;  /* 0x000000a10ea17220 */ /* 0x040fe20000410000 */
[----:B------:R-:W-:Y:S01]  /*100f0*/  SEL R11, R11, 0xffffffe0, !P1 ;  /* 0xffffffe00b0b7807 */ /* 0x000fe20004800000 */
[C---:B------:R-:W-:Y:S01]  /*10100*/  FMUL.FTZ R40, R14.reuse, R40 ;  /* 0x000000280e287220 */ /* 0x040fe20000410000 */
[----:B------:R-:W-:Y:S01]  /*10110*/  FSETP.NE.FTZ.AND P4, PT, R5, RZ, PT ;  /* 0x000000ff0500720b */ /* 0x000fe20003f95000 */
[----:B------:R-:W-:Y:S01]  /*10120*/  FMUL.FTZ R41, R14, R41 ;  /* 0x000000290e297220 */ /* 0x000fe20000410000 */
[----:B------:R-:W-:Y:S01]  /*10130*/  FSETP.NE.FTZ.AND P1, PT, R4, RZ, PT ;  /* 0x000000ff0400720b */ /* 0x000fe20003f35000 */
[C---:B------:R-:W-:Y:S01]  /*10140*/  FMUL.FTZ R44, R14.reuse, R44 ;  /* 0x0000002c0e2c7220 */ /* 0x040fe20000410000 */
[----:B------:R-:W-:Y:S01]  /*10150*/  MOV R12, 0x3f800000 ;  /* 0x3f800000000c7802 */ /* 0x000fe20000000f00 */
[C---:B------:R-:W-:Y:S01]  /*10160*/  FMUL.FTZ R45, R14.reuse, R45 ;  /* 0x0000002d0e2d7220 */ /* 0x040fe20000410000 */
[----:B------:R-:W-:Y:S01]  /*10170*/  MOV R13, 0x3f800000 ;  /* 0x3f800000000d7802 */ /* 0x000fe20000000f00 */
[C---:B------:R-:W-:Y:S01]  /*10180*/  FMUL.FTZ R56, R14.reuse, R56 ;  /* 0x000000380e387220 */ /* 0x040fe20000410000 */
[----:B------:R-:W-:Y:S01]  /*10190*/  F2FP.PACK_AB R160, R161, R160 ;  /* 0x000000a0a1a0723e */ /* 0x000fe200000000ff */
[----:B-1----:R-:W-:Y:S01]  /*101a0*/  FMUL.FTZ R15, R15, c[0x0][0x2dc] ;  /* 0x0000b7000f0f7a20 */ /* 0x002fe20000410000 */
[----:B------:R-:W-:Y:S01]  /*101b0*/  F2FP.PACK_AB R41, R41, R40 ;  /* 0x000000282929723e */ /* 0x000fe200000000ff */
[----:B------:R-:W-:Y:S01]  /*101c0*/  FMUL.FTZ R57, R14, R57 ;  /* 0x000000390e397220 */ /* 0x000fe20000410000 */
[----:B------:R-:W-:Y:S01]  /*101d0*/  F2FP.PACK_AB R44, R45, R44 ;  /* 0x0000002c2d2c723e */ /* 0x000fe200000000ff */
[----:B------:R-:W1:Y:S01]  /*101e0*/  @P4 MUFU.RCP R12, R5 ;  /* 0x00000005000c4308 */ /* 0x000e620000001000 */
[----:B------:R-:W-:Y:S01]  /*101f0*/  FMUL.FTZ R162, R15, R162 ;  /* 0x000000a20fa27220 */ /* 0x000fe20000410000 */
[----:B------:R-:W-:Y:S01]  /*10200*/  IADD3 R17, R9, R11, RZ ;  /* 0x0000000b09117210 */ /* 0x000fe20007ffe0ff */
[----:B------:R-:W-:Y:S01]  /*10210*/  FMUL.FTZ R163, R15, R163 ;  /* 0x000000a30fa37220 */ /* 0x000fe20000410000 */
[----:B------:R-:W-:Y:S01]  /*10220*/  F2FP.PACK_AB R56, R57, R56 ;  /* 0x000000383938723e */ /* 0x000fe200000000ff */
[C---:B------:R-:W-:Y:S01]  /*10230*/  FMUL.FTZ R42, R15.reuse, R42 ;  /* 0x0000002a0f2a7220 */ /* 0x040fe20000410000 */
[----:B------:R-:W-:Y:S01]  /*10240*/  STS [R9], R160 ;  /* 0x000000a009007388 */ /* 0x000fe20000000800 */
[C---:B------:R-:W-:Y:S01]  /*10250*/  FMUL.FTZ R43, R15.reuse, R43 ;  /* 0x0000002b0f2b7220 */ /* 0x040fe20000410000 */
[----:B------:R-:W2:Y:S01]  /*10260*/  @P1 MUFU.RCP R13, R4 ;  /* 0x00000004000d1308 */ /* 0x000ea20000001000 */
[----:B------:R-:W-:Y:S01]  /*10270*/  FMUL.FTZ R46, R15, R46 ;  /* 0x0000002e0f2e7220 */ /* 0x000fe20000410000 */
[----:B------:R-:W-:Y:S01]  /*10280*/  F2FP.PACK_AB R162, R163, R162 ;  /* 0x000000a2a3a2723e */ /* 0x000fe200000000ff */
[----:B------:R-:W-:Y:S01]  /*10290*/  FMUL.FTZ R47, R15, R47 ;  /* 0x0000002f0f2f7220 */ /* 0x000fe20000410000 */
[----:B------:R-:W-:Y:S01]  /*102a0*/  F2FP.PACK_AB R43, R43, R42 ;  /* 0x0000002a2b2b723e */ /* 0x000fe200000000ff */
[----:B------:R-:W-:Y:S01]  /*102b0*/  FMUL.FTZ R58, R15, R58 ;  /* 0x0000003a0f3a7220 */ /* 0x000fe20000410000 */
[----:B------:R-:W-:Y:S01]  /*102c0*/  IADD3 R11, R11, R8, RZ ;  /* 0x000000080b0b7210 */ /* 0x000fe20007ffe0ff */
[----:B------:R-:W-:Y:S01]  /*102d0*/  FMUL.FTZ R59, R15, R59 ;  /* 0x0000003b0f3b7220 */ /* 0x000fe20000410000 */
[----:B------:R-:W-:Y:S01]  /*102e0*/  F2FP.PACK_AB R46, R47, R46 ;  /* 0x0000002e2f2e723e */ /* 0x000fe200000000ff */
[----:B-1----:R-:W-:Y:S01]  /*102f0*/  FMUL.FTZ R12, R12, c[0x0][0x2dc] ;  /* 0x0000b7000c0c7a20 */ /* 0x002fe20000410000 */
[----:B------:R-:W-:Y:S01]  /*10300*/  STS [R9+0x400], R162 ;  /* 0x000400a209007388 */ /* 0x000fe20000000800 */
[----:B------:R-:W-:Y:S01]  /*10310*/  FMUL.FTZ R60, R14, R60 ;  /* 0x0000003c0e3c7220 */ /* 0x000fe20000410000 */
[----:B------:R-:W-:Y:S01]  /*10320*/  F2FP.PACK_AB R58, R59, R58 ;  /* 0x0000003a3b3a723e */ /* 0x000fe200000000ff */
[C---:B------:R-:W-:Y:S01]  /*10330*/  FMUL.FTZ R156, R12.reuse, R156 ;  /* 0x0000009c0c9c7220 */ /* 0x040fe20000410000 */
[----:B------:R-:W-:Y:S01]  /*10340*/  STS [R8], R41 ;  /* 0x0000002908007388 */ /* 0x000fe20000000800 */
[C---:B------:R-:W-:Y:S01]  /*10350*/  FMUL.FTZ R157, R12.reuse, R157 ;  /* 0x0000009d0c9d7220 */ /* 0x040fe20000410000 */
[----:B------:R-:W-:Y:S01]  /*10360*/  ISETP.NE.OR P3, PT, RZ, UR4, !P3 ;  /* 0x00000004ff007c0c */ /* 0x000fe2000df65670 */
[----:B--2---:R-:W-:Y:S01]  /*10370*/  FMUL.FTZ R13, R13, c[0x0][0x2dc] ;  /* 0x0000b7000d0d7a20 */ /* 0x004fe20000410000 */
[----:B------:R-:W-:Y:S01]  /*10380*/  STS [R8+0x400], R43 ;  /* 0x0004002b08007388 */ /* 0x000fe20000000800 */
[C---:B------:R-:W-:Y:S01]  /*10390*/  FMUL.FTZ R36, R12.reuse, R36 ;  /* 0x000000240c247220 */ /* 0x040fe20000410000 */
[----:B------:R-:W-:Y:S01]  /*103a0*/  F2FP.PACK_AB R156, R157, R156 ;  /* 0x0000009c9d9c723e */ /* 0x000fe200000000ff */
[C---:B------:R-:W-:Y:S01]  /*103b0*/  FMUL.FTZ R158, R13.reuse, R158 ;  /* 0x0000009e0d9e7220 */ /* 0x040fe20000410000 */
[----:B------:R-:W1:Y:S01]  /*103c0*/  @P5 MUFU.LG2 R6, R6 ;  /* 0x0000000600065308 */ /* 0x000e620000000c00 */
[----:B------:R-:W-:Y:S01]  /*103d0*/  FMUL.FTZ R159, R13, R159 ;  /* 0x0000009f0d9f7220 */ /* 0x000fe20000410000 */
[----:B------:R-:W-:Y:S01]  /*103e0*/  LOP3.LUT R3, R3, 0xffffffe0, RZ, 0xc0, !PT ;  /* 0xffffffe003037812 */ /* 0x000fe200078ec0ff */
[C---:B------:R-:W-:Y:S01]  /*103f0*/  FMUL.FTZ R37, R12.reuse, R37 ;  /* 0x000000250c257220 */ /* 0x040fe20000410000 */
[----:B------:R-:W-:Y:S01]  /*10400*/  STS [R9+0x2000], R156 ;  /* 0x0020009c09007388 */ /* 0x000fe20000000800 */
[----:B------:R-:W-:Y:S01]  /*10410*/  FMUL.FTZ R38, R13, R38 ;  /* 0x000000260d267220 */ /* 0x000fe20000410000 */
[----:B------:R-:W-:Y:S01]  /*10420*/  F2FP.PACK_AB R158, R159, R158 ;  /* 0x0000009e9f9e723e */ /* 0x000fe200000000ff */
[----:B------:R-:W-:Y:S01]  /*10430*/  FMUL.FTZ R39, R13, R39 ;  /* 0x000000270d277220 */ /* 0x000fe20000410000 */
[----:B------:R-:W-:Y:S01]  /*10440*/  F2FP.PACK_AB R37, R37, R36 ;  /* 0x000000242525723e */ /* 0x000fe200000000ff */
[C---:B------:R-:W-:Y:S01]  /*10450*/  FMUL.FTZ R48, R12.reuse, R48 ;  /* 0x000000300c307220 */ /* 0x040fe20000410000 */
[----:B------:R-:W2:Y:S01]  /*10460*/  @P4 MUFU.LG2 R5, R5 ;  /* 0x0000000500054308 */ /* 0x000ea20000000c00 */
[C---:B------:R-:W-:Y:S01]  /*10470*/  FMUL.FTZ R49, R12.reuse, R49 ;  /* 0x000000310c317220 */ /* 0x040fe20000410000 */
[----:B------:R-:W-:Y:S01]  /*10480*/  F2FP.PACK_AB R39, R39, R38 ;  /* 0x000000262727723e */ /* 0x000fe200000000ff */
[C---:B------:R-:W-:Y:S01]  /*10490*/  FMUL.FTZ R52, R12.reuse, R52 ;  /* 0x000000340c347220 */ /* 0x040fe20000410000 */
[----:B------:R-:W-:Y:S01]  /*104a0*/  STS [R9+0x2400], R158 ;  /* 0x0024009e09007388 */ /* 0x000fe20000000800 */
        /* <DEDUP_REMOVED lines=11> */
[----:B------:R-:W-:Y:S01]  /*10560*/  STS [R17], R44 ;  /* 0x0000002c11007388 */ /* 0x000fe20000000800 */
        /* <DEDUP_REMOVED lines=19> */
[----:B------:R-:W3:Y:S01]  /*106a0*/  @P1 MUFU.LG2 R4, R4 ;  /* 0x0000000400041308 */ /* 0x000ee20000000c00 */
[C---:B------:R-:W-:Y:S01]  /*106b0*/  FMUL.FTZ R113, R12.reuse, R113 ;  /* 0x000000710c717220 */ /* 0x040fe20000410000 */
[----:B------:R-:W-:Y:S01]  /*106c0*/  F2FP.PACK_AB R152, R153, R152 ;  /* 0x000000989998723e */ /* 0x000fe200000000ff */
[C---:B------:R-:W-:Y:S01]  /*106d0*/  FMUL.FTZ R120, R12.reuse, R120 ;  /* 0x000000780c787220 */ /* 0x040fe20000410000 */
[----:B------:R-:W-:Y:S01]  /*106e0*/  IADD3 R3, -R3, R0, RZ ;  /* 0x0000000003037210 */ /* 0x000fe20007ffe1ff */
[C---:B------:R-:W-:Y:S01]  /*106f0*/  FMUL.FTZ R121, R12.reuse, R121 ;  /* 0x000000790c797220 */ /* 0x040fe20000410000 */
[----:B------:R-:W-:Y:S01]  /*10700*/  F2FP.PACK_AB R112, R113, R112 ;  /* 0x000000707170723e */ /* 0x000fe200000000ff */
[C---:B------:R-:W-:Y:S01]  /*10710*/  FMUL.FTZ R144, R12.reuse, R144 ;  /* 0x000000900c907220 */ /* 0x040fe20000410000 */
[----:B------:R-:W-:Y:S01]  /*10720*/  MOV R0, 0x7f800000 ;  /* 0x7f80000000007802 */ /* 0x000fe20000000f00 */
[C---:B------:R-:W-:Y:S01]  /*10730*/  FMUL.FTZ R145, R12.reuse, R145 ;  /* 0x000000910c917220 */ /* 0x040fe20000410000 */
[----:B------:R-:W-:Y:S01]  /*10740*/  F2FP.PACK_AB R120, R121, R120 ;  /* 0x000000787978723e */ /* 0x000fe200000000ff */
[----:B------:R-:W-:-:S02]  /*10750*/  FMUL.FTZ R128, R12, R128 ;  /* 0x000000800c807220 */ /* 0x000fc40000410000 */
[C---:B------:R-:W-:Y:S01]  /*10760*/  FMUL.FTZ R129, R12.reuse, R129 ;  /* 0x000000810c817220 */ /* 0x040fe20000410000 */
[----:B------:R-:W-:Y:S01]  /*10770*/  F2FP.PACK_AB R144, R145, R144 ;  /* 0x000000909190723e */ /* 0x000fe200000000ff */
[C---:B------:R-:W-:Y:S02]  /*10780*/  FMUL.FTZ R132, R12.reuse, R132 ;  /* 0x000000840c847220 */ /* 0x040fe40000410000 */
[----:B------:R-:W-:Y:S01]  /*10790*/  FMUL.FTZ R133, R12, R133 ;  /* 0x000000850c857220 */ /* 0x000fe20000410000 */
[----:B------:R-:W-:Y:S01]  /*107a0*/  MOV R12, 0x40 ;  /* 0x00000040000c7802 */ /* 0x000fe20000000f00 */
        /* <DEDUP_REMOVED lines=8> */
[C---:B------:R-:W-:Y:S01]  /*10830*/  FMUL.FTZ R61, R14.reuse, R61 ;  /* 0x0000003d0e3d7220 */ /* 0x040fe20000410000 */
[----:B------:R-:W-:Y:S01]  /*10840*/  IADD3 R19, R9, R12, RZ ;  /* 0x0000000c09137210 */ /* 0x000fe20007ffe0ff */
[----:B------:R-:W-:Y:S01]  /*10850*/  FMUL.FTZ R62, R15, R62 ;  /* 0x0000003e0f3e7220 */ /* 0x000fe20000410000 */
[----:B------:R-:W-:Y:S01]  /*10860*/  F2FP.PACK_AB R54, R55, R54 ;  /* 0x000000363736723e */ /* 0x000fe200000000ff */
[----:B------:R-:W-:Y:S01]  /*10870*/  FMUL.FTZ R63, R15, R63 ;  /* 0x0000003f0f3f7220 */ /* 0x000fe20000410000 */
[----:B------:R-:W-:Y:S01]  /*10880*/  F2FP.PACK_AB R60, R61, R60 ;  /* 0x0000003c3d3c723e */ /* 0x000fe200000000ff */
[----:B------:R-:W-:Y:S01]  /*10890*/  FMUL.FTZ R72, R14, R72 ;  /* 0x000000480e487220 */ /* 0x000fe20000410000 */
[----:B------:R-:W-:Y:S01]  /*108a0*/  IADD3 R21, R12, R8, RZ ;  /* 0x000000080c157210 */ /* 0x000fe20007ffe0ff */
[C---:B------:R-:W-:Y:S01]  /*108b0*/  FMUL.FTZ R73, R14.reuse, R73 ;  /* 0x000000490e497220 */ /* 0x040fe20000410000 */
[----:B------:R-:W-:Y:S01]  /*108c0*/  F2FP.PACK_AB R62, R63, R62 ;  /* 0x0000003e3f3e723e */ /* 0x000fe200000000ff */
[C---:B------:R-:W-:Y:S01]  /*108d0*/  FMUL.FTZ R74, R15.reuse, R74 ;  /* 0x0000004a0f4a7220 */ /* 0x040fe20000410000 */
[----:B------:R-:W-:Y:S01]  /*108e0*/  STS [R17+0x2400], R50 ;  /* 0x0024003211007388 */ /* 0x000fe20000000800 */
[----:B------:R-:W-:Y:S01]  /*108f0*/  FMUL.FTZ R75, R15, R75 ;  /* 0x0000004b0f4b7220 */ /* 0x000fe20000410000 */
        /* <DEDUP_REMOVED lines=70> */
[----:B------:R4:W-:Y:S01]  /*10d60*/  STS [R23+0x2400], R82 ;  /* 0x0024005217007388 */ /* 0x0009e20000000800 */
        /* <DEDUP_REMOVED lines=42> */
[----:B------:R-:W-:Y:S01]  /*11010*/  FMUL.FTZ R138, R15, R138 ;  /* 0x0000008a0f8a7220 */ /* 0x000fe20000410000 */
[----:B------:R-:W-:Y:S01]  /*11020*/  STS [R17+0x4000], R108 ;  /* 0x0040006c11007388 */ /* 0x000fe20000000800 */
[C---:B------:R-:W-:Y:S01]  /*11030*/  FMUL.FTZ R136, R14.reuse, R136 ;  /* 0x000000880e887220 */ /* 0x040fe20000410000 */
[----:B------:R-:W-:Y:S01]  /*11040*/  F2FP.PACK_AB R142, R143, R142 ;  /* 0x0000008e8f8e723e */ /* 0x000fe200000000ff */
[----:B------:R-:W-:Y:S01]  /*11050*/  FMUL.FTZ R137, R14, R137 ;  /* 0x000000890e897220 */ /* 0x000fe20000410000 */
[----:B------:R-:W-:Y:S01]  /*11060*/  STS [R17+0x4400], R110 ;  /* 0x0044006e11007388 */ /* 0x000fe20000000800 */
[----:B------:R-:W-:Y:S01]  /*11070*/  FMUL.FTZ R15, R15, R139 ;  /* 0x0000008b0f0f7220 */ /* 0x000fe20000410000 */
[----:B----4-:R-:W-:Y:S01]  /*11080*/  CS2R R82, SRZ ;  /* 0x0000000000527805 */ /* 0x010fe2000001ff00 */
        /* <DEDUP_REMOVED lines=8> */
[----:B------:R-:W-:Y:S01]  /*11110*/  @!P0 IMAD R16, R10, c[0x0][0x1c0], RZ ;  /* 0x000070000a108a24 */ /* 0x000fe200078e02ff */
[----:B------:R-:W-:Y:S01]  /*11120*/  STS [R17+0x6000], R152 ;  /* 0x0060009811007388 */ /* 0x000fe20000000800 */
[----:B------:R-:W-:Y:S01]  /*11130*/  F2FP.PACK_AB R130, R131, R130 ;  /* 0x000000828382723e */ /* 0x000fe200000000ff */
[----:B-1----:R-:W-:Y:S01]  /*11140*/  @P5 FMUL.FTZ R81, R6, 0.69314718246459960938 ;  /* 0x3f31721806515820 */ /* 0x002fe20000410000 */
[----:B------:R-:W-:Y:S01]  /*11150*/  F2FP.PACK_AB R13, R13, R134 ;  /* 0x000000860d0d723e */ /* 0x000fe200000000ff */
[----:B------:R-:W-:Y:S01]  /*11160*/  STS [R17+0x6400], R154 ;  /* 0x0064009a11007388 */ /* 0x000fe20000000800 */
[----:B--2---:R-:W-:-:S02]  /*11170*/  @P4 FMUL.FTZ R6, R5, 0.69314718246459960938 ;  /* 0x3f31721805064820 */ /* 0x004fc40000410000 */
[----:B---3--:R-:W-:Y:S01]  /*11180*/  @P1 FMUL.FTZ R5, R4, 0.69314718246459960938 ;  /* 0x3f31721804051820 */ /* 0x008fe20000410000 */
[----:B------:R-:W-:Y:S01]  /*11190*/  STS [R11+0x6000], R112 ;  /* 0x006000700b007388 */ /* 0x000fe20000000800 */
[----:B------:R-:W-:Y:S01]  /*111a0*/  @P6 FMUL.FTZ R80, R7, 0.69314718246459960938 ;  /* 0x3f31721807506820 */ /* 0x000fe20000410000 */
[----:B------:R-:W-:Y:S01]  /*111b0*/  MOV R7, 0x7f800000 ;  /* 0x7f80000000077802 */ /* 0x000fe20000000f00 */
[----:B------:R-:W-:Y:S01]  /*111c0*/  @P4 FFMA.FTZ R7, R165, c[0x0][0x238], R6 ;  /* 0x00008e00a5074a23 */ /* 0x000fe20000010006 */
[----:B------:R-:W-:Y:S01]  /*111d0*/  STS [R11+0x6400], R114 ;  /* 0x006400720b007388 */ /* 0x000fe20000000800 */
[----:B------:R-:W-:-:S03]  /*111e0*/  @P6 FFMA.FTZ R0, R167, c[0x0][0x238], R80 ;  /* 0x00008e00a7006a23 */ /* 0x000fc60000010050 */
[----:B------:R-:W-:Y:S04]  /*111f0*/  STS [R19+0x4000], R148 ;  /* 0x0040009413007388 */ /* 0x000fe80000000800 */
[----:B------:R-:W-:Y:S04]  /*11200*/  STS [R19+0x4400], R150 ;  /* 0x0044009613007388 */ /* 0x000fe80000000800 */
        /* <DEDUP_REMOVED lines=9> */
[----:B------:R2:W-:Y:S01]  /*112a0*/  STS [R25+0x4400], R15 ;  /* 0x0044000f19007388 */ /* 0x0005e20000000800 */
[----:B-1----:R-:W-:-:S02]  /*112b0*/  @P0 MOV R19, c[0x0][0x210] ;  /* 0x0000840000130a02 */ /* 0x002fc40000000f00 */
[----:B------:R-:W-:Y:S01]  /*112c0*/  @!P0 MOV R19, 0x1 ;  /* 0x0000000100138802 */ /* 0x000fe20000000f00 */
[----:B------:R2:W-:Y:S01]  /*112d0*/  STS [R23+0x6000], R128 ;  /* 0x0060008017007388 */ /* 0x0005e20000000800 */
[----:B------:R-:W-:-:S03]  /*112e0*/  LOP3.LUT P0, RZ, R3, 0x3, RZ, 0xc0, !PT ;  /* 0x0000000303ff7812 */ /* 0x000fc6000780c0ff */
[----:B------:R2:W-:Y:S04]  /*112f0*/  STS [R23+0x6400], R130 ;  /* 0x0064008217007388 */ /* 0x0005e80000000800 */
[----:B------:R2:W-:Y:S04]  /*11300*/  STS [R25+0x6000], R132 ;  /* 0x0060008419007388 */ /* 0x0005e80000000800 */
[----:B------:R2:W-:Y:S04]  /*11310*/  STS [R25+0x6400], R13 ;  /* 0x0064000d19007388 */ /* 0x0005e80000000800 */
[----:B------:R-:W-:Y:S06]  /*11320*/  BAR.SYNC.DEFER_BLOCKING 0x0 ;  /* 0x0000000000007b1d */ /* 0x000fec0000010000 */
[----:B------:R-:W1:Y:S04]  /*11330*/  S2R R11, SR_CTAID.Y ;  /* 0x00000000000b7919 */ /* 0x000e680000002600 */
[----:B------:R-:W3:Y:S04]  /*11340*/  S2R R8, SR_CTAID.X ;  /* 0x0000000000087919 */ /* 0x000ee80000002500 */
[----:B------:R-:W4:Y:S04]  /*11350*/  S2R R9, SR_CTAID.Z ;  /* 0x0000000000097919 */ /* 0x000f280000002700 */
[----:B------:R2:W2:Y:S04]  /*11360*/  LDS.128 R72, [R219] ;  /* 0x00000000db487984 */ /* 0x0004a80000000c00 */
[----:B------:R2:W2:Y:S01]  /*11370*/  LDS.128 R68, [R219+0x800] ;  /* 0x00080000db447984 */ /* 0x0004a20000000c00 */
[----:B-1----:R-:W-:-:S03]  /*11380*/  IMAD R16, R11, R16, RZ ;  /* 0x000000100b107224 */ /* 0x002fc600078e02ff */
[----:B------:R1:W1:Y:S01]  /*11390*/  LDS.128 R64, [R219+0x1000] ;  /* 0x00100000db407984 */ /* 0x0002620000000c00 */
[----:B------:R-:W-:Y:S01]  /*113a0*/  @!P3 IMAD R17, R11, c[0x0][0x214], RZ ;  /* 0x000085000b11ba24 */ /* 0x000fe200078e02ff */
[----:B------:R-:W-:Y:S02]  /*113b0*/  SEL R16, R16, RZ, P3 ;  /* 0x000000ff10107207 */ /* 0x000fe40001800000 */
[----:B------:R1:W1:Y:S01]  /*113c0*/  LDS.128 R60, [R219+0x1800] ;  /* 0x00180000db3c7984 */ /* 0x0002620000000c00 */
[----:B---3--:R-:W-:Y:S01]  /*113d0*/  IMAD R3, R8, R19, RZ ;  /* 0x0000001308037224 */ /* 0x008fe200078e02ff */
[----:B------:R-:W-:Y:S02]  /*113e0*/  @!P3 MOV R82, R17 ;  /* 0x000000110052b202 */ /* 0x000fe40000000f00 */
[----:B------:R3:W1:Y:S01]  /*113f0*/  LDS.128 R56, [R219+0x2000] ;  /* 0x00200000db387984 */ /* 0x0006620000000c00 */
[----:B----4-:R-:W-:Y:S01]  /*11400*/  IMAD R16, R9, R10, R16 ;  /* 0x0000000a09107224 */ /* 0x010fe200078e0210 */
[----:B------:R-:W-:-:S02]  /*11410*/  SHF.L.U32 R3, R3, 0x7, RZ ;  /* 0x0000000703037819 */ /* 0x000fc400000006ff */
[----:B------:R3:W4:Y:S01]  /*11420*/  LDS.128 R52, [R219+0x2800] ;  /* 0x00280000db347984 */ /* 0x0007220000000c00 */
[----:B------:R-:W-:Y:S02]  /*11430*/  @!P3 SHF.R.S32.HI R83, RZ, 0x1f, R17 ;  /* 0x0000001fff53b819 */ /* 0x000fe40000011411 */
[--C-:B------:R-:W-:Y:S01]  /*11440*/  IADD3 R4, P3, P2, R3, R82, R16.reuse ;  /* 0x0000005203047210 */ /* 0x100fe20007a7e010 */
[----:B------:R3:W1:Y:S01]  /*11450*/  LDS.128 R48, [R219+0x3000] ;  /* 0x00300000db307984 */ /* 0x0006620000000c00 */
[----:B------:R-:W-:Y:S02]  /*11460*/  SHF.R.S32.HI R3, RZ, 0x1f, R3 ;  /* 0x0000001fff037819 */ /* 0x000fe40000011403 */
[----:B------:R-:W-:Y:S01]  /*11470*/  SHF.R.S32.HI R16, RZ, 0x1f, R16 ;  /* 0x0000001fff107819 */ /* 0x000fe20000011410 */
[----:B------:R3:W1:Y:S01]  /*11480*/  LDS.128 R44, [R219+0x3800] ;  /* 0x00380000db2c7984 */ /* 0x0006620000000c00 */
[----:B------:R-:W-:Y:S01]  /*11490*/  MOV R17, 0x7f800000 ;  /* 0x7f80000000117802 */ /* 0x000fe20000000f00 */
[----:B------:R-:W-:Y:S01]  /*114a0*/  @P5 FFMA.FTZ R17, R166, c[0x0][0x238], R81 ;  /* 0x00008e00a6115a23 */ /* 0x000fe20000010051 */
[----:B------:R-:W-:Y:S01]  /*114b0*/  MOV R10, 0x7f800000 ;  /* 0x7f800000000a7802 */ /* 0x000fe20000000f00 */
[----:B------:R3:W1:Y:S01]  /*114c0*/  LDS.128 R40, [R219+0x4000] ;  /* 0x00400000db287984 */ /* 0x0006620000000c00 */
[----:B------:R-:W-:Y:S01]  /*114d0*/  @P1 FFMA.FTZ R10, R18, c[0x0][0x238], R5 ;  /* 0x00008e00120a1a23 */ /* 0x000fe20000010005 */
[----:B------:R-:W-:-:S02]  /*114e0*/  IADD3.X R3, R3, R83, R16, P3, P2 ;  /* 0x0000005303037210 */ /* 0x000fc40001fe4410 */
        /* <DEDUP_REMOVED lines=8> */
[----:B--2-4-:R-:W-:Y:S01]  /*11570*/  SHF.R.S32.HI R81, RZ, 0x1f, R2 ;  /* 0x0000001fff517819 */ /* 0x014fe20000011402 */
[----:B------:R-:W-:-:S03]  /*11580*/  IMAD.MOV.U32 R5, RZ, RZ, c[0x0][0x214] ;  /* 0x00008500ff057624 */ /* 0x000fc600078e00ff */
[----:B------:R-:W-:Y:S01]  /*11590*/  LEA.HI R81, R81, R2, RZ, 0x2 ;  /* 0x0000000251517211 */ /* 0x000fe200078f10ff */
[----:B------:R-:W-:-:S03]  /*115a0*/  IMAD R5, R8, -0x80, R5 ;  /* 0xffffff8008057824 */ /* 0x000fc600078e0205 */
[----:B------:R-:W-:-:S05]  /*115b0*/  LOP3.LUT R81, R81, 0xffffffc, RZ, 0xc0, !PT ;  /* 0x0ffffffc51517812 */ /* 0x000fca00078ec0ff */
[----:B------:R-:W-:-:S04]  /*115c0*/  IMAD.IADD R81, R2, 0x1, -R81 ;  /* 0x0000000102517824 */ /* 0x000fc800078e0a51 */
[----:B------:R-:W-:-:S05]  /*115d0*/  IMAD R2, R81, 0x10, R226 ;  /* 0x0000001051027824 */ /* 0x000fca00078e02e2 */
        /* <DEDUP_REMOVED lines=9> */
[----:B------:R-:W-:Y:S01]  /*11670*/  @!P5 IMAD R8, R8, R19, RZ ;  /* 0x000000130808d224 */ /* 0x000fe200078e02ff */
[----:B------:R-:W-:Y:S01]  /*11680*/  @!P6 LEA.HI.X.SX32 R2, R2, R3, 0x1, P0 ;  /* 0x000000030202e211 */ /* 0x000fe200000f0eff */
[-C--:B------:R-:W-:Y:S01]  /*11690*/  @!P4 IMAD R6, R6, R19.reuse, RZ ;  /* 0x000000130606c224 */ /* 0x080fe200078e02ff */
[C---:B------:R-:W-:Y:S01]  /*116a0*/  @!P6 LEA R82, P0, R5.reuse, c[0x0][0x200], 0x2 ;  /* 0x000080000552ea11 */ /* 0x040fe200078010ff */
        /* <DEDUP_REMOVED lines=18> */
.L_x_863:
[----:B--2-4-:R-:W-:Y:S05]  /*117d0*/  BSYNC B0 ;  /* 0x0000000000007941 */ /* 0x014fea0003800000 */
.L_x_862:
[----:B------:R-:W-:Y:S01]  /*117e0*/  SHF.R.S32.HI R2, RZ, 0x1f, R11 ;  /* 0x0000001fff027819 */ /* 0x000fe2000001140b */
[----:B------:R-:W-:Y:S01]  /*117f0*/  IMAD R3, R231, c[0x0][0x1e8], RZ ;  /* 0x00007a00e7037a24 */ /* 0x000fe200078e02ff */
[--C-:B------:R-:W-:Y:S01]  /*11800*/  SHF.R.S32.HI R229, RZ, 0x1f, R228.reuse ;  /* 0x0000001fffe57819 */ /* 0x100fe200000114e4 */
[----:B------:R-:W-:Y:S01]  /*11810*/  ULDC.64 UR4, c[0x0][0x1e8] ;  /* 0x00007a0000047ab9 */ /* 0x000fe20000000a00 */
[----:B------:R-:W-:Y:S01]  /*11820*/  SHF.R.S32.HI R0, RZ, 0x1f, R9 ;  /* 0x0000001fff007819 */ /* 0x000fe20000011409 */
[----:B------:R-:W-:Y:S01]  /*11830*/  IMAD R2, R2, c[0x0][0x1e0], RZ ;  /* 0x0000780002027a24 */ /* 0x000fe200078e02ff */
[----:B------:R-:W-:Y:S01]  /*11840*/  USHF.L.U32 UR7, UR4, 0x5, URZ ;  /* 0x0000000504077899 */ /* 0x000fe2000800063f */
[----:B------:R-:W-:Y:S01]  /*11850*/  IMAD.WIDE.U32 R4, R11, c[0x0][0x1e0], R228 ;  /* 0x000078000b047a25 */ /* 0x000fe200078e00e4 */
[----:B------:R-:W-:-:S02]  /*11860*/  UMOV UR6, 0x5 ;  /* 0x0000000500067882 */ /* 0x000fc40000000000 */
[----:B------:R-:W-:Y:S01]  /*11870*/  USHF.L.U64.HI UR5, UR4, UR6, UR5 ;  /* 0x0000000604057299 */ /* 0x000fe20008010205 */
[----:B------:R-:W-:Y:S02]  /*11880*/  IMAD R2, R11, c[0x0][0x1e4], R2 ;  /* 0x000079000b027a24 */ /* 0x000fe400078e0202 */
[----:B------:R-:W-:Y:S02]  /*11890*/  IMAD R0, R0, c[0x0][0x1f0], RZ ;  /* 0x00007c0000007a24 */ /* 0x000fe400078e02ff */
[----:B------:R-:W-:Y:S02]  /*118a0*/  IMAD.IADD R5, R5, 0x1, R2 ;  /* 0x0000000105057824 */ /* 0x000fe400078e0202 */
[C---:B------:R-:W-:Y:S02]  /*118b0*/  IMAD R0, R9.reuse, c[0x0][0x1f4], R0 ;  /* 0x00007d0009007a24 */ /* 0x040fe400078e0200 */
[----:B------:R-:W-:-:S04]  /*118c0*/  IMAD.WIDE.U32 R4, R9, c[0x0][0x1f0], R4 ;  /* 0x00007c0009047a25 */ /* 0x000fc800078e0004 */
[----:B------:R-:W-:Y:S02]  /*118d0*/  IMAD.IADD R5, R5, 0x1, R0 ;  /* 0x0000000105057824 */ /* 0x000fe400078e0200 */
[C---:B------:R-:W-:Y:S02]  /*118e0*/  IMAD R3, R230.reuse, c[0x0][0x1ec], R3 ;  /* 0x00007b00e6037a24 */ /* 0x040fe400078e0203 */
[----:B------:R-:W-:-:S04]  /*118f0*/  IMAD.WIDE.U32 R4, R230, c[0x0][0x1e8], R4 ;  /* 0x00007a00e6047a25 */ /* 0x000fc800078e0004 */
[----:B------:R-:W-:Y:S01]  /*11900*/  IMAD.IADD R3, R5, 0x1, R3 ;  /* 0x0000000105037824 */ /* 0x000fe200078e0203 */
[----:B------:R-:W-:-:S04]  /*11910*/  LEA R2, P0, R4, c[0x0][0x1d0], 0x1 ;  /* 0x0000740004027a11 */ /* 0x000fc800078008ff */
[----:B------:R-:W-:Y:S02]  /*11920*/  LEA.HI.X R3, R4, c[0x0][0x1d4], R3, 0x1, P0 ;  /* 0x0000750004037a11 */ /* 0x000fe400000f0c03 */
[----:B------:R-:W-:-:S03]  /*11930*/  IADD3 R6, P0, R2, UR7, RZ ;  /* 0x0000000702067c10 */ /* 0x000fc6000ff1e0ff */
[----:B------:R-:W-:Y:S01]  /*11940*/  STG.E.128 [R2.64], R72 ;  /* 0x0000004802007986 */ /* 0x000fe2000c101d16 */
[----:B------:R-:W-:Y:S02]  /*11950*/  IADD3.X R7, R3, UR5, RZ, P0, !PT ;  /* 0x0000000503077c10 */ /* 0x000fe400087fe4ff */
[----:B------:R-:W-:Y:S01]  /*11960*/  IADD3 R4, P0, R6, UR7, RZ ;  /* 0x0000000706047c10 */ /* 0x000fe2000ff1e0ff */
[----:B-1----:R1:W-:Y:S03]  /*11970*/  STG.E.128 [R2.64+0x80], R40 ;  /* 0x0000802802007986 */ /* 0x0023e6000c101d16 */
        /* <DEDUP_REMOVED lines=8> */
[----:B------:R-:W-:Y:S01]  /*11a00*/  STG.E.128 [R4.64+0x80], R32 ;  /* 0x0000802004007986 */ /* 0x000fe2000c101d16 */
[----:B------:R-:W-:-:S03]  /*11a10*/  IADD3 R16, P0, R10, UR7, RZ ;  /* 0x000000070a107c10 */ /* 0x000fc6000ff1e0ff */
[----:B------:R-:W-:Y:S01]  /*11a20*/  STG.E.128 [R8.64], R60 ;  /* 0x0000003c08007986 */ /* 0x000fe2000c101d16 */
[----:B------:R-:W-:-:S03]  /*11a30*/  IADD3.X R17, R11, UR5, RZ, P0, !PT ;  /* 0x000000050b117c10 */ /* 0x000fc600087fe4ff */
[----:B------:R-:W-:Y:S04]  /*11a40*/  STG.E.128 [R8.64+0x80], R28 ;  /* 0x0000801c08007986 */ /* 0x000fe8000c101d16 */
[----:B------:R-:W-:Y:S04]  /*11a50*/  STG.E.128 [R10.64], R56 ;  /* 0x000000380a007986 */ /* 0x000fe8000c101d16 */
[----:B------:R-:W-:Y:S01]  /*11a60*/  STG.E.128 [R10.64+0x80], R24 ;  /* 0x000080180a007986 */ /* 0x000fe2000c101d16 */
[----:B-1----:R-:W-:-:S03]  /*11a70*/  IADD3 R2, P0, R16, UR7, RZ ;  /* 0x0000000710027c10 */ /* 0x002fc6000ff1e0ff */
[----:B------:R-:W-:Y:S01]  /*11a80*/  STG.E.128 [R16.64], R52 ;  /* 0x0000003410007986 */ /* 0x000fe2000c101d16 */
[----:B------:R-:W-:-:S03]  /*11a90*/  IADD3.X R3, R17, UR5, RZ, P0, !PT ;  /* 0x0000000511037c10 */ /* 0x000fc600087fe4ff */
[----:B------:R-:W-:Y:S01]  /*11aa0*/  STG.E.128 [R16.64+0x80], R20 ;  /* 0x0000801410007986 */ /* 0x000fe2000c101d16 */
[----:B--2---:R-:W-:-:S03]  /*11ab0*/  IADD3 R6, P0, R2, UR7, RZ ;  /* 0x0000000702067c10 */ /* 0x004fc6000ff1e0ff */
[----:B------:R-:W-:Y:S01]  /*11ac0*/  STG.E.128 [R2.64], R48 ;  /* 0x0000003002007986 */ /* 0x000fe2000c101d16 */
[----:B------:R-:W-:-:S03]  /*11ad0*/  IADD3.X R7, R3, UR5, RZ, P0, !PT ;  /* 0x0000000503077c10 */ /* 0x000fc600087fe4ff */
[----:B------:R-:W-:Y:S04]  /*11ae0*/  STG.E.128 [R2.64+0x80], R12 ;  /* 0x0000800c02007986 */ /* 0x000fe8000c101d16 */
[----:B------:R-:W-:Y:S04]  /*11af0*/  STG.E.128 [R6.64], R44 ;  /* 0x0000002c06007986 */ /* 0x000fe8000c101d16 */
[----:B------:R-:W-:Y:S01]  /*11b00*/  STG.E.128 [R6.64+0x80], R76 ;  /* 0x0000804c06007986 */ /* 0x000fe2000c101d16 */
[----:B------:R-:W-:Y:S05]  /*11b10*/  EXIT ;  /* 0x000000000000794d */ /* 0x000fea0003800000 */
.L_x_851:
[----:B------:R-:W1:Y:S01]  /*11b20*/  S2R R2, SR_CTAID.Y ;  /* 0x0000000000027919 */ /* 0x000e620000002600 */
[----:B------:R-:W-:Y:S01]  /*11b30*/  LEA.HI R3, R6, R77, RZ, 0x3 ;  /* 0x0000004d06037211 */ /* 0x000fe200078f18ff */
[----:B------:R-:W-:Y:S01]  /*11b40*/  ULDC.U8 UR15, c[0x0][0x329] ;  /* 0x0000ca40000f7ab9 */ /* 0x000fe20000000000 */
[----:B------:R-:W-:Y:S01]  /*11b50*/  LOP3.LUT P6, RZ, R77, 0x7, RZ, 0xc0, !PT ;  /* 0x000000074dff7812 */ /* 0x000fe200078cc0ff */
[----:B------:R-:W-:Y:S01]  /*11b60*/  UISETP.NE.AND UP1, UPT, UR15, URZ, UPT ;  /* 0x0000003f0f00728c */ /* 0x000fe2000bf25270 */
[----:B------:R-:W-:Y:S01]  /*11b70*/  LOP3.LUT R6, R3, 0x1ffffff8, RZ, 0xc0, !PT ;  /* 0x1ffffff803067812 */ /* 0x000fe200078ec0ff */
[----:B------:R-:W2:Y:S01]  /*11b80*/  S2R R0, SR_CTAID.Z ;  /* 0x0000000000007919 */ /* 0x000ea20000002700 */
[----:B------:R-:W-:-:S02]  /*11b90*/  USHF.R.S32.HI UR8, URZ, 0x1f, UR11 ;  /* 0x0000001f3f087899 */ /* 0x000fc4000801140b */
[----:B------:R-:W-:Y:S01]  /*11ba0*/  USHF.R.S32.HI UR12, URZ, 0x1f, UR10 ;  /* 0x0000001f3f0c7899 */ /* 0x000fe2000801140a */
[----:B------:R-:W-:Y:S01]  /*11bb0*/  IMAD.IADD R6, R77, 0x1, -R6 ;  /* 0x000000014d067824 */ /* 0x000fe200078e0a06 */
[----:B------:R-:W3:Y:S01]  /*11bc0*/  S2R R5, SR_CTAID.X ;  /* 0x0000000000057919 */ /* 0x000ee20000002500 */
[----:B------:R-:W-:Y:S02]  /*11bd0*/  ULDC.64 UR6, c[0x0][0x1e0] ;  /* 0x0000780000067ab9 */ /* 0x000fe40000000a00 */
[----:B------:R-:W-:Y:S01]  /*11be0*/  IMAD.SHL.U32 R6, R6, 0x8, RZ ;  /* 0x0000000806067824 */ /* 0x000fe200078e00ff */
[----:B------:R-:W-:Y:S02]  /*11bf0*/  ULDC.64 UR4, c[0x0][0x1f0] ;  /* 0x00007c0000047ab9 */ /* 0x000fe40000000a00 */
[----:B------:R-:W-:Y:S02]  /*11c00*/  UIMAD UR6, UR8, UR6, URZ ;  /* 0x00000006080672a4 */ /* 0x000fe4000f8e023f */
[----:B------:R-:W-:Y:S01]  /*11c10*/  UIMAD UR12, UR12, UR4, URZ ;  /* 0x000000040c0c72a4 */ /* 0x000fe2000f8e023f */
[----:B------:R-:W-:Y:S01]  /*11c20*/  SHF.R.S32.HI R7, RZ, 0x1f, R6 ;  /* 0x0000001fff077819 */ /* 0x000fe20000011406 */
[----:B------:R-:W-:-:S02]  /*11c30*/  UIMAD UR7, UR11, UR7, UR6 ;  /* 0x000000070b0772a4 */ /* 0x000fc4000f8e0206 */
[----:B------:R-:W-:Y:S02]  /*11c40*/  ULDC.U8 UR4, c[0x0][0x328] ;  /* 0x0000ca0000047ab9 */ /* 0x000fe40000000000 */
[----:B------:R-:W-:Y:S01]  /*11c50*/  @!UP1 UISETP.NE.AND UP0, UPT, UR4, URZ, UPT ;  /* 0x0000003f0400928c */ /* 0x000fe2000bf05270 */
[----:B-1----:R-:W-:Y:S01]  /*11c60*/  IMAD.WIDE.U32 R6, R2, c[0x0][0x1e0], R6 ;  /* 0x0000780002067a25 */ /* 0x002fe200078e0006 */
[----:B------:R-:W-:Y:S01]  /*11c70*/  ULDC UR8, c[0x0][0x214] ;  /* 0x0000850000087ab9 */ /* 0x000fe20000000800 */
[----:B------:R-:W-:Y:S01]  /*11c80*/  SHF.R.S32.HI R2, RZ, 0x3, R3 ;  /* 0x00000003ff027819 */ /* 0x000fe20000011403 */
[----:B------:R-:W-:Y:S02]  /*11c90*/  @UP1 ULDC UR14, c[0x0][0x210] ;  /* 0x00008400000e1ab9 */ /* 0x000fe40000000800 */
[----:B------:R-:W-:Y:S01]  /*11ca0*/  ULDC UR6, c[0x0][0x234] ;  /* 0x00008d0000067ab9 */ /* 0x000fe20000000800 */
[----:B------:R-:W-:Y:S01]  /*11cb0*/  IADD3 R7, R7, UR7, RZ ;  /* 0x0000000707077c10 */ /* 0x000fe2000fffe0ff */
[----:B------:R-:W-:Y:S01]  /*11cc0*/  @UP1 UIMAD UR14, UR14, UR8, URZ ;  /* 0x000000080e0e12a4 */ /* 0x000fe2000f8e023f */
[----:B------:R-:W-:Y:S01]  /*11cd0*/  SHF.R.S32.HI R3, RZ, 0x1f, R2 ;  /* 0x0000001fff037819 */ /* 0x000fe20000011402 */
[----:B------:R-:W-:-:S02]  /*11ce0*/  ULDC UR16, c[0x0][0x214] ;  /* 0x0000850000107ab9 */ /* 0x000fc40000000800 */
[----:B------:R-:W-:Y:S01]  /*11cf0*/  @!UP1 USEL UR14, UR8, UR6, !UP0 ;  /* 0x00000006080e9287 */ /* 0x000fe2000c000000 */
[----:B--2---:R-:W-:Y:S01]  /*11d00*/  IMAD.WIDE.U32 R6, R0, c[0x0][0x1f0], R6 ;  /* 0x00007c0000067a25 */ /* 0x004fe200078e0006 */
[----:B------:R-:W-:Y:S02]  /*11d10*/  UIMAD UR12, UR10, UR5, UR12 ;  /* 0x000000050a0c72a4 */ /* 0x000fe4000f8e020c */
[----:B------:R-:W-:Y:S01]  /*11d20*/  UIADD3 UR16, -UR9, UR16, URZ ;  /* 0x0000001009107290 */ /* 0x000fe2000fffe13f */
[----:B---3--:R-:W-:Y:S01]  /*11d30*/  IMAD.WIDE R8, R5, 0x80, R2 ;  /* 0x0000008005087825 */ /* 0x008fe200078e0202 */
[----:B------:R-:W-:Y:S02]  /*11d40*/  ULDC UR5, c[0x0][0x1c0] ;  /* 0x0000700000057ab9 */ /* 0x000fe40000000800 */
[----:B------:R-:W-:Y:S01]  /*11d50*/  @UP1 UMOV UR17, 0x1 ;  /* 0x0000000100111882 */ /* 0x000fe20000000000 */
[----:B------:R-:W-:Y:S01]  /*11d60*/  IADD3 R5, R7, UR12, RZ ;  /* 0x0000000c07057c10 */ /* 0x000fe2000fffe0ff */
[----:B------:R-:W-:Y:S01]  /*11d70*/  UISETP.NE.AND UP2, UPT, UR4, URZ, UPT ;  /* 0x0000003f0400728c */ /* 0x000fe2000bf45270 */
[----:B------:R-:W-:Y:S01]  /*11d80*/  ISETP.GE.OR P2, PT, R2, UR16, P6 ;  /* 0x0000001002007c0c */ /* 0x000fe2000b746670 */
[----:B------:R-:W-:Y:S01]  /*11d90*/  @!UP1 UIMAD UR17, UR14, UR5, URZ ;  /* 0x000000050e1192a4 */ /* 0x000fe2000f8e023f */
[----:B------:R-:W-:Y:S01]  /*11da0*/  IMAD R3, R9, c[0x0][0x1e8], RZ ;  /* 0x00007a0009037a24 */ /* 0x000fe200078e02ff */
[----:B------:R-:W-:Y:S01]  /*11db0*/  UISETP.EQ.AND UP2, UPT, UR15, URZ, UP2 ;  /* 0x0000003f0f00728c */ /* 0x000fe20009742270 */
[----:B------:R-:W-:Y:S01]  /*11dc0*/  IMAD.MOV.U32 R4, RZ, RZ, R6 ;  /* 0x000000ffff047224 */ /* 0x000fe200078e0006 */
[----:B------:R-:W-:Y:S01]  /*11dd0*/  UIMAD UR17, UR11, UR17, URZ ;  /* 0x000000110b1172a4 */ /* 0x000fe2000f8e023f */
[C---:B------:R-:W-:Y:S01]  /*11de0*/  IMAD R3, R8.reuse, c[0x0][0x1ec], R3 ;  /* 0x00007b0008037a24 */ /* 0x040fe200078e0203 */
[----:B------:R-:W-:Y:S01]  /*11df0*/  UIMAD UR13, UR11, UR8, URZ ;  /* 0x000000080b0d72a4 */ /* 0x000fe2000f8e023f */
[----:B------:R-:W-:Y:S01]  /*11e00*/  IMAD.WIDE.U32 R8, R8, c[0x0][0x1e8], R4 ;  /* 0x00007a0008087a25 */ /* 0x000fe200078e0004 */
[----:B------:R-:W-:Y:S01]  /*11e10*/  USEL UR17, UR17, URZ, !UP2 ;  /* 0x0000003f11117287 */ /* 0x000fe2000d000000 */
[----:B------:R-:W-:Y:S01]  /*11e20*/  IADD3 R7, R2, 0x30, RZ ;  /* 0x0000003002077810 */ /* 0x000fe20007ffe0ff */
[----:B------:R-:W-:Y:S01]  /*11e30*/  @UP1 ULDC UR18, c[0x0][0x210] ;  /* 0x0000840000121ab9 */ /* 0x000fe20000000800 */
[----:B------:R-:W-:Y:S01]  /*11e40*/  IMAD.IADD R0, R3, 0x1, R9 ;  /* 0x0000000103007824 */ /* 0x000fe200078e0209 */
[----:B------:R-:W-:Y:S01]  /*11e50*/  @!UP1 UMOV UR18, 0x1 ;  /* 0x0000000100129882 */ /* 0x000fe20000000000 */
[----:B------:R-:W-:Y:S01]  /*11e60*/  LEA R4, P1, R8, c[0x0][0x1d0], 0x1 ;  /* 0x0000740008047a11 */ /* 0x000fe200078208ff */
[----:B------:R-:W-:Y:S01]  /*11e70*/  USHF.R.S32.HI UR4, URZ, 0x1f, UR13 ;  /* 0x0000001f3f047899 */ /* 0x000fe2000801140d */
[----:B------:R-:W-:Y:S01]  /*11e80*/  @!P2 IMAD R6, R2, UR18, RZ ;  /* 0x000000120206ac24 */ /* 0x000fe2000f8e02ff */
[----:B------:R-:W-:Y:S01]  /*11e90*/  USEL UR13, UR13, URZ, UP2 ;  /* 0x0000003f0d0d7287 */ /* 0x000fe20009000000 */
[----:B------:R-:W-:Y:S01]  /*11ea0*/  LEA.HI.X R5, R8, c[0x0][0x1d4], R0, 0x1, P1 ;  /* 0x0000750008057a11 */ /* 0x000fe200008f0c00 */
[----:B------:R-:W-:Y:S01]  /*11eb0*/  UIMAD UR9, UR9, UR18, URZ ;  /* 0x00000012090972a4 */ /* 0x000fe2000f8e023f */
[----:B------:R-:W-:Y:S01]  /*11ec0*/  ISETP.GE.OR P4, PT, R7, UR16, P6 ;  /* 0x0000001007007c0c */ /* 0x000fe2000b786670 */
[----:B------:R-:W-:-:S02]  /*11ed0*/  UIMAD UR17, UR10, UR14, UR17 ;  /* 0x0000000e0a1172a4 */ /* 0x000fc4000f8e0211 */
[----:B------:R-:W-:Y:S01]  /*11ee0*/  USEL UR6, UR4, URZ, UP2 ;  /* 0x0000003f04067287 */ /* 0x000fe20009000000 */
[----:B------:R-:W-:Y:S01]  /*11ef0*/  STG.E.128 [R4.64], RZ ;  /* 0x000000ff04007986 */ /* 0x000fe2000c101d16 */
[----:B------:R-:W-:Y:S02]  /*11f00*/  USHF.R.S32.HI UR7, URZ, 0x1f, UR9 ;  /* 0x0000001f3f077899 */ /* 0x000fe40008011409 */
[----:B------:R-:W-:Y:S01]  /*11f10*/  USHF.R.S32.HI UR8, URZ, 0x1f, UR17 ;  /* 0x0000001f3f087899 */ /* 0x000fe20008011411 */
[----:B------:R1:W-:Y:S01]  /*11f20*/  STG.E.128 [R4.64+0x80], RZ ;  /* 0x000080ff04007986 */ /* 0x0003e2000c101d16 */
[----:B------:R-:W-:Y:S02]  /*11f30*/  UIADD3 UR13, UP1, UP0, UR9, UR13, UR17 ;  /* 0x0000000d090d7290 */ /* 0x000fe4000f83e011 */
[----:B------:R-:W-:Y:S02]  /*11f40*/  ULDC.64 UR4, c[0x0][0x1e8] ;  /* 0x00007a0000047ab9 */ /* 0x000fe40000000a00 */
[----:B------:R-:W-:Y:S01]  /*11f50*/  UIADD3.X UR8, UR7, UR6, UR8, UP1, UP0 ;  /* 0x0000000607087290 */ /* 0x000fe20008fe0408 */
[----:B------:R-:W-:Y:S01]  /*11f60*/  @!P4 IMAD R7, R7, UR18, RZ ;  /* 0x000000120707cc24 */ /* 0x000fe2000f8e02ff */
[----:B------:R-:W-:Y:S01]  /*11f70*/  USHF.L.U32 UR6, UR4, 0x5, URZ ;  /* 0x0000000504067899 */ /* 0x000fe2000800063f */
[----:B------:R-:W-:Y:S01]  /*11f80*/  @!P2 IADD3 R3, P0, R6, UR13, RZ ;  /* 0x0000000d0603ac10 */ /* 0x000fe2000ff1e0ff */
[----:B------:R-:W-:-:S02]  /*11f90*/  UMOV UR7, 0x5 ;  /* 0x0000000500077882 */ /* 0x000fc40000000000 */
[----:B------:R-:W-:Y:S01]  /*11fa0*/  USHF.L.U64.HI UR5, UR4, UR7, UR5 ;  /* 0x0000000704057299 */ /* 0x000fe20008010205 */
[----:B------:R-:W-:Y:S02]  /*11fb0*/  @!P2 LEA.HI.X.SX32 R0, R6, UR8, 0x1, P0 ;  /* 0x000000080600ac11 */ /* 0x000fe400080f0eff */
[C---:B------:R-:W-:Y:S02]  /*11fc0*/  @!P2 LEA R10, P0, R3.reuse, c[0x0][0x200], 0x2 ;  /* 0x00008000030aaa11 */ /* 0x040fe400078010ff */
[----:B------:R-:W-:Y:S02]  /*11fd0*/  IADD3 R12, P1, R4, UR6, RZ ;  /* 0x00000006040c7c10 */ /* 0x000fe4000ff3e0ff */
[----:B------:R-:W-:Y:S02]  /*11fe0*/  @!P2 LEA.HI.X R11, R3, c[0x0][0x204], R0, 0x2, P0 ;  /* 0x00008100030baa11 */ /* 0x000fe400000f1400 */
[----:B------:R-:W-:Y:S02]  /*11ff0*/  IADD3.X R13, R5, UR5, RZ, P1, !PT ;  /* 0x00000005050d7c10 */ /* 0x000fe40008ffe4ff */
[----:B------:R-:W-:-:S02]  /*12000*/  IADD3 R16, P0, R12, UR6, RZ ;  /* 0x000000060c107c10 */ /* 0x000fc4000ff1e0ff */
[----:B------:R-:W-:Y:S01]  /*12010*/  IADD3 R0, R2, 0x10, RZ ;  /* 0x0000001002007810 */ /* 0x000fe20007ffe0ff */
[----:B------:R-:W-:Y:S01]  /*12020*/  STG.E.128 [R12.64], RZ ;  /* 0x000000ff0c007986 */ /* 0x000fe2000c101d16 */
[----:B------:R-:W-:Y:S02]  /*12030*/  IADD3.X R17, R13, UR5, RZ, P0, !PT ;  /* 0x000000050d117c10 */ /* 0x000fe400087fe4ff */
[----:B------:R-:W-:Y:S01]  /*12040*/  IADD3 R18, P0, R16, UR6, RZ ;  /* 0x0000000610127c10 */ /* 0x000fe2000ff1e0ff */
[----:B------:R2:W-:Y:S01]  /*12050*/  STG.E.128 [R12.64+0x80], RZ ;  /* 0x000080ff0c007986 */ /* 0x0005e2000c101d16 */
[----:B------:R-:W-:Y:S02]  /*12060*/  ISETP.GE.OR P1, PT, R0, UR16, P6 ;  /* 0x0000001000007c0c */ /* 0x000fe4000b726670 */
[----:B------:R-:W-:Y:S01]  /*12070*/  IADD3.X R19, R17, UR5, RZ, P0, !PT ;  /* 0x0000000511137c10 */ /* 0x000fe200087fe4ff */
[----:B------:R-:W-:Y:S01]  /*12080*/  STG.E.128 [R16.64], RZ ;  /* 0x000000ff10007986 */ /* 0x000fe2000c101d16 */
[----:B------:R-:W-:-:S02]  /*12090*/  IADD3 R8, P0, R18, UR6, RZ ;  /* 0x0000000612087c10 */ /* 0x000fc4000ff1e0ff */
[----:B------:R-:W-:Y:S01]  /*120a0*/  IADD3 R6, R2, 0x20, RZ ;  /* 0x0000002002067810 */ /* 0x000fe20007ffe0ff */
[----:B------:R-:W-:Y:S01]  /*120b0*/  STG.E.128 [R16.64+0x80], RZ ;  /* 0x000080ff10007986 */ /* 0x000fe2000c101d16 */
[----:B------:R-:W-:Y:S02]  /*120c0*/  IADD3.X R9, R19, UR5, RZ, P0, !PT ;  /* 0x0000000513097c10 */ /* 0x000fe400087fe4ff */
[----:B-1----:R-:W-:Y:S01]  /*120d0*/  IADD3 R4, P0, R8, UR6, RZ ;  /* 0x0000000608047c10 */ /* 0x002fe2000ff1e0ff */
[----:B------:R-:W-:Y:S01]  /*120e0*/  STG.E.128 [R18.64], RZ ;  /* 0x000000ff12007986 */ /* 0x000fe2000c101d16 */
[----:B------:R-:W-:Y:S01]  /*120f0*/  ISETP.GE.OR P5, PT, R6, UR16, P6 ;  /* 0x0000001006007c0c */ /* 0x000fe2000b7a6670 */
[----:B------:R-:W-:Y:S01]  /*12100*/  @!P1 IMAD R0, R0, UR18, RZ ;  /* 0x0000001200009c24 */ /* 0x000fe2000f8e02ff */
[----:B------:R-:W-:Y:S01]  /*12110*/  IADD3.X R5, R9, UR5, RZ, P0, !PT ;  /* 0x0000000509057c10 */ /* 0x000fe200087fe4ff */
[----:B------:R-:W-:Y:S01]  /*12120*/  STG.E.128 [R18.64+0x80], RZ ;  /* 0x000080ff12007986 */ /* 0x000fe2000c101d16 */
[----:B------:R-:W-:-:S03]  /*12130*/  IADD3 R14, P0, R4, UR6, RZ ;  /* 0x00000006040e7c10 */ /* 0x000fc6000ff1e0ff */
[----:B------:R-:W-:Y:S01]  /*12140*/  STG.E.128 [R8.64], RZ ;  /* 0x000000ff08007986 */ /* 0x000fe2000c101d16 */
[----:B------:R-:W-:-:S03]  /*12150*/  IADD3.X R15, R5, UR5, RZ, P0, !PT ;  /* 0x00000005050f7c10 */ /* 0x000fc600087fe4ff */
[----:B------:R1:W-:Y:S01]  /*12160*/  STG.E.128 [R8.64+0x80], RZ ;  /* 0x000080ff08007986 */ /* 0x0003e2000c101d16 */
[----:B--2---:R-:W-:Y:S01]  /*12170*/  IADD3 R12, P0, R14, UR6, RZ ;  /* 0x000000060e0c7c10 */ /* 0x004fe2000ff1e0ff */
[----:B------:R-:W-:Y:S02]  /*12180*/  @!P5 IMAD R6, R6, UR18, RZ ;  /* 0x000000120606dc24 */ /* 0x000fe4000f8e02ff */
[----:B------:R-:W-:Y:S01]  /*12190*/  STG.E.128 [R4.64], RZ ;  /* 0x000000ff04007986 */ /* 0x000fe2000c101d16 */
[----:B------:R-:W-:Y:S02]  /*121a0*/  IADD3.X R13, R15, UR5, RZ, P0, !PT ;  /* 0x000000050f0d7c10 */ /* 0x000fe400087fe4ff */
[C---:B------:R-:W-:Y:S01]  /*121b0*/  @!P1 IADD3 R3, P0, R0.reuse, UR13, RZ ;  /* 0x0000000d00039c10 */ /* 0x040fe2000ff1e0ff */
[----:B------:R2:W-:Y:S03]  /*121c0*/  STG.E.128 [R4.64+0x80], RZ ;  /* 0x000080ff04007986 */ /* 0x0005e6000c101d16 */
[----:B------:R-:W-:Y:S01]  /*121d0*/  @!P1 LEA.HI.X.SX32 R0, R0, UR8, 0x1, P0 ;  /* 0x0000000800009c11 */ /* 0x000fe200080f0eff */
[----:B------:R-:W-:Y:S04]  /*121e0*/  STG.E.128 [R14.64], RZ ;  /* 0x000000ff0e007986 */ /* 0x000fe8000c101d16 */
[----:B------:R3:W-:Y:S04]  /*121f0*/  STG.E.128 [R14.64+0x80], RZ ;  /* 0x000080ff0e007986 */ /* 0x0007e8000c101d16 */
[----:B------:R-:W-:Y:S04]  /*12200*/  STG.E.128 [R12.64], RZ ;  /* 0x000000ff0c007986 */ /* 0x000fe8000c101d16 */
[----:B------:R4:W-:Y:S01]  /*12210*/  STG.E.128 [R12.64+0x80], RZ ;  /* 0x000080ff0c007986 */ /* 0x0009e2000c101d16 */
[----:B-1----:R-:W-:-:S05]  /*12220*/  @!P2 IMAD.MOV.U32 R8, RZ, RZ, 0x7f800000 ;  /* 0x7f800000ff08a424 */ /* 0x002fca00078e00ff */
[----:B------:R1:W-:Y:S01]  /*12230*/  @!P2 STG.E [R10.64], R8 ;  /* 0x000000080a00a986 */ /* 0x0003e2000c101916 */
[----:B------:R-:W-:Y:S02]  /*12240*/  @!P1 LEA R16, P2, R3, c[0x0][0x200], 0x2 ;  /* 0x0000800003109a11 */ /* 0x000fe400078410ff */
[----:B--2---:R-:W-:Y:S02]  /*12250*/  IADD3 R5, R2, 0x40, RZ ;  /* 0x0000004002057810 */ /* 0x004fe40007ffe0ff */
[C---:B------:R-:W-:Y:S02]  /*12260*/  @!P5 IADD3 R4, P0, R6.reuse, UR13, RZ ;  /* 0x0000000d0604dc10 */ /* 0x040fe4000ff1e0ff */
[----:B------:R-:W-:Y:S02]  /*12270*/  ISETP.GE.OR P3, PT, R5, UR16, P6 ;  /* 0x0000001005007c0c */ /* 0x000fe4000b766670 */
[----:B------:R-:W-:Y:S02]  /*12280*/  @!P1 LEA.HI.X R17, R3, c[0x0][0x204], R0, 0x2, P2 ;  /* 0x0000810003119a11 */ /* 0x000fe400010f1400 */
[----:B------:R-:W-:Y:S01]  /*12290*/  @!P5 LEA.HI.X.SX32 R3, R6, UR8, 0x1, P0 ;  /* 0x000000080603dc11 */ /* 0x000fe200080f0eff */
[----:B---3--:R-:W-:Y:S01]  /*122a0*/  @!P1 IMAD.MOV.U32 R14, RZ, RZ, 0x7f800000 ;  /* 0x7f800000ff0e9424 */ /* 0x008fe200078e00ff */
[----:B------:R-:W-:-:S02]  /*122b0*/  IADD3 R0, R2, 0x50, RZ ;  /* 0x0000005002007810 */ /* 0x000fc40007ffe0ff */
[----:B------:R-:W-:Y:S02]  /*122c0*/  @!P4 IADD3 R6, P0, R7, UR13, RZ ;  /* 0x0000000d0706cc10 */ /* 0x000fe4000ff1e0ff */
[----:B------:R2:W-:Y:S01]  /*122d0*/  @!P1 STG.E [R16.64], R14 ;  /* 0x0000000e10009986 */ /* 0x0005e2000c101916 */
[C---:B----4-:R-:W-:Y:S02]  /*122e0*/  @!P5 LEA R12, P2, R4.reuse, c[0x0][0x200], 0x2 ;  /* 0x00008000040cda11 */ /* 0x050fe400078410ff */
[----:B------:R-:W-:Y:S02]  /*122f0*/  @!P3 IMAD R5, R5, UR18, RZ ;  /* 0x000000120505bc24 */ /* 0x000fe4000f8e02ff */
[----:B------:R-:W-:Y:S01]  /*12300*/  @!P3 IMAD.MOV.U32 R15, RZ, RZ, 0x7f800000 ;  /* 0x7f800000ff0fb424 */ /* 0x000fe200078e00ff */
[----:B------:R-:W-:Y:S02]  /*12310*/  @!P5 LEA.HI.X R13, R4, c[0x0][0x204], R3, 0x2, P2 ;  /* 0x00008100040dda11 */ /* 0x000fe400010f1403 */
[----:B------:R-:W-:-:S02]  /*12320*/  ISETP.GE.OR P2, PT, R0, UR16, P6 ;  /* 0x0000001000007c0c */ /* 0x000fc4000b746670 */
[----:B------:R-:W-:Y:S02]  /*12330*/  @!P4 LEA.HI.X.SX32 R3, R7, UR8, 0x1, P0 ;  /* 0x000000080703cc11 */ /* 0x000fe400080f0eff */
[----:B-1----:R-:W-:Y:S02]  /*12340*/  @!P4 LEA R10, P0, R6, c[0x0][0x200], 0x2 ;  /* 0x00008000060aca11 */ /* 0x002fe400078010ff */
[----:B------:R-:W-:Y:S02]  /*12350*/  IADD3 R4, R2, 0x60, RZ ;  /* 0x0000006002047810 */ /* 0x000fe40007ffe0ff */
[----:B------:R-:W-:Y:S02]  /*12360*/  @!P4 LEA.HI.X R11, R6, c[0x0][0x204], R3, 0x2, P0 ;  /* 0x00008100060bca11 */ /* 0x000fe400000f1403 */
[C---:B------:R-:W-:Y:S02]  /*12370*/  @!P3 IADD3 R3, P0, R5.reuse, UR13, RZ ;  /* 0x0000000d0503bc10 */ /* 0x040fe4000ff1e0ff */
[----:B------:R-:W-:Y:S01]  /*12380*/  ISETP.GE.OR P1, PT, R4, UR16, P6 ;  /* 0x0000001004007c0c */ /* 0x000fe2000b726670 */
[----:B------:R-:W-:Y:S01]  /*12390*/  @!P2 IMAD R0, R0, UR18, RZ ;  /* 0x000000120000ac24 */ /* 0x000fe2000f8e02ff */
[----:B------:R-:W-:Y:S01]  /*123a0*/  @!P3 LEA.HI.X.SX32 R6, R5, UR8, 0x1, P0 ;  /* 0x000000080506bc11 */ /* 0x000fe200080f0eff */
[----:B------:R-:W-:Y:S01]  /*123b0*/  @!P2 IMAD.MOV.U32 R21, RZ, RZ, 0x7f800000 ;  /* 0x7f800000ff15a424 */ /* 0x000fe200078e00ff */
[----:B------:R-:W-:-:S04]  /*123c0*/  @!P3 LEA R8, P0, R3, c[0x0][0x200], 0x2 ;  /* 0x000080000308ba11 */ /* 0x000fc800078010ff */
[----:B------:R-:W-:Y:S02]  /*123d0*/  @!P3 LEA.HI.X R9, R3, c[0x0][0x204], R6, 0x2, P0 ;  /* 0x000081000309ba11 */ /* 0x000fe400000f1406 */
[----:B------:R-:W-:-:S03]  /*123e0*/  @!P2 IADD3 R3, P0, R0, UR13, RZ ;  /* 0x0000000d0003ac10 */ /* 0x000fc6000ff1e0ff */
[----:B------:R-:W-:Y:S01]  /*123f0*/  @!P1 IMAD R4, R4, UR18, RZ ;  /* 0x0000001204049c24 */ /* 0x000fe2000f8e02ff */
[----:B------:R-:W-:Y:S01]  /*12400*/  @!P2 LEA.HI.X.SX32 R0, R0, UR8, 0x1, P0 ;  /* 0x000000080000ac11 */ /* 0x000fe200080f0eff */
[----:B------:R-:W-:Y:S01]  /*12410*/  @!P1 IMAD.MOV.U32 R19, RZ, RZ, 0x7f800000 ;  /* 0x7f800000ff139424 */ /* 0x000fe200078e00ff */
[----:B------:R-:W-:-:S04]  /*12420*/  @!P2 LEA R6, P0, R3, c[0x0][0x200], 0x2 ;  /* 0x000080000306aa11 */ /* 0x000fc800078010ff */
[----:B------:R-:W-:Y:S01]  /*12430*/  @!P2 LEA.HI.X R7, R3, c[0x0][0x204], R0, 0x2, P0 ;  /* 0x000081000307aa11 */ /* 0x000fe200000f1400 */
[----:B------:R-:W-:Y:S01]  /*12440*/  @!P5 IMAD.MOV.U32 R3, RZ, RZ, 0x7f800000 ;  /* 0x7f800000ff03d424 */ /* 0x000fe200078e00ff */
[----:B------:R-:W-:-:S04]  /*12450*/  @!P1 IADD3 R0, P0, R4, UR13, RZ ;  /* 0x0000000d04009c10 */ /* 0x000fc8000ff1e0ff */
[----:B------:R-:W-:Y:S01]  /*12460*/  @!P1 LEA.HI.X.SX32 R5, R4, UR8, 0x1, P0 ;  /* 0x0000000804059c11 */ /* 0x000fe200080f0eff */
[----:B------:R1:W-:Y:S01]  /*12470*/  @!P5 STG.E [R12.64], R3 ;  /* 0x000000030c00d986 */ /* 0x0003e2000c101916 */
[----:B--2---:R-:W-:-:S04]  /*12480*/  @!P1 LEA R16, P0, R0, c[0x0][0x200], 0x2 ;  /* 0x0000800000109a11 */ /* 0x004fc800078010ff */
[----:B------:R-:W-:Y:S01]  /*12490*/  @!P1 LEA.HI.X R17, R0, c[0x0][0x204], R5, 0x2, P0 ;  /* 0x0000810000119a11 */ /* 0x000fe200000f1405 */
[----:B------:R-:W-:Y:S01]  /*124a0*/  @!P4 IMAD.MOV.U32 R5, RZ, RZ, 0x7f800000 ;  /* 0x7f800000ff05c424 */ /* 0x000fe200078e00ff */
[----:B------:R-:W-:-:S04]  /*124b0*/  IADD3 R0, R2, 0x70, RZ ;  /* 0x0000007002007810 */ /* 0x000fc80007ffe0ff */
[----:B------:R-:W-:Y:S01]  /*124c0*/  ISETP.GE.OR P6, PT, R0, UR16, P6 ;  /* 0x0000001000007c0c */ /* 0x000fe2000b7c6670 */
[----:B------:R1:W-:Y:S04]  /*124d0*/  @!P4 STG.E [R10.64], R5 ;  /* 0x000000050a00c986 */ /* 0x0003e8000c101916 */
[----:B------:R1:W-:Y:S04]  /*124e0*/  @!P3 STG.E [R8.64], R15 ;  /* 0x0000000f0800b986 */ /* 0x0003e8000c101916 */
[----:B------:R1:W-:Y:S04]  /*124f0*/  @!P2 STG.E [R6.64], R21 ;  /* 0x000000150600a986 */ /* 0x0003e8000c101916 */
[----:B------:R1:W-:Y:S01]  /*12500*/  @!P1 STG.E [R16.64], R19 ;  /* 0x0000001310009986 */ /* 0x0003e2000c101916 */
[----:B------:R-:W-:Y:S05]  /*12510*/  @P6 EXIT ;  /* 0x000000000000694d */ /* 0x000fea0003800000 */
[----:B------:R-:W-:Y:S02]  /*12520*/  IMAD R0, R0, UR18, RZ ;  /* 0x0000001200007c24 */ /* 0x000fe4000f8e02ff */
[----:B-1----:R-:W-:-:S03]  /*12530*/  IMAD.MOV.U32 R5, RZ, RZ, 0x7f800000 ;  /* 0x7f800000ff057424 */ /* 0x002fc600078e00ff */
[----:B------:R-:W-:-:S04]  /*12540*/  IADD3 R3, P0, R0, UR13, RZ ;  /* 0x0000000d00037c10 */ /* 0x000fc8000ff1e0ff */
[----:B------:R-:W-:Y:S02]  /*12550*/  LEA.HI.X.SX32 R0, R0, UR8, 0x1, P0 ;  /* 0x0000000800007c11 */ /* 0x000fe400080f0eff */
[----:B------:R-:W-:-:S04]  /*12560*/  LEA R2, P0, R3, c[0x0][0x200], 0x2 ;  /* 0x0000800003027a11 */ /* 0x000fc800078010ff */
[----:B------:R-:W-:-:S05]  /*12570*/  LEA.HI.X R3, R3, c[0x0][0x204], R0, 0x2, P0 ;  /* 0x0000810003037a11 */ /* 0x000fca00000f1400 */
[----:B------:R-:W-:Y:S01]  /*12580*/  STG.E [R2.64], R5 ;  /* 0x0000000502007986 */ /* 0x000fe2000c101916 */
[----:B------:R-:W-:Y:S05]  /*12590*/  EXIT ;  /* 0x000000000000794d */ /* 0x000fea0003800000 */
.L_x_864:
        /* <DEDUP_REMOVED lines=14> */
.L_x_1409:


//--------------------- .text._ZN5flash16flash_fwd_kernelI23Flash_fwd_kernel_traitsILi128ELi128ELi32ELi4ELb0ELb0EN7cutlass6half_tE19Flash_kernel_traitsILi128ELi128ELi32ELi4ES3_EELb0ELb1ELb0ELb0ELb1ELb1ELb1ELb0EEEvNS_16Flash_fwd_paramsE --------------------------
	.section	.text._ZN5flash16flash_fwd_kernelI23Flash_fwd_kernel_traitsILi128ELi128ELi32ELi4ELb0ELb0EN7cutlass6half_tE19Flash_kernel_traitsILi128ELi128ELi32ELi4ES3_EELb0ELb1ELb0ELb0ELb1ELb1ELb1ELb0EEEvNS_16Flash_fwd_paramsE,"ax",@progbits
	.sectioninfo	@"SHI_REGISTERS=255"
	.align	128
        .global         _ZN5flash16flash_fwd_kernelI23Flash_fwd_kernel_traitsILi128ELi128ELi32ELi4ELb0ELb0EN7cutlass6half_tE19Flash_kernel_traitsILi128ELi128ELi32ELi4ES3_EELb0ELb1ELb0ELb0ELb1ELb1ELb1ELb0EEEvNS_16Flash_fwd_paramsE
        .type           _ZN5flash16flash_fwd_kernelI23Flash_fwd_kernel_traitsILi128ELi128ELi32ELi4ELb0ELb0EN7cutlass6half_tE19Flash_kernel_traitsILi128ELi128ELi32ELi4ES3_EELb0ELb1ELb0ELb0ELb1ELb1ELb1ELb0EEEvNS_16Flash_fwd_paramsE,@function
        .size           _ZN5flash16flash_fwd_kernelI23Flash_fwd_kernel_traitsILi128ELi128ELi32ELi4ELb0ELb0EN7cutlass6half_tE19Flash_kernel_traitsILi128ELi128ELi32ELi4ES3_EELb0ELb1ELb0ELb0ELb1ELb1ELb1ELb0EEEvNS_16Flash_fwd_paramsE,(.L_x_1410 - _ZN5flash16flash_fwd_kernelI23Flash_fwd_kernel_traitsILi128ELi128ELi32ELi4ELb0ELb0EN7cutlass6half_tE19Flash_kernel_traitsILi128ELi128ELi32ELi4ES3_EELb0ELb1ELb0ELb0ELb1ELb1ELb1ELb0EEEvNS_16Flash_fwd_paramsE)
        .other          _ZN5flash16flash_fwd_kernelI23Flash_fwd_kernel_traitsILi128ELi128ELi32ELi4ELb0ELb0EN7cutlass6half_tE19Flash_kernel_traitsILi128ELi128ELi32ELi4ES3_EELb0ELb1ELb0ELb0ELb1ELb1ELb1ELb0EEEvNS_16Flash_fwd_paramsE,@"STO_CUDA_ENTRY STV_DEFAULT"
_ZN5flash16flash_fwd_kernelI23Flash_fwd_kernel_traitsILi128ELi128ELi32ELi4ELb0ELb0EN7cutlass6half_tE19Flash_kernel_traitsILi128ELi128ELi32ELi4ES3_EELb0ELb1ELb0ELb0ELb1ELb1ELb1ELb0EEEvNS_16Flash_fwd_paramsE:
.text._ZN5flash16flash_fwd_kernelI23Flash_fwd_kernel_traitsILi128ELi128ELi32ELi4ELb0ELb0EN7cutlass6half_tE19Flash_kernel_traitsILi128ELi128ELi32ELi4ES3_EELb0ELb1ELb0ELb0ELb1ELb1ELb1ELb0EEEvNS_16Flash_fwd_paramsE:
        /* <DEDUP_REMOVED lines=43> */
[----:B------:R-:W-:Y:S01]  /*02b0*/  IABS R20, R24 ;  /* 0x0000001800147213 */ /* 0x000fe20000000000 */
[----:B------:R-:W-:Y:S01]  /*02c0*/  IMAD.MOV.U32 R21, RZ, RZ, R0 ;  /* 0x000000ffff157224 */ /* 0x000fe200078e0000 */
[CC--:B------:R-:W-:Y:S01]  /*02d0*/  LEA.HI R18, R19.reuse, R98.reuse, RZ, 0x3 ;  /* 0x0000006213127211 */ /* 0x0c0fe200078f18ff */
[----:B------:R-:W-:Y:S01]  /*02e0*/  UMOV UR9, 0x5 ;  /* 0x0000000500097882 */ /* 0x000fe20000000000 */
[----:B------:R-:W-:Y:S01]  /*02f0*/  LOP3.LUT R0, R24, c[0x0][0x1c8], RZ, 0x3c, !PT ;  /* 0x0000720018007a12 */ /* 0x000fe200078e3cff */
[----:B------:R-:W1:Y:S01]  /*0300*/  I2F.RP R4, R21 ;  /* 0x0000001500047306 */ /* 0x000e620000209400 */
[----:B------:R-:W-:Y:S01]  /*0310*/  SHF.R.S32.HI R2, RZ, 0x3, R18 ;  /* 0x00000003ff027819 */ /* 0x000fe20000011412 */
[----:B------:R-:W-:Y:S01]  /*0320*/  USHF.L.U64.HI UR5, UR4, UR9, UR5 ;  /* 0x0000000904057299 */ /* 0x000fe20008010205 */
[----:B------:R-:W-:Y:S01]  /*0330*/  LEA.HI R10, R19, R98, RZ, 0x4 ;  /* 0x00000062130a7211 */ /* 0x000fe200078f20ff */
[----:B------:R-:W-:Y:S01]  /*0340*/  ULDC.64 UR10, c[0x0][0x198] ;  /* 0x00006600000a7ab9 */ /* 0x000fe20000000a00 */
[----:B------:R-:W-:Y:S01]  /*0350*/  ISETP.GE.AND P1, PT, R0, RZ, PT ;  /* 0x000000ff0000720c */ /* 0x000fe20003f26270 */
[----:B------:R-:W-:Y:S01]  /*0360*/  IMAD.SHL.U32 R0, R2, 0x40, RZ ;  /* 0x0000004002007824 */ /* 0x000fe200078e00ff */
[----:B------:R-:W-:Y:S01]  /*0370*/  SHF.R.S32.HI R11, RZ, 0x4, R10 ;  /* 0x00000004ff0b7819 */ /* 0x000fe2000001140a */
[----:B------:R-:W-:Y:S01]  /*0380*/  USHF.L.U64.HI UR6, UR10, UR9, UR11 ;  /* 0x000000090a067299 */ /* 0x000fe2000801020b */
[--C-:B------:R-:W-:Y:S01]  /*0390*/  SHF.R.S32.HI R3, RZ, 0x1f, R2.reuse ;  /* 0x0000001fff037819 */ /* 0x100fe20000011402 */
[----:B------:R-:W-:Y:S01]  /*03a0*/  USHF.L.U32 UR7, UR10, 0x5, URZ ;  /* 0x000000050a077899 */ /* 0x000fe2000800063f */
[----:B------:R-:W-:Y:S01]  /*03b0*/  LEA.HI R8, R10, R11, RZ, 0x1 ;  /* 0x0000000b0a087211 */ /* 0x000fe200078f08ff */
[----:B------:R-:W-:Y:S01]  /*03c0*/  UMOV UR11, 0x4 ;  /* 0x00000004000b7882 */ /* 0x000fe20000000000 */
[----:B------:R-:W-:Y:S01]  /*03d0*/  LOP3.LUT R0, R0, 0x1c0, RZ, 0xc0, !PT ;  /* 0x000001c000007812 */ /* 0x000fe200078ec0ff */
[----:B------:R-:W-:Y:S01]  /*03e0*/  IMAD.WIDE R26, R13, 0x80, R2 ;  /* 0x000000800d1a7825 */ /* 0x000fe200078e0202 */
[----:B------:R-:W-:Y:S01]  /*03f0*/  LOP3.LUT R8, R8, 0xfffffffe, RZ, 0xc0, !PT ;  /* 0xfffffffe08087812 */ /* 0x000fe200078ec0ff */
[----:B-1----:R-:W1:Y:S01]  /*0400*/  MUFU.RCP R4, R4 ;  /* 0x0000000400047308 */ /* 0x002e620000001000 */
[----:B------:R-:W-:-:S02]  /*0410*/  IADD3 R6, P0, R2, R7, RZ ;  /* 0x0000000702067210 */ /* 0x000fc40007f1e0ff */
[----:B------:R-:W-:Y:S01]  /*0420*/  LOP3.LUT R2, R10, 0xfffffff0, RZ, 0xc0, !PT ;  /* 0xfffffff00a027812 */ /* 0x000fe200078ec0ff */
[----:B------:R-:W-:Y:S01]  /*0430*/  IMAD.IADD R17, R11, 0x1, -R8 ;  /* 0x000000010b117824 */ /* 0x000fe200078e0a08 */
[----:B------:R-:W-:Y:S01]  /*0440*/  LEA.HI.X.SX32 R7, R7, R3, 0x1, P0 ;  /* 0x0000000307077211 */ /* 0x000fe200000f0eff */
[----:B------:R2:W-:Y:S01]  /*0450*/  STL.64 [R1+0x28], R26 ;  /* 0x0000281a01007387 */ /* 0x0005e20000100a00 */
[----:B------:R-:W-:Y:S01]  /*0460*/  SHF.R.S32.HI R22, RZ, 0x1f, R23 ;  /* 0x0000001fff167819 */ /* 0x000fe20000011417 */
[----:B------:R-:W-:Y:S01]  /*0470*/  IMAD.IADD R8, R98, 0x1, -R2 ;  /* 0x0000000162087824 */ /* 0x000fe200078e0a02 */
[----:B------:R-:W-:Y:S01]  /*0480*/  IADD3 R245, R244, -0x1, RZ ;  /* 0xfffffffff4f57810 */ /* 0x000fe20007ffe0ff */
[----:B------:R-:W-:Y:S02]  /*0490*/  IMAD R2, R7, c[0x0][0x198], RZ ;  /* 0x0000660007027a24 */ /* 0x000fe400078e02ff */
[----:B------:R-:W-:Y:S01]  /*04a0*/  IMAD R10, R22, c[0x0][0x178], RZ ;  /* 0x00005e00160a7a24 */ /* 0x000fe200078e02ff */
[----:B------:R-:W-:Y:S01]  /*04b0*/  SHF.R.S32.HI R3, RZ, 0x1f, R8 ;  /* 0x0000001fff037819 */ /* 0x000fe20000011408 */
[----:B------:R-:W-:Y:S01]  /*04c0*/  IMAD R14, R6, c[0x0][0x19c], R2 ;  /* 0x00006700060e7a24 */ /* 0x000fe200078e0202 */
[----:B-1----:R-:W-:Y:S01]  /*04d0*/  IADD3 R4, R4, 0xffffffe, RZ ;  /* 0x0ffffffe04047810 */ /* 0x002fe20007ffe0ff */
[----:B------:R-:W-:Y:S01]  /*04e0*/  IMAD R10, R23, c[0x0][0x17c], R10 ;  /* 0x00005f00170a7a24 */ /* 0x000fe200078e020a */
[----:B------:R-:W-:-:S02]  /*04f0*/  LEA.HI R16, R3, R8, RZ, 0x3 ;  /* 0x0000000803107211 */ /* 0x000fc400078f18ff */
[----:B------:R1:W3:Y:S02]  /*0500*/  F2I.FTZ.U32.TRUNC.NTZ R5, R4 ;  /* 0x0000000400057305 */ /* 0x0002e4000021f000 */
[----:B-1----:R-:W-:-:S05]  /*0510*/  LOP3.LUT R4, R18, 0xfffffff8, RZ, 0xc0, !PT ;  /* 0xfffffff812047812 */ /* 0x002fca00078ec0ff */
[----:B------:R-:W-:Y:S02]  /*0520*/  IMAD.IADD R40, R98, 0x1, -R4 ;  /* 0x0000000162287824 */ /* 0x000fe400078e0a04 */
[----:B---3--:R-:W-:Y:S02]  /*0530*/  IMAD.MOV R4, RZ, RZ, -R5 ;  /* 0x000000ffff047224 */ /* 0x008fe400078e0a05 */
[----:B------:R-:W-:-:S05]  /*0540*/  IMAD.SHL.U32 R28, R40, 0x8, RZ ;  /* 0x00000008281c7824 */ /* 0x000fca00078e00ff */
[----:B------:R-:W-:Y:S02]  /*0550*/  LOP3.LUT R9, R0, 0x38, R28, 0xf8, !PT ;  /* 0x0000003800097812 */ /* 0x000fe400078ef81c */
[----:B------:R-:W-:Y:S02]  /*0560*/  SHF.R.U32.HI R0, RZ, 0x3, R0 ;  /* 0x00000003ff007819 */ /* 0x000fe40000011600 */
[--C-:B------:R-:W-:Y:S02]  /*0570*/  SHF.R.S32.HI R29, RZ, 0x1f, R28.reuse ;  /* 0x0000001fff1d7819 */ /* 0x100fe4000001141c */
[----:B------:R-:W-:Y:S01]  /*0580*/  LOP3.LUT R11, R9, R0, RZ, 0x3c, !PT ;  /* 0x00000000090b7212 */ /* 0x000fe200078e3cff */
[----:B------:R-:W-:Y:S01]  /*0590*/  IMAD R0, R4, R21, RZ ;  /* 0x0000001504007224 */ /* 0x000fe200078e02ff */
[----:B------:R-:W-:Y:S01]  /*05a0*/  MOV R4, RZ ;  /* 0x000000ff00047202 */ /* 0x000fe20000000f00 */
[----:B------:R-:W-:Y:S01]  /*05b0*/  IMAD.WIDE.U32 R2, R23, c[0x0][0x178], R28 ;  /* 0x00005e0017027a25 */ /* 0x000fe200078e001c */
[----:B------:R-:W-:Y:S01]  /*05c0*/  LEA.HI R9, R19, R98, RZ, 0x6 ;  /* 0x0000006213097211 */ /* 0x000fe200078f30ff */
[----:B------:R-:W-:Y:S02]  /*05d0*/  STL.64 [R1+0x20], R28 ;  /* 0x0000201c01007387 */ /* 0x000fe40000100a00 */
[----:B------:R-:W-:-:S04]  /*05e0*/  IMAD.HI.U32 R13, R5, R0, R4 ;  /* 0x00000000050d7227 */ /* 0x000fc800078e0004 */
[----:B------:R-:W-:Y:S02]  /*05f0*/  IMAD R0, R7, c[0x0][0x1a0], RZ ;  /* 0x0000680007007a24 */ /* 0x000fe400078e02ff */
[----:B------:R-:W-:-:S04]  /*0600*/  IMAD.HI.U32 R13, R13, R20, RZ ;  /* 0x000000140d0d7227 */ /* 0x000fc800078e00ff */
[----:B------:R-:W-:Y:S01]  /*0610*/  IMAD R15, R6, c[0x0][0x1a4], R0 ;  /* 0x00006900060f7a24 */ /* 0x000fe200078e0200 */
[----:B------:R-:W-:Y:S01]  /*0620*/  LOP3.LUT R0, R16, 0xfffffff8, RZ, 0xc0, !PT ;  /* 0xfffffff810007812 */ /* 0x000fe200078ec0ff */
[----:B------:R-:W-:Y:S01]  /*0630*/  IMAD.SHL.U32 R9, R9, 0x8, RZ ;  /* 0x0000000809097824 */ /* 0x000fe200078e00ff */
[----:B------:R-:W-:Y:S01]  /*0640*/  IADD3 R12, -R13, RZ, RZ ;  /* 0x000000ff0d0c7210 */ /* 0x000fe20007ffe1ff */
[----:B------:R-:W-:Y:S02]  /*0650*/  IMAD.IADD R3, R3, 0x1, R10 ;  /* 0x0000000103037824 */ /* 0x000fe400078e020a */
[----:B------:R-:W-:Y:S01]  /*0660*/  IMAD.IADD R41, R8, 0x1, -R0 ;  /* 0x0000000108297824 */ /* 0x000fe200078e0a00 */
[----:B------:R-:W-:Y:S01]  /*0670*/  LOP3.LUT R227, R11, 0x7ffffe00, R9, 0xf8, !PT ;  /* 0x7ffffe000be37812 */ /* 0x000fe200078ef809 */
[----:B------:R-:W-:Y:S01]  /*0680*/  IMAD.SHL.U32 R0, R40, 0x40, RZ ;  /* 0x0000004028007824 */ /* 0x000fe200078e00ff */
[----:B------:R-:W-:Y:S01]  /*0690*/  SHF.R.S32.HI R9, RZ, 0x1f, R24 ;  /* 0x0000001fff097819 */ /* 0x000fe20000011418 */
[----:B------:R-:W-:-:S02]  /*06a0*/  IMAD R12, R21, R12, R20 ;  /* 0x0000000c150c7224 */ /* 0x000fc400078e0214 */
[----:B------:R-:W-:Y:S01]  /*06b0*/  IMAD.WIDE.U32 R4, R6, c[0x0][0x198], R28 ;  /* 0x0000660006047a25 */ /* 0x000fe200078e001c */
[----:B------:R-:W-:Y:S02]  /*06c0*/  LOP3.LUT R0, R0, 0x1c0, RZ, 0xc0, !PT ;  /* 0x000001c000007812 */ /* 0x000fe400078ec0ff */
[----:B------:R-:W-:Y:S01]  /*06d0*/  ISETP.GT.U32.AND P2, PT, R21, R12, PT ;  /* 0x0000000c1500720c */ /* 0x000fe20003f44070 */
[----:B------:R-:W-:Y:S02]  /*06e0*/  IMAD R10, R9, c[0x0][0x1a8], RZ ;  /* 0x00006a00090a7a24 */ /* 0x000fe400078e02ff */
[----:B------:R-:W-:Y:S01]  /*06f0*/  IMAD.WIDE.U32 R8, R24, c[0x0][0x1a8], R2 ;  /* 0x00006a0018087a25 */ /* 0x000fe200078e0002 */
[----:B------:R-:W-:Y:S02]  /*0700*/  LOP3.LUT R2, R0, 0x8, R18, 0xf8, !PT ;  /* 0x0000000800027812 */ /* 0x000fe400078ef812 */
[----:B------:R-:W-:Y:S01]  /*0710*/  SHF.R.U32.HI R0, RZ, 0x3, R0 ;  /* 0x00000003ff007819 */ /* 0x000fe20000011600 */
[----:B------:R-:W-:-:S02]  /*0720*/  IMAD R10, R24, c[0x0][0x1ac], R10 ;  /* 0x00006b00180a7a24 */ /* 0x000fc400078e020a */
[----:B------:R-:W-:Y:S01]  /*0730*/  IMAD.IADD R3, R5, 0x1, R14 ;  /* 0x0000000105037824 */ /* 0x000fe200078e020e */
[----:B------:R-:W-:Y:S01]  /*0740*/  LOP3.LUT R18, R2, R0, RZ, 0x3c, !PT ;  /* 0x0000000002127212 */ /* 0x000fe200078e3cff */
[----:B------:R-:W-:Y:S02]  /*0750*/  IMAD.MOV.U32 R2, RZ, RZ, R4 ;  /* 0x000000ffff027224 */ /* 0x000fe400078e0004 */
[----:B------:R-:W-:Y:S01]  /*0760*/  IMAD.IADD R5, R9, 0x1, R10 ;  /* 0x0000000109057824 */ /* 0x000fe200078e020a */
[-C--:B------:R-:W-:Y:S01]  /*0770*/  @!P2 IADD3 R12, R12, -R21.reuse, RZ ;  /* 0x800000150c0ca210 */ /* 0x080fe20007ffe0ff */
[----:B------:R-:W-:Y:S01]  /*0780*/  IMAD.MOV.U32 R4, RZ, RZ, R8 ;  /* 0x000000ffff047224 */ /* 0x000fe200078e0008 */
[----:B------:R-:W-:Y:S01]  /*0790*/  @!P2 IADD3 R13, R13, 0x1, RZ ;  /* 0x000000010d0da810 */ /* 0x000fe20007ffe0ff */
[----:B------:R-:W-:Y:S01]  /*07a0*/  IMAD R0, R27, c[0x0][0x190], RZ ;  /* 0x000064001b007a24 */ /* 0x000fe200078e02ff */
[----:B------:R-:W-:Y:S01]  /*07b0*/  ISETP.GE.U32.AND P3, PT, R12, R21, PT ;  /* 0x000000150c00720c */ /* 0x000fe20003f66070 */
[----:B------:R-:W-:-:S04]  /*07c0*/  IMAD.WIDE.U32 R10, R23, c[0x0][0x180], R2 ;  /* 0x00006000170a7a25 */ /* 0x000fc800078e0002 */
[C---:B------:R-:W-:Y:S02]  /*07d0*/  IMAD R0, R26.reuse, c[0x0][0x194], R0 ;  /* 0x000065001a007a24 */ /* 0x040fe400078e0200 */
[----:B------:R-:W-:-:S04]  /*07e0*/  IMAD.WIDE.U32 R2, R26, c[0x0][0x190], R4 ;  /* 0x000064001a027a25 */ /* 0x000fc800078e0004 */
[----:B------:R-:W-:Y:S01]  /*07f0*/  IMAD.IADD R0, R3, 0x1, R0 ;  /* 0x0000000103007824 */ /* 0x000fe200078e0200 */
[----:B------:R-:W-:Y:S01]  /*0800*/  LEA R4, P0, R2, c[0x0][0x160], 0x1 ;  /* 0x0000580002047a11 */ /* 0x000fe200078008ff */
[----:B------:R-:W-:Y:S01]  /*0810*/  IMAD.SHL.U32 R227, R227, 0x2, RZ ;  /* 0x00000002e3e37824 */ /* 0x000fe200078e00ff */
[----:B------:R-:W-:Y:S01]  /*0820*/  @P3 IADD3 R13, R13, 0x1, RZ ;  /* 0x000000010d0d3810 */ /* 0x000fe20007ffe0ff */
[----:B------:R-:W-:Y:S01]  /*0830*/  IMAD.WIDE.U32 R6, R6, c[0x0][0x1a0], R28 ;  /* 0x0000680006067a25 */ /* 0x000fe200078e001c */
[----:B------:R-:W-:Y:S02]  /*0840*/  LEA.HI.X R5, R2, c[0x0][0x164], R0, 0x1, P0 ;  /* 0x0000590002057a11 */ /* 0x000fe400000f0c00 */
[----:B------:R-:W-:Y:S01]  /*0850*/  IADD3 R2, P0, R4, UR8, RZ ;  /* 0x0000000804027c10 */ /* 0x000fe2000ff1e0ff */
[----:B------:R-:W-:Y:S02]  /*0860*/  IMAD.MOV.U32 R0, RZ, RZ, R13 ;  /* 0x000000ffff007224 */ /* 0x000fe400078e000d */
[----:B------:R1:W-:Y:S01]  /*0870*/  LDGSTS.E.BYPASS.LTC128B.128 [R227], [R4.64] ;  /* 0x0000000004e37fae */ /* 0x0003e2000b901d4c */
[----:B------:R-:W-:Y:S01]  /*0880*/  IADD3.X R3, R5, UR5, RZ, P0, !PT ;  /* 0x0000000505037c10 */ /* 0x000fe200087fe4ff */
[----:B------:R-:W-:Y:S01]  /*0890*/  IMAD.IADD R7, R7, 0x1, R15 ;  /* 0x0000000107077824 */ /* 0x000fe200078e020f */
[----:B------:R-:W-:Y:S01]  /*08a0*/  ISETP.NE.AND P0, PT, RZ, c[0x0][0x1c8], PT ;  /* 0x00007200ff007a0c */ /* 0x000fe20003f05270 */
[----:B------:R1:W-:Y:S01]  /*08b0*/  LDGSTS.E.BYPASS.LTC128B.128 [R227+0x4000], [R4.64+0x80] ;  /* 0x0400008004e37fae */ /* 0x0003e2000b901d4c */
[----:B------:R-:W-:Y:S01]  /*08c0*/  @!P1 IADD3 R0, -R0, RZ, RZ ;  /* 0x000000ff00009210 */ /* 0x000fe20007ffe1ff */
[----:B------:R-:W-:-:S02]  /*08d0*/  IMAD R9, R22, c[0x0][0x188], RZ ;  /* 0x0000620016097a24 */ /* 0x000fc400078e02ff */
[----:B------:R3:W-:Y:S01]  /*08e0*/  LDGSTS.E.BYPASS.LTC128B.128 [R227+0x800], [R2.64] ;  /* 0x0080000002e37fae */ /* 0x0007e2000b901d4c */
[----:B------:R-:W-:Y:S02]  /*08f0*/  IMAD R8, R22, c[0x0][0x180], RZ ;  /* 0x0000600016087a24 */ /* 0x000fe400078e02ff */
[C---:B------:R-:W-:Y:S01]  /*0900*/  IMAD R9, R23.reuse, c[0x0][0x18c], R9 ;  /* 0x0000630017097a24 */ /* 0x040fe200078e0209 */
[----:B------:R3:W-:Y:S01]  /*0910*/  LDGSTS.E.BYPASS.LTC128B.128 [R227+0x4800], [R2.64+0x80] ;  /* 0x0480008002e37fae */ /* 0x0007e2000b901d4c */
[----:B------:R-:W-:-:S03]  /*0920*/  IMAD.WIDE.U32 R6, R23, c[0x0][0x188], R6 ;  /* 0x0000620017067a25 */ /* 0x000fc600078e0006 */
[----:B------:R-:W-:Y:S01]  /*0930*/  @!P0 LOP3.LUT R0, RZ, c[0x0][0x1c8], RZ, 0x33, !PT ;  /* 0x00007200ff008a12 */ /* 0x000fe200078e33ff */
[----:B------:R-:W-:Y:S02]  /*0940*/  IMAD R8, R23, c[0x0][0x184], R8 ;  /* 0x0000610017087a24 */ /* 0x000fe400078e0208 */
[----:B------:R-:W-:Y:S02]  /*0950*/  IMAD.IADD R7, R7, 0x1, R9 ;  /* 0x0000000107077824 */ /* 0x000fe400078e0209 */
[----:B------:R-:W-:Y:S02]  /*0960*/  IMAD.IADD R11, R11, 0x1, R8 ;  /* 0x000000010b0b7824 */ /* 0x000fe400078e0208 */
[----:B--2---:R-:W-:-:S04]  /*0970*/  IMAD.WIDE.U32 R26, R0, c[0x0][0x1b8], R6 ;  /* 0x00006e00001a7a25 */ /* 0x004fc800078e0006 */
[----:B------:R-:W-:Y:S01]  /*0980*/  IMAD.WIDE.U32 R24, R0, c[0x0][0x1b0], R10 ;  /* 0x00006c0000187a25 */ /* 0x000fe200078e000a */
[----:B-1----:R-:W-:-:S03]  /*0990*/  SHF.R.S32.HI R4, RZ, 0x1f, R245 ;  /* 0x0000001fff047819 */ /* 0x002fc600000114f5 */
[C---:B------:R-:W-:Y:S01]  /*09a0*/  IMAD R5, R245.reuse, UR6, RZ ;  /* 0x00000006f5057c24 */ /* 0x040fe2000f8e02ff */
[----:B------:R-:W-:Y:S01]  /*09b0*/  STL.64 [R1+0x18], R24 ;  /* 0x0000181801007387 */ /* 0x000fe20000100a00 */
[----:B------:R-:W-:-:S03]  /*09c0*/  IMAD.WIDE.U32 R12, R245, c[0x0][0x1a0], RZ ;  /* 0x00006800f50c7a25 */ /* 0x000fc600078e00ff */
[----:B------:R-:W-:Y:S01]  /*09d0*/  STL.64 [R1+0x30], R26 ;  /* 0x0000301a01007387 */ /* 0x000fe20000100a00 */
[----:B------:R-:W-:Y:S01]  /*09e0*/  IMAD R15, R4, UR7, R5 ;  /* 0x00000007040f7c24 */ /* 0x000fe2000f8e0205 */
[----:B---3--:R-:W-:Y:S01]  /*09f0*/  IADD3 R2, P2, R2, UR8, RZ ;  /* 0x0000000802027c10 */ /* 0x008fe2000ff5e0ff */
[----:B------:R-:W-:Y:S01]  /*0a00*/  IMAD R5, R4, c[0x0][0x1a0], RZ ;  /* 0x0000680004057a24 */ /* 0x000fe200078e02ff */
[----:B------:R-:W-:Y:S01]  /*0a10*/  SHF.R.S32.HI R4, RZ, 0x1f, R0 ;  /* 0x0000001fff047819 */ /* 0x000fe20000011400 */
[----:B------:R-:W-:Y:S01]  /*0a20*/  IMAD.MOV.U32 R248, RZ, RZ, R24 ;  /* 0x000000fffff87224 */ /* 0x000fe200078e0018 */
[----:B------:R-:W-:Y:S01]  /*0a30*/  IADD3.X R3, R3, UR5, RZ, P2, !PT ;  /* 0x0000000503037c10 */ /* 0x000fe200097fe4ff */
[----:B------:R-:W-:Y:S02]  /*0a40*/  IMAD R14, R245, c[0x0][0x1a4], R5 ;  /* 0x00006900f50e7a24 */ /* 0x000fe400078e0205 */
[C---:B------:R-:W-:Y:S02]  /*0a50*/  IMAD R9, R4.reuse, c[0x0][0x1b0], RZ ;  /* 0x00006c0004097a24 */ /* 0x040fe400078e02ff */
[----:B------:R1:W-:Y:S01]  /*0a60*/  LDGSTS.E.BYPASS.LTC128B.128 [R227+0x1000], [R2.64] ;  /* 0x0100000002e37fae */ /* 0x0003e2000b901d4c */
[----:B------:R-:W-:-:S02]  /*0a70*/  IMAD R5, R4, c[0x0][0x1b8], RZ ;  /* 0x00006e0004057a24 */ /* 0x000fc400078e02ff */
[C---:B------:R-:W-:Y:S01]  /*0a80*/  IMAD R4, R0.reuse, c[0x0][0x1b4], R9 ;  /* 0x00006d0000047a24 */ /* 0x040fe200078e0209 */
[----:B------:R1:W-:Y:S01]  /*0a90*/  LDGSTS.E.BYPASS.LTC128B.128 [R227+0x5000], [R2.64+0x80] ;  /* 0x0500008002e37fae */ /* 0x0003e2000b901d4c */
[----:B------:R-:W-:Y:S02]  /*0aa0*/  IMAD R0, R0, c[0x0][0x1bc], R5 ;  /* 0x00006f0000007a24 */ /* 0x000fe400078e0205 */
[----:B------:R-:W-:Y:S02]  /*0ab0*/  IMAD.IADD R249, R25, 0x1, R4 ;  /* 0x0000000119f97824 */ /* 0x000fe400078e0204 */
[----:B------:R-:W-:Y:S02]  /*0ac0*/  IMAD.IADD R5, R13, 0x1, R14 ;  /* 0x000000010d057824 */ /* 0x000fe400078e020e */
[----:B------:R-:W-:Y:S01]  /*0ad0*/  IMAD.IADD R21, R27, 0x1, R0 ;  /* 0x000000011b157824 */ /* 0x000fe200078e0200 */
[----:B------:R-:W-:Y:S01]  /*0ae0*/  STL.64 [R1+0x8], R248 ;  /* 0x000008f801007387 */ /* 0x000fe20000100a00 */
[----:B------:R-:W-:-:S03]  /*0af0*/  IMAD.WIDE.U32 R10, R245, UR7, R248 ;  /* 0x00000007f50a7c25 */ /* 0x000fc6000f8e00f8 */
[----:B------:R-:W-:Y:S02]  /*0b00*/  STL [R1+0x14], R21 ;  /* 0x0000141501007387 */ /* 0x000fe40000100800 */
[----:B------:R-:W-:Y:S02]  /*0b10*/  IADD3 R0, R11, R15, RZ ;  /* 0x0000000f0b007210 */ /* 0x000fe40007ffe0ff */
[----:B-1----:R-:W-:-:S04]  /*0b20*/  IADD3 R2, P0, R2, UR8, RZ ;  /* 0x0000000802027c10 */ /* 0x002fc8000ff1e0ff */
[----:B------:R-:W-:Y:S02]  /*0b30*/  IADD3.X R3, R3, UR5, RZ, P0, !PT ;  /* 0x0000000503037c10 */ /* 0x000fe400087fe4ff */
[----:B------:R-:W-:-:S03]  /*0b40*/  IADD3 R8, P0, R2, UR8, RZ ;  /* 0x0000000802087c10 */ /* 0x000fc6000ff1e0ff */
[----:B------:R1:W-:Y:S01]  /*0b50*/  LDGSTS.E.BYPASS.LTC128B.128 [R227+0x1800], [R2.64] ;  /* 0x0180000002e37fae */ /* 0x0003e2000b901d4c */
[----:B------:R-:W-:Y:S02]  /*0b60*/  IADD3.X R9, R3, UR5, RZ, P0, !PT ;  /* 0x0000000503097c10 */ /* 0x000fe400087fe4ff */
[----:B------:R-:W-:Y:S01]  /*0b70*/  LEA R13, P0, R12, R26, 0x5 ;  /* 0x0000001a0c0d7211 */ /* 0x000fe200078028ff */
[----:B------:R1:W-:Y:S01]  /*0b80*/  LDGSTS.E.BYPASS.LTC128B.128 [R227+0x5800], [R2.64+0x80] ;  /* 0x0580008002e37fae */ /* 0x0003e2000b901d4c */
[----:B------:R-:W-:Y:S02]  /*0b90*/  IADD3 R6, P1, R8, UR8, RZ ;  /* 0x0000000808067c10 */ /* 0x000fe4000ff3e0ff */
[----:B------:R-:W-:Y:S01]  /*0ba0*/  LEA.HI.X R12, R12, R21, R5, 0x5, P0 ;  /* 0x000000150c0c7211 */ /* 0x000fe200000f2c05 */
[----:B------:R2:W-:Y:S01]  /*0bb0*/  LDGSTS.E.BYPASS.LTC128B.128 [R227+0x2000], [R8.64] ;  /* 0x0200000008e37fae */ /* 0x0005e2000b901d4c */
[----:B------:R-:W-:Y:S02]  /*0bc0*/  IADD3.X R7, R9, UR5, RZ, P1, !PT ;  /* 0x0000000509077c10 */ /* 0x000fe40008ffe4ff */
[----:B------:R-:W-:Y:S01]  /*0bd0*/  IADD3 R4, P1, R6, UR8, RZ ;  /* 0x0000000806047c10 */ /* 0x000fe2000ff3e0ff */
[----:B------:R2:W-:Y:S03]  /*0be0*/  LDGSTS.E.BYPASS.LTC128B.128 [R227+0x6000], [R8.64+0x80] ;  /* 0x0600008008e37fae */ /* 0x0005e6000b901d4c */
[----:B------:R-:W-:Y:S01]  /*0bf0*/  IADD3.X R5, R7, UR5, RZ, P1, !PT ;  /* 0x0000000507057c10 */ /* 0x000fe20008ffe4ff */
[----:B------:R3:W-:Y:S01]  /*0c00*/  LDGSTS.E.BYPASS.LTC128B.128 [R227+0x2800], [R6.64] ;  /* 0x0280000006e37fae */ /* 0x0007e2000b901d4c */
[----:B------:R-:W-:-:S03]  /*0c10*/  LOP3.LUT P1, RZ, R41, 0x2, RZ, 0xc0, !PT ;  /* 0x0000000229ff7812 */ /* 0x000fc6000782c0ff */
[----:B------:R3:W-:Y:S04]  /*0c20*/  LDGSTS.E.BYPASS.LTC128B.128 [R227+0x6800], [R6.64+0x80] ;  /* 0x0680008006e37fae */ /* 0x0007e8000b901d4c */
[----:B------:R4:W-:Y:S04]  /*0c30*/  LDGSTS.E.BYPASS.LTC128B.128 [R227+0x3000], [R4.64] ;  /* 0x0300000004e37fae */ /* 0x0009e8000b901d4c */
[----:B------:R4:W-:Y:S01]  /*0c40*/  LDGSTS.E.BYPASS.LTC128B.128 [R227+0x7000], [R4.64+0x80] ;  /* 0x0700008004e37fae */ /* 0x0009e2000b901d4c */
[----:B-1----:R-:W-:-:S04]  /*0c50*/  LEA R2, P0, R10, c[0x0][0x168], 0x1 ;  /* 0x00005a000a027a11 */ /* 0x002fc800078008ff */
[----:B------:R-:W-:Y:S01]  /*0c60*/  LEA.HI.X R3, R10, c[0x0][0x16c], R0, 0x1, P0 ;  /* 0x00005b000a037a11 */ /* 0x000fe200000f0c00 */
[----:B------:R-:W-:Y:S01]  /*0c70*/  IMAD.SHL.U32 R0, R41, 0x40, RZ ;  /* 0x0000004029007824 */ /* 0x000fe200078e00ff */
[----:B--2---:R-:W-:-:S04]  /*0c80*/  IADD3 R8, P0, R4, UR8, RZ ;  /* 0x0000000804087c10 */ /* 0x004fc8000ff1e0ff */
[----:B------:R-:W-:Y:S02]  /*0c90*/  LOP3.LUT R0, R0, 0x1c0, RZ, 0xc0, !PT ;  /* 0x000001c000007812 */ /* 0x000fe400078ec0ff */
[----:B------:R-:W-:Y:S01]  /*0ca0*/  IADD3.X R9, R5, UR5, RZ, P0, !PT ;  /* 0x0000000505097c10 */ /* 0x000fe200087fe4ff */
[----:B------:R-:W-:Y:S02]  /*0cb0*/  ULDC.64 UR4, c[0x0][0x1a0] ;  /* 0x0000680000047ab9 */ /* 0x000fe40000000a00 */
[----:B------:R-:W-:Y:S01]  /*0cc0*/  USHF.L.U32 UR8, UR4, 0x5, URZ ;  /* 0x0000000504087899 */ /* 0x000fe2000800063f */
[----:B---3--:R-:W-:Y:S01]  /*0cd0*/  IADD3 R6, P0, R2, UR7, RZ ;  /* 0x0000000702067c10 */ /* 0x008fe2000ff1e0ff */
[----:B------:R1:W-:Y:S01]  /*0ce0*/  LDGSTS.E.BYPASS.LTC128B.128 [R227+0x3800], [R8.64] ;  /* 0x0380000008e37fae */ /* 0x0003e2000b901d4c */
[----:B------:R-:W-:Y:S02]  /*0cf0*/  USHF.L.U64.HI UR9, UR4, UR9, UR5 ;  /* 0x0000000904097299 */ /* 0x000fe40008010205 */
[----:B------:R-:W-:Y:S01]  /*0d00*/  IADD3.X R7, R3, UR6, RZ, P0, !PT ;  /* 0x0000000603077c10 */ /* 0x000fe200087fe4ff */
[----:B------:R1:W-:Y:S01]  /*0d10*/  LDGSTS.E.BYPASS.LTC128B.128 [R227+0x7800], [R8.64+0x80] ;  /* 0x0780008008e37fae */ /* 0x0003e2000b901d4c */
[----:B------:R-:W-:-:S02]  /*0d20*/  LEA R242, P0, R13, c[0x0][0x170], 0x1 ;  /* 0x00005c000df27a11 */ /* 0x000fc400078008ff */
[----:B----4-:R-:W-:Y:S01]  /*0d30*/  LEA.HI R5, R19, R98, RZ, 0x5 ;  /* 0x0000006213057211 */ /* 0x010fe200078f28ff */
[----:B------:R2:W-:Y:S01]  /*0d40*/  LDGSTS.E.BYPASS.LTC128B.128 [R227+0x8000], [R2.64] ;  /* 0x0800000002e37fae */ /* 0x0005e2000b901d4c */
[----:B------:R-:W-:Y:S01]  /*0d50*/  LEA.HI.X R243, R13, c[0x0][0x174], R12, 0x1, P0 ;  /* 0x00005d000df37a11 */ /* 0x000fe200000f0c0c */
[----:B------:R-:W-:Y:S01]  /*0d60*/  IMAD.MOV.U32 R4, RZ, RZ, 0x20 ;  /* 0x00000020ff047424 */ /* 0x000fe200078e00ff */
[----:B------:R-:W-:Y:S01]  /*0d70*/  SHF.R.S32.HI R97, RZ, 0x5, R5 ;  /* 0x00000005ff617819 */ /* 0x000fe20000011405 */
[----:B------:R2:W-:Y:S01]  /*0d80*/  LDGSTS.E.BYPASS.LTC128B.128 [R227+0x9000], [R2.64+0x80] ;  /* 0x0900008002e37fae */ /* 0x0005e2000b901d4c */
[----:B------:R-:W-:Y:S02]  /*0d90*/  IADD3 R240, P0, R242, UR8, RZ ;  /* 0x00000008f2f07c10 */ /* 0x000fe4000ff1e0ff */
[----:B------:R-:W-:Y:S01]  /*0da0*/  SEL R4, R4, 0xffffffe0, !P1 ;  /* 0xffffffe004047807 */ /* 0x000fe20004800000 */
[----:B------:R3:W-:Y:S01]  /*0db0*/  LDGSTS.E.BYPASS.LTC128B.128 [R227+0x8800], [R6.64] ;  /* 0x0880000006e37fae */ /* 0x0007e2000b901d4c */
[----:B------:R-:W-:-:S02]  /*0dc0*/  IADD3.X R241, R243, UR9, RZ, P0, !PT ;  /* 0x00000009f3f17c10 */ /* 0x000fc400087fe4ff */
[----:B------:R-:W-:Y:S01]  /*0dd0*/  LOP3.LUT P0, RZ, R40, 0x2, RZ, 0xc0, !PT ;  /* 0x0000000228ff7812 */ /* 0x000fe2000780c0ff */
[----:B------:R3:W-:Y:S01]  /*0de0*/  LDGSTS.E.BYPASS.LTC128B.128 [R227+0x9800], [R6.64+0x80] ;  /* 0x0980008006e37fae */ /* 0x0007e2000b901d4c */
[----:B------:R-:W-:-:S03]  /*0df0*/  LOP3.LUT P1, RZ, R41, 0x4, RZ, 0xc0, !PT ;  /* 0x0000000429ff7812 */ /* 0x000fc6000782c0ff */
[----:B------:R-:W0:Y:S01]  /*0e00*/  LDGDEPBAR ;  /* 0x00000000000079af */ /* 0x000e220000000000 */
[----:B--2---:R-:W-:Y:S02]  /*0e10*/  IMAD.SHL.U32 R2, R17, 0x8, RZ ;  /* 0x0000000811027824 */ /* 0x004fe400078e00ff */
[----:B------:R-:W-:-:S03]  /*0e20*/  IMAD.SHL.U32 R3, R16, 0x40, RZ ;  /* 0x0000004010037824 */ /* 0x000fc600078e00ff */
[----:B------:R-:W-:Y:S02]  /*0e30*/  LOP3.LUT R2, R0, 0x8, R2, 0xf8, !PT ;  /* 0x0000000800027812 */ /* 0x000fe400078ef802 */
[----:B------:R-:W-:Y:S01]  /*0e40*/  SHF.R.U32.HI R0, RZ, 0x3, R0 ;  /* 0x00000003ff007819 */ /* 0x000fe20000011600 */
[----:B------:R-:W-:-:S04]  /*0e50*/  DEPBAR.LE SB0, 0x0 ;  /* 0x000080000000791a */ /* 0x000fc80000000000 */
[----:B------:R-:W-:Y:S01]  /*0e60*/  BAR.SYNC.DEFER_BLOCKING 0x0 ;  /* 0x0000000000007b1d */ /* 0x000fe20000010000 */
[----:B---3--:R-:W-:Y:S02]  /*0e70*/  LOP3.LUT R7, R3, 0xfffffe00, RZ, 0xc0, !PT ;  /* 0xfffffe0003077812 */ /* 0x008fe400078ec0ff */
[----:B------:R-:W-:Y:S02]  /*0e80*/  LOP3.LUT R6, R2, R0, RZ, 0x3c, !PT ;  /* 0x0000000002067212 */ /* 0x000fe400078e3cff */
[----:B------:R-:W-:Y:S01]  /*0e90*/  LEA R0, R17, R18, 0x9 ;  /* 0x0000001211007211 */ /* 0x000fe200078e48ff */
[----:B------:R-:W-:-:S03]  /*0ea0*/  IMAD R2, R97, 0x400, R7 ;  /* 0x0000040061027824 */ /* 0x000fc600078e0207 */
[----:B------:R-:W-:Y:S01]  /*0eb0*/  LEA R222, R0, 0x8000, 0x1 ;  /* 0x0000800000de7811 */ /* 0x000fe200078e08ff */
[----:B------:R-:W-:Y:S02]  /*0ec0*/  IMAD.IADD R2, R2, 0x1, R6 ;  /* 0x0000000102027824 */ /* 0x000fe400078e0206 */
[----:B------:R-:W-:Y:S01]  /*0ed0*/  IMAD.SHL.U32 R3, R0, 0x2, RZ ;  /* 0x0000000200037824 */ /* 0x000fe200078e00ff */
[----:B------:R-:W-:Y:S01]  /*0ee0*/  IADD3 R223, R222, 0x20, RZ ;  /* 0x00000020dedf7810 */ /* 0x000fe20007ffe0ff */
[----:B------:R-:W-:Y:S01]  /*0ef0*/  IMAD.SHL.U32 R213, R2, 0x2, RZ ;  /* 0x0000000202d57824 */ /* 0x000fe200078e00ff */
[----:B------:R-:W-:Y:S01]  /*0f00*/  @P0 IADD3 R223, R222, -0x20, RZ ;  /* 0xffffffe0dedf0810 */ /* 0x000fe20007ffe0ff */
[----:B------:R-:W-:Y:S01]  /*0f10*/  IMAD.MOV.U32 R2, RZ, RZ, 0x40 ;  /* 0x00000040ff027424 */ /* 0x000fe200078e00ff */
[----:B------:R-:W-:Y:S02]  /*0f20*/  LOP3.LUT P0, RZ, R40, 0x4, RZ, 0xc0, !PT ;  /* 0x0000000428ff7812 */ /* 0x000fe4000780c0ff */
[----:B------:R-:W-:-:S02]  /*0f30*/  IADD3 R215, R213, R4, RZ ;  /* 0x00000004d5d77210 */ /* 0x000fc40007ffe0ff */
[C---:B------:R-:W-:Y:S02]  /*0f40*/  SEL R0, R2.reuse, 0xffffffc0, !P1 ;  /* 0xffffffc002007807 */ /* 0x040fe40004800000 */
[----:B------:R-:W-:Y:S01]  /*0f50*/  SEL R2, R2, 0xffffffc0, !P0 ;  /* 0xffffffc002027807 */ /* 0x000fe20004000000 */
[----:B------:R-:W-:Y:S01]  /*0f60*/  @!PT LDS RZ, [RZ] ;  /* 0x00000000fffff984 */ /* 0x000fe20000000800 */
[----:B------:R-:W-:Y:S01]  /*0f70*/  @!PT LDS RZ, [RZ] ;  /* 0x00000000fffff984 */ /* 0x000fe20000000800 */
[----:B------:R-:W-:Y:S01]  /*0f80*/  @!PT LDS RZ, [RZ] ;  /* 0x00000000fffff984 */ /* 0x000fe20000000800 */
[----:B------:R2:W-:Y:S01]  /*0f90*/  LDGSTS.E.BYPASS.LTC128B.128 [R227+0xa000], [R242.64] ;  /* 0x0a000000f2e37fae */ /* 0x0005e2000b901d4c */
[----:B------:R-:W-:Y:S01]  /*0fa0*/  ISETP.NE.AND P0, PT, R244, 0x1, PT ;  /* 0x00000001f400780c */ /* 0x000fe20003f05270 */
[----:B------:R-:W-:Y:S01]  /*0fb0*/  IMAD.IADD R221, R213, 0x1, R0 ;  /* 0x00000001d5dd7824 */ /* 0x000fe200078e0200 */
[----:B------:R-:W-:Y:S01]  /*0fc0*/  IADD3 R218, R2, R223, RZ ;  /* 0x000000df02da7210 */ /* 0x000fe20007ffe0ff */
[----:B------:R2:W-:Y:S01]  /*0fd0*/  LDGSTS.E.BYPASS.LTC128B.128 [R227+0xb000], [R242.64+0x80] ;  /* 0x0b000080f2e37fae */ /* 0x0005e2000b901d4c */
[----:B------:R-:W-:Y:S01]  /*0fe0*/  IMAD.IADD R220, R222, 0x1, R2 ;  /* 0x00000001dedc7824 */ /* 0x000fe200078e0202 */
[----:B------:R-:W-:Y:S01]  /*0ff0*/  IADD3 R226, R223, 0x800, RZ ;  /* 0x00000800dfe27810 */ /* 0x000fe20007ffe0ff */
[----:B------:R-:W-:Y:S01]  /*1000*/  IMAD.IADD R219, R215, 0x1, R0 ;  /* 0x00000001d7db7824 */ /* 0x000fe200078e0200 */
[----:B------:R2:W-:Y:S01]  /*1010*/  LDGSTS.E.BYPASS.LTC128B.128 [R227+0xa800], [R240.64] ;  /* 0x0a800000f0e37fae */ /* 0x0005e2000b901d4c */
[----:B------:R-:W-:-:S02]  /*1020*/  IADD3 R225, R223, 0x1000, RZ ;  /* 0x00001000dfe17810 */ /* 0x000fc40007ffe0ff */
[----:B------:R-:W-:Y:S01]  /*1030*/  IADD3 R224, R223, 0x1800, RZ ;  /* 0x00001800dfe07810 */ /* 0x000fe20007ffe0ff */
[----:B------:R2:W-:Y:S04]  /*1040*/  LDGSTS.E.BYPASS.LTC128B.128 [R227+0xb800], [R240.64+0x80] ;  /* 0x0b800080f0e37fae */ /* 0x0005e8000b901d4c */
[----:B------:R-:W-:Y:S04]  /*1050*/  LDSM.16.M88.4 R16, [R213] ;  /* 0x00000000d510783b */ /* 0x000fe80000000200 */
[----:B------:R-:W3:Y:S04]  /*1060*/  LDSM.16.M88.4 R12, [R3+0x8000] ;  /* 0x00800000030c783b */ /* 0x000ee80000000200 */
[----:B-1----:R-:W1:Y:S04]  /*1070*/  LDSM.16.M88.4 R8, [R213+0x2000] ;  /* 0x00200000d508783b */ /* 0x002e680000000200 */
[----:B------:R-:W4:Y:S04]  /*1080*/  LDSM.16.M88.4 R28, [R3+0x8800] ;  /* 0x00880000031c783b */ /* 0x000f280000000200 */
[----:B------:R-:W-:Y:S04]  /*1090*/  LDSM.16.M88.4 R24, [R215] ;  /* 0x00000000d718783b */ /* 0x000fe80000000200 */
[----:B------:R-:W5:Y:S04]  /*10a0*/  LDSM.16.M88.4 R32, [R223] ;  /* 0x00000000df20783b */ /* 0x000f680000000200 */
[----:B------:R-:W2:Y:S04]  /*10b0*/  LDSM.16.M88.4 R20, [R215+0x2000] ;  /* 0x00200000d714783b */ /* 0x000ea80000000200 */
[----:B------:R-:W2:Y:S04]  /*10c0*/  LDSM.16.M88.4 R56, [R223+0x800] ;  /* 0x00080000df38783b */ /* 0x000ea80000000200 */
[----:B------:R-:W-:Y:S04]  /*10d0*/  LDSM.16.M88.4 R48, [R220] ;  /* 0x00000000dc30783b */ /* 0x000fe80000000200 */
[----:B------:R-:W0:Y:S01]  /*10e0*/  LDGDEPBAR ;  /* 0x00000000000079af */ /* 0x000e220000000000 */
[-C--:B---3--:R-:W-:Y:S08]  /*10f0*/  HMMA.16816.F32 R44, R16, R12.reuse, RZ ;  /* 0x0000000c102c723c */ /* 0x088ff000000018ff */
[C---:B-1----:R-:W-:Y:S08]  /*1100*/  HMMA.16816.F32 R36, R8.reuse, R12, RZ ;  /* 0x0000000c0824723c */ /* 0x042ff000000018ff */
[-C--:B------:R-:W-:Y:S08]  /*1110*/  HMMA.16816.F32 R52, R8, R14.reuse, RZ ;  /* 0x0000000e0834723c */ /* 0x080ff000000018ff */
[----:B------:R-:W-:Y:S01]  /*1120*/  HMMA.16816.F32 R76, R16, R14, RZ ;  /* 0x0000000e104c723c */ /* 0x000fe200000018ff */
[----:B------:R-:W1:Y:S07]  /*1130*/  LDSM.16.M88.4 R12, [R221] ;  /* 0x00000000dd0c783b */ /* 0x000e6e0000000200 */
[C---:B----4-:R-:W-:Y:S08]  /*1140*/  HMMA.16816.F32 R60, R8.reuse, R28, RZ ;  /* 0x0000001c083c723c */ /* 0x050ff000000018ff */
[----:B------:R-:W-:Y:S01]  /*1150*/  HMMA.16816.F32 R40, R8, R30, RZ ;  /* 0x0000001e0828723c */ /* 0x000fe200000018ff */
[----:B------:R-:W3:Y:S07]  /*1160*/  LDSM.16.M88.4 R8, [R221+0x2000] ;  /* 0x00200000dd08783b */ /* 0x000eee0000000200 */
[----:B-----5:R-:W-:Y:S01]  /*1170*/  HMMA.16816.F32 R64, R24, R32, R44 ;  /* 0x000000201840723c */ /* 0x020fe2000000182c */
[----:B------:R-:W-:Y:S07]  /*1180*/  LDSM.16.M88.4 R44, [R219] ;  /* 0x00000000db2c783b */ /* 0x000fee0000000200 */
[----:B------:R-:W-:Y:S08]  /*1190*/  HMMA.16816.F32 R68, R16, R28, RZ ;  /* 0x0000001c1044723c */ /* 0x000ff000000018ff */
[C---:B--2---:R-:W-:Y:S08]  /*11a0*/  HMMA.16816.F32 R36, R20.reuse, R32, R36 ;  /* 0x000000201424723c */ /* 0x044ff00000001824 */
[----:B------:R-:W-:Y:S01]  /*11b0*/  HMMA.16816.F32 R92, R20, R34, R52 ;  /* 0x00000022145c723c */ /* 0x000fe20000001834 */
[----:B------:R-:W2:Y:S07]  /*11c0*/  LDSM.16.M88.4 R52, [R218] ;  /* 0x00000000da34783b */ /* 0x000eae0000000200 */
[----:B------:R-:W-:Y:S01]  /*11d0*/  HMMA.16816.F32 R80, R16, R30, RZ ;  /* 0x0000001e1050723c */ /* 0x000fe200000018ff */
[----:B------:R-:W4:Y:S07]  /*11e0*/  LDSM.16.M88.4 R16, [R220+0x800] ;  /* 0x00080000dc10783b */ /* 0x000f2e0000000200 */
[C---:B------:R-:W-:Y:S01]  /*11f0*/  HMMA.16816.F32 R84, R20.reuse, R58, R40 ;  /* 0x0000003a1454723c */ /* 0x040fe20000001828 */
[----:B------:R-:W5:Y:S07]  /*1200*/  LDSM.16.M88.4 R40, [R219+0x2000] ;  /* 0x00200000db28783b */ /* 0x000f6e0000000200 */
[----:B------:R-:W-:Y:S08]  /*1210*/  HMMA.16816.F32 R88, R20, R56, R60 ;  /* 0x000000381458723c */ /* 0x000ff0000000183c */
[----:B-1----:R-:W-:Y:S01]  /*1220*/  HMMA.16816.F32 R20, R12, R48, R64 ;  /* 0x000000300c14723c */ /* 0x002fe20000001840 */
[----:B------:R-:W-:Y:S07]  /*1230*/  LDSM.16.M88.4 R64, [R223+0x1000] ;  /* 0x00100000df40783b */ /* 0x000fee0000000200 */
[----:B------:R-:W-:Y:S01]  /*1240*/  HMMA.16816.F32 R72, R24, R56, R68 ;  /* 0x000000381848723c */ /* 0x000fe20000001844 */
[----:B------:R-:W-:Y:S07]  /*1250*/  LDSM.16.M88.4 R68, [R3+0x9000] ;  /* 0x009000000344783b */ /* 0x000fee0000000200 */
[----:B---3--:R-:W-:Y:S01]  /*1260*/  HMMA.16816.F32 R28, R8, R48, R36 ;  /* 0x00000030081c723c */ /* 0x008fe20000001824 */
[----:B------:R-:W1:Y:S07]  /*1270*/  LDSM.16.M88.4 R36, [R213+0x4000] ;  /* 0x00400000d524783b */ /* 0x000e6e0000000200 */
[C---:B------:R-:W-:Y:S01]  /*1280*/  HMMA.16816.F32 R60, R24.reuse, R34, R76 ;  /* 0x00000022183c723c */ /* 0x040fe2000000184c */
[----:B------:R-:W3:Y:S07]  /*1290*/  LDSM.16.M88.4 R32, [R213+0x6000] ;  /* 0x00600000d520783b */ /* 0x000eee0000000200 */
[----:B------:R-:W-:Y:S01]  /*12a0*/  HMMA.16816.F32 R24, R24, R58, R80 ;  /* 0x0000003a1818723c */ /* 0x000fe20000001850 */
[----:B------:R-:W-:Y:S07]  /*12b0*/  LDSM.16.M88.4 R56, [R218+0x1000] ;  /* 0x00100000da38783b */ /* 0x000fee0000000200 */
[----:B--2---:R-:W-:Y:S08]  /*12c0*/  HMMA.16816.F32 R20, R44, R52, R20 ;  /* 0x000000342c14723c */ /* 0x004ff00000001814 */
[----:B----4-:R-:W-:Y:S08]  /*12d0*/  HMMA.16816.F32 R104, R8, R16, R88 ;  /* 0x000000100868723c */ /* 0x010ff00000001858 */
[----:B-----5:R-:W-:Y:S01]  /*12e0*/  HMMA.16816.F32 R80, R40, R52, R28 ;  /* 0x000000342850723c */ /* 0x020fe2000000181c */
[----:B------:R-:W2:Y:S07]  /*12f0*/  LDSM.16.M88.4 R28, [R215+0x4000] ;  /* 0x00400000d71c783b */ /* 0x000eae0000000200 */
[-C--:B------:R-:W-:Y:S08]  /*1300*/  HMMA.16816.F32 R88, R8, R50.reuse, R92 ;  /* 0x000000320858723c */ /* 0x080ff0000000185c */
[C---:B------:R-:W-:Y:S01]  /*1310*/  HMMA.16816.F32 R48, R12.reuse, R50, R60 ;  /* 0x000000320c30723c */ /* 0x040fe2000000183c */
[----:B------:R-:W-:Y:S07]  /*1320*/  LDSM.16.M88.4 R60, [R220+0x1000] ;  /* 0x00100000dc3c783b */ /* 0x000fee0000000200 */
[-C--:B------:R-:W-:Y:S01]  /*1330*/  HMMA.16816.F32 R92, R12, R18.reuse, R24 ;  /* 0x000000120c5c723c */ /* 0x080fe20000001818 */
[----:B------:R-:W4:Y:S07]  /*1340*/  LDSM.16.M88.4 R24, [R215+0x6000] ;  /* 0x00600000d718783b */ /* 0x000f2e0000000200 */
[----:B------:R-:W-:Y:S08]  /*1350*/  HMMA.16816.F32 R108, R8, R18, R84 ;  /* 0x00000012086c723c */ /* 0x000ff00000001854 */
[-C--:B-1----:R-:W-:Y:S01]  /*1360*/  HMMA.16816.F32 R8, R36, R68.reuse, R20 ;  /* 0x000000442408723c */ /* 0x082fe20000001814 */
[----:B------:R-:W1:Y:S07]  /*1370*/  LDSM.16.M88.4 R20, [R221+0x4000] ;  /* 0x00400000dd14783b */ /* 0x000e6e0000000200 */
[----:B---3--:R-:W-:Y:S08]  /*1380*/  HMMA.16816.F32 R80, R32, R68, R80 ;  /* 0x000000442050723c */ /* 0x008ff00000001850 */
[----:B------:R-:W-:Y:S01]  /*1390*/  HMMA.16816.F32 R76, R44, R54, R48 ;  /* 0x000000362c4c723c */ /* 0x000fe20000001830 */
[----:B------:R-:W-:Y:S07]  /*13a0*/  LDSM.16.M88.4 R48, [R218+0x800] ;  /* 0x00080000da30783b */ /* 0x000fee0000000200 */
[----:B------:R-:W-:Y:S01]  /*13b0*/  HMMA.16816.F32 R100, R12, R16, R72 ;  /* 0x000000100c64723c */ /* 0x000fe20000001848 */
[----:B------:R-:W3:Y:S04]  /*13c0*/  LDSM.16.M88.4 R16, [R221+0x6000] ;  /* 0x00600000dd10783b */ /* 0x000ee80000000200 */
[----:B------:R-:W5:Y:S03]  /*13d0*/  LDSM.16.M88.4 R12, [R219+0x4000] ;  /* 0x00400000db0c783b */ /* 0x000f660000000200 */
[-C--:B--2---:R-:W-:Y:S01]  /*13e0*/  HMMA.16816.F32 R72, R28, R64.reuse, R8 ;  /* 0x000000401c48723c */ /* 0x084fe20000001808 */
[----:B------:R-:W-:Y:S07]  /*13f0*/  LDSM.16.M88.4 R8, [R219+0x6000] ;  /* 0x00600000db08783b */ /* 0x000fee0000000200 */
[----:B----4-:R-:W-:Y:S08]  /*1400*/  HMMA.16816.F32 R80, R24, R64, R80 ;  /* 0x000000401850723c */ /* 0x010ff00000001850 */
[----:B------:R-:W-:Y:S08]  /*1410*/  HMMA.16816.F32 R84, R36, R70, R76 ;  /* 0x000000462454723c */ /* 0x000ff0000000184c */
[----:B------:R-:W-:Y:S01]  /*1420*/  HMMA.16816.F32 R88, R40, R54, R88 ;  /* 0x000000362858723c */ /* 0x000fe20000001858 */
[----:B------:R-:W2:Y:S07]  /*1430*/  LDSM.16.M88.4 R52, [R3+0x9800] ;  /* 0x009800000334783b */ /* 0x000eae0000000200 */
[-C--:B-1----:R-:W-:Y:S08]  /*1440*/  HMMA.16816.F32 R72, R20, R60.reuse, R72 ;  /* 0x0000003c1448723c */ /* 0x082ff00000001848 */
[----:B---3--:R-:W-:Y:S08]  /*1450*/  HMMA.16816.F32 R76, R16, R60, R80 ;  /* 0x0000003c104c723c */ /* 0x008ff00000001850 */
[----:B------:R-:W-:Y:S08]  /*1460*/  HMMA.16816.F32 R80, R28, R66, R84 ;  /* 0x000000421c50723c */ /* 0x000ff00000001854 */
[----:B------:R-:W-:Y:S08]  /*1470*/  HMMA.16816.F32 R68, R32, R70, R88 ;  /* 0x000000462044723c */ /* 0x000ff00000001858 */
[-C--:B------:R-:W-:Y:S08]  /*1480*/  HMMA.16816.F32 R100, R44, R48.reuse, R100 ;  /* 0x000000302c64723c */ /* 0x080ff00000001864 */
[----:B------:R-:W-:Y:S08]  /*1490*/  HMMA.16816.F32 R104, R40, R48, R104 ;  /* 0x000000302868723c */ /* 0x000ff00000001868 */
[----:B-----5:R-:W-:Y:S01]  /*14a0*/  HMMA.16816.F32 R88, R12, R56, R72 ;  /* 0x000000380c58723c */ /* 0x020fe20000001848 */
[----:B------:R-:W1:Y:S07]  /*14b0*/  LDSM.16.M88.4 R72, [R223+0x1800] ;  /* 0x00180000df48783b */ /* 0x000e6e0000000200 */
[----:B------:R-:W-:Y:S08]  /*14c0*/  HMMA.16816.F32 R92, R44, R50, R92 ;  /* 0x000000322c5c723c */ /* 0x000ff0000000185c */
[----:B------:R-:W-:Y:S08]  /*14d0*/  HMMA.16816.F32 R44, R20, R62, R80 ;  /* 0x0000003e142c723c */ /* 0x000ff00000001850 */
[----:B------:R-:W-:Y:S01]  /*14e0*/  HMMA.16816.F32 R108, R40, R50, R108 ;  /* 0x00000032286c723c */ /* 0x000fe2000000186c */
[----:B------:R-:W3:Y:S01]  /*14f0*/  LDSM.16.M88.4 R40, [R220+0x1800] ;  /* 0x00180000dc28783b */ /* 0x000ee20000000200 */
[----:B------:R-:W-:-:S06]  /*1500*/  FMUL.FTZ R2, R88, c[0x0][0x2ec] ;  /* 0x0000bb0058027a20 */ /* 0x000fcc0000410000 */
[----:B------:R-:W-:Y:S08]  /*1510*/  HMMA.16816.F32 R64, R24, R66, R68 ;  /* 0x000000421840723c */ /* 0x000ff00000001844 */
[-C--:B--2---:R-:W-:Y:S01]  /*1520*/  HMMA.16816.F32 R48, R36, R52.reuse, R100 ;  /* 0x000000342430723c */ /* 0x084fe20000001864 */
[----:B------:R2:W4:Y:S07]  /*1530*/  MUFU.TANH R100, R2 ;  /* 0x0000000200647308 */ /* 0x00052e0000002400 */
[----:B------:R-:W-:Y:S08]  /*1540*/  HMMA.16816.F32 R68, R32, R52, R104 ;  /* 0x000000342044723c */ /* 0x000ff00000001868 */
[----:B------:R-:W-:Y:S01]  /*1550*/  HMMA.16816.F32 R84, R8, R56, R76 ;  /* 0x000000380854723c */ /* 0x000fe2000000184c */
[----:B--2---:R-:W-:-:S04]  /*1560*/  FMUL.FTZ R2, R89, c[0x0][0x2ec] ;  /* 0x0000bb0059027a20 */ /* 0x004fc80000410000 */
[----:B------:R2:W1:Y:S03]  /*1570*/  MUFU.TANH R88, R2 ;  /* 0x0000000200587308 */ /* 0x0004660000002400 */
[----:B------:R-:W-:Y:S08]  /*1580*/  HMMA.16816.F32 R76, R12, R58, R44 ;  /* 0x0000003a0c4c723c */ /* 0x000ff0000000182c */
[----:B------:R-:W-:Y:S01]  /*1590*/  HMMA.16816.F32 R44, R36, R54, R92 ;  /* 0x00000036242c723c */ /* 0x000fe2000000185c */
[----:B------:R-:W5:Y:S01]  /*15a0*/  LDSM.16.M88.4 R36, [R218+0x1800] ;  /* 0x00180000da24783b */ /* 0x000f620000000200 */
[----:B------:R-:W-:-:S04]  /*15b0*/  DEPBAR.LE SB0, 0x0 ;  /* 0x000080000000791a */ /* 0x000fc80000000000 */
[----:B--2---:R-:W-:Y:S02]  /*15c0*/  FMUL.FTZ R2, R90, c[0x0][0x2ec] ;  /* 0x0000bb005a027a20 */ /* 0x004fe40000410000 */
[----:B------:R-:W-:Y:S02]  /*15d0*/  HMMA.16816.F32 R64, R16, R62, R64 ;  /* 0x0000003e1040723c */ /* 0x000fe40000001840 */
[----:B------:R2:W2:Y:S06]  /*15e0*/  MUFU.TANH R101, R2 ;  /* 0x0000000200657308 */ /* 0x0004ac0000002400 */
[----:B-1----:R-:W-:Y:S01]  /*15f0*/  HMMA.16816.F32 R60, R28, R72, R48 ;  /* 0x000000481c3c723c */ /* 0x002fe20000001830 */
[----:B------:R-:W-:-:S02]  /*1600*/  FMUL.FTZ R77, R77, c[0x0][0x2ec] ;  /* 0x0000bb004d4d7a20 */ /* 0x000fc40000410000 */
[----:B------:R-:W-:Y:S02]  /*1610*/  FMUL.FTZ R78, R78, c[0x0][0x2ec] ;  /* 0x0000bb004e4e7a20 */ /* 0x000fe40000410000 */
[----:B------:R-:W-:Y:S02]  /*1620*/  FMUL.FTZ R79, R79, c[0x0][0x2ec] ;  /* 0x0000bb004f4f7a20 */ /* 0x000fe40000410000 */
[----:B------:R-:W1:Y:S01]  /*1630*/  MUFU.TANH R77, R77 ;  /* 0x0000004d004d7308 */ /* 0x000e620000002400 */
[----:B------:R-:W-:Y:S01]  /*1640*/  HMMA.16816.F32 R48, R24, R72, R68 ;  /* 0x000000481830723c */ /* 0x000fe20000001844 */
[----:B--2---:R-:W-:-:S06]  /*1650*/  FMUL.FTZ R2, R91, c[0x0][0x2ec] ;  /* 0x0000bb005b027a20 */ /* 0x004fcc0000410000 */
[----:B------:R2:W1:Y:S01]  /*1660*/  MUFU.TANH R102, R2 ;  /* 0x0000000200667308 */ /* 0x0004620000002400 */
[----:B------:R-:W-:Y:S07]  /*1670*/  HMMA.16816.F32 R28, R28, R74, R44 ;  /* 0x0000004a1c1c723c */ /* 0x000fee000000182c */
[----:B------:R-:W1:Y:S01]  /*1680*/  MUFU.TANH R78, R78 ;  /* 0x0000004e004e7308 */ /* 0x000e620000002400 */
[----:B------:R-:W-:Y:S01]  /*1690*/  HMMA.16816.F32 R52, R32, R54, R108 ;  /* 0x000000362034723c */ /* 0x000fe2000000186c */
[----:B--2---:R-:W-:-:S07]  /*16a0*/  FMUL.FTZ R2, R84, c[0x0][0x2ec] ;  /* 0x0000bb0054027a20 */ /* 0x004fce0000410000 */
[----:B---3--:R-:W-:Y:S01]  /*16b0*/  HMMA.16816.F32 R32, R16, R40, R48 ;  /* 0x000000281020723c */ /* 0x008fe20000001830 */
[----:B------:R-:W2:Y:S07]  /*16c0*/  MUFU.TANH R79, R79 ;  /* 0x0000004f004f7308 */ /* 0x000eae0000002400 */
[----:B------:R-:W-:Y:S01]  /*16d0*/  HMMA.16816.F32 R64, R8, R58, R64 ;  /* 0x0000003a0840723c */ /* 0x000fe20000001840 */
[----:B------:R3:W1:Y:S07]  /*16e0*/  MUFU.TANH R81, R2 ;  /* 0x0000000200517308 */ /* 0x00066e0000002400 */
[C---:B------:R-:W-:Y:S08]  /*16f0*/  HMMA.16816.F32 R56, R20.reuse, R40, R60 ;  /* 0x000000281438723c */ /* 0x040ff0000000183c */
[----:B------:R-:W-:Y:S01]  /*1700*/  HMMA.16816.F32 R20, R20, R42, R28 ;  /* 0x0000002a1414723c */ /* 0x000fe2000000181c */
[----:B---3--:R-:W-:-:S04]  /*1710*/  FMUL.FTZ R2, R85, c[0x0][0x2ec] ;  /* 0x0000bb0055027a20 */ /* 0x008fc80000410000 */
[----:B------:R3:W1:Y:S03]  /*1720*/  MUFU.TANH R80, R2 ;  /* 0x0000000200507308 */ /* 0x0006660000002400 */
[----:B------:R-:W-:Y:S01]  /*1730*/  HMMA.16816.F32 R24, R24, R74, R52 ;  /* 0x0000004a1818723c */ /* 0x000fe20000001834 */
[----:B------:R-:W-:Y:S02]  /*1740*/  FMUL.FTZ R64, R64, c[0x0][0x2ec] ;  /* 0x0000bb0040407a20 */ /* 0x000fe40000410000 */
[----:B------:R-:W-:Y:S02]  /*1750*/  FMUL.FTZ R65, R65, c[0x0][0x2ec] ;  /* 0x0000bb0041417a20 */ /* 0x000fe40000410000 */
[----:B------:R-:W-:Y:S02]  /*1760*/  FMUL.FTZ R66, R66, c[0x0][0x2ec] ;  /* 0x0000bb0042427a20 */ /* 0x000fe40000410000 */
[----:B------:R-:W1:Y:S01]  /*1770*/  MUFU.TANH R64, R64 ;  /* 0x0000004000407308 */ /* 0x000e620000002400 */
[----:B-----5:R-:W-:Y:S01]  /*1780*/  HMMA.16816.F32 R32, R8, R36, R32 ;  /* 0x000000240820723c */ /* 0x020fe20000001820 */
[----:B---3--:R-:W-:-:S06]  /*1790*/  FMUL.FTZ R2, R86, c[0x0][0x2ec] ;  /* 0x0000bb0056027a20 */ /* 0x008fcc0000410000 */
[----:B------:R-:W3:Y:S01]  /*17a0*/  MUFU.TANH R65, R65 ;  /* 0x0000004100417308 */ /* 0x000ee20000002400 */
[C---:B------:R-:W-:Y:S07]  /*17b0*/  HMMA.16816.F32 R44, R12.reuse, R36, R56 ;  /* 0x000000240c2c723c */ /* 0x040fee0000001838 */
[----:B------:R5:W1:Y:S01]  /*17c0*/  MUFU.TANH R69, R2 ;  /* 0x0000000200457308 */ /* 0x000a620000002400 */
[----:B------:R-:W-:Y:S07]  /*17d0*/  HMMA.16816.F32 R12, R12, R38, R20 ;  /* 0x000000260c0c723c */ /* 0x000fee0000001814 */
[----:B------:R-:W1:Y:S01]  /*17e0*/  MUFU.TANH R66, R66 ;  /* 0x0000004200427308 */ /* 0x000e620000002400 */
[----:B------:R-:W-:Y:S01]  /*17f0*/  HMMA.16816.F32 R16, R16, R42, R24 ;  /* 0x0000002a1010723c */ /* 0x000fe20000001818 */
[----:B------:R-:W-:-:S02]  /*1800*/  FMUL.FTZ R32, R32, c[0x0][0x2ec] ;  /* 0x0000bb0020207a20 */ /* 0x000fc40000410000 */
[----:B-----5:R-:W-:-:S04]  /*1810*/  FMUL.FTZ R2, R87, c[0x0][0x2ec] ;  /* 0x0000bb0057027a20 */ /* 0x020fc80000410000 */
[----:B------:R-:W1:Y:S01]  /*1820*/  MUFU.TANH R22, R32 ;  /* 0x0000002000167308 */ /* 0x000e620000002400 */
[----:B------:R-:W-:Y:S02]  /*1830*/  FMUL.FTZ R45, R45, c[0x0][0x2ec] ;  /* 0x0000bb002d2d7a20 */ /* 0x000fe40000410000 */
[----:B------:R-:W-:Y:S02]  /*1840*/  FMUL.FTZ R46, R46, c[0x0][0x2ec] ;  /* 0x0000bb002e2e7a20 */ /* 0x000fe40000410000 */
[----:B------:R-:W-:Y:S02]  /*1850*/  FMUL.FTZ R47, R47, c[0x0][0x2ec] ;  /* 0x0000bb002f2f7a20 */ /* 0x000fe40000410000 */
[----:B------:R-:W-:Y:S01]  /*1860*/  FMUL.FTZ R44, R44, c[0x0][0x2ec] ;  /* 0x0000bb002c2c7a20 */ /* 0x000fe20000410000 */
[----:B------:R5:W1:Y:S01]  /*1870*/  MUFU.TANH R68, R2 ;  /* 0x0000000200447308 */ /* 0x000a620000002400 */
[----:B------:R-:W-:Y:S02]  /*1880*/  FMUL.FTZ R3, R14, c[0x0][0x2ec] ;  /* 0x0000bb000e037a20 */ /* 0x000fe40000410000 */
[----:B------:R-:W-:-:S06]  /*1890*/  FMUL.FTZ R12, R12, c[0x0][0x2ec] ;  /* 0x0000bb000c0c7a20 */ /* 0x000fcc0000410000 */
[----:B------:R-:W-:Y:S01]  /*18a0*/  HMMA.16816.F32 R16, R8, R38, R16 ;  /* 0x000000260810723c */ /* 0x000fe20000001810 */
[----:B------:R-:W1:Y:S01]  /*18b0*/  MUFU.TANH R60, R45 ;  /* 0x0000002d003c7308 */ /* 0x000e620000002400 */
[----:B-----5:R-:W-:-:S07]  /*18c0*/  FMUL.FTZ R2, R76, c[0x0][0x2ec] ;  /* 0x0000bb004c027a20 */ /* 0x020fce0000410000 */
[----:B------:R5:W1:Y:S08]  /*18d0*/  MUFU.TANH R45, R3 ;  /* 0x00000003002d7308 */ /* 0x000a700000002400 */
[----:B------:R1:W1:Y:S07]  /*18e0*/  MUFU.TANH R63, R2 ;  /* 0x00000002003f7308 */ /* 0x00026e0000002400 */
[----:B------:R-:W-:Y:S01]  /*18f0*/  FMUL.FTZ R16, R16, c[0x0][0x2ec] ;  /* 0x0000bb0010107a20 */ /* 0x000fe20000410000 */
[----:B------:R-:W2:Y:S01]  /*1900*/  MUFU.TANH R62, R46 ;  /* 0x0000002e003e7308 */ /* 0x000ea20000002400 */
[----:B-----5:R-:W-:-:S02]  /*1910*/  FMUL.FTZ R3, R15, c[0x0][0x2ec] ;  /* 0x0000bb000f037a20 */ /* 0x020fc40000410000 */
[----:B------:R-:W-:Y:S02]  /*1920*/  FMUL.FTZ R17, R17, c[0x0][0x2ec] ;  /* 0x0000bb0011117a20 */ /* 0x000fe40000410000 */
[----:B------:R-:W-:Y:S02]  /*1930*/  FMUL.FTZ R18, R18, c[0x0][0x2ec] ;  /* 0x0000bb0012127a20 */ /* 0x000fe40000410000 */
[----:B------:R-:W-:Y:S01]  /*1940*/  FMUL.FTZ R19, R19, c[0x0][0x2ec] ;  /* 0x0000bb0013137a20 */ /* 0x000fe20000410000 */
[----:B------:R-:W2:Y:S01]  /*1950*/  MUFU.TANH R46, R3 ;  /* 0x00000003002e7308 */ /* 0x000ea20000002400 */
[----:B-1----:R-:W-:-:S07]  /*1960*/  FMUL.FTZ R2, R67, c[0x0][0x2ec] ;  /* 0x0000bb0043027a20 */ /* 0x002fce0000410000 */
[----:B------:R1:W1:Y:S08]  /*1970*/  MUFU.TANH R37, R2 ;  /* 0x0000000200257308 */ /* 0x0002700000002400 */
[----:B------:R-:W2:Y:S01]  /*1980*/  MUFU.TANH R47, R47 ;  /* 0x0000002f002f7308 */ /* 0x000ea20000002400 */
[----:B-1----:R-:W-:-:S07]  /*1990*/  FMUL.FTZ R2, R33, c[0x0][0x2ec] ;  /* 0x0000bb0021027a20 */ /* 0x002fce0000410000 */
        /* <DEDUP_REMOVED lines=13> */
[----:B-----5:R-:W-:-:S05]  /*1a70*/  LOP3.LUT R2, R5, 0xffffffe0, RZ, 0xc0, !PT ;  /* 0xffffffe005027812 */ /* 0x020fca00078ec0ff */
[C---:B------:R-:W-:Y:S02]  /*1a80*/  IMAD.IADD R2, R98.reuse, 0x1, -R2 ;  /* 0x0000000162027824 */ /* 0x040fe400078e0a02 */
[----:B------:R-:W-:-:S03]  /*1a90*/  IMAD.SHL.U32 R98, R98, 0x2, RZ ;  /* 0x0000000262627824 */ /* 0x000fc600078e00ff */
[----:B------:R-:W-:Y:S02]  /*1aa0*/  SHF.R.S32.HI R5, RZ, 0x1f, R2 ;  /* 0x0000001fff057819 */ /* 0x000fe40000011402 */
[----:B------:R-:W-:Y:S02]  /*1ab0*/  LOP3.LUT R247, R98, 0x6, RZ, 0xc0, !PT ;  /* 0x0000000662f77812 */ /* 0x000fe400078ec0ff */
[----:B------:R-:W-:Y:S01]  /*1ac0*/  LEA.HI R3, R5, R2, RZ, 0x2 ;  /* 0x0000000205037211 */ /* 0x000fe200078f10ff */
[----:B------:R-:W-:-:S03]  /*1ad0*/  IMAD R2, R97, 0x10, R99 ;  /* 0x0000001061027824 */ /* 0x000fc600078e0263 */
[----:B------:R-:W-:-:S04]  /*1ae0*/  SHF.R.S32.HI R112, RZ, 0x2, R3 ;  /* 0x00000002ff707819 */ /* 0x000fc80000011403 */
[----:B------:R-:W-:Y:S01]  /*1af0*/  IADD3 R2, R2, 0x1, R112 ;  /* 0x0000000102027810 */ /* 0x000fe20007ffe070 */
[----:B------:R1:W-:Y:S03]  /*1b00*/  STL [R1+0x38], R112 ;  /* 0x0000387001007387 */ /* 0x0003e60000100800 */
[----:B------:R-:W-:-:S04]  /*1b10*/  IADD3 R2, R96, -c[0x0][0x214], R2 ;  /* 0x8000850060027a10 */ /* 0x000fc80007ffe002 */
[----:B------:R-:W-:-:S04]  /*1b20*/  IADD3 R2, R2, c[0x0][0x2e8], RZ ;  /* 0x0000ba0002027a10 */ /* 0x000fc80007ffe0ff */
[C---:B------:R-:W-:Y:S02]  /*1b30*/  IADD3 R15, R2.reuse, 0x8, RZ ;  /* 0x00000008020f7810 */ /* 0x040fe40007ffe0ff */
[C---:B------:R-:W-:Y:S02]  /*1b40*/  IADD3 R13, R2.reuse, 0x40, RZ ;  /* 0x00000040020d7810 */ /* 0x040fe40007ffe0ff */
        /* <DEDUP_REMOVED lines=8> */
[----:B-1234-:R-:W-:Y:S01]  /*1bd0*/  IADD3 R8, R244, -0x2, RZ ;  /* 0xfffffffef4087810 */ /* 0x01efe20007ffe0ff */
[----:B------:R-:W-:-:S02]  /*1be0*/  USHF.L.U32 UR14, UR10, 0x4, URZ ;  /* 0x000000040a0e7899 */ /* 0x000fc4000800063f */
[----:B------:R-:W-:Y:S01]  /*1bf0*/  ULDC UR5, c[0x0][0x19c] ;  /* 0x0000670000057ab9 */ /* 0x000fe20000000800 */
[----:B------:R-:W-:Y:S01]  /*1c00*/  SHF.R.S32.HI R5, RZ, 0x1f, R8 ;  /* 0x0000001fff057819 */ /* 0x000fe20000011408 */
[C---:B------:R-:W-:Y:S01]  /*1c10*/  IMAD R3, R8.reuse, UR6, RZ ;  /* 0x0000000608037c24 */ /* 0x040fe2000f8e02ff */
[----:B------:R-:W-:Y:S01]  /*1c20*/  USHF.L.U64.HI UR5, UR10, UR11, UR5 ;  /* 0x0000000b0a057299 */ /* 0x000fe20008010205 */
[----:B------:R-:W-:-:S04]  /*1c30*/  IMAD.WIDE.U32 R8, R8, UR7, R248 ;  /* 0x0000000708087c25 */ /* 0x000fc8000f8e00f8 */
[----:B------:R-:W-:Y:S01]  /*1c40*/  IMAD R5, R5, UR7, R3 ;  /* 0x0000000705057c24 */ /* 0x000fe2000f8e0203 */
[C---:B------:R-:W-:Y:S01]  /*1c50*/  LEA R6, P1, R8.reuse, c[0x0][0x168], 0x1 ;  /* 0x00005a0008067a11 */ /* 0x040fe200078208ff */
[----:B------:R-:W-:Y:S02]  /*1c60*/  IMAD.U32 R3, RZ, RZ, UR14 ;  /* 0x0000000eff037e24 */ /* 0x000fe4000f8e00ff */
[----:B------:R-:W-:Y:S02]  /*1c70*/  IMAD.IADD R7, R9, 0x1, R5 ;  /* 0x0000000109077824 */ /* 0x000fe400078e0205 */
[----:B------:R-:W-:Y:S01]  /*1c80*/  IMAD.U32 R5, RZ, RZ, UR5 ;  /* 0x00000005ff057e24 */ /* 0x000fe2000f8e00ff */
[----:B------:R-:W-:Y:S02]  /*1c90*/  LEA R10, P0, R3, R6, 0x1 ;  /* 0x00000006030a7211 */ /* 0x000fe400078008ff */
[----:B------:R-:W-:-:S04]  /*1ca0*/  LEA.HI.X R7, R8, c[0x0][0x16c], R7, 0x1, P1 ;  /* 0x00005b0008077a11 */ /* 0x000fc800008f0c07 */
[----:B------:R-:W-:Y:S01]  /*1cb0*/  LEA.HI.X R11, R3, R7, R5, 0x1, P0 ;  /* 0x00000007030b7211 */ /* 0x000fe200000f0c05 */
        /* <DEDUP_REMOVED lines=8> */
.L_x_866:
[----:B-1234-:R-:W-:Y:S02]  /*1d40*/  IMAD R10, R245, 0x20, R247 ;  /* 0x00000020f50a7824 */ /* 0x01efe400078e02f7 */
[----:B------:R-:W-:-:S03]  /*1d50*/  IMAD.SHL.U32 R212, R2, 0x2, RZ ;  /* 0x0000000202d47824 */ /* 0x000fc600078e00ff */
[----:B------:R-:W-:Y:S01]  /*1d60*/  IADD3 R28, R10, 0x1, RZ ;  /* 0x000000010a1c7810 */ /* 0x000fe20007ffe0ff */
[--C-:B------:R-:W-:Y:S01]  /*1d70*/  IMAD.IADD R214, R4, 0x1, R212.reuse ;  /* 0x0000000104d67824 */ /* 0x100fe200078e02d4 */
[-C--:B------:R-:W-:Y:S01]  /*1d80*/  ISETP.GE.AND P2, PT, R10, R13.reuse, PT ;  /* 0x0000000d0a00720c */ /* 0x080fe20003f46270 */
[----:B------:R-:W-:Y:S01]  /*1d90*/  IMAD.IADD R217, R0, 0x1, R212 ;  /* 0x0000000100d97824 */ /* 0x000fe200078e02d4 */
[----:B------:R-:W-:Y:S01]  /*1da0*/  IADD3 R25, R10, 0x8, RZ ;  /* 0x000000080a197810 */ /* 0x000fe20007ffe0ff */
[----:B------:R-:W-:Y:S01]  /*1db0*/  IMAD.IADD R216, R0, 0x1, R214 ;  /* 0x0000000100d87824 */ /* 0x000fe200078e02d6 */
[-C--:B------:R-:W-:Y:S01]  /*1dc0*/  ISETP.GE.AND P0, PT, R28, R13.reuse, PT ;  /* 0x0000000d1c00720c */ /* 0x080fe20003f06270 */
[----:B------:R-:W-:Y:S01]  /*1dd0*/  LDSM.16.MT88.4 R96, [R214+0xb000] ;  /* 0x00b00000d660783b */ /* 0x000fe20000004200 */
[----:B------:R-:W-:Y:S02]  /*1de0*/  IADD3 R29, R10, 0x9, RZ ;  /* 0x000000090a1d7810 */ /* 0x000fe40007ffe0ff */
[----:B------:R-:W-:Y:S01]  /*1df0*/  ISETP.GE.AND P1, PT, R25, R13, PT ;  /* 0x0000000d1900720c */ /* 0x000fe20003f26270 */
[----:B------:R-:W-:Y:S01]  /*1e00*/  LDSM.16.MT88.4 R52, [R217+0xa000] ;  /* 0x00a00000d934783b */ /* 0x000fe20000004200 */
[----:B------:R-:W-:-:S02]  /*1e10*/  FSEL R8, R81, -INF , !P2 ;  /* 0xff80000051087808 */ /* 0x000fc40005000000 */
[----:B------:R-:W-:Y:S01]  /*1e20*/  FSEL R11, R80, -INF , !P0 ;  /* 0xff800000500b7808 */ /* 0x000fe20004000000 */
[----:B------:R-:W-:Y:S01]  /*1e30*/  LDSM.16.MT88.4 R48, [R216+0xa000] ;  /* 0x00a00000d830783b */ /* 0x000fe20000004200 */
[----:B------:R-:W-:Y:S02]  /*1e40*/  IADD3 R33, R10, 0x10, RZ ;  /* 0x000000100a217810 */ /* 0x000fe40007ffe0ff */
[----:B------:R-:W-:Y:S01]  /*1e50*/  ISETP.GE.AND P0, PT, R29, R13, PT ;  /* 0x0000000d1d00720c */ /* 0x000fe20003f06270 */
[----:B------:R-:W-:Y:S01]  /*1e60*/  LDSM.16.MT88.4 R80, [R212+0xa000] ;  /* 0x00a00000d450783b */ /* 0x000fe20000004200 */
[----:B------:R-:W-:Y:S02]  /*1e70*/  FSEL R16, R64, -INF , !P1 ;  /* 0xff80000040107808 */ /* 0x000fe40004800000 */
[----:B------:R-:W-:Y:S01]  /*1e80*/  FMNMX.FTZ R3, R8, R11, !PT ;  /* 0x0000000b08037209 */ /* 0x000fe20007810000 */
[----:B------:R-:W-:Y:S01]  /*1e90*/  LDSM.16.MT88.4 R116, [R217+0xb000] ;  /* 0x00b00000d974783b */ /* 0x000fe20000004200 */
[----:B------:R-:W-:-:S02]  /*1ea0*/  IADD3 R34, R10, 0x11, RZ ;  /* 0x000000110a227810 */ /* 0x000fc40007ffe0ff */
[----:B------:R-:W-:Y:S01]  /*1eb0*/  ISETP.GE.AND P4, PT, R33, R13, PT ;  /* 0x0000000d2100720c */ /* 0x000fe20003f86270 */
[----:B------:R-:W-:Y:S01]  /*1ec0*/  LDSM.16.MT88.4 R128, [R216+0xb000] ;  /* 0x00b00000d880783b */ /* 0x000fe20000004200 */
[----:B------:R-:W-:Y:S02]  /*1ed0*/  FSEL R18, R65, -INF , !P0 ;  /* 0xff80000041127808 */ /* 0x000fe40004000000 */
[----:B------:R-:W-:Y:S01]  /*1ee0*/  FMNMX.FTZ R3, R16, R3, !PT ;  /* 0x0000000310037209 */ /* 0x000fe20007810000 */
[----:B------:R-:W-:Y:S01]  /*1ef0*/  LDSM.16.MT88.4 R156, [R212+0xa800] ;  /* 0x00a80000d49c783b */ /* 0x000fe20000004200 */
[----:B------:R-:W-:Y:S02]  /*1f00*/  IADD3 R35, R10, 0x18, RZ ;  /* 0x000000180a237810 */ /* 0x000fe40007ffe0ff */
[----:B------:R-:W-:Y:S01]  /*1f10*/  ISETP.GE.AND P5, PT, R34, R13, PT ;  /* 0x0000000d2200720c */ /* 0x000fe20003fa6270 */
[----:B------:R-:W-:Y:S01]  /*1f20*/  LDSM.16.MT88.4 R172, [R214+0xa800] ;  /* 0x00a80000d6ac783b */ /* 0x000fe20000004200 */
[----:B------:R-:W-:-:S02]  /*1f30*/  FSEL R22, R22, -INF , !P4 ;  /* 0xff80000016167808 */ /* 0x000fc40006000000 */
[----:B------:R-:W-:Y:S01]  /*1f40*/  FMNMX.FTZ R3, R18, R3, !PT ;  /* 0x0000000312037209 */ /* 0x000fe20007810000 */
[----:B------:R-:W-:Y:S01]  /*1f50*/  LDSM.16.MT88.4 R112, [R217+0xa800] ;  /* 0x00a80000d970783b */ /* 0x000fe20000004200 */
[CC--:B------:R-:W-:Y:S02]  /*1f60*/  ISETP.GE.AND P3, PT, R10.reuse, R12.reuse, PT ;  /* 0x0000000c0a00720c */ /* 0x0c0fe40003f66270 */
        /* <DEDUP_REMOVED lines=8> */
[----:B------:R-:W-:Y:S02]  /*1ff0*/  FSEL R17, R69, -INF , !P3 ;  /* 0xff80000045117808 */ /* 0x000fe40005800000 */
[----:B------:R-:W-:Y:S01]  /*2000*/  ISETP.GE.AND P1, PT, R25, R12, PT ;  /* 0x0000000c1900720c */ /* 0x000fe20003f26270 */
[----:B------:R-:W-:Y:S01]  /*2010*/  LDSM.16.MT88.4 R184, [R217+0xb800] ;  /* 0x00b80000d9b8783b */ /* 0x000fe20000004200 */
[----:B------:R-:W-:Y:S02]  /*2020*/  ISETP.GE.AND P3, PT, R36, R13, PT ;  /* 0x0000000d2400720c */ /* 0x000fe40003f66270 */
[----:B------:R-:W-:Y:S01]  /*2030*/  FSEL R19, R68, -INF , !P2 ;  /* 0xff80000044137808 */ /* 0x000fe20005000000 */
[----:B------:R-:W-:Y:S01]  /*2040*/  LDSM.16.MT88.4 R188, [R216+0xb800] ;  /* 0x00b80000d8bc783b */ /* 0x000fe20000004200 */
[----:B------:R-:W-:-:S02]  /*2050*/  FSEL R24, R24, -INF , !P4 ;  /* 0xff80000018187808 */ /* 0x000fc40006000000 */
[----:B------:R-:W-:Y:S01]  /*2060*/  FMNMX.FTZ R3, R23, R3, !PT ;  /* 0x0000000317037209 */ /* 0x000fe20007810000 */
[----:B------:R-:W-:Y:S01]  /*2070*/  LDSM.16.MT88.4 R68, [R212+0xb000] ;  /* 0x00b00000d444783b */ /* 0x000fe20000004200 */
[----:B------:R-:W-:Y:S02]  /*2080*/  ISETP.GE.AND P0, PT, R29, R12, PT ;  /* 0x0000000c1d00720c */ /* 0x000fe40003f06270 */
[----:B------:R-:W-:Y:S02]  /*2090*/  FSEL R20, R66, -INF , !P1 ;  /* 0xff80000042147808 */ /* 0x000fe40004800000 */
[----:B------:R-:W-:Y:S01]  /*20a0*/  FSEL R27, R21, -INF , !P3 ;  /* 0xff800000151b7808 */ /* 0x000fe20005800000 */
[----:B------:R-:W-:Y:S01]  /*20b0*/  LDSM.16.MT88.4 R64, [R214+0xa000] ;  /* 0x00a00000d640783b */ /* 0x000fe20000004200 */
[----:B------:R-:W-:Y:S02]  /*20c0*/  FMNMX.FTZ R5, R17, R19, !PT ;  /* 0x0000001311057209 */ /* 0x000fe40007810000 */
[----:B------:R-:W-:-:S02]  /*20d0*/  FMNMX.FTZ R3, R24, R3, !PT ;  /* 0x0000000318037209 */ /* 0x000fc40007810000 */
[-C--:B------:R-:W-:Y:S02]  /*20e0*/  ISETP.GE.AND P1, PT, R33, R12.reuse, PT ;  /* 0x0000000c2100720c */ /* 0x080fe40003f26270 */
[----:B------:R-:W-:Y:S02]  /*20f0*/  FSEL R21, R37, -INF , !P0 ;  /* 0xff80000025157808 */ /* 0x000fe40004000000 */
[----:B------:R-:W-:Y:S02]  /*2100*/  FMNMX.FTZ R5, R20, R5, !PT ;  /* 0x0000000514057209 */ /* 0x000fe40007810000 */
[----:B------:R-:W-:Y:S02]  /*2110*/  FMNMX.FTZ R3, R27, R3, !PT ;  /* 0x000000031b037209 */ /* 0x000fe40007810000 */
[----:B------:R-:W-:Y:S02]  /*2120*/  ISETP.GE.AND P0, PT, R34, R12, PT ;  /* 0x0000000c2200720c */ /* 0x000fe40003f06270 */
[----:B------:R-:W-:Y:S01]  /*2130*/  FSEL R26, R26, -INF , !P1 ;  /* 0xff8000001a1a7808 */ /* 0x000fe20004800000 */
[----:B------:R-:W1:Y:S01]  /*2140*/  SHFL.BFLY PT, R7, R3, 0x2, 0x1f ;  /* 0x0c401f0003077f89 */ /* 0x000e6200000e0000 */
[----:B------:R-:W-:-:S02]  /*2150*/  FMNMX.FTZ R5, R21, R5, !PT ;  /* 0x0000000515057209 */ /* 0x000fc40007810000 */
[-C--:B------:R-:W-:Y:S02]  /*2160*/  ISETP.GE.AND P1, PT, R35, R12.reuse, PT ;  /* 0x0000000c2300720c */ /* 0x080fe40003f26270 */
[----:B------:R-:W-:Y:S02]  /*2170*/  FSEL R30, R30, -INF , !P0 ;  /* 0xff8000001e1e7808 */ /* 0x000fe40004000000 */
[----:B------:R-:W-:Y:S02]  /*2180*/  FMNMX.FTZ R5, R26, R5, !PT ;  /* 0x000000051a057209 */ /* 0x000fe40007810000 */
[----:B------:R-:W-:Y:S02]  /*2190*/  ISETP.GE.AND P0, PT, R36, R12, PT ;  /* 0x0000000c2400720c */ /* 0x000fe40003f06270 */
[----:B------:R-:W-:Y:S02]  /*21a0*/  FSEL R32, R32, -INF , !P1 ;  /* 0xff80000020207808 */ /* 0x000fe40004800000 */
[----:B------:R-:W-:-:S02]  /*21b0*/  FMNMX.FTZ R5, R30, R5, !PT ;  /* 0x000000051e057209 */ /* 0x000fc40007810000 */
[----:B------:R-:W-:Y:S02]  /*21c0*/  FSEL R31, R31, -INF , !P0 ;  /* 0xff8000001f1f7808 */ /* 0x000fe40004000000 */
[----:B------:R-:W-:Y:S02]  /*21d0*/  FMNMX.FTZ R5, R32, R5, !PT ;  /* 0x0000000520057209 */ /* 0x000fe40007810000 */
[-C--:B------:R-:W-:Y:S02]  /*21e0*/  ISETP.GE.AND P2, PT, R10, R14.reuse, PT ;  /* 0x0000000e0a00720c */ /* 0x080fe40003f46270 */
[----:B------:R-:W-:Y:S02]  /*21f0*/  FMNMX.FTZ R5, R31, R5, !PT ;  /* 0x000000051f057209 */ /* 0x000fe40007810000 */
[-C--:B------:R-:W-:Y:S02]  /*2200*/  ISETP.GE.AND P3, PT, R28, R14.reuse, PT ;  /* 0x0000000e1c00720c */ /* 0x080fe40003f66270 */
[----:B-1----:R-:W-:Y:S01]  /*2210*/  FMNMX.FTZ R3, R7, R3, !PT ;  /* 0x0000000307037209 */ /* 0x002fe20007810000 */
[----:B------:R-:W1:Y:S01]  /*2220*/  SHFL.BFLY PT, R6, R5, 0x2, 0x1f ;  /* 0x0c401f0005067f89 */ /* 0x000e6200000e0000 */
[----:B------:R-:W-:-:S02]  /*2230*/  ISETP.GE.AND P1, PT, R29, R14, PT ;  /* 0x0000000e1d00720c */ /* 0x000fc40003f26270 */
[-C--:B------:R-:W-:Y:S01]  /*2240*/  ISETP.GE.AND P6, PT, R10, R15.reuse, PT ;  /* 0x0000000f0a00720c */ /* 0x080fe20003fc6270 */
[----:B------:R-:W2:Y:S01]  /*2250*/  SHFL.BFLY PT, R134, R3, 0x1, 0x1f ;  /* 0x0c201f0003867f89 */ /* 0x000ea200000e0000 */
[-C--:B------:R-:W-:Y:S02]  /*2260*/  ISETP.GE.AND P5, PT, R28, R15.reuse, PT ;  /* 0x0000000f1c00720c */ /* 0x080fe40003fa6270 */
[----:B------:R-:W-:Y:S02]  /*2270*/  ISETP.GE.AND P4, PT, R25, R15, PT ;  /* 0x0000000f1900720c */ /* 0x000fe40003f86270 */
[----:B-1----:R-:W-:Y:S02]  /*2280*/  FMNMX.FTZ R5, R6, R5, !PT ;  /* 0x0000000506057209 */ /* 0x002fe40007810000 */
[----:B--2---:R-:W-:-:S03]  /*2290*/  FMNMX.FTZ R134, R3, R134, !PT ;  /* 0x0000008603867209 */ /* 0x004fc60007810000 */
[----:B------:R-:W1:Y:S01]  /*22a0*/  SHFL.BFLY PT, R6, R5, 0x1, 0x1f ;  /* 0x0c201f0005067f89 */ /* 0x000e6200000e0000 */
[C---:B------:R-:W-:Y:S01]  /*22b0*/  FSETP.NEU.FTZ.AND P0, PT, R134.reuse, -INF , PT ;  /* 0xff8000008600780b */ /* 0x040fe20003f1d000 */
[----:B------:R-:W-:-:S05]  /*22c0*/  FMUL.FTZ R9, R134, c[0x0][0x23c] ;  /* 0x00008f0086097a20 */ /* 0x000fca0000410000 */
[----:B------:R-:W-:-:S05]  /*22d0*/  FSEL R9, R9, RZ, P0 ;  /* 0x000000ff09097208 */ /* 0x000fca0000000000 */
[--C-:B------:R-:W-:Y:S02]  /*22e0*/  FFMA.FTZ R3, R8, c[0x0][0x23c], -R9.reuse ;  /* 0x00008f0008037a23 */ /* 0x100fe40000010809 */
[--C-:B------:R-:W-:Y:S02]  /*22f0*/  FFMA.FTZ R10, R23, c[0x0][0x23c], -R9.reuse ;  /* 0x00008f00170a7a23 */ /* 0x100fe40000010809 */
[----:B------:R1:W-:Y:S08]  /*2300*/  MUFU.EX2 R239, R3 ;  /* 0x0000000300ef7308 */ /* 0x0003f00000000800 */
[----:B------:R2:W-:Y:S01]  /*2310*/  MUFU.EX2 R233, R10 ;  /* 0x0000000a00e97308 */ /* 0x0005e20000000800 */
[----:B-1----:R-:W-:Y:S01]  /*2320*/  FMNMX.FTZ R3, R5, R6, !PT ;  /* 0x0000000605037209 */ /* 0x002fe20007810000 */
[----:B------:R-:W-:-:S03]  /*2330*/  FFMA.FTZ R5, R11, c[0x0][0x23c], -R9 ;  /* 0x00008f000b057a23 */ /* 0x000fc60000010809 */
[C---:B------:R-:W-:Y:S01]  /*2340*/  FSETP.NEU.FTZ.AND P0, PT, R3.reuse, -INF , PT ;  /* 0xff8000000300780b */ /* 0x040fe20003f1d000 */
[----:B------:R-:W-:Y:S02]  /*2350*/  FMUL.FTZ R8, R3, c[0x0][0x23c] ;  /* 0x00008f0003087a20 */ /* 0x000fe40000410000 */
[----:B------:R1:W3:Y:S01]  /*2360*/  MUFU.EX2 R237, R5 ;  /* 0x0000000500ed7308 */ /* 0x0002e20000000800 */
[----:B--2---:R-:W-:Y:S02]  /*2370*/  FFMA.FTZ R10, R24, c[0x0][0x23c], -R9 ;  /* 0x00008f00180a7a23 */ /* 0x004fe40000010809 */
[----:B------:R-:W-:Y:S02]  /*2380*/  FSEL R8, R8, RZ, P0 ;  /* 0x000000ff08087208 */ /* 0x000fe40000000000 */
[----:B------:R-:W-:-:S03]  /*2390*/  ISETP.GE.AND P0, PT, R25, R14, PT ;  /* 0x0000000e1900720c */ /* 0x000fc60003f06270 */
[----:B------:R-:W-:Y:S01]  /*23a0*/  MUFU.EX2 R139, R10 ;  /* 0x0000000a008b7308 */ /* 0x000fe20000000800 */
[--C-:B------:R-:W-:Y:S01]  /*23b0*/  FFMA.FTZ R2, R19, c[0x0][0x23c], -R8.reuse ;  /* 0x00008f0013027a23 */ /* 0x100fe20000010808 */
[----:B------:R-:W-:Y:S01]  /*23c0*/  FSEL R19, R77, -INF , !P1 ;  /* 0xff8000004d137808 */ /* 0x000fe20004800000 */
[----:B------:R-:W-:Y:S01]  /*23d0*/  FFMA.FTZ R0, R21, c[0x0][0x23c], -R8 ;  /* 0x00008f0015007a23 */ /* 0x000fe20000010808 */
[----:B------:R-:W-:Y:S02]  /*23e0*/  ISETP.GE.AND P1, PT, R34, R14, PT ;  /* 0x0000000e2200720c */ /* 0x000fe40003f26270 */
[----:B------:R-:W-:Y:S01]  /*23f0*/  FSEL R21, R102, -INF , !P5 ;  /* 0xff80000066157808 */ /* 0x000fe20006800000 */
[----:B-1----:R-:W-:Y:S01]  /*2400*/  FFMA.FTZ R5, R16, c[0x0][0x23c], -R9 ;  /* 0x00008f0010057a23 */ /* 0x002fe20000010809 */
[----:B------:R1:W-:Y:S01]  /*2410*/  MUFU.EX2 R234, R2 ;  /* 0x0000000200ea7308 */ /* 0x0003e20000000800 */
[----:B------:R-:W-:Y:S02]  /*2420*/  FSEL R16, R100, -INF , !P2 ;  /* 0xff80000064107808 */ /* 0x000fe40005000000 */
[----:B------:R-:W-:-:S02]  /*2430*/  FSEL R38, R60, -INF , !P1 ;  /* 0xff8000003c267808 */ /* 0x000fc40004800000 */
[-C--:B------:R-:W-:Y:S02]  /*2440*/  ISETP.GE.AND P1, PT, R34, R15.reuse, PT ;  /* 0x0000000f2200720c */ /* 0x080fe40003f26270 */
[----:B------:R-:W-:Y:S01]  /*2450*/  ISETP.GE.AND P2, PT, R33, R15, PT ;  /* 0x0000000f2100720c */ /* 0x000fe20003f46270 */
[----:B------:R2:W-:Y:S01]  /*2460*/  MUFU.EX2 R238, R5 ;  /* 0x0000000500ee7308 */ /* 0x0005e20000000800 */
[----:B------:R-:W-:Y:S02]  /*2470*/  FSEL R28, R47, -INF , !P1 ;  /* 0xff8000002f1c7808 */ /* 0x000fe40004800000 */
[----:B---3--:R-:W-:Y:S01]  /*2480*/  F2FP.PACK_AB R4, R237, R239 ;  /* 0x000000efed04723e */ /* 0x008fe200000000ff */
[----:B-1----:R-:W-:-:S04]  /*2490*/  FFMA.FTZ R2, R20, c[0x0][0x23c], -R8 ;  /* 0x00008f0014027a23 */ /* 0x002fc80000010808 */
[----:B------:R1:W-:Y:S01]  /*24a0*/  MUFU.EX2 R250, R0 ;  /* 0x0000000000fa7308 */ /* 0x0003e20000000800 */
[----:B------:R-:W-:Y:S02]  /*24b0*/  FSEL R20, R101, -INF , !P6 ;  /* 0xff80000065147808 */ /* 0x000fe40007000000 */
[----:B------:R-:W-:Y:S01]  /*24c0*/  ISETP.GE.AND P6, PT, R36, R14, PT ;  /* 0x0000000e2400720c */ /* 0x000fe20003fc6270 */
[----:B--2---:R-:W-:-:S04]  /*24d0*/  FFMA.FTZ R5, R18, c[0x0][0x23c], -R9 ;  /* 0x00008f0012057a23 */ /* 0x004fc80000010809 */
[----:B------:R-:W2:Y:S01]  /*24e0*/  MUFU.EX2 R235, R2 ;  /* 0x0000000200eb7308 */ /* 0x000ea20000000800 */
[----:B------:R-:W-:Y:S02]  /*24f0*/  FSEL R18, R63, -INF , !P0 ;  /* 0xff8000003f127808 */ /* 0x000fe40004000000 */
[-C--:B------:R-:W-:Y:S02]  /*2500*/  ISETP.GE.AND P0, PT, R33, R14.reuse, PT ;  /* 0x0000000e2100720c */ /* 0x080fe40003f06270 */
[----:B------:R-:W-:Y:S02]  /*2510*/  FSEL R33, R39, -INF , !P6 ;  /* 0xff80000027217808 */ /* 0x000fe40007000000 */
[----:B------:R-:W-:Y:S01]  /*2520*/  FSEL R37, R61, -INF , !P0 ;  /* 0xff8000003d257808 */ /* 0x000fe20004000000 */
[----:B------:R3:W4:Y:S01]  /*2530*/  MUFU.EX2 R251, R5 ;  /* 0x0000000500fb7308 */ /* 0x0007220000000800 */
[--C-:B-1----:R-:W-:Y:S01]  /*2540*/  FFMA.FTZ R0, R22, c[0x0][0x23c], -R9.reuse ;  /* 0x00008f0016007a23 */ /* 0x102fe20000010809 */
[----:B------:R-:W-:Y:S01]  /*2550*/  ISETP.GE.AND P0, PT, R35, R14, PT ;  /* 0x0000000e2300720c */ /* 0x000fe20003f06270 */
[----:B------:R-:W-:Y:S01]  /*2560*/  FFMA.FTZ R9, R27, c[0x0][0x23c], -R9 ;  /* 0x00008f001b097a23 */ /* 0x000fe20000010809 */
[----:B------:R-:W-:-:S02]  /*2570*/  FSEL R22, R78, -INF , !P4 ;  /* 0xff8000004e167808 */ /* 0x000fc40006000000 */
[----:B------:R-:W-:Y:S02]  /*2580*/  FSEL R34, R44, -INF , !P0 ;  /* 0xff8000002c227808 */ /* 0x000fe40004000000 */
[----:B------:R1:W-:Y:S01]  /*2590*/  MUFU.EX2 R232, R0 ;  /* 0x0000000000e87308 */ /* 0x0003e20000000800 */
[----:B------:R-:W-:Y:S02]  /*25a0*/  ISETP.GE.AND P0, PT, R35, R15, PT ;  /* 0x0000000f2300720c */ /* 0x000fe40003f06270 */
[----:B--2---:R-:W-:Y:S02]  /*25b0*/  F2FP.PACK_AB R7, R250, R235 ;  /* 0x000000ebfa07723e */ /* 0x004fe400000000ff */
[----:B------:R-:W-:Y:S01]  /*25c0*/  FSEL R25, R45, -INF , !P0 ;  /* 0xff8000002d197808 */ /* 0x000fe20004000000 */
[----:B---3--:R-:W-:Y:S01]  /*25d0*/  FFMA.FTZ R5, R17, c[0x0][0x23c], -R8 ;  /* 0x00008f0011057a23 */ /* 0x008fe20000010808 */
[----:B------:R-:W-:Y:S01]  /*25e0*/  FSEL R17, R88, -INF , !P3 ;  /* 0xff80000058117808 */ /* 0x000fe20005800000 */
[----:B------:R2:W-:Y:S01]  /*25f0*/  MUFU.EX2 R138, R9 ;  /* 0x00000009008a7308 */ /* 0x0005e20000000800 */
[----:B------:R-:W-:-:S02]  /*2600*/  ISETP.GE.AND P3, PT, R29, R15, PT ;  /* 0x0000000f1d00720c */ /* 0x000fc40003f66270 */
[----:B------:R-:W-:Y:S02]  /*2610*/  FMNMX.FTZ R2, R16, R17, !PT ;  /* 0x0000001110027209 */ /* 0x000fe40007810000 */
[----:B------:R-:W-:Y:S02]  /*2620*/  FSEL R23, R79, -INF , !P3 ;  /* 0xff8000004f177808 */ /* 0x000fe40005800000 */
[----:B------:R-:W-:Y:S01]  /*2630*/  FMNMX.FTZ R2, R18, R2, !PT ;  /* 0x0000000212027209 */ /* 0x000fe20007810000 */
[----:B------:R-:W3:Y:S01]  /*2640*/  MUFU.EX2 R236, R5 ;  /* 0x0000000500ec7308 */ /* 0x000ee20000000800 */
[----:B-1----:R-:W-:Y:S02]  /*2650*/  FMNMX.FTZ R0, R20, R21, !PT ;  /* 0x0000001514007209 */ /* 0x002fe40007810000 */
[----:B------:R-:W-:Y:S02]  /*2660*/  FMNMX.FTZ R2, R19, R2, !PT ;  /* 0x0000000213027209 */ /* 0x000fe40007810000 */
[----:B------:R-:W-:-:S02]  /*2670*/  FMNMX.FTZ R0, R22, R0, !PT ;  /* 0x0000000016007209 */ /* 0x000fc40007810000 */
[----:B------:R-:W-:Y:S01]  /*2680*/  FMNMX.FTZ R2, R37, R2, !PT ;  /* 0x0000000225027209 */ /* 0x000fe20007810000 */
[----:B--2---:R-:W-:Y:S01]  /*2690*/  FFMA.FTZ R9, R26, c[0x0][0x23c], -R8 ;  /* 0x00008f001a097a23 */ /* 0x004fe20000010808 */
[----:B------:R-:W-:Y:S02]  /*26a0*/  FSEL R29, R62, -INF , !P2 ;  /* 0xff8000003e1d7808 */ /* 0x000fe40005000000 */
[----:B------:R-:W-:Y:S01]  /*26b0*/  FMNMX.FTZ R2, R38, R2, !PT ;  /* 0x0000000226027209 */ /* 0x000fe20007810000 */
[----:B------:R1:W-:Y:S01]  /*26c0*/  MUFU.EX2 R35, R9 ;  /* 0x0000000900237308 */ /* 0x0003e20000000800 */
[----:B------:R-:W-:Y:S02]  /*26d0*/  FMNMX.FTZ R0, R23, R0, !PT ;  /* 0x0000000017007209 */ /* 0x000fe40007810000 */
[----:B------:R-:W-:Y:S02]  /*26e0*/  FMNMX.FTZ R2, R34, R2, !PT ;  /* 0x0000000222027209 */ /* 0x000fe40007810000 */
[----:B------:R-:W-:-:S02]  /*26f0*/  FMNMX.FTZ R0, R29, R0, !PT ;  /* 0x000000001d007209 */ /* 0x000fc40007810000 */
[----:B------:R-:W-:Y:S02]  /*2700*/  FMNMX.FTZ R2, R33, R2, !PT ;  /* 0x0000000221027209 */ /* 0x000fe40007810000 */
[----:B------:R-:W-:Y:S02]  /*2710*/  ISETP.GE.AND P2, PT, R36, R15, PT ;  /* 0x0000000f2400720c */ /* 0x000fe40003f46270 */
[----:B------:R-:W-:Y:S01]  /*2720*/  FMNMX.FTZ R0, R28, R0, !PT ;  /* 0x000000001c007209 */ /* 0x000fe20007810000 */
[----:B------:R-:W2:Y:S01]  /*2730*/  SHFL.BFLY PT, R11, R2, 0x2, 0x1f ;  /* 0x0c401f00020b7f89 */ /* 0x000ea200000e0000 */
[----:B------:R-:W-:Y:S02]  /*2740*/  FSEL R24, R46, -INF , !P2 ;  /* 0xff8000002e187808 */ /* 0x000fe40005000000 */
[----:B------:R-:W-:Y:S01]  /*2750*/  FMNMX.FTZ R0, R25, R0, !PT ;  /* 0x0000000019007209 */ /* 0x000fe20007810000 */
[----:B-1----:R-:W-:Y:S01]  /*2760*/  FFMA.FTZ R9, R30, c[0x0][0x23c], -R8 ;  /* 0x00008f001e097a23 */ /* 0x002fe20000010808 */
[----:B----4-:R-:W-:-:S02]  /*2770*/  F2FP.PACK_AB R6, R251, R238 ;  /* 0x000000eefb06723e */ /* 0x010fc400000000ff */
[----:B------:R-:W-:Y:S01]  /*2780*/  FMNMX.FTZ R0, R24, R0, !PT ;  /* 0x0000000018007209 */ /* 0x000fe20007810000 */
[----:B------:R1:W4:Y:S01]  /*2790*/  MUFU.EX2 R132, R9 ;  /* 0x0000000900847308 */ /* 0x0003220000000800 */
[----:B---3--:R-:W-:Y:S02]  /*27a0*/  F2FP.PACK_AB R5, R234, R236 ;  /* 0x000000ecea05723e */ /* 0x008fe400000000ff */
[----:B------:R-:W-:Y:S01]  /*27b0*/  F2FP.PACK_AB R124, R233, R232 ;  /* 0x000000e8e97c723e */ /* 0x000fe200000000ff */
[----:B------:R-:W3:Y:S01]  /*27c0*/  SHFL.BFLY PT, R10, R0, 0x2, 0x1f ;  /* 0x0c401f00000a7f89 */ /* 0x000ee200000e0000 */
[----:B------:R-:W-:-:S03]  /*27d0*/  F2FP.PACK_AB R126, R138, R139 ;  /* 0x0000008b8a7e723e */ /* 0x000fc600000000ff */
[----:B------:R-:W-:Y:S01]  /*27e0*/  HMMA.16816.F32 R144, R4, R80, RZ ;  /* 0x000000500490723c */ /* 0x000fe200000018ff */
[----:B--2---:R-:W-:Y:S01]  /*27f0*/  FMNMX.FTZ R2, R2, R11, !PT ;  /* 0x0000000b02027209 */ /* 0x004fe20007810000 */
[----:B-1----:R-:W-:-:S06]  /*2800*/  FFMA.FTZ R9, R32, c[0x0][0x23c], -R8 ;  /* 0x00008f0020097a23 */ /* 0x002fcc0000010808 */
[C---:B------:R-:W-:Y:S01]  /*2810*/  HMMA.16816.F32 R164, R4.reuse, R64, RZ ;  /* 0x0000004004a4723c */ /* 0x040fe200000018ff */
[----:B------:R-:W-:Y:S01]  /*2820*/  FFMA.FTZ R8, R31, c[0x0][0x23c], -R8 ;  /* 0x00008f001f087a23 */ /* 0x000fe20000010808 */
[----:B----4-:R-:W-:Y:S01]  /*2830*/  F2FP.PACK_AB R125, R132, R35 ;  /* 0x00000023847d723e */ /* 0x010fe200000000ff */
[----:B------:R-:W1:Y:S01]  /*2840*/  SHFL.BFLY PT, R11, R2, 0x1, 0x1f ;  /* 0x0c201f00020b7f89 */ /* 0x000e6200000e0000 */
[----:B------:R-:W-:Y:S04]  /*2850*/  MUFU.EX2 R133, R9 ;  /* 0x0000000900857308 */ /* 0x000fe80000000800 */
[----:B------:R-:W-:Y:S01]  /*2860*/  HMMA.16816.F32 R40, R4, R52, RZ ;  /* 0x000000340428723c */ /* 0x000fe200000018ff */
[----:B---3--:R-:W-:-:S03]  /*2870*/  FMNMX.FTZ R0, R10, R0, !PT ;  /* 0x000000000a007209 */ /* 0x008fc60007810000 */
[----:B------:R2:W3:Y:S04]  /*2880*/  MUFU.EX2 R137, R8 ;  /* 0x0000000800897308 */ /* 0x0004e80000000800 */
[C---:B------:R-:W-:Y:S08]  /*2890*/  HMMA.16816.F32 R56, R4.reuse, R48, RZ ;  /* 0x000000300438723c */ /* 0x040ff000000018ff */
[----:B------:R-:W-:Y:S01]  /*28a0*/  HMMA.16816.F32 R72, R4, R68, RZ ;  /* 0x000000440448723c */ /* 0x000fe200000018ff */
[----:B-1----:R-:W-:Y:S01]  /*28b0*/  FMNMX.FTZ R136, R2, R11, !PT ;  /* 0x0000000b02887209 */ /* 0x002fe20007810000 */
[----:B--2---:R-:W1:Y:S01]  /*28c0*/  SHFL.BFLY PT, R8, R0, 0x1, 0x1f ;  /* 0x0c201f0000087f89 */ /* 0x004e6200000e0000 */
[----:B---3--:R-:W-:-:S02]  /*28d0*/  F2FP.PACK_AB R127, R137, R133 ;  /* 0x00000085897f723e */ /* 0x008fc400000000ff */
[C---:B------:R-:W-:Y:S01]  /*28e0*/  FSETP.NEU.FTZ.AND P0, PT, R136.reuse, -INF , PT ;  /* 0xff8000008800780b */ /* 0x040fe20003f1d000 */
[----:B------:R-:W-:Y:S02]  /*28f0*/  FMUL.FTZ R2, R136, c[0x0][0x23c] ;  /* 0x00008f0088027a20 */ /* 0x000fe40000410000 */
[----:B------:R-:W-:Y:S03]  /*2900*/  HMMA.16816.F32 R88, R4, R96, RZ ;  /* 0x000000600458723c */ /* 0x000fe600000018ff */
[----:B------:R-:W-:-:S05]  /*2910*/  FSEL R2, R2, RZ, P0 ;  /* 0x000000ff02027208 */ /* 0x000fca0000000000 */
[C---:B------:R-:W-:Y:S08]  /*2920*/  HMMA.16816.F32 R104, R4.reuse, R116, RZ ;  /* 0x000000740468723c */ /* 0x040ff000000018ff */
[----:B------:R-:W-:Y:S01]  /*2930*/  HMMA.16816.F32 R120, R4, R128, RZ ;  /* 0x000000800478723c */ /* 0x000fe200000018ff */
[----:B-1----:R-:W-:Y:S01]  /*2940*/  FMNMX.FTZ R135, R0, R8, !PT ;  /* 0x0000000800877209 */ /* 0x002fe20007810000 */
[----:B------:R-:W-:-:S02]  /*2950*/  FFMA.FTZ R0, R17, c[0x0][0x23c], -R2 ;  /* 0x00008f0011007a23 */ /* 0x000fc40000010802 */
[----:B------:R-:W-:Y:S01]  /*2960*/  FFMA.FTZ R8, R37, c[0x0][0x23c], -R2 ;  /* 0x00008f0025087a23 */ /* 0x000fe20000010802 */
[----:B------:R-:W-:-:S03]  /*2970*/  FSETP.NEU.FTZ.AND P0, PT, R135, -INF , PT ;  /* 0xff8000008700780b */ /* 0x000fc60003f1d000 */
[C---:B------:R-:W-:Y:S01]  /*2980*/  HMMA.16816.F32 R152, R4.reuse, R82, RZ ;  /* 0x000000520498723c */ /* 0x040fe200000018ff */
[----:B------:R1:W-:Y:S07]  /*2990*/  MUFU.EX2 R27, R0 ;  /* 0x00000000001b7308 */ /* 0x0003ee0000000800 */
[C---:B------:R-:W-:Y:S01]  /*29a0*/  HMMA.16816.F32 R168, R4.reuse, R66, RZ ;  /* 0x0000004204a8723c */ /* 0x040fe200000018ff */
[----:B------:R2:W-:Y:S07]  /*29b0*/  MUFU.EX2 R17, R8 ;  /* 0x0000000800117308 */ /* 0x0005ee0000000800 */
[----:B------:R-:W-:Y:S01]  /*29c0*/  HMMA.16816.F32 R44, R4, R54, RZ ;  /* 0x00000036042c723c */ /* 0x000fe200000018ff */
[----:B-1----:R-:W-:-:S05]  /*29d0*/  FMUL.FTZ R0, R135, c[0x0][0x23c] ;  /* 0x00008f0087007a20 */ /* 0x002fca0000410000 */
[----:B------:R-:W-:Y:S02]  /*29e0*/  FSEL R0, R0, RZ, P0 ;  /* 0x000000ff00007208 */ /* 0x000fe40000000000 */
[----:B------:R-:W-:Y:S01]  /*29f0*/  HMMA.16816.F32 R60, R4, R50, RZ ;  /* 0x00000032043c723c */ /* 0x000fe200000018ff */
[----:B--2---:R-:W-:Y:S01]  /*2a00*/  FFMA.FTZ R8, R38, c[0x0][0x23c], -R2 ;  /* 0x00008f0026087a23 */ /* 0x004fe20000010802 */
[----:B------:R-:W-:-:S06]  /*2a10*/  ISETP.GE.AND P0, PT, R244, 0x2, PT ;  /* 0x00000002f400780c */ /* 0x000fcc0003f06270 */
[C---:B------:R-:W-:Y:S08]  /*2a20*/  HMMA.16816.F32 R76, R4.reuse, R70, RZ ;  /* 0x00000046044c723c */ /* 0x040ff000000018ff */
[C---:B------:R-:W-:Y:S08]  /*2a30*/  HMMA.16816.F32 R92, R4.reuse, R98, RZ ;  /* 0x00000062045c723c */ /* 0x040ff000000018ff */
[C---:B------:R-:W-:Y:S08]  /*2a40*/  HMMA.16816.F32 R108, R4.reuse, R118, RZ ;  /* 0x00000076046c723c */ /* 0x040ff000000018ff */
[----:B------:R-:W-:Y:S07]  /*2a50*/  HMMA.16816.F32 R84, R4, R130, RZ ;  /* 0x000000820454723c */ /* 0x000fee00000018ff */
[--C-:B------:R-:W-:Y:S01]  /*2a60*/  FFMA.FTZ R4, R16, c[0x0][0x23c], -R2.reuse ;  /* 0x00008f0010047a23 */ /* 0x100fe20000010802 */
[C---:B------:R-:W-:Y:S01]  /*2a70*/  HMMA.16816.F32 R144, R124.reuse, R156, R144 ;  /* 0x0000009c7c90723c */ /* 0x040fe20000001890 */
[----:B------:R1:W-:Y:S07]  /*2a80*/  MUFU.EX2 R16, R8 ;  /* 0x0000000800107308 */ /* 0x0003ee0000000800 */
[C---:B------:R-:W-:Y:S01]  /*2a90*/  HMMA.16816.F32 R164, R124.reuse, R172, R164 ;  /* 0x000000ac7ca4723c */ /* 0x040fe200000018a4 */
[----:B------:R2:W-:Y:S07]  /*2aa0*/  MUFU.EX2 R32, R4 ;  /* 0x0000000400207308 */ /* 0x0005ee0000000800 */
[----:B------:R-:W-:Y:S01]  /*2ab0*/  HMMA.16816.F32 R40, R124, R112, R40 ;  /* 0x000000707c28723c */ /* 0x000fe20000001828 */
[----:B-1----:R-:W-:-:S04]  /*2ac0*/  FFMA.FTZ R8, R34, c[0x0][0x23c], -R2 ;  /* 0x00008f0022087a23 */ /* 0x002fc80000010802 */
[----:B------:R-:W-:Y:S03]  /*2ad0*/  MUFU.EX2 R11, R8 ;  /* 0x00000008000b7308 */ /* 0x000fe60000000800 */
[----:B------:R-:W-:Y:S01]  /*2ae0*/  HMMA.16816.F32 R56, R124, R140, R56 ;  /* 0x0000008c7c38723c */ /* 0x000fe20000001838 */
[----:B--2---:R-:W-:-:S04]  /*2af0*/  FFMA.FTZ R4, R18, c[0x0][0x23c], -R2 ;  /* 0x00008f0012047a23 */ /* 0x004fc80000010802 */
[----:B------:R1:W-:Y:S03]  /*2b00*/  MUFU.EX2 R30, R4 ;  /* 0x00000004001e7308 */ /* 0x0003e60000000800 */
[C---:B------:R-:W-:Y:S08]  /*2b10*/  HMMA.16816.F32 R72, R124.reuse, R180, R72 ;  /* 0x000000b47c48723c */ /* 0x040ff00000001848 */
[----:B------:R-:W-:Y:S01]  /*2b20*/  HMMA.16816.F32 R88, R124, R176, R88 ;  /* 0x000000b07c58723c */ /* 0x000fe20000001858 */
[----:B-1----:R-:W-:-:S02]  /*2b30*/  FFMA.FTZ R4, R19, c[0x0][0x23c], -R2 ;  /* 0x00008f0013047a23 */ /* 0x002fc40000010802 */
[----:B------:R-:W-:-:S05]  /*2b40*/  FFMA.FTZ R2, R33, c[0x0][0x23c], -R2 ;  /* 0x00008f0021027a23 */ /* 0x000fca0000010802 */
[C---:B------:R-:W-:Y:S01]  /*2b50*/  HMMA.16816.F32 R104, R124.reuse, R184, R104 ;  /* 0x000000b87c68723c */ /* 0x040fe20000001868 */
[----:B------:R1:W2:Y:S07]  /*2b60*/  MUFU.EX2 R31, R4 ;  /* 0x00000004001f7308 */ /* 0x0002ae0000000800 */
[C---:B------:R-:W-:Y:S01]  /*2b70*/  HMMA.16816.F32 R120, R124.reuse, R188, R120 ;  /* 0x000000bc7c78723c */ /* 0x040fe20000001878 */
[----:B------:R3:W-:Y:S07]  /*2b80*/  MUFU.EX2 R10, R2 ;  /* 0x00000002000a7308 */ /* 0x0007ee0000000800 */
[----:B------:R-:W-:Y:S01]  /*2b90*/  HMMA.16816.F32 R152, R124, R158, R152 ;  /* 0x0000009e7c98723c */ /* 0x000fe20000001898 */
[----:B-1----:R-:W-:Y:S01]  /*2ba0*/  FFMA.FTZ R4, R20, c[0x0][0x23c], -R0 ;  /* 0x00008f0014047a23 */ /* 0x002fe20000010800 */
[----:B--2---:R-:W-:-:S03]  /*2bb0*/  F2FP.PACK_AB R6, R31, R30 ;  /* 0x0000001e1f06723e */ /* 0x004fc600000000ff */
[----:B------:R1:W-:Y:S03]  /*2bc0*/  MUFU.EX2 R26, R4 ;  /* 0x00000004001a7308 */ /* 0x0003e60000000800 */
[----:B------:R-:W-:Y:S01]  /*2bd0*/  HMMA.16816.F32 R168, R124, R174, R168 ;  /* 0x000000ae7ca8723c */ /* 0x000fe200000018a8 */
[----:B---3--:R-:W-:-:S04]  /*2be0*/  FFMA.FTZ R2, R29, c[0x0][0x23c], -R0 ;  /* 0x00008f001d027a23 */ /* 0x008fc80000010800 */
[----:B------:R2:W-:Y:S03]  /*2bf0*/  MUFU.EX2 R9, R2 ;  /* 0x0000000200097308 */ /* 0x0005e60000000800 */
[----:B------:R-:W-:Y:S01]  /*2c00*/  HMMA.16816.F32 R44, R124, R114, R44 ;  /* 0x000000727c2c723c */ /* 0x000fe2000000182c */
[----:B-1----:R-:W-:-:S07]  /*2c10*/  FFMA.FTZ R4, R21, c[0x0][0x23c], -R0 ;  /* 0x00008f0015047a23 */ /* 0x002fce0000010800 */
[----:B------:R-:W-:Y:S01]  /*2c20*/  HMMA.16816.F32 R60, R124, R142, R60 ;  /* 0x0000008e7c3c723c */ /* 0x000fe2000000183c */
[----:B------:R1:W3:Y:S01]  /*2c30*/  MUFU.EX2 R20, R4 ;  /* 0x0000000400147308 */ /* 0x0002e20000000800 */
[----:B--2---:R-:W-:-:S06]  /*2c40*/  FFMA.FTZ R2, R28, c[0x0][0x23c], -R0 ;  /* 0x00008f001c027a23 */ /* 0x004fcc0000010800 */
[C---:B------:R-:W-:Y:S01]  /*2c50*/  HMMA.16816.F32 R76, R124.reuse, R182, R76 ;  /* 0x000000b67c4c723c */ /* 0x040fe2000000184c */
[----:B------:R2:W-:Y:S07]  /*2c60*/  MUFU.EX2 R8, R2 ;  /* 0x0000000200087308 */ /* 0x0005ee0000000800 */
[----:B------:R-:W-:Y:S01]  /*2c70*/  HMMA.16816.F32 R92, R124, R178, R92 ;  /* 0x000000b27c5c723c */ /* 0x000fe2000000185c */
[----:B-1----:R-:W-:Y:S01]  /*2c80*/  FFMA.FTZ R4, R22, c[0x0][0x23c], -R0 ;  /* 0x00008f0016047a23 */ /* 0x002fe20000010800 */
[----:B---3--:R-:W-:-:S03]  /*2c90*/  F2FP.PACK_AB R5, R20, R26 ;  /* 0x0000001a1405723e */ /* 0x008fc600000000ff */
[----:B------:R1:W-:Y:S03]  /*2ca0*/  MUFU.EX2 R18, R4 ;  /* 0x0000000400127308 */ /* 0x0003e60000000800 */
[----:B------:R-:W-:Y:S01]  /*2cb0*/  HMMA.16816.F32 R108, R124, R186, R108 ;  /* 0x000000ba7c6c723c */ /* 0x000fe2000000186c */
[----:B--2---:R-:W-:-:S06]  /*2cc0*/  FFMA.FTZ R2, R25, c[0x0][0x23c], -R0 ;  /* 0x00008f0019027a23 */ /* 0x004fcc0000010800 */
[----:B------:R-:W-:Y:S01]  /*2cd0*/  MUFU.EX2 R2, R2 ;  /* 0x0000000200027308 */ /* 0x000fe20000000800 */
[----:B------:R-:W-:Y:S01]  /*2ce0*/  HMMA.16816.F32 R124, R124, R190, R84 ;  /* 0x000000be7c7c723c */ /* 0x000fe20000001854 */
[--C-:B-1----:R-:W-:Y:S02]  /*2cf0*/  FFMA.FTZ R4, R23, c[0x0][0x23c], -R0.reuse ;  /* 0x00008f0017047a23 */ /* 0x102fe40000010800 */
[----:B------:R-:W-:-:S04]  /*2d00*/  FFMA.FTZ R0, R24, c[0x0][0x23c], -R0 ;  /* 0x00008f0018007a23 */ /* 0x000fc80000010800 */
[----:B------:R1:W2:Y:S08]  /*2d10*/  MUFU.EX2 R19, R4 ;  /* 0x0000000400137308 */ /* 0x0002b00000000800 */
[----:B------:R-:W3:Y:S01]  /*2d20*/  MUFU.EX2 R0, R0 ;  /* 0x0000000000007308 */ /* 0x000ee20000000800 */
[----:B-1----:R-:W-:Y:S02]  /*2d30*/  F2FP.PACK_AB R4, R27, R32 ;  /* 0x000000201b04723e */ /* 0x002fe400000000ff */
[----:B--2---:R-:W-:-:S07]  /*2d40*/  F2FP.PACK_AB R7, R19, R18 ;  /* 0x000000121307723e */ /* 0x004fce00000000ff */
        /* <DEDUP_REMOVED lines=14> */
[C---:B------:R-:W-:Y:S07]  /*2e30*/  HMMA.16816.F32 R116, R4.reuse, R128, RZ ;  /* 0x000000800474723c */ /* 0x040fee00000018ff */
[----:B------:R-:W-:Y:S01]  /*2e40*/  F2FP.PACK_AB R128, R16, R17 ;  /* 0x000000111080723e */ /* 0x000fe200000000ff */
[----:B------:R-:W-:Y:S01]  /*2e50*/  HMMA.16816.F32 R196, R4, R130, RZ ;  /* 0x0000008204c4723c */ /* 0x000fe200000018ff */
[----:B------:R-:W-:-:S06]  /*2e60*/  F2FP.PACK_AB R129, R8, R9 ;  /* 0x000000090881723e */ /* 0x000fcc00000000ff */
[----:B------:R-:W-:Y:S01]  /*2e70*/  FADD.FTZ R7, R32, R27 ;  /* 0x0000001b20077221 */ /* 0x000fe20000010000 */
[----:B------:R-:W-:Y:S01]  /*2e80*/  F2FP.PACK_AB R130, R10, R11 ;  /* 0x0000000b0a82723e */ /* 0x000fe200000000ff */
[----:B------:R-:W-:Y:S01]  /*2e90*/  FADD.FTZ R6, R26, R20 ;  /* 0x000000141a067221 */ /* 0x000fe20000010000 */
[----:B---3--:R-:W-:Y:S01]  /*2ea0*/  F2FP.PACK_AB R131, R0, R2 ;  /* 0x000000020083723e */ /* 0x008fe200000000ff */
        /* <DEDUP_REMOVED lines=20> */
[----:B------:R-:W-:Y:S01]  /*2ff0*/  FADD.FTZ R250, R35, R250 ;  /* 0x000000fa23fa7221 */ /* 0x000fe20000010000 */
[----:B------:R1:W-:Y:S01]  /*3000*/  STL [R1], R246 ;  /* 0x000000f601007387 */ /* 0x0003e20000100800 */
        /* <DEDUP_REMOVED lines=10> */
[----:B------:R-:W-:-:S05]  /*30b0*/  FADD.FTZ R250, R137, R250 ;  /* 0x000000fa89fa7221 */ /* 0x000fca0000010000 */
        /* <DEDUP_REMOVED lines=10> */
[----:B------:R-:W-:Y:S05]  /*3160*/  @!UPT UIADD3 URZ, URZ, URZ, URZ ;  /* 0x0000003f3f3ff290 */ /* 0x000fea000fffe03f */
[----:B------:R-:W-:Y:S11]  /*3170*/  @!P0 BRA `(.L_x_867) ;  /* 0x000084e000008947 */ /* 0x000ff60003800000 */
[----:B-1----:R-:W-:-:S04]  /*3180*/  DEPBAR.LE SB0, 0x0 ;  /* 0x000080000000791a */ /* 0x002fc80000000000 */
[----:B------:R-:W-:Y:S01]  /*3190*/  USHF.L.U32 UR11, UR4, 0x6, URZ ;  /* 0x00000006040b7899 */ /* 0x000fe2000800063f */
[----:B------:R-:W-:Y:S01]  /*31a0*/  IADD3 R245, R244, -0x2, RZ ;  /* 0xfffffffef4f57810 */ /* 0x000fe20007ffe0ff */
[----:B------:R-:W-:Y:S02]  /*31b0*/  UMOV UR10, 0x6 ;  /* 0x00000006000a7882 */ /* 0x000fe40000000000 */
[----:B------:R-:W-:Y:S02]  /*31c0*/  ULDC UR5, c[0x0][0x1a4] ;  /* 0x0000690000057ab9 */ /* 0x000fe40000000800 */
[----:B------:R-:W-:Y:S01]  /*31d0*/  USHF.L.U64.HI UR5, UR4, UR10, UR5 ;  /* 0x0000000a04057299 */ /* 0x000fe20008010205 */
[----:B------:R-:W-:Y:S01]  /*31e0*/  BAR.SYNC.DEFER_BLOCKING 0x0 ;  /* 0x0000000000007b1d */ /* 0x000fe20000010000 */
[----:B------:R-:W-:Y:S02]  /*31f0*/  IADD3 R4, P1, R242, -UR11, RZ ;  /* 0x8000000bf2047c10 */ /* 0x000fe4000ff3e0ff */
[----:B------:R-:W-:-:S02]  /*3200*/  IADD3 R232, P0, R240, -UR11, RZ ;  /* 0x8000000bf0e87c10 */ /* 0x000fc4000ff1e0ff */
[----:B------:R-:W-:Y:S02]  /*3210*/  IADD3.X R5, R243, ~UR5, RZ, P1, !PT ;  /* 0x80000005f3057c10 */ /* 0x000fe40008ffe4ff */
[----:B------:R-:W-:-:S03]  /*3220*/  IADD3.X R233, R241, ~UR5, RZ, P0, !PT ;  /* 0x80000005f1e97c10 */ /* 0x000fc600087fe4ff */
        /* <DEDUP_REMOVED lines=10> */
[----:B------:R-:W5:Y:S04]  /*32d0*/  LDSM.16.M88.4 R16, [R213] ;  /* 0x00000000d510783b */ /* 0x000f680000000200 */
[----:B------:R-:W-:Y:S04]  /*32e0*/  LDSM.16.M88.4 R32, [R223] ;  /* 0x00000000df20783b */ /* 0x000fe80000000200 */
[----:B-1----:R-:W1:Y:S04]  /*32f0*/  LDSM.16.M88.4 R4, [R215+0x2000] ;  /* 0x00200000d704783b */ /* 0x002e680000000200 */
[----:B------:R-:W1:Y:S04]  /*3300*/  LDSM.16.M88.4 R140, [R226] ;  /* 0x00000000e28c783b */ /* 0x000e680000000200 */
[----:B------:R-:W1:Y:S04]  /*3310*/  LDSM.16.M88.4 R28, [R215] ;  /* 0x00000000d71c783b */ /* 0x000e680000000200 */
[----:B------:R-:W-:Y:S04]  /*3320*/  LDSM.16.M88.4 R176, [R220] ;  /* 0x00000000dcb0783b */ /* 0x000fe80000000200 */
[----:B------:R-:W-:Y:S04]  /*3330*/  LDSM.16.M88.4 R180, [R220+0x800] ;  /* 0x00080000dcb4783b */ /* 0x000fe80000000200 */
[----:B------:R-:W0:Y:S01]  /*3340*/  LDGDEPBAR ;  /* 0x00000000000079af */ /* 0x000e220000000000 */
[C---:B---3--:R-:W-:Y:S08]  /*3350*/  HMMA.16816.F32 R196, R8.reuse, R20, RZ ;  /* 0x0000001408c4723c */ /* 0x048ff000000018ff */
[C---:B------:R-:W-:Y:S08]  /*3360*/  HMMA.16816.F32 R192, R8.reuse, R22, RZ ;  /* 0x0000001608c0723c */ /* 0x040ff000000018ff */
[C---:B----4-:R-:W-:Y:S08]  /*3370*/  HMMA.16816.F32 R188, R8.reuse, R24, RZ ;  /* 0x0000001808bc723c */ /* 0x050ff000000018ff */
[----:B------:R-:W-:Y:S08]  /*3380*/  HMMA.16816.F32 R184, R8, R26, RZ ;  /* 0x0000001a08b8723c */ /* 0x000ff000000018ff */
[C---:B-----5:R-:W-:Y:S08]  /*3390*/  HMMA.16816.F32 R200, R16.reuse, R20, RZ ;  /* 0x0000001410c8723c */ /* 0x060ff000000018ff */
[C---:B------:R-:W-:Y:S01]  /*33a0*/  HMMA.16816.F32 R204, R16.reuse, R22, RZ ;  /* 0x0000001610cc723c */ /* 0x040fe200000018ff */
[----:B------:R-:W3:Y:S07]  /*33b0*/  LDSM.16.M88.4 R20, [R221+0x2000] ;  /* 0x00200000dd14783b */ /* 0x000eee0000000200 */
[C---:B------:R-:W-:Y:S08]  /*33c0*/  HMMA.16816.F32 R8, R16.reuse, R24, RZ ;  /* 0x000000181008723c */ /* 0x040ff000000018ff */
[----:B------:R-:W-:Y:S01]  /*33d0*/  HMMA.16816.F32 R16, R16, R26, RZ ;  /* 0x0000001a1010723c */ /* 0x000fe200000018ff */
[----:B------:R-:W4:Y:S07]  /*33e0*/  LDSM.16.M88.4 R24, [R221] ;  /* 0x00000000dd18783b */ /* 0x000f2e0000000200 */
[C---:B-1----:R-:W-:Y:S08]  /*33f0*/  HMMA.16816.F32 R228, R4.reuse, R32, R196 ;  /* 0x0000002004e4723c */ /* 0x042ff000000018c4 */
[C---:B------:R-:W-:Y:S08]  /*3400*/  HMMA.16816.F32 R208, R4.reuse, R140, R188 ;  /* 0x0000008c04d0723c */ /* 0x040ff000000018bc */
[C---:B------:R-:W-:Y:S08]  /*3410*/  HMMA.16816.F32 R196, R4.reuse, R34, R192 ;  /* 0x0000002204c4723c */ /* 0x040ff000000018c0 */
[----:B------:R-:W-:Y:S08]  /*3420*/  HMMA.16816.F32 R188, R4, R142, R184 ;  /* 0x0000008e04bc723c */ /* 0x000ff000000018b8 */
[C---:B------:R-:W-:Y:S08]  /*3430*/  HMMA.16816.F32 R184, R28.reuse, R32, R200 ;  /* 0x000000201cb8723c */ /* 0x040ff000000018c8 */
[C---:B------:R-:W-:Y:S01]  /*3440*/  HMMA.16816.F32 R4, R28.reuse, R34, R204 ;  /* 0x000000221c04723c */ /* 0x040fe200000018cc */
[----:B------:R-:W-:Y:S07]  /*3450*/  LDSM.16.M88.4 R32, [R218] ;  /* 0x00000000da20783b */ /* 0x000fee0000000200 */
[C---:B------:R-:W-:Y:S01]  /*3460*/  HMMA.16816.F32 R192, R28.reuse, R140, R8 ;  /* 0x0000008c1cc0723c */ /* 0x040fe20000001808 */
[----:B------:R-:W1:Y:S07]  /*3470*/  LDSM.16.M88.4 R8, [R219+0x2000] ;  /* 0x00200000db08783b */ /* 0x000e6e0000000200 */
[----:B------:R-:W-:Y:S01]  /*3480*/  HMMA.16816.F32 R140, R28, R142, R16 ;  /* 0x0000008e1c8c723c */ /* 0x000fe20000001810 */
[----:B------:R-:W5:Y:S04]  /*3490*/  LDSM.16.M88.4 R28, [R218+0x800] ;  /* 0x00080000da1c783b */ /* 0x000f680000000200 */
[----:B------:R-:W1:Y:S03]  /*34a0*/  LDSM.16.M88.4 R16, [R219] ;  /* 0x00000000db10783b */ /* 0x000e660000000200 */
[C---:B---3--:R-:W-:Y:S08]  /*34b0*/  HMMA.16816.F32 R200, R20.reuse, R176, R228 ;  /* 0x000000b014c8723c */ /* 0x048ff000000018e4 */
[C---:B------:R-:W-:Y:S08]  /*34c0*/  HMMA.16816.F32 R204, R20.reuse, R178, R196 ;  /* 0x000000b214cc723c */ /* 0x040ff000000018c4 */
[C---:B------:R-:W-:Y:S08]  /*34d0*/  HMMA.16816.F32 R208, R20.reuse, R180, R208 ;  /* 0x000000b414d0723c */ /* 0x040ff000000018d0 */
[----:B------:R-:W-:Y:S01]  /*34e0*/  HMMA.16816.F32 R196, R20, R182, R188 ;  /* 0x000000b614c4723c */ /* 0x000fe200000018bc */
[----:B------:R-:W-:Y:S07]  /*34f0*/  LDSM.16.M88.4 R20, [R222+0x1000] ;  /* 0x00100000de14783b */ /* 0x000fee0000000200 */
[C---:B----4-:R-:W-:Y:S08]  /*3500*/  HMMA.16816.F32 R188, R24.reuse, R176, R184 ;  /* 0x000000b018bc723c */ /* 0x050ff000000018b8 */
[C---:B------:R-:W-:Y:S01]  /*3510*/  HMMA.16816.F32 R184, R24.reuse, R178, R4 ;  /* 0x000000b218b8723c */ /* 0x040fe20000001804 */
[----:B------:R-:W3:Y:S07]  /*3520*/  LDSM.16.M88.4 R4, [R213+0x6000] ;  /* 0x00600000d504783b */ /* 0x000eee0000000200 */
[C---:B------:R-:W-:Y:S08]  /*3530*/  HMMA.16816.F32 R176, R24.reuse, R180, R192 ;  /* 0x000000b418b0723c */ /* 0x040ff000000018c0 */
[----:B------:R-:W-:Y:S01]  /*3540*/  HMMA.16816.F32 R192, R24, R182, R140 ;  /* 0x000000b618c0723c */ /* 0x000fe2000000188c */
[----:B------:R-:W4:Y:S04]  /*3550*/  LDSM.16.M88.4 R140, [R222+0x1800] ;  /* 0x00180000de8c783b */ /* 0x000f280000000200 */
[----:B------:R-:W2:Y:S03]  /*3560*/  LDSM.16.M88.4 R24, [R213+0x4000] ;  /* 0x00400000d518783b */ /* 0x000ea60000000200 */
[C---:B-1----:R-:W-:Y:S08]  /*3570*/  HMMA.16816.F32 R200, R8.reuse, R32, R200 ;  /* 0x0000002008c8723c */ /* 0x042ff000000018c8 */
[C---:B------:R-:W-:Y:S08]  /*3580*/  HMMA.16816.F32 R204, R8.reuse, R34, R204 ;  /* 0x0000002208cc723c */ /* 0x040ff000000018cc */
[C---:B-----5:R-:W-:Y:S08]  /*3590*/  HMMA.16816.F32 R208, R8.reuse, R28, R208 ;  /* 0x0000001c08d0723c */ /* 0x060ff000000018d0 */
[----:B------:R-:W-:Y:S08]  /*35a0*/  HMMA.16816.F32 R196, R8, R30, R196 ;  /* 0x0000001e08c4723c */ /* 0x000ff000000018c4 */
[C---:B------:R-:W-:Y:S08]  /*35b0*/  HMMA.16816.F32 R188, R16.reuse, R32, R188 ;  /* 0x0000002010bc723c */ /* 0x040ff000000018bc */
[C---:B------:R-:W-:Y:S01]  /*35c0*/  HMMA.16816.F32 R180, R16.reuse, R34, R184 ;  /* 0x0000002210b4723c */ /* 0x040fe200000018b8 */
[----:B------:R-:W-:Y:S04]  /*35d0*/  LDSM.16.M88.4 R184, [R225] ;  /* 0x00000000e1b8783b */ /* 0x000fe80000000200 */
[----:B------:R-:W1:Y:S03]  /*35e0*/  LDSM.16.M88.4 R32, [R215+0x4000] ;  /* 0x00400000d720783b */ /* 0x000e660000000200 */
[C---:B------:R-:W-:Y:S01]  /*35f0*/  HMMA.16816.F32 R8, R16.reuse, R28, R176 ;  /* 0x0000001c1008723c */ /* 0x040fe200000018b0 */
[----:B------:R-:W-:Y:S07]  /*3600*/  LDSM.16.M88.4 R176, [R220+0x1000] ;  /* 0x00100000dcb0783b */ /* 0x000fee0000000200 */
[----:B------:R-:W-:Y:S01]  /*3610*/  HMMA.16816.F32 R16, R16, R30, R192 ;  /* 0x0000001e1010723c */ /* 0x000fe200000018c0 */
[----:B------:R-:W5:Y:S07]  /*3620*/  LDSM.16.M88.4 R28, [R215+0x6000] ;  /* 0x00600000d71c783b */ /* 0x000f6e0000000200 */
[C---:B---3--:R-:W-:Y:S08]  /*3630*/  HMMA.16816.F32 R192, R4.reuse, R20, R200 ;  /* 0x0000001404c0723c */ /* 0x048ff000000018c8 */
[C---:B------:R-:W-:Y:S08]  /*3640*/  HMMA.16816.F32 R200, R4.reuse, R22, R204 ;  /* 0x0000001604c8723c */ /* 0x040ff000000018cc */
[C---:B----4-:R-:W-:Y:S08]  /*3650*/  HMMA.16816.F32 R208, R4.reuse, R140, R208 ;  /* 0x0000008c04d0723c */ /* 0x050ff000000018d0 */
[----:B------:R-:W-:Y:S08]  /*3660*/  HMMA.16816.F32 R236, R4, R142, R196 ;  /* 0x0000008e04ec723c */ /* 0x000ff000000018c4 */
[C---:B--2---:R-:W-:Y:S08]  /*3670*/  HMMA.16816.F32 R4, R24.reuse, R20, R188 ;  /* 0x000000141804723c */ /* 0x044ff000000018bc */
[C---:B------:R-:W-:Y:S01]  /*3680*/  HMMA.16816.F32 R196, R24.reuse, R22, R180 ;  /* 0x0000001618c4723c */ /* 0x040fe200000018b4 */
[----:B------:R-:W2:Y:S04]  /*3690*/  LDSM.16.M88.4 R20, [R221+0x4000] ;  /* 0x00400000dd14783b */ /* 0x000ea80000000200 */
[----:B------:R-:W3:Y:S03]  /*36a0*/  LDSM.16.M88.4 R180, [R224] ;  /* 0x00000000e0b4783b */ /* 0x000ee60000000200 */
[----:B------:R-:W-:Y:S01]  /*36b0*/  HMMA.16816.F32 R188, R24, R140, R8 ;  /* 0x0000008c18bc723c */ /* 0x000fe20000001808 */
[----:B------:R-:W-:Y:S07]  /*36c0*/  LDSM.16.M88.4 R8, [R219+0x4000] ;  /* 0x00400000db08783b */ /* 0x000fee0000000200 */
[----:B-1----:R-:W-:Y:S08]  /*36d0*/  HMMA.16816.F32 R4, R32, R184, R4 ;  /* 0x000000b82004723c */ /* 0x002ff00000001804 */
[----:B------:R-:W-:Y:S01]  /*36e0*/  HMMA.16816.F32 R228, R24, R142, R16 ;  /* 0x0000008e18e4723c */ /* 0x000fe20000001810 */
[----:B------:R-:W-:Y:S04]  /*36f0*/  LDSM.16.M88.4 R24, [R218+0x1000] ;  /* 0x00100000da18783b */ /* 0x000fe80000000200 */
[----:B------:R-:W1:Y:S03]  /*3700*/  LDSM.16.M88.4 R16, [R221+0x6000] ;  /* 0x00600000dd10783b */ /* 0x000e660000000200 */
[C---:B-----5:R-:W-:Y:S08]  /*3710*/  HMMA.16816.F32 R140, R28.reuse, R184, R192 ;  /* 0x000000b81c8c723c */ /* 0x060ff000000018c0 */
[-C--:B------:R-:W-:Y:S08]  /*3720*/  HMMA.16816.F32 R200, R28, R186.reuse, R200 ;  /* 0x000000ba1cc8723c */ /* 0x080ff000000018c8 */
[----:B------:R-:W-:Y:S08]  /*3730*/  HMMA.16816.F32 R196, R32, R186, R196 ;  /* 0x000000ba20c4723c */ /* 0x000ff000000018c4 */
[----:B--2---:R-:W-:Y:S01]  /*3740*/  HMMA.16816.F32 R184, R20, R176, R4 ;  /* 0x000000b014b8723c */ /* 0x004fe20000001804 */
[----:B------:R-:W2:Y:S07]  /*3750*/  LDSM.16.M88.4 R4, [R219+0x6000] ;  /* 0x00600000db04783b */ /* 0x000eae0000000200 */
[----:B---3--:R-:W-:Y:S08]  /*3760*/  HMMA.16816.F32 R204, R32, R180, R188 ;  /* 0x000000b420cc723c */ /* 0x008ff000000018bc */
[----:B-1----:R-:W-:Y:S01]  /*3770*/  HMMA.16816.F32 R192, R16, R176, R140 ;  /* 0x000000b010c0723c */ /* 0x002fe2000000188c */
[----:B------:R-:W1:Y:S07]  /*3780*/  LDSM.16.M88.4 R140, [R220+0x1800] ;  /* 0x00180000dc8c783b */ /* 0x000e6e0000000200 */
[----:B------:R-:W-:Y:S08]  /*3790*/  HMMA.16816.F32 R188, R8, R24, R184 ;  /* 0x0000001808bc723c */ /* 0x000ff000000018b8 */
[-C--:B------:R-:W-:Y:S08]  /*37a0*/  HMMA.16816.F32 R184, R16, R178.reuse, R200 ;  /* 0x000000b210b8723c */ /* 0x080ff000000018c8 */
[----:B------:R-:W-:Y:S08]  /*37b0*/  HMMA.16816.F32 R176, R20, R178, R196 ;  /* 0x000000b214b0723c */ /* 0x000ff000000018c4 */
[----:B--2---:R-:W-:Y:S01]  /*37c0*/  HMMA.16816.F32 R196, R4, R24, R192 ;  /* 0x0000001804c4723c */ /* 0x004fe200000018c0 */
[----:B------:R-:W-:-:S02]  /*37d0*/  FMUL.FTZ R189, R189, c[0x0][0x2ec] ;  /* 0x0000bb00bdbd7a20 */ /* 0x000fc40000410000 */
[----:B------:R-:W-:Y:S02]  /*37e0*/  FMUL.FTZ R191, R191, c[0x0][0x2ec] ;  /* 0x0000bb00bfbf7a20 */ /* 0x000fe40000410000 */
[----:B------:R-:W-:Y:S02]  /*37f0*/  FMUL.FTZ R190, R190, c[0x0][0x2ec] ;  /* 0x0000bb00bebe7a20 */ /* 0x000fe40000410000 */
[----:B------:R-:W2:Y:S01]  /*3800*/  MUFU.TANH R189, R189 ;  /* 0x000000bd00bd7308 */ /* 0x000ea20000002400 */
[----:B------:R-:W-:Y:S01]  /*3810*/  HMMA.16816.F32 R192, R4, R26, R184 ;  /* 0x0000001a04c0723c */ /* 0x000fe200000018b8 */
[----:B------:R-:W-:-:S06]  /*3820*/  FMUL.FTZ R188, R188, c[0x0][0x2ec] ;  /* 0x0000bb00bcbc7a20 */ /* 0x000fcc0000410000 */
[----:B------:R-:W-:Y:S01]  /*3830*/  MUFU.TANH R191, R191 ;  /* 0x000000bf00bf7308 */ /* 0x000fe20000002400 */
[----:B------:R-:W-:Y:S01]  /*3840*/  HMMA.16816.F32 R176, R8, R26, R176 ;  /* 0x0000001a08b0723c */ /* 0x000fe200000018b0 */
[----:B------:R-:W3:Y:S01]  /*3850*/  LDSM.16.M88.4 R24, [R218+0x1800] ;  /* 0x00180000da18783b */ /* 0x000ee20000000200 */
[----:B------:R-:W-:-:S06]  /*3860*/  DEPBAR.LE SB0, 0x0 ;  /* 0x000080000000791a */ /* 0x000fcc0000000000 */
[----:B------:R-:W-:Y:S01]  /*3870*/  HMMA.16816.F32 R208, R28, R180, R208 ;  /* 0x000000b41cd0723c */ /* 0x000fe200000018d0 */
[----:B------:R-:W-:Y:S02]  /*3880*/  FMUL.FTZ R197, R197, c[0x0][0x2ec] ;  /* 0x0000bb00c5c57a20 */ /* 0x000fe40000410000 */
[----:B------:R-:W-:Y:S02]  /*3890*/  FMUL.FTZ R199, R199, c[0x0][0x2ec] ;  /* 0x0000bb00c7c77a20 */ /* 0x000fe40000410000 */
[----:B------:R-:W4:Y:S01]  /*38a0*/  MUFU.TANH R133, R197 ;  /* 0x000000c500857308 */ /* 0x000f220000002400 */
[----:B------:R-:W-:Y:S02]  /*38b0*/  FMUL.FTZ R198, R198, c[0x0][0x2ec] ;  /* 0x0000bb00c6c67a20 */ /* 0x000fe40000410000 */
[----:B------:R-:W-:Y:S01]  /*38c0*/  HMMA.16816.F32 R32, R32, R182, R228 ;  /* 0x000000b62020723c */ /* 0x000fe200000018e4 */
[----:B------:R-:W-:Y:S02]  /*38d0*/  FMUL.FTZ R192, R192, c[0x0][0x2ec] ;  /* 0x0000bb00c0c07a20 */ /* 0x000fe40000410000 */
[----:B------:R-:W-:-:S02]  /*38e0*/  FMUL.FTZ R194, R194, c[0x0][0x2ec] ;  /* 0x0000bb00c2c27a20 */ /* 0x000fc40000410000 */
[----:B------:R-:W-:Y:S01]  /*38f0*/  FMUL.FTZ R195, R195, c[0x0][0x2ec] ;  /* 0x0000bb00c3c37a20 */ /* 0x000fe20000410000 */
[----:B------:R-:W-:Y:S01]  /*3900*/  MUFU.TANH R199, R199 ;  /* 0x000000c700c77308 */ /* 0x000fe20000002400 */
[----:B------:R-:W-:Y:S01]  /*3910*/  FMUL.FTZ R193, R193, c[0x0][0x2ec] ;  /* 0x0000bb00c1c17a20 */ /* 0x000fe20000410000 */
[----:B-1----:R-:W-:Y:S01]  /*3920*/  HMMA.16816.F32 R200, R20, R140, R204 ;  /* 0x0000008c14c8723c */ /* 0x002fe200000018cc */
[----:B------:R-:W-:Y:S02]  /*3930*/  FMUL.FTZ R176, R176, c[0x0][0x2ec] ;  /* 0x0000bb00b0b07a20 */ /* 0x000fe40000410000 */
[----:B------:R-:W-:Y:S02]  /*3940*/  FMUL.FTZ R177, R177, c[0x0][0x2ec] ;  /* 0x0000bb00b1b17a20 */ /* 0x000fe40000410000 */
[----:B------:R-:W-:Y:S01]  /*3950*/  FMUL.FTZ R178, R178, c[0x0][0x2ec] ;  /* 0x0000bb00b2b27a20 */ /* 0x000fe20000410000 */
[----:B------:R-:W1:Y:S01]  /*3960*/  MUFU.TANH R132, R176 ;  /* 0x000000b000847308 */ /* 0x000e620000002400 */
[----:B------:R-:W-:Y:S01]  /*3970*/  FMUL.FTZ R179, R179, c[0x0][0x2ec] ;  /* 0x0000bb00b3b37a20 */ /* 0x000fe20000410000 */
[----:B------:R-:W-:Y:S01]  /*3980*/  HMMA.16816.F32 R28, R28, R182, R236 ;  /* 0x000000b61c1c723c */ /* 0x000fe200000018ec */
[----:B------:R-:W-:-:S05]  /*3990*/  FMUL.FTZ R196, R196, c[0x0][0x2ec] ;  /* 0x0000bb00c4c47a20 */ /* 0x000fca0000410000 */
[----:B------:R-:W-:Y:S02]  /*39a0*/  MUFU.TANH R137, R177 ;  /* 0x000000b100897308 */ /* 0x000fe40000002400 */
[----:B------:R-:W-:Y:S06]  /*39b0*/  HMMA.16816.F32 R204, R16, R140, R208 ;  /* 0x0000008c10cc723c */ /* 0x000fec00000018d0 */
[----:B------:R-:W5:Y:S02]  /*39c0*/  MUFU.TANH R138, R178 ;  /* 0x000000b2008a7308 */ /* 0x000f640000002400 */
[----:B------:R-:W-:Y:S06]  /*39d0*/  HMMA.16816.F32 R20, R20, R142, R32 ;  /* 0x0000008e1414723c */ /* 0x000fec0000001820 */
[----:B------:R1:W-:Y:S02]  /*39e0*/  MUFU.TANH R139, R179 ;  /* 0x000000b3008b7308 */ /* 0x0003e40000002400 */
[----:B---3--:R-:W-:Y:S06]  /*39f0*/  HMMA.16816.F32 R184, R8, R24, R200 ;  /* 0x0000001808b8723c */ /* 0x008fec00000018c8 */
[----:B------:R-:W3:Y:S02]  /*3a00*/  MUFU.TANH R192, R192 ;  /* 0x000000c000c07308 */ /* 0x000ee40000002400 */
[----:B------:R-:W-:Y:S06]  /*3a10*/  HMMA.16816.F32 R140, R16, R142, R28 ;  /* 0x0000008e108c723c */ /* 0x000fec000000181c */
[----:B------:R-:W2:Y:S02]  /*3a20*/  MUFU.TANH R194, R194 ;  /* 0x000000c200c27308 */ /* 0x000ea40000002400 */
[----:B-1----:R-:W-:Y:S06]  /*3a30*/  HMMA.16816.F32 R176, R4, R24, R204 ;  /* 0x0000001804b0723c */ /* 0x002fec00000018cc */
[----:B------:R-:W1:Y:S02]  /*3a40*/  MUFU.TANH R195, R195 ;  /* 0x000000c300c37308 */ /* 0x000e640000002400 */
[----:B------:R-:W-:Y:S01]  /*3a50*/  HMMA.16816.F32 R20, R8, R26, R20 ;  /* 0x0000001a0814723c */ /* 0x000fe20000001814 */
[----:B------:R-:W-:-:S02]  /*3a60*/  FMUL.FTZ R0, R185, c[0x0][0x2ec] ;  /* 0x0000bb00b9007a20 */ /* 0x000fc40000410000 */
[----:B------:R-:W-:Y:S02]  /*3a70*/  FMUL.FTZ R184, R184, c[0x0][0x2ec] ;  /* 0x0000bb00b8b87a20 */ /* 0x000fe40000410000 */
[----:B------:R-:W-:Y:S01]  /*3a80*/  FMUL.FTZ R186, R186, c[0x0][0x2ec] ;  /* 0x0000bb00baba7a20 */ /* 0x000fe20000410000 */
[----:B------:R1:W-:Y:S01]  /*3a90*/  MUFU.TANH R197, R0 ;  /* 0x0000000000c57308 */ /* 0x0003e20000002400 */
[----:B------:R-:W-:Y:S01]  /*3aa0*/  FMUL.FTZ R187, R187, c[0x0][0x2ec] ;  /* 0x0000bb00bbbb7a20 */ /* 0x000fe20000410000 */
[----:B------:R-:W-:Y:S06]  /*3ab0*/  HMMA.16816.F32 R24, R4, R26, R140 ;  /* 0x0000001a0418723c */ /* 0x000fec000000188c */
[----:B------:R-:W-:Y:S02]  /*3ac0*/  MUFU.TANH R180, R198 ;  /* 0x000000c600b47308 */ /* 0x000fe40000002400 */
[----:B------:R-:W-:-:S02]  /*3ad0*/  FMUL.FTZ R176, R176, c[0x0][0x2ec] ;  /* 0x0000bb00b0b07a20 */ /* 0x000fc40000410000 */
[----:B------:R-:W-:Y:S02]  /*3ae0*/  FMUL.FTZ R178, R178, c[0x0][0x2ec] ;  /* 0x0000bb00b2b27a20 */ /* 0x000fe40000410000 */
[----:B------:R-:W-:Y:S02]  /*3af0*/  FMUL.FTZ R177, R177, c[0x0][0x2ec] ;  /* 0x0000bb00b1b17a20 */ /* 0x000fe40000410000 */
[----:B-1----:R-:W-:Y:S01]  /*3b00*/  IMAD R0, R245, 0x20, R247 ;  /* 0x00000020f5007824 */ /* 0x002fe200078e02f7 */
[----:B------:R-:W1:Y:S01]  /*3b10*/  MUFU.TANH R193, R193 ;  /* 0x000000c100c17308 */ /* 0x000e620000002400 */
[----:B------:R-:W-:Y:S02]  /*3b20*/  FMUL.FTZ R179, R179, c[0x0][0x2ec] ;  /* 0x0000bb00b3b37a20 */ /* 0x000fe40000410000 */
[----:B------:R-:W-:Y:S01]  /*3b30*/  FMUL.FTZ R22, R22, c[0x0][0x2ec] ;  /* 0x0000bb0016167a20 */ /* 0x000fe20000410000 */
[C---:B------:R-:W-:Y:S01]  /*3b40*/  IADD3 R2, R0.reuse, 0x1, RZ ;  /* 0x0000000100027810 */ /* 0x040fe20007ffe0ff */
[----:B------:R-:W-:Y:S01]  /*3b50*/  FMUL.FTZ R21, R21, c[0x0][0x2ec] ;  /* 0x0000bb0015157a20 */ /* 0x000fe20000410000 */
[----:B------:R-:W-:Y:S01]  /*3b60*/  IADD3 R8, R0, 0x9, RZ ;  /* 0x0000000900087810 */ /* 0x000fe20007ffe0ff */
[----:B------:R-:W-:Y:S01]  /*3b70*/  FMUL.FTZ R23, R23, c[0x0][0x2ec] ;  /* 0x0000bb0017177a20 */ /* 0x000fe20000410000 */
[C---:B------:R-:W-:Y:S01]  /*3b80*/  ISETP.GE.AND P6, PT, R2.reuse, R14, PT ;  /* 0x0000000e0200720c */ /* 0x040fe20003fc6270 */
[----:B------:R1:W1:Y:S01]  /*3b90*/  MUFU.TANH R198, R184 ;  /* 0x000000b800c67308 */ /* 0x0002620000002400 */
[----:B------:R-:W-:Y:S01]  /*3ba0*/  ISETP.GE.AND P5, PT, R2, R15, PT ;  /* 0x0000000f0200720c */ /* 0x000fe20003fa6270 */
[----:B------:R-:W-:Y:S01]  /*3bb0*/  FMUL.FTZ R24, R24, c[0x0][0x2ec] ;  /* 0x0000bb0018187a20 */ /* 0x000fe20000410000 */
[----:B------:R-:W-:Y:S01]  /*3bc0*/  ISETP.GE.AND P3, PT, R2, R13, PT ;  /* 0x0000000d0200720c */ /* 0x000fe20003f66270 */
[----:B------:R-:W-:Y:S01]  /*3bd0*/  FMUL.FTZ R26, R26, c[0x0][0x2ec] ;  /* 0x0000bb001a1a7a20 */ /* 0x000fe20000410000 */
[----:B------:R-:W-:Y:S01]  /*3be0*/  ISETP.GE.AND P1, PT, R2, R12, PT ;  /* 0x0000000c0200720c */ /* 0x000fe20003f26270 */
[----:B------:R-:W-:Y:S01]  /*3bf0*/  FMUL.FTZ R25, R25, c[0x0][0x2ec] ;  /* 0x0000bb0019197a20 */ /* 0x000fe20000410000 */
[----:B------:R-:W-:Y:S01]  /*3c00*/  IADD3 R2, R0, 0x8, RZ ;  /* 0x0000000800027810 */ /* 0x000fe20007ffe0ff */
[----:B------:R3:W3:Y:S01]  /*3c10*/  MUFU.TANH R202, R186 ;  /* 0x000000ba00ca7308 */ /* 0x0006e20000002400 */
[----:B--2---:R-:W-:-:S02]  /*3c20*/  FSEL R185, R189, -INF , !P6 ;  /* 0xff800000bdb97808 */ /* 0x004fc40007000000 */
[C---:B------:R-:W-:Y:S02]  /*3c30*/  ISETP.GE.AND P0, PT, R2.reuse, R14, PT ;  /* 0x0000000e0200720c */ /* 0x040fe40003f06270 */
[C---:B------:R-:W-:Y:S02]  /*3c40*/  ISETP.GE.AND P4, PT, R2.reuse, R15, PT ;  /* 0x0000000f0200720c */ /* 0x040fe40003f86270 */
[C---:B------:R-:W-:Y:S01]  /*3c50*/  ISETP.GE.AND P2, PT, R2.reuse, R13, PT ;  /* 0x0000000d0200720c */ /* 0x040fe20003f46270 */
[----:B------:R-:W2:Y:S01]  /*3c60*/  MUFU.TANH R176, R176 ;  /* 0x000000b000b07308 */ /* 0x000ea20000002400 */
[----:B------:R-:W-:Y:S01]  /*3c70*/  ISETP.GE.AND P6, PT, R2, R12, PT ;  /* 0x0000000c0200720c */ /* 0x000fe20003fc6270 */
[----:B------:R-:W-:Y:S01]  /*3c80*/  FMUL.FTZ R2, R20, c[0x0][0x2ec] ;  /* 0x0000bb0014027a20 */ /* 0x000fe20000410000 */
[----:B----4-:R-:W-:Y:S02]  /*3c90*/  FSEL R19, R133, -INF , !P3 ;  /* 0xff80000085137808 */ /* 0x010fe40005800000 */
[----:B------:R-:W-:-:S02]  /*3ca0*/  ISETP.GE.AND P3, PT, R8, R15, PT ;  /* 0x0000000f0800720c */ /* 0x000fc40003f66270 */
[----:B-1----:R-:W-:Y:S01]  /*3cb0*/  FSEL R184, R132, -INF , !P0 ;  /* 0xff80000084b87808 */ /* 0x002fe20004000000 */
[----:B------:R-:W1:Y:S01]  /*3cc0*/  MUFU.TANH R178, R178 ;  /* 0x000000b200b27308 */ /* 0x000e620000002400 */
[----:B---3--:R-:W-:Y:S02]  /*3cd0*/  FSEL R186, R191, -INF , !P5 ;  /* 0xff800000bfba7808 */ /* 0x008fe40006800000 */
[----:B------:R-:W-:Y:S02]  /*3ce0*/  ISETP.GE.AND P5, PT, R8, R14, PT ;  /* 0x0000000e0800720c */ /* 0x000fe40003fa6270 */
[----:B------:R-:W-:Y:S02]  /*3cf0*/  IADD3 R4, R0, 0x11, RZ ;  /* 0x0000001100047810 */ /* 0x000fe40007ffe0ff */
[----:B------:R-:W-:Y:S01]  /*3d00*/  ISETP.GE.AND P0, PT, R8, R12, PT ;  /* 0x0000000c0800720c */ /* 0x000fe20003f06270 */
[----:B------:R-:W3:Y:S01]  /*3d10*/  MUFU.TANH R177, R177 ;  /* 0x000000b100b17308 */ /* 0x000ee20000002400 */
[----:B------:R-:W-:-:S02]  /*3d20*/  FSEL R20, R199, -INF , !P1 ;  /* 0xff800000c7147808 */ /* 0x000fc40004800000 */
[----:B-----5:R-:W-:Y:S02]  /*3d30*/  FSEL R138, R138, -INF , !P4 ;  /* 0xff8000008a8a7808 */ /* 0x020fe40006000000 */
[----:B------:R-:W-:Y:S02]  /*3d40*/  FSEL R11, R192, -INF , !P2 ;  /* 0xff800000c00b7808 */ /* 0x000fe40005000000 */
[----:B------:R-:W-:Y:S01]  /*3d50*/  FSEL R17, R194, -INF , !P6 ;  /* 0xff800000c2117808 */ /* 0x000fe20007000000 */
[----:B------:R4:W-:Y:S01]  /*3d60*/  MUFU.TANH R9, R2 ;  /* 0x0000000200097308 */ /* 0x0009e20000002400 */
[----:B------:R-:W-:Y:S02]  /*3d70*/  FSEL R137, R137, -INF , !P5 ;  /* 0xff80000089897808 */ /* 0x000fe40006800000 */
[----:B------:R-:W-:Y:S02]  /*3d80*/  ISETP.GE.AND P1, PT, R8, R13, PT ;  /* 0x0000000d0800720c */ /* 0x000fe40003f26270 */
[----:B------:R-:W-:-:S02]  /*3d90*/  FSEL R139, R139, -INF , !P3 ;  /* 0xff8000008b8b7808 */ /* 0x000fc40005800000 */
[C---:B------:R-:W-:Y:S01]  /*3da0*/  ISETP.GE.AND P3, PT, R4.reuse, R14, PT ;  /* 0x0000000e0400720c */ /* 0x040fe20003f66270 */
[----:B------:R-:W-:Y:S01]  /*3db0*/  MUFU.TANH R208, R190 ;  /* 0x000000be00d07308 */ /* 0x000fe20000002400 */
[----:B------:R-:W-:Y:S02]  /*3dc0*/  FSEL R16, R195, -INF , !P0 ;  /* 0xff800000c3107808 */ /* 0x000fe40004000000 */
[C---:B------:R-:W-:Y:S02]  /*3dd0*/  ISETP.GE.AND P0, PT, R4.reuse, R13, PT ;  /* 0x0000000d0400720c */ /* 0x040fe40003f06270 */
[----:B------:R-:W-:Y:S02]  /*3de0*/  FSEL R18, R193, -INF , !P1 ;  /* 0xff800000c1127808 */ /* 0x000fe40004800000 */
[----:B------:R-:W-:Y:S01]  /*3df0*/  ISETP.GE.AND P1, PT, R4, R15, PT ;  /* 0x0000000f0400720c */ /* 0x000fe20003f26270 */
[----:B------:R2:W5:Y:S01]  /*3e00*/  MUFU.TANH R201, R187 ;  /* 0x000000bb00c97308 */ /* 0x0005620000002400 */
[----:B----4-:R-:W-:-:S02]  /*3e10*/  IADD3 R2, R0, 0x10, RZ ;  /* 0x0000001000027810 */ /* 0x010fc40007ffe0ff */
[----:B------:R-:W-:Y:S02]  /*3e20*/  FSEL R197, R197, -INF , !P3 ;  /* 0xff800000c5c57808 */ /* 0x000fe40005800000 */
[C---:B------:R-:W-:Y:S02]  /*3e30*/  ISETP.GE.AND P4, PT, R2.reuse, R14, PT ;  /* 0x0000000e0200720c */ /* 0x040fe40003f86270 */
[C---:B------:R-:W-:Y:S01]  /*3e40*/  ISETP.GE.AND P2, PT, R2.reuse, R15, PT ;  /* 0x0000000f0200720c */ /* 0x040fe20003f46270 */
[----:B------:R-:W4:Y:S01]  /*3e50*/  MUFU.TANH R179, R179 ;  /* 0x000000b300b37308 */ /* 0x000f220000002400 */
[C---:B------:R-:W-:Y:S02]  /*3e60*/  ISETP.GE.AND P6, PT, R2.reuse, R13, PT ;  /* 0x0000000d0200720c */ /* 0x040fe40003fc6270 */
[----:B------:R-:W-:Y:S02]  /*3e70*/  ISETP.GE.AND P5, PT, R2, R12, PT ;  /* 0x0000000c0200720c */ /* 0x000fe40003fa6270 */
[----:B------:R-:W-:-:S02]  /*3e80*/  IADD3 R2, R0, 0x18, RZ ;  /* 0x0000001800027810 */ /* 0x000fc40007ffe0ff */
[----:B------:R-:W-:Y:S01]  /*3e90*/  FSEL R198, R198, -INF , !P4 ;  /* 0xff800000c6c67808 */ /* 0x000fe20006000000 */
[----:B------:R3:W-:Y:S01]  /*3ea0*/  MUFU.TANH R209, R188 ;  /* 0x000000bc00d17308 */ /* 0x0007e20000002400 */
[----:B------:R-:W-:Y:S01]  /*3eb0*/  ISETP.GE.AND P4, PT, R4, R12, PT ;  /* 0x0000000c0400720c */ /* 0x000fe20003f86270 */
[----:B------:R-:W-:Y:S01]  /*3ec0*/  FMUL.FTZ R4, R27, c[0x0][0x2ec] ;  /* 0x0000bb001b047a20 */ /* 0x000fe20000410000 */
[----:B------:R-:W-:Y:S02]  /*3ed0*/  FSEL R202, R202, -INF , !P2 ;  /* 0xff800000caca7808 */ /* 0x000fe40005000000 */
[----:B--2---:R-:W-:Y:S02]  /*3ee0*/  FSEL R187, R176, -INF , !P6 ;  /* 0xff800000b0bb7808 */ /* 0x004fe40007000000 */
[----:B-1----:R-:W-:Y:S01]  /*3ef0*/  FSEL R192, R178, -INF , !P5 ;  /* 0xff800000b2c07808 */ /* 0x002fe20006800000 */
[----:B------:R-:W1:Y:S01]  /*3f00*/  MUFU.TANH R22, R22 ;  /* 0x0000001600167308 */ /* 0x000e620000002400 */
[----:B------:R-:W-:-:S02]  /*3f10*/  ISETP.GE.AND P2, PT, R2, R14, PT ;  /* 0x0000000e0200720c */ /* 0x000fc40003f46270 */
[C---:B------:R-:W-:Y:S02]  /*3f20*/  ISETP.GE.AND P6, PT, R2.reuse, R15, PT ;  /* 0x0000000f0200720c */ /* 0x040fe40003fc6270 */
[C---:B------:R-:W-:Y:S02]  /*3f30*/  ISETP.GE.AND P5, PT, R2.reuse, R13, PT ;  /* 0x0000000d0200720c */ /* 0x040fe40003fa6270 */
[----:B------:R-:W-:Y:S01]  /*3f40*/  ISETP.GE.AND P3, PT, R2, R12, PT ;  /* 0x0000000c0200720c */ /* 0x000fe20003f66270 */
[----:B------:R-:W2:Y:S01]  /*3f50*/  MUFU.TANH R189, R24 ;  /* 0x0000001800bd7308 */ /* 0x000ea20000002400 */
[----:B---3--:R-:W-:Y:S02]  /*3f60*/  FSEL R188, R177, -INF , !P0 ;  /* 0xff800000b1bc7808 */ /* 0x008fe40004000000 */
[----:B------:R-:W-:Y:S02]  /*3f70*/  ISETP.GE.AND P0, PT, R0, R15, PT ;  /* 0x0000000f0000720c */ /* 0x000fe40003f06270 */
[----:B-----5:R-:W-:-:S02]  /*3f80*/  FSEL R201, R201, -INF , !P1 ;  /* 0xff800000c9c97808 */ /* 0x020fc40004800000 */
[----:B------:R-:W-:Y:S01]  /*3f90*/  FSEL R133, R208, -INF , !P0 ;  /* 0xff800000d0857808 */ /* 0x000fe20004000000 */
[----:B------:R-:W3:Y:S01]  /*3fa0*/  MUFU.TANH R2, R26 ;  /* 0x0000001a00027308 */ /* 0x000ee20000002400 */
[----:B------:R-:W-:Y:S02]  /*3fb0*/  ISETP.NE.AND P0, PT, R244, 0x2, PT ;  /* 0x00000002f400780c */ /* 0x000fe40003f05270 */
[----:B----4-:R-:W-:Y:S02]  /*3fc0*/  FSEL R191, R179, -INF , !P4 ;  /* 0xff800000b3bf7808 */ /* 0x010fe40006000000 */
[C---:B------:R-:W-:Y:S02]  /*3fd0*/  ISETP.GE.AND P1, PT, R0.reuse, R14, PT ;  /* 0x0000000e0000720c */ /* 0x040fe40003f26270 */
[----:B------:R-:W-:Y:S01]  /*3fe0*/  ISETP.GE.AND P4, PT, R0, R13, PT ;  /* 0x0000000d0000720c */ /* 0x000fe20003f86270 */
[----:B------:R4:W5:Y:S01]  /*3ff0*/  MUFU.TANH R181, R196 ;  /* 0x000000c400b57308 */ /* 0x0009620000002400 */
[----:B-1----:R-:W-:-:S02]  /*4000*/  FSEL R200, R22, -INF , !P6 ;  /* 0xff80000016c87808 */ /* 0x002fc40007000000 */
[----:B--2---:R-:W-:Y:S02]  /*4010*/  FSEL R189, R189, -INF , !P5 ;  /* 0xff800000bdbd7808 */ /* 0x004fe40006800000 */
[----:B------:R-:W-:-:S03]  /*4020*/  FSEL R132, R209, -INF , !P1 ;  /* 0xff800000d1847808 */ /* 0x000fc60004800000 */
[----:B------:R-:W1:Y:S01]  /*4030*/  MUFU.TANH R21, R21 ;  /* 0x0000001500157308 */ /* 0x000e620000002400 */
[----:B---3--:R-:W-:-:S07]  /*4040*/  FSEL R193, R2, -INF , !P3 ;  /* 0xff80000002c17808 */ /* 0x008fce0005800000 */
[----:B------:R-:W2:Y:S01]  /*4050*/  MUFU.TANH R23, R23 ;  /* 0x0000001700177308 */ /* 0x000ea20000002400 */
[----:B----4-:R-:W-:Y:S01]  /*4060*/  FSEL R196, R9, -INF , !P2 ;  /* 0xff80000009c47808 */ /* 0x010fe20005000000 */
[----:B------:R-:W-:Y:S01]  /*4070*/  BAR.SYNC.DEFER_BLOCKING 0x0 ;  /* 0x0000000000007b1d */ /* 0x000fe20000010000 */
[C---:B------:R-:W-:Y:S02]  /*4080*/  ISETP.GE.AND P2, PT, R0.reuse, R12, PT ;  /* 0x0000000c0000720c */ /* 0x040fe40003f46270 */
[----:B------:R-:W-:Y:S02]  /*4090*/  IADD3 R0, R0, 0x19, RZ ;  /* 0x0000001900007810 */ /* 0x000fe40007ffe0ff */
[----:B-----5:R-:W-:Y:S01]  /*40a0*/  FSEL R9, R181, -INF , !P4 ;  /* 0xff800000b5097808 */ /* 0x020fe20006000000 */
[----:B------:R-:W3:Y:S01]  /*40b0*/  MUFU.TANH R190, R25 ;  /* 0x0000001900be7308 */ /* 0x000ee20000002400 */
[C---:B------:R-:W-:Y:S02]  /*40c0*/  ISETP.GE.AND P6, PT, R0.reuse, R14, PT ;  /* 0x0000000e0000720c */ /* 0x040fe40003fc6270 */
[----:B------:R-:W-:-:S02]  /*40d0*/  ISETP.GE.AND P5, PT, R0, R15, PT ;  /* 0x0000000f0000720c */ /* 0x000fc40003fa6270 */
[C---:B------:R-:W-:Y:S02]  /*40e0*/  ISETP.GE.AND P3, PT, R0.reuse, R13, PT ;  /* 0x0000000d0000720c */ /* 0x040fe40003f66270 */
[----:B------:R-:W-:Y:S01]  /*40f0*/  ISETP.GE.AND P1, PT, R0, R12, PT ;  /* 0x0000000c0000720c */ /* 0x000fe20003f26270 */
[----:B------:R-:W4:Y:S01]  /*4100*/  MUFU.TANH R4, R4 ;  /* 0x0000000400047308 */ /* 0x000f220000002400 */
[----:B------:R-:W-:Y:S02]  /*4110*/  FSEL R10, R180, -INF , !P2 ;  /* 0xff800000b40a7808 */ /* 0x000fe40005000000 */
[----:B-1----:R-:W-:Y:S02]  /*4120*/  FSEL R195, R21, -INF , !P6 ;  /* 0xff80000015c37808 */ /* 0x002fe40007000000 */
[----:B--2---:R-:W-:Y:S02]  /*4130*/  FSEL R199, R23, -INF , !P5 ;  /* 0xff80000017c77808 */ /* 0x004fe40006800000 */
[----:B---3--:R-:W-:-:S02]  /*4140*/  FSEL R190, R190, -INF , !P3 ;  /* 0xff800000bebe7808 */ /* 0x008fc40005800000 */
[----:B----4-:R-:W-:Y:S01]  /*4150*/  FSEL R194, R4, -INF , !P1 ;  /* 0xff80000004c27808 */ /* 0x010fe20004800000 */
[----:B------:R-:W-:Y:S05]  /*4160*/  @!P0 BRA `(.L_x_868) ;  /* 0x0000015000008947 */ /* 0x000fea0003800000 */
[----:B------:R-:W2:Y:S01]  /*4170*/  LDL.64 R234, [R1+0x18] ;  /* 0x0000180001ea7983 */ /* 0x000ea20000100a00 */
[----:B------:R-:W-:-:S04]  /*4180*/  IADD3 R0, R244, -0x3, RZ ;  /* 0xfffffffdf4007810 */ /* 0x000fc80007ffe0ff */
[----:B------:R-:W-:Y:S01]  /*4190*/  SHF.R.S32.HI R2, RZ, 0x1f, R0 ;  /* 0x0000001fff027819 */ /* 0x000fe20000011400 */
[----:B------:R-:W-:-:S04]  /*41a0*/  IMAD.WIDE.U32 R6, R0, c[0x0][0x198], RZ ;  /* 0x0000660000067a25 */ /* 0x000fc800078e00ff */
[----:B------:R-:W-:-:S04]  /*41b0*/  IMAD R2, R2, c[0x0][0x198], RZ ;  /* 0x0000660002027a24 */ /* 0x000fc800078e02ff */
[----:B------:R-:W-:-:S04]  /*41c0*/  IMAD R2, R0, c[0x0][0x19c], R2 ;  /* 0x0000670000027a24 */ /* 0x000fc800078e0202 */
[----:B------:R-:W-:Y:S01]  /*41d0*/  IMAD.IADD R2, R7, 0x1, R2 ;  /* 0x0000000107027824 */ /* 0x000fe200078e0202 */
[----:B--2---:R-:W-:-:S04]  /*41e0*/  LEA R0, P0, R6, R234, 0x5 ;  /* 0x000000ea06007211 */ /* 0x004fc800078028ff */
[----:B------:R-:W-:Y:S02]  /*41f0*/  LEA R4, P1, R0, c[0x0][0x168], 0x1 ;  /* 0x00005a0000047a11 */ /* 0x000fe400078208ff */
        /* <DEDUP_REMOVED lines=12> */
.L_x_868:
[----:B------:R-:W-:Y:S01]  /*42c0*/  FMNMX.FTZ R0, R134, R9, !PT ;  /* 0x0000000986007209 */ /* 0x000fe20007810000 */
[----:B------:R-:W-:Y:S03]  /*42d0*/  LDSM.16.MT88.4 R176, [R212+0xa000] ;  /* 0x00a00000d4b0783b */ /* 0x000fe60000004200 */
[----:B------:R-:W-:Y:S01]  /*42e0*/  FMNMX.FTZ R0, R19, R0, !PT ;  /* 0x0000000013007209 */ /* 0x000fe20007810000 */
[----:B------:R-:W-:Y:S03]  /*42f0*/  LDSM.16.MT88.4 R140, [R214+0xa000] ;  /* 0x00a00000d68c783b */ /* 0x000fe60000004200 */
[----:B------:R-:W-:Y:S01]  /*4300*/  FMNMX.FTZ R0, R11, R0, !PT ;  /* 0x000000000b007209 */ /* 0x000fe20007810000 */
[----:B------:R-:W-:Y:S03]  /*4310*/  LDSM.16.MT88.4 R180, [R217+0xa000] ;  /* 0x00a00000d9b4783b */ /* 0x000fe60000004200 */
[----:B------:R-:W-:Y:S01]  /*4320*/  FMNMX.FTZ R0, R18, R0, !PT ;  /* 0x0000000012007209 */ /* 0x000fe20007810000 */
[----:B------:R-:W-:Y:S03]  /*4330*/  LDSM.16.MT88.4 R32, [R212+0xb000] ;  /* 0x00b00000d420783b */ /* 0x000fe60000004200 */
[----:B------:R-:W-:Y:S01]  /*4340*/  FMNMX.FTZ R2, R187, R0, !PT ;  /* 0x00000000bb027209 */ /* 0x000fe20007810000 */
[----:B------:R-:W-:Y:S01]  /*4350*/  LDSM.16.MT88.4 R24, [R217+0xb000] ;  /* 0x00b00000d918783b */ /* 0x000fe20000004200 */
[----:B------:R-:W-:-:S02]  /*4360*/  FMNMX.FTZ R0, R3, R10, !PT ;  /* 0x0000000a03007209 */ /* 0x000fc40007810000 */
[----:B------:R-:W-:Y:S01]  /*4370*/  FMNMX.FTZ R2, R188, R2, !PT ;  /* 0x00000002bc027209 */ /* 0x000fe20007810000 */
[----:B------:R-:W-:Y:S01]  /*4380*/  LDSM.16.MT88.4 R28, [R216+0xb000] ;  /* 0x00b00000d81c783b */ /* 0x000fe20000004200 */
[----:B------:R-:W-:Y:S02]  /*4390*/  FMNMX.FTZ R0, R20, R0, !PT ;  /* 0x0000000014007209 */ /* 0x000fe40007810000 */
[----:B-1----:R-:W-:Y:S02]  /*43a0*/  FMNMX.FTZ R4, R189, R2, !PT ;  /* 0x00000002bd047209 */ /* 0x002fe40007810000 */
[----:B------:R-:W-:Y:S02]  /*43b0*/  FMNMX.FTZ R2, R17, R0, !PT ;  /* 0x0000000011027209 */ /* 0x000fe40007810000 */
[----:B------:R-:W-:Y:S02]  /*43c0*/  FMNMX.FTZ R0, R190, R4, !PT ;  /* 0x00000004be007209 */ /* 0x000fe40007810000 */
[----:B------:R-:W-:-:S03]  /*43d0*/  FMNMX.FTZ R2, R16, R2, !PT ;  /* 0x0000000210027209 */ /* 0x000fc60007810000 */
[----:B------:R-:W1:Y:S01]  /*43e0*/  SHFL.BFLY PT, R5, R0, 0x2, 0x1f ;  /* 0x0c401f0000057f89 */ /* 0x000e6200000e0000 */
[----:B------:R-:W-:-:S04]  /*43f0*/  FMNMX.FTZ R2, R192, R2, !PT ;  /* 0x00000002c0027209 */ /* 0x000fc80007810000 */
[----:B------:R-:W-:-:S04]  /*4400*/  FMNMX.FTZ R2, R191, R2, !PT ;  /* 0x00000002bf027209 */ /* 0x000fc80007810000 */
[----:B------:R-:W-:-:S04]  /*4410*/  FMNMX.FTZ R2, R193, R2, !PT ;  /* 0x00000002c1027209 */ /* 0x000fc80007810000 */
        /* <DEDUP_REMOVED lines=8> */
[----:B------:R-:W-:-:S03]  /*44a0*/  FMUL.FTZ R8, R209, c[0x0][0x23c] ;  /* 0x00008f00d1087a20 */ /* 0x000fc60000410000 */
[----:B------:R-:W-:Y:S02]  /*44b0*/  FSEL R0, R209, RZ, P1 ;  /* 0x000000ffd1007208 */ /* 0x000fe40000800000 */
[----:B------:R-:W-:-:S05]  /*44c0*/  FSEL R8, R8, RZ, P1 ;  /* 0x000000ff08087208 */ /* 0x000fca0000800000 */
[--C-:B------:R-:W-:Y:S02]  /*44d0*/  FFMA.FTZ R9, R9, c[0x0][0x23c], -R8.reuse ;  /* 0x00008f0009097a23 */ /* 0x100fe40000010808 */
[----:B------:R-:W-:Y:S01]  /*44e0*/  FFMA.FTZ R11, R11, c[0x0][0x23c], -R8 ;  /* 0x00008f000b0b7a23 */ /* 0x000fe20000010808 */
[----:B--2---:R-:W-:Y:S01]  /*44f0*/  FMNMX.FTZ R208, R2, R4, !PT ;  /* 0x0000000402d07209 */ /* 0x004fe20007810000 */
[----:B------:R1:W2:Y:S01]  /*4500*/  MUFU.EX2 R6, R9 ;  /* 0x0000000900067308 */ /* 0x0002a20000000800 */
[----:B------:R-:W-:Y:S02]  /*4510*/  FADD.FTZ R4, R134, -R0 ;  /* 0x8000000086047221 */ /* 0x000fe40000010000 */
[----:B------:R-:W-:Y:S01]  /*4520*/  FSETP.NEU.FTZ.AND P0, PT, R208, -INF , PT ;  /* 0xff800000d000780b */ /* 0x000fe20003f1d000 */
[--C-:B------:R-:W-:Y:S02]  /*4530*/  FFMA.FTZ R19, R19, c[0x0][0x23c], -R8.reuse ;  /* 0x00008f0013137a23 */ /* 0x100fe40000010808 */
[----:B------:R-:W-:Y:S01]  /*4540*/  FFMA.FTZ R18, R18, c[0x0][0x23c], -R8 ;  /* 0x00008f0012127a23 */ /* 0x000fe20000010808 */
[----:B------:R-:W-:Y:S01]  /*4550*/  FSEL R2, R208, RZ, P0 ;  /* 0x000000ffd0027208 */ /* 0x000fe20000000000 */
[----:B------:R-:W-:Y:S01]  /*4560*/  FMUL.FTZ R4, R4, c[0x0][0x23c] ;  /* 0x00008f0004047a20 */ /* 0x000fe20000410000 */
[----:B------:R-:W-:Y:S01]  /*4570*/  MUFU.EX2 R210, R11 ;  /* 0x0000000b00d27308 */ /* 0x000fe20000000800 */
[----:B-1----:R-:W-:-:S07]  /*4580*/  FMUL.FTZ R9, R208, c[0x0][0x23c] ;  /* 0x00008f00d0097a20 */ /* 0x002fce0000410000 */
[----:B------:R1:W-:Y:S01]  /*4590*/  MUFU.EX2 R211, R19 ;  /* 0x0000001300d37308 */ /* 0x0003e20000000800 */
[----:B------:R-:W-:-:S07]  /*45a0*/  FSEL R9, R9, RZ, P0 ;  /* 0x000000ff09097208 */ /* 0x000fce0000000000 */
[----:B------:R2:W3:Y:S01]  /*45b0*/  MUFU.EX2 R203, R18 ;  /* 0x0000001200cb7308 */ /* 0x0004e20000000800 */
[--C-:B------:R-:W-:Y:S02]  /*45c0*/  FFMA.FTZ R0, R16, c[0x0][0x23c], -R9.reuse ;  /* 0x00008f0010007a23 */ /* 0x100fe40000010809 */
[--C-:B------:R-:W-:Y:S02]  /*45d0*/  FFMA.FTZ R17, R17, c[0x0][0x23c], -R9.reuse ;  /* 0x00008f0011117a23 */ /* 0x100fe40000010809 */
[--C-:B------:R-:W-:Y:S02]  /*45e0*/  FFMA.FTZ R10, R10, c[0x0][0x23c], -R9.reuse ;  /* 0x00008f000a0a7a23 */ /* 0x100fe40000010809 */
[----:B------:R-:W-:Y:S01]  /*45f0*/  FFMA.FTZ R20, R20, c[0x0][0x23c], -R9 ;  /* 0x00008f0014147a23 */ /* 0x000fe20000010809 */
[----:B------:R4:W-:Y:S01]  /*4600*/  MUFU.EX2 R249, R0 ;  /* 0x0000000000f97308 */ /* 0x0009e20000000800 */
[----:B-1----:R-:W-:-:S07]  /*4610*/  MOV R19, R246 ;  /* 0x000000f600137202 */ /* 0x002fce0000000f00 */
[----:B------:R-:W1:Y:S01]  /*4620*/  MUFU.EX2 R11, R17 ;  /* 0x00000011000b7308 */ /* 0x000e620000000800 */
[----:B--2---:R-:W-:Y:S02]  /*4630*/  MOV R18, R6 ;  /* 0x0000000600127202 */ /* 0x004fe40000000f00 */
[----:B---3--:R-:W-:Y:S01]  /*4640*/  F2FP.PACK_AB R6, R203, R210 ;  /* 0x000000d2cb06723e */ /* 0x008fe200000000ff */
[----:B----4-:R-:W-:Y:S01]  /*4650*/  FADD.FTZ R0, R3, -R2 ;  /* 0x8000000203007221 */ /* 0x010fe20000010000 */
[----:B------:R-:W-:-:S03]  /*4660*/  FMNMX.FTZ R2, R136, R132, !PT ;  /* 0x0000008488027209 */ /* 0x000fc60007810000 */
[----:B------:R-:W-:Y:S01]  /*4670*/  MUFU.EX2 R247, R10 ;  /* 0x0000000a00f77308 */ /* 0x000fe20000000800 */
[----:B------:R-:W-:Y:S01]  /*4680*/  FMUL.FTZ R0, R0, c[0x0][0x23c] ;  /* 0x00008f0000007a20 */ /* 0x000fe20000410000 */
[----:B------:R-:W-:Y:S02]  /*4690*/  FMNMX.FTZ R2, R185, R2, !PT ;  /* 0x00000002b9027209 */ /* 0x000fe40007810000 */
[----:B-1----:R-:W-:-:S04]  /*46a0*/  F2FP.PACK_AB R7, R249, R11 ;  /* 0x0000000bf907723e */ /* 0x002fc800000000ff */
[----:B------:R1:W2:Y:S01]  /*46b0*/  MUFU.EX2 R16, R0 ;  /* 0x0000000000107308 */ /* 0x0002a20000000800 */
[----:B------:R-:W-:-:S04]  /*46c0*/  FMNMX.FTZ R2, R184, R2, !PT ;  /* 0x00000002b8027209 */ /* 0x000fc80007810000 */
[----:B------:R-:W-:-:S03]  /*46d0*/  FMNMX.FTZ R2, R137, R2, !PT ;  /* 0x0000000289027209 */ /* 0x000fc60007810000 */
[----:B------:R3:W4:Y:S01]  /*46e0*/  MUFU.EX2 R248, R20 ;  /* 0x0000001400f87308 */ /* 0x0007220000000800 */
[----:B------:R-:W-:-:S04]  /*46f0*/  FMNMX.FTZ R2, R198, R2, !PT ;  /* 0x00000002c6027209 */ /* 0x000fc80007810000 */
[----:B------:R-:W-:Y:S02]  /*4700*/  FMNMX.FTZ R2, R197, R2, !PT ;  /* 0x00000002c5027209 */ /* 0x000fe40007810000 */
[----:B-1----:R-:W-:Y:S01]  /*4710*/  FMNMX.FTZ R0, R135, R133, !PT ;  /* 0x0000008587007209 */ /* 0x002fe20007810000 */
[----:B------:R-:W1:Y:S01]  /*4720*/  MUFU.EX2 R17, R4 ;  /* 0x0000000400117308 */ /* 0x000e620000000800 */
[----:B------:R-:W-:Y:S01]  /*4730*/  FMNMX.FTZ R2, R196, R2, !PT ;  /* 0x00000002c4027209 */ /* 0x000fe20007810000 */
[----:B--2---:R-:W-:Y:S01]  /*4740*/  FMUL.FTZ R146, R146, R16 ;  /* 0x0000001092927220 */ /* 0x004fe20000410000 */
[----:B------:R-:W-:Y:S01]  /*4750*/  FMNMX.FTZ R0, R186, R0, !PT ;  /* 0x00000000ba007209 */ /* 0x000fe20007810000 */
[-C--:B------:R-:W-:Y:S02]  /*4760*/  FMUL.FTZ R147, R147, R16.reuse ;  /* 0x0000001093937220 */ /* 0x080fe40000410000 */
[----:B------:R-:W-:Y:S01]  /*4770*/  FMUL.FTZ R154, R154, R16 ;  /* 0x000000109a9a7220 */ /* 0x000fe20000410000 */
[----:B------:R-:W-:Y:S01]  /*4780*/  FMNMX.FTZ R0, R138, R0, !PT ;  /* 0x000000008a007209 */ /* 0x000fe20007810000 */
[----:B---3--:R-:W-:Y:S01]  /*4790*/  LDSM.16.MT88.4 R20, [R214+0xb000] ;  /* 0x00b00000d614783b */ /* 0x008fe20000004200 */
[----:B----4-:R-:W-:Y:S01]  /*47a0*/  F2FP.PACK_AB R5, R248, R247 ;  /* 0x000000f7f805723e */ /* 0x010fe200000000ff */
[----:B------:R-:W-:Y:S01]  /*47b0*/  FMUL.FTZ R155, R155, R16 ;  /* 0x000000109b9b7220 */ /* 0x000fe20000410000 */
[----:B------:R-:W-:Y:S01]  /*47c0*/  FMNMX.FTZ R0, R139, R0, !PT ;  /* 0x000000008b007209 */ /* 0x000fe20007810000 */
[----:B------:R-:W-:-:S02]  /*47d0*/  FMUL.FTZ R166, R166, R16 ;  /* 0x00000010a6a67220 */ /* 0x000fc40000410000 */
[----:B------:R-:W-:Y:S01]  /*47e0*/  FMUL.FTZ R167, R167, R16 ;  /* 0x00000010a7a77220 */ /* 0x000fe20000410000 */
[----:B------:R-:W-:Y:S01]  /*47f0*/  FMNMX.FTZ R0, R202, R0, !PT ;  /* 0x00000000ca007209 */ /* 0x000fe20007810000 */
[-C--:B-1----:R-:W-:Y:S01]  /*4800*/  FMUL.FTZ R144, R144, R17.reuse ;  /* 0x0000001190907220 */ /* 0x082fe20000410000 */
[----:B------:R-:W-:Y:S01]  /*4810*/  F2FP.PACK_AB R4, R211, R18 ;  /* 0x00000012d304723e */ /* 0x000fe200000000ff */
[-C--:B------:R-:W-:Y:S01]  /*4820*/  FMUL.FTZ R145, R145, R17.reuse ;  /* 0x0000001191917220 */ /* 0x080fe20000410000 */
[----:B------:R-:W-:Y:S01]  /*4830*/  FMNMX.FTZ R3, R201, R0, !PT ;  /* 0x00000000c9037209 */ /* 0x000fe20007810000 */
[-C--:B------:R-:W-:Y:S01]  /*4840*/  FMUL.FTZ R152, R152, R17.reuse ;  /* 0x0000001198987220 */ /* 0x080fe20000410000 */
[----:B------:R-:W-:Y:S01]  /*4850*/  FMNMX.FTZ R0, R195, R2, !PT ;  /* 0x00000002c3007209 */ /* 0x000fe20007810000 */
[-C--:B------:R-:W-:Y:S02]  /*4860*/  FMUL.FTZ R153, R153, R17.reuse ;  /* 0x0000001199997220 */ /* 0x080fe40000410000 */
[-C--:B------:R-:W-:Y:S01]  /*4870*/  FMUL.FTZ R164, R164, R17.reuse ;  /* 0x00000011a4a47220 */ /* 0x080fe20000410000 */
[----:B------:R-:W-:Y:S01]  /*4880*/  HMMA.16816.F32 R236, R4, R176, R144 ;  /* 0x000000b004ec723c */ /* 0x000fe20000001890 */
[----:B------:R-:W1:Y:S01]  /*4890*/  SHFL.BFLY PT, R2, R0, 0x2, 0x1f ;  /* 0x0c401f0000027f89 */ /* 0x000e6200000e0000 */
[----:B------:R-:W-:-:S02]  /*48a0*/  FMUL.FTZ R165, R165, R17 ;  /* 0x00000011a5a57220 */ /* 0x000fc40000410000 */
[-C--:B------:R-:W-:Y:S01]  /*48b0*/  FMUL.FTZ R168, R168, R17.reuse ;  /* 0x00000011a8a87220 */ /* 0x080fe20000410000 */
[----:B------:R-:W2:Y:S01]  /*48c0*/  LDSM.16.MT88.4 R144, [R216+0xa000] ;  /* 0x00a00000d890783b */ /* 0x000ea20000004200 */
        /* <DEDUP_REMOVED lines=11> */
[----:B------:R-:W-:Y:S01]  /*4980*/  FMUL.FTZ R46, R46, R16 ;  /* 0x000000102e2e7220 */ /* 0x000fe20000410000 */
[----:B-1----:R-:W-:Y:S01]  /*4990*/  FMNMX.FTZ R0, R0, R2, !PT ;  /* 0x0000000200007209 */ /* 0x002fe20007810000 */
[----:B------:R-:W-:Y:S01]  /*49a0*/  FMUL.FTZ R47, R47, R16 ;  /* 0x000000102f2f7220 */ /* 0x000fe20000410000 */
[----:B------:R-:W-:Y:S01]  /*49b0*/  FMNMX.FTZ R2, R200, R3, !PT ;  /* 0x00000003c8027209 */ /* 0x000fe20007810000 */
[-C--:B------:R-:W-:Y:S01]  /*49c0*/  FMUL.FTZ R56, R56, R17.reuse ;  /* 0x0000001138387220 */ /* 0x080fe20000410000 */
[----:B------:R-:W-:Y:S01]  /*49d0*/  HMMA.16816.F32 R168, R4, R142, R168 ;  /* 0x0000008e04a8723c */ /* 0x000fe200000018a8 */
[----:B------:R-:W1:Y:S01]  /*49e0*/  SHFL.BFLY PT, R3, R0, 0x1, 0x1f ;  /* 0x0c201f0000037f89 */ /* 0x000e6200000e0000 */
[----:B------:R-:W-:Y:S01]  /*49f0*/  FMNMX.FTZ R2, R199, R2, !PT ;  /* 0x00000002c7027209 */ /* 0x000fe20007810000 */
[----:B------:R-:W-:-:S02]  /*4a00*/  FMUL.FTZ R57, R57, R17 ;  /* 0x0000001139397220 */ /* 0x000fc40000410000 */
[-C--:B------:R-:W-:Y:S02]  /*4a10*/  FMUL.FTZ R58, R58, R16.reuse ;  /* 0x000000103a3a7220 */ /* 0x080fe40000410000 */
[----:B------:R-:W3:Y:S01]  /*4a20*/  SHFL.BFLY PT, R10, R2, 0x2, 0x1f ;  /* 0x0c401f00020a7f89 */ /* 0x000ee200000e0000 */
[-C--:B------:R-:W-:Y:S01]  /*4a30*/  FMUL.FTZ R59, R59, R16.reuse ;  /* 0x000000103b3b7220 */ /* 0x080fe20000410000 */
[C---:B------:R-:W-:Y:S01]  /*4a40*/  HMMA.16816.F32 R40, R4.reuse, R180, R40 ;  /* 0x000000b40428723c */ /* 0x040fe20000001828 */
        /* <DEDUP_REMOVED lines=8> */
[----:B------:R-:W-:Y:S01]  /*4ad0*/  FMUL.FTZ R75, R75, R16 ;  /* 0x000000104b4b7220 */ /* 0x000fe20000410000 */
[C---:B--2---:R-:W-:Y:S01]  /*4ae0*/  HMMA.16816.F32 R56, R4.reuse, R144, R56 ;  /* 0x000000900438723c */ /* 0x044fe20000001838 */
[----:B------:R-:W-:Y:S01]  /*4af0*/  FMUL.FTZ R76, R76, R17 ;  /* 0x000000114c4c7220 */ /* 0x000fe20000410000 */
[----:B-1----:R-:W-:Y:S01]  /*4b00*/  FMNMX.FTZ R231, R0, R3, !PT ;  /* 0x0000000300e77209 */ /* 0x002fe20007810000 */
[-C--:B------:R-:W-:Y:S02]  /*4b10*/  FMUL.FTZ R77, R77, R17.reuse ;  /* 0x000000114d4d7220 */ /* 0x080fe40000410000 */
[-C--:B------:R-:W-:Y:S01]  /*4b20*/  FMUL.FTZ R88, R88, R17.reuse ;  /* 0x0000001158587220 */ /* 0x080fe20000410000 */
[----:B---3--:R-:W-:Y:S01]  /*4b30*/  FMNMX.FTZ R2, R2, R10, !PT ;  /* 0x0000000a02027209 */ /* 0x008fe20007810000 */
[-C--:B------:R-:W-:Y:S01]  /*4b40*/  FMUL.FTZ R78, R78, R16.reuse ;  /* 0x000000104e4e7220 */ /* 0x080fe20000410000 */
[----:B------:R-:W-:Y:S01]  /*4b50*/  HMMA.16816.F32 R60, R4, R146, R60 ;  /* 0x00000092043c723c */ /* 0x000fe2000000183c */
[----:B------:R-:W-:Y:S01]  /*4b60*/  FMUL.FTZ R79, R79, R16 ;  /* 0x000000104f4f7220 */ /* 0x000fe20000410000 */
[----:B------:R-:W-:Y:S01]  /*4b70*/  FSETP.NEU.FTZ.AND P1, PT, R231, -INF , PT ;  /* 0xff800000e700780b */ /* 0x000fe20003f3d000 */
        /* <DEDUP_REMOVED lines=27> */
[----:B------:R-:W-:Y:S01]  /*4d30*/  FMUL.FTZ R127, R127, R16 ;  /* 0x000000107f7f7220 */ /* 0x000fe20000410000 */
[----:B------:R-:W-:Y:S01]  /*4d40*/  HMMA.16816.F32 R108, R4, R26, R108 ;  /* 0x0000001a046c723c */ /* 0x000fe2000000186c */
[----:B------:R-:W-:-:S05]  /*4d50*/  FMUL.FTZ R0, R231, c[0x0][0x23c] ;  /* 0x00008f00e7007a20 */ /* 0x000fca0000410000 */
[----:B------:R-:W-:Y:S02]  /*4d60*/  FSEL R0, R0, RZ, P1 ;  /* 0x000000ff00007208 */ /* 0x000fe40000800000 */
[----:B------:R-:W-:Y:S03]  /*4d70*/  HMMA.16816.F32 R120, R4, R28, R120 ;  /* 0x0000001c0478723c */ /* 0x000fe60000001878 */
[----:B------:R-:W-:-:S04]  /*4d80*/  FFMA.FTZ R3, R132, c[0x0][0x23c], -R0 ;  /* 0x00008f0084037a23 */ /* 0x000fc80000010800 */
[----:B------:R1:W-:Y:S01]  /*4d90*/  MUFU.EX2 R240, R3 ;  /* 0x0000000300f07308 */ /* 0x0003e20000000800 */
[----:B------:R-:W-:Y:S01]  /*4da0*/  HMMA.16816.F32 R204, R4, R30, R124 ;  /* 0x0000001e04cc723c */ /* 0x000fe2000000187c */
[----:B------:R-:W2:Y:S06]  /*4db0*/  SHFL.BFLY PT, R4, R2, 0x1, 0x1f ;  /* 0x0c201f0002047f89 */ /* 0x000eac00000e0000 */
[----:B------:R-:W-:Y:S02]  /*4dc0*/  MOV R127, R211 ;  /* 0x000000d3007f7202 */ /* 0x000fe40000000f00 */
[----:B------:R-:W-:-:S02]  /*4dd0*/  MOV R125, R11 ;  /* 0x0000000b007d7202 */ /* 0x000fc40000000f00 */
[----:B------:R-:W-:Y:S02]  /*4de0*/  MOV R126, R210 ;  /* 0x000000d2007e7202 */ /* 0x000fe40000000f00 */
[----:B------:R-:W-:Y:S01]  /*4df0*/  MOV R124, R203 ;  /* 0x000000cb007c7202 */ /* 0x000fe20000000f00 */
[----:B-1----:R-:W-:-:S04]  /*4e00*/  FFMA.FTZ R3, R184, c[0x0][0x23c], -R0 ;  /* 0x00008f00b8037a23 */ /* 0x002fc80000010800 */
[----:B------:R1:W-:Y:S01]  /*4e10*/  MUFU.EX2 R241, R3 ;  /* 0x0000000300f17308 */ /* 0x0003e20000000800 */
[----:B--2---:R-:W-:Y:S01]  /*4e20*/  FMNMX.FTZ R230, R2, R4, !PT ;  /* 0x0000000402e67209 */ /* 0x004fe20007810000 */
[----:B------:R-:W-:Y:S01]  /*4e30*/  FFMA.FTZ R2, R185, c[0x0][0x23c], -R0 ;  /* 0x00008f00b9027a23 */ /* 0x000fe20000010800 */
[----:B------:R-:W-:Y:S02]  /*4e40*/  FSEL R4, R231, RZ, P1 ;  /* 0x000000ffe7047208 */ /* 0x000fe40000800000 */
[----:B------:R-:W-:-:S03]  /*4e50*/  FSETP.NEU.FTZ.AND P0, PT, R230, -INF , PT ;  /* 0xff800000e600780b */ /* 0x000fc60003f1d000 */
[----:B------:R2:W-:Y:S01]  /*4e60*/  MUFU.EX2 R235, R2 ;  /* 0x0000000200eb7308 */ /* 0x0005e20000000800 */
[----:B------:R-:W-:Y:S01]  /*4e70*/  FADD.FTZ R5, R136, -R4 ;  /* 0x8000000488057221 */ /* 0x000fe20000010000 */
[----:B------:R-:W-:Y:S01]  /*4e80*/  FSEL R4, R230, RZ, P0 ;  /* 0x000000ffe6047208 */ /* 0x000fe20000000000 */
[----:B-1----:R-:W-:Y:S02]  /*4e90*/  FFMA.FTZ R3, R137, c[0x0][0x23c], -R0 ;  /* 0x00008f0089037a23 */ /* 0x002fe40000010800 */
[----:B------:R-:W-:-:S03]  /*4ea0*/  FMUL.FTZ R5, R5, c[0x0][0x23c] ;  /* 0x00008f0005057a20 */ /* 0x000fc60000410000 */
[----:B------:R-:W1:Y:S01]  /*4eb0*/  MUFU.EX2 R246, R3 ;  /* 0x0000000300f67308 */ /* 0x000e620000000800 */
[----:B--2---:R-:W-:-:S07]  /*4ec0*/  FMUL.FTZ R2, R230, c[0x0][0x23c] ;  /* 0x00008f00e6027a20 */ /* 0x004fce0000410000 */
[----:B------:R-:W2:Y:S01]  /*4ed0*/  MUFU.EX2 R11, R5 ;  /* 0x00000005000b7308 */ /* 0x000ea20000000800 */
[----:B------:R-:W-:Y:S02]  /*4ee0*/  FSEL R2, R2, RZ, P0 ;  /* 0x000000ff02027208 */ /* 0x000fe40000000000 */
[----:B------:R-:W-:Y:S02]  /*4ef0*/  ISETP.GE.AND P0, PT, R244, 0x3, PT ;  /* 0x00000003f400780c */ /* 0x000fe40003f06270 */
[----:B-1----:R-:W-:Y:S01]  /*4f00*/  F2FP.PACK_AB R6, R246, R241 ;  /* 0x000000f1f606723e */ /* 0x002fe200000000ff */
[----:B------:R-:W-:-:S04]  /*4f10*/  FFMA.FTZ R3, R133, c[0x0][0x23c], -R2 ;  /* 0x00008f0085037a23 */ /* 0x000fc80000010802 */
[----:B------:R1:W-:Y:S01]  /*4f20*/  MUFU.EX2 R228, R3 ;  /* 0x0000000300e47308 */ /* 0x0003e20000000800 */
[-C--:B--2---:R-:W-:Y:S02]  /*4f30*/  FMUL.FTZ R148, R148, R11.reuse ;  /* 0x0000000b94947220 */ /* 0x084fe40000410000 */
        /* <DEDUP_REMOVED lines=8> */
[----:B------:R-:W1:Y:S01]  /*4fc0*/  MUFU.EX2 R234, R3 ;  /* 0x0000000300ea7308 */ /* 0x000e620000000800 */
        /* <DEDUP_REMOVED lines=8> */
[----:B-1----:R-:W-:Y:S01]  /*5050*/  F2FP.PACK_AB R5, R234, R228 ;  /* 0x000000e4ea05723e */ /* 0x002fe200000000ff */
[----:B------:R-:W-:-:S02]  /*5060*/  FFMA.FTZ R3, R138, c[0x0][0x23c], -R2 ;  /* 0x00008f008a037a23 */ /* 0x000fc40000010802 */
[-C--:B------:R-:W-:Y:S02]  /*5070*/  FMUL.FTZ R172, R172, R11.reuse ;  /* 0x0000000bacac7220 */ /* 0x080fe40000410000 */
[----:B------:R1:W-:Y:S01]  /*5080*/  MUFU.EX2 R229, R3 ;  /* 0x0000000300e57308 */ /* 0x0003e20000000800 */
        /* <DEDUP_REMOVED lines=8> */
[----:B-1----:R-:W-:Y:S01]  /*5110*/  FADD.FTZ R3, R135, -R4 ;  /* 0x8000000487037221 */ /* 0x002fe20000010000 */
[----:B------:R-:W-:Y:S01]  /*5120*/  F2FP.PACK_AB R4, R235, R240 ;  /* 0x000000f0eb04723e */ /* 0x000fe200000000ff */
[----:B------:R-:W-:Y:S02]  /*5130*/  FMUL.FTZ R81, R81, R11 ;  /* 0x0000000b51517220 */ /* 0x000fe40000410000 */
[----:B------:R-:W-:-:S02]  /*5140*/  FMUL.FTZ R3, R3, c[0x0][0x23c] ;  /* 0x00008f0003037a20 */ /* 0x000fc40000410000 */
[-C--:B------:R-:W-:Y:S02]  /*5150*/  FMUL.FTZ R96, R96, R11.reuse ;  /* 0x0000000b60607220 */ /* 0x080fe40000410000 */
[----:B------:R1:W2:Y:S01]  /*5160*/  MUFU.EX2 R10, R3 ;  /* 0x00000003000a7308 */ /* 0x0002a20000000800 */
[-C--:B------:R-:W-:Y:S02]  /*5170*/  FMUL.FTZ R97, R97, R11.reuse ;  /* 0x0000000b61617220 */ /* 0x080fe40000410000 */
[-C--:B------:R-:W-:Y:S02]  /*5180*/  FMUL.FTZ R112, R112, R11.reuse ;  /* 0x0000000b70707220 */ /* 0x080fe40000410000 */
[-C--:B------:R-:W-:Y:S02]  /*5190*/  FMUL.FTZ R113, R113, R11.reuse ;  /* 0x0000000b71717220 */ /* 0x080fe40000410000 */
[-C--:B------:R-:W-:Y:S02]  /*51a0*/  FMUL.FTZ R128, R128, R11.reuse ;  /* 0x0000000b80807220 */ /* 0x080fe40000410000 */
[----:B------:R-:W-:-:S02]  /*51b0*/  FMUL.FTZ R129, R129, R11 ;  /* 0x0000000b81817220 */ /* 0x000fc40000410000 */
[----:B-1----:R-:W-:Y:S02]  /*51c0*/  FFMA.FTZ R3, R139, c[0x0][0x23c], -R2 ;  /* 0x00008f008b037a23 */ /* 0x002fe40000010802 */
[-C--:B--2---:R-:W-:Y:S02]  /*51d0*/  FMUL.FTZ R150, R150, R10.reuse ;  /* 0x0000000a96967220 */ /* 0x084fe40000410000 */
[----:B------:R-:W1:Y:S01]  /*51e0*/  MUFU.EX2 R211, R3 ;  /* 0x0000000300d37308 */ /* 0x000e620000000800 */
[-C--:B------:R-:W-:Y:S02]  /*51f0*/  FMUL.FTZ R151, R151, R10.reuse ;  /* 0x0000000a97977220 */ /* 0x080fe40000410000 */
[-C--:B------:R-:W-:Y:S02]  /*5200*/  FMUL.FTZ R158, R158, R10.reuse ;  /* 0x0000000a9e9e7220 */ /* 0x080fe40000410000 */
[-C--:B------:R-:W-:Y:S02]  /*5210*/  FMUL.FTZ R159, R159, R10.reuse ;  /* 0x0000000a9f9f7220 */ /* 0x080fe40000410000 */
[----:B------:R-:W-:-:S02]  /*5220*/  FMUL.FTZ R162, R162, R10 ;  /* 0x0000000aa2a27220 */ /* 0x000fc40000410000 */
[-C--:B------:R-:W-:Y:S02]  /*5230*/  FMUL.FTZ R163, R163, R10.reuse ;  /* 0x0000000aa3a37220 */ /* 0x080fe40000410000 */
[-C--:B------:R-:W-:Y:S02]  /*5240*/  FMUL.FTZ R38, R38, R10.reuse ;  /* 0x0000000a26267220 */ /* 0x080fe40000410000 */
[-C--:B------:R-:W-:Y:S02]  /*5250*/  FMUL.FTZ R39, R39, R10.reuse ;  /* 0x0000000a27277220 */ /* 0x080fe40000410000 */
[-C--:B------:R-:W-:Y:S01]  /*5260*/  FMUL.FTZ R70, R70, R10.reuse ;  /* 0x0000000a46467220 */ /* 0x080fe20000410000 */
[----:B-1----:R-:W-:Y:S01]  /*5270*/  F2FP.PACK_AB R7, R211, R229 ;  /* 0x000000e5d307723e */ /* 0x002fe200000000ff */
[----:B------:R-:W-:Y:S02]  /*5280*/  FFMA.FTZ R3, R187, c[0x0][0x23c], -R8 ;  /* 0x00008f00bb037a23 */ /* 0x000fe40000010808 */
[----:B------:R-:W-:-:S02]  /*5290*/  FMUL.FTZ R71, R71, R10 ;  /* 0x0000000a47477220 */ /* 0x000fc40000410000 */
[----:B------:R1:W-:Y:S01]  /*52a0*/  MUFU.EX2 R210, R3 ;  /* 0x0000000300d27308 */ /* 0x0003e20000000800 */
[-C--:B------:R-:W-:Y:S01]  /*52b0*/  FMUL.FTZ R86, R86, R10.reuse ;  /* 0x0000000a56567220 */ /* 0x080fe20000410000 */
[C---:B------:R-:W-:Y:S01]  /*52c0*/  HMMA.16816.F32 R148, R4.reuse, R176, R148 ;  /* 0x000000b00494723c */ /* 0x040fe20000001894 */
[-C--:B------:R-:W-:Y:S02]  /*52d0*/  FMUL.FTZ R87, R87, R10.reuse ;  /* 0x0000000a57577220 */ /* 0x080fe40000410000 */
[-C--:B------:R-:W-:Y:S02]  /*52e0*/  FMUL.FTZ R102, R102, R10.reuse ;  /* 0x0000000a66667220 */ /* 0x080fe40000410000 */
[-C--:B------:R-:W-:Y:S02]  /*52f0*/  FMUL.FTZ R103, R103, R10.reuse ;  /* 0x0000000a67677220 */ /* 0x080fe40000410000 */
[-C--:B------:R-:W-:Y:S01]  /*5300*/  FMUL.FTZ R118, R118, R10.reuse ;  /* 0x0000000a76767220 */ /* 0x080fe20000410000 */
[----:B------:R-:W-:Y:S01]  /*5310*/  HMMA.16816.F32 R176, R4, R178, R156 ;  /* 0x000000b204b0723c */ /* 0x000fe2000000189c */
[----:B------:R-:W2:Y:S01]  /*5320*/  LDSM.16.MT88.4 R156, [R212+0xa800] ;  /* 0x00a80000d49c783b */ /* 0x000ea20000004200 */
[----:B------:R-:W-:-:S02]  /*5330*/  FMUL.FTZ R119, R119, R10 ;  /* 0x0000000a77777220 */ /* 0x000fc40000410000 */
[-C--:B------:R-:W-:Y:S02]  /*5340*/  FMUL.FTZ R174, R174, R10.reuse ;  /* 0x0000000aaeae7220 */ /* 0x080fe40000410000 */
[----:B-1----:R-:W-:Y:S02]  /*5350*/  FFMA.FTZ R3, R188, c[0x0][0x23c], -R8 ;  /* 0x00008f00bc037a23 */ /* 0x002fe40000010808 */
[-C--:B------:R-:W-:Y:S01]  /*5360*/  FMUL.FTZ R175, R175, R10.reuse ;  /* 0x0000000aafaf7220 */ /* 0x080fe20000410000 */
[----:B------:R-:W-:Y:S01]  /*5370*/  HMMA.16816.F32 R160, R4, R140, R160 ;  /* 0x0000008c04a0723c */ /* 0x000fe200000018a0 */
[----:B------:R1:W3:Y:S01]  /*5380*/  MUFU.EX2 R203, R3 ;  /* 0x0000000300cb7308 */ /* 0x0002e20000000800 */
[-C--:B------:R-:W-:Y:S02]  /*5390*/  FMUL.FTZ R50, R50, R10.reuse ;  /* 0x0000000a32327220 */ /* 0x080fe40000410000 */
[-C--:B------:R-:W-:Y:S02]  /*53a0*/  FMUL.FTZ R51, R51, R10.reuse ;  /* 0x0000000a33337220 */ /* 0x080fe40000410000 */
        /* <DEDUP_REMOVED lines=8> */
[----:B-1----:R-:W-:-:S02]  /*5430*/  FFMA.FTZ R3, R189, c[0x0][0x23c], -R8 ;  /* 0x00008f00bd037a23 */ /* 0x002fc40000010808 */
[-C--:B------:R-:W-:Y:S02]  /*5440*/  FMUL.FTZ R98, R98, R10.reuse ;  /* 0x0000000a62627220 */ /* 0x080fe40000410000 */
[----:B------:R1:W-:Y:S01]  /*5450*/  MUFU.EX2 R189, R3 ;  /* 0x0000000300bd7308 */ /* 0x0003e20000000800 */
[-C--:B------:R-:W-:Y:S02]  /*5460*/  FMUL.FTZ R99, R99, R10.reuse ;  /* 0x0000000a63637220 */ /* 0x080fe40000410000 */
[-C--:B------:R-:W-:Y:S01]  /*5470*/  FMUL.FTZ R114, R114, R10.reuse ;  /* 0x0000000a72727220 */ /* 0x080fe20000410000 */
[----:B------:R-:W-:Y:S01]  /*5480*/  HMMA.16816.F32 R84, R4, R20, R84 ;  /* 0x000000140454723c */ /* 0x000fe20000001854 */
[-C--:B------:R-:W-:Y:S02]  /*5490*/  FMUL.FTZ R115, R115, R10.reuse ;  /* 0x0000000a73737220 */ /* 0x080fe40000410000 */
[-C--:B------:R-:W-:Y:S02]  /*54a0*/  FMUL.FTZ R130, R130, R10.reuse ;  /* 0x0000000a82827220 */ /* 0x080fe40000410000 */
[----:B------:R-:W-:-:S03]  /*54b0*/  FMUL.FTZ R131, R131, R10 ;  /* 0x0000000a83837220 */ /* 0x000fc60000410000 */
[C---:B------:R-:W-:Y:S01]  /*54c0*/  HMMA.16816.F32 R100, R4.reuse, R24, R100 ;  /* 0x000000180464723c */ /* 0x040fe20000001864 */
[----:B-1----:R-:W-:Y:S01]  /*54d0*/  FFMA.FTZ R3, R190, c[0x0][0x23c], -R8 ;  /* 0x00008f00be037a23 */ /* 0x002fe20000010808 */
[----:B------:R-:W-:Y:S02]  /*54e0*/  MOV R190, R124 ;  /* 0x0000007c00be7202 */ /* 0x000fe40000000f00 */
[----:B---3--:R-:W-:Y:S01]  /*54f0*/  F2FP.PACK_AB R124, R203, R210 ;  /* 0x000000d2cb7c723e */ /* 0x008fe200000000ff */
[----:B------:R1:W3:Y:S03]  /*5500*/  MUFU.EX2 R188, R3 ;  /* 0x0000000300bc7308 */ /* 0x0002e60000000800 */
[C---:B------:R-:W-:Y:S08]  /*5510*/  HMMA.16816.F32 R116, R4.reuse, R28, R116 ;  /* 0x0000001c0474723c */ /* 0x040ff00000001874 */
[----:B------:R-:W-:Y:S01]  /*5520*/  HMMA.16816.F32 R140, R4, R142, R172 ;  /* 0x0000008e048c723c */ /* 0x000fe200000018ac */
[----:B------:R-:W-:Y:S01]  /*5530*/  LDSM.16.MT88.4 R172, [R214+0xa800] ;  /* 0x00a80000d6ac783b */ /* 0x000fe20000004200 */
[----:B-1----:R-:W-:Y:S01]  /*5540*/  FFMA.FTZ R3, R192, c[0x0][0x23c], -R9 ;  /* 0x00008f00c0037a23 */ /* 0x002fe20000010809 */
[----:B------:R-:W-:-:S05]  /*5550*/  MOV R192, R125 ;  /* 0x0000007d00c07202 */ /* 0x000fca0000000f00 */
[C---:B------:R-:W-:Y:S01]  /*5560*/  HMMA.16816.F32 R180, R4.reuse, R182, R48 ;  /* 0x000000b604b4723c */ /* 0x040fe20000001830 */
[----:B------:R-:W-:Y:S01]  /*5570*/  LDSM.16.MT88.4 R48, [R217+0xa800] ;  /* 0x00a80000d930783b */ /* 0x000fe20000004200 */
[----:B------:R1:W-:Y:S06]  /*5580*/  MUFU.EX2 R186, R3 ;  /* 0x0000000300ba7308 */ /* 0x0003ec0000000800 */
[C---:B------:R-:W-:Y:S08]  /*5590*/  HMMA.16816.F32 R52, R4.reuse, R144, R52 ;  /* 0x000000900434723c */ /* 0x040ff00000001834 */
[----:B------:R-:W-:Y:S01]  /*55a0*/  HMMA.16816.F32 R132, R4, R146, R64 ;  /* 0x000000920484723c */ /* 0x000fe20000001840 */
[----:B------:R-:W-:Y:S01]  /*55b0*/  LDSM.16.MT88.4 R64, [R216+0xa800] ;  /* 0x00a80000d840783b */ /* 0x000fe20000004200 */
[----:B-1----:R-:W-:Y:S01]  /*55c0*/  FFMA.FTZ R3, R191, c[0x0][0x23c], -R9 ;  /* 0x00008f00bf037a23 */ /* 0x002fe20000010809 */
[----:B------:R-:W-:-:S02]  /*55d0*/  MOV R191, R126 ;  /* 0x0000007e00bf7202 */ /* 0x000fc40000000f00 */
[----:B---3--:R-:W-:Y:S01]  /*55e0*/  F2FP.PACK_AB R126, R188, R189 ;  /* 0x000000bdbc7e723e */ /* 0x008fe200000000ff */
[----:B------:R1:W3:Y:S02]  /*55f0*/  MUFU.EX2 R187, R3 ;  /* 0x0000000300bb7308 */ /* 0x0002e40000000800 */
[C---:B------:R-:W-:Y:S01]  /*5600*/  HMMA.16816.F32 R32, R4.reuse, R34, R80 ;  /* 0x000000220420723c */ /* 0x040fe20000001850 */
[----:B------:R-:W-:Y:S07]  /*5610*/  LDSM.16.MT88.4 R80, [R212+0xb800] ;  /* 0x00b80000d450783b */ /* 0x000fee0000004200 */
[----:B------:R-:W-:Y:S01]  /*5620*/  HMMA.16816.F32 R20, R4, R22, R96 ;  /* 0x000000160414723c */ /* 0x000fe20000001860 */
[----:B------:R-:W-:Y:S01]  /*5630*/  LDSM.16.MT88.4 R96, [R214+0xb800] ;  /* 0x00b80000d660783b */ /* 0x000fe20000004200 */
[----:B-1----:R-:W-:Y:S01]  /*5640*/  FFMA.FTZ R3, R193, c[0x0][0x23c], -R9 ;  /* 0x00008f00c1037a23 */ /* 0x002fe20000010809 */
[----:B------:R-:W-:-:S05]  /*5650*/  MOV R193, R127 ;  /* 0x0000007f00c17202 */ /* 0x000fca0000000f00 */
[C---:B------:R-:W-:Y:S01]  /*5660*/  HMMA.16816.F32 R24, R4.reuse, R26, R112 ;  /* 0x0000001a0418723c */ /* 0x040fe20000001870 */
[----:B---3--:R-:W-:Y:S01]  /*5670*/  F2FP.PACK_AB R125, R187, R186 ;  /* 0x000000babb7d723e */ /* 0x008fe200000000ff */
[----:B------:R1:W-:Y:S01]  /*5680*/  MUFU.EX2 R185, R3 ;  /* 0x0000000300b97308 */ /* 0x0003e20000000800 */
[----:B------:R-:W-:Y:S05]  /*5690*/  LDSM.16.MT88.4 R112, [R217+0xb800] ;  /* 0x00b80000d970783b */ /* 0x000fea0000004200 */
[----:B------:R-:W-:Y:S01]  /*56a0*/  HMMA.16816.F32 R28, R4, R30, R128 ;  /* 0x0000001e041c723c */ /* 0x000fe20000001880 */
[----:B------:R-:W3:Y:S01]  /*56b0*/  LDSM.16.MT88.4 R4, [R216+0xb800] ;  /* 0x00b80000d804783b */ /* 0x000ee20000004200 */
[----:B-1----:R-:W-:Y:S01]  /*56c0*/  FFMA.FTZ R3, R194, c[0x0][0x23c], -R9 ;  /* 0x00008f00c2037a23 */ /* 0x002fe20000010809 */
[----:B------:R-:W-:-:S03]  /*56d0*/  MOV R194, R18 ;  /* 0x0000001200c27202 */ /* 0x000fc60000000f00 */
[----:B------:R1:W4:Y:S02]  /*56e0*/  MUFU.EX2 R184, R3 ;  /* 0x0000000300b87308 */ /* 0x0003240000000800 */
[----:B-1----:R-:W-:Y:S01]  /*56f0*/  FFMA.FTZ R3, R198, c[0x0][0x23c], -R0 ;  /* 0x00008f00c6037a23 */ /* 0x002fe20000010800 */
[----:B----4-:R-:W-:-:S05]  /*5700*/  F2FP.PACK_AB R127, R184, R185 ;  /* 0x000000b9b87f723e */ /* 0x010fca00000000ff */
[----:B------:R1:W-:Y:S02]  /*5710*/  MUFU.EX2 R139, R3 ;  /* 0x00000003008b7308 */ /* 0x0003e40000000800 */
[C---:B--2---:R-:W-:Y:S07]  /*5720*/  HMMA.16816.F32 R144, R124.reuse, R156, R236 ;  /* 0x0000009c7c90723c */ /* 0x044fee00000018ec */
[----:B------:R-:W-:Y:S01]  /*5730*/  MOV R239, R19 ;  /* 0x0000001300ef7202 */ /* 0x000fe20000000f00 */
[----:B---3--:R-:W-:Y:S01]  /*5740*/  HMMA.16816.F32 R120, R124, R4, R120 ;  /* 0x000000047c78723c */ /* 0x008fe20000001878 */
[----:B-1----:R-:W-:-:S03]  /*5750*/  FFMA.FTZ R3, R197, c[0x0][0x23c], -R0 ;  /* 0x00008f00c5037a23 */ /* 0x002fc60000010800 */
[----:B------:R-:W-:Y:S01]  /*5760*/  FFMA.FTZ R11, R239, R11, R240 ;  /* 0x0000000bef0b7223 */ /* 0x000fe200000100f0 */
[----:B------:R1:W2:Y:S03]  /*5770*/  MUFU.EX2 R138, R3 ;  /* 0x00000003008a7308 */ /* 0x0002a60000000800 */
[C---:B------:R-:W-:Y:S08]  /*5780*/  HMMA.16816.F32 R152, R124.reuse, R158, R152 ;  /* 0x0000009e7c98723c */ /* 0x040ff00000001898 */
[----:B------:R-:W-:Y:S01]  /*5790*/  HMMA.16816.F32 R164, R124, R172, R164 ;  /* 0x000000ac7ca4723c */ /* 0x000fe200000018a4 */
[--C-:B-1----:R-:W-:Y:S01]  /*57a0*/  FFMA.FTZ R3, R196, c[0x0][0x23c], -R0.reuse ;  /* 0x00008f00c4037a23 */ /* 0x102fe20000010800 */
[----:B--2---:R-:W-:Y:S01]  /*57b0*/  F2FP.PACK_AB R128, R138, R139 ;  /* 0x0000008b8a80723e */ /* 0x004fe200000000ff */
[----:B------:R-:W-:-:S05]  /*57c0*/  FFMA.FTZ R0, R195, c[0x0][0x23c], -R0 ;  /* 0x00008f00c3007a23 */ /* 0x000fca0000010800 */
[C---:B------:R-:W-:Y:S01]  /*57d0*/  HMMA.16816.F32 R168, R124.reuse, R174, R168 ;  /* 0x000000ae7ca8723c */ /* 0x040fe200000018a8 */
[----:B------:R1:W-:Y:S07]  /*57e0*/  MUFU.EX2 R137, R3 ;  /* 0x0000000300897308 */ /* 0x0003ee0000000800 */
[C---:B------:R-:W-:Y:S01]  /*57f0*/  HMMA.16816.F32 R40, R124.reuse, R48, R40 ;  /* 0x000000307c28723c */ /* 0x040fe20000001828 */
[----:B------:R2:W3:Y:S07]  /*5800*/  MUFU.EX2 R136, R0 ;  /* 0x0000000000887308 */ /* 0x0004ee0000000800 */
[----:B------:R-:W-:Y:S01]  /*5810*/  HMMA.16816.F32 R44, R124, R50, R44 ;  /* 0x000000327c2c723c */ /* 0x000fe2000000182c */
[----:B-1----:R-:W-:-:S04]  /*5820*/  FFMA.FTZ R3, R252, R10, R228 ;  /* 0x0000000afc037223 */ /* 0x002fc800000100e4 */
[----:B------:R-:W-:-:S03]  /*5830*/  FADD.FTZ R3, R234, R3 ;  /* 0x00000003ea037221 */ /* 0x000fc60000010000 */
[C---:B------:R-:W-:Y:S01]  /*5840*/  HMMA.16816.F32 R56, R124.reuse, R64, R56 ;  /* 0x000000407c38723c */ /* 0x040fe20000001838 */
[--C-:B--2---:R-:W-:Y:S01]  /*5850*/  FFMA.FTZ R0, R202, c[0x0][0x23c], -R2.reuse ;  /* 0x00008f00ca007a23 */ /* 0x104fe20000010802 */
[----:B---3--:R-:W-:Y:S01]  /*5860*/  F2FP.PACK_AB R130, R136, R137 ;  /* 0x000000898882723e */ /* 0x008fe200000000ff */
[----:B------:R-:W-:Y:S02]  /*5870*/  FADD.FTZ R3, R229, R3 ;  /* 0x00000003e5037221 */ /* 0x000fe40000010000 */
[----:B------:R1:W2:Y:S02]  /*5880*/  MUFU.EX2 R19, R0 ;  /* 0x0000000000137308 */ /* 0x0002a40000000800 */
[----:B------:R-:W-:Y:S01]  /*5890*/  FADD.FTZ R3, R211, R3 ;  /* 0x00000003d3037221 */ /* 0x000fe20000010000 */
[C---:B------:R-:W-:Y:S08]  /*58a0*/  HMMA.16816.F32 R60, R124.reuse, R66, R60 ;  /* 0x000000427c3c723c */ /* 0x040ff0000000183c */
[----:B------:R-:W-:Y:S01]  /*58b0*/  HMMA.16816.F32 R72, R124, R80, R72 ;  /* 0x000000507c48723c */ /* 0x000fe20000001848 */
[----:B-1----:R-:W-:-:S02]  /*58c0*/  FFMA.FTZ R0, R201, c[0x0][0x23c], -R2 ;  /* 0x00008f00c9007a23 */ /* 0x002fc40000010802 */
[----:B--2---:R-:W-:-:S05]  /*58d0*/  FADD.FTZ R3, R19, R3 ;  /* 0x0000000313037221 */ /* 0x004fca0000010000 */
[C---:B------:R-:W-:Y:S01]  /*58e0*/  HMMA.16816.F32 R76, R124.reuse, R82, R76 ;  /* 0x000000527c4c723c */ /* 0x040fe2000000184c */
[----:B------:R1:W2:Y:S07]  /*58f0*/  MUFU.EX2 R18, R0 ;  /* 0x0000000000127308 */ /* 0x0002ae0000000800 */
[C---:B------:R-:W-:Y:S08]  /*5900*/  HMMA.16816.F32 R88, R124.reuse, R96, R88 ;  /* 0x000000607c58723c */ /* 0x040ff00000001858 */
[----:B------:R-:W-:Y:S01]  /*5910*/  HMMA.16816.F32 R92, R124, R98, R92 ;  /* 0x000000627c5c723c */ /* 0x000fe2000000185c */
[--C-:B-1----:R-:W-:Y:S01]  /*5920*/  FFMA.FTZ R0, R200, c[0x0][0x23c], -R2.reuse ;  /* 0x00008f00c8007a23 */ /* 0x102fe20000010802 */
[----:B--2---:R-:W-:Y:S01]  /*5930*/  F2FP.PACK_AB R129, R18, R19 ;  /* 0x000000131281723e */ /* 0x004fe200000000ff */
[----:B------:R-:W-:-:S02]  /*5940*/  FFMA.FTZ R2, R199, c[0x0][0x23c], -R2 ;  /* 0x00008f00c7027a23 */ /* 0x000fc40000010802 */
[----:B------:R1:W2:Y:S01]  /*5950*/  MUFU.EX2 R9, R0 ;  /* 0x0000000000097308 */ /* 0x0002a20000000800 */
[----:B------:R-:W-:Y:S02]  /*5960*/  FADD.FTZ R3, R18, R3 ;  /* 0x0000000312037221 */ /* 0x000fe40000010000 */
[C---:B------:R-:W-:Y:S05]  /*5970*/  HMMA.16816.F32 R104, R124.reuse, R112, R104 ;  /* 0x000000707c68723c */ /* 0x040fea0000001868 */
[----:B------:R-:W3:Y:S03]  /*5980*/  MUFU.EX2 R8, R2 ;  /* 0x0000000200087308 */ /* 0x000ee60000000800 */
[----:B------:R-:W-:Y:S01]  /*5990*/  HMMA.16816.F32 R108, R124, R114, R108 ;  /* 0x000000727c6c723c */ /* 0x000fe2000000186c */
[----:B-1----:R-:W-:-:S02]  /*59a0*/  FFMA.FTZ R0, R250, R16, R247 ;  /* 0x00000010fa007223 */ /* 0x002fc400000100f7 */
[----:B--2---:R-:W-:-:S05]  /*59b0*/  FADD.FTZ R3, R9, R3 ;  /* 0x0000000309037221 */ /* 0x004fca0000010000 */
[----:B------:R-:W-:Y:S01]  /*59c0*/  HMMA.16816.F32 R124, R124, R6, R204 ;  /* 0x000000067c7c723c */ /* 0x000fe200000018cc */
[----:B------:R-:W-:Y:S01]  /*59d0*/  FADD.FTZ R0, R248, R0 ;  /* 0x00000000f8007221 */ /* 0x000fe20000010000 */
[----:B---3--:R-:W-:Y:S01]  /*59e0*/  F2FP.PACK_AB R131, R8, R9 ;  /* 0x000000090883723e */ /* 0x008fe200000000ff */
[----:B------:R-:W-:Y:S02]  /*59f0*/  FFMA.FTZ R2, R251, R17, R194 ;  /* 0x00000011fb027223 */ /* 0x000fe400000100c2 */
[----:B------:R-:W-:Y:S02]  /*5a00*/  FADD.FTZ R0, R192, R0 ;  /* 0x00000000c0007221 */ /* 0x000fe40000010000 */
[----:B------:R-:W-:Y:S02]  /*5a10*/  FADD.FTZ R2, R193, R2 ;  /* 0x00000002c1027221 */ /* 0x000fe40000010000 */
        /* <DEDUP_REMOVED lines=21> */
[----:B------:R-:W-:Y:S01]  /*5b70*/  FADD.FTZ R252, R8, R3 ;  /* 0x0000000308fc7221 */ /* 0x000fe20000010000 */
[----:B------:R-:W-:Y:S01]  /*5b80*/  MOV R136, R231 ;  /* 0x000000e700887202 */ /* 0x000fe20000000f00 */
[----:B------:R-:W-:Y:S01]  /*5b90*/  FADD.FTZ R251, R188, R2 ;  /* 0x00000002bcfb7221 */ /* 0x000fe20000010000 */
[----:B------:R1:W-:Y:S01]  /*5ba0*/  STL [R1], R246 ;  /* 0x000000f601007387 */ /* 0x0003e20000100800 */
[----:B------:R-:W-:Y:S01]  /*5bb0*/  FADD.FTZ R250, R184, R0 ;  /* 0x00000000b8fa7221 */ /* 0x000fe20000010000 */
[----:B------:R-:W-:-:S02]  /*5bc0*/  MOV R3, R208 ;  /* 0x000000d000037202 */ /* 0x000fc40000000f00 */
        /* <DEDUP_REMOVED lines=8> */
[----:B------:R-:W-:Y:S01]  /*5c50*/  HMMA.16816.F32 R80, R128, R82, R32 ;  /* 0x000000528050723c */ /* 0x000fe20000001820 */
[----:B------:R-:W-:-:S07]  /*5c60*/  MOV R134, R209 ;  /* 0x000000d100867202 */ /* 0x000fce0000000f00 */
[C---:B------:R-:W-:Y:S08]  /*5c70*/  HMMA.16816.F32 R96, R128.reuse, R98, R20 ;  /* 0x000000628060723c */ /* 0x040ff00000001814 */
[C---:B------:R-:W-:Y:S08]  /*5c80*/  HMMA.16816.F32 R112, R128.reuse, R114, R24 ;  /* 0x000000728070723c */ /* 0x040ff00000001818 */
[----:B------:R-:W-:Y:S01]  /*5c90*/  HMMA.16816.F32 R128, R128, R6, R28 ;  /* 0x000000068080723c */ /* 0x000fe2000000181c */
[----:B------:R-:W-:Y:S05]  /*5ca0*/  @!UPT UIADD3 URZ, URZ, URZ, URZ ;  /* 0x0000003f3f3ff290 */ /* 0x000fea000fffe03f */
[----:B------:R-:W-:Y:S11]  /*5cb0*/  @!P0 BRA `(.L_x_867) ;  /* 0x000059a000008947 */ /* 0x000ff60003800000 */
[----:B-1----:R-:W2:Y:S04]  /*5cc0*/  LDL.64 R192, [R1+0x30] ;  /* 0x0000300001c07983 */ /* 0x002ea80000100a00 */
[----:B------:R-:W3:Y:S01]  /*5cd0*/  LDL.64 R190, [R1+0x8] ;  /* 0x0000080001be7983 */ /* 0x000ee20000100a00 */
[----:B------:R-:W-:Y:S01]  /*5ce0*/  IADD3 R0, R244, -0x1, RZ ;  /* 0xfffffffff4007810 */ /* 0x000fe20007ffe0ff */
[----:B------:R-:W-:-:S04]  /*5cf0*/  DEPBAR.LE SB0, 0x0 ;  /* 0x000080000000791a */ /* 0x000fc80000000000 */
[----:B------:R-:W-:Y:S01]  /*5d00*/  IMAD R0, R0, c[0x0][0x1a0], RZ ;  /* 0x0000680000007a24 */ /* 0x000fe200078e02ff */
[----:B------:R-:W-:Y:S02]  /*5d10*/  UMOV UR10, 0x6 ;  /* 0x00000006000a7882 */ /* 0x000fe40000000000 */
[----:B------:R-:W-:Y:S02]  /*5d20*/  ULDC UR5, c[0x0][0x1a4] ;  /* 0x0000690000057ab9 */ /* 0x000fe40000000800 */
[----:B------:R-:W-:Y:S02]  /*5d30*/  USHF.L.U64.HI UR5, UR4, UR10, UR5 ;  /* 0x0000000a04057299 */ /* 0x000fe40008010205 */
[----:B------:R-:W-:Y:S02]  /*5d40*/  UIADD3 UR10, UP0, -UR11, 0x80, URZ ;  /* 0x000000800b0a7890 */ /* 0x000fe4000ff1e13f */
[----:B------:R-:W-:Y:S02]  /*5d50*/  ULDC.64 UR12, c[0x0][0x118] ;  /* 0x00004600000c7ab9 */ /* 0x000fe40000000a00 */
[----:B------:R-:W-:Y:S01]  /*5d60*/  UIADD3.X UR4, URZ, ~UR5, URZ, UP0, !UPT ;  /* 0x800000053f047290 */ /* 0x000fe200087fe43f */
[----:B------:R-:W-:Y:S01]  /*5d70*/  BAR.SYNC.DEFER_BLOCKING 0x0 ;  /* 0x0000000000007b1d */ /* 0x000fe20000010000 */
[----:B--2---:R-:W-:-:S04]  /*5d80*/  LEA R0, R0, R192, 0x5 ;  /* 0x000000c000007211 */ /* 0x004fc800078e28ff */
[----:B------:R-:W-:Y:S02]  /*5d90*/  LEA R0, R0, c[0x0][0x170], 0x1 ;  /* 0x00005c0000007a11 */ /* 0x000fe400078e08ff */
[----:B---3--:R-:W-:Y:S02]  /*5da0*/  MOV R248, R190 ;  /* 0x000000be00f87202 */ /* 0x008fe40000000f00 */
[C---:B------:R-:W-:Y:S02]  /*5db0*/  IADD3 R2, R0.reuse, UR8, RZ ;  /* 0x0000000800027c10 */ /* 0x040fe4000fffe0ff */
[----:B------:R-:W-:Y:S02]  /*5dc0*/  IADD3 R0, P0, R0, -UR11, RZ ;  /* 0x8000000b00007c10 */ /* 0x000fe4000ff1e0ff */
[----:B------:R-:W-:Y:S02]  /*5dd0*/  IADD3 R2, R2, -UR11, RZ ;  /* 0x8000000b02027c10 */ /* 0x000fe4000fffe0ff */
[----:B------:R-:W-:-:S02]  /*5de0*/  IADD3.X R3, R243, ~UR5, RZ, P0, !PT ;  /* 0x80000005f3037c10 */ /* 0x000fc400087fe4ff */
[C---:B------:R-:W-:Y:S02]  /*5df0*/  IADD3 R228, P3, R0.reuse, -UR11, RZ ;  /* 0x8000000b00e47c10 */ /* 0x040fe4000ff7e0ff */
[----:B------:R-:W-:Y:S02]  /*5e00*/  IADD3 R4, P2, R0, UR10, RZ ;  /* 0x0000000a00047c10 */ /* 0x000fe4000ff5e0ff */
[C---:B------:R-:W-:Y:S02]  /*5e10*/  IADD3 R210, P1, R2.reuse, -UR11, RZ ;  /* 0x8000000b02d27c10 */ /* 0x040fe4000ff3e0ff */
[----:B------:R-:W-:Y:S02]  /*5e20*/  IADD3 R2, P0, R2, UR10, RZ ;  /* 0x0000000a02027c10 */ /* 0x000fe4000ff1e0ff */
[C---:B------:R-:W-:Y:S02]  /*5e30*/  IADD3.X R229, R3.reuse, ~UR5, RZ, P3, !PT ;  /* 0x8000000503e57c10 */ /* 0x040fe40009ffe4ff */
[----:B------:R-:W-:-:S02]  /*5e40*/  IADD3.X R5, R3, UR4, RZ, P2, !PT ;  /* 0x0000000403057c10 */ /* 0x000fc400097fe4ff */
[C---:B------:R-:W-:Y:S01]  /*5e50*/  IADD3.X R211, R233.reuse, ~UR5, RZ, P1, !PT ;  /* 0x80000005e9d37c10 */ /* 0x040fe20008ffe4ff */
[----:B------:R-:W-:Y:S01]  /*5e60*/  @!PT LDS RZ, [RZ] ;  /* 0x00000000fffff984 */ /* 0x000fe20000000800 */
[----:B------:R-:W-:Y:S01]  /*5e70*/  @!PT LDS RZ, [RZ] ;  /* 0x00000000fffff984 */ /* 0x000fe20000000800 */
[----:B------:R-:W-:Y:S01]  /*5e80*/  @!PT LDS RZ, [RZ] ;  /* 0x00000000fffff984 */ /* 0x000fe20000000800 */
[----:B------:R1:W-:Y:S01]  /*5e90*/  LDGSTS.E.BYPASS.LTC128B.128 [R227+0xa000], [R228.64] ;  /* 0x0a000000e4e37fae */ /* 0x0003e2000b901d4c */
[----:B------:R-:W-:Y:S02]  /*5ea0*/  IADD3.X R3, R233, UR4, RZ, P0, !PT ;  /* 0x00000004e9037c10 */ /* 0x000fe400087fe4ff */
[----:B------:R-:W-:Y:S01]  /*5eb0*/  MOV R249, R191 ;  /* 0x000000bf00f97202 */ /* 0x000fe20000000f00 */
[----:B------:R2:W-:Y:S01]  /*5ec0*/  LDGSTS.E.BYPASS.LTC128B.128 [R227+0xb000], [R4.64] ;  /* 0x0b00000004e37fae */ /* 0x0005e2000b901d4c */
[----:B------:R-:W-:-:S03]  /*5ed0*/  ISETP.NE.AND P0, PT, R244, 0x3, PT ;  /* 0x00000003f400780c */ /* 0x000fc60003f05270 */
[----:B------:R1:W-:Y:S04]  /*5ee0*/  LDGSTS.E.BYPASS.LTC128B.128 [R227+0xa800], [R210.64] ;  /* 0x0a800000d2e37fae */ /* 0x0003e8000b901d4c */
[----:B------:R1:W-:Y:S04]  /*5ef0*/  LDGSTS.E.BYPASS.LTC128B.128 [R227+0xb800], [R2.64] ;  /* 0x0b80000002e37fae */ /* 0x0003e8000b901d4c */
[----:B------:R-:W-:Y:S04]  /*5f00*/  LDSM.16.M88.4 R8, [R213] ;  /* 0x00000000d508783b */ /* 0x000fe80000000200 */
[----:B------:R-:W3:Y:S04]  /*5f10*/  LDSM.16.M88.4 R24, [R222] ;  /* 0x00000000de18783b */ /* 0x000ee80000000200 */
[----:B------:R-:W4:Y:S04]  /*5f20*/  LDSM.16.M88.4 R28, [R222+0x800] ;  /* 0x00080000de1c783b */ /* 0x000f280000000200 */
[----:B------:R-:W-:Y:S04]  /*5f30*/  LDSM.16.M88.4 R20, [R215] ;  /* 0x00000000d714783b */ /* 0x000fe80000000200 */
[----:B--2---:R-:W2:Y:S04]  /*5f40*/  LDSM.16.M88.4 R4, [R213+0x2000] ;  /* 0x00200000d504783b */ /* 0x004ea80000000200 */
[----:B------:R-:W5:Y:S04]  /*5f50*/  LDSM.16.M88.4 R132, [R223] ;  /* 0x00000000df84783b */ /* 0x000f680000000200 */
[----:B------:R-:W1:Y:S04]  /*5f60*/  LDSM.16.M88.4 R32, [R226] ;  /* 0x00000000e220783b */ /* 0x000e680000000200 */
[----:B------:R-:W1:Y:S04]  /*5f70*/  LDSM.16.M88.4 R16, [R215+0x2000] ;  /* 0x00200000d710783b */ /* 0x000e680000000200 */
[----:B------:R-:W-:Y:S04]  /*5f80*/  LDSM.16.M88.4 R136, [R220] ;  /* 0x00000000dc88783b */ /* 0x000fe80000000200 */
[----:B------:R-:W0:Y:S01]  /*5f90*/  LDGDEPBAR ;  /* 0x00000000000079af */ /* 0x000e220000000000 */
[C---:B---3--:R-:W-:Y:S08]  /*5fa0*/  HMMA.16816.F32 R184, R8.reuse, R24, RZ ;  /* 0x0000001808b8723c */ /* 0x048ff000000018ff */
[C---:B----4-:R-:W-:Y:S08]  /*5fb0*/  HMMA.16816.F32 R180, R8.reuse, R30, RZ ;  /* 0x0000001e08b4723c */ /* 0x050ff000000018ff */
[C---:B------:R-:W-:Y:S08]  /*5fc0*/  HMMA.16816.F32 R188, R8.reuse, R28, RZ ;  /* 0x0000001c08bc723c */ /* 0x040ff000000018ff */
[----:B------:R-:W-:Y:S01]  /*5fd0*/  HMMA.16816.F32 R192, R8, R26, RZ ;  /* 0x0000001a08c0723c */ /* 0x000fe200000018ff */
[----:B------:R-:W3:Y:S07]  /*5fe0*/  LDSM.16.M88.4 R8, [R221] ;  /* 0x00000000dd08783b */ /* 0x000eee0000000200 */
[C---:B--2---:R-:W-:Y:S08]  /*5ff0*/  HMMA.16816.F32 R176, R4.reuse, R24, RZ ;  /* 0x0000001804b0723c */ /* 0x044ff000000018ff */
[C---:B------:R-:W-:Y:S08]  /*6000*/  HMMA.16816.F32 R140, R4.reuse, R28, RZ ;  /* 0x0000001c048c723c */ /* 0x040ff000000018ff */
[C---:B------:R-:W-:Y:S01]  /*6010*/  HMMA.16816.F32 R196, R4.reuse, R26, RZ ;  /* 0x0000001a04c4723c */ /* 0x040fe200000018ff */
[----:B------:R-:W2:Y:S07]  /*6020*/  LDSM.16.M88.4 R24, [R220+0x800] ;  /* 0x00080000dc18783b */ /* 0x000eae0000000200 */
[----:B------:R-:W-:Y:S01]  /*6030*/  HMMA.16816.F32 R28, R4, R30, RZ ;  /* 0x0000001e041c723c */ /* 0x000fe200000018ff */
[----:B------:R-:W4:Y:S07]  /*6040*/  LDSM.16.M88.4 R4, [R221+0x2000] ;  /* 0x00200000dd04783b */ /* 0x000f2e0000000200 */
[C---:B-----5:R-:W-:Y:S08]  /*6050*/  HMMA.16816.F32 R200, R20.reuse, R132, R184 ;  /* 0x0000008414c8723c */ /* 0x060ff000000018b8 */
[C---:B-1----:R-:W-:Y:S08]  /*6060*/  HMMA.16816.F32 R184, R20.reuse, R34, R180 ;  /* 0x0000002214b8723c */ /* 0x042ff000000018b4 */
[C---:B------:R-:W-:Y:S08]  /*6070*/  HMMA.16816.F32 R188, R20.reuse, R32, R188 ;  /* 0x0000002014bc723c */ /* 0x040ff000000018bc */
[----:B------:R-:W-:Y:S01]  /*6080*/  HMMA.16816.F32 R192, R20, R134, R192 ;  /* 0x0000008614c0723c */ /* 0x000fe200000018c0 */
[----:B------:R-:W-:Y:S07]  /*6090*/  LDSM.16.M88.4 R20, [R219+0x2000] ;  /* 0x00200000db14783b */ /* 0x000fee0000000200 */
[C---:B------:R-:W-:Y:S08]  /*60a0*/  HMMA.16816.F32 R180, R16.reuse, R132, R176 ;  /* 0x0000008410b4723c */ /* 0x040ff000000018b0 */
[C---:B------:R-:W-:Y:S08]  /*60b0*/  HMMA.16816.F32 R176, R16.reuse, R32, R140 ;  /* 0x0000002010b0723c */ /* 0x040ff0000000188c */
[C---:B------:R-:W-:Y:S01]  /*60c0*/  HMMA.16816.F32 R140, R16.reuse, R134, R196 ;  /* 0x00000086108c723c */ /* 0x040fe200000018c4 */
[----:B------:R-:W-:Y:S07]  /*60d0*/  LDSM.16.M88.4 R132, [R218+0x800] ;  /* 0x00080000da84783b */ /* 0x000fee0000000200 */
[----:B------:R-:W-:Y:S01]  /*60e0*/  HMMA.16816.F32 R28, R16, R34, R28 ;  /* 0x00000022101c723c */ /* 0x000fe2000000181c */
[----:B------:R-:W-:Y:S04]  /*60f0*/  LDSM.16.M88.4 R32, [R218] ;  /* 0x00000000da20783b */ /* 0x000fe80000000200 */
[----:B------:R-:W1:Y:S03]  /*6100*/  LDSM.16.M88.4 R16, [R219] ;  /* 0x00000000db10783b */ /* 0x000e660000000200 */
[C---:B---3--:R-:W-:Y:S08]  /*6110*/  HMMA.16816.F32 R200, R8.reuse, R136, R200 ;  /* 0x0000008808c8723c */ /* 0x048ff000000018c8 */
[C---:B--2---:R-:W-:Y:S08]  /*6120*/  HMMA.16816.F32 R204, R8.reuse, R24, R188 ;  /* 0x0000001808cc723c */ /* 0x044ff000000018bc */
[C---:B------:R-:W-:Y:S08]  /*6130*/  HMMA.16816.F32 R196, R8.reuse, R138, R192 ;  /* 0x0000008a08c4723c */ /* 0x040ff000000018c0 */
[----:B------:R-:W-:Y:S01]  /*6140*/  HMMA.16816.F32 R192, R8, R26, R184 ;  /* 0x0000001a08c0723c */ /* 0x000fe200000018b8 */
[----:B------:R-:W-:Y:S07]  /*6150*/  LDSM.16.M88.4 R8, [R213+0x4000] ;  /* 0x00400000d508783b */ /* 0x000fee0000000200 */
[C---:B----4-:R-:W-:Y:S08]  /*6160*/  HMMA.16816.F32 R188, R4.reuse, R136, R180 ;  /* 0x0000008804bc723c */ /* 0x050ff000000018b4 */
[C---:B------:R-:W-:Y:S01]  /*6170*/  HMMA.16816.F32 R184, R4.reuse, R138, R140 ;  /* 0x0000008a04b8723c */ /* 0x040fe2000000188c */
[----:B------:R-:W-:Y:S07]  /*6180*/  LDSM.16.M88.4 R136, [R222+0x1800] ;  /* 0x00180000de88783b */ /* 0x000fee0000000200 */
[C---:B------:R-:W-:Y:S08]  /*6190*/  HMMA.16816.F32 R140, R4.reuse, R24, R176 ;  /* 0x00000018048c723c */ /* 0x040ff000000018b0 */
[----:B------:R-:W-:Y:S01]  /*61a0*/  HMMA.16816.F32 R176, R4, R26, R28 ;  /* 0x0000001a04b0723c */ /* 0x000fe2000000181c */
[----:B------:R-:W2:Y:S04]  /*61b0*/  LDSM.16.M88.4 R24, [R222+0x1000] ;  /* 0x00100000de18783b */ /* 0x000ea80000000200 */
[----:B------:R-:W3:Y:S03]  /*61c0*/  LDSM.16.M88.4 R28, [R213+0x6000] ;  /* 0x00600000d51c783b */ /* 0x000ee60000000200 */
[C---:B-1----:R-:W-:Y:S01]  /*61d0*/  HMMA.16816.F32 R180, R16.reuse, R32, R200 ;  /* 0x0000002010b4723c */ /* 0x042fe200000018c8 */
[----:B------:R-:W-:Y:S07]  /*61e0*/  LDSM.16.M88.4 R4, [R215+0x4000] ;  /* 0x00400000d704783b */ /* 0x000fee0000000200 */
[----:B------:R-:W-:Y:S08]  /*61f0*/  HMMA.16816.F32 R196, R16, R34, R196 ;  /* 0x0000002210c4723c */ /* 0x000ff000000018c4 */
[C---:B------:R-:W-:Y:S08]  /*6200*/  HMMA.16816.F32 R188, R20.reuse, R32, R188 ;  /* 0x0000002014bc723c */ /* 0x040ff000000018bc */
[----:B------:R-:W-:Y:S08]  /*6210*/  HMMA.16816.F32 R32, R20, R34, R184 ;  /* 0x000000221420723c */ /* 0x000ff000000018b8 */
[-C--:B------:R-:W-:Y:S08]  /*6220*/  HMMA.16816.F32 R200, R16, R132.reuse, R204 ;  /* 0x0000008410c8723c */ /* 0x080ff000000018cc */
[----:B------:R-:W-:Y:S01]  /*6230*/  HMMA.16816.F32 R204, R20, R132, R140 ;  /* 0x0000008414cc723c */ /* 0x000fe2000000188c */
[----:B------:R-:W1:Y:S07]  /*6240*/  LDSM.16.M88.4 R140, [R225] ;  /* 0x00000000e18c783b */ /* 0x000e6e0000000200 */
[-C--:B------:R-:W-:Y:S08]  /*6250*/  HMMA.16816.F32 R192, R16, R134.reuse, R192 ;  /* 0x0000008610c0723c */ /* 0x080ff000000018c0 */
[----:B------:R-:W-:Y:S01]  /*6260*/  HMMA.16816.F32 R184, R20, R134, R176 ;  /* 0x0000008614b8723c */ /* 0x000fe200000018b0 */
[----:B------:R-:W4:Y:S04]  /*6270*/  LDSM.16.M88.4 R132, [R224] ;  /* 0x00000000e084783b */ /* 0x000f280000000200 */
[----:B------:R-:W-:Y:S03]  /*6280*/  LDSM.16.M88.4 R20, [R221+0x4000] ;  /* 0x00400000dd14783b */ /* 0x000fe60000000200 */
[C---:B--2---:R-:W-:Y:S08]  /*6290*/  HMMA.16816.F32 R16, R8.reuse, R24, R180 ;  /* 0x000000180810723c */ /* 0x044ff000000018b4 */
[----:B------:R-:W-:Y:S08]  /*62a0*/  HMMA.16816.F32 R180, R8, R26, R196 ;  /* 0x0000001a08b4723c */ /* 0x000ff000000018c4 */
[C---:B---3--:R-:W-:Y:S08]  /*62b0*/  HMMA.16816.F32 R188, R28.reuse, R24, R188 ;  /* 0x000000181cbc723c */ /* 0x048ff000000018bc */
[----:B------:R-:W-:Y:S01]  /*62c0*/  HMMA.16816.F32 R196, R28, R26, R32 ;  /* 0x0000001a1cc4723c */ /* 0x000fe20000001820 */
[----:B------:R-:W2:Y:S04]  /*62d0*/  LDSM.16.M88.4 R24, [R215+0x6000] ;  /* 0x00600000d718783b */ /* 0x000ea80000000200 */
[----:B------:R-:W3:Y:S03]  /*62e0*/  LDSM.16.M88.4 R32, [R220+0x1000] ;  /* 0x00100000dc20783b */ /* 0x000ee60000000200 */
[C---:B------:R-:W-:Y:S08]  /*62f0*/  HMMA.16816.F32 R176, R8.reuse, R136, R200 ;  /* 0x0000008808b0723c */ /* 0x040ff000000018c8 */
[----:B------:R-:W-:Y:S08]  /*6300*/  HMMA.16816.F32 R8, R8, R138, R192 ;  /* 0x0000008a0808723c */ /* 0x000ff000000018c0 */
[C---:B------:R-:W-:Y:S08]  /*6310*/  HMMA.16816.F32 R204, R28.reuse, R136, R204 ;  /* 0x000000881ccc723c */ /* 0x040ff000000018cc */
[----:B------:R-:W-:Y:S01]  /*6320*/  HMMA.16816.F32 R236, R28, R138, R184 ;  /* 0x0000008a1cec723c */ /* 0x000fe200000018b8 */
[----:B------:R-:W-:Y:S07]  /*6330*/  LDSM.16.M88.4 R28, [R218+0x1000] ;  /* 0x00100000da1c783b */ /* 0x000fee0000000200 */
[C---:B-1----:R-:W-:Y:S01]  /*6340*/  HMMA.16816.F32 R136, R4.reuse, R140, R16 ;  /* 0x0000008c0488723c */ /* 0x042fe20000001810 */
[----:B------:R-:W1:Y:S07]  /*6350*/  LDSM.16.M88.4 R16, [R221+0x6000] ;  /* 0x00600000dd10783b */ /* 0x000e6e0000000200 */
[C---:B----4-:R-:W-:Y:S01]  /*6360*/  HMMA.16816.F32 R232, R4.reuse, R134, R8 ;  /* 0x0000008604e8723c */ /* 0x050fe20000001808 */
[----:B------:R-:W4:Y:S07]  /*6370*/  LDSM.16.M88.4 R8, [R219+0x4000] ;  /* 0x00400000db08783b */ /* 0x000f2e0000000200 */
[----:B------:R-:W-:Y:S08]  /*6380*/  HMMA.16816.F32 R200, R4, R132, R176 ;  /* 0x0000008404c8723c */ /* 0x000ff000000018b0 */
[----:B--2---:R-:W-:Y:S08]  /*6390*/  HMMA.16816.F32 R176, R24, R140, R188 ;  /* 0x0000008c18b0723c */ /* 0x004ff000000018bc */
[----:B------:R-:W-:Y:S01]  /*63a0*/  HMMA.16816.F32 R192, R4, R142, R180 ;  /* 0x0000008e04c0723c */ /* 0x000fe200000018b4 */
[----:B------:R-:W2:Y:S07]  /*63b0*/  LDSM.16.M88.4 R4, [R219+0x6000] ;  /* 0x00600000db04783b */ /* 0x000eae0000000200 */
[----:B---3--:R-:W-:Y:S08]  /*63c0*/  HMMA.16816.F32 R136, R20, R32, R136 ;  /* 0x000000201488723c */ /* 0x008ff00000001888 */
[----:B------:R-:W-:Y:S08]  /*63d0*/  HMMA.16816.F32 R140, R24, R142, R196 ;  /* 0x0000008e188c723c */ /* 0x000ff000000018c4 */
[----:B-1----:R-:W-:Y:S08]  /*63e0*/  HMMA.16816.F32 R176, R16, R32, R176 ;  /* 0x0000002010b0723c */ /* 0x002ff000000018b0 */
[----:B----4-:R-:W-:Y:S08]  /*63f0*/  HMMA.16816.F32 R184, R8, R28, R136 ;  /* 0x0000001c08b8723c */ /* 0x010ff00000001888 */
[-C--:B------:R-:W-:Y:S08]  /*6400*/  HMMA.16816.F32 R180, R16, R34.reuse, R140 ;  /* 0x0000002210b4723c */ /* 0x080ff0000000188c */
[----:B------:R-:W-:Y:S01]  /*6410*/  HMMA.16816.F32 R136, R20, R34, R192 ;  /* 0x000000221488723c */ /* 0x000fe200000018c0 */
[----:B------:R-:W1:Y:S07]  /*6420*/  LDSM.16.M88.4 R32, [R220+0x1800] ;  /* 0x00180000dc20783b */ /* 0x000e6e0000000200 */
[----:B--2---:R-:W-:Y:S01]  /*6430*/  HMMA.16816.F32 R176, R4, R28, R176 ;  /* 0x0000001c04b0723c */ /* 0x004fe200000018b0 */
[----:B------:R-:W-:-:S02]  /*6440*/  FMUL.FTZ R184, R184, c[0x0][0x2ec] ;  /* 0x0000bb00b8b87a20 */ /* 0x000fc40000410000 */
[----:B------:R-:W-:Y:S02]  /*6450*/  FMUL.FTZ R185, R185, c[0x0][0x2ec] ;  /* 0x0000bb00b9b97a20 */ /* 0x000fe40000410000 */
[----:B------:R-:W-:Y:S01]  /*6460*/  FMUL.FTZ R186, R186, c[0x0][0x2ec] ;  /* 0x0000bb00baba7a20 */ /* 0x000fe20000410000 */
[----:B------:R-:W2:Y:S01]  /*6470*/  MUFU.TANH R195, R184 ;  /* 0x000000b800c37308 */ /* 0x000ea20000002400 */
[----:B------:R-:W-:Y:S01]  /*6480*/  FMUL.FTZ R187, R187, c[0x0][0x2ec] ;  /* 0x0000bb00bbbb7a20 */ /* 0x000fe20000410000 */
[C---:B------:R-:W-:Y:S06]  /*6490*/  HMMA.16816.F32 R188, R24.reuse, R132, R204 ;  /* 0x0000008418bc723c */ /* 0x040fec00000018cc */
[----:B------:R-:W3:Y:S02]  /*64a0*/  MUFU.TANH R194, R185 ;  /* 0x000000b900c27308 */ /* 0x000ee40000002400 */
[----:B------:R-:W-:Y:S06]  /*64b0*/  HMMA.16816.F32 R24, R24, R134, R236 ;  /* 0x000000861818723c */ /* 0x000fec00000018ec */
[----:B------:R-:W4:Y:S02]  /*64c0*/  MUFU.TANH R240, R186 ;  /* 0x000000ba00f07308 */ /* 0x000f240000002400 */
[----:B------:R-:W-:Y:S01]  /*64d0*/  HMMA.16816.F32 R140, R8, R30, R136 ;  /* 0x0000001e088c723c */ /* 0x000fe20000001888 */
[----:B------:R-:W-:-:S02]  /*64e0*/  FMUL.FTZ R176, R176, c[0x0][0x2ec] ;  /* 0x0000bb00b0b07a20 */ /* 0x000fc40000410000 */
[----:B------:R-:W-:Y:S02]  /*64f0*/  FMUL.FTZ R177, R177, c[0x0][0x2ec] ;  /* 0x0000bb00b1b17a20 */ /* 0x000fe40000410000 */
[----:B------:R-:W-:Y:S01]  /*6500*/  FMUL.FTZ R178, R178, c[0x0][0x2ec] ;  /* 0x0000bb00b2b27a20 */ /* 0x000fe20000410000 */
[----:B------:R-:W2:Y:S01]  /*6510*/  MUFU.TANH R198, R187 ;  /* 0x000000bb00c67308 */ /* 0x000ea20000002400 */
[----:B------:R-:W-:Y:S01]  /*6520*/  FMUL.FTZ R179, R179, c[0x0][0x2ec] ;  /* 0x0000bb00b3b37a20 */ /* 0x000fe20000410000 */
[----:B------:R-:W-:Y:S01]  /*6530*/  HMMA.16816.F32 R180, R4, R30, R180 ;  /* 0x0000001e04b4723c */ /* 0x000fe200000018b4 */
[----:B------:R-:W5:Y:S01]  /*6540*/  LDSM.16.M88.4 R28, [R218+0x1800] ;  /* 0x00180000da1c783b */ /* 0x000f620000000200 */
[----:B------:R-:W-:-:S04]  /*6550*/  DEPBAR.LE SB0, 0x0 ;  /* 0x000080000000791a */ /* 0x000fc80000000000 */
[----:B------:R-:W2:Y:S02]  /*6560*/  MUFU.TANH R185, R176 ;  /* 0x000000b000b97308 */ /* 0x000ea40000002400 */
[C---:B-1----:R-:W-:Y:S06]  /*6570*/  HMMA.16816.F32 R136, R20.reuse, R32, R200 ;  /* 0x000000201488723c */ /* 0x042fec00000018c8 */
[----:B------:R-:W1:Y:S02]  /*6580*/  MUFU.TANH R186, R177 ;  /* 0x000000b100ba7308 */ /* 0x000e640000002400 */
[----:B------:R-:W-:Y:S01]  /*6590*/  HMMA.16816.F32 R20, R20, R34, R232 ;  /* 0x000000221414723c */ /* 0x000fe200000018e8 */
[----:B------:R-:W-:-:S02]  /*65a0*/  FMUL.FTZ R140, R140, c[0x0][0x2ec] ;  /* 0x0000bb008c8c7a20 */ /* 0x000fc40000410000 */
[----:B------:R-:W-:Y:S02]  /*65b0*/  FMUL.FTZ R141, R141, c[0x0][0x2ec] ;  /* 0x0000bb008d8d7a20 */ /* 0x000fe40000410000 */
[----:B------:R-:W-:Y:S01]  /*65c0*/  FMUL.FTZ R142, R142, c[0x0][0x2ec] ;  /* 0x0000bb008e8e7a20 */ /* 0x000fe20000410000 */
[----:B------:R-:W1:Y:S01]  /*65d0*/  MUFU.TANH R184, R178 ;  /* 0x000000b200b87308 */ /* 0x000e620000002400 */
[----:B------:R-:W-:-:S07]  /*65e0*/  FMUL.FTZ R143, R143, c[0x0][0x2ec] ;  /* 0x0000bb008f8f7a20 */ /* 0x000fce0000410000 */
[----:B------:R1:W1:Y:S08]  /*65f0*/  MUFU.TANH R187, R179 ;  /* 0x000000b300bb7308 */ /* 0x0002700000002400 */
[----:B------:R2:W2:Y:S01]  /*6600*/  MUFU.TANH R192, R140 ;  /* 0x0000008c00c07308 */ /* 0x0004a20000002400 */
[----:B-----5:R-:W-:Y:S07]  /*6610*/  HMMA.16816.F32 R136, R8, R28, R136 ;  /* 0x0000001c0888723c */ /* 0x020fee0000001888 */
[----:B------:R5:W3:Y:S01]  /*6620*/  MUFU.TANH R193, R141 ;  /* 0x0000008d00c17308 */ /* 0x000ae20000002400 */
[C---:B-1----:R-:W-:Y:S07]  /*6630*/  HMMA.16816.F32 R176, R16.reuse, R32, R188 ;  /* 0x0000002010b0723c */ /* 0x042fee00000018bc */
[----:B------:R1:W1:Y:S01]  /*6640*/  MUFU.TANH R188, R142 ;  /* 0x0000008e00bc7308 */ /* 0x0002620000002400 */
[----:B--2---:R-:W-:Y:S01]  /*6650*/  FMUL.FTZ R140, R180, c[0x0][0x2ec] ;  /* 0x0000bb00b48c7a20 */ /* 0x004fe20000410000 */
[----:B------:R-:W-:Y:S01]  /*6660*/  HMMA.16816.F32 R16, R16, R34, R24 ;  /* 0x000000221010723c */ /* 0x000fe20000001818 */
[----:B------:R-:W-:-:S02]  /*6670*/  FMUL.FTZ R33, R183, c[0x0][0x2ec] ;  /* 0x0000bb00b7217a20 */ /* 0x000fc40000410000 */
[----:B-----5:R-:W-:-:S03]  /*6680*/  FMUL.FTZ R141, R182, c[0x0][0x2ec] ;  /* 0x0000bb00b68d7a20 */ /* 0x020fc60000410000 */
[----:B------:R2:W2:Y:S02]  /*6690*/  MUFU.TANH R189, R143 ;  /* 0x0000008f00bd7308 */ /* 0x0004a40000002400 */
[----:B------:R-:W-:Y:S01]  /*66a0*/  HMMA.16816.F32 R8, R8, R30, R20 ;  /* 0x0000001e0808723c */ /* 0x000fe20000001814 */
[----:B------:R-:W-:Y:S02]  /*66b0*/  FMUL.FTZ R136, R136, c[0x0][0x2ec] ;  /* 0x0000bb0088887a20 */ /* 0x000fe40000410000 */
[----:B------:R-:W-:Y:S02]  /*66c0*/  FMUL.FTZ R137, R137, c[0x0][0x2ec] ;  /* 0x0000bb0089897a20 */ /* 0x000fe40000410000 */
[----:B-1----:R-:W-:Y:S01]  /*66d0*/  FMUL.FTZ R142, R181, c[0x0][0x2ec] ;  /* 0x0000bb00b58e7a20 */ /* 0x002fe20000410000 */
[----:B------:R1:W1:Y:S01]  /*66e0*/  MUFU.TANH R203, R136 ;  /* 0x0000008800cb7308 */ /* 0x0002620000002400 */
[----:B------:R-:W-:Y:S01]  /*66f0*/  FMUL.FTZ R138, R138, c[0x0][0x2ec] ;  /* 0x0000bb008a8a7a20 */ /* 0x000fe20000410000 */
[----:B------:R-:W-:Y:S01]  /*6700*/  HMMA.16816.F32 R132, R4, R28, R176 ;  /* 0x0000001c0484723c */ /* 0x000fe200000018b0 */
[----:B------:R-:W-:-:S05]  /*6710*/  FMUL.FTZ R139, R139, c[0x0][0x2ec] ;  /* 0x0000bb008b8b7a20 */ /* 0x000fca0000410000 */
[----:B------:R-:W1:Y:S02]  /*6720*/  MUFU.TANH R140, R140 ;  /* 0x0000008c008c7308 */ /* 0x000e640000002400 */
[----:B------:R-:W-:Y:S06]  /*6730*/  HMMA.16816.F32 R4, R4, R30, R16 ;  /* 0x0000001e0404723c */ /* 0x000fec0000001810 */
[----:B------:R-:W1:Y:S02]  /*6740*/  MUFU.TANH R142, R142 ;  /* 0x0000008e008e7308 */ /* 0x000e640000002400 */
[----:B------:R-:W-:-:S02]  /*6750*/  FMUL.FTZ R8, R8, c[0x0][0x2ec] ;  /* 0x0000bb0008087a20 */ /* 0x000fc40000410000 */
[----:B------:R-:W-:Y:S02]  /*6760*/  FMUL.FTZ R9, R9, c[0x0][0x2ec] ;  /* 0x0000bb0009097a20 */ /* 0x000fe40000410000 */
[----:B------:R-:W-:Y:S02]  /*6770*/  FMUL.FTZ R10, R10, c[0x0][0x2ec] ;  /* 0x0000bb000a0a7a20 */ /* 0x000fe40000410000 */
[----:B------:R-:W-:Y:S01]  /*6780*/  FMUL.FTZ R11, R11, c[0x0][0x2ec] ;  /* 0x0000bb000b0b7a20 */ /* 0x000fe20000410000 */
[----:B------:R1:W1:Y:S01]  /*6790*/  MUFU.TANH R30, R8 ;  /* 0x00000008001e7308 */ /* 0x0002620000002400 */
[----:B------:R-:W-:Y:S02]  /*67a0*/  FMUL.FTZ R28, R132, c[0x0][0x2ec] ;  /* 0x0000bb00841c7a20 */ /* 0x000fe40000410000 */
[----:B------:R-:W-:Y:S02]  /*67b0*/  FMUL.FTZ R27, R133, c[0x0][0x2ec] ;  /* 0x0000bb00851b7a20 */ /* 0x000fe40000410000 */
[----:B------:R-:W-:-:S02]  /*67c0*/  FMUL.FTZ R29, R134, c[0x0][0x2ec] ;  /* 0x0000bb00861d7a20 */ /* 0x000fc40000410000 */
[----:B------:R-:W-:Y:S01]  /*67d0*/  FMUL.FTZ R32, R135, c[0x0][0x2ec] ;  /* 0x0000bb0087207a20 */ /* 0x000fe20000410000 */
[----:B------:R1:W1:Y:S01]  /*67e0*/  MUFU.TANH R31, R9 ;  /* 0x00000009001f7308 */ /* 0x0002620000002400 */
[----:B------:R-:W-:Y:S02]  /*67f0*/  FMUL.FTZ R4, R4, c[0x0][0x2ec] ;  /* 0x0000bb0004047a20 */ /* 0x000fe40000410000 */
[----:B------:R-:W-:Y:S02]  /*6800*/  FMUL.FTZ R5, R5, c[0x0][0x2ec] ;  /* 0x0000bb0005057a20 */ /* 0x000fe40000410000 */
[----:B------:R-:W-:Y:S02]  /*6810*/  FMUL.FTZ R6, R6, c[0x0][0x2ec] ;  /* 0x0000bb0006067a20 */ /* 0x000fe40000410000 */
[----:B------:R-:W-:Y:S01]  /*6820*/  FMUL.FTZ R7, R7, c[0x0][0x2ec] ;  /* 0x0000bb0007077a20 */ /* 0x000fe20000410000 */
[----:B------:R-:W1:Y:S08]  /*6830*/  MUFU.TANH R141, R141 ;  /* 0x0000008d008d7308 */ /* 0x000e700000002400 */
[----:B------:R-:W1:Y:S08]  /*6840*/  MUFU.TANH R33, R33 ;  /* 0x0000002100217308 */ /* 0x000e700000002400 */
[----:B------:R1:W1:Y:S08]  /*6850*/  MUFU.TANH R206, R137 ;  /* 0x0000008900ce7308 */ /* 0x0002700000002400 */
[----:B------:R1:W1:Y:S08]  /*6860*/  MUFU.TANH R136, R138 ;  /* 0x0000008a00887308 */ /* 0x0002700000002400 */
[----:B------:R1:W1:Y:S08]  /*6870*/  MUFU.TANH R35, R139 ;  /* 0x0000008b00237308 */ /* 0x0002700000002400 */
[----:B------:R-:W1:Y:S08]  /*6880*/  MUFU.TANH R28, R28 ;  /* 0x0000001c001c7308 */ /* 0x000e700000002400 */
[----:B------:R-:W1:Y:S08]  /*6890*/  MUFU.TANH R27, R27 ;  /* 0x0000001b001b7308 */ /* 0x000e700000002400 */
[----:B------:R-:W1:Y:S08]  /*68a0*/  MUFU.TANH R29, R29 ;  /* 0x0000001d001d7308 */ /* 0x000e700000002400 */
[----:B------:R-:W1:Y:S08]  /*68b0*/  MUFU.TANH R32, R32 ;  /* 0x0000002000207308 */ /* 0x000e700000002400 */
[----:B------:R1:W1:Y:S08]  /*68c0*/  MUFU.TANH R34, R10 ;  /* 0x0000000a00227308 */ /* 0x0002700000002400 */
[----:B------:R1:W1:Y:S08]  /*68d0*/  MUFU.TANH R135, R11 ;  /* 0x0000000b00877308 */ /* 0x0002700000002400 */
[----:B------:R1:W1:Y:S08]  /*68e0*/  MUFU.TANH R8, R4 ;  /* 0x0000000400087308 */ /* 0x0002700000002400 */
[----:B------:R1:W1:Y:S08]  /*68f0*/  MUFU.TANH R9, R5 ;  /* 0x0000000500097308 */ /* 0x0002700000002400 */
[----:B------:R1:W1:Y:S08]  /*6900*/  MUFU.TANH R26, R6 ;  /* 0x00000006001a7308 */ /* 0x0002700000002400 */
[----:B------:R1:W1:Y:S01]  /*6910*/  MUFU.TANH R25, R7 ;  /* 0x0000000700197308 */ /* 0x0002620000002400 */
[----:B------:R-:W-:Y:S06]  /*6920*/  BAR.SYNC.DEFER_BLOCKING 0x0 ;  /* 0x0000000000007b1d */ /* 0x000fec0000010000 */
[----:B------:R-:W-:Y:S05]  /*6930*/  @!P0 BRA `(.L_x_869) ;  /* 0x0000015000008947 */ /* 0x000fea0003800000 */
[----:B--234-:R-:W2:Y:S01]  /*6940*/  LDL.64 R242, [R1+0x18] ;  /* 0x0000180001f27983 */ /* 0x01cea20000100a00 */
[----:B------:R-:W-:-:S04]  /*6950*/  IADD3 R0, R244, -0x4, RZ ;  /* 0xfffffffcf4007810 */ /* 0x000fc80007ffe0ff */
[----:B------:R-:W-:Y:S01]  /*6960*/  SHF.R.S32.HI R2, RZ, 0x1f, R0 ;  /* 0x0000001fff027819 */ /* 0x000fe20000011400 */
[----:B-1----:R-:W-:-:S04]  /*6970*/  IMAD.WIDE.U32 R4, R0, c[0x0][0x198], RZ ;  /* 0x0000660000047a25 */ /* 0x002fc800078e00ff */
        /* <DEDUP_REMOVED lines=17> */
.L_x_869:
[----:B--234-:R-:W2:Y:S01]  /*6a90*/  S2R R247, SR_TID.X ;  /* 0x0000000000f77919 */ /* 0x01cea20000002100 */
[----:B------:R-:W-:-:S03]  /*6aa0*/  IADD3 R245, R244, -0x3, RZ ;  /* 0xfffffffdf4f57810 */ /* 0x000fc60007ffe0ff */
[----:B------:R-:W-:Y:S04]  /*6ab0*/  LDSM.16.MT88.4 R180, [R217+0xa000] ;  /* 0x00a00000d9b4783b */ /* 0x000fe80000004200 */
[----:B------:R-:W-:Y:S01]  /*6ac0*/  LDSM.16.MT88.4 R176, [R212+0xa000] ;  /* 0x00a00000d4b0783b */ /* 0x000fe20000004200 */
[----:B--2---:R-:W-:-:S04]  /*6ad0*/  SHF.L.U32 R247, R247, 0x1, RZ ;  /* 0x00000001f7f77819 */ /* 0x004fc800000006ff */
[----:B------:R-:W-:-:S04]  /*6ae0*/  LOP3.LUT R247, R247, 0x6, RZ, 0xc0, !PT ;  /* 0x00000006f7f77812 */ /* 0x000fc800078ec0ff */
[----:B------:R-:W-:-:S04]  /*6af0*/  LEA R0, R245, R247, 0x5 ;  /* 0x000000f7f5007211 */ /* 0x000fc800078e28ff */
[CC--:B------:R-:W-:Y:S02]  /*6b00*/  ISETP.GE.AND P2, PT, R0.reuse, R13.reuse, PT ;  /* 0x0000000d0000720c */ /* 0x0c0fe40003f46270 */
[C---:B------:R-:W-:Y:S02]  /*6b10*/  IADD3 R18, R0.reuse, 0x1, RZ ;  /* 0x0000000100127810 */ /* 0x040fe40007ffe0ff */
[C---:B------:R-:W-:Y:S02]  /*6b20*/  ISETP.GE.AND P1, PT, R0.reuse, R12, PT ;  /* 0x0000000c0000720c */ /* 0x040fe40003f26270 */
[----:B------:R-:W-:Y:S02]  /*6b30*/  IADD3 R20, R0, 0x8, RZ ;  /* 0x0000000800147810 */ /* 0x000fe40007ffe0ff */
[----:B------:R-:W-:Y:S02]  /*6b40*/  ISETP.GE.AND P0, PT, R18, R13, PT ;  /* 0x0000000d1200720c */ /* 0x000fe40003f06270 */
[----:B-1----:R-:W-:-:S02]  /*6b50*/  FSEL R2, R185, -INF , !P2 ;  /* 0xff800000b9027808 */ /* 0x002fc40005000000 */
[----:B------:R-:W-:Y:S02]  /*6b60*/  FSEL R5, R184, -INF , !P1 ;  /* 0xff800000b8057808 */ /* 0x000fe40004800000 */
[----:B------:R-:W-:Y:S02]  /*6b70*/  IADD3 R19, R0, 0x9, RZ ;  /* 0x0000000900137810 */ /* 0x000fe40007ffe0ff */
[----:B------:R-:W-:Y:S02]  /*6b80*/  ISETP.GE.AND P1, PT, R20, R13, PT ;  /* 0x0000000d1400720c */ /* 0x000fe40003f26270 */
[----:B------:R-:W-:Y:S02]  /*6b90*/  FSEL R7, R186, -INF , !P0 ;  /* 0xff800000ba077808 */ /* 0x000fe40004000000 */
[----:B------:R-:W-:Y:S02]  /*6ba0*/  FMNMX.FTZ R3, R209, R2, !PT ;  /* 0x00000002d1037209 */ /* 0x000fe40007810000 */
[----:B------:R-:W-:-:S02]  /*6bb0*/  IADD3 R22, R0, 0x10, RZ ;  /* 0x0000001000167810 */ /* 0x000fc40007ffe0ff */
[----:B------:R-:W-:Y:S02]  /*6bc0*/  ISETP.GE.AND P0, PT, R19, R13, PT ;  /* 0x0000000d1300720c */ /* 0x000fe40003f06270 */
[----:B------:R-:W-:Y:S02]  /*6bd0*/  FSEL R6, R140, -INF , !P1 ;  /* 0xff8000008c067808 */ /* 0x000fe40004800000 */
[----:B------:R-:W-:Y:S02]  /*6be0*/  FMNMX.FTZ R3, R7, R3, !PT ;  /* 0x0000000307037209 */ /* 0x000fe40007810000 */
[----:B------:R-:W-:Y:S02]  /*6bf0*/  IADD3 R21, R0, 0x11, RZ ;  /* 0x0000001100157810 */ /* 0x000fe40007ffe0ff */
[----:B------:R-:W-:Y:S02]  /*6c00*/  ISETP.GE.AND P3, PT, R22, R13, PT ;  /* 0x0000000d1600720c */ /* 0x000fe40003f66270 */
[----:B------:R-:W-:-:S02]  /*6c10*/  FSEL R17, R142, -INF , !P0 ;  /* 0xff8000008e117808 */ /* 0x000fc40004000000 */
[----:B------:R-:W-:Y:S02]  /*6c20*/  FMNMX.FTZ R3, R6, R3, !PT ;  /* 0x0000000306037209 */ /* 0x000fe40007810000 */
[----:B------:R-:W-:Y:S02]  /*6c30*/  IADD3 R23, R0, 0x18, RZ ;  /* 0x0000001800177810 */ /* 0x000fe40007ffe0ff */
[----:B------:R-:W-:Y:S02]  /*6c40*/  ISETP.GE.AND P5, PT, R21, R13, PT ;  /* 0x0000000d1500720c */ /* 0x000fe40003fa6270 */
[----:B------:R-:W-:Y:S02]  /*6c50*/  FSEL R196, R28, -INF , !P3 ;  /* 0xff8000001cc47808 */ /* 0x000fe40005800000 */
[----:B------:R-:W-:Y:S02]  /*6c60*/  FMNMX.FTZ R3, R17, R3, !PT ;  /* 0x0000000311037209 */ /* 0x000fe40007810000 */
[----:B------:R-:W-:-:S02]  /*6c70*/  ISETP.GE.AND P2, PT, R18, R12, PT ;  /* 0x0000000c1200720c */ /* 0x000fc40003f46270 */
[----:B------:R-:W-:Y:S02]  /*6c80*/  ISETP.GE.AND P4, PT, R23, R13, PT ;  /* 0x0000000d1700720c */ /* 0x000fe40003f86270 */
[----:B------:R-:W-:Y:S02]  /*6c90*/  FSEL R197, R27, -INF , !P5 ;  /* 0xff8000001bc57808 */ /* 0x000fe40006800000 */
[----:B------:R-:W-:Y:S02]  /*6ca0*/  FMNMX.FTZ R3, R196, R3, !PT ;  /* 0x00000003c4037209 */ /* 0x000fe40007810000 */
[----:B------:R-:W-:Y:S02]  /*6cb0*/  ISETP.GE.AND P1, PT, R20, R12, PT ;  /* 0x0000000c1400720c */ /* 0x000fe40003f26270 */
[----:B------:R-:W-:Y:S02]  /*6cc0*/  FSEL R16, R187, -INF , !P2 ;  /* 0xff800000bb107808 */ /* 0x000fe40005000000 */
[----:B------:R-:W-:Y:S01]  /*6cd0*/  FMNMX.FTZ R4, R208, R5, !PT ;  /* 0x00000005d0047209 */ /* 0x000fe20007810000 */
[----:B------:R-:W-:Y:S01]  /*6ce0*/  LDSM.16.MT88.4 R184, [R214+0xa000] ;  /* 0x00a00000d6b8783b */ /* 0x000fe20000004200 */
[----:B------:R-:W-:-:S02]  /*6cf0*/  FSEL R199, R8, -INF , !P4 ;  /* 0xff80000008c77808 */ /* 0x000fc40006000000 */
[----:B------:R-:W-:Y:S02]  /*6d00*/  FMNMX.FTZ R8, R197, R3, !PT ;  /* 0x00000003c5087209 */ /* 0x000fe40007810000 */
[----:B------:R-:W-:Y:S02]  /*6d10*/  ISETP.GE.AND P0, PT, R19, R12, PT ;  /* 0x0000000c1300720c */ /* 0x000fe40003f06270 */
[----:B------:R-:W-:Y:S02]  /*6d20*/  FSEL R11, R141, -INF , !P1 ;  /* 0xff8000008d0b7808 */ /* 0x000fe40004800000 */
[----:B------:R-:W-:Y:S01]  /*6d30*/  FMNMX.FTZ R3, R16, R4, !PT ;  /* 0x0000000410037209 */ /* 0x000fe20007810000 */
[----:B------:R-:W-:Y:S01]  /*6d40*/  LDSM.16.MT88.4 R140, [R216+0xa000] ;  /* 0x00a00000d88c783b */ /* 0x000fe20000004200 */
        /* <DEDUP_REMOVED lines=13> */
[----:B------:R-:W-:-:S02]  /*6e20*/  ISETP.GE.AND P0, PT, R24, R12, PT ;  /* 0x0000000c1800720c */ /* 0x000fc40003f06270 */
[----:B------:R-:W-:Y:S02]  /*6e30*/  FSEL R204, R26, -INF , !P1 ;  /* 0xff8000001acc7808 */ /* 0x000fe40004800000 */
[----:B------:R-:W-:Y:S02]  /*6e40*/  FMNMX.FTZ R4, R202, R4, !PT ;  /* 0x00000004ca047209 */ /* 0x000fe40007810000 */
[----:B------:R-:W-:Y:S02]  /*6e50*/  FMNMX.FTZ R3, R200, R8, !PT ;  /* 0x00000008c8037209 */ /* 0x000fe40007810000 */
[----:B------:R-:W-:Y:S02]  /*6e60*/  FSEL R232, R25, -INF , !P0 ;  /* 0xff80000019e87808 */ /* 0x000fe40004000000 */
[----:B------:R-:W-:Y:S01]  /*6e70*/  FMNMX.FTZ R4, R204, R4, !PT ;  /* 0x00000004cc047209 */ /* 0x000fe20007810000 */
[----:B------:R-:W1:Y:S01]  /*6e80*/  SHFL.BFLY PT, R9, R3, 0x2, 0x1f ;  /* 0x0c401f0003097f89 */ /* 0x000e6200000e0000 */
[----:B------:R-:W-:-:S02]  /*6e90*/  ISETP.GE.AND P4, PT, R19, R15, PT ;  /* 0x0000000f1300720c */ /* 0x000fc40003f86270 */
[----:B------:R-:W-:Y:S02]  /*6ea0*/  FMNMX.FTZ R4, R232, R4, !PT ;  /* 0x00000004e8047209 */ /* 0x000fe40007810000 */
[-C--:B------:R-:W-:Y:S02]  /*6eb0*/  ISETP.GE.AND P6, PT, R18, R15.reuse, PT ;  /* 0x0000000f1200720c */ /* 0x080fe40003fc6270 */
[-C--:B------:R-:W-:Y:S01]  /*6ec0*/  ISETP.GE.AND P5, PT, R20, R15.reuse, PT ;  /* 0x0000000f1400720c */ /* 0x080fe20003fa6270 */
[----:B------:R-:W2:Y:S01]  /*6ed0*/  SHFL.BFLY PT, R8, R4, 0x2, 0x1f ;  /* 0x0c401f0004087f89 */ /* 0x000ea200000e0000 */
        /* <DEDUP_REMOVED lines=10> */
[----:B------:R-:W-:Y:S02]  /*6f80*/  FSEL R9, R9, RZ, P1 ;  /* 0x000000ff09097208 */ /* 0x000fe40000800000 */
[C---:B------:R-:W-:Y:S01]  /*6f90*/  FSETP.NEU.FTZ.AND P0, PT, R3.reuse, -INF , PT ;  /* 0xff8000000300780b */ /* 0x040fe20003f1d000 */
[----:B------:R-:W-:Y:S01]  /*6fa0*/  FMUL.FTZ R8, R3, c[0x0][0x23c] ;  /* 0x00008f0003087a20 */ /* 0x000fe20000410000 */
[----:B------:R-:W-:Y:S01]  /*6fb0*/  FSEL R4, R134, RZ, P1 ;  /* 0x000000ff86047208 */ /* 0x000fe20000800000 */
[--C-:B------:R-:W-:Y:S01]  /*6fc0*/  FFMA.FTZ R2, R2, c[0x0][0x23c], -R9.reuse ;  /* 0x00008f0002027a23 */ /* 0x100fe20000010809 */
[-C--:B------:R-:W-:Y:S01]  /*6fd0*/  ISETP.GE.AND P1, PT, R0, R14.reuse, PT ;  /* 0x0000000e0000720c */ /* 0x080fe20003f26270 */
[--C-:B------:R-:W-:Y:S01]  /*6fe0*/  FFMA.FTZ R6, R6, c[0x0][0x23c], -R9.reuse ;  /* 0x00008f0006067a23 */ /* 0x100fe20000010809 */
[----:B------:R-:W-:Y:S01]  /*6ff0*/  FSEL R8, R8, RZ, P0 ;  /* 0x000000ff08087208 */ /* 0x000fe20000000000 */
[----:B------:R1:W-:Y:S01]  /*7000*/  MUFU.EX2 R236, R2 ;  /* 0x0000000200ec7308 */ /* 0x0003e20000000800 */
[--C-:B------:R-:W-:Y:S01]  /*7010*/  FFMA.FTZ R17, R17, c[0x0][0x23c], -R9.reuse ;  /* 0x00008f0011117a23 */ /* 0x100fe20000010809 */
[----:B------:R-:W-:Y:S01]  /*7020*/  FSEL R132, R195, -INF , !P1 ;  /* 0xff800000c3847808 */ /* 0x000fe20004800000 */
[----:B------:R-:W-:Y:S01]  /*7030*/  FFMA.FTZ R7, R7, c[0x0][0x23c], -R9 ;  /* 0x00008f0007077a23 */ /* 0x000fe20000010809 */
[----:B------:R-:W-:Y:S01]  /*7040*/  ISETP.GE.AND P1, PT, R20, R14, PT ;  /* 0x0000000e1400720c */ /* 0x000fe20003f26270 */
[----:B------:R-:W-:-:S02]  /*7050*/  FFMA.FTZ R5, R5, c[0x0][0x23c], -R8 ;  /* 0x00008f0005057a23 */ /* 0x000fc40000010808 */
[----:B------:R-:W-:Y:S01]  /*7060*/  FFMA.FTZ R16, R16, c[0x0][0x23c], -R8 ;  /* 0x00008f0010107a23 */ /* 0x000fe20000010808 */
[----:B------:R2:W-:Y:S01]  /*7070*/  MUFU.EX2 R237, R6 ;  /* 0x0000000600ed7308 */ /* 0x0005e20000000800 */
[----:B------:R-:W-:Y:S02]  /*7080*/  FSEL R133, R192, -INF , !P1 ;  /* 0xff800000c0857808 */ /* 0x000fe40004800000 */
[----:B------:R-:W-:-:S04]  /*7090*/  ISETP.GE.AND P1, PT, R22, R14, PT ;  /* 0x0000000e1600720c */ /* 0x000fc80003f26270 */
[----:B------:R-:W-:Y:S01]  /*70a0*/  FSEL R203, R203, -INF , !P1 ;  /* 0xff800000cbcb7808 */ /* 0x000fe20004800000 */
[----:B------:R3:W-:Y:S01]  /*70b0*/  MUFU.EX2 R233, R5 ;  /* 0x0000000500e97308 */ /* 0x0007e20000000800 */
[----:B-1----:R-:W-:Y:S02]  /*70c0*/  FSEL R2, R3, RZ, P0 ;  /* 0x000000ff03027208 */ /* 0x002fe40000000000 */
[-C--:B------:R-:W-:Y:S02]  /*70d0*/  ISETP.GE.AND P0, PT, R18, R14.reuse, PT ;  /* 0x0000000e1200720c */ /* 0x080fe40003f06270 */
[-C--:B------:R-:W-:Y:S02]  /*70e0*/  ISETP.GE.AND P1, PT, R23, R14.reuse, PT ;  /* 0x0000000e1700720c */ /* 0x080fe40003f26270 */
[----:B------:R-:W-:Y:S01]  /*70f0*/  FSEL R137, R194, -INF , !P0 ;  /* 0xff800000c2897808 */ /* 0x000fe20004000000 */
[----:B--2---:R-:W-:Y:S01]  /*7100*/  FADD.FTZ R6, R208, -R2 ;  /* 0x80000002d0067221 */ /* 0x004fe20000010000 */
[----:B------:R-:W-:Y:S01]  /*7110*/  MUFU.EX2 R238, R17 ;  /* 0x0000001100ee7308 */ /* 0x000fe20000000800 */
[----:B------:R-:W-:Y:S01]  /*7120*/  FFMA.FTZ R2, R11, c[0x0][0x23c], -R8 ;  /* 0x00008f000b027a23 */ /* 0x000fe20000010808 */
[----:B------:R-:W-:Y:S01]  /*7130*/  ISETP.GE.AND P0, PT, R19, R14, PT ;  /* 0x0000000e1300720c */ /* 0x000fe20003f06270 */
[----:B------:R-:W-:Y:S01]  /*7140*/  FMUL.FTZ R6, R6, c[0x0][0x23c] ;  /* 0x00008f0006067a20 */ /* 0x000fe20000410000 */
[----:B------:R-:W-:-:S02]  /*7150*/  FSEL R205, R30, -INF , !P1 ;  /* 0xff8000001ecd7808 */ /* 0x000fc40004800000 */
[----:B------:R-:W-:Y:S01]  /*7160*/  FSEL R138, R193, -INF , !P0 ;  /* 0xff800000c18a7808 */ /* 0x000fe20004000000 */
[----:B---3--:R-:W-:Y:S01]  /*7170*/  FADD.FTZ R5, R209, -R4 ;  /* 0x80000004d1057221 */ /* 0x008fe20000010000 */
[----:B------:R1:W-:Y:S01]  /*7180*/  MUFU.EX2 R208, R2 ;  /* 0x0000000200d07308 */ /* 0x0003e20000000800 */
[----:B------:R-:W-:Y:S02]  /*7190*/  FMNMX.FTZ R4, R231, R132, !PT ;  /* 0x00000084e7047209 */ /* 0x000fe40007810000 */
[----:B------:R-:W-:Y:S01]  /*71a0*/  FMUL.FTZ R5, R5, c[0x0][0x23c] ;  /* 0x00008f0005057a20 */ /* 0x000fe20000410000 */
[----:B------:R-:W-:Y:S02]  /*71b0*/  ISETP.GE.AND P0, PT, R21, R14, PT ;  /* 0x0000000e1500720c */ /* 0x000fe40003f06270 */
[----:B------:R-:W-:Y:S02]  /*71c0*/  FSEL R11, R198, -INF , !P6 ;  /* 0xff800000c60b7808 */ /* 0x000fe40007000000 */
[----:B------:R-:W-:Y:S01]  /*71d0*/  MUFU.EX2 R234, R16 ;  /* 0x0000001000ea7308 */ /* 0x000fe20000000800 */
[----:B------:R-:W-:-:S02]  /*71e0*/  FSEL R206, R206, -INF , !P0 ;  /* 0xff800000cece7808 */ /* 0x000fc40004000000 */
[----:B------:R-:W-:Y:S02]  /*71f0*/  ISETP.GE.AND P0, PT, R24, R14, PT ;  /* 0x0000000e1800720c */ /* 0x000fe40003f06270 */
[-C--:B------:R-:W-:Y:S02]  /*7200*/  ISETP.GE.AND P1, PT, R23, R15.reuse, PT ;  /* 0x0000000f1700720c */ /* 0x080fe40003f26270 */
[----:B------:R-:W-:Y:S01]  /*7210*/  FSEL R207, R31, -INF , !P0 ;  /* 0xff8000001fcf7808 */ /* 0x000fe20004000000 */
[----:B-1----:R-:W-:Y:S01]  /*7220*/  FFMA.FTZ R2, R10, c[0x0][0x23c], -R8 ;  /* 0x00008f000a027a23 */ /* 0x002fe20000010808 */
[----:B------:R-:W1:Y:S01]  /*7230*/  MUFU.EX2 R235, R7 ;  /* 0x0000000700eb7308 */ /* 0x000e620000000800 */
[----:B------:R-:W-:Y:S01]  /*7240*/  ISETP.GE.AND P0, PT, R0, R15, PT ;  /* 0x0000000f0000720c */ /* 0x000fe20003f06270 */
[----:B------:R-:W-:Y:S01]  /*7250*/  LDSM.16.MT88.4 R28, [R217+0xb000] ;  /* 0x00b00000d91c783b */ /* 0x000fe20000004200 */
[----:B------:R-:W-:Y:S02]  /*7260*/  FSEL R10, R188, -INF , !P5 ;  /* 0xff800000bc0a7808 */ /* 0x000fe40006800000 */
[----:B------:R-:W-:-:S02]  /*7270*/  FSEL R19, R240, -INF , !P0 ;  /* 0xff800000f0137808 */ /* 0x000fc40004000000 */
[----:B------:R-:W-:Y:S01]  /*7280*/  FSEL R18, R189, -INF , !P4 ;  /* 0xff800000bd127808 */ /* 0x000fe20006000000 */
[----:B------:R2:W3:Y:S01]  /*7290*/  MUFU.EX2 R209, R2 ;  /* 0x0000000200d17308 */ /* 0x0004e20000000800 */
[----:B------:R-:W-:Y:S02]  /*72a0*/  FSEL R198, R136, -INF , !P3 ;  /* 0xff80000088c67808 */ /* 0x000fe40005800000 */
[----:B------:R-:W-:Y:S02]  /*72b0*/  ISETP.GE.AND P0, PT, R24, R15, PT ;  /* 0x0000000f1800720c */ /* 0x000fe40003f06270 */
[----:B------:R-:W-:Y:S03]  /*72c0*/  LDSM.16.MT88.4 R24, [R214+0xb000] ;  /* 0x00b00000d618783b */ /* 0x000fe60000004200 */
[----:B------:R-:W4:Y:S08]  /*72d0*/  MUFU.EX2 R17, R5 ;  /* 0x0000000500117308 */ /* 0x000f300000000800 */
[----:B------:R5:W5:Y:S01]  /*72e0*/  MUFU.EX2 R16, R6 ;  /* 0x0000000600107308 */ /* 0x000b620000000800 */
[----:B--2---:R-:W-:-:S02]  /*72f0*/  FMNMX.FTZ R2, R137, R4, !PT ;  /* 0x0000000489027209 */ /* 0x004fc40007810000 */
[----:B-1----:R-:W-:Y:S02]  /*7300*/  F2FP.PACK_AB R4, R235, R236 ;  /* 0x000000eceb04723e */ /* 0x002fe400000000ff */
[----:B------:R-:W-:Y:S02]  /*7310*/  FMNMX.FTZ R2, R133, R2, !PT ;  /* 0x0000000285027209 */ /* 0x000fe40007810000 */
[----:B---3--:R-:W-:Y:S01]  /*7320*/  F2FP.PACK_AB R7, R209, R208 ;  /* 0x000000d0d107723e */ /* 0x008fe200000000ff */
[-C--:B----4-:R-:W-:Y:S01]  /*7330*/  FMUL.FTZ R40, R40, R17.reuse ;  /* 0x0000001128287220 */ /* 0x090fe20000410000 */
[----:B------:R-:W-:Y:S01]  /*7340*/  FMNMX.FTZ R2, R138, R2, !PT ;  /* 0x000000028a027209 */ /* 0x000fe20007810000 */
[----:B------:R-:W-:Y:S01]  /*7350*/  FMUL.FTZ R41, R41, R17 ;  /* 0x0000001129297220 */ /* 0x000fe20000410000 */
[----:B------:R-:W-:Y:S01]  /*7360*/  F2FP.PACK_AB R5, R234, R233 ;  /* 0x000000e9ea05723e */ /* 0x000fe200000000ff */
[-C--:B------:R-:W-:Y:S01]  /*7370*/  FMUL.FTZ R76, R76, R17.reuse ;  /* 0x000000114c4c7220 */ /* 0x080fe20000410000 */
[----:B------:R-:W-:Y:S01]  /*7380*/  FMNMX.FTZ R2, R203, R2, !PT ;  /* 0x00000002cb027209 */ /* 0x000fe20007810000 */
[----:B------:R-:W-:Y:S01]  /*7390*/  FMUL.FTZ R77, R77, R17 ;  /* 0x000000114d4d7220 */ /* 0x000fe20000410000 */
[----:B-----5:R-:W-:Y:S01]  /*73a0*/  F2FP.PACK_AB R6, R238, R237 ;  /* 0x000000edee06723e */ /* 0x020fe200000000ff */
[----:B------:R-:W-:Y:S01]  /*73b0*/  FMUL.FTZ R42, R42, R16 ;  /* 0x000000102a2a7220 */ /* 0x000fe20000410000 */
[----:B------:R-:W-:Y:S01]  /*73c0*/  FMNMX.FTZ R2, R206, R2, !PT ;  /* 0x00000002ce027209 */ /* 0x000fe20007810000 */
[----:B------:R-:W-:-:S02]  /*73d0*/  FMUL.FTZ R43, R43, R16 ;  /* 0x000000102b2b7220 */ /* 0x000fc40000410000 */
[----:B------:R-:W-:Y:S01]  /*73e0*/  FMUL.FTZ R78, R78, R16 ;  /* 0x000000104e4e7220 */ /* 0x000fe20000410000 */
[----:B------:R-:W-:Y:S01]  /*73f0*/  FMNMX.FTZ R2, R205, R2, !PT ;  /* 0x00000002cd027209 */ /* 0x000fe20007810000 */
[----:B------:R-:W-:Y:S02]  /*7400*/  FMUL.FTZ R79, R79, R16 ;  /* 0x000000104f4f7220 */ /* 0x000fe40000410000 */
[-C--:B------:R-:W-:Y:S01]  /*7410*/  FMUL.FTZ R124, R124, R17.reuse ;  /* 0x000000117c7c7220 */ /* 0x080fe20000410000 */
[----:B------:R-:W-:Y:S01]  /*7420*/  HMMA.16816.F32 R192, R4, R180, R40 ;  /* 0x000000b404c0723c */ /* 0x000fe20000001828 */
[----:B------:R-:W-:Y:S01]  /*7430*/  LDSM.16.MT88.4 R40, [R212+0xb000] ;  /* 0x00b00000d428783b */ /* 0x000fe20000004200 */
[----:B------:R-:W-:Y:S01]  /*7440*/  FMNMX.FTZ R0, R207, R2, !PT ;  /* 0x00000002cf007209 */ /* 0x000fe20007810000 */
[----:B------:R-:W-:Y:S02]  /*7450*/  FMUL.FTZ R125, R125, R17 ;  /* 0x000000117d7d7220 */ /* 0x000fe40000410000 */
[----:B------:R-:W-:-:S02]  /*7460*/  FMUL.FTZ R126, R126, R16 ;  /* 0x000000107e7e7220 */ /* 0x000fc40000410000 */
[----:B------:R-:W1:Y:S01]  /*7470*/  SHFL.BFLY PT, R2, R0, 0x2, 0x1f ;  /* 0x0c401f0000027f89 */ /* 0x000e6200000e0000 */
[-C--:B------:R-:W-:Y:S02]  /*7480*/  FMUL.FTZ R127, R127, R16.reuse ;  /* 0x000000107f7f7220 */ /* 0x080fe40000410000 */
[-C--:B------:R-:W-:Y:S02]  /*7490*/  FMUL.FTZ R144, R144, R17.reuse ;  /* 0x0000001190907220 */ /* 0x080fe40000410000 */
[-C--:B------:R-:W-:Y:S02]  /*74a0*/  FMUL.FTZ R145, R145, R17.reuse ;  /* 0x0000001191917220 */ /* 0x080fe40000410000 */
[-C--:B------:R-:W-:Y:S02]  /*74b0*/  FMUL.FTZ R146, R146, R16.reuse ;  /* 0x0000001092927220 */ /* 0x080fe40000410000 */
[----:B------:R-:W-:Y:S02]  /*74c0*/  FMUL.FTZ R147, R147, R16 ;  /* 0x0000001093937220 */ /* 0x000fe40000410000 */
[----:B------:R-:W-:-:S02]  /*74d0*/  FMUL.FTZ R152, R152, R17 ;  /* 0x0000001198987220 */ /* 0x000fc40000410000 */
[----:B------:R-:W-:Y:S02]  /*74e0*/  FMUL.FTZ R153, R153, R17 ;  /* 0x0000001199997220 */ /* 0x000fe40000410000 */
[-C--:B------:R-:W-:Y:S01]  /*74f0*/  FMUL.FTZ R154, R154, R16.reuse ;  /* 0x000000109a9a7220 */ /* 0x080fe20000410000 */
[C---:B------:R-:W-:Y:S01]  /*7500*/  HMMA.16816.F32 R144, R4.reuse, R176, R144 ;  /* 0x000000b00490723c */ /* 0x040fe20000001890 */
[----:B------:R-:W-:Y:S01]  /*7510*/  MOV R241, R195 ;  /* 0x000000c300f17202 */ /* 0x000fe20000000f00 */
[----:B------:R-:W-:Y:S01]  /*7520*/  FMUL.FTZ R155, R155, R16 ;  /* 0x000000109b9b7220 */ /* 0x000fe20000410000 */
[----:B------:R-:W-:Y:S01]  /*7530*/  MOV R242, R194 ;  /* 0x000000c200f27202 */ /* 0x000fe20000000f00 */
[-C--:B------:R-:W-:Y:S01]  /*7540*/  FMUL.FTZ R164, R164, R17.reuse ;  /* 0x00000011a4a47220 */ /* 0x080fe20000410000 */
[----:B------:R-:W-:Y:S01]  /*7550*/  FSEL R195, R35, -INF , !P2 ;  /* 0xff80000023c37808 */ /* 0x000fe20005000000 */
[----:B------:R-:W-:Y:S01]  /*7560*/  FMUL.FTZ R165, R165, R17 ;  /* 0x00000011a5a57220 */ /* 0x000fe20000410000 */
[----:B------:R-:W-:Y:S01]  /*7570*/  FSEL R194, R34, -INF , !P1 ;  /* 0xff80000022c27808 */ /* 0x000fe20004800000 */
[----:B------:R-:W-:Y:S01]  /*7580*/  FMUL.FTZ R166, R166, R16 ;  /* 0x00000010a6a67220 */ /* 0x000fe20000410000 */
[----:B-1----:R-:W-:Y:S01]  /*7590*/  FMNMX.FTZ R0, R0, R2, !PT ;  /* 0x0000000200007209 */ /* 0x002fe20007810000 */
[----:B------:R-:W1:Y:S01]  /*75a0*/  LDSM.16.MT88.4 R32, [R216+0xb000] ;  /* 0x00b00000d820783b */ /* 0x000e620000004200 */
[----:B------:R-:W-:Y:S01]  /*75b0*/  FMNMX.FTZ R2, R230, R19, !PT ;  /* 0x00000013e6027209 */ /* 0x000fe20007810000 */
[----:B------:R-:W-:Y:S01]  /*75c0*/  FMUL.FTZ R167, R167, R16 ;  /* 0x00000010a7a77220 */ /* 0x000fe20000410000 */
[C---:B------:R-:W-:Y:S01]  /*75d0*/  HMMA.16816.F32 R152, R4.reuse, R178, R152 ;  /* 0x000000b20498723c */ /* 0x040fe20000001898 */
[-C--:B------:R-:W-:Y:S01]  /*75e0*/  FMUL.FTZ R168, R168, R17.reuse ;  /* 0x00000011a8a87220 */ /* 0x080fe20000410000 */
[----:B------:R-:W-:Y:S01]  /*75f0*/  FMNMX.FTZ R2, R11, R2, !PT ;  /* 0x000000020b027209 */ /* 0x000fe20007810000 */
[-C--:B------:R-:W-:Y:S01]  /*7600*/  FMUL.FTZ R169, R169, R17.reuse ;  /* 0x00000011a9a97220 */ /* 0x080fe20000410000 */
[----:B------:R-:W-:Y:S01]  /*7610*/  MOV R240, R192 ;  /* 0x000000c000f07202 */ /* 0x000fe20000000f00 */
[----:B------:R-:W-:Y:S01]  /*7620*/  FMUL.FTZ R170, R170, R16 ;  /* 0x00000010aaaa7220 */ /* 0x000fe20000410000 */
[----:B------:R-:W-:Y:S01]  /*7630*/  FMNMX.FTZ R2, R10, R2, !PT ;  /* 0x000000020a027209 */ /* 0x000fe20007810000 */
[----:B------:R-:W-:Y:S01]  /*7640*/  FMUL.FTZ R171, R171, R16 ;  /* 0x00000010abab7220 */ /* 0x000fe20000410000 */
[C---:B------:R-:W-:Y:S01]  /*7650*/  HMMA.16816.F32 R20, R4.reuse, R42, R76 ;  /* 0x0000002a0414723c */ /* 0x040fe2000000184c */
[-C--:B------:R-:W-:Y:S01]  /*7660*/  FMUL.FTZ R44, R44, R17.reuse ;  /* 0x000000112c2c7220 */ /* 0x080fe20000410000 */
[----:B------:R-:W-:Y:S01]  /*7670*/  FMNMX.FTZ R2, R18, R2, !PT ;  /* 0x0000000212027209 */ /* 0x000fe20007810000 */
[----:B------:R-:W-:Y:S01]  /*7680*/  FMUL.FTZ R45, R45, R17 ;  /* 0x000000112d2d7220 */ /* 0x000fe20000410000 */
[----:B------:R-:W-:Y:S01]  /*7690*/  MOV R243, R193 ;  /* 0x000000c100f37202 */ /* 0x000fe20000000f00 */
[----:B------:R-:W-:Y:S01]  /*76a0*/  FMUL.FTZ R46, R46, R16 ;  /* 0x000000102e2e7220 */ /* 0x000fe20000410000 */
[----:B------:R-:W-:Y:S01]  /*76b0*/  FMNMX.FTZ R2, R198, R2, !PT ;  /* 0x00000002c6027209 */ /* 0x000fe20007810000 */
[----:B------:R-:W-:Y:S01]  /*76c0*/  FMUL.FTZ R47, R47, R16 ;  /* 0x000000102f2f7220 */ /* 0x000fe20000410000 */
[----:B------:R-:W-:Y:S01]  /*76d0*/  FSEL R76, R135, -INF , !P0 ;  /* 0xff800000874c7808 */ /* 0x000fe20004000000 */
[-C--:B------:R-:W-:Y:S01]  /*76e0*/  FMUL.FTZ R56, R56, R17.reuse ;  /* 0x0000001138387220 */ /* 0x080fe20000410000 */
[----:B------:R-:W-:Y:S01]  /*76f0*/  FMNMX.FTZ R2, R195, R2, !PT ;  /* 0x00000002c3027209 */ /* 0x000fe20007810000 */
[----:B------:R-:W-:Y:S01]  /*7700*/  FMUL.FTZ R57, R57, R17 ;  /* 0x0000001139397220 */ /* 0x000fe20000410000 */
[----:B------:R-:W-:Y:S01]  /*7710*/  HMMA.16816.F32 R164, R4, R184, R164 ;  /* 0x000000b804a4723c */ /* 0x000fe200000018a4 */
[----:B------:R-:W-:Y:S01]  /*7720*/  FMUL.FTZ R58, R58, R16 ;  /* 0x000000103a3a7220 */ /* 0x000fe20000410000 */
[----:B------:R-:W-:Y:S01]  /*7730*/  FMNMX.FTZ R2, R194, R2, !PT ;  /* 0x00000002c2027209 */ /* 0x000fe20007810000 */
[----:B------:R-:W-:-:S02]  /*7740*/  FMUL.FTZ R59, R59, R16 ;  /* 0x000000103b3b7220 */ /* 0x000fc40000410000 */
[-C--:B------:R-:W-:Y:S01]  /*7750*/  FMUL.FTZ R60, R60, R17.reuse ;  /* 0x000000113c3c7220 */ /* 0x080fe20000410000 */
[----:B------:R-:W-:Y:S01]  /*7760*/  FMNMX.FTZ R2, R76, R2, !PT ;  /* 0x000000024c027209 */ /* 0x000fe20007810000 */
[----:B------:R-:W-:Y:S01]  /*7770*/  FMUL.FTZ R61, R61, R17 ;  /* 0x000000113d3d7220 */ /* 0x000fe20000410000 */
[C---:B------:R-:W-:Y:S01]  /*7780*/  HMMA.16816.F32 R168, R4.reuse, R186, R168 ;  /* 0x000000ba04a8723c */ /* 0x040fe200000018a8 */
[-C--:B------:R-:W-:Y:S02]  /*7790*/  FMUL.FTZ R62, R62, R16.reuse ;  /* 0x000000103e3e7220 */ /* 0x080fe40000410000 */
[----:B------:R-:W-:Y:S01]  /*77a0*/  FMUL.FTZ R63, R63, R16 ;  /* 0x000000103f3f7220 */ /* 0x000fe20000410000 */
[----:B------:R-:W-:Y:S01]  /*77b0*/  MOV R79, R21 ;  /* 0x00000015004f7202 */ /* 0x000fe20000000f00 */
[-C--:B------:R-:W-:Y:S01]  /*77c0*/  FMUL.FTZ R72, R72, R17.reuse ;  /* 0x0000001148487220 */ /* 0x080fe20000410000 */
[----:B------:R-:W2:Y:S01]  /*77d0*/  SHFL.BFLY PT, R21, R2, 0x2, 0x1f ;  /* 0x0c401f0002157f89 */ /* 0x000ea200000e0000 */
[----:B------:R-:W-:Y:S01]  /*77e0*/  MOV R239, R20 ;  /* 0x0000001400ef7202 */ /* 0x000fe20000000f00 */
[----:B------:R-:W-:Y:S01]  /*77f0*/  FMUL.FTZ R73, R73, R17 ;  /* 0x0000001149497220 */ /* 0x000fe20000410000 */
[----:B-1----:R-:W-:Y:S01]  /*7800*/  HMMA.16816.F32 R188, R4, R34, R124 ;  /* 0x0000002204bc723c */ /* 0x002fe2000000187c */
[----:B------:R-:W1:Y:S01]  /*7810*/  SHFL.BFLY PT, R20, R0, 0x1, 0x1f ;  /* 0x0c201f0000147f89 */ /* 0x000e6200000e0000 */
[----:B------:R-:W-:Y:S01]  /*7820*/  FMUL.FTZ R74, R74, R16 ;  /* 0x000000104a4a7220 */ /* 0x000fe20000410000 */
[----:B------:R-:W-:Y:S01]  /*7830*/  MOV R78, R22 ;  /* 0x00000016004e7202 */ /* 0x000fe20000000f00 */
[----:B------:R-:W-:Y:S01]  /*7840*/  FMUL.FTZ R75, R75, R16 ;  /* 0x000000104b4b7220 */ /* 0x000fe20000410000 */
[----:B------:R-:W-:Y:S01]  /*7850*/  MOV R77, R23 ;  /* 0x00000017004d7202 */ /* 0x000fe20000000f00 */
[----:B------:R-:W-:-:S02]  /*7860*/  FMUL.FTZ R88, R88, R17 ;  /* 0x0000001158587220 */ /* 0x000fc40000410000 */
[-C--:B------:R-:W-:Y:S01]  /*7870*/  FMUL.FTZ R89, R89, R17.reuse ;  /* 0x0000001159597220 */ /* 0x080fe20000410000 */
[C---:B------:R-:W-:Y:S01]  /*7880*/  HMMA.16816.F32 R44, R4.reuse, R182, R44 ;  /* 0x000000b6042c723c */ /* 0x040fe2000000182c */
[-C--:B------:R-:W-:Y:S02]  /*7890*/  FMUL.FTZ R92, R92, R17.reuse ;  /* 0x000000115c5c7220 */ /* 0x080fe40000410000 */
[----:B------:R-:W-:Y:S02]  /*78a0*/  FMUL.FTZ R93, R93, R17 ;  /* 0x000000115d5d7220 */ /* 0x000fe40000410000 */
[-C--:B------:R-:W-:Y:S02]  /*78b0*/  FMUL.FTZ R90, R90, R16.reuse ;  /* 0x000000105a5a7220 */ /* 0x080fe40000410000 */
[-C--:B------:R-:W-:Y:S01]  /*78c0*/  FMUL.FTZ R91, R91, R16.reuse ;  /* 0x000000105b5b7220 */ /* 0x080fe20000410000 */
[----:B------:R-:W-:Y:S01]  /*78d0*/  HMMA.16816.F32 R56, R4, R140, R56 ;  /* 0x0000008c0438723c */ /* 0x000fe20000001838 */
[----:B------:R-:W-:-:S02]  /*78e0*/  FMUL.FTZ R94, R94, R16 ;  /* 0x000000105e5e7220 */ /* 0x000fc40000410000 */
[----:B------:R-:W-:Y:S01]  /*78f0*/  FMUL.FTZ R95, R95, R16 ;  /* 0x000000105f5f7220 */ /* 0x000fe20000410000 */
[----:B--2---:R-:W-:Y:S01]  /*7900*/  FMNMX.FTZ R2, R21, R2, !PT ;  /* 0x0000000215027209 */ /* 0x004fe20007810000 */
[-C--:B------:R-:W-:Y:S02]  /*7910*/  FMUL.FTZ R104, R104, R17.reuse ;  /* 0x0000001168687220 */ /* 0x080fe40000410000 */
[-C--:B------:R-:W-:Y:S01]  /*7920*/  FMUL.FTZ R105, R105, R17.reuse ;  /* 0x0000001169697220 */ /* 0x080fe20000410000 */
[C---:B------:R-:W-:Y:S01]  /*7930*/  HMMA.16816.F32 R60, R4.reuse, R142, R60 ;  /* 0x0000008e043c723c */ /* 0x040fe2000000183c */
[----:B------:R-:W-:Y:S01]  /*7940*/  FMUL.FTZ R106, R106, R16 ;  /* 0x000000106a6a7220 */ /* 0x000fe20000410000 */
[----:B-1----:R-:W-:Y:S01]  /*7950*/  FMNMX.FTZ R136, R0, R20, !PT ;  /* 0x0000001400887209 */ /* 0x002fe20007810000 */
[----:B------:R-:W-:Y:S01]  /*7960*/  FMUL.FTZ R107, R107, R16 ;  /* 0x000000106b6b7220 */ /* 0x000fe20000410000 */
[----:B------:R-:W-:Y:S01]  /*7970*/  MOV R127, R190 ;  /* 0x000000be007f7202 */ /* 0x000fe20000000f00 */
[-C--:B------:R-:W-:Y:S01]  /*7980*/  FMUL.FTZ R108, R108, R17.reuse ;  /* 0x000000116c6c7220 */ /* 0x080fe20000410000 */
[----:B------:R-:W-:Y:S01]  /*7990*/  FSETP.NEU.FTZ.AND P1, PT, R136, -INF , PT ;  /* 0xff8000008800780b */ /* 0x000fe20003f3d000 */
[----:B------:R-:W-:Y:S01]  /*79a0*/  FMUL.FTZ R109, R109, R17 ;  /* 0x000000116d6d7220 */ /* 0x000fe20000410000 */
        /* <DEDUP_REMOVED lines=8> */
[----:B------:R-:W-:Y:S01]  /*7a30*/  HMMA.16816.F32 R88, R4, R24, R88 ;  /* 0x000000180458723c */ /* 0x000fe20000001858 */
[----:B------:R-:W-:-:S02]  /*7a40*/  FMUL.FTZ R122, R122, R16 ;  /* 0x000000107a7a7220 */ /* 0x000fc40000410000 */
[----:B------:R-:W-:Y:S02]  /*7a50*/  FMUL.FTZ R123, R123, R16 ;  /* 0x000000107b7b7220 */ /* 0x000fe40000410000 */
[----:B------:R-:W-:-:S03]  /*7a60*/  FMUL.FTZ R0, R136, c[0x0][0x23c] ;  /* 0x00008f0088007a20 */ /* 0x000fc60000410000 */
[----:B------:R-:W-:Y:S02]  /*7a70*/  HMMA.16816.F32 R92, R4, R26, R92 ;  /* 0x0000001a045c723c */ /* 0x000fe4000000185c */
[----:B------:R-:W-:-:S06]  /*7a80*/  FSEL R0, R0, RZ, P1 ;  /* 0x000000ff00007208 */ /* 0x000fcc0000800000 */
[C---:B------:R-:W-:Y:S08]  /*7a90*/  HMMA.16816.F32 R104, R4.reuse, R28, R104 ;  /* 0x0000001c0468723c */ /* 0x040ff00000001868 */
[C---:B------:R-:W-:Y:S08]  /*7aa0*/  HMMA.16816.F32 R108, R4.reuse, R30, R108 ;  /* 0x0000001e046c723c */ /* 0x040ff0000000186c */
[----:B------:R-:W-:Y:S01]  /*7ab0*/  HMMA.16816.F32 R120, R4, R32, R120 ;  /* 0x000000200478723c */ /* 0x000fe20000001878 */
[----:B------:R-:W1:Y:S06]  /*7ac0*/  SHFL.BFLY PT, R5, R2, 0x1, 0x1f ;  /* 0x0c201f0002057f89 */ /* 0x000e6c00000e0000 */
[----:B------:R-:W-:-:S04]  /*7ad0*/  MOV R4, R189 ;  /* 0x000000bd00047202 */ /* 0x000fc80000000f00 */
[----:B------:R-:W-:Y:S01]  /*7ae0*/  MOV R21, R4 ;  /* 0x0000000400157202 */ /* 0x000fe20000000f00 */
[----:B------:R-:W-:Y:S01]  /*7af0*/  FFMA.FTZ R4, R132, c[0x0][0x23c], -R0 ;  /* 0x00008f0084047a23 */ /* 0x000fe20000010800 */
[----:B------:R-:W-:-:S03]  /*7b00*/  MOV R132, R242 ;  /* 0x000000f200847202 */ /* 0x000fc60000000f00 */
[----:B------:R2:W-:Y:S01]  /*7b10*/  MUFU.EX2 R191, R4 ;  /* 0x0000000400bf7308 */ /* 0x0005e20000000800 */
[----:B-1----:R-:W-:Y:S01]  /*7b20*/  FMNMX.FTZ R135, R2, R5, !PT ;  /* 0x0000000502877209 */ /* 0x002fe20007810000 */
[----:B------:R-:W-:Y:S01]  /*7b30*/  FFMA.FTZ R2, R137, c[0x0][0x23c], -R0 ;  /* 0x00008f0089027a23 */ /* 0x000fe20000010800 */
[----:B------:R-:W-:Y:S02]  /*7b40*/  FSEL R5, R136, RZ, P1 ;  /* 0x000000ff88057208 */ /* 0x000fe40000800000 */
[----:B------:R-:W-:-:S03]  /*7b50*/  FSETP.NEU.FTZ.AND P0, PT, R135, -INF , PT ;  /* 0xff8000008700780b */ /* 0x000fc60003f1d000 */
[----:B------:R1:W-:Y:S01]  /*7b60*/  MUFU.EX2 R190, R2 ;  /* 0x0000000200be7308 */ /* 0x0003e20000000800 */
[----:B--2---:R-:W-:Y:S01]  /*7b70*/  FFMA.FTZ R4, R133, c[0x0][0x23c], -R0 ;  /* 0x00008f0085047a23 */ /* 0x004fe20000010800 */
[----:B------:R-:W-:Y:S01]  /*7b80*/  MOV R133, R243 ;  /* 0x000000f300857202 */ /* 0x000fe20000000f00 */
[----:B------:R-:W-:Y:S01]  /*7b90*/  FADD.FTZ R6, R231, -R5 ;  /* 0x80000005e7067221 */ /* 0x000fe20000010000 */
[C---:B------:R-:W-:Y:S02]  /*7ba0*/  FSEL R5, R135.reuse, RZ, P0 ;  /* 0x000000ff87057208 */ /* 0x040fe40000000000 */
[----:B------:R-:W-:Y:S02]  /*7bb0*/  MOV R231, R125 ;  /* 0x0000007d00e77202 */ /* 0x000fe40000000f00 */
[----:B------:R2:W-:Y:S01]  /*7bc0*/  MUFU.EX2 R192, R4 ;  /* 0x0000000400c07308 */ /* 0x0005e20000000800 */
[----:B------:R-:W-:Y:S02]  /*7bd0*/  FMUL.FTZ R6, R6, c[0x0][0x23c] ;  /* 0x00008f0006067a20 */ /* 0x000fe40000410000 */
[----:B-1----:R-:W-:-:S05]  /*7be0*/  FMUL.FTZ R2, R135, c[0x0][0x23c] ;  /* 0x00008f0087027a20 */ /* 0x002fca0000410000 */
[----:B------:R-:W-:Y:S02]  /*7bf0*/  FSEL R2, R2, RZ, P0 ;  /* 0x000000ff02027208 */ /* 0x000fe40000000000 */
[----:B------:R-:W-:Y:S01]  /*7c00*/  ISETP.GE.AND P0, PT, R244, 0x4, PT ;  /* 0x00000004f400780c */ /* 0x000fe20003f06270 */
[----:B--2---:R-:W-:-:S04]  /*7c10*/  FFMA.FTZ R4, R138, c[0x0][0x23c], -R0 ;  /* 0x00008f008a047a23 */ /* 0x004fc80000010800 */
[----:B------:R1:W-:Y:S02]  /*7c20*/  MUFU.EX2 R193, R4 ;  /* 0x0000000400c17308 */ /* 0x0003e40000000800 */
[----:B-1----:R-:W-:Y:S01]  /*7c30*/  FFMA.FTZ R4, R19, c[0x0][0x23c], -R2 ;  /* 0x00008f0013047a23 */ /* 0x002fe20000010802 */
[----:B------:R-:W-:-:S05]  /*7c40*/  MOV R19, R240 ;  /* 0x000000f000137202 */ /* 0x000fca0000000f00 */
[----:B------:R1:W-:Y:S02]  /*7c50*/  MUFU.EX2 R138, R4 ;  /* 0x00000004008a7308 */ /* 0x0003e40000000800 */
[----:B-1----:R-:W-:-:S06]  /*7c60*/  FFMA.FTZ R4, R11, c[0x0][0x23c], -R2 ;  /* 0x00008f000b047a23 */ /* 0x002fcc0000010802 */
[----:B------:R-:W1:Y:S08]  /*7c70*/  MUFU.EX2 R11, R6 ;  /* 0x00000006000b7308 */ /* 0x000e700000000800 */
[----:B------:R2:W3:Y:S01]  /*7c80*/  MUFU.EX2 R188, R4 ;  /* 0x0000000400bc7308 */ /* 0x0004e20000000800 */
[-C--:B-1----:R-:W-:Y:S01]  /*7c90*/  FMUL.FTZ R148, R148, R11.reuse ;  /* 0x0000000b94947220 */ /* 0x082fe20000410000 */
[----:B------:R-:W-:Y:S01]  /*7ca0*/  F2FP.PACK_AB R6, R193, R192 ;  /* 0x000000c0c106723e */ /* 0x000fe200000000ff */
        /* <DEDUP_REMOVED lines=14> */
[----:B-1----:R-:W-:Y:S01]  /*7d90*/  FADD.FTZ R4, R230, -R5 ;  /* 0x80000005e6047221 */ /* 0x002fe20000010000 */
[----:B---3--:R-:W-:Y:S01]  /*7da0*/  F2FP.PACK_AB R5, R188, R138 ;  /* 0x0000008abc05723e */ /* 0x008fe200000000ff */
[-C--:B------:R-:W-:Y:S02]  /*7db0*/  FMUL.FTZ R49, R49, R11.reuse ;  /* 0x0000000b31317220 */ /* 0x080fe40000410000 */
[----:B------:R-:W-:Y:S02]  /*7dc0*/  FMUL.FTZ R4, R4, c[0x0][0x23c] ;  /* 0x00008f0004047a20 */ /* 0x000fe40000410000 */
        /* <DEDUP_REMOVED lines=10> */
[----:B-1----:R-:W-:Y:S02]  /*7e70*/  FFMA.FTZ R4, R18, c[0x0][0x23c], -R2 ;  /* 0x00008f0012047a23 */ /* 0x002fe40000010802 */
[-C--:B--2---:R-:W-:Y:S02]  /*7e80*/  FMUL.FTZ R150, R150, R10.reuse ;  /* 0x0000000a96967220 */ /* 0x084fe40000410000 */
[----:B------:R1:W2:Y:S01]  /*7e90*/  MUFU.EX2 R139, R4 ;  /* 0x00000004008b7308 */ /* 0x0002a20000000800 */
        /* <DEDUP_REMOVED lines=9> */
[-C--:B------:R-:W-:Y:S01]  /*7f30*/  FMUL.FTZ R175, R175, R10.reuse ;  /* 0x0000000aafaf7220 */ /* 0x080fe20000410000 */
[----:B--2---:R-:W-:Y:S01]  /*7f40*/  F2FP.PACK_AB R7, R139, R189 ;  /* 0x000000bd8b07723e */ /* 0x004fe200000000ff */
[----:B------:R-:W-:-:S02]  /*7f50*/  FMUL.FTZ R38, R38, R10 ;  /* 0x0000000a26267220 */ /* 0x000fc40000410000 */
[-C--:B------:R-:W-:Y:S02]  /*7f60*/  FMUL.FTZ R39, R39, R10.reuse ;  /* 0x0000000a27277220 */ /* 0x080fe40000410000 */
[-C--:B------:R-:W-:Y:S02]  /*7f70*/  FMUL.FTZ R50, R50, R10.reuse ;  /* 0x0000000a32327220 */ /* 0x080fe40000410000 */
[C---:B------:R-:W-:Y:S01]  /*7f80*/  HMMA.16816.F32 R148, R4.reuse, R176, R148 ;  /* 0x000000b00494723c */ /* 0x040fe20000001894 */
[-C--:B------:R-:W-:Y:S02]  /*7f90*/  FMUL.FTZ R51, R51, R10.reuse ;  /* 0x0000000a33337220 */ /* 0x080fe40000410000 */
[-C--:B------:R-:W-:Y:S02]  /*7fa0*/  FMUL.FTZ R54, R54, R10.reuse ;  /* 0x0000000a36367220 */ /* 0x080fe40000410000 */
[-C--:B------:R-:W-:Y:S02]  /*7fb0*/  FMUL.FTZ R55, R55, R10.reuse ;  /* 0x0000000a37377220 */ /* 0x080fe40000410000 */
[-C--:B------:R-:W-:Y:S01]  /*7fc0*/  FMUL.FTZ R66, R66, R10.reuse ;  /* 0x0000000a42427220 */ /* 0x080fe20000410000 */
[----:B------:R-:W-:Y:S01]  /*7fd0*/  HMMA.16816.F32 R176, R4, R178, R156 ;  /* 0x000000b204b0723c */ /* 0x000fe2000000189c */
[-C--:B------:R-:W-:Y:S01]  /*7fe0*/  FMUL.FTZ R67, R67, R10.reuse ;  /* 0x0000000a43437220 */ /* 0x080fe20000410000 */
[----:B------:R-:W1:Y:S01]  /*7ff0*/  LDSM.16.MT88.4 R156, [R212+0xa800] ;  /* 0x00a80000d49c783b */ /* 0x000e620000004200 */
[----:B------:R-:W-:-:S02]  /*8000*/  FMUL.FTZ R102, R102, R10 ;  /* 0x0000000a66667220 */ /* 0x000fc40000410000 */
[-C--:B------:R-:W-:Y:S02]  /*8010*/  FMUL.FTZ R103, R103, R10.reuse ;  /* 0x0000000a67677220 */ /* 0x080fe40000410000 */
[-C--:B------:R-:W-:Y:S01]  /*8020*/  FMUL.FTZ R118, R118, R10.reuse ;  /* 0x0000000a76767220 */ /* 0x080fe20000410000 */
[C---:B------:R-:W-:Y:S01]  /*8030*/  HMMA.16816.F32 R68, R4.reuse, R40, R68 ;  /* 0x000000280444723c */ /* 0x040fe20000001844 */
[-C--:B------:R-:W-:Y:S02]  /*8040*/  FMUL.FTZ R119, R119, R10.reuse ;  /* 0x0000000a77777220 */ /* 0x080fe40000410000 */
[-C--:B------:R-:W-:Y:S02]  /*8050*/  FMUL.FTZ R81, R81, R11.reuse ;  /* 0x0000000b51517220 */ /* 0x080fe40000410000 */
[-C--:B------:R-:W-:Y:S02]  /*8060*/  FMUL.FTZ R82, R82, R10.reuse ;  /* 0x0000000a52527220 */ /* 0x080fe40000410000 */
[-C--:B------:R-:W-:Y:S01]  /*8070*/  FMUL.FTZ R83, R83, R10.reuse ;  /* 0x0000000a53537220 */ /* 0x080fe20000410000 */
[C---:B------:R-:W-:Y:S01]  /*8080*/  HMMA.16816.F32 R160, R4.reuse, R184, R160 ;  /* 0x000000b804a0723c */ /* 0x040fe200000018a0 */
[----:B------:R-:W-:Y:S01]  /*8090*/  FMUL.FTZ R84, R84, R11 ;  /* 0x0000000b54547220 */ /* 0x000fe20000410000 */
[----:B------:R-:W-:Y:S01]  /*80a0*/  MOV R40, R19 ;  /* 0x0000001300287202 */ /* 0x000fe20000000f00 */
[----:B------:R-:W-:Y:S01]  /*80b0*/  FMUL.FTZ R85, R85, R11 ;  /* 0x0000000b55557220 */ /* 0x000fe20000410000 */
[----:B------:R-:W-:Y:S01]  /*80c0*/  MOV R19, R21 ;  /* 0x0000001500137202 */ /* 0x000fe20000000f00 */
[----:B------:R-:W-:Y:S01]  /*80d0*/  FMUL.FTZ R86, R86, R10 ;  /* 0x0000000a56567220 */ /* 0x000fe20000410000 */
[----:B------:R-:W-:Y:S01]  /*80e0*/  MOV R21, R126 ;  /* 0x0000007e00157202 */ /* 0x000fe20000000f00 */
[----:B------:R-:W-:Y:S01]  /*80f0*/  FMUL.FTZ R87, R87, R10 ;  /* 0x0000000a57577220 */ /* 0x000fe20000410000 */
        /* <DEDUP_REMOVED lines=8> */
[C---:B------:R-:W-:Y:S01]  /*8180*/  HMMA.16816.F32 R36, R4.reuse, R180, R36 ;  /* 0x000000b40424723c */ /* 0x040fe20000001824 */
[----:B------:R-:W-:Y:S01]  /*8190*/  FMUL.FTZ R112, R112, R11 ;  /* 0x0000000b70707220 */ /* 0x000fe20000410000 */
[----:B------:R-:W-:Y:S01]  /*81a0*/  MOV R230, R179 ;  /* 0x000000b300e67202 */ /* 0x000fe20000000f00 */
[----:B------:R-:W-:Y:S01]  /*81b0*/  FMUL.FTZ R113, R113, R11 ;  /* 0x0000000b71717220 */ /* 0x000fe20000410000 */
[----:B------:R-:W-:Y:S01]  /*81c0*/  MOV R41, R133 ;  /* 0x0000008500297202 */ /* 0x000fe20000000f00 */
[-C--:B------:R-:W-:Y:S01]  /*81d0*/  FMUL.FTZ R114, R114, R10.reuse ;  /* 0x0000000a72727220 */ /* 0x080fe20000410000 */
[----:B------:R-:W2:Y:S01]  /*81e0*/  LDSM.16.MT88.4 R172, [R214+0xa800] ;  /* 0x00a80000d6ac783b */ /* 0x000ea20000004200 */
[----:B------:R-:W-:Y:S01]  /*81f0*/  FMUL.FTZ R115, R115, R10 ;  /* 0x0000000a73737220 */ /* 0x000fe20000410000 */
[----:B------:R-:W-:Y:S01]  /*8200*/  HMMA.16816.F32 R184, R4, R182, R48 ;  /* 0x000000b604b8723c */ /* 0x000fe20000001830 */
[-C--:B------:R-:W-:Y:S01]  /*8210*/  FMUL.FTZ R128, R128, R11.reuse ;  /* 0x0000000b80807220 */ /* 0x080fe20000410000 */
[----:B------:R-:W3:Y:S01]  /*8220*/  LDSM.16.MT88.4 R48, [R217+0xa800] ;  /* 0x00a80000d930783b */ /* 0x000ee20000004200 */
[----:B------:R-:W-:-:S02]  /*8230*/  FMUL.FTZ R129, R129, R11 ;  /* 0x0000000b81817220 */ /* 0x000fc40000410000 */
[-C--:B------:R-:W-:Y:S02]  /*8240*/  FMUL.FTZ R130, R130, R10.reuse ;  /* 0x0000000a82827220 */ /* 0x080fe40000410000 */
[-C--:B------:R-:W-:Y:S01]  /*8250*/  FMUL.FTZ R131, R131, R10.reuse ;  /* 0x0000000a83837220 */ /* 0x080fe20000410000 */
[C---:B------:R-:W-:Y:S01]  /*8260*/  HMMA.16816.F32 R52, R4.reuse, R140, R52 ;  /* 0x0000008c0434723c */ /* 0x040fe20000001834 */
[----:B------:R-:W-:Y:S02]  /*8270*/  FFMA.FTZ R18, R196, c[0x0][0x23c], -R9 ;  /* 0x00008f00c4127a23 */ /* 0x000fe40000010809 */
[----:B------:R-:W-:Y:S02]  /*8280*/  FFMA.FTZ R11, R246, R11, R191 ;  /* 0x0000000bf60b7223 */ /* 0x000fe400000100bf */
[----:B------:R4:W-:Y:S01]  /*8290*/  MUFU.EX2 R137, R18 ;  /* 0x0000001200897308 */ /* 0x0009e20000000800 */
[----:B------:R-:W-:Y:S02]  /*82a0*/  FFMA.FTZ R10, R252, R10, R138 ;  /* 0x0000000afc0a7223 */ /* 0x000fe4000001008a */
[C---:B------:R-:W-:Y:S07]  /*82b0*/  HMMA.16816.F32 R180, R4.reuse, R142, R64 ;  /* 0x0000008e04b4723c */ /* 0x040fee0000001840 */
[----:B------:R-:W-:Y:S01]  /*82c0*/  MOV R66, R124 ;  /* 0x0000007c00427202 */ /* 0x000fe20000000f00 */
[----:B------:R-:W-:Y:S01]  /*82d0*/  HMMA.16816.F32 R100, R4, R28, R100 ;  /* 0x0000001c0464723c */ /* 0x000fe20000001864 */
[----:B------:R-:W-:-:S02]  /*82e0*/  MOV R67, R23 ;  /* 0x0000001700437202 */ /* 0x000fc40000000f00 */
[----:B------:R-:W-:Y:S01]  /*82f0*/  MOV R65, R22 ;  /* 0x0000001600417202 */ /* 0x000fe20000000f00 */
[----:B----4-:R-:W-:-:S04]  /*8300*/  FFMA.FTZ R18, R197, c[0x0][0x23c], -R9 ;  /* 0x00008f00c5127a23 */ /* 0x010fc80000010809 */
[C---:B------:R-:W-:Y:S01]  /*8310*/  HMMA.16816.F32 R116, R4.reuse, R32, R116 ;  /* 0x000000200474723c */ /* 0x040fe20000001874 */
[----:B------:R4:W5:Y:S07]  /*8320*/  MUFU.EX2 R133, R18 ;  /* 0x0000001200857308 */ /* 0x00096e0000000800 */
[C---:B------:R-:W-:Y:S01]  /*8330*/  HMMA.16816.F32 R176, R4.reuse, R42, R80 ;  /* 0x0000002a04b0723c */ /* 0x040fe20000001850 */
[----:B------:R-:W-:Y:S06]  /*8340*/  LDSM.16.MT88.4 R80, [R212+0xb800] ;  /* 0x00b80000d450783b */ /* 0x000fec0000004200 */
[----:B------:R-:W-:Y:S01]  /*8350*/  MOV R43, R20 ;  /* 0x00000014002b7202 */ /* 0x000fe20000000f00 */
[C---:B------:R-:W-:Y:S01]  /*8360*/  HMMA.16816.F32 R84, R4.reuse, R24, R84 ;  /* 0x000000180454723c */ /* 0x040fe20000001854 */
[----:B------:R-:W-:Y:S01]  /*8370*/  MOV R20, R127 ;  /* 0x0000007f00147202 */ /* 0x000fe20000000f00 */
[--C-:B----4-:R-:W-:Y:S01]  /*8380*/  FFMA.FTZ R18, R199, c[0x0][0x23c], -R9.reuse ;  /* 0x00008f00c7127a23 */ /* 0x110fe20000010809 */
[----:B------:R-:W-:Y:S01]  /*8390*/  MOV R42, R132 ;  /* 0x00000084002a7202 */ /* 0x000fe20000000f00 */
[----:B------:R-:W-:Y:S01]  /*83a0*/  FFMA.FTZ R9, R200, c[0x0][0x23c], -R9 ;  /* 0x00008f00c8097a23 */ /* 0x000fe20000010809 */
[----:B------:R-:W-:Y:S01]  /*83b0*/  MOV R200, R65 ;  /* 0x0000004100c87202 */ /* 0x000fe20000000f00 */
[----:B------:R-:W-:Y:S01]  /*83c0*/  MUFU.EX2 R132, R18 ;  /* 0x0000001200847308 */ /* 0x000fe20000000800 */
[----:B-----5:R-:W-:Y:S01]  /*83d0*/  F2FP.PACK_AB R124, R133, R137 ;  /* 0x00000089857c723e */ /* 0x020fe200000000ff */
[C---:B------:R-:W-:Y:S01]  /*83e0*/  HMMA.16816.F32 R140, R4.reuse, R26, R96 ;  /* 0x0000001a048c723c */ /* 0x040fe20000001860 */
[----:B------:R-:W-:Y:S05]  /*83f0*/  LDSM.16.MT88.4 R96, [R214+0xb800] ;  /* 0x00b80000d660783b */ /* 0x000fea0000004200 */
[----:B------:R4:W5:Y:S02]  /*8400*/  MUFU.EX2 R26, R9 ;  /* 0x00000009001a7308 */ /* 0x0009640000000800 */
[C---:B------:R-:W-:Y:S01]  /*8410*/  HMMA.16816.F32 R28, R4.reuse, R30, R112 ;  /* 0x0000001e041c723c */ /* 0x040fe20000001870 */
[----:B------:R-:W-:Y:S07]  /*8420*/  LDSM.16.MT88.4 R112, [R217+0xb800] ;  /* 0x00b80000d970783b */ /* 0x000fee0000004200 */
[----:B------:R-:W-:Y:S01]  /*8430*/  HMMA.16816.F32 R32, R4, R34, R128 ;  /* 0x000000220420723c */ /* 0x000fe20000001880 */
[----:B----4-:R-:W-:-:S06]  /*8440*/  FFMA.FTZ R9, R201, c[0x0][0x23c], -R8 ;  /* 0x00008f00c9097a23 */ /* 0x010fcc0000010808 */
[----:B------:R-:W-:Y:S01]  /*8450*/  MOV R131, R21 ;  /* 0x0000001500837202 */ /* 0x000fe20000000f00 */
[----:B------:R-:W-:Y:S01]  /*8460*/  FFMA.FTZ R4, R203, c[0x0][0x23c], -R0 ;  /* 0x00008f00cb047a23 */ /* 0x000fe20000010800 */
[----:B------:R-:W-:Y:S01]  /*8470*/  MOV R130, R20 ;  /* 0x0000001400827202 */ /* 0x000fe20000000f00 */
[----:B------:R4:W-:Y:S01]  /*8480*/  MUFU.EX2 R25, R9 ;  /* 0x0000000900197308 */ /* 0x0009e20000000800 */
[----:B------:R-:W-:Y:S02]  /*8490*/  MOV R129, R19 ;  /* 0x0000001300817202 */ /* 0x000fe40000000f00 */
[----:B------:R-:W-:Y:S02]  /*84a0*/  MOV R201, R66 ;  /* 0x0000004200c97202 */ /* 0x000fe40000000f00 */
[----:B-----5:R-:W-:Y:S02]  /*84b0*/  F2FP.PACK_AB R126, R26, R132 ;  /* 0x000000841a7e723e */ /* 0x020fe400000000ff */
[----:B------:R-:W-:Y:S01]  /*84c0*/  MOV R128, R231 ;  /* 0x000000e700807202 */ /* 0x000fe20000000f00 */
[----:B------:R5:W-:Y:S01]  /*84d0*/  MUFU.EX2 R21, R4 ;  /* 0x0000000400157308 */ /* 0x000be20000000800 */
[----:B------:R-:W-:Y:S01]  /*84e0*/  MOV R203, R230 ;  /* 0x000000e600cb7202 */ /* 0x000fe20000000f00 */
[----:B----4-:R-:W-:Y:S01]  /*84f0*/  FFMA.FTZ R9, R202, c[0x0][0x23c], -R8 ;  /* 0x00008f00ca097a23 */ /* 0x010fe20000010808 */
[----:B------:R-:W-:-:S02]  /*8500*/  MOV R202, R67 ;  /* 0x0000004300ca7202 */ /* 0x000fc40000000f00 */
[----:B------:R-:W4:Y:S03]  /*8510*/  LDSM.16.MT88.4 R64, [R216+0xa800] ;  /* 0x00a80000d840783b */ /* 0x000f260000004200 */
[----:B------:R1:W1:Y:S01]  /*8520*/  MUFU.EX2 R24, R9 ;  /* 0x0000000900187308 */ /* 0x0002620000000800 */
[----:B-----5:R-:W-:Y:S01]  /*8530*/  FFMA.FTZ R4, R206, c[0x0][0x23c], -R0 ;  /* 0x00008f00ce047a23 */ /* 0x020fe20000010800 */
[----:B------:R-:W-:-:S06]  /*8540*/  MOV R206, R78 ;  /* 0x0000004e00ce7202 */ /* 0x000fcc0000000f00 */
[----:B------:R5:W-:Y:S01]  /*8550*/  MUFU.EX2 R20, R4 ;  /* 0x0000000400147308 */ /* 0x000be20000000800 */
[--C-:B-1----:R-:W-:Y:S01]  /*8560*/  FFMA.FTZ R9, R204, c[0x0][0x23c], -R8.reuse ;  /* 0x00008f00cc097a23 */ /* 0x102fe20000010808 */
[----:B------:R-:W-:Y:S01]  /*8570*/  F2FP.PACK_AB R125, R24, R25 ;  /* 0x00000019187d723e */ /* 0x000fe200000000ff */
[----:B------:R-:W-:Y:S01]  /*8580*/  FFMA.FTZ R8, R232, c[0x0][0x23c], -R8 ;  /* 0x00008f00e8087a23 */ /* 0x000fe20000010808 */
[----:B------:R-:W-:-:S04]  /*8590*/  MOV R204, R239 ;  /* 0x000000ef00cc7202 */ /* 0x000fc80000000f00 */
[----:B------:R-:W-:Y:S01]  /*85a0*/  MUFU.EX2 R23, R9 ;  /* 0x0000000900177308 */ /* 0x000fe20000000800 */
[--C-:B-----5:R-:W-:Y:S01]  /*85b0*/  FFMA.FTZ R4, R205, c[0x0][0x23c], -R0.reuse ;  /* 0x00008f00cd047a23 */ /* 0x120fe20000010800 */
[----:B------:R-:W-:Y:S01]  /*85c0*/  MOV R205, R79 ;  /* 0x0000004f00cd7202 */ /* 0x000fe20000000f00 */
[----:B------:R-:W-:Y:S01]  /*85d0*/  FFMA.FTZ R0, R207, c[0x0][0x23c], -R0 ;  /* 0x00008f00cf007a23 */ /* 0x000fe20000010800 */
[----:B------:R-:W-:-:S04]  /*85e0*/  MOV R207, R77 ;  /* 0x0000004d00cf7202 */ /* 0x000fc80000000f00 */
[----:B------:R1:W-:Y:S08]  /*85f0*/  MUFU.EX2 R19, R4 ;  /* 0x0000000400137308 */ /* 0x0003f00000000800 */
[----:B------:R5:W-:Y:S01]  /*8600*/  MUFU.EX2 R18, R0 ;  /* 0x0000000000127308 */ /* 0x000be20000000800 */
[----:B-1----:R-:W1:Y:S07]  /*8610*/  LDSM.16.MT88.4 R4, [R216+0xb800] ;  /* 0x00b80000d804783b */ /* 0x002e6e0000004200 */
[----:B------:R-:W2:Y:S01]  /*8620*/  MUFU.EX2 R22, R8 ;  /* 0x0000000800167308 */ /* 0x000ea20000000800 */
[----:B-----5:R-:W-:-:S07]  /*8630*/  FFMA.FTZ R0, R198, c[0x0][0x23c], -R2 ;  /* 0x00008f00c6007a23 */ /* 0x020fce0000010802 */
[----:B------:R5:W-:Y:S01]  /*8640*/  MUFU.EX2 R9, R0 ;  /* 0x0000000000097308 */ /* 0x000be20000000800 */
[----:B--2---:R-:W-:-:S07]  /*8650*/  F2FP.PACK_AB R127, R22, R23 ;  /* 0x00000017167f723e */ /* 0x004fce00000000ff */
[----:B------:R-:W-:Y:S01]  /*8660*/  HMMA.16816.F32 R144, R124, R156, R144 ;  /* 0x0000009c7c90723c */ /* 0x000fe20000001890 */
[----:B-----5:R-:W-:-:S04]  /*8670*/  FFMA.FTZ R0, R195, c[0x0][0x23c], -R2 ;  /* 0x00008f00c3007a23 */ /* 0x020fc80000010802 */
[----:B------:R2:W5:Y:S03]  /*8680*/  MUFU.EX2 R8, R0 ;  /* 0x0000000000087308 */ /* 0x0005660000000800 */
[C---:B------:R-:W-:Y:S08]  /*8690*/  HMMA.16816.F32 R152, R124.reuse, R158, R152 ;  /* 0x0000009e7c98723c */ /* 0x040ff00000001898 */
[----:B------:R-:W-:Y:S01]  /*86a0*/  HMMA.16816.F32 R164, R124, R172, R164 ;  /* 0x000000ac7ca4723c */ /* 0x000fe200000018a4 */
[----:B--2---:R-:W-:-:S07]  /*86b0*/  FFMA.FTZ R0, R194, c[0x0][0x23c], -R2 ;  /* 0x00008f00c2007a23 */ /* 0x004fce0000010802 */
[C---:B------:R-:W-:Y:S01]  /*86c0*/  HMMA.16816.F32 R168, R124.reuse, R174, R168 ;  /* 0x000000ae7ca8723c */ /* 0x040fe200000018a8 */
[----:B------:R-:W-:Y:S01]  /*86d0*/  FFMA.FTZ R2, R76, c[0x0][0x23c], -R2 ;  /* 0x00008f004c027a23 */ /* 0x000fe20000010802 */
[----:B------:R-:W-:Y:S06]  /*86e0*/  MUFU.EX2 R0, R0 ;  /* 0x0000000000007308 */ /* 0x000fec0000000800 */
[C---:B---3--:R-:W-:Y:S02]  /*86f0*/  HMMA.16816.F32 R40, R124.reuse, R48, R40 ;  /* 0x000000307c28723c */ /* 0x048fe40000001828 */
[----:B------:R-:W2:Y:S06]  /*8700*/  MUFU.EX2 R2, R2 ;  /* 0x0000000200027308 */ /* 0x000eac0000000800 */
        /* <DEDUP_REMOVED lines=9> */
[C---:B-1----:R-:W-:Y:S08]  /*87a0*/  HMMA.16816.F32 R120, R124.reuse, R4, R120 ;  /* 0x000000047c78723c */ /* 0x042ff00000001878 */
[----:B------:R-:W-:Y:S07]  /*87b0*/  HMMA.16816.F32 R124, R124, R6, R128 ;  /* 0x000000067c7c723c */ /* 0x000fee0000001880 */
[----:B------:R-:W-:-:S02]  /*87c0*/  F2FP.PACK_AB R128, R20, R21 ;  /* 0x000000151480723e */ /* 0x000fc400000000ff */
[----:B-----5:R-:W-:Y:S02]  /*87d0*/  F2FP.PACK_AB R129, R8, R9 ;  /* 0x000000090881723e */ /* 0x020fe400000000ff */
[----:B------:R-:W-:Y:S02]  /*87e0*/  F2FP.PACK_AB R130, R18, R19 ;  /* 0x000000131282723e */ /* 0x000fe400000000ff */
[----:B--2---:R-:W-:-:S07]  /*87f0*/  F2FP.PACK_AB R131, R2, R0 ;  /* 0x000000000283723e */ /* 0x004fce00000000ff */
[C---:B------:R-:W-:Y:S07]  /*8800*/  HMMA.16816.F32 R116, R128.reuse, R4, R116 ;  /* 0x000000048074723c */ /* 0x040fee0000001874 */
[----:B------:R-:W-:Y:S01]  /*8810*/  FFMA.FTZ R5, R251, R17, R236 ;  /* 0x00000011fb057223 */ /* 0x000fe200000100ec */
[----:B------:R-:W-:Y:S01]  /*8820*/  HMMA.16816.F32 R148, R128, R156, R148 ;  /* 0x0000009c8094723c */ /* 0x000fe20000001894 */
[----:B------:R-:W-:Y:S02]  /*8830*/  FADD.FTZ R17, R190, R11 ;  /* 0x0000000bbe117221 */ /* 0x000fe40000010000 */
[----:B------:R-:W-:-:S02]  /*8840*/  FADD.FTZ R11, R235, R5 ;  /* 0x00000005eb0b7221 */ /* 0x000fc40000010000 */
[----:B------:R-:W-:Y:S02]  /*8850*/  FADD.FTZ R5, R192, R17 ;  /* 0x00000011c0057221 */ /* 0x000fe40000010000 */
[----:B------:R-:W-:Y:S01]  /*8860*/  FFMA.FTZ R4, R250, R16, R233 ;  /* 0x00000010fa047223 */ /* 0x000fe200000100e9 */
        /* <DEDUP_REMOVED lines=10> */
[C---:B------:R-:W-:Y:S01]  /*8910*/  HMMA.16816.F32 R52, R128.reuse, R64, R52 ;  /* 0x000000408034723c */ /* 0x040fe20000001834 */
[----:B------:R-:W-:Y:S02]  /*8920*/  FADD.FTZ R246, R18, R19 ;  /* 0x0000001312f67221 */ /* 0x000fe40000010000 */
[----:B------:R-:W-:Y:S02]  /*8930*/  FADD.FTZ R250, R208, R10 ;  /* 0x0000000ad0fa7221 */ /* 0x000fe40000010000 */
[----:B------:R-:W-:Y:S01]  /*8940*/  FADD.FTZ R4, R139, R4 ;  /* 0x000000048b047221 */ /* 0x000fe20000010000 */
[----:B------:R1:W-:Y:S01]  /*8950*/  STL [R1], R246 ;  /* 0x000000f601007387 */ /* 0x0003e20000100800 */
        /* <DEDUP_REMOVED lines=28> */
[----:B------:R-:W-:Y:S01]  /*8b20*/  ULDC.64 UR4, c[0x0][0x1a0] ;  /* 0x0000680000047ab9 */ /* 0x000fe20000000a00 */
[----:B------:R-:W-:Y:S01]  /*8b30*/  IADD3 R245, R244, -0x4, RZ ;  /* 0xfffffffcf4f57810 */ /* 0x000fe20007ffe0ff */
[----:B------:R-:W-:Y:S02]  /*8b40*/  USHF.L.U32 UR10, UR4, 0x6, URZ ;  /* 0x00000006040a7899 */ /* 0x000fe4000800063f */
[----:B------:R-:W-:Y:S02]  /*8b50*/  UMOV UR11, 0x6 ;  /* 0x00000006000b7882 */ /* 0x000fe40000000000 */
[----:B------:R-:W-:Y:S01]  /*8b60*/  USHF.L.U64.HI UR5, UR4, UR11, UR5 ;  /* 0x0000000b04057299 */ /* 0x000fe20008010205 */
[----:B------:R-:W-:Y:S01]  /*8b70*/  IMAD R0, R245, 0x20, R247 ;  /* 0x00000020f5007824 */ /* 0x000fe200078e02f7 */
[----:B------:R-:W-:Y:S01]  /*8b80*/  UIADD3 UR4, UP0, -UR10, 0x80, URZ ;  /* 0x000000800a047890 */ /* 0x000fe2000ff1e13f */
[----:B------:R-:W-:Y:S01]  /*8b90*/  BAR.SYNC.DEFER_BLOCKING 0x0 ;  /* 0x0000000000007b1d */ /* 0x000fe20000010000 */
[----:B------:R-:W-:-:S02]  /*8ba0*/  IADD3 R10, P3, R228, -UR10, RZ ;  /* 0x8000000ae40a7c10 */ /* 0x000fc4000ff7e0ff */
[----:B------:R-:W-:Y:S01]  /*8bb0*/  IADD3 R6, P1, R210, -UR10, RZ ;  /* 0x8000000ad2067c10 */ /* 0x000fe2000ff3e0ff */
[----:B------:R-:W-:Y:S01]  /*8bc0*/  UIADD3.X UR10, URZ, ~UR5, URZ, UP0, !UPT ;  /* 0x800000053f0a7290 */ /* 0x000fe200087fe43f */
[----:B------:R-:W-:Y:S01]  /*8bd0*/  IADD3 R8, P2, R228, UR4, RZ ;  /* 0x00000004e4087c10 */ /* 0x000fe2000ff5e0ff */
[----:B------:R-:W-:Y:S01]  /*8be0*/  ULDC.64 UR12, c[0x0][0x118] ;  /* 0x00004600000c7ab9 */ /* 0x000fe20000000a00 */
[----:B------:R-:W-:Y:S02]  /*8bf0*/  IADD3 R4, P0, R210, UR4, RZ ;  /* 0x00000004d2047c10 */ /* 0x000fe4000ff1e0ff */
[C---:B------:R-:W-:Y:S02]  /*8c00*/  IADD3.X R11, R229.reuse, ~UR5, RZ, P3, !PT ;  /* 0x80000005e50b7c10 */ /* 0x040fe40009ffe4ff */
[----:B------:R-:W-:Y:S02]  /*8c10*/  IADD3.X R9, R229, UR10, RZ, P2, !PT ;  /* 0x0000000ae5097c10 */ /* 0x000fe400097fe4ff */
[----:B------:R-:W-:-:S02]  /*8c20*/  IADD3.X R7, R211, ~UR5, RZ, P1, !PT ;  /* 0x80000005d3077c10 */ /* 0x000fc40008ffe4ff */
[----:B------:R-:W-:Y:S02]  /*8c30*/  IADD3.X R5, R211, UR10, RZ, P0, !PT ;  /* 0x0000000ad3057c10 */ /* 0x000fe400087fe4ff */
[CC--:B------:R-:W-:Y:S02]  /*8c40*/  ISETP.GE.AND P1, PT, R0.reuse, R14.reuse, PT ;  /* 0x0000000e0000720c */ /* 0x0c0fe40003f26270 */
[C---:B------:R-:W-:Y:S02]  /*8c50*/  ISETP.GE.AND P5, PT, R0.reuse, R15, PT ;  /* 0x0000000f0000720c */ /* 0x040fe40003fa6270 */
[C---:B------:R-:W-:Y:S02]  /*8c60*/  IADD3 R2, R0.reuse, 0x1, RZ ;  /* 0x0000000100027810 */ /* 0x040fe40007ffe0ff */
[----:B------:R-:W-:Y:S01]  /*8c70*/  ISETP.GE.AND P2, PT, R0, R13, PT ;  /* 0x0000000d0000720c */ /* 0x000fe20003f46270 */
[----:B------:R-:W-:Y:S01]  /*8c80*/  @!PT LDS RZ, [RZ] ;  /* 0x00000000fffff984 */ /* 0x000fe20000000800 */
[----:B------:R-:W-:Y:S01]  /*8c90*/  @!PT LDS RZ, [RZ] ;  /* 0x00000000fffff984 */ /* 0x000fe20000000800 */
[----:B------:R-:W-:Y:S01]  /*8ca0*/  @!PT LDS RZ, [RZ] ;  /* 0x00000000fffff984 */ /* 0x000fe20000000800 */
[----:B------:R1:W-:Y:S01]  /*8cb0*/  LDGSTS.E.BYPASS.LTC128B.128 [R227+0xa000], [R10.64] ;  /* 0x0a0000000ae37fae */ /* 0x0003e2000b901d4c */
[----:B------:R-:W-:-:S02]  /*8cc0*/  ISETP.GE.AND P4, PT, R2, R14, PT ;  /* 0x0000000e0200720c */ /* 0x000fc40003f86270 */
[C---:B------:R-:W-:Y:S01]  /*8cd0*/  ISETP.GE.AND P0, PT, R2.reuse, R15, PT ;  /* 0x0000000f0200720c */ /* 0x040fe20003f06270 */
[----:B------:R1:W-:Y:S01]  /*8ce0*/  LDGSTS.E.BYPASS.LTC128B.128 [R227+0xb000], [R8.64] ;  /* 0x0b00000008e37fae */ /* 0x0003e2000b901d4c */
[C---:B------:R-:W-:Y:S02]  /*8cf0*/  ISETP.GE.AND P3, PT, R2.reuse, R13, PT ;  /* 0x0000000d0200720c */ /* 0x040fe40003f66270 */
[----:B------:R-:W-:Y:S01]  /*8d00*/  ISETP.GE.AND P6, PT, R2, R12, PT ;  /* 0x0000000c0200720c */ /* 0x000fe20003fc6270 */
[----:B------:R2:W-:Y:S04]  /*8d10*/  LDGSTS.E.BYPASS.LTC128B.128 [R227+0xa800], [R6.64] ;  /* 0x0a80000006e37fae */ /* 0x0005e8000b901d4c */
[----:B------:R2:W-:Y:S04]  /*8d20*/  LDGSTS.E.BYPASS.LTC128B.128 [R227+0xb800], [R4.64] ;  /* 0x0b80000004e37fae */ /* 0x0005e8000b901d4c */
[----:B------:R-:W-:Y:S04]  /*8d30*/  LDSM.16.M88.4 R16, [R213] ;  /* 0x00000000d510783b */ /* 0x000fe80000000200 */
[----:B------:R-:W3:Y:S04]  /*8d40*/  LDSM.16.M88.4 R20, [R222] ;  /* 0x00000000de14783b */ /* 0x000ee80000000200 */
[----:B------:R-:W4:Y:S04]  /*8d50*/  LDSM.16.M88.4 R32, [R222+0x800] ;  /* 0x00080000de20783b */ /* 0x000f280000000200 */
[----:B------:R-:W-:Y:S04]  /*8d60*/  LDSM.16.M88.4 R140, [R223] ;  /* 0x00000000df8c783b */ /* 0x000fe80000000200 */
[----:B-1----:R-:W1:Y:S04]  /*8d70*/  LDSM.16.M88.4 R8, [R213+0x2000] ;  /* 0x00200000d508783b */ /* 0x002e680000000200 */
[----:B------:R-:W-:Y:S04]  /*8d80*/  LDSM.16.M88.4 R176, [R226] ;  /* 0x00000000e2b0783b */ /* 0x000fe80000000200 */
[----:B--2---:R-:W2:Y:S04]  /*8d90*/  LDSM.16.M88.4 R4, [R215] ;  /* 0x00000000d704783b */ /* 0x004ea80000000200 */
[----:B------:R-:W5:Y:S04]  /*8da0*/  LDSM.16.M88.4 R28, [R215+0x2000] ;  /* 0x00200000d71c783b */ /* 0x000f680000000200 */
[----:B------:R-:W-:Y:S04]  /*8db0*/  LDSM.16.M88.4 R180, [R220] ;  /* 0x00000000dcb4783b */ /* 0x000fe80000000200 */
[----:B------:R-:W1:Y:S04]  /*8dc0*/  LDSM.16.M88.4 R24, [R221] ;  /* 0x00000000dd18783b */ /* 0x000e680000000200 */
[----:B------:R-:W2:Y:S01]  /*8dd0*/  LDSM.16.M88.4 R184, [R220+0x800] ;  /* 0x00080000dcb8783b */ /* 0x000ea20000000200 */
[C---:B---3--:R-:W-:Y:S03]  /*8de0*/  HMMA.16816.F32 R204, R16.reuse, R20, RZ ;  /* 0x0000001410cc723c */ /* 0x048fe600000018ff */
[----:B------:R-:W0:Y:S05]  /*8df0*/  LDGDEPBAR ;  /* 0x00000000000079af */ /* 0x000e2a0000000000 */
[C---:B----4-:R-:W-:Y:S08]  /*8e00*/  HMMA.16816.F32 R196, R16.reuse, R32, RZ ;  /* 0x0000002010c4723c */ /* 0x050ff000000018ff */
[C---:B------:R-:W-:Y:S08]  /*8e10*/  HMMA.16816.F32 R200, R16.reuse, R22, RZ ;  /* 0x0000001610c8723c */ /* 0x040ff000000018ff */
[----:B------:R-:W-:Y:S08]  /*8e20*/  HMMA.16816.F32 R192, R16, R34, RZ ;  /* 0x0000002210c0723c */ /* 0x000ff000000018ff */
[C---:B-1----:R-:W-:Y:S08]  /*8e30*/  HMMA.16816.F32 R188, R8.reuse, R20, RZ ;  /* 0x0000001408bc723c */ /* 0x042ff000000018ff */
[C---:B------:R-:W-:Y:S01]  /*8e40*/  HMMA.16816.F32 R208, R8.reuse, R22, RZ ;  /* 0x0000001608d0723c */ /* 0x040fe200000018ff */
[----:B------:R-:W1:Y:S07]  /*8e50*/  LDSM.16.M88.4 R20, [R221+0x2000] ;  /* 0x00200000dd14783b */ /* 0x000e6e0000000200 */
[C---:B------:R-:W-:Y:S08]  /*8e60*/  HMMA.16816.F32 R16, R8.reuse, R32, RZ ;  /* 0x000000200810723c */ /* 0x040ff000000018ff */
[----:B------:R-:W-:Y:S01]  /*8e70*/  HMMA.16816.F32 R8, R8, R34, RZ ;  /* 0x000000220808723c */ /* 0x000fe200000018ff */
[----:B------:R-:W-:Y:S07]  /*8e80*/  LDSM.16.M88.4 R32, [R218+0x800] ;  /* 0x00080000da20783b */ /* 0x000fee0000000200 */
[C---:B--2---:R-:W-:Y:S08]  /*8e90*/  HMMA.16816.F32 R204, R4.reuse, R140, R204 ;  /* 0x0000008c04cc723c */ /* 0x044ff000000018cc */
[C---:B------:R-:W-:Y:S08]  /*8ea0*/  HMMA.16816.F32 R228, R4.reuse, R176, R196 ;  /* 0x000000b004e4723c */ /* 0x040ff000000018c4 */
[C---:B------:R-:W-:Y:S08]  /*8eb0*/  HMMA.16816.F32 R200, R4.reuse, R142, R200 ;  /* 0x0000008e04c8723c */ /* 0x040ff000000018c8 */
[----:B------:R-:W-:Y:S08]  /*8ec0*/  HMMA.16816.F32 R196, R4, R178, R192 ;  /* 0x000000b204c4723c */ /* 0x000ff000000018c0 */
[C---:B-----5:R-:W-:Y:S08]  /*8ed0*/  HMMA.16816.F32 R192, R28.reuse, R140, R188 ;  /* 0x0000008c1cc0723c */ /* 0x060ff000000018bc */
[C---:B------:R-:W-:Y:S01]  /*8ee0*/  HMMA.16816.F32 R188, R28.reuse, R176, R16 ;  /* 0x000000b01cbc723c */ /* 0x040fe20000001810 */
[----:B------:R-:W-:Y:S07]  /*8ef0*/  LDSM.16.M88.4 R16, [R219] ;  /* 0x00000000db10783b */ /* 0x000fee0000000200 */
[C---:B------:R-:W-:Y:S01]  /*8f00*/  HMMA.16816.F32 R4, R28.reuse, R142, R208 ;  /* 0x0000008e1c04723c */ /* 0x040fe200000018d0 */
[----:B------:R-:W2:Y:S07]  /*8f10*/  LDSM.16.M88.4 R140, [R218] ;  /* 0x00000000da8c783b */ /* 0x000eae0000000200 */
[----:B------:R-:W-:Y:S01]  /*8f20*/  HMMA.16816.F32 R28, R28, R178, R8 ;  /* 0x000000b21c1c723c */ /* 0x000fe20000001808 */
[----:B------:R-:W3:Y:S04]  /*8f30*/  LDSM.16.M88.4 R8, [R219+0x2000] ;  /* 0x00200000db08783b */ /* 0x000ee80000000200 */
[----:B------:R-:W-:Y:S03]  /*8f40*/  LDSM.16.M88.4 R176, [R222+0x1000] ;  /* 0x00100000deb0783b */ /* 0x000fe60000000200 */
[C---:B------:R-:W-:Y:S08]  /*8f50*/  HMMA.16816.F32 R204, R24.reuse, R180, R204 ;  /* 0x000000b418cc723c */ /* 0x040ff000000018cc */
[C---:B------:R-:W-:Y:S08]  /*8f60*/  HMMA.16816.F32 R232, R24.reuse, R184, R228 ;  /* 0x000000b818e8723c */ /* 0x040ff000000018e4 */
[C---:B------:R-:W-:Y:S08]  /*8f70*/  HMMA.16816.F32 R228, R24.reuse, R182, R200 ;  /* 0x000000b618e4723c */ /* 0x040ff000000018c8 */
[----:B------:R-:W-:Y:S08]  /*8f80*/  HMMA.16816.F32 R200, R24, R186, R196 ;  /* 0x000000ba18c8723c */ /* 0x000ff000000018c4 */
[C---:B-1----:R-:W-:Y:S08]  /*8f90*/  HMMA.16816.F32 R196, R20.reuse, R180, R192 ;  /* 0x000000b414c4723c */ /* 0x042ff000000018c0 */
[C---:B------:R-:W-:Y:S01]  /*8fa0*/  HMMA.16816.F32 R192, R20.reuse, R182, R4 ;  /* 0x000000b614c0723c */ /* 0x040fe20000001804 */
[----:B------:R-:W1:Y:S07]  /*8fb0*/  LDSM.16.M88.4 R4, [R213+0x4000] ;  /* 0x00400000d504783b */ /* 0x000e6e0000000200 */
[C---:B------:R-:W-:Y:S08]  /*8fc0*/  HMMA.16816.F32 R24, R20.reuse, R184, R188 ;  /* 0x000000b81418723c */ /* 0x040ff000000018bc */
[----:B------:R-:W-:Y:S01]  /*8fd0*/  HMMA.16816.F32 R180, R20, R186, R28 ;  /* 0x000000ba14b4723c */ /* 0x000fe2000000181c */
[----:B------:R-:W4:Y:S04]  /*8fe0*/  LDSM.16.M88.4 R184, [R222+0x1800] ;  /* 0x00180000deb8783b */ /* 0x000f280000000200 */
[----:B------:R-:W5:Y:S03]  /*8ff0*/  LDSM.16.M88.4 R28, [R213+0x6000] ;  /* 0x00600000d51c783b */ /* 0x000f660000000200 */
[C---:B--2---:R-:W-:Y:S01]  /*9000*/  HMMA.16816.F32 R188, R16.reuse, R140, R204 ;  /* 0x0000008c10bc723c */ /* 0x044fe200000018cc */
[----:B------:R-:W-:Y:S07]  /*9010*/  LDSM.16.M88.4 R20, [R215+0x4000] ;  /* 0x00400000d714783b */ /* 0x000fee0000000200 */
[C---:B------:R-:W-:Y:S08]  /*9020*/  HMMA.16816.F32 R228, R16.reuse, R142, R228 ;  /* 0x0000008e10e4723c */ /* 0x040ff000000018e4 */
[C---:B------:R-:W-:Y:S08]  /*9030*/  HMMA.16816.F32 R232, R16.reuse, R32, R232 ;  /* 0x0000002010e8723c */ /* 0x040ff000000018e8 */
[----:B------:R-:W-:Y:S08]  /*9040*/  HMMA.16816.F32 R208, R16, R34, R200 ;  /* 0x0000002210d0723c */ /* 0x000ff000000018c8 */
[C---:B---3--:R-:W-:Y:S08]  /*9050*/  HMMA.16816.F32 R204, R8.reuse, R140, R196 ;  /* 0x0000008c08cc723c */ /* 0x048ff000000018c4 */
[C---:B------:R-:W-:Y:S01]  /*9060*/  HMMA.16816.F32 R16, R8.reuse, R142, R192 ;  /* 0x0000008e0810723c */ /* 0x040fe200000018c0 */
[----:B------:R-:W2:Y:S07]  /*9070*/  LDSM.16.M88.4 R140, [R225] ;  /* 0x00000000e18c783b */ /* 0x000eae0000000200 */
[C---:B------:R-:W-:Y:S01]  /*9080*/  HMMA.16816.F32 R240, R8.reuse, R34, R180 ;  /* 0x0000002208f0723c */ /* 0x040fe200000018b4 */
[----:B------:R-:W3:Y:S07]  /*9090*/  LDSM.16.M88.4 R180, [R224] ;  /* 0x00000000e0b4783b */ /* 0x000eee0000000200 */
[----:B------:R-:W-:Y:S01]  /*90a0*/  HMMA.16816.F32 R236, R8, R32, R24 ;  /* 0x0000002008ec723c */ /* 0x000fe20000001818 */
[----:B------:R-:W2:Y:S04]  /*90b0*/  LDSM.16.M88.4 R24, [R215+0x6000] ;  /* 0x00600000d718783b */ /* 0x000ea80000000200 */
[----:B------:R-:W-:Y:S03]  /*90c0*/  LDSM.16.M88.4 R8, [R221+0x6000] ;  /* 0x00600000dd08783b */ /* 0x000fe60000000200 */
[C---:B-1----:R-:W-:Y:S08]  /*90d0*/  HMMA.16816.F32 R200, R4.reuse, R176, R188 ;  /* 0x000000b004c8723c */ /* 0x042ff000000018bc */
[C---:B------:R-:W-:Y:S08]  /*90e0*/  HMMA.16816.F32 R196, R4.reuse, R178, R228 ;  /* 0x000000b204c4723c */ /* 0x040ff000000018e4 */
[C---:B----4-:R-:W-:Y:S08]  /*90f0*/  HMMA.16816.F32 R192, R4.reuse, R184, R232 ;  /* 0x000000b804c0723c */ /* 0x050ff000000018e8 */
[----:B------:R-:W-:Y:S08]  /*9100*/  HMMA.16816.F32 R32, R4, R186, R208 ;  /* 0x000000ba0420723c */ /* 0x000ff000000018d0 */
[C---:B-----5:R-:W-:Y:S08]  /*9110*/  HMMA.16816.F32 R4, R28.reuse, R176, R204 ;  /* 0x000000b01c04723c */ /* 0x060ff000000018cc */
[----:B------:R-:W-:Y:S01]  /*9120*/  HMMA.16816.F32 R188, R28, R178, R16 ;  /* 0x000000b21cbc723c */ /* 0x000fe20000001810 */
[----:B------:R-:W-:Y:S04]  /*9130*/  LDSM.16.M88.4 R176, [R220+0x1000] ;  /* 0x00100000dcb0783b */ /* 0x000fe80000000200 */
[----:B------:R-:W1:Y:S03]  /*9140*/  LDSM.16.M88.4 R16, [R221+0x4000] ;  /* 0x00400000dd10783b */ /* 0x000e660000000200 */
[C---:B--2---:R-:W-:Y:S08]  /*9150*/  HMMA.16816.F32 R204, R20.reuse, R140, R200 ;  /* 0x0000008c14cc723c */ /* 0x044ff000000018c8 */
[C---:B------:R-:W-:Y:S08]  /*9160*/  HMMA.16816.F32 R232, R20.reuse, R142, R196 ;  /* 0x0000008e14e8723c */ /* 0x040ff000000018c4 */
[C---:B---3--:R-:W-:Y:S08]  /*9170*/  HMMA.16816.F32 R228, R20.reuse, R180, R192 ;  /* 0x000000b414e4723c */ /* 0x048ff000000018c0 */
[----:B------:R-:W-:Y:S01]  /*9180*/  HMMA.16816.F32 R208, R20, R182, R32 ;  /* 0x000000b614d0723c */ /* 0x000fe20000001820 */
[----:B------:R-:W-:Y:S07]  /*9190*/  LDSM.16.M88.4 R32, [R218+0x1000] ;  /* 0x00100000da20783b */ /* 0x000fee0000000200 */
[C---:B------:R-:W-:Y:S01]  /*91a0*/  HMMA.16816.F32 R20, R24.reuse, R140, R4 ;  /* 0x0000008c1814723c */ /* 0x040fe20000001804 */
[----:B------:R-:W2:Y:S07]  /*91b0*/  LDSM.16.M88.4 R4, [R219+0x4000] ;  /* 0x00400000db04783b */ /* 0x000eae0000000200 */
[----:B------:R-:W-:Y:S01]  /*91c0*/  HMMA.16816.F32 R200, R24, R142, R188 ;  /* 0x0000008e18c8723c */ /* 0x000fe200000018bc */
[----:B------:R-:W3:Y:S07]  /*91d0*/  LDSM.16.M88.4 R140, [R220+0x1800] ;  /* 0x00180000dc8c783b */ /* 0x000eee0000000200 */
[-C--:B-1----:R-:W-:Y:S08]  /*91e0*/  HMMA.16816.F32 R188, R16, R176.reuse, R204 ;  /* 0x000000b010bc723c */ /* 0x082ff000000018cc */
[----:B------:R-:W-:Y:S01]  /*91f0*/  HMMA.16816.F32 R192, R8, R176, R20 ;  /* 0x000000b008c0723c */ /* 0x000fe20000001814 */
[----:B------:R-:W1:Y:S11]  /*9200*/  LDSM.16.M88.4 R20, [R219+0x6000] ;  /* 0x00600000db14783b */ /* 0x000e760000000200 */
[----:B------:R-:W-:Y:S04]  /*9210*/  @!UPT UIADD3 URZ, URZ, URZ, URZ ;  /* 0x0000003f3f3ff290 */ /* 0x000fe8000fffe03f */
[----:B--2---:R-:W-:Y:S08]  /*9220*/  HMMA.16816.F32 R196, R4, R32, R188 ;  /* 0x0000002004c4723c */ /* 0x004ff000000018bc */
[-C--:B------:R-:W-:Y:S08]  /*9230*/  HMMA.16816.F32 R188, R16, R178.reuse, R232 ;  /* 0x000000b210bc723c */ /* 0x080ff000000018e8 */
[----:B------:R-:W-:Y:S08]  /*9240*/  HMMA.16816.F32 R176, R8, R178, R200 ;  /* 0x000000b208b0723c */ /* 0x000ff000000018c8 */
[----:B------:R-:W-:Y:S01]  /*9250*/  HMMA.16816.F32 R200, R28, R184, R236 ;  /* 0x000000b81cc8723c */ /* 0x000fe200000018ec */
[----:B------:R-:W-:-:S02]  /*9260*/  FMUL.FTZ R196, R196, c[0x0][0x2ec] ;  /* 0x0000bb00c4c47a20 */ /* 0x000fc40000410000 */
[----:B------:R-:W-:Y:S02]  /*9270*/  FMUL.FTZ R197, R197, c[0x0][0x2ec] ;  /* 0x0000bb00c5c57a20 */ /* 0x000fe40000410000 */
[----:B------:R-:W-:Y:S01]  /*9280*/  FMUL.FTZ R198, R198, c[0x0][0x2ec] ;  /* 0x0000bb00c6c67a20 */ /* 0x000fe20000410000 */
[----:B------:R-:W2:Y:S01]  /*9290*/  MUFU.TANH R132, R196 ;  /* 0x000000c400847308 */ /* 0x000ea20000002400 */
[----:B------:R-:W-:Y:S01]  /*92a0*/  FMUL.FTZ R199, R199, c[0x0][0x2ec] ;  /* 0x0000bb00c7c77a20 */ /* 0x000fe20000410000 */
[C---:B---3--:R-:W-:Y:S06]  /*92b0*/  HMMA.16816.F32 R204, R16.reuse, R140, R228 ;  /* 0x0000008c10cc723c */ /* 0x048fec00000018e4 */
[----:B------:R-:W3:Y:S02]  /*92c0*/  MUFU.TANH R139, R197 ;  /* 0x000000c5008b7308 */ /* 0x000ee40000002400 */
[----:B------:R-:W-:Y:S01]  /*92d0*/  HMMA.16816.F32 R208, R16, R142, R208 ;  /* 0x0000008e10d0723c */ /* 0x000fe200000018d0 */
[----:B------:R-:W4:Y:S01]  /*92e0*/  LDSM.16.M88.4 R16, [R218+0x1800] ;  /* 0x00180000da10783b */ /* 0x000f220000000200 */
[----:B------:R-:W-:-:S04]  /*92f0*/  DEPBAR.LE SB0, 0x0 ;  /* 0x000080000000791a */ /* 0x000fc80000000000 */
[----:B------:R-:W5:Y:S01]  /*9300*/  MUFU.TANH R137, R198 ;  /* 0x000000c600897308 */ /* 0x000f620000002400 */
[----:B--2---:R-:W-:Y:S01]  /*9310*/  FSEL R132, R132, -INF , !P1 ;  /* 0xff80000084847808 */ /* 0x004fe20004800000 */
[----:B------:R-:W-:Y:S01]  /*9320*/  HMMA.16816.F32 R28, R28, R186, R240 ;  /* 0x000000ba1c1c723c */ /* 0x000fe200000018f0 */
[----:B------:R-:W-:Y:S01]  /*9330*/  BAR.SYNC.DEFER_BLOCKING 0x0 ;  /* 0x0000000000007b1d */ /* 0x000fe20000010000 */
[----:B------:R-:W-:Y:S02]  /*9340*/  ISETP.GE.AND P1, PT, R0, R12, PT ;  /* 0x0000000c0000720c */ /* 0x000fe40003f26270 */
[----:B---3--:R-:W-:-:S03]  /*9350*/  FSEL R139, R139, -INF , !P4 ;  /* 0xff8000008b8b7808 */ /* 0x008fc60006000000 */
[----:B------:R2:W-:Y:S01]  /*9360*/  MUFU.TANH R229, R199 ;  /* 0x000000c700e57308 */ /* 0x0005e20000002400 */
[----:B-1----:R-:W-:Y:S01]  /*9370*/  HMMA.16816.F32 R192, R20, R32, R192 ;  /* 0x0000002014c0723c */ /* 0x002fe200000018c0 */
[----:B-----5:R-:W-:-:S07]  /*9380*/  FSEL R137, R137, -INF , !P5 ;  /* 0xff80000089897808 */ /* 0x020fce0006800000 */
[-C--:B------:R-:W-:Y:S08]  /*9390*/  HMMA.16816.F32 R188, R4, R34.reuse, R188 ;  /* 0x0000002204bc723c */ /* 0x080ff000000018bc */
[----:B--2---:R-:W-:Y:S08]  /*93a0*/  HMMA.16816.F32 R196, R20, R34, R176 ;  /* 0x0000002214c4723c */ /* 0x004ff000000018b0 */
[----:B------:R-:W-:Y:S01]  /*93b0*/  HMMA.16816.F32 R32, R24, R180, R200 ;  /* 0x000000b41820723c */ /* 0x000fe200000018c8 */
[----:B------:R-:W-:-:S02]  /*93c0*/  FMUL.FTZ R192, R192, c[0x0][0x2ec] ;  /* 0x0000bb00c0c07a20 */ /* 0x000fc40000410000 */
[----:B------:R-:W-:Y:S02]  /*93d0*/  FMUL.FTZ R193, R193, c[0x0][0x2ec] ;  /* 0x0000bb00c1c17a20 */ /* 0x000fe40000410000 */
[----:B------:R-:W-:Y:S02]  /*93e0*/  FMUL.FTZ R194, R194, c[0x0][0x2ec] ;  /* 0x0000bb00c2c27a20 */ /* 0x000fe40000410000 */
[----:B------:R-:W-:Y:S01]  /*93f0*/  FMUL.FTZ R195, R195, c[0x0][0x2ec] ;  /* 0x0000bb00c3c37a20 */ /* 0x000fe20000410000 */
[----:B------:R-:W-:Y:S01]  /*9400*/  HMMA.16816.F32 R24, R24, R182, R28 ;  /* 0x000000b61818723c */ /* 0x000fe2000000181c */
[----:B------:R-:W-:Y:S01]  /*9410*/  FMUL.FTZ R188, R188, c[0x0][0x2ec] ;  /* 0x0000bb00bcbc7a20 */ /* 0x000fe20000410000 */
[----:B------:R-:W-:Y:S01]  /*9420*/  MUFU.TANH R228, R193 ;  /* 0x000000c100e47308 */ /* 0x000fe20000002400 */
[----:B------:R-:W-:Y:S02]  /*9430*/  FMUL.FTZ R189, R189, c[0x0][0x2ec] ;  /* 0x0000bb00bdbd7a20 */ /* 0x000fe40000410000 */
[----:B------:R-:W-:-:S02]  /*9440*/  FMUL.FTZ R191, R191, c[0x0][0x2ec] ;  /* 0x0000bb00bfbf7a20 */ /* 0x000fc40000410000 */
[----:B------:R-:W-:Y:S01]  /*9450*/  FMUL.FTZ R190, R190, c[0x0][0x2ec] ;  /* 0x0000bb00bebe7a20 */ /* 0x000fe20000410000 */
[C---:B----4-:R-:W-:Y:S01]  /*9460*/  HMMA.16816.F32 R184, R4.reuse, R16, R204 ;  /* 0x0000001004b8723c */ /* 0x050fe200000018cc */
[----:B------:R-:W-:Y:S01]  /*9470*/  FMUL.FTZ R196, R196, c[0x0][0x2ec] ;  /* 0x0000bb00c4c47a20 */ /* 0x000fe20000410000 */
[----:B------:R-:W1:Y:S01]  /*9480*/  MUFU.TANH R192, R192 ;  /* 0x000000c000c07308 */ /* 0x000e620000002400 */
[----:B------:R-:W-:Y:S02]  /*9490*/  FMUL.FTZ R197, R197, c[0x0][0x2ec] ;  /* 0x0000bb00c5c57a20 */ /* 0x000fe40000410000 */
[----:B------:R-:W-:Y:S02]  /*94a0*/  FMUL.FTZ R198, R198, c[0x0][0x2ec] ;  /* 0x0000bb00c6c67a20 */ /* 0x000fe40000410000 */
[----:B------:R-:W-:Y:S01]  /*94b0*/  FMUL.FTZ R199, R199, c[0x0][0x2ec] ;  /* 0x0000bb00c7c77a20 */ /* 0x000fe20000410000 */
[----:B------:R-:W-:Y:S02]  /*94c0*/  HMMA.16816.F32 R176, R4, R18, R208 ;  /* 0x0000001204b0723c */ /* 0x000fe400000018d0 */
[----:B------:R-:W2:Y:S06]  /*94d0*/  MUFU.TANH R133, R194 ;  /* 0x000000c200857308 */ /* 0x000eac0000002400 */
[----:B------:R-:W-:Y:S02]  /*94e0*/  HMMA.16816.F32 R4, R8, R140, R32 ;  /* 0x0000008c0804723c */ /* 0x000fe40000001820 */
[----:B------:R-:W3:Y:S01]  /*94f0*/  MUFU.TANH R193, R195 ;  /* 0x000000c300c17308 */ /* 0x000ee20000002400 */
[----:B-1----:R-:W-:-:S05]  /*9500*/  FSEL R2, R192, -INF , !P2 ;  /* 0xff800000c0027808 */ /* 0x002fca0005000000 */
[----:B------:R-:W-:Y:S01]  /*9510*/  HMMA.16816.F32 R8, R8, R142, R24 ;  /* 0x0000008e0808723c */ /* 0x000fe20000001818 */
[----:B------:R-:W-:Y:S01]  /*9520*/  FMUL.FTZ R186, R186, c[0x0][0x2ec] ;  /* 0x0000bb00baba7a20 */ /* 0x000fe20000410000 */
[----:B------:R-:W1:Y:S01]  /*9530*/  MUFU.TANH R138, R188 ;  /* 0x000000bc008a7308 */ /* 0x000e620000002400 */
[----:B------:R-:W-:Y:S02]  /*9540*/  FMUL.FTZ R185, R185, c[0x0][0x2ec] ;  /* 0x0000bb00b9b97a20 */ /* 0x000fe40000410000 */
[----:B------:R-:W-:Y:S02]  /*9550*/  FMUL.FTZ R187, R187, c[0x0][0x2ec] ;  /* 0x0000bb00bbbb7a20 */ /* 0x000fe40000410000 */
[----:B------:R-:W-:Y:S02]  /*9560*/  FMUL.FTZ R184, R184, c[0x0][0x2ec] ;  /* 0x0000bb00b8b87a20 */ /* 0x000fe40000410000 */
[----:B------:R-:W-:Y:S01]  /*9570*/  FMUL.FTZ R177, R177, c[0x0][0x2ec] ;  /* 0x0000bb00b1b17a20 */ /* 0x000fe20000410000 */
[----:B------:R-:W-:Y:S01]  /*9580*/  MUFU.TANH R189, R189 ;  /* 0x000000bd00bd7308 */ /* 0x000fe20000002400 */
[----:B------:R-:W-:-:S02]  /*9590*/  FMUL.FTZ R176, R176, c[0x0][0x2ec] ;  /* 0x0000bb00b0b07a20 */ /* 0x000fc40000410000 */
[----:B------:R-:W-:Y:S02]  /*95a0*/  FMUL.FTZ R178, R178, c[0x0][0x2ec] ;  /* 0x0000bb00b2b27a20 */ /* 0x000fe40000410000 */
[----:B------:R-:W-:Y:S01]  /*95b0*/  FMUL.FTZ R179, R179, c[0x0][0x2ec] ;  /* 0x0000bb00b3b37a20 */ /* 0x000fe20000410000 */
[C---:B------:R-:W-:Y:S02]  /*95c0*/  HMMA.16816.F32 R28, R20.reuse, R16, R4 ;  /* 0x00000010141c723c */ /* 0x040fe40000001804 */
[----:B------:R-:W-:Y:S05]  /*95d0*/  MUFU.TANH R191, R191 ;  /* 0x000000bf00bf7308 */ /* 0x000fea0000002400 */
[C---:B------:R-:W-:Y:S01]  /*95e0*/  IADD3 R4, R0.reuse, 0x8, RZ ;  /* 0x0000000800047810 */ /* 0x040fe20007ffe0ff */
[----:B------:R-:W-:Y:S01]  /*95f0*/  HMMA.16816.F32 R24, R20, R18, R8 ;  /* 0x000000121418723c */ /* 0x000fe20000001808 */
[----:B------:R-:W-:Y:S01]  /*9600*/  IADD3 R5, R0, 0x9, RZ ;  /* 0x0000000900057810 */ /* 0x000fe20007ffe0ff */
[----:B------:R-:W4:Y:S01]  /*9610*/  MUFU.TANH R196, R196 ;  /* 0x000000c400c47308 */ /* 0x000f220000002400 */
[----:B------:R-:W-:-:S02]  /*9620*/  ISETP.GE.AND P5, PT, R4, R14, PT ;  /* 0x0000000e0400720c */ /* 0x000fc40003fa6270 */
[----:B------:R-:W-:Y:S02]  /*9630*/  ISETP.GE.AND P2, PT, R4, R15, PT ;  /* 0x0000000f0400720c */ /* 0x000fe40003f46270 */
[----:B--2---:R-:W-:Y:S02]  /*9640*/  FSEL R8, R133, -INF , !P1 ;  /* 0xff80000085087808 */ /* 0x004fe40004800000 */
[----:B------:R-:W-:Y:S01]  /*9650*/  FSEL R20, R228, -INF , !P3 ;  /* 0xff800000e4147808 */ /* 0x000fe20005800000 */
[----:B------:R-:W2:Y:S01]  /*9660*/  MUFU.TANH R197, R197 ;  /* 0x000000c500c57308 */ /* 0x000ea20000002400 */
[----:B---3--:R-:W-:Y:S02]  /*9670*/  FSEL R21, R193, -INF , !P6 ;  /* 0xff800000c1157808 */ /* 0x008fe40007000000 */
[----:B-1----:R-:W-:Y:S02]  /*9680*/  FSEL R138, R138, -INF , !P5 ;  /* 0xff8000008a8a7808 */ /* 0x002fe40006800000 */
[C---:B------:R-:W-:Y:S01]  /*9690*/  ISETP.GE.AND P1, PT, R4.reuse, R13, PT ;  /* 0x0000000d0400720c */ /* 0x040fe20003f26270 */
[----:B------:R-:W-:Y:S01]  /*96a0*/  FMUL.FTZ R29, R29, c[0x0][0x2ec] ;  /* 0x0000bb001d1d7a20 */ /* 0x000fe20000410000 */
[-C--:B------:R-:W-:Y:S01]  /*96b0*/  ISETP.GE.AND P4, PT, R4, R12.reuse, PT ;  /* 0x0000000c0400720c */ /* 0x080fe20003f86270 */
[----:B------:R-:W-:Y:S01]  /*96c0*/  MUFU.TANH R177, R177 ;  /* 0x000000b100b17308 */ /* 0x000fe20000002400 */
[C---:B------:R-:W-:Y:S01]  /*96d0*/  ISETP.GE.AND P3, PT, R5.reuse, R15, PT ;  /* 0x0000000f0500720c */ /* 0x040fe20003f66270 */
[----:B------:R-:W-:Y:S01]  /*96e0*/  FMUL.FTZ R28, R28, c[0x0][0x2ec] ;  /* 0x0000bb001c1c7a20 */ /* 0x000fe20000410000 */
[C---:B------:R-:W-:Y:S01]  /*96f0*/  ISETP.GE.AND P6, PT, R5.reuse, R13, PT ;  /* 0x0000000d0500720c */ /* 0x040fe20003fc6270 */
[----:B------:R-:W-:Y:S01]  /*9700*/  FMUL.FTZ R30, R30, c[0x0][0x2ec] ;  /* 0x0000bb001e1e7a20 */ /* 0x000fe20000410000 */
[----:B------:R-:W-:Y:S01]  /*9710*/  ISETP.GE.AND P5, PT, R5, R12, PT ;  /* 0x0000000c0500720c */ /* 0x000fe20003fa6270 */
[----:B------:R-:W-:Y:S01]  /*9720*/  FMUL.FTZ R24, R24, c[0x0][0x2ec] ;  /* 0x0000bb0018187a20 */ /* 0x000fe20000410000 */
[C---:B------:R-:W-:Y:S01]  /*9730*/  IADD3 R6, R0.reuse, 0x10, RZ ;  /* 0x0000001000067810 */ /* 0x040fe20007ffe0ff */
[----:B------:R1:W3:Y:S01]  /*9740*/  MUFU.TANH R201, R186 ;  /* 0x000000ba00c97308 */ /* 0x0002e20000002400 */
[----:B------:R-:W-:Y:S01]  /*9750*/  IADD3 R4, R0, 0x18, RZ ;  /* 0x0000001800047810 */ /* 0x000fe20007ffe0ff */
[----:B------:R-:W-:Y:S01]  /*9760*/  FMUL.FTZ R25, R25, c[0x0][0x2ec] ;  /* 0x0000bb0019197a20 */ /* 0x000fe20000410000 */
[----:B----4-:R-:W-:Y:S01]  /*9770*/  FSEL R18, R196, -INF , !P1 ;  /* 0xff800000c4127808 */ /* 0x010fe20004800000 */
[----:B------:R-:W-:Y:S01]  /*9780*/  FMUL.FTZ R31, R31, c[0x0][0x2ec] ;  /* 0x0000bb001f1f7a20 */ /* 0x000fe20000410000 */
[----:B--2---:R-:W-:Y:S01]  /*9790*/  FSEL R10, R197, -INF , !P6 ;  /* 0xff800000c50a7808 */ /* 0x004fe20007000000 */
[----:B------:R-:W-:-:S02]  /*97a0*/  FMUL.FTZ R26, R26, c[0x0][0x2ec] ;  /* 0x0000bb001a1a7a20 */ /* 0x000fc40000410000 */
[----:B------:R-:W2:Y:S08]  /*97b0*/  MUFU.TANH R198, R198 ;  /* 0x000000c600c67308 */ /* 0x000eb00000002400 */
[----:B------:R4:W5:Y:S01]  /*97c0*/  MUFU.TANH R194, R185 ;  /* 0x000000b900c27308 */ /* 0x0009620000002400 */
[----:B-1----:R-:W-:Y:S02]  /*97d0*/  FSEL R186, R191, -INF , !P3 ;  /* 0xff800000bfba7808 */ /* 0x002fe40005800000 */
[----:B------:R-:W-:-:S04]  /*97e0*/  ISETP.GE.AND P3, PT, R6, R15, PT ;  /* 0x0000000f0600720c */ /* 0x000fc80003f66270 */
[----:B---3--:R-:W-:Y:S01]  /*97f0*/  FSEL R201, R201, -INF , !P3 ;  /* 0xff800000c9c97808 */ /* 0x008fe20005800000 */
[----:B------:R-:W-:Y:S01]  /*9800*/  MUFU.TANH R190, R190 ;  /* 0x000000be00be7308 */ /* 0x000fe20000002400 */
[----:B--2---:R-:W-:Y:S02]  /*9810*/  FSEL R19, R198, -INF , !P4 ;  /* 0xff800000c6137808 */ /* 0x004fe40006000000 */
[----:B------:R-:W-:Y:S02]  /*9820*/  ISETP.GE.AND P4, PT, R4, R14, PT ;  /* 0x0000000e0400720c */ /* 0x000fe40003f86270 */
[----:B----4-:R-:W-:-:S03]  /*9830*/  FSEL R185, R229, -INF , !P0 ;  /* 0xff800000e5b97808 */ /* 0x010fc60004000000 */
[----:B------:R-:W1:Y:S01]  /*9840*/  MUFU.TANH R176, R176 ;  /* 0x000000b000b07308 */ /* 0x000e620000002400 */
[-C--:B------:R-:W-:Y:S02]  /*9850*/  ISETP.GE.AND P0, PT, R5, R14.reuse, PT ;  /* 0x0000000e0500720c */ /* 0x080fe40003f06270 */
[C---:B------:R-:W-:Y:S02]  /*9860*/  IADD3 R5, R0.reuse, 0x11, RZ ;  /* 0x0000001100057810 */ /* 0x040fe40007ffe0ff */
[----:B------:R-:W-:Y:S02]  /*9870*/  IADD3 R0, R0, 0x19, RZ ;  /* 0x0000001900007810 */ /* 0x000fe40007ffe0ff */
[----:B------:R-:W-:Y:S01]  /*9880*/  FSEL R133, R189, -INF , !P0 ;  /* 0xff800000bd857808 */ /* 0x000fe20004000000 */
[----:B------:R-:W2:Y:S01]  /*9890*/  MUFU.TANH R187, R187 ;  /* 0x000000bb00bb7308 */ /* 0x000ea20000002400 */
[-C--:B------:R-:W-:Y:S02]  /*98a0*/  ISETP.GE.AND P0, PT, R0, R14.reuse, PT ;  /* 0x0000000e0000720c */ /* 0x080fe40003f06270 */
[----:B------:R-:W-:-:S02]  /*98b0*/  ISETP.GE.AND P1, PT, R5, R14, PT ;  /* 0x0000000e0500720c */ /* 0x000fc40003f26270 */
[----:B------:R-:W-:Y:S02]  /*98c0*/  FSEL R196, R177, -INF , !P0 ;  /* 0xff800000b1c47808 */ /* 0x000fe40004000000 */
[C---:B------:R-:W-:Y:S01]  /*98d0*/  ISETP.GE.AND P6, PT, R5.reuse, R15, PT ;  /* 0x0000000f0500720c */ /* 0x040fe20003fc6270 */
[----:B------:R-:W3:Y:S01]  /*98e0*/  MUFU.TANH R29, R29 ;  /* 0x0000001d001d7308 */ /* 0x000ee20000002400 */
[CC--:B------:R-:W-:Y:S02]  /*98f0*/  ISETP.GE.AND P0, PT, R5.reuse, R13.reuse, PT ;  /* 0x0000000d0500720c */ /* 0x0c0fe40003f06270 */
[----:B------:R-:W-:Y:S01]  /*9900*/  ISETP.GE.AND P3, PT, R5, R12, PT ;  /* 0x0000000c0500720c */ /* 0x000fe20003f66270 */
[----:B------:R-:W-:Y:S01]  /*9910*/  FMUL.FTZ R5, R27, c[0x0][0x2ec] ;  /* 0x0000bb001b057a20 */ /* 0x000fe20000410000 */
[----:B-----5:R-:W-:Y:S02]  /*9920*/  FSEL R194, R194, -INF , !P1 ;  /* 0xff800000c2c27808 */ /* 0x020fe40004800000 */
[----:B-1----:R-:W-:Y:S01]  /*9930*/  FSEL R197, R176, -INF , !P4 ;  /* 0xff800000b0c57808 */ /* 0x002fe20006000000 */
[----:B------:R-:W1:Y:S01]  /*9940*/  MUFU.TANH R199, R199 ;  /* 0x000000c700c77308 */ /* 0x000e620000002400 */
[----:B------:R-:W-:-:S02]  /*9950*/  ISETP.GE.AND P1, PT, R6, R13, PT ;  /* 0x0000000d0600720c */ /* 0x000fc40003f26270 */
[----:B------:R-:W-:Y:S02]  /*9960*/  ISETP.GE.AND P4, PT, R6, R12, PT ;  /* 0x0000000c0600720c */ /* 0x000fe40003f86270 */
[----:B--2---:R-:W-:Y:S02]  /*9970*/  FSEL R200, R187, -INF , !P6 ;  /* 0xff800000bbc87808 */ /* 0x004fe40007000000 */
[----:B------:R-:W-:Y:S01]  /*9980*/  ISETP.GE.AND P6, PT, R4, R13, PT ;  /* 0x0000000d0400720c */ /* 0x000fe20003fc6270 */
[----:B------:R2:W4:Y:S01]  /*9990*/  MUFU.TANH R195, R184 ;  /* 0x000000b800c37308 */ /* 0x0005220000002400 */
[----:B---3--:R-:W-:Y:S02]  /*99a0*/  FSEL R187, R29, -INF , !P0 ;  /* 0xff8000001dbb7808 */ /* 0x008fe40004000000 */
[----:B------:R-:W-:-:S05]  /*99b0*/  ISETP.NE.AND P0, PT, R244, 0x4, PT ;  /* 0x00000004f400780c */ /* 0x000fca0003f05270 */
[----:B------:R-:W3:Y:S01]  /*99c0*/  MUFU.TANH R178, R178 ;  /* 0x000000b200b27308 */ /* 0x000ee20000002400 */
[----:B-1----:R-:W-:Y:S02]  /*99d0*/  FSEL R9, R199, -INF , !P5 ;  /* 0xff800000c7097808 */ /* 0x002fe40006800000 */
[----:B------:R-:W-:-:S05]  /*99e0*/  ISETP.GE.AND P5, PT, R4, R15, PT ;  /* 0x0000000f0400720c */ /* 0x000fca0003fa6270 */
[----:B------:R-:W1:Y:S01]  /*99f0*/  MUFU.TANH R179, R179 ;  /* 0x000000b300b37308 */ /* 0x000e620000002400 */
[----:B--2---:R-:W-:Y:S02]  /*9a00*/  FSEL R184, R190, -INF , !P2 ;  /* 0xff800000beb87808 */ /* 0x004fe40005000000 */
[----:B------:R-:W-:-:S04]  /*9a10*/  ISETP.GE.AND P2, PT, R6, R14, PT ;  /* 0x0000000e0600720c */ /* 0x000fc80003f46270 */
[----:B----4-:R-:W-:Y:S01]  /*9a20*/  FSEL R195, R195, -INF , !P2 ;  /* 0xff800000c3c37808 */ /* 0x010fe20005000000 */
[----:B------:R-:W2:Y:S01]  /*9a30*/  MUFU.TANH R28, R28 ;  /* 0x0000001c001c7308 */ /* 0x000ea20000002400 */
[----:B------:R-:W-:Y:S02]  /*9a40*/  ISETP.GE.AND P2, PT, R0, R15, PT ;  /* 0x0000000f0000720c */ /* 0x000fe40003f46270 */
[----:B---3--:R-:W-:Y:S02]  /*9a50*/  FSEL R199, R178, -INF , !P5 ;  /* 0xff800000b2c77808 */ /* 0x008fe40006800000 */
[----:B------:R-:W-:-:S03]  /*9a60*/  ISETP.GE.AND P5, PT, R0, R13, PT ;  /* 0x0000000d0000720c */ /* 0x000fc60003fa6270 */
[----:B------:R-:W3:Y:S01]  /*9a70*/  MUFU.TANH R24, R24 ;  /* 0x0000001800187308 */ /* 0x000ee20000002400 */
[----:B-1----:R-:W-:Y:S02]  /*9a80*/  FSEL R198, R179, -INF , !P2 ;  /* 0xff800000b3c67808 */ /* 0x002fe40005000000 */
[----:B------:R-:W-:-:S05]  /*9a90*/  ISETP.GE.AND P2, PT, R4, R12, PT ;  /* 0x0000000c0400720c */ /* 0x000fca0003f46270 */
[----:B------:R-:W1:Y:S01]  /*9aa0*/  MUFU.TANH R25, R25 ;  /* 0x0000001900197308 */ /* 0x000e620000002400 */
[----:B--2---:R-:W-:Y:S02]  /*9ab0*/  FSEL R13, R28, -INF , !P1 ;  /* 0xff8000001c0d7808 */ /* 0x004fe40004800000 */
[----:B------:R-:W-:-:S05]  /*9ac0*/  ISETP.GE.AND P1, PT, R0, R12, PT ;  /* 0x0000000c0000720c */ /* 0x000fca0003f26270 */
[----:B------:R-:W2:Y:S01]  /*9ad0*/  MUFU.TANH R190, R30 ;  /* 0x0000001e00be7308 */ /* 0x000ea20000002400 */
[----:B---3--:R-:W-:-:S07]  /*9ae0*/  FSEL R188, R24, -INF , !P6 ;  /* 0xff80000018bc7808 */ /* 0x008fce0007000000 */
[----:B------:R-:W3:Y:S01]  /*9af0*/  MUFU.TANH R191, R31 ;  /* 0x0000001f00bf7308 */ /* 0x000ee20000002400 */
[----:B-1----:R-:W-:-:S07]  /*9b00*/  FSEL R189, R25, -INF , !P5 ;  /* 0xff80000019bd7808 */ /* 0x002fce0006800000 */
[----:B------:R-:W1:Y:S01]  /*9b10*/  MUFU.TANH R6, R26 ;  /* 0x0000001a00067308 */ /* 0x000e620000002400 */
[----:B--2---:R-:W-:-:S07]  /*9b20*/  FSEL R190, R190, -INF , !P4 ;  /* 0xff800000bebe7808 */ /* 0x004fce0006000000 */
[----:B------:R-:W2:Y:S01]  /*9b30*/  MUFU.TANH R5, R5 ;  /* 0x0000000500057308 */ /* 0x000ea20000002400 */
[----:B---3--:R-:W-:Y:S02]  /*9b40*/  FSEL R191, R191, -INF , !P3 ;  /* 0xff800000bfbf7808 */ /* 0x008fe40005800000 */
[----:B-1----:R-:W-:Y:S02]  /*9b50*/  FSEL R192, R6, -INF , !P2 ;  /* 0xff80000006c07808 */ /* 0x002fe40005000000 */
[----:B--2---:R-:W-:Y:S01]  /*9b60*/  FSEL R193, R5, -INF , !P1 ;  /* 0xff80000005c17808 */ /* 0x004fe20004800000 */
        /* <DEDUP_REMOVED lines=22> */
.L_x_870:
        /* <DEDUP_REMOVED lines=8> */
[----:B-1----:R-:W-:Y:S01]  /*9d50*/  FMNMX.FTZ R4, R13, R0, !PT ;  /* 0x000000000d047209 */ /* 0x002fe20007810000 */
[----:B------:R-:W-:Y:S01]  /*9d60*/  LDSM.16.MT88.4 R28, [R214+0xb000] ;  /* 0x00b00000d61c783b */ /* 0x000fe20000004200 */
[----:B------:R-:W-:-:S02]  /*9d70*/  FMNMX.FTZ R0, R3, R8, !PT ;  /* 0x0000000803007209 */ /* 0x000fc40007810000 */
[----:B------:R-:W-:Y:S01]  /*9d80*/  FMNMX.FTZ R4, R187, R4, !PT ;  /* 0x00000004bb047209 */ /* 0x000fe20007810000 */
[----:B------:R-:W-:Y:S01]  /*9d90*/  LDSM.16.MT88.4 R24, [R217+0xb000] ;  /* 0x00b00000d918783b */ /* 0x000fe20000004200 */
[----:B------:R-:W-:Y:S02]  /*9da0*/  FMNMX.FTZ R0, R21, R0, !PT ;  /* 0x0000000015007209 */ /* 0x000fe40007810000 */
[----:B------:R-:W-:Y:S02]  /*9db0*/  FMNMX.FTZ R17, R188, R4, !PT ;  /* 0x00000004bc117209 */ /* 0x000fe40007810000 */
        /* <DEDUP_REMOVED lines=17> */
[--C-:B------:R-:W-:Y:S02]  /*9ed0*/  FFMA.FTZ R2, R2, c[0x0][0x23c], -R11.reuse ;  /* 0x00008f0002027a23 */ /* 0x100fe4000001080b */
[--C-:B------:R-:W-:Y:S01]  /*9ee0*/  FFMA.FTZ R20, R20, c[0x0][0x23c], -R11.reuse ;  /* 0x00008f0014147a23 */ /* 0x100fe2000001080b */
[----:B--2---:R-:W-:Y:S01]  /*9ef0*/  FMNMX.FTZ R16, R0, R16, !PT ;  /* 0x0000001000107209 */ /* 0x004fe20007810000 */
[----:B------:R1:W-:Y:S01]  /*9f00*/  MUFU.EX2 R241, R2 ;  /* 0x0000000200f17308 */ /* 0x0003e20000000800 */
[----:B------:R-:W-:Y:S01]  /*9f10*/  FSEL R0, R17, RZ, P1 ;  /* 0x000000ff11007208 */ /* 0x000fe20000800000 */
[----:B------:R-:W-:Y:S01]  /*9f20*/  FFMA.FTZ R18, R18, c[0x0][0x23c], -R11 ;  /* 0x00008f0012127a23 */ /* 0x000fe2000001080b */
[C---:B------:R-:W-:Y:S01]  /*9f30*/  FSETP.NEU.FTZ.AND P0, PT, R16.reuse, -INF , PT ;  /* 0xff8000001000780b */ /* 0x040fe20003f1d000 */
[----:B------:R-:W-:Y:S02]  /*9f40*/  FMUL.FTZ R12, R16, c[0x0][0x23c] ;  /* 0x00008f00100c7a20 */ /* 0x000fe40000410000 */
[----:B------:R-:W-:-:S02]  /*9f50*/  FADD.FTZ R4, R134, -R0 ;  /* 0x8000000086047221 */ /* 0x000fc40000010000 */
[--C-:B------:R-:W-:Y:S01]  /*9f60*/  FFMA.FTZ R10, R10, c[0x0][0x23c], -R11.reuse ;  /* 0x00008f000a0a7a23 */ /* 0x100fe2000001080b */
[----:B------:R-:W-:Y:S01]  /*9f70*/  FSEL R12, R12, RZ, P0 ;  /* 0x000000ff0c0c7208 */ /* 0x000fe20000000000 */
[----:B------:R-:W-:Y:S01]  /*9f80*/  FMUL.FTZ R4, R4, c[0x0][0x23c] ;  /* 0x00008f0004047a20 */ /* 0x000fe20000410000 */
[----:B------:R-:W-:Y:S01]  /*9f90*/  MUFU.EX2 R240, R20 ;  /* 0x0000001400f07308 */ /* 0x000fe20000000800 */
[----:B------:R-:W-:Y:S02]  /*9fa0*/  FFMA.FTZ R13, R13, c[0x0][0x23c], -R11 ;  /* 0x00008f000d0d7a23 */ /* 0x000fe4000001080b */
[--C-:B------:R-:W-:Y:S01]  /*9fb0*/  FFMA.FTZ R0, R9, c[0x0][0x23c], -R12.reuse ;  /* 0x00008f0009007a23 */ /* 0x100fe2000001080c */
[----:B-1----:R-:W-:Y:S01]  /*9fc0*/  FSEL R2, R16, RZ, P0 ;  /* 0x000000ff10027208 */ /* 0x002fe20000000000 */
[----:B------:R-:W-:-:S03]  /*9fd0*/  FFMA.FTZ R8, R8, c[0x0][0x23c], -R12 ;  /* 0x00008f0008087a23 */ /* 0x000fc6000001080c */
[----:B------:R1:W-:Y:S01]  /*9fe0*/  MUFU.EX2 R239, R0 ;  /* 0x0000000000ef7308 */ /* 0x0003e20000000800 */
[--C-:B------:R-:W-:Y:S02]  /*9ff0*/  FFMA.FTZ R21, R21, c[0x0][0x23c], -R12.reuse ;  /* 0x00008f0015157a23 */ /* 0x100fe4000001080c */
[----:B------:R-:W-:-:S05]  /*a000*/  FFMA.FTZ R19, R19, c[0x0][0x23c], -R12 ;  /* 0x00008f0013137a23 */ /* 0x000fca000001080c */
[----:B------:R2:W-:Y:S01]  /*a010*/  MUFU.EX2 R236, R8 ;  /* 0x0000000800ec7308 */ /* 0x0005e20000000800 */
[----:B-1----:R-:W-:Y:S01]  /*a020*/  FADD.FTZ R0, R3, -R2 ;  /* 0x8000000203007221 */ /* 0x002fe20000010000 */
[----:B------:R-:W-:-:S06]  /*a030*/  FMNMX.FTZ R3, R136, R132, !PT ;  /* 0x0000008488037209 */ /* 0x000fcc0007810000 */
[----:B------:R-:W-:Y:S01]  /*a040*/  MUFU.EX2 R242, R18 ;  /* 0x0000001200f27308 */ /* 0x000fe20000000800 */
[----:B------:R-:W-:Y:S01]  /*a050*/  FMUL.FTZ R0, R0, c[0x0][0x23c] ;  /* 0x00008f0000007a20 */ /* 0x000fe20000410000 */
[----:B--2---:R-:W-:Y:S02]  /*a060*/  FMNMX.FTZ R8, R139, R3, !PT ;  /* 0x000000038b087209 */ /* 0x004fe40007810000 */
[----:B------:R-:W-:-:S04]  /*a070*/  FMNMX.FTZ R3, R135, R137, !PT ;  /* 0x0000008987037209 */ /* 0x000fc80007810000 */
[----:B------:R-:W1:Y:S01]  /*a080*/  MUFU.EX2 R243, R10 ;  /* 0x0000000a00f37308 */ /* 0x000e620000000800 */
[----:B------:R-:W-:Y:S02]  /*a090*/  FMNMX.FTZ R8, R138, R8, !PT ;  /* 0x000000088a087209 */ /* 0x000fe40007810000 */
[----:B------:R-:W-:Y:S02]  /*a0a0*/  FMNMX.FTZ R3, R185, R3, !PT ;  /* 0x00000003b9037209 */ /* 0x000fe40007810000 */
[----:B------:R-:W-:Y:S02]  /*a0b0*/  FMNMX.FTZ R8, R133, R8, !PT ;  /* 0x0000000885087209 */ /* 0x000fe40007810000 */
[----:B------:R-:W-:Y:S01]  /*a0c0*/  FMNMX.FTZ R3, R184, R3, !PT ;  /* 0x00000003b8037209 */ /* 0x000fe20007810000 */
[----:B------:R-:W2:Y:S01]  /*a0d0*/  MUFU.EX2 R237, R21 ;  /* 0x0000001500ed7308 */ /* 0x000ea20000000800 */
[----:B------:R-:W-:Y:S02]  /*a0e0*/  FMNMX.FTZ R8, R195, R8, !PT ;  /* 0x00000008c3087209 */ /* 0x000fe40007810000 */
[----:B------:R-:W-:-:S02]  /*a0f0*/  FMNMX.FTZ R3, R186, R3, !PT ;  /* 0x00000003ba037209 */ /* 0x000fc40007810000 */
[----:B------:R-:W-:Y:S02]  /*a100*/  FMNMX.FTZ R8, R194, R8, !PT ;  /* 0x00000008c2087209 */ /* 0x000fe40007810000 */
[----:B------:R-:W-:Y:S01]  /*a110*/  FMNMX.FTZ R3, R201, R3, !PT ;  /* 0x00000003c9037209 */ /* 0x000fe20007810000 */
[----:B------:R-:W3:Y:S01]  /*a120*/  MUFU.EX2 R238, R19 ;  /* 0x0000001300ee7308 */ /* 0x000ee20000000800 */
[----:B------:R-:W-:Y:S02]  /*a130*/  FMNMX.FTZ R8, R197, R8, !PT ;  /* 0x00000008c5087209 */ /* 0x000fe40007810000 */
[----:B------:R-:W-:Y:S02]  /*a140*/  FMNMX.FTZ R9, R200, R3, !PT ;  /* 0x00000003c8097209 */ /* 0x000fe40007810000 */
[----:B------:R-:W-:Y:S02]  /*a150*/  FMNMX.FTZ R3, R196, R8, !PT ;  /* 0x00000008c4037209 */ /* 0x000fe40007810000 */
[----:B-1----:R-:W-:Y:S01]  /*a160*/  F2FP.PACK_AB R6, R243, R242 ;  /* 0x000000f2f306723e */ /* 0x002fe200000000ff */
[----:B------:R1:W4:Y:S01]  /*a170*/  MUFU.EX2 R2, R4 ;  /* 0x0000000400027308 */ /* 0x0003220000000800 */
[----:B--2---:R-:W-:Y:S01]  /*a180*/  F2FP.PACK_AB R5, R237, R236 ;  /* 0x000000eced05723e */ /* 0x004fe200000000ff */
[----:B------:R-:W2:Y:S04]  /*a190*/  SHFL.BFLY PT, R8, R3, 0x2, 0x1f ;  /* 0x0c401f0003087f89 */ /* 0x000ea800000e0000 */
[----:B------:R-:W-:Y:S02]  /*a1a0*/  LDSM.16.MT88.4 R20, [R216+0xb000] ;  /* 0x00b00000d814783b */ /* 0x000fe40000004200 */
[----:B------:R-:W5:Y:S01]  /*a1b0*/  MUFU.EX2 R0, R0 ;  /* 0x0000000000007308 */ /* 0x000f620000000800 */
[----:B---3--:R-:W-:-:S02]  /*a1c0*/  F2FP.PACK_AB R7, R239, R238 ;  /* 0x000000eeef07723e */ /* 0x008fc400000000ff */
[----:B-1----:R-:W-:Y:S01]  /*a1d0*/  F2FP.PACK_AB R4, R240, R241 ;  /* 0x000000f1f004723e */ /* 0x002fe200000000ff */
[----:B----4-:R-:W-:-:S04]  /*a1e0*/  FMUL.FTZ R144, R144, R2 ;  /* 0x0000000290907220 */ /* 0x010fc80000410000 */
[----:B------:R1:W-:Y:S01]  /*a1f0*/  MUFU.EX2 R203, R13 ;  /* 0x0000000d00cb7308 */ /* 0x0003e20000000800 */
[-C--:B------:R-:W-:Y:S02]  /*a200*/  FMUL.FTZ R145, R145, R2.reuse ;  /* 0x0000000291917220 */ /* 0x080fe40000410000 */
[-C--:B------:R-:W-:Y:S02]  /*a210*/  FMUL.FTZ R152, R152, R2.reuse ;  /* 0x0000000298987220 */ /* 0x080fe40000410000 */
[----:B------:R-:W-:Y:S02]  /*a220*/  FMUL.FTZ R153, R153, R2 ;  /* 0x0000000299997220 */ /* 0x000fe40000410000 */
[----:B-----5:R-:W-:Y:S01]  /*a230*/  FMUL.FTZ R146, R146, R0 ;  /* 0x0000000092927220 */ /* 0x020fe20000410000 */
[----:B--2---:R-:W-:Y:S01]  /*a240*/  FMNMX.FTZ R8, R3, R8, !PT ;  /* 0x0000000803087209 */ /* 0x004fe20007810000 */
[-C--:B------:R-:W-:Y:S01]  /*a250*/  FMUL.FTZ R147, R147, R0.reuse ;  /* 0x0000000093937220 */ /* 0x080fe20000410000 */
[----:B------:R-:W-:Y:S01]  /*a260*/  FMNMX.FTZ R3, R199, R9, !PT ;  /* 0x00000009c7037209 */ /* 0x000fe20007810000 */
[----:B------:R-:W-:-:S02]  /*a270*/  FMUL.FTZ R154, R154, R0 ;  /* 0x000000009a9a7220 */ /* 0x000fc40000410000 */
[----:B------:R-:W2:Y:S01]  /*a280*/  SHFL.BFLY PT, R9, R8, 0x1, 0x1f ;  /* 0x0c201f0008097f89 */ /* 0x000ea200000e0000 */
[----:B------:R-:W-:Y:S01]  /*a290*/  FMNMX.FTZ R3, R198, R3, !PT ;  /* 0x00000003c6037209 */ /* 0x000fe20007810000 */
[----:B------:R-:W-:Y:S01]  /*a2a0*/  FMUL.FTZ R155, R155, R0 ;  /* 0x000000009b9b7220 */ /* 0x000fe20000410000 */
[C---:B------:R-:W-:Y:S01]  /*a2b0*/  HMMA.16816.F32 R208, R4.reuse, R176, R144 ;  /* 0x000000b004d0723c */ /* 0x040fe20000001890 */
[----:B------:R-:W3:Y:S01]  /*a2c0*/  LDSM.16.MT88.4 R144, [R216+0xa000] ;  /* 0x00a00000d890783b */ /* 0x000ee20000004200 */
[-C--:B------:R-:W-:Y:S02]  /*a2d0*/  FMUL.FTZ R164, R164, R2.reuse ;  /* 0x00000002a4a47220 */ /* 0x080fe40000410000 */
[----:B------:R-:W-:Y:S01]  /*a2e0*/  FMUL.FTZ R165, R165, R2 ;  /* 0x00000002a5a57220 */ /* 0x000fe20000410000 */
[----:B------:R-:W4:Y:S01]  /*a2f0*/  SHFL.BFLY PT, R10, R3, 0x2, 0x1f ;  /* 0x0c401f00030a7f89 */ /* 0x000f2200000e0000 */
        /* <DEDUP_REMOVED lines=8> */
[-C--:B------:R-:W-:Y:S02]  /*a380*/  FMUL.FTZ R40, R40, R2.reuse ;  /* 0x0000000228287220 */ /* 0x080fe40000410000 */
[----:B------:R-:W-:Y:S01]  /*a390*/  FMUL.FTZ R41, R41, R2 ;  /* 0x0000000229297220 */ /* 0x000fe20000410000 */
[----:B--2---:R-:W-:Y:S01]  /*a3a0*/  FMNMX.FTZ R15, R8, R9, !PT ;  /* 0x00000009080f7209 */ /* 0x004fe20007810000 */
[----:B------:R-:W-:-:S02]  /*a3b0*/  FMUL.FTZ R42, R42, R0 ;  /* 0x000000002a2a7220 */ /* 0x000fc40000410000 */
[----:B------:R-:W-:Y:S01]  /*a3c0*/  FMUL.FTZ R43, R43, R0 ;  /* 0x000000002b2b7220 */ /* 0x000fe20000410000 */
[C---:B------:R-:W-:Y:S01]  /*a3d0*/  HMMA.16816.F32 R168, R4.reuse, R142, R168 ;  /* 0x0000008e04a8723c */ /* 0x040fe200000018a8 */
[-C--:B------:R-:W-:Y:S01]  /*a3e0*/  FMUL.FTZ R44, R44, R2.reuse ;  /* 0x000000022c2c7220 */ /* 0x080fe20000410000 */
[----:B------:R-:W-:Y:S01]  /*a3f0*/  FSETP.NEU.FTZ.AND P1, PT, R15, -INF , PT ;  /* 0xff8000000f00780b */ /* 0x000fe20003f3d000 */
[----:B------:R-:W-:Y:S02]  /*a400*/  FMUL.FTZ R45, R45, R2 ;  /* 0x000000022d2d7220 */ /* 0x000fe40000410000 */
        /* <DEDUP_REMOVED lines=11> */
[----:B------:R-:W-:Y:S01]  /*a4c0*/  FMUL.FTZ R63, R63, R0 ;  /* 0x000000003f3f7220 */ /* 0x000fe20000410000 */
[C---:B---3--:R-:W-:Y:S01]  /*a4d0*/  HMMA.16816.F32 R56, R4.reuse, R144, R56 ;  /* 0x000000900438723c */ /* 0x048fe20000001838 */
        /* <DEDUP_REMOVED lines=13> */
[----:B------:R-:W-:Y:S01]  /*a5b0*/  FMUL.FTZ R93, R93, R2 ;  /* 0x000000025d5d7220 */ /* 0x000fe20000410000 */
[C---:B------:R-:W-:Y:S01]  /*a5c0*/  HMMA.16816.F32 R76, R4.reuse, R34, R76 ;  /* 0x00000022044c723c */ /* 0x040fe2000000184c */
[-C--:B------:R-:W-:Y:S02]  /*a5d0*/  FMUL.FTZ R90, R90, R0.reuse ;  /* 0x000000005a5a7220 */ /* 0x080fe40000410000 */
        /* <DEDUP_REMOVED lines=23> */
[----:B-1----:R-:W-:Y:S01]  /*a750*/  FFMA.FTZ R13, R187, c[0x0][0x23c], -R11 ;  /* 0x00008f00bb0d7a23 */ /* 0x002fe2000001080b */
[----:B------:R-:W-:Y:S01]  /*a760*/  HMMA.16816.F32 R120, R4, R20, R120 ;  /* 0x000000140478723c */ /* 0x000fe20000001878 */
[----:B------:R-:W-:Y:S02]  /*a770*/  FFMA.FTZ R2, R251, R2, R241 ;  /* 0x00000002fb027223 */ /* 0x000fe400000100f1 */
[----:B------:R-:W1:Y:S01]  /*a780*/  MUFU.EX2 R202, R13 ;  /* 0x0000000d00ca7308 */ /* 0x000e620000000800 */
[----:B------:R-:W-:Y:S02]  /*a790*/  FFMA.FTZ R0, R250, R0, R236 ;  /* 0x00000000fa007223 */ /* 0x000fe400000100ec */
[----:B------:R-:W-:-:S02]  /*a7a0*/  FADD.FTZ R2, R240, R2 ;  /* 0x00000002f0027221 */ /* 0x000fc40000010000 */
[----:B------:R-:W-:Y:S01]  /*a7b0*/  HMMA.16816.F32 R204, R4, R22, R124 ;  /* 0x0000001604cc723c */ /* 0x000fe2000000187c */
[----:B------:R-:W-:Y:S02]  /*a7c0*/  FADD.FTZ R0, R237, R0 ;  /* 0x00000000ed007221 */ /* 0x000fe40000010000 */
[----:B------:R-:W-:Y:S02]  /*a7d0*/  FADD.FTZ R2, R242, R2 ;  /* 0x00000002f2027221 */ /* 0x000fe40000010000 */
[----:B------:R-:W-:Y:S02]  /*a7e0*/  FADD.FTZ R0, R238, R0 ;  /* 0x00000000ee007221 */ /* 0x000fe40000010000 */
[----:B----4-:R-:W-:Y:S01]  /*a7f0*/  FMNMX.FTZ R4, R3, R10, !PT ;  /* 0x0000000a03047209 */ /* 0x010fe20007810000 */
[----:B------:R-:W-:Y:S02]  /*a800*/  FMUL.FTZ R3, R15, c[0x0][0x23c] ;  /* 0x00008f000f037a20 */ /* 0x000fe40000410000 */
[----:B------:R-:W-:Y:S01]  /*a810*/  FADD.FTZ R2, R243, R2 ;  /* 0x00000002f3027221 */ /* 0x000fe20000010000 */
[----:B-1----:R-:W-:Y:S01]  /*a820*/  F2FP.PACK_AB R124, R202, R203 ;  /* 0x000000cbca7c723e */ /* 0x002fe200000000ff */
[----:B------:R-:W1:Y:S01]  /*a830*/  SHFL.BFLY PT, R6, R4, 0x1, 0x1f ;  /* 0x0c201f0004067f89 */ /* 0x000e6200000e0000 */
[----:B------:R-:W-:Y:S01]  /*a840*/  FSEL R3, R3, RZ, P1 ;  /* 0x000000ff03037208 */ /* 0x000fe20000800000 */
[----:B------:R-:W-:-:S02]  /*a850*/  FFMA.FTZ R13, R188, c[0x0][0x23c], -R11 ;  /* 0x00008f00bc0d7a23 */ /* 0x000fc4000001080b */
[----:B------:R-:W-:Y:S02]  /*a860*/  FFMA.FTZ R11, R189, c[0x0][0x23c], -R11 ;  /* 0x00008f00bd0b7a23 */ /* 0x000fe4000001080b */
[----:B------:R-:W-:Y:S01]  /*a870*/  FFMA.FTZ R5, R132, c[0x0][0x23c], -R3 ;  /* 0x00008f0084057a23 */ /* 0x000fe20000010803 */
[----:B------:R-:W2:Y:S01]  /*a880*/  MUFU.EX2 R188, R13 ;  /* 0x0000000d00bc7308 */ /* 0x000ea20000000800 */
[----:B------:R-:W-:Y:S02]  /*a890*/  FADD.FTZ R0, R239, R0 ;  /* 0x00000000ef007221 */ /* 0x000fe40000010000 */
[----:B------:R-:W-:-:S04]  /*a8a0*/  FADD.FTZ R2, R203, R2 ;  /* 0x00000002cb027221 */ /* 0x000fc80000010000 */
[----:B------:R-:W-:Y:S01]  /*a8b0*/  FADD.FTZ R2, R202, R2 ;  /* 0x00000002ca027221 */ /* 0x000fe20000010000 */
[----:B------:R3:W-:Y:S08]  /*a8c0*/  MUFU.EX2 R233, R5 ;  /* 0x0000000500e97308 */ /* 0x0007f00000000800 */
[----:B------:R4:W5:Y:S01]  /*a8d0*/  MUFU.EX2 R187, R11 ;  /* 0x0000000b00bb7308 */ /* 0x0009620000000800 */
[----:B-1----:R-:W-:Y:S01]  /*a8e0*/  FMNMX.FTZ R14, R4, R6, !PT ;  /* 0x00000006040e7209 */ /* 0x002fe20007810000 */
[----:B------:R-:W-:-:S02]  /*a8f0*/  FFMA.FTZ R4, R139, c[0x0][0x23c], -R3 ;  /* 0x00008f008b047a23 */ /* 0x000fc40000010803 */
[----:B--2---:R-:W-:Y:S01]  /*a900*/  FADD.FTZ R2, R188, R2 ;  /* 0x00000002bc027221 */ /* 0x004fe20000010000 */
[----:B------:R-:W-:-:S03]  /*a910*/  FSETP.NEU.FTZ.AND P0, PT, R14, -INF , PT ;  /* 0xff8000000e00780b */ /* 0x000fc60003f1d000 */
[----:B------:R1:W-:Y:S01]  /*a920*/  MUFU.EX2 R232, R4 ;  /* 0x0000000400e87308 */ /* 0x0003e20000000800 */
[----:B---3--:R-:W-:-:S07]  /*a930*/  FFMA.FTZ R5, R138, c[0x0][0x23c], -R3 ;  /* 0x00008f008a057a23 */ /* 0x008fce0000010803 */
[----:B------:R2:W-:Y:S01]  /*a940*/  MUFU.EX2 R234, R5 ;  /* 0x0000000500ea7308 */ /* 0x0005e20000000800 */
[----:B----4-:R-:W-:Y:S01]  /*a950*/  FFMA.FTZ R11, R190, c[0x0][0x23c], -R12 ;  /* 0x00008f00be0b7a23 */ /* 0x010fe2000001080c */
[C---:B-----5:R-:W-:Y:S01]  /*a960*/  F2FP.PACK_AB R126, R187.reuse, R188 ;  /* 0x000000bcbb7e723e */ /* 0x060fe200000000ff */
[----:B------:R-:W-:Y:S02]  /*a970*/  FADD.FTZ R251, R187, R2 ;  /* 0x00000002bbfb7221 */ /* 0x000fe40000010000 */
[----:B-1----:R-:W-:-:S05]  /*a980*/  FMUL.FTZ R4, R14, c[0x0][0x23c] ;  /* 0x00008f000e047a20 */ /* 0x002fca0000410000 */
[----:B------:R-:W-:Y:S01]  /*a990*/  FSEL R10, R4, RZ, P0 ;  /* 0x000000ff040a7208 */ /* 0x000fe20000000000 */
[----:B------:R-:W-:Y:S01]  /*a9a0*/  FFMA.FTZ R4, R133, c[0x0][0x23c], -R3 ;  /* 0x00008f0085047a23 */ /* 0x000fe20000010803 */
[----:B--2---:R-:W-:-:S03]  /*a9b0*/  FSEL R5, R15, RZ, P1 ;  /* 0x000000ff0f057208 */ /* 0x004fc60000800000 */
[----:B------:R1:W-:Y:S02]  /*a9c0*/  MUFU.EX2 R235, R4 ;  /* 0x0000000400eb7308 */ /* 0x0003e40000000800 */
[----:B------:R-:W-:Y:S01]  /*a9d0*/  FADD.FTZ R6, R136, -R5 ;  /* 0x8000000588067221 */ /* 0x000fe20000010000 */
[----:B------:R-:W-:Y:S02]  /*a9e0*/  FSEL R5, R14, RZ, P0 ;  /* 0x000000ff0e057208 */ /* 0x000fe40000000000 */
[----:B------:R-:W-:Y:S01]  /*a9f0*/  ISETP.GE.AND P0, PT, R244, 0x5, PT ;  /* 0x00000005f400780c */ /* 0x000fe20003f06270 */
[----:B------:R-:W-:Y:S01]  /*aa00*/  FMUL.FTZ R6, R6, c[0x0][0x23c] ;  /* 0x00008f0006067a20 */ /* 0x000fe20000410000 */
[----:B------:R-:W-:-:S03]  /*aa10*/  MOV R136, R15 ;  /* 0x0000000f00887202 */ /* 0x000fc60000000f00 */
[----:B------:R-:W2:Y:S01]  /*aa20*/  MUFU.EX2 R9, R6 ;  /* 0x0000000600097308 */ /* 0x000ea20000000800 */
[----:B-1----:R-:W-:-:S07]  /*aa30*/  FFMA.FTZ R4, R137, c[0x0][0x23c], -R10 ;  /* 0x00008f0089047a23 */ /* 0x002fce000001080a */
[----:B------:R-:W-:Y:S01]  /*aa40*/  @P0 MOV R136, R15 ;  /* 0x0000000f00880202 */ /* 0x000fe20000000f00 */
[----:B------:R1:W-:Y:S01]  /*aa50*/  MUFU.EX2 R229, R4 ;  /* 0x0000000400e57308 */ /* 0x0003e20000000800 */
[-C--:B--2---:R-:W-:Y:S01]  /*aa60*/  FMUL.FTZ R148, R148, R9.reuse ;  /* 0x0000000994947220 */ /* 0x084fe20000410000 */
[----:B------:R-:W-:Y:S01]  /*aa70*/  F2FP.PACK_AB R6, R235, R234 ;  /* 0x000000eaeb06723e */ /* 0x000fe200000000ff */
[-C--:B------:R-:W-:Y:S02]  /*aa80*/  FMUL.FTZ R149, R149, R9.reuse ;  /* 0x0000000995957220 */ /* 0x080fe40000410000 */
[-C--:B------:R-:W-:Y:S02]  /*aa90*/  FMUL.FTZ R160, R160, R9.reuse ;  /* 0x00000009a0a07220 */ /* 0x080fe40000410000 */
[-C--:B------:R-:W-:Y:S02]  /*aaa0*/  FMUL.FTZ R161, R161, R9.reuse ;  /* 0x00000009a1a17220 */ /* 0x080fe40000410000 */
[----:B------:R-:W-:-:S02]  /*aab0*/  FMUL.FTZ R36, R36, R9 ;  /* 0x0000000924247220 */ /* 0x000fc40000410000 */
[----:B-1----:R-:W-:Y:S02]  /*aac0*/  FFMA.FTZ R4, R185, c[0x0][0x23c], -R10 ;  /* 0x00008f00b9047a23 */ /* 0x002fe4000001080a */
[-C--:B------:R-:W-:Y:S01]  /*aad0*/  FMUL.FTZ R37, R37, R9.reuse ;  /* 0x0000000925257220 */ /* 0x080fe20000410000 */
[----:B------:R-:W-:Y:S01]  /*aae0*/  MUFU.EX2 R185, R11 ;  /* 0x0000000b00b97308 */ /* 0x000fe20000000800 */
[-C--:B------:R-:W-:Y:S02]  /*aaf0*/  FMUL.FTZ R68, R68, R9.reuse ;  /* 0x0000000944447220 */ /* 0x080fe40000410000 */
[-C--:B------:R-:W-:Y:S02]  /*ab00*/  FMUL.FTZ R69, R69, R9.reuse ;  /* 0x0000000945457220 */ /* 0x080fe40000410000 */
[-C--:B------:R-:W-:Y:S02]  /*ab10*/  FMUL.FTZ R84, R84, R9.reuse ;  /* 0x0000000954547220 */ /* 0x080fe40000410000 */
[-C--:B------:R-:W-:Y:S01]  /*ab20*/  FMUL.FTZ R85, R85, R9.reuse ;  /* 0x0000000955557220 */ /* 0x080fe20000410000 */
[----:B------:R1:W2:Y:S01]  /*ab30*/  MUFU.EX2 R230, R4 ;  /* 0x0000000400e67308 */ /* 0x0002a20000000800 */
        /* <DEDUP_REMOVED lines=10> */
[----:B------:R1:W-:Y:S01]  /*abe0*/  MUFU.EX2 R231, R4 ;  /* 0x0000000400e77308 */ /* 0x0003e20000000800 */
[-C--:B------:R-:W-:Y:S02]  /*abf0*/  FMUL.FTZ R49, R49, R9.reuse ;  /* 0x0000000931317220 */ /* 0x080fe40000410000 */
[-C--:B------:R-:W-:Y:S02]  /*ac00*/  FMUL.FTZ R52, R52, R9.reuse ;  /* 0x0000000934347220 */ /* 0x080fe40000410000 */
[----:B------:R-:W-:-:S02]  /*ac10*/  FMUL.FTZ R53, R53, R9 ;  /* 0x0000000935357220 */ /* 0x000fc40000410000 */
[-C--:B------:R-:W-:Y:S02]  /*ac20*/  FMUL.FTZ R64, R64, R9.reuse ;  /* 0x0000000940407220 */ /* 0x080fe40000410000 */
[-C--:B------:R-:W-:Y:S02]  /*ac30*/  FMUL.FTZ R65, R65, R9.reuse ;  /* 0x0000000941417220 */ /* 0x080fe40000410000 */
[-C--:B------:R-:W-:Y:S02]  /*ac40*/  FMUL.FTZ R80, R80, R9.reuse ;  /* 0x0000000950507220 */ /* 0x080fe40000410000 */
[-C--:B------:R-:W-:Y:S02]  /*ac50*/  FMUL.FTZ R81, R81, R9.reuse ;  /* 0x0000000951517220 */ /* 0x080fe40000410000 */
[----:B------:R-:W-:Y:S02]  /*ac60*/  FMUL.FTZ R96, R96, R9 ;  /* 0x0000000960607220 */ /* 0x000fe40000410000 */
[----:B-1----:R-:W-:Y:S01]  /*ac70*/  FADD.FTZ R4, R135, -R5 ;  /* 0x8000000587047221 */ /* 0x002fe20000010000 */
[----:B--2---:R-:W-:Y:S01]  /*ac80*/  F2FP.PACK_AB R5, R230, R229 ;  /* 0x000000e5e605723e */ /* 0x004fe200000000ff */
[----:B------:R-:W-:-:S02]  /*ac90*/  FMUL.FTZ R97, R97, R9 ;  /* 0x0000000961617220 */ /* 0x000fc40000410000 */
[----:B------:R-:W-:Y:S02]  /*aca0*/  FMUL.FTZ R4, R4, c[0x0][0x23c] ;  /* 0x00008f0004047a20 */ /* 0x000fe40000410000 */
[-C--:B------:R-:W-:Y:S02]  /*acb0*/  FMUL.FTZ R112, R112, R9.reuse ;  /* 0x0000000970707220 */ /* 0x080fe40000410000 */
[----:B------:R1:W2:Y:S01]  /*acc0*/  MUFU.EX2 R8, R4 ;  /* 0x0000000400087308 */ /* 0x0002a20000000800 */
[-C--:B------:R-:W-:Y:S02]  /*acd0*/  FMUL.FTZ R113, R113, R9.reuse ;  /* 0x0000000971717220 */ /* 0x080fe40000410000 */
[-C--:B------:R-:W-:Y:S02]  /*ace0*/  FMUL.FTZ R128, R128, R9.reuse ;  /* 0x0000000980807220 */ /* 0x080fe40000410000 */
[----:B------:R-:W-:Y:S02]  /*acf0*/  FMUL.FTZ R129, R129, R9 ;  /* 0x0000000981817220 */ /* 0x000fe40000410000 */
[----:B------:R-:W-:-:S02]  /*ad00*/  FFMA.FTZ R11, R191, c[0x0][0x23c], -R12 ;  /* 0x00008f00bf0b7a23 */ /* 0x000fc4000001080c */
[----:B------:R-:W-:Y:S02]  /*ad10*/  FFMA.FTZ R9, R246, R9, R233 ;  /* 0x00000009f6097223 */ /* 0x000fe400000100e9 */
[----:B------:R-:W-:Y:S02]  /*ad20*/  FADD.FTZ R0, R185, R0 ;  /* 0x00000000b9007221 */ /* 0x000fe40000010000 */
[----:B-1----:R-:W-:Y:S02]  /*ad30*/  FFMA.FTZ R4, R186, c[0x0][0x23c], -R10 ;  /* 0x00008f00ba047a23 */ /* 0x002fe4000001080a */
[-C--:B--2---:R-:W-:Y:S01]  /*ad40*/  FMUL.FTZ R150, R150, R8.reuse ;  /* 0x0000000896967220 */ /* 0x084fe20000410000 */
[----:B------:R-:W1:Y:S01]  /*ad50*/  MUFU.EX2 R186, R11 ;  /* 0x0000000b00ba7308 */ /* 0x000e620000000800 */
[-C--:B------:R-:W-:Y:S02]  /*ad60*/  FMUL.FTZ R151, R151, R8.reuse ;  /* 0x0000000897977220 */ /* 0x080fe40000410000 */
[----:B------:R-:W-:-:S02]  /*ad70*/  FMUL.FTZ R162, R162, R8 ;  /* 0x00000008a2a27220 */ /* 0x000fc40000410000 */
[-C--:B------:R-:W-:Y:S02]  /*ad80*/  FMUL.FTZ R163, R163, R8.reuse ;  /* 0x00000008a3a37220 */ /* 0x080fe40000410000 */
[-C--:B------:R-:W-:Y:S01]  /*ad90*/  FMUL.FTZ R38, R38, R8.reuse ;  /* 0x0000000826267220 */ /* 0x080fe20000410000 */
[----:B------:R2:W3:Y:S01]  /*ada0*/  MUFU.EX2 R228, R4 ;  /* 0x0000000400e47308 */ /* 0x0004e20000000800 */
[-C--:B------:R-:W-:Y:S02]  /*adb0*/  FMUL.FTZ R39, R39, R8.reuse ;  /* 0x0000000827277220 */ /* 0x080fe40000410000 */
[-C--:B------:R-:W-:Y:S02]  /*adc0*/  FMUL.FTZ R70, R70, R8.reuse ;  /* 0x0000000846467220 */ /* 0x080fe40000410000 */
[-C--:B------:R-:W-:Y:S02]  /*add0*/  FMUL.FTZ R71, R71, R8.reuse ;  /* 0x0000000847477220 */ /* 0x080fe40000410000 */
[-C--:B------:R-:W-:Y:S01]  /*ade0*/  FMUL.FTZ R86, R86, R8.reuse ;  /* 0x0000000856567220 */ /* 0x080fe20000410000 */
[----:B-1----:R-:W-:Y:S01]  /*adf0*/  F2FP.PACK_AB R125, R186, R185 ;  /* 0x000000b9ba7d723e */ /* 0x002fe200000000ff */
[----:B------:R-:W-:-:S02]  /*ae00*/  FMUL.FTZ R87, R87, R8 ;  /* 0x0000000857577220 */ /* 0x000fc40000410000 */
[-C--:B------:R-:W-:Y:S02]  /*ae10*/  FMUL.FTZ R102, R102, R8.reuse ;  /* 0x0000000866667220 */ /* 0x080fe40000410000 */
[-C--:B------:R-:W-:Y:S02]  /*ae20*/  FMUL.FTZ R103, R103, R8.reuse ;  /* 0x0000000867677220 */ /* 0x080fe40000410000 */
[-C--:B------:R-:W-:Y:S01]  /*ae30*/  FMUL.FTZ R118, R118, R8.reuse ;  /* 0x0000000876767220 */ /* 0x080fe20000410000 */
[----:B--2---:R-:W-:Y:S01]  /*ae40*/  F2FP.PACK_AB R4, R232, R233 ;  /* 0x000000e9e804723e */ /* 0x004fe200000000ff */
[-C--:B------:R-:W-:Y:S01]  /*ae50*/  FMUL.FTZ R119, R119, R8.reuse ;  /* 0x0000000877777220 */ /* 0x080fe20000410000 */
[----:B---3--:R-:W-:Y:S01]  /*ae60*/  F2FP.PACK_AB R7, R228, R231 ;  /* 0x000000e7e407723e */ /* 0x008fe200000000ff */
[-C--:B------:R-:W-:Y:S02]  /*ae70*/  FMUL.FTZ R158, R158, R8.reuse ;  /* 0x000000089e9e7220 */ /* 0x080fe40000410000 */
        /* <DEDUP_REMOVED lines=8> */
[----:B------:R-:W-:Y:S01]  /*af00*/  HMMA.16816.F32 R160, R4, R140, R160 ;  /* 0x0000008c04a0723c */ /* 0x000fe200000018a0 */
[----:B------:R-:W-:-:S02]  /*af10*/  FMUL.FTZ R66, R66, R8 ;  /* 0x0000000842427220 */ /* 0x000fc40000410000 */
[-C--:B------:R-:W-:Y:S02]  /*af20*/  FMUL.FTZ R67, R67, R8.reuse ;  /* 0x0000000843437220 */ /* 0x080fe40000410000 */
[-C--:B------:R-:W-:Y:S02]  /*af30*/  FMUL.FTZ R82, R82, R8.reuse ;  /* 0x0000000852527220 */ /* 0x080fe40000410000 */
[-C--:B------:R-:W-:Y:S01]  /*af40*/  FMUL.FTZ R83, R83, R8.reuse ;  /* 0x0000000853537220 */ /* 0x080fe20000410000 */
[----:B------:R-:W-:Y:S01]  /*af50*/  HMMA.16816.F32 R36, R4, R180, R36 ;  /* 0x000000b40424723c */ /* 0x000fe20000001824 */
[-C--:B------:R-:W-:Y:S02]  /*af60*/  FMUL.FTZ R98, R98, R8.reuse ;  /* 0x0000000862627220 */ /* 0x080fe40000410000 */
[-C--:B------:R-:W-:Y:S02]  /*af70*/  FMUL.FTZ R99, R99, R8.reuse ;  /* 0x0000000863637220 */ /* 0x080fe40000410000 */
[----:B------:R-:W-:-:S02]  /*af80*/  FMUL.FTZ R114, R114, R8 ;  /* 0x0000000872727220 */ /* 0x000fc40000410000 */
[-C--:B------:R-:W-:Y:S01]  /*af90*/  FMUL.FTZ R115, R115, R8.reuse ;  /* 0x0000000873737220 */ /* 0x080fe20000410000 */
[C---:B------:R-:W-:Y:S01]  /*afa0*/  HMMA.16816.F32 R68, R4.reuse, R32, R68 ;  /* 0x000000200444723c */ /* 0x040fe20000001844 */
[-C--:B------:R-:W-:Y:S02]  /*afb0*/  FMUL.FTZ R130, R130, R8.reuse ;  /* 0x0000000882827220 */ /* 0x080fe40000410000 */
[----:B------:R-:W-:Y:S02]  /*afc0*/  FMUL.FTZ R131, R131, R8 ;  /* 0x0000000883837220 */ /* 0x000fe40000410000 */
[----:B------:R-:W-:Y:S02]  /*afd0*/  FFMA.FTZ R11, R192, c[0x0][0x23c], -R12 ;  /* 0x00008f00c00b7a23 */ /* 0x000fe4000001080c */
[----:B------:R-:W-:Y:S01]  /*afe0*/  FADD.FTZ R0, R186, R0 ;  /* 0x00000000ba007221 */ /* 0x000fe20000010000 */
[C---:B------:R-:W-:Y:S01]  /*aff0*/  HMMA.16816.F32 R84, R4.reuse, R28, R84 ;  /* 0x0000001c0454723c */ /* 0x040fe20000001854 */
[----:B------:R1:W2:Y:S07]  /*b000*/  MUFU.EX2 R184, R11 ;  /* 0x0000000b00b87308 */ /* 0x0002ae0000000800 */
[C---:B------:R-:W-:Y:S08]  /*b010*/  HMMA.16816.F32 R100, R4.reuse, R24, R100 ;  /* 0x000000180464723c */ /* 0x040ff00000001864 */
[----:B------:R-:W-:Y:S01]  /*b020*/  HMMA.16816.F32 R116, R4, R20, R116 ;  /* 0x000000140474723c */ /* 0x000fe20000001874 */
[----:B-1----:R-:W-:-:S02]  /*b030*/  FFMA.FTZ R11, R193, c[0x0][0x23c], -R12 ;  /* 0x00008f00c10b7a23 */ /* 0x002fc4000001080c */
[----:B--2---:R-:W-:Y:S02]  /*b040*/  FADD.FTZ R0, R184, R0 ;  /* 0x00000000b8007221 */ /* 0x004fe40000010000 */
[----:B------:R-:W1:Y:S03]  /*b050*/  MUFU.EX2 R139, R11 ;  /* 0x0000000b008b7308 */ /* 0x000e660000000800 */
[C---:B------:R-:W-:Y:S01]  /*b060*/  HMMA.16816.F32 R176, R4.reuse, R178, R156 ;  /* 0x000000b204b0723c */ /* 0x040fe2000000189c */
[----:B------:R-:W2:Y:S07]  /*b070*/  LDSM.16.MT88.4 R156, [R212+0xa800] ;  /* 0x00a80000d49c783b */ /* 0x000eae0000004200 */
[----:B------:R-:W-:Y:S01]  /*b080*/  HMMA.16816.F32 R140, R4, R142, R172 ;  /* 0x0000008e048c723c */ /* 0x000fe200000018ac */
[----:B------:R-:W3:Y:S01]  /*b090*/  LDSM.16.MT88.4 R172, [R214+0xa800] ;  /* 0x00a80000d6ac783b */ /* 0x000ee20000004200 */
[C---:B-1----:R-:W-:Y:S01]  /*b0a0*/  F2FP.PACK_AB R127, R139.reuse, R184 ;  /* 0x000000b88b7f723e */ /* 0x042fe200000000ff */
[----:B------:R-:W-:-:S05]  /*b0b0*/  FADD.FTZ R250, R139, R0 ;  /* 0x000000008bfa7221 */ /* 0x000fca0000010000 */
[C---:B------:R-:W-:Y:S01]  /*b0c0*/  HMMA.16816.F32 R180, R4.reuse, R182, R48 ;  /* 0x000000b604b4723c */ /* 0x040fe20000001830 */
[----:B------:R-:W1:Y:S07]  /*b0d0*/  LDSM.16.MT88.4 R48, [R217+0xa800] ;  /* 0x00a80000d930783b */ /* 0x000e6e0000004200 */
[C---:B------:R-:W-:Y:S08]  /*b0e0*/  HMMA.16816.F32 R52, R4.reuse, R144, R52 ;  /* 0x000000900434723c */ /* 0x040ff00000001834 */
[C---:B------:R-:W-:Y:S01]  /*b0f0*/  HMMA.16816.F32 R132, R4.reuse, R146, R64 ;  /* 0x000000920484723c */ /* 0x040fe20000001840 */
[----:B------:R-:W4:Y:S07]  /*b100*/  LDSM.16.MT88.4 R64, [R216+0xa800] ;  /* 0x00a80000d840783b */ /* 0x000f2e0000004200 */
[C---:B------:R-:W-:Y:S01]  /*b110*/  HMMA.16816.F32 R32, R4.reuse, R34, R80 ;  /* 0x000000220420723c */ /* 0x040fe20000001850 */
[----:B------:R-:W5:Y:S07]  /*b120*/  LDSM.16.MT88.4 R80, [R212+0xb800] ;  /* 0x00b80000d450783b */ /* 0x000f6e0000004200 */
[C---:B------:R-:W-:Y:S01]  /*b130*/  HMMA.16816.F32 R28, R4.reuse, R30, R96 ;  /* 0x0000001e041c723c */ /* 0x040fe20000001860 */
[----:B------:R-:W1:Y:S07]  /*b140*/  LDSM.16.MT88.4 R96, [R214+0xb800] ;  /* 0x00b80000d660783b */ /* 0x000e6e0000004200 */
[C---:B------:R-:W-:Y:S01]  /*b150*/  HMMA.16816.F32 R24, R4.reuse, R26, R112 ;  /* 0x0000001a0418723c */ /* 0x040fe20000001870 */
[----:B------:R-:W1:Y:S07]  /*b160*/  LDSM.16.MT88.4 R112, [R217+0xb800] ;  /* 0x00b80000d970783b */ /* 0x000e6e0000004200 */
[----:B------:R-:W-:Y:S07]  /*b170*/  HMMA.16816.F32 R20, R4, R22, R128 ;  /* 0x000000160414723c */ /* 0x000fee0000001880 */
[--C-:B------:R-:W-:Y:S01]  /*b180*/  FFMA.FTZ R4, R195, c[0x0][0x23c], -R3.reuse ;  /* 0x00008f00c3047a23 */ /* 0x100fe20000010803 */
[C---:B--2---:R-:W-:Y:S03]  /*b190*/  HMMA.16816.F32 R144, R124.reuse, R156, R208 ;  /* 0x0000009c7c90723c */ /* 0x044fe600000018d0 */
[----:B------:R2:W-:Y:S05]  /*b1a0*/  MUFU.EX2 R138, R4 ;  /* 0x00000004008a7308 */ /* 0x0005ea0000000800 */
[C---:B------:R-:W-:Y:S08]  /*b1b0*/  HMMA.16816.F32 R152, R124.reuse, R158, R152 ;  /* 0x0000009e7c98723c */ /* 0x040ff00000001898 */
[----:B---3--:R-:W-:Y:S01]  /*b1c0*/  HMMA.16816.F32 R164, R124, R172, R164 ;  /* 0x000000ac7ca4723c */ /* 0x008fe200000018a4 */
[----:B--2---:R-:W-:-:S04]  /*b1d0*/  FFMA.FTZ R4, R194, c[0x0][0x23c], -R3 ;  /* 0x00008f00c2047a23 */ /* 0x004fc80000010803 */
[----:B------:R2:W3:Y:S03]  /*b1e0*/  MUFU.EX2 R137, R4 ;  /* 0x0000000400897308 */ /* 0x0004e60000000800 */
[C---:B------:R-:W-:Y:S08]  /*b1f0*/  HMMA.16816.F32 R168, R124.reuse, R174, R168 ;  /* 0x000000ae7ca8723c */ /* 0x040ff000000018a8 */
[----:B-1----:R-:W-:Y:S01]  /*b200*/  HMMA.16816.F32 R40, R124, R48, R40 ;  /* 0x000000307c28723c */ /* 0x002fe20000001828 */
[--C-:B--2---:R-:W-:Y:S01]  /*b210*/  FFMA.FTZ R4, R197, c[0x0][0x23c], -R3.reuse ;  /* 0x00008f00c5047a23 */ /* 0x104fe20000010803 */
[----:B---3--:R-:W-:Y:S01]  /*b220*/  F2FP.PACK_AB R128, R137, R138 ;  /* 0x0000008a8980723e */ /* 0x008fe200000000ff */
[----:B------:R-:W-:-:S05]  /*b230*/  FFMA.FTZ R3, R196, c[0x0][0x23c], -R3 ;  /* 0x00008f00c4037a23 */ /* 0x000fca0000010803 */
[C---:B------:R-:W-:Y:S01]  /*b240*/  HMMA.16816.F32 R44, R124.reuse, R50, R44 ;  /* 0x000000327c2c723c */ /* 0x040fe2000000182c */
[----:B------:R1:W-:Y:S07]  /*b250*/  MUFU.EX2 R19, R4 ;  /* 0x0000000400137308 */ /* 0x0003ee0000000800 */
[C---:B----4-:R-:W-:Y:S01]  /*b260*/  HMMA.16816.F32 R56, R124.reuse, R64, R56 ;  /* 0x000000407c38723c */ /* 0x050fe20000001838 */
[----:B------:R2:W3:Y:S07]  /*b270*/  MUFU.EX2 R18, R3 ;  /* 0x0000000300127308 */ /* 0x0004ee0000000800 */
[C---:B------:R-:W-:Y:S01]  /*b280*/  HMMA.16816.F32 R60, R124.reuse, R66, R60 ;  /* 0x000000427c3c723c */ /* 0x040fe2000000183c */
[----:B-1----:R-:W1:Y:S07]  /*b290*/  LDSM.16.MT88.4 R4, [R216+0xb800] ;  /* 0x00b80000d804783b */ /* 0x002e6e0000004200 */
[----:B-----5:R-:W-:Y:S01]  /*b2a0*/  HMMA.16816.F32 R72, R124, R80, R72 ;  /* 0x000000507c48723c */ /* 0x020fe20000001848 */
[----:B--2---:R-:W-:Y:S01]  /*b2b0*/  FFMA.FTZ R3, R201, c[0x0][0x23c], -R10 ;  /* 0x00008f00c9037a23 */ /* 0x004fe2000001080a */
[----:B---3--:R-:W-:-:S03]  /*b2c0*/  F2FP.PACK_AB R130, R18, R19 ;  /* 0x000000131282723e */ /* 0x008fc600000000ff */
[----:B------:R2:W-:Y:S03]  /*b2d0*/  MUFU.EX2 R13, R3 ;  /* 0x00000003000d7308 */ /* 0x0005e60000000800 */
[C---:B------:R-:W-:Y:S08]  /*b2e0*/  HMMA.16816.F32 R76, R124.reuse, R82, R76 ;  /* 0x000000527c4c723c */ /* 0x040ff0000000184c */
[----:B------:R-:W-:Y:S01]  /*b2f0*/  HMMA.16816.F32 R88, R124, R96, R88 ;  /* 0x000000607c58723c */ /* 0x000fe20000001858 */
[----:B--2---:R-:W-:-:S07]  /*b300*/  FFMA.FTZ R3, R200, c[0x0][0x23c], -R10 ;  /* 0x00008f00c8037a23 */ /* 0x004fce000001080a */
[C---:B------:R-:W-:Y:S01]  /*b310*/  HMMA.16816.F32 R92, R124.reuse, R98, R92 ;  /* 0x000000627c5c723c */ /* 0x040fe2000000185c */
[----:B------:R2:W3:Y:S07]  /*b320*/  MUFU.EX2 R12, R3 ;  /* 0x00000003000c7308 */ /* 0x0004ee0000000800 */
[C---:B------:R-:W-:Y:S08]  /*b330*/  HMMA.16816.F32 R104, R124.reuse, R112, R104 ;  /* 0x000000707c68723c */ /* 0x040ff00000001868 */
[----:B-1----:R-:W-:Y:S01]  /*b340*/  HMMA.16816.F32 R120, R124, R4, R120 ;  /* 0x000000047c78723c */ /* 0x002fe20000001878 */
[----:B--2---:R-:W-:Y:S01]  /*b350*/  FFMA.FTZ R3, R199, c[0x0][0x23c], -R10 ;  /* 0x00008f00c7037a23 */ /* 0x004fe2000001080a */
[----:B---3--:R-:W-:-:S03]  /*b360*/  F2FP.PACK_AB R129, R12, R13 ;  /* 0x0000000d0c81723e */ /* 0x008fc600000000ff */
[----:B------:R1:W-:Y:S03]  /*b370*/  MUFU.EX2 R11, R3 ;  /* 0x00000003000b7308 */ /* 0x0003e60000000800 */
[C---:B------:R-:W-:Y:S08]  /*b380*/  HMMA.16816.F32 R108, R124.reuse, R114, R108 ;  /* 0x000000727c6c723c */ /* 0x040ff0000000186c */
[----:B------:R-:W-:Y:S01]  /*b390*/  HMMA.16816.F32 R124, R124, R6, R204 ;  /* 0x000000067c7c723c */ /* 0x000fe200000018cc */
[----:B-1----:R-:W-:-:S04]  /*b3a0*/  FFMA.FTZ R3, R198, c[0x0][0x23c], -R10 ;  /* 0x00008f00c6037a23 */ /* 0x002fc8000001080a */
[----:B------:R-:W1:Y:S02]  /*b3b0*/  MUFU.EX2 R10, R3 ;  /* 0x00000003000a7308 */ /* 0x000e640000000800 */
[----:B-1----:R-:W-:Y:S02]  /*b3c0*/  F2FP.PACK_AB R131, R10, R11 ;  /* 0x0000000b0a83723e */ /* 0x002fe400000000ff */
[-C--:B------:R-:W-:Y:S02]  /*b3d0*/  MOV R3, R16.reuse ;  /* 0x0000001000037202 */ /* 0x080fe40000000f00 */
[----:B------:R-:W-:-:S03]  /*b3e0*/  @P0 MOV R3, R16 ;  /* 0x0000001000030202 */ /* 0x000fc60000000f00 */
[C---:B------:R-:W-:Y:S07]  /*b3f0*/  HMMA.16816.F32 R116, R128.reuse, R4, R116 ;  /* 0x000000048074723c */ /* 0x040fee0000001874 */
[----:B------:R-:W-:Y:S01]  /*b400*/  FADD.FTZ R5, R232, R9 ;  /* 0x00000009e8057221 */ /* 0x000fe20000010000 */
[----:B------:R-:W-:Y:S01]  /*b410*/  HMMA.16816.F32 R148, R128, R156, R148 ;  /* 0x0000009c8094723c */ /* 0x000fe20000001894 */
[----:B------:R-:W-:Y:S02]  /*b420*/  FFMA.FTZ R4, R252, R8, R229 ;  /* 0x00000008fc047223 */ /* 0x000fe400000100e5 */
[----:B------:R-:W-:-:S02]  /*b430*/  FADD.FTZ R5, R234, R5 ;  /* 0x00000005ea057221 */ /* 0x000fc40000010000 */
[----:B------:R-:W-:Y:S02]  /*b440*/  FADD.FTZ R4, R230, R4 ;  /* 0x00000004e6047221 */ /* 0x000fe40000010000 */
[----:B------:R-:W-:Y:S01]  /*b450*/  FADD.FTZ R5, R235, R5 ;  /* 0x00000005eb057221 */ /* 0x000fe20000010000 */
[C---:B------:R-:W-:Y:S01]  /*b460*/  HMMA.16816.F32 R160, R128.reuse, R172, R160 ;  /* 0x000000ac80a0723c */ /* 0x040fe200000018a0 */
[----:B------:R-:W-:Y:S02]  /*b470*/  FADD.FTZ R4, R231, R4 ;  /* 0x00000004e7047221 */ /* 0x000fe40000010000 */
[----:B------:R-:W-:Y:S02]  /*b480*/  FADD.FTZ R5, R138, R5 ;  /* 0x000000058a057221 */ /* 0x000fe40000010000 */
[----:B------:R-:W-:Y:S01]  /*b490*/  FADD.FTZ R4, R228, R4 ;  /* 0x00000004e4047221 */ /* 0x000fe20000010000 */
[----:B------:R-:W-:Y:S01]  /*b4a0*/  @P0 IADD3 R228, R244, -0x5, RZ ;  /* 0xfffffffbf4e40810 */ /* 0x000fe20007ffe0ff */
[----:B------:R-:W-:Y:S01]  /*b4b0*/  FADD.FTZ R5, R137, R5 ;  /* 0x0000000589057221 */ /* 0x000fe20000010000 */
[----:B------:R-:W-:Y:S01]  /*b4c0*/  HMMA.16816.F32 R36, R128, R48, R36 ;  /* 0x000000308024723c */ /* 0x000fe20000001824 */
[----:B------:R-:W-:-:S02]  /*b4d0*/  FADD.FTZ R4, R13, R4 ;  /* 0x000000040d047221 */ /* 0x000fc40000010000 */
[----:B------:R-:W-:Y:S02]  /*b4e0*/  FADD.FTZ R5, R19, R5 ;  /* 0x0000000513057221 */ /* 0x000fe40000010000 */
[----:B------:R-:W-:Y:S02]  /*b4f0*/  FADD.FTZ R4, R12, R4 ;  /* 0x000000040c047221 */ /* 0x000fe40000010000 */
[----:B------:R-:W-:Y:S01]  /*b500*/  FADD.FTZ R5, R18, R5 ;  /* 0x0000000512057221 */ /* 0x000fe20000010000 */
[----:B------:R-:W-:Y:S01]  /*b510*/  HMMA.16816.F32 R52, R128, R64, R52 ;  /* 0x000000408034723c */ /* 0x000fe20000001834 */
[----:B------:R-:W-:-:S03]  /*b520*/  FADD.FTZ R4, R11, R4 ;  /* 0x000000040b047221 */ /* 0x000fc60000010000 */
[----:B------:R1:W-:Y:S01]  /*b530*/  STL [R1], R5 ;  /* 0x0000000501007387 */ /* 0x0003e20000100800 */
[----:B------:R-:W-:-:S03]  /*b540*/  FADD.FTZ R252, R10, R4 ;  /* 0x000000040afc7221 */ /* 0x000fc60000010000 */
        /* <DEDUP_REMOVED lines=9> */
[----:B------:R-:W-:-:S02]  /*b5e0*/  MOV R134, R17 ;  /* 0x0000001100867202 */ /* 0x000fc40000000f00 */
[----:B------:R-:W-:Y:S02]  /*b5f0*/  @P0 MOV R135, R14 ;  /* 0x0000000e00870202 */ /* 0x000fe40000000f00 */
[----:B------:R-:W-:-:S03]  /*b600*/  @P0 MOV R134, R17 ;  /* 0x0000001100860202 */ /* 0x000fc60000000f00 */
[C---:B------:R-:W-:Y:S08]  /*b610*/  HMMA.16816.F32 R96, R128.reuse, R98, R28 ;  /* 0x000000628060723c */ /* 0x040ff0000000181c */
[C---:B------:R-:W-:Y:S08]  /*b620*/  HMMA.16816.F32 R112, R128.reuse, R114, R24 ;  /* 0x000000728070723c */ /* 0x040ff00000001818 */
[----:B------:R-:W-:Y:S01]  /*b630*/  HMMA.16816.F32 R128, R128, R6, R20 ;  /* 0x000000068080723c */ /* 0x000fe20000001814 */
[----:B------:R-:W-:Y:S05]  /*b640*/  @!UPT UIADD3 URZ, URZ, URZ, URZ ;  /* 0x0000003f3f3ff290 */ /* 0x000fea000fffe03f */
[----:B------:R-:W-:Y:S11]  /*b650*/  @P0 BRA `(.L_x_871) ;  /* 0x0000001000000947 */ /* 0x000ff60003800000 */
.L_x_867:
[----:B-1----:R-:W-:-:S07]  /*b660*/  IADD3 R228, R245, -0x1, RZ ;  /* 0xfffffffff5e47810 */ /* 0x002fce0007ffe0ff */
.L_x_871:
[----:B-1----:R-:W-:Y:S01]  /*b670*/  ISETP.GE.AND P0, PT, R228, RZ, PT ;  /* 0x000000ffe400720c */ /* 0x002fe20003f06270 */
[----:B------:R-:W-:-:S12]  /*b680*/  ULDC.64 UR12, c[0x0][0x118] ;  /* 0x00004600000c7ab9 */ /* 0x000fd80000000a00 */
[----:B------:R-:W-:Y:S05]  /*b690*/  @!P0 BRA `(.L_x_872) ;  /* 0x000026e000008947 */ /* 0x000fea0003800000 */
[----:B------:R-:W2:Y:S01]  /*b6a0*/  LDL.LU.64 R6, [R1+0x30] ;  /* 0x0000300001067983 */ /* 0x000ea20000300a00 */
[----:B------:R-:W-:Y:S01]  /*b6b0*/  UMOV UR10, 0x4 ;  /* 0x00000004000a7882 */ /* 0x000fe20000000000 */
[----:B------:R-:W-:Y:S01]  /*b6c0*/  MOV R137, R135 ;  /* 0x0000008700897202 */ /* 0x000fe20000000f00 */
[----:B------:R-:W-:Y:S01]  /*b6d0*/  ULDC.64 UR4, c[0x0][0x1a0] ;  /* 0x0000680000047ab9 */ /* 0x000fe20000000a00 */
[----:B------:R-:W2:Y:S01]  /*b6e0*/  LDL.LU.64 R4, [R1+0x10] ;  /* 0x0000100001047983 */ /* 0x000ea20000300a00 */
[----:B------:R-:W-:Y:S01]  /*b6f0*/  USHF.L.U64.HI UR5, UR4, UR10, UR5 ;  /* 0x0000000a04057299 */ /* 0x000fe20008010205 */
[----:B------:R-:W-:Y:S01]  /*b700*/  MOV R132, R136 ;  /* 0x0000008800847202 */ /* 0x000fe20000000f00 */
[----:B------:R-:W-:Y:S01]  /*b710*/  USHF.L.U32 UR4, UR4, 0x4, URZ ;  /* 0x0000000404047899 */ /* 0x000fe2000800063f */
[----:B------:R-:W-:Y:S01]  /*b720*/  IMAD.MOV.U32 R139, RZ, RZ, R3 ;  /* 0x000000ffff8b7224 */ /* 0x000fe200078e0003 */
[----:B------:R-:W-:Y:S02]  /*b730*/  MOV R138, R134 ;  /* 0x00000086008a7202 */ /* 0x000fe40000000f00 */
[----:B------:R-:W-:-:S02]  /*b740*/  USHF.L.U64.HI UR5, UR4, 0x1, UR5 ;  /* 0x0000000104057899 */ /* 0x000fc40008010205 */
[----:B------:R-:W-:Y:S01]  /*b750*/  USHF.L.U32 UR4, UR4, 0x1, URZ ;  /* 0x0000000104047899 */ /* 0x000fe2000800063f */
[----:B--2---:R-:W-:-:S05]  /*b760*/  IMAD.MOV.U32 R4, RZ, RZ, R6 ;  /* 0x000000ffff047224 */ /* 0x004fca00078e0006 */
[----:B------:R1:W-:Y:S01]  /*b770*/  STL.64 [R1+0x10], R4 ;  /* 0x0000100401007387 */ /* 0x0003e20000100a00 */
[----:B------:R-:W-:Y:S05]  /*b780*/  BRA `(.L_x_873) ;  /* 0x0000017000007947 */ /* 0x000fea0003800000 */
.L_x_875:
        /* <DEDUP_REMOVED lines=23> */
.L_x_873:
[----:B-1----:R-:W2:Y:S01]  /*b900*/  LDL.64 R4, [R1+0x10] ;  /* 0x0000100001047983 */ /* 0x002ea20000100a00 */
[----:B------:R-:W-:Y:S04]  /*b910*/  DEPBAR.LE SB0, 0x0 ;  /* 0x000080000000791a */ /* 0x000fe80000000000 */
[----:B------:R-:W-:Y:S01]  /*b920*/  SHF.R.S32.HI R2, RZ, 0x1f, R228 ;  /* 0x0000001fff027819 */ /* 0x000fe200000114e4 */
[----:B------:R-:W-:Y:S01]  /*b930*/  BAR.SYNC.DEFER_BLOCKING 0x0 ;  /* 0x0000000000007b1d */ /* 0x000fe20000010000 */
[----:B------:R-:W-:Y:S04]  /*b940*/  IMAD R0, R228, UR9, RZ ;  /* 0x00000009e4007c24 */ /* 0x000fe8000f8e02ff */
[----:B------:R-:W-:Y:S02]  /*b950*/  IMAD R0, R2, UR8, R0 ;  /* 0x0000000802007c24 */ /* 0x000fe4000f8e0200 */
[----:B--2---:R-:W-:Y:S05]  /*b960*/  IMAD.WIDE.U32 R4, R228, UR8, R4 ;  /* 0x00000008e4047c25 */ /* 0x004fea000f8e0004 */
[----:B------:R-:W-:Y:S02]  /*b970*/  LEA R2, P1, R4, c[0x0][0x170], 0x1 ;  /* 0x00005c0004027a11 */ /* 0x000fe400078208ff */
[----:B------:R-:W-:Y:S02]  /*b980*/  IADD3 R0, R5, R0, RZ ;  /* 0x0000000005007210 */ /* 0x000fe40007ffe0ff */
[----:B------:R-:W-:Y:S02]  /*b990*/  IADD3 R6, P0, R2, UR4, RZ ;  /* 0x0000000402067c10 */ /* 0x000fe4000ff1e0ff */
[----:B------:R-:W-:Y:S04]  /*b9a0*/  LEA.HI.X R3, R4, c[0x0][0x174], R0, 0x1, P1 ;  /* 0x00005d0004037a11 */ /* 0x000fe800008f0c00 */
[----:B------:R-:W-:Y:S01]  /*b9b0*/  IADD3.X R7, R3, UR5, RZ, P0, !PT ;  /* 0x0000000503077c10 */ /* 0x000fe200087fe4ff */
[----:B------:R-:W-:Y:S01]  /*b9c0*/  @!PT LDS RZ, [RZ] ;  /* 0x00000000fffff984 */ /* 0x000fe20000000800 */
[----:B------:R-:W-:Y:S01]  /*b9d0*/  @!PT LDS RZ, [RZ] ;  /* 0x00000000fffff984 */ /* 0x000fe20000000800 */
[----:B------:R-:W-:Y:S01]  /*b9e0*/  @!PT LDS RZ, [RZ] ;  /* 0x00000000fffff984 */ /* 0x000fe20000000800 */
[----:B------:R1:W-:Y:S01]  /*b9f0*/  LDGSTS.E.BYPASS.LTC128B.128 [R227+0xa000], [R2.64] ;  /* 0x0a00000002e37fae */ /* 0x0003e2000b901d4c */
[----:B------:R-:W-:Y:S07]  /*ba00*/  ISETP.GT.AND P0, PT, R228, RZ, PT ;  /* 0x000000ffe400720c */ /* 0x000fee0003f04270 */
[----:B------:R1:W-:Y:S08]  /*ba10*/  LDGSTS.E.BYPASS.LTC128B.128 [R227+0xb000], [R2.64+0x80] ;  /* 0x0b00008002e37fae */ /* 0x0003f0000b901d4c */
[----:B------:R2:W-:Y:S08]  /*ba20*/  LDGSTS.E.BYPASS.LTC128B.128 [R227+0xa800], [R6.64] ;  /* 0x0a80000006e37fae */ /* 0x0005f0000b901d4c */
[----:B------:R2:W-:Y:S08]  /*ba30*/  LDGSTS.E.BYPASS.LTC128B.128 [R227+0xb800], [R6.64+0x80] ;  /* 0x0b80008006e37fae */ /* 0x0005f0000b901d4c */
[----:B------:R-:W-:Y:S08]  /*ba40*/  LDSM.16.M88.4 R32, [R213] ;  /* 0x00000000d520783b */ /* 0x000ff00000000200 */
[----:B------:R-:W2:Y:S08]  /*ba50*/  LDSM.16.M88.4 R16, [R222] ;  /* 0x00000000de10783b */ /* 0x000eb00000000200 */
[----:B------:R-:W3:Y:S08]  /*ba60*/  LDSM.16.M88.4 R28, [R213+0x2000] ;  /* 0x00200000d51c783b */ /* 0x000ef00000000200 */
[----:B------:R-:W4:Y:S08]  /*ba70*/  LDSM.16.M88.4 R140, [R222+0x800] ;  /* 0x00080000de8c783b */ /* 0x000f300000000200 */
[----:B------:R-:W0:Y:S08]  /*ba80*/  LDGDEPBAR ;  /* 0x00000000000079af */ /* 0x000e300000000000 */
[----:B------:R-:W-:Y:S01]  /*ba90*/  LDSM.16.M88.4 R176, [R215] ;  /* 0x00000000d7b0783b */ /* 0x000fe20000000200 */
[-C--:B--2---:R-:W-:Y:S07]  /*baa0*/  HMMA.16816.F32 R4, R32, R16.reuse, RZ ;  /* 0x000000102004723c */ /* 0x084fee00000018ff */
[----:B------:R-:W2:Y:S01]  /*bab0*/  LDSM.16.M88.4 R180, [R223] ;  /* 0x00000000dfb4783b */ /* 0x000ea20000000200 */
[C---:B---3--:R-:W-:Y:S07]  /*bac0*/  HMMA.16816.F32 R8, R28.reuse, R16, RZ ;  /* 0x000000101c08723c */ /* 0x048fee00000018ff */
[----:B------:R-:W3:Y:S01]  /*bad0*/  LDSM.16.M88.4 R184, [R215+0x2000] ;  /* 0x00200000d7b8783b */ /* 0x000ee20000000200 */
[-C--:B------:R-:W-:Y:S07]  /*bae0*/  HMMA.16816.F32 R12, R28, R18.reuse, RZ ;  /* 0x000000121c0c723c */ /* 0x080fee00000018ff */
[----:B------:R-:W5:Y:S01]  /*baf0*/  LDSM.16.M88.4 R188, [R226] ;  /* 0x00000000e2bc783b */ /* 0x000f620000000200 */
[C---:B------:R-:W-:Y:S07]  /*bb00*/  HMMA.16816.F32 R16, R32.reuse, R18, RZ ;  /* 0x000000122010723c */ /* 0x040fee00000018ff */
[----:B------:R-:W-:Y:S01]  /*bb10*/  LDSM.16.M88.4 R192, [R221] ;  /* 0x00000000ddc0783b */ /* 0x000fe20000000200 */
[-C--:B----4-:R-:W-:Y:S07]  /*bb20*/  HMMA.16816.F32 R20, R32, R140.reuse, RZ ;  /* 0x0000008c2014723c */ /* 0x090fee00000018ff */
[----:B------:R-:W4:Y:S01]  /*bb30*/  LDSM.16.M88.4 R196, [R220] ;  /* 0x00000000dcc4783b */ /* 0x000f220000000200 */
[C---:B------:R-:W-:Y:S07]  /*bb40*/  HMMA.16816.F32 R24, R28.reuse, R140, RZ ;  /* 0x0000008c1c18723c */ /* 0x040fee00000018ff */
[----:B------:R-:W-:Y:S01]  /*bb50*/  LDSM.16.M88.4 R200, [R220+0x800] ;  /* 0x00080000dcc8783b */ /* 0x000fe20000000200 */
[-C--:B------:R-:W-:Y:S07]  /*bb60*/  HMMA.16816.F32 R28, R28, R142.reuse, RZ ;  /* 0x0000008e1c1c723c */ /* 0x080fee00000018ff */
[----:B------:R-:W-:Y:S01]  /*bb70*/  LDSM.16.M88.4 R204, [R219] ;  /* 0x00000000dbcc783b */ /* 0x000fe20000000200 */
[----:B------:R-:W-:Y:S07]  /*bb80*/  HMMA.16816.F32 R32, R32, R142, RZ ;  /* 0x0000008e2020723c */ /* 0x000fee00000018ff */
[----:B------:R-:W1:Y:S01]  /*bb90*/  LDSM.16.M88.4 R140, [R221+0x2000] ;  /* 0x00200000dd8c783b */ /* 0x000e620000000200 */
[-C--:B--2---:R-:W-:Y:S07]  /*bba0*/  HMMA.16816.F32 R4, R176, R180.reuse, R4 ;  /* 0x000000b4b004723c */ /* 0x084fee0000001804 */
[----:B------:R-:W2:Y:S01]  /*bbb0*/  LDSM.16.M88.4 R208, [R218] ;  /* 0x00000000dad0783b */ /* 0x000ea20000000200 */
[C---:B---3--:R-:W-:Y:S08]  /*bbc0*/  HMMA.16816.F32 R8, R184.reuse, R180, R8 ;  /* 0x000000b4b808723c */ /* 0x048ff00000001808 */
[-C--:B------:R-:W-:Y:S08]  /*bbd0*/  HMMA.16816.F32 R12, R184, R182.reuse, R12 ;  /* 0x000000b6b80c723c */ /* 0x080ff0000000180c */
[C---:B------:R-:W-:Y:S01]  /*bbe0*/  HMMA.16816.F32 R16, R176.reuse, R182, R16 ;  /* 0x000000b6b010723c */ /* 0x040fe20000001810 */
[----:B------:R-:W-:Y:S07]  /*bbf0*/  LDSM.16.M88.4 R180, [R218+0x800] ;  /* 0x00080000dab4783b */ /* 0x000fee0000000200 */
[-C--:B-----5:R-:W-:Y:S08]  /*bc00*/  HMMA.16816.F32 R20, R176, R188.reuse, R20 ;  /* 0x000000bcb014723c */ /* 0x0a0ff00000001814 */
[C---:B------:R-:W-:Y:S08]  /*bc10*/  HMMA.16816.F32 R24, R184.reuse, R188, R24 ;  /* 0x000000bcb818723c */ /* 0x040ff00000001818 */
[-C--:B------:R-:W-:Y:S01]  /*bc20*/  HMMA.16816.F32 R28, R184, R190.reuse, R28 ;  /* 0x000000beb81c723c */ /* 0x080fe2000000181c */
[----:B------:R-:W-:Y:S07]  /*bc30*/  LDSM.16.M88.4 R184, [R213+0x4000] ;  /* 0x00400000d5b8783b */ /* 0x000fee0000000200 */
[----:B------:R-:W-:Y:S01]  /*bc40*/  HMMA.16816.F32 R32, R176, R190, R32 ;  /* 0x000000beb020723c */ /* 0x000fe20000001820 */
[----:B------:R-:W3:Y:S07]  /*bc50*/  LDSM.16.M88.4 R176, [R219+0x2000] ;  /* 0x00200000dbb0783b */ /* 0x000eee0000000200 */
[-C--:B----4-:R-:W-:Y:S01]  /*bc60*/  HMMA.16816.F32 R4, R192, R196.reuse, R4 ;  /* 0x000000c4c004723c */ /* 0x090fe20000001804 */
[----:B------:R-:W4:Y:S07]  /*bc70*/  LDSM.16.M88.4 R188, [R222+0x1000] ;  /* 0x00100000debc783b */ /* 0x000f2e0000000200 */
[C---:B-1----:R-:W-:Y:S08]  /*bc80*/  HMMA.16816.F32 R8, R140.reuse, R196, R8 ;  /* 0x000000c48c08723c */ /* 0x042ff00000001808 */
[-C--:B------:R-:W-:Y:S08]  /*bc90*/  HMMA.16816.F32 R12, R140, R198.reuse, R12 ;  /* 0x000000c68c0c723c */ /* 0x080ff0000000180c */
[C---:B------:R-:W-:Y:S01]  /*bca0*/  HMMA.16816.F32 R16, R192.reuse, R198, R16 ;  /* 0x000000c6c010723c */ /* 0x040fe20000001810 */
[----:B------:R-:W-:Y:S07]  /*bcb0*/  LDSM.16.M88.4 R196, [R215+0x4000] ;  /* 0x00400000d7c4783b */ /* 0x000fee0000000200 */
[-C--:B------:R-:W-:Y:S08]  /*bcc0*/  HMMA.16816.F32 R20, R192, R200.reuse, R20 ;  /* 0x000000c8c014723c */ /* 0x080ff00000001814 */
[C---:B------:R-:W-:Y:S08]  /*bcd0*/  HMMA.16816.F32 R24, R140.reuse, R200, R24 ;  /* 0x000000c88c18723c */ /* 0x040ff00000001818 */
[-C--:B------:R-:W-:Y:S01]  /*bce0*/  HMMA.16816.F32 R28, R140, R202.reuse, R28 ;  /* 0x000000ca8c1c723c */ /* 0x080fe2000000181c */
[----:B------:R-:W1:Y:S07]  /*bcf0*/  LDSM.16.M88.4 R140, [R213+0x6000] ;  /* 0x00600000d58c783b */ /* 0x000e6e0000000200 */
[----:B------:R-:W-:Y:S01]  /*bd00*/  HMMA.16816.F32 R32, R192, R202, R32 ;  /* 0x000000cac020723c */ /* 0x000fe20000001820 */
[----:B------:R-:W5:Y:S07]  /*bd10*/  LDSM.16.M88.4 R192, [R222+0x1800] ;  /* 0x00180000dec0783b */ /* 0x000f6e0000000200 */
[-C--:B--2---:R-:W-:Y:S01]  /*bd20*/  HMMA.16816.F32 R4, R204, R208.reuse, R4 ;  /* 0x000000d0cc04723c */ /* 0x084fe20000001804 */
[----:B------:R-:W2:Y:S07]  /*bd30*/  LDSM.16.M88.4 R200, [R225] ;  /* 0x00000000e1c8783b */ /* 0x000eae0000000200 */
[C---:B---3--:R-:W-:Y:S08]  /*bd40*/  HMMA.16816.F32 R8, R176.reuse, R208, R8 ;  /* 0x000000d0b008723c */ /* 0x048ff00000001808 */
        /* <DEDUP_REMOVED lines=8> */
[----:B------:R-:W2:Y:S07]  /*bdd0*/  LDSM.16.M88.4 R180, [R224] ;  /* 0x00000000e0b4783b */ /* 0x000eae0000000200 */
[-C--:B----4-:R-:W-:Y:S01]  /*bde0*/  HMMA.16816.F32 R4, R184, R188.reuse, R4 ;  /* 0x000000bcb804723c */ /* 0x090fe20000001804 */
[----:B------:R-:W4:Y:S07]  /*bdf0*/  LDSM.16.M88.4 R204, [R221+0x4000] ;  /* 0x00400000ddcc783b */ /* 0x000f2e0000000200 */
[C---:B-1----:R-:W-:Y:S08]  /*be00*/  HMMA.16816.F32 R8, R140.reuse, R188, R8 ;  /* 0x000000bc8c08723c */ /* 0x042ff00000001808 */
[-C--:B------:R-:W-:Y:S08]  /*be10*/  HMMA.16816.F32 R12, R140, R190.reuse, R12 ;  /* 0x000000be8c0c723c */ /* 0x080ff0000000180c */
[C---:B------:R-:W-:Y:S01]  /*be20*/  HMMA.16816.F32 R16, R184.reuse, R190, R16 ;  /* 0x000000beb810723c */ /* 0x040fe20000001810 */
[----:B------:R-:W-:Y:S07]  /*be30*/  LDSM.16.M88.4 R188, [R219+0x4000] ;  /* 0x00400000dbbc783b */ /* 0x000fee0000000200 */
[-C--:B-----5:R-:W-:Y:S08]  /*be40*/  HMMA.16816.F32 R20, R184, R192.reuse, R20 ;  /* 0x000000c0b814723c */ /* 0x0a0ff00000001814 */
[C---:B------:R-:W-:Y:S08]  /*be50*/  HMMA.16816.F32 R24, R140.reuse, R192, R24 ;  /* 0x000000c08c18723c */ /* 0x040ff00000001818 */
[-C--:B------:R-:W-:Y:S01]  /*be60*/  HMMA.16816.F32 R28, R140, R194.reuse, R28 ;  /* 0x000000c28c1c723c */ /* 0x080fe2000000181c */
[----:B------:R-:W1:Y:S07]  /*be70*/  LDSM.16.M88.4 R140, [R221+0x6000] ;  /* 0x00600000dd8c783b */ /* 0x000e6e0000000200 */
[----:B------:R-:W-:Y:S01]  /*be80*/  HMMA.16816.F32 R32, R184, R194, R32 ;  /* 0x000000c2b820723c */ /* 0x000fe20000001820 */
[----:B------:R-:W5:Y:S07]  /*be90*/  LDSM.16.M88.4 R184, [R220+0x1800] ;  /* 0x00180000dcb8783b */ /* 0x000f6e0000000200 */
[-C--:B--2---:R-:W-:Y:S01]  /*bea0*/  HMMA.16816.F32 R4, R196, R200.reuse, R4 ;  /* 0x000000c8c404723c */ /* 0x084fe20000001804 */
[----:B------:R-:W2:Y:S07]  /*beb0*/  LDSM.16.M88.4 R192, [R218+0x1000] ;  /* 0x00100000dac0783b */ /* 0x000eae0000000200 */
[C---:B---3--:R-:W-:Y:S08]  /*bec0*/  HMMA.16816.F32 R8, R176.reuse, R200, R8 ;  /* 0x000000c8b008723c */ /* 0x048ff00000001808 */
[-C--:B------:R-:W-:Y:S08]  /*bed0*/  HMMA.16816.F32 R12, R176, R202.reuse, R12 ;  /* 0x000000cab00c723c */ /* 0x080ff0000000180c */
[C---:B------:R-:W-:Y:S08]  /*bee0*/  HMMA.16816.F32 R16, R196.reuse, R202, R16 ;  /* 0x000000cac410723c */ /* 0x040ff00000001810 */
[-C--:B------:R-:W-:Y:S08]  /*bef0*/  HMMA.16816.F32 R20, R196, R180.reuse, R20 ;  /* 0x000000b4c414723c */ /* 0x080ff00000001814 */
[C---:B------:R-:W-:Y:S08]  /*bf00*/  HMMA.16816.F32 R24, R176.reuse, R180, R24 ;  /* 0x000000b4b018723c */ /* 0x040ff00000001818 */
[-C--:B------:R-:W-:Y:S01]  /*bf10*/  HMMA.16816.F32 R28, R176, R182.reuse, R28 ;  /* 0x000000b6b01c723c */ /* 0x080fe2000000181c */
[----:B------:R-:W3:Y:S07]  /*bf20*/  LDSM.16.M88.4 R176, [R219+0x6000] ;  /* 0x00600000dbb0783b */ /* 0x000eee0000000200 */
[----:B------:R-:W-:Y:S08]  /*bf30*/  HMMA.16816.F32 R32, R196, R182, R32 ;  /* 0x000000b6c420723c */ /* 0x000ff00000001820 */
[-C--:B----4-:R-:W-:Y:S08]  /*bf40*/  HMMA.16816.F32 R4, R204, R208.reuse, R4 ;  /* 0x000000d0cc04723c */ /* 0x090ff00000001804 */
[C---:B-1----:R-:W-:Y:S08]  /*bf50*/  HMMA.16816.F32 R8, R140.reuse, R208, R8 ;  /* 0x000000d08c08723c */ /* 0x042ff00000001808 */
[-C--:B------:R-:W-:Y:S08]  /*bf60*/  HMMA.16816.F32 R12, R140, R210.reuse, R12 ;  /* 0x000000d28c0c723c */ /* 0x080ff0000000180c */
[C---:B------:R-:W-:Y:S08]  /*bf70*/  HMMA.16816.F32 R16, R204.reuse, R210, R16 ;  /* 0x000000d2cc10723c */ /* 0x040ff00000001810 */
[-C--:B-----5:R-:W-:Y:S08]  /*bf80*/  HMMA.16816.F32 R20, R204, R184.reuse, R20 ;  /* 0x000000b8cc14723c */ /* 0x0a0ff00000001814 */
[C---:B------:R-:W-:Y:S08]  /*bf90*/  HMMA.16816.F32 R24, R140.reuse, R184, R24 ;  /* 0x000000b88c18723c */ /* 0x040ff00000001818 */
[-C--:B------:R-:W-:Y:S08]  /*bfa0*/  HMMA.16816.F32 R28, R140, R186.reuse, R28 ;  /* 0x000000ba8c1c723c */ /* 0x080ff0000000181c */
[----:B------:R-:W-:Y:S08]  /*bfb0*/  HMMA.16816.F32 R32, R204, R186, R32 ;  /* 0x000000bacc20723c */ /* 0x000ff00000001820 */
[-C--:B--2---:R-:W-:Y:S08]  /*bfc0*/  HMMA.16816.F32 R4, R188, R192.reuse, R4 ;  /* 0x000000c0bc04723c */ /* 0x084ff00000001804 */
[C---:B---3--:R-:W-:Y:S08]  /*bfd0*/  HMMA.16816.F32 R8, R176.reuse, R192, R8 ;  /* 0x000000c0b008723c */ /* 0x048ff00000001808 */
        /* <DEDUP_REMOVED lines=13> */
[----:B------:R-:W-:Y:S01]  /*c0b0*/  FMUL.FTZ R13, R13, c[0x0][0x2ec] ;  /* 0x0000bb000d0d7a20 */ /* 0x000fe20000410000 */
[----:B------:R-:W3:Y:S10]  /*c0c0*/  MUFU.TANH R143, R6 ;  /* 0x00000006008f7308 */ /* 0x000ef40000002400 */
[----:B------:R4:W1:Y:S10]  /*c0d0*/  MUFU.TANH R183, R7 ;  /* 0x0000000700b77308 */ /* 0x0008740000002400 */
[----:B------:R5:W1:Y:S10]  /*c0e0*/  MUFU.TANH R182, R8 ;  /* 0x0000000800b67308 */ /* 0x000a740000002400 */
[----:B------:R1:W1:Y:S01]  /*c0f0*/  MUFU.TANH R185, R9 ;  /* 0x0000000900b97308 */ /* 0x0002620000002400 */
[----:B----4-:R-:W4:Y:S01]  /*c100*/  LDSM.16.M88.4 R4, [R218+0x1800] ;  /* 0x00180000da04783b */ /* 0x010f220000000200 */
[----:B------:R-:W-:Y:S08]  /*c110*/  DEPBAR.LE SB0, 0x0 ;  /* 0x000080000000791a */ /* 0x000ff00000000000 */
[----:B------:R2:W2:Y:S01]  /*c120*/  MUFU.TANH R180, R10 ;  /* 0x0000000a00b47308 */ /* 0x0004a20000002400 */
[----:B------:R-:W-:Y:S01]  /*c130*/  BAR.SYNC.DEFER_BLOCKING 0x0 ;  /* 0x0000000000007b1d */ /* 0x000fe20000010000 */
[----:B-----5:R-:W-:Y:S08]  /*c140*/  FMUL.FTZ R8, R18, c[0x0][0x2ec] ;  /* 0x0000bb0012087a20 */ /* 0x020ff00000410000 */
[----:B------:R5:W3:Y:S01]  /*c150*/  MUFU.TANH R187, R11 ;  /* 0x0000000b00bb7308 */ /* 0x000ae20000002400 */
[----:B-1----:R-:W-:Y:S09]  /*c160*/  FMUL.FTZ R9, R17, c[0x0][0x2ec] ;  /* 0x0000bb0011097a20 */ /* 0x002ff20000410000 */
[----:B------:R1:W1:Y:S01]  /*c170*/  MUFU.TANH R186, R12 ;  /* 0x0000000c00ba7308 */ /* 0x0002620000002400 */
[----:B--2---:R-:W-:Y:S09]  /*c180*/  FMUL.FTZ R10, R16, c[0x0][0x2ec] ;  /* 0x0000bb00100a7a20 */ /* 0x004ff20000410000 */
[----:B------:R2:W2:Y:S01]  /*c190*/  MUFU.TANH R184, R13 ;  /* 0x0000000d00b87308 */ /* 0x0004a20000002400 */
[-C--:B----4-:R-:W-:Y:S05]  /*c1a0*/  HMMA.16816.F32 R20, R188, R4.reuse, R20 ;  /* 0x00000004bc14723c */ /* 0x090fea0000001814 */
[----:B-----5:R-:W-:Y:S04]  /*c1b0*/  FMUL.FTZ R11, R19, c[0x0][0x2ec] ;  /* 0x0000bb00130b7a20 */ /* 0x020fe80000410000 */
[----:B------:R-:W4:Y:S01]  /*c1c0*/  MUFU.TANH R10, R10 ;  /* 0x0000000a000a7308 */ /* 0x000f220000002400 */
[C---:B------:R-:W-:Y:S04]  /*c1d0*/  HMMA.16816.F32 R24, R176.reuse, R4, R24 ;  /* 0x00000004b018723c */ /* 0x040fe80000001818 */
[----:B-1----:R-:W-:Y:S05]  /*c1e0*/  FMUL.FTZ R12, R15, c[0x0][0x2ec] ;  /* 0x0000bb000f0c7a20 */ /* 0x002fea0000410000 */
[----:B------:R-:W1:Y:S01]  /*c1f0*/  MUFU.TANH R9, R9 ;  /* 0x0000000900097308 */ /* 0x000e620000002400 */
[-C--:B------:R-:W-:Y:S03]  /*c200*/  HMMA.16816.F32 R28, R176, R6.reuse, R28 ;  /* 0x00000006b01c723c */ /* 0x080fe6000000181c */
[----:B--2---:R-:W-:Y:S02]  /*c210*/  FMUL.FTZ R13, R14, c[0x0][0x2ec] ;  /* 0x0000bb000e0d7a20 */ /* 0x004fe40000410000 */
[----:B------:R-:W-:Y:S03]  /*c220*/  FMUL.FTZ R20, R20, c[0x0][0x2ec] ;  /* 0x0000bb0014147a20 */ /* 0x000fe60000410000 */
[----:B------:R-:W-:Y:S01]  /*c230*/  HMMA.16816.F32 R32, R188, R6, R32 ;  /* 0x00000006bc20723c */ /* 0x000fe20000001820 */
[----:B------:R-:W2:Y:S03]  /*c240*/  MUFU.TANH R13, R13 ;  /* 0x0000000d000d7308 */ /* 0x000ea60000002400 */
[----:B------:R-:W-:Y:S02]  /*c250*/  FMUL.FTZ R21, R21, c[0x0][0x2ec] ;  /* 0x0000bb0015157a20 */ /* 0x000fe40000410000 */
[----:B------:R-:W-:Y:S02]  /*c260*/  FMUL.FTZ R22, R22, c[0x0][0x2ec] ;  /* 0x0000bb0016167a20 */ /* 0x000fe40000410000 */
[----:B------:R-:W-:Y:S03]  /*c270*/  FMUL.FTZ R23, R23, c[0x0][0x2ec] ;  /* 0x0000bb0017177a20 */ /* 0x000fe60000410000 */
        /* <DEDUP_REMOVED lines=14> */
[----:B------:R-:W-:Y:S07]  /*c360*/  FMUL.FTZ R35, R35, c[0x0][0x2ec] ;  /* 0x0000bb0023237a20 */ /* 0x000fee0000410000 */
        /* <DEDUP_REMOVED lines=17> */
.L_x_874:
[----:B------:R-:W-:Y:S01]  /*c480*/  FMNMX.FTZ R0, R142, R132, !PT ;  /* 0x000000848e007209 */ /* 0x000fe20007810000 */
[----:B------:R-:W-:Y:S01]  /*c490*/  LDSM.16.MT88.4 R20, [R212+0xa000] ;  /* 0x00a00000d414783b */ /* 0x000fe20000004200 */
[----:B------:R-:W-:Y:S02]  /*c4a0*/  IADD3 R228, R228, -0x1, RZ ;  /* 0xffffffffe4e47810 */ /* 0x000fe40007ffe0ff */
[----:B-1----:R-:W-:Y:S02]  /*c4b0*/  FMNMX.FTZ R2, R181, R0, !PT ;  /* 0x00000000b5027209 */ /* 0x002fe40007810000 */
        /* <DEDUP_REMOVED lines=29> */
[----:B------:R-:W-:Y:S01]  /*c690*/  FMNMX.FTZ R2, R197, R2, !PT ;  /* 0x00000002c5027209 */ /* 0x000fe20007810000 */
[----:B------:R-:W1:Y:S01]  /*c6a0*/  SHFL.BFLY PT, R135, R3, 0x2, 0x1f ;  /* 0x0c401f0003877f89 */ /* 0x000e6200000e0000 */
[----:B------:R-:W-:Y:S02]  /*c6b0*/  FMNMX.FTZ R0, R141, R0, !PT ;  /* 0x000000008d007209 */ /* 0x000fe40007810000 */
[----:B------:R-:W-:Y:S04]  /*c6c0*/  FMNMX.FTZ R4, R200, R2, !PT ;  /* 0x00000002c8047209 */ /* 0x000fe80007810000 */
[----:B------:R-:W-:Y:S01]  /*c6d0*/  FMNMX.FTZ R4, R201, R4, !PT ;  /* 0x00000004c9047209 */ /* 0x000fe20007810000 */
[----:B------:R-:W2:Y:S08]  /*c6e0*/  SHFL.BFLY PT, R6, R136, 0x1, 0x1f ;  /* 0x0c201f0088067f89 */ /* 0x000eb000000e0000 */
[----:B------:R-:W3:Y:S08]  /*c6f0*/  SHFL.BFLY PT, R2, R0, 0x2, 0x1f ;  /* 0x0c401f0000027f89 */ /* 0x000ef000000e0000 */
[----:B------:R-:W4:Y:S01]  /*c700*/  SHFL.BFLY PT, R5, R4, 0x2, 0x1f ;  /* 0x0c401f0004057f89 */ /* 0x000f2200000e0000 */
[----:B-1----:R-:W-:Y:S02]  /*c710*/  FMNMX.FTZ R135, R3, R135, !PT ;  /* 0x0000008703877209 */ /* 0x002fe40007810000 */
[----:B--2---:R-:W-:Y:S05]  /*c720*/  FMNMX.FTZ R136, R136, R6, !PT ;  /* 0x0000000688887209 */ /* 0x004fea0007810000 */
[----:B------:R-:W1:Y:S01]  /*c730*/  SHFL.BFLY PT, R7, R135, 0x1, 0x1f ;  /* 0x0c201f0087077f89 */ /* 0x000e6200000e0000 */
[----:B------:R-:W-:Y:S02]  /*c740*/  FSETP.NEU.FTZ.AND P1, PT, R136, -INF , PT ;  /* 0xff8000008800780b */ /* 0x000fe40003f3d000 */
[----:B---3--:R-:W-:Y:S01]  /*c750*/  FMNMX.FTZ R2, R0, R2, !PT ;  /* 0x0000000200027209 */ /* 0x008fe20007810000 */
[----:B------:R-:W-:Y:S04]  /*c760*/  FADD.FTZ R0, -R136, R132 ;  /* 0x0000008488007221 */ /* 0x000fe80000010100 */
[----:B------:R-:W-:Y:S01]  /*c770*/  FMUL.FTZ R0, R0, c[0x0][0x23c] ;  /* 0x00008f0000007a20 */ /* 0x000fe20000410000 */
[----:B------:R-:W2:Y:S01]  /*c780*/  SHFL.BFLY PT, R3, R2, 0x1, 0x1f ;  /* 0x0c201f0002037f89 */ /* 0x000ea200000e0000 */
[----:B----4-:R-:W-:Y:S02]  /*c790*/  FMNMX.FTZ R4, R4, R5, !PT ;  /* 0x0000000504047209 */ /* 0x010fe40007810000 */
[----:B------:R3:W4:Y:S05]  /*c7a0*/  MUFU.EX2 R133, R0 ;  /* 0x0000000000857308 */ /* 0x00072a0000000800 */
[----:B------:R-:W5:Y:S01]  /*c7b0*/  SHFL.BFLY PT, R134, R4, 0x1, 0x1f ;  /* 0x0c201f0004867f89 */ /* 0x000f6200000e0000 */
[----:B-1----:R-:W-:Y:S02]  /*c7c0*/  FMNMX.FTZ R135, R135, R7, !PT ;  /* 0x0000000787877209 */ /* 0x002fe40007810000 */
[----:B--2---:R-:W-:Y:S03]  /*c7d0*/  FMNMX.FTZ R3, R2, R3, !PT ;  /* 0x0000000302037209 */ /* 0x004fe60007810000 */
[----:B---3--:R-:W-:Y:S02]  /*c7e0*/  FADD.FTZ R0, -R135, R137 ;  /* 0x0000008987007221 */ /* 0x008fe40000010100 */
[----:B------:R-:W-:Y:S02]  /*c7f0*/  FMUL.FTZ R137, R136, c[0x0][0x23c] ;  /* 0x00008f0088897a20 */ /* 0x000fe40000410000 */
[----:B------:R-:W-:Y:S01]  /*c800*/  FMUL.FTZ R0, R0, c[0x0][0x23c] ;  /* 0x00008f0000007a20 */ /* 0x000fe20000410000 */
[----:B-----5:R-:W-:Y:S01]  /*c810*/  FMNMX.FTZ R134, R4, R134, !PT ;  /* 0x0000008604867209 */ /* 0x020fe20007810000 */
[----:B----4-:R-:W-:Y:S01]  /*c820*/  FMUL.FTZ R16, R133, R156 ;  /* 0x0000009c85107220 */ /* 0x010fe20000410000 */
[----:B------:R-:W-:Y:S01]  /*c830*/  FSEL R137, R137, RZ, P1 ;  /* 0x000000ff89897208 */ /* 0x000fe20000800000 */
[----:B------:R1:W2:Y:S01]  /*c840*/  MUFU.EX2 R132, R0 ;  /* 0x0000000000847308 */ /* 0x0002a20000000800 */
[----:B------:R-:W-:Y:S01]  /*c850*/  FSETP.NEU.FTZ.AND P1, PT, R135, -INF , PT ;  /* 0xff8000008700780b */ /* 0x000fe20003f3d000 */
[----:B------:R-:W-:Y:S02]  /*c860*/  FMUL.FTZ R17, R133, R157 ;  /* 0x0000009d85117220 */ /* 0x000fe40000410000 */
[--C-:B------:R-:W-:Y:S02]  /*c870*/  FFMA.FTZ R4, R142, c[0x0][0x23c], -R137.reuse ;  /* 0x00008f008e047a23 */ /* 0x100fe40000010889 */
[----:B------:R-:W-:Y:S02]  /*c880*/  FMUL.FTZ R142, R3, c[0x0][0x23c] ;  /* 0x00008f00038e7a20 */ /* 0x000fe40000410000 */
[--C-:B------:R-:W-:Y:S02]  /*c890*/  FFMA.FTZ R5, R181, c[0x0][0x23c], -R137.reuse ;  /* 0x00008f00b5057a23 */ /* 0x100fe40000010889 */
[----:B------:R3:W-:Y:S01]  /*c8a0*/  MUFU.EX2 R247, R4 ;  /* 0x0000000400f77308 */ /* 0x0007e20000000800 */
        /* <DEDUP_REMOVED lines=16> */
[--C-:B---3--:R-:W-:Y:S02]  /*c9b0*/  FFMA.FTZ R4, R143, c[0x0][0x23c], -R138.reuse ;  /* 0x00008f008f047a23 */ /* 0x108fe4000001088a */
[----:B------:R-:W-:Y:S02]  /*c9c0*/  FFMA.FTZ R143, R192, c[0x0][0x23c], -R137 ;  /* 0x00008f00c08f7a23 */ /* 0x000fe40000010889 */
[C---:B------:R-:W-:Y:S02]  /*c9d0*/  FMUL.FTZ R18, R132.reuse, R158 ;  /* 0x0000009e84127220 */ /* 0x040fe40000410000 */
[----:B------:R3:W-:Y:S01]  /*c9e0*/  MUFU.EX2 R243, R4 ;  /* 0x0000000400f37308 */ /* 0x0007e20000000800 */
[--C-:B----4-:R-:W-:Y:S02]  /*c9f0*/  FFMA.FTZ R5, R11, c[0x0][0x23c], -R138.reuse ;  /* 0x00008f000b057a23 */ /* 0x110fe4000001088a */
[C---:B------:R-:W-:Y:S02]  /*ca00*/  FMUL.FTZ R19, R132.reuse, R159 ;  /* 0x0000009f84137220 */ /* 0x040fe40000410000 */
[C---:B------:R-:W-:Y:S01]  /*ca10*/  FMUL.FTZ R34, R132.reuse, R174 ;  /* 0x000000ae84227220 */ /* 0x040fe20000410000 */
[----:B------:R-:W-:Y:S01]  /*ca20*/  LDSM.16.MT88.4 R156, [R216+0xa000] ;  /* 0x00a00000d89c783b */ /* 0x000fe20000004200 */
[C---:B------:R-:W-:Y:S02]  /*ca30*/  FMUL.FTZ R35, R132.reuse, R175 ;  /* 0x000000af84237220 */ /* 0x040fe40000410000 */
[C---:B------:R-:W-:Y:S01]  /*ca40*/  FMUL.FTZ R38, R132.reuse, R38 ;  /* 0x0000002684267220 */ /* 0x040fe20000410000 */
[----:B------:R4:W-:Y:S01]  /*ca50*/  MUFU.EX2 R233, R143 ;  /* 0x0000008f00e97308 */ /* 0x0009e20000000800 */
[C---:B------:R-:W-:Y:S02]  /*ca60*/  FMUL.FTZ R39, R132.reuse, R39 ;  /* 0x0000002784277220 */ /* 0x040fe40000410000 */
[----:B------:R-:W-:Y:S01]  /*ca70*/  FMUL.FTZ R50, R132, R50 ;  /* 0x0000003284327220 */ /* 0x000fe20000410000 */
[----:B------:R-:W-:Y:S01]  /*ca80*/  LDSM.16.MT88.4 R172, [R214+0xa800] ;  /* 0x00a80000d6ac783b */ /* 0x000fe20000004200 */
[----:B-1----:R-:W-:Y:S02]  /*ca90*/  FADD.FTZ R0, -R3, R139 ;  /* 0x0000008b03007221 */ /* 0x002fe40000010100 */
[----:B------:R-:W-:Y:S02]  /*caa0*/  FMUL.FTZ R139, R134, c[0x0][0x23c] ;  /* 0x00008f00868b7a20 */ /* 0x000fe40000410000 */
[----:B------:R-:W-:Y:S01]  /*cab0*/  FMUL.FTZ R0, R0, c[0x0][0x23c] ;  /* 0x00008f0000007a20 */ /* 0x000fe20000410000 */
[----:B------:R1:W-:Y:S01]  /*cac0*/  MUFU.EX2 R244, R5 ;  /* 0x0000000500f47308 */ /* 0x0003e20000000800 */
[C---:B--2---:R-:W-:Y:S01]  /*cad0*/  FMUL.FTZ R24, R2.reuse, R164 ;  /* 0x000000a402187220 */ /* 0x044fe20000410000 */
[----:B------:R-:W-:Y:S01]  /*cae0*/  FSEL R139, R139, RZ, P1 ;  /* 0x000000ff8b8b7208 */ /* 0x000fe20000800000 */
[C---:B------:R-:W-:Y:S01]  /*caf0*/  FMUL.FTZ R25, R2.reuse, R165 ;  /* 0x000000a502197220 */ /* 0x040fe20000410000 */
[----:B------:R-:W-:Y:S01]  /*cb00*/  FSETP.NEU.FTZ.AND P1, PT, R3, -INF , PT ;  /* 0xff8000000300780b */ /* 0x000fe20003f3d000 */
[--C-:B---3--:R-:W-:Y:S02]  /*cb10*/  FFMA.FTZ R4, R183, c[0x0][0x23c], -R138.reuse ;  /* 0x00008f00b7047a23 */ /* 0x108fe4000001088a */
[----:B------:R-:W-:Y:S01]  /*cb20*/  FMUL.FTZ R28, R2, R168 ;  /* 0x000000a8021c7220 */ /* 0x000fe20000410000 */
[----:B------:R-:W-:Y:S01]  /*cb30*/  FSEL R142, R142, RZ, P1 ;  /* 0x000000ff8e8e7208 */ /* 0x000fe20000800000 */
[C---:B------:R-:W-:Y:S01]  /*cb40*/  FMUL.FTZ R29, R2.reuse, R169 ;  /* 0x000000a9021d7220 */ /* 0x040fe20000410000 */
[----:B------:R-:W2:Y:S01]  /*cb50*/  MUFU.EX2 R245, R4 ;  /* 0x0000000400f57308 */ /* 0x000ea20000000800 */
[C---:B------:R-:W-:Y:S02]  /*cb60*/  FMUL.FTZ R40, R2.reuse, R40 ;  /* 0x0000002802287220 */ /* 0x040fe40000410000 */
[C---:B------:R-:W-:Y:S02]  /*cb70*/  FMUL.FTZ R41, R2.reuse, R41 ;  /* 0x0000002902297220 */ /* 0x040fe40000410000 */
[--C-:B----4-:R-:W-:Y:S02]  /*cb80*/  FFMA.FTZ R143, R193, c[0x0][0x23c], -R137.reuse ;  /* 0x00008f00c18f7a23 */ /* 0x110fe40000010889 */
[C---:B------:R-:W-:Y:S02]  /*cb90*/  FMUL.FTZ R44, R2.reuse, R44 ;  /* 0x0000002c022c7220 */ /* 0x040fe40000410000 */
[----:B------:R-:W-:Y:S01]  /*cba0*/  FMUL.FTZ R45, R2, R45 ;  /* 0x0000002d022d7220 */ /* 0x000fe20000410000 */
[----:B------:R-:W3:Y:S01]  /*cbb0*/  MUFU.EX2 R0, R0 ;  /* 0x0000000000007308 */ /* 0x000ee20000000800 */
[C---:B------:R-:W-:Y:S02]  /*cbc0*/  FMUL.FTZ R51, R132.reuse, R51 ;  /* 0x0000003384337220 */ /* 0x040fe40000410000 */
[C---:B------:R-:W-:Y:S02]  /*cbd0*/  FMUL.FTZ R53, R133.reuse, R53 ;  /* 0x0000003585357220 */ /* 0x040fe40000410000 */
[----:B-1----:R-:W-:Y:S02]  /*cbe0*/  FMUL.FTZ R5, R133, R149 ;  /* 0x0000009585057220 */ /* 0x002fe40000410000 */
[C---:B------:R-:W-:Y:S02]  /*cbf0*/  FMUL.FTZ R54, R132.reuse, R54 ;  /* 0x0000003684367220 */ /* 0x040fe40000410000 */
[----:B------:R-:W-:Y:S01]  /*cc00*/  FMUL.FTZ R55, R132, R55 ;  /* 0x0000003784377220 */ /* 0x000fe20000410000 */
[----:B------:R1:W-:Y:S01]  /*cc10*/  MUFU.EX2 R232, R143 ;  /* 0x0000008f00e87308 */ /* 0x0003e20000000800 */
[C---:B------:R-:W-:Y:S02]  /*cc20*/  FMUL.FTZ R56, R2.reuse, R56 ;  /* 0x0000003802387220 */ /* 0x040fe40000410000 */
[----:B------:R-:W-:Y:S01]  /*cc30*/  FMUL.FTZ R57, R2, R57 ;  /* 0x0000003902397220 */ /* 0x000fe20000410000 */
[----:B--2---:R-:W-:Y:S01]  /*cc40*/  F2FP.PACK_AB R149, R245, R243 ;  /* 0x000000f3f595723e */ /* 0x004fe200000000ff */
[--C-:B------:R-:W-:Y:S02]  /*cc50*/  FFMA.FTZ R4, R10, c[0x0][0x23c], -R137.reuse ;  /* 0x00008f000a047a23 */ /* 0x100fe40000010889 */
[C---:B------:R-:W-:Y:S02]  /*cc60*/  FMUL.FTZ R60, R2.reuse, R60 ;  /* 0x0000003c023c7220 */ /* 0x040fe40000410000 */
[----:B------:R-:W-:Y:S01]  /*cc70*/  FMUL.FTZ R61, R2, R61 ;  /* 0x0000003d023d7220 */ /* 0x000fe20000410000 */
[----:B------:R2:W-:Y:S01]  /*cc80*/  MUFU.EX2 R246, R4 ;  /* 0x0000000400f67308 */ /* 0x0005e20000000800 */
[C---:B------:R-:W-:Y:S02]  /*cc90*/  FMUL.FTZ R64, R133.reuse, R64 ;  /* 0x0000004085407220 */ /* 0x040fe40000410000 */
[----:B------:R-:W-:Y:S02]  /*cca0*/  FMUL.FTZ R65, R133, R65 ;  /* 0x0000004185417220 */ /* 0x000fe40000410000 */
[C---:B---3--:R-:W-:Y:S02]  /*ccb0*/  FMUL.FTZ R10, R0.reuse, R146 ;  /* 0x00000092000a7220 */ /* 0x048fe40000410000 */
[C---:B------:R-:W-:Y:S02]  /*ccc0*/  FMUL.FTZ R11, R0.reuse, R147 ;  /* 0x00000093000b7220 */ /* 0x040fe40000410000 */
[C---:B------:R-:W-:Y:S02]  /*ccd0*/  FMUL.FTZ R14, R0.reuse, R154 ;  /* 0x0000009a000e7220 */ /* 0x040fe40000410000 */
[C---:B------:R-:W-:Y:S02]  /*cce0*/  FMUL.FTZ R15, R0.reuse, R155 ;  /* 0x0000009b000f7220 */ /* 0x040fe40000410000 */
[----:B------:R-:W-:Y:S02]  /*ccf0*/  FMUL.FTZ R26, R0, R166 ;  /* 0x000000a6001a7220 */ /* 0x000fe40000410000 */
[--C-:B-1----:R-:W-:Y:S02]  /*cd00*/  FFMA.FTZ R143, R194, c[0x0][0x23c], -R138.reuse ;  /* 0x00008f00c28f7a23 */ /* 0x102fe4000001088a */
[C---:B------:R-:W-:Y:S02]  /*cd10*/  FMUL.FTZ R27, R0.reuse, R167 ;  /* 0x000000a7001b7220 */ /* 0x040fe40000410000 */
[----:B------:R1:W-:Y:S01]  /*cd20*/  MUFU.EX2 R231, R143 ;  /* 0x0000008f00e77308 */ /* 0x0003e20000000800 */
[C---:B------:R-:W-:Y:S02]  /*cd30*/  FMUL.FTZ R30, R0.reuse, R170 ;  /* 0x000000aa001e7220 */ /* 0x040fe40000410000 */
[----:B------:R-:W-:Y:S02]  /*cd40*/  FMUL.FTZ R31, R0, R171 ;  /* 0x000000ab001f7220 */ /* 0x000fe40000410000 */
[----:B--2---:R-:W-:Y:S02]  /*cd50*/  FFMA.FTZ R4, R9, c[0x0][0x23c], -R137 ;  /* 0x00008f0009047a23 */ /* 0x004fe40000010889 */
[----:B------:R-:W-:Y:S02]  /*cd60*/  FFMA.FTZ R9, R184, c[0x0][0x23c], -R139 ;  /* 0x00008f00b8097a23 */ /* 0x000fe4000001088b */
[C---:B------:R-:W-:Y:S01]  /*cd70*/  FMUL.FTZ R42, R0.reuse, R42 ;  /* 0x0000002a002a7220 */ /* 0x040fe20000410000 */
        /* <DEDUP_REMOVED lines=9> */
[--C-:B-1----:R-:W-:Y:S02]  /*ce10*/  FFMA.FTZ R143, R195, c[0x0][0x23c], -R138.reuse ;  /* 0x00008f00c38f7a23 */ /* 0x102fe4000001088a */
[----:B------:R-:W-:Y:S01]  /*ce20*/  LDSM.16.MT88.4 R192, [R214+0xb800] ;  /* 0x00b80000d6c0783b */ /* 0x000fe20000004200 */
[C---:B------:R-:W-:Y:S02]  /*ce30*/  FMUL.FTZ R66, R132.reuse, R66 ;  /* 0x0000004284427220 */ /* 0x040fe40000410000 */
[----:B------:R1:W-:Y:S01]  /*ce40*/  MUFU.EX2 R230, R143 ;  /* 0x0000008f00e67308 */ /* 0x0003e20000000800 */
[----:B------:R-:W-:Y:S02]  /*ce50*/  FMUL.FTZ R67, R132, R67 ;  /* 0x0000004384437220 */ /* 0x000fe40000410000 */
[C---:B------:R-:W-:Y:S01]  /*ce60*/  FMUL.FTZ R68, R133.reuse, R68 ;  /* 0x0000004485447220 */ /* 0x040fe20000410000 */
[----:B--2---:R-:W-:Y:S01]  /*ce70*/  F2FP.PACK_AB R150, R248, R246 ;  /* 0x000000f6f896723e */ /* 0x004fe200000000ff */
[--C-:B------:R-:W-:Y:S02]  /*ce80*/  FFMA.FTZ R4, R8, c[0x0][0x23c], -R138.reuse ;  /* 0x00008f0008047a23 */ /* 0x100fe4000001088a */
[----:B------:R-:W-:Y:S02]  /*ce90*/  FMUL.FTZ R8, R2, R144 ;  /* 0x0000009002087220 */ /* 0x000fe40000410000 */
[----:B------:R-:W-:Y:S01]  /*cea0*/  FMUL.FTZ R69, R133, R69 ;  /* 0x0000004585457220 */ /* 0x000fe20000410000 */
[----:B------:R-:W2:Y:S01]  /*ceb0*/  MUFU.EX2 R242, R4 ;  /* 0x0000000400f27308 */ /* 0x000ea20000000800 */
[C---:B------:R-:W-:Y:S02]  /*cec0*/  FMUL.FTZ R70, R132.reuse, R70 ;  /* 0x0000004684467220 */ /* 0x040fe40000410000 */
[----:B------:R-:W-:Y:S02]  /*ced0*/  FMUL.FTZ R71, R132, R71 ;  /* 0x0000004784477220 */ /* 0x000fe40000410000 */
[C---:B---3--:R-:W-:Y:S02]  /*cee0*/  FMUL.FTZ R9, R2.reuse, R145 ;  /* 0x0000009102097220 */ /* 0x048fe40000410000 */
[C---:B------:R-:W-:Y:S02]  /*cef0*/  FMUL.FTZ R72, R2.reuse, R72 ;  /* 0x0000004802487220 */ /* 0x040fe40000410000 */
[----:B------:R-:W-:Y:S02]  /*cf00*/  FMUL.FTZ R73, R2, R73 ;  /* 0x0000004902497220 */ /* 0x000fe40000410000 */
[C---:B------:R-:W-:Y:S02]  /*cf10*/  FMUL.FTZ R74, R0.reuse, R74 ;  /* 0x0000004a004a7220 */ /* 0x040fe40000410000 */
[----:B------:R-:W-:Y:S02]  /*cf20*/  FMUL.FTZ R75, R0, R75 ;  /* 0x0000004b004b7220 */ /* 0x000fe40000410000 */
[--C-:B-1----:R-:W-:Y:S02]  /*cf30*/  FFMA.FTZ R143, R188, c[0x0][0x23c], -R137.reuse ;  /* 0x00008f00bc8f7a23 */ /* 0x102fe40000010889 */
[----:B------:R-:W-:Y:S02]  /*cf40*/  FFMA.FTZ R137, R189, c[0x0][0x23c], -R137 ;  /* 0x00008f00bd897a23 */ /* 0x000fe40000010889 */
[C---:B------:R-:W-:Y:S01]  /*cf50*/  FMUL.FTZ R76, R2.reuse, R76 ;  /* 0x0000004c024c7220 */ /* 0x040fe20000410000 */
[----:B------:R-:W-:Y:S01]  /*cf60*/  MUFU.EX2 R229, R143 ;  /* 0x0000008f00e57308 */ /* 0x000fe20000000800 */
[----:B------:R-:W-:Y:S02]  /*cf70*/  FMUL.FTZ R77, R2, R77 ;  /* 0x0000004d024d7220 */ /* 0x000fe40000410000 */
[----:B------:R-:W-:Y:S01]  /*cf80*/  FMUL.FTZ R78, R0, R78 ;  /* 0x0000004e004e7220 */ /* 0x000fe20000410000 */
[----:B--2---:R-:W-:Y:S01]  /*cf90*/  F2FP.PACK_AB R151, R244, R242 ;  /* 0x000000f2f497723e */ /* 0x004fe200000000ff */
[--C-:B------:R-:W-:Y:S02]  /*cfa0*/  FFMA.FTZ R4, R182, c[0x0][0x23c], -R139.reuse ;  /* 0x00008f00b6047a23 */ /* 0x100fe4000001088b */
[----:B------:R-:W-:Y:S02]  /*cfb0*/  FMUL.FTZ R79, R0, R79 ;  /* 0x0000004f004f7220 */ /* 0x000fe40000410000 */
[C---:B------:R-:W-:Y:S01]  /*cfc0*/  FMUL.FTZ R80, R133.reuse, R80 ;  /* 0x0000005085507220 */ /* 0x040fe20000410000 */
[----:B------:R1:W-:Y:S01]  /*cfd0*/  MUFU.EX2 R239, R4 ;  /* 0x0000000400ef7308 */ /* 0x0003e20000000800 */
[C---:B------:R-:W-:Y:S02]  /*cfe0*/  FMUL.FTZ R81, R133.reuse, R81 ;  /* 0x0000005185517220 */ /* 0x040fe40000410000 */
[C---:B------:R-:W-:Y:S02]  /*cff0*/  FMUL.FTZ R82, R132.reuse, R82 ;  /* 0x0000005284527220 */ /* 0x040fe40000410000 */
[C---:B------:R-:W-:Y:S02]  /*d000*/  FMUL.FTZ R83, R132.reuse, R83 ;  /* 0x0000005384537220 */ /* 0x040fe40000410000 */
[C---:B------:R-:W-:Y:S02]  /*d010*/  FMUL.FTZ R84, R133.reuse, R84 ;  /* 0x0000005485547220 */ /* 0x040fe40000410000 */
[----:B------:R-:W-:Y:S01]  /*d020*/  FMUL.FTZ R85, R133, R85 ;  /* 0x0000005585557220 */ /* 0x000fe20000410000 */
        /* <DEDUP_REMOVED lines=8> */
[--C-:B-1----:R-:W-:Y:S02]  /*d0b0*/  FFMA.FTZ R4, R185, c[0x0][0x23c], -R139.reuse ;  /* 0x00008f00b9047a23 */ /* 0x102fe4000001088b */
[----:B------:R-:W-:Y:S02]  /*d0c0*/  FMUL.FTZ R93, R2, R93 ;  /* 0x0000005d025d7220 */ /* 0x000fe40000410000 */
[----:B------:R-:W1:Y:S01]  /*d0d0*/  MUFU.EX2 R241, R4 ;  /* 0x0000000400f17308 */ /* 0x000e620000000800 */
[C---:B------:R-:W-:Y:S02]  /*d0e0*/  FMUL.FTZ R94, R0.reuse, R94 ;  /* 0x0000005e005e7220 */ /* 0x040fe40000410000 */
[----:B------:R-:W-:Y:S02]  /*d0f0*/  FMUL.FTZ R95, R0, R95 ;  /* 0x0000005f005f7220 */ /* 0x000fe40000410000 */
[--C-:B--2---:R-:W-:Y:S02]  /*d100*/  FFMA.FTZ R137, R190, c[0x0][0x23c], -R138.reuse ;  /* 0x00008f00be897a23 */ /* 0x104fe4000001088a */
[----:B------:R-:W-:Y:S02]  /*d110*/  FFMA.FTZ R138, R191, c[0x0][0x23c], -R138 ;  /* 0x00008f00bf8a7a23 */ /* 0x000fe4000001088a */
[----:B------:R-:W-:Y:S01]  /*d120*/  LDSM.16.MT88.4 R188, [R212+0xb800] ;  /* 0x00b80000d4bc783b */ /* 0x000fe20000004200 */
[----:B------:R2:W-:Y:S01]  /*d130*/  MUFU.EX2 R210, R137 ;  /* 0x0000008900d27308 */ /* 0x0005e20000000800 */
[C---:B------:R-:W-:Y:S02]  /*d140*/  FMUL.FTZ R96, R133.reuse, R96 ;  /* 0x0000006085607220 */ /* 0x040fe40000410000 */
[C---:B------:R-:W-:Y:S02]  /*d150*/  FMUL.FTZ R97, R133.reuse, R97 ;  /* 0x0000006185617220 */ /* 0x040fe40000410000 */
[C---:B------:R-:W-:Y:S02]  /*d160*/  FMUL.FTZ R98, R132.reuse, R98 ;  /* 0x0000006284627220 */ /* 0x040fe40000410000 */
[C---:B------:R-:W-:Y:S02]  /*d170*/  FMUL.FTZ R99, R132.reuse, R99 ;  /* 0x0000006384637220 */ /* 0x040fe40000410000 */
[C---:B------:R-:W-:Y:S01]  /*d180*/  FMUL.FTZ R100, R133.reuse, R100 ;  /* 0x0000006485647220 */ /* 0x040fe20000410000 */
[----:B------:R-:W3:Y:S01]  /*d190*/  MUFU.EX2 R209, R138 ;  /* 0x0000008a00d17308 */ /* 0x000ee20000000800 */
[----:B------:R-:W-:Y:S02]  /*d1a0*/  FMUL.FTZ R101, R133, R101 ;  /* 0x0000006585657220 */ /* 0x000fe40000410000 */
[----:B------:R-:W-:Y:S01]  /*d1b0*/  FMUL.FTZ R102, R132, R102 ;  /* 0x0000006684667220 */ /* 0x000fe20000410000 */
[----:B-1----:R-:W-:Y:S01]  /*d1c0*/  F2FP.PACK_AB R144, R241, R239 ;  /* 0x000000eff190723e */ /* 0x002fe200000000ff */
[--C-:B------:R-:W-:Y:S02]  /*d1d0*/  FFMA.FTZ R4, R180, c[0x0][0x23c], -R142.reuse ;  /* 0x00008f00b4047a23 */ /* 0x100fe4000001088e */
[----:B------:R-:W-:Y:S01]  /*d1e0*/  LDSM.16.MT88.4 R180, [R217+0xa800] ;  /* 0x00a80000d9b4783b */ /* 0x000fe20000004200 */
[----:B------:R-:W-:Y:S02]  /*d1f0*/  FMUL.FTZ R103, R132, R103 ;  /* 0x0000006784677220 */ /* 0x000fe40000410000 */
[----:B------:R1:W-:Y:S01]  /*d200*/  MUFU.EX2 R235, R4 ;  /* 0x0000000400eb7308 */ /* 0x0003e20000000800 */
[C---:B------:R-:W-:Y:S02]  /*d210*/  FMUL.FTZ R112, R133.reuse, R112 ;  /* 0x0000007085707220 */ /* 0x040fe40000410000 */
[C---:B------:R-:W-:Y:S02]  /*d220*/  FMUL.FTZ R113, R133.reuse, R113 ;  /* 0x0000007185717220 */ /* 0x040fe40000410000 */
[--C-:B--2---:R-:W-:Y:S02]  /*d230*/  FFMA.FTZ R137, R196, c[0x0][0x23c], -R139.reuse ;  /* 0x00008f00c4897a23 */ /* 0x104fe4000001088b */
[C---:B------:R-:W-:Y:S02]  /*d240*/  FMUL.FTZ R114, R132.reuse, R114 ;  /* 0x0000007284727220 */ /* 0x040fe40000410000 */
[C---:B------:R-:W-:Y:S01]  /*d250*/  FMUL.FTZ R115, R132.reuse, R115 ;  /* 0x0000007384737220 */ /* 0x040fe20000410000 */
[----:B------:R2:W-:Y:S01]  /*d260*/  MUFU.EX2 R208, R137 ;  /* 0x0000008900d07308 */ /* 0x0005e20000000800 */
[C---:B------:R-:W-:Y:S02]  /*d270*/  FMUL.FTZ R116, R133.reuse, R116 ;  /* 0x0000007485747220 */ /* 0x040fe40000410000 */
[----:B------:R-:W-:Y:S01]  /*d280*/  FMUL.FTZ R117, R133, R117 ;  /* 0x0000007585757220 */ /* 0x000fe20000410000 */
[----:B---3--:R-:W-:Y:S01]  /*d290*/  F2FP.PACK_AB R143, R209, R210 ;  /* 0x000000d2d18f723e */ /* 0x008fe200000000ff */
[C---:B------:R-:W-:Y:S02]  /*d2a0*/  FMUL.FTZ R118, R132.reuse, R118 ;  /* 0x0000007684767220 */ /* 0x040fe40000410000 */
[----:B------:R-:W-:Y:S02]  /*d2b0*/  FMUL.FTZ R119, R132, R119 ;  /* 0x0000007784777220 */ /* 0x000fe40000410000 */
[--C-:B------:R-:W-:Y:S02]  /*d2c0*/  FFMA.FTZ R140, R140, c[0x0][0x23c], -R142.reuse ;  /* 0x00008f008c8c7a23 */ /* 0x100fe4000001088e */
[----:B------:R-:W-:Y:S02]  /*d2d0*/  FMUL.FTZ R128, R133, R128 ;  /* 0x0000008085807220 */ /* 0x000fe40000410000 */
[----:B------:R3:W-:Y:S01]  /*d2e0*/  MUFU.EX2 R138, R140 ;  /* 0x0000008c008a7308 */ /* 0x0007e20000000800 */
[--C-:B-1----:R-:W-:Y:S02]  /*d2f0*/  FFMA.FTZ R4, R187, c[0x0][0x23c], -R142.reuse ;  /* 0x00008f00bb047a23 */ /* 0x102fe4000001088e */
[----:B------:R-:W-:Y:S02]  /*d300*/  FMUL.FTZ R129, R133, R129 ;  /* 0x0000008185817220 */ /* 0x000fe40000410000 */
[C---:B------:R-:W-:Y:S02]  /*d310*/  FMUL.FTZ R130, R132.reuse, R130 ;  /* 0x0000008284827220 */ /* 0x040fe40000410000 */
[----:B------:R-:W-:Y:S02]  /*d320*/  FMUL.FTZ R131, R132, R131 ;  /* 0x0000008384837220 */ /* 0x000fe40000410000 */
[C---:B------:R-:W-:Y:S01]  /*d330*/  FMUL.FTZ R108, R2.reuse, R108 ;  /* 0x0000006c026c7220 */ /* 0x040fe20000410000 */
[----:B------:R-:W1:Y:S01]  /*d340*/  MUFU.EX2 R237, R4 ;  /* 0x0000000400ed7308 */ /* 0x000e620000000800 */
[--C-:B--2---:R-:W-:Y:S02]  /*d350*/  FFMA.FTZ R137, R197, c[0x0][0x23c], -R139.reuse ;  /* 0x00008f00c5897a23 */ /* 0x104fe4000001088b */
[----:B------:R-:W-:Y:S02]  /*d360*/  FMUL.FTZ R109, R2, R109 ;  /* 0x0000006d026d7220 */ /* 0x000fe40000410000 */
[C---:B------:R-:W-:Y:S02]  /*d370*/  FMUL.FTZ R110, R0.reuse, R110 ;  /* 0x0000006e006e7220 */ /* 0x040fe40000410000 */
[----:B------:R-:W-:Y:S02]  /*d380*/  FMUL.FTZ R111, R0, R111 ;  /* 0x0000006f006f7220 */ /* 0x000fe40000410000 */
[C---:B------:R-:W-:Y:S01]  /*d390*/  FMUL.FTZ R124, R2.reuse, R124 ;  /* 0x0000007c027c7220 */ /* 0x040fe20000410000 */
[----:B------:R2:W-:Y:S01]  /*d3a0*/  MUFU.EX2 R207, R137 ;  /* 0x0000008900cf7308 */ /* 0x0005e20000000800 */
[----:B------:R-:W-:Y:S02]  /*d3b0*/  FMUL.FTZ R125, R2, R125 ;  /* 0x0000007d027d7220 */ /* 0x000fe40000410000 */
[----:B------:R-:W-:Y:S01]  /*d3c0*/  FMUL.FTZ R126, R0, R126 ;  /* 0x0000007e007e7220 */ /* 0x000fe20000410000 */
[----:B---3--:R-:W-:Y:S01]  /*d3d0*/  F2FP.PACK_AB R140, R232, R233 ;  /* 0x000000e9e88c723e */ /* 0x008fe200000000ff */
[----:B------:R-:W-:Y:S02]  /*d3e0*/  FMUL.FTZ R127, R0, R127 ;  /* 0x0000007f007f7220 */ /* 0x000fe40000410000 */
[C---:B------:R-:W-:Y:S02]  /*d3f0*/  FMUL.FTZ R104, R2.reuse, R104 ;  /* 0x0000006802687220 */ /* 0x040fe40000410000 */
[----:B------:R-:W-:Y:S02]  /*d400*/  FMUL.FTZ R105, R2, R105 ;  /* 0x0000006902697220 */ /* 0x000fe40000410000 */
[C---:B------:R-:W-:Y:S02]  /*d410*/  FMUL.FTZ R106, R0.reuse, R106 ;  /* 0x0000006a006a7220 */ /* 0x040fe40000410000 */
[----:B------:R-:W-:Y:S01]  /*d420*/  FMUL.FTZ R107, R0, R107 ;  /* 0x0000006b006b7220 */ /* 0x000fe20000410000 */
[C---:B-1----:R-:W-:Y:S01]  /*d430*/  F2FP.PACK_AB R145, R237.reuse, R235 ;  /* 0x000000ebed91723e */ /* 0x042fe200000000ff */
[----:B------:R-:W-:Y:S02]  /*d440*/  FFMA.FTZ R4, R186, c[0x0][0x23c], -R139 ;  /* 0x00008f00ba047a23 */ /* 0x000fe4000001088b */
[----:B------:R-:W-:Y:S01]  /*d450*/  LDSM.16.MT88.4 R184, [R216+0xa800] ;  /* 0x00a80000d8b8783b */ /* 0x000fe20000004200 */
[C---:B------:R-:W-:Y:S01]  /*d460*/  FMUL.FTZ R120, R2.reuse, R120 ;  /* 0x0000007802787220 */ /* 0x040fe20000410000 */
[----:B------:R1:W3:Y:S01]  /*d470*/  MUFU.EX2 R238, R4 ;  /* 0x0000000400ee7308 */ /* 0x0002e20000000800 */
[----:B------:R-:W-:Y:S02]  /*d480*/  FMUL.FTZ R121, R2, R121 ;  /* 0x0000007902797220 */ /* 0x000fe40000410000 */
[----:B------:R-:W-:Y:S02]  /*d490*/  FMUL.FTZ R122, R0, R122 ;  /* 0x0000007a007a7220 */ /* 0x000fe40000410000 */
[----:B--2---:R-:W-:Y:S02]  /*d4a0*/  FFMA.FTZ R137, R198, c[0x0][0x23c], -R142 ;  /* 0x00008f00c6897a23 */ /* 0x004fe4000001088e */
[C---:B------:R-:W-:Y:S02]  /*d4b0*/  FMUL.FTZ R123, R0.reuse, R123 ;  /* 0x0000007b007b7220 */ /* 0x040fe40000410000 */
[----:B------:R-:W-:Y:S01]  /*d4c0*/  FFMA.FTZ R0, R0, R250, R235 ;  /* 0x000000fa00007223 */ /* 0x000fe200000100eb */
[----:B------:R2:W-:Y:S03]  /*d4d0*/  MUFU.EX2 R206, R137 ;  /* 0x0000008900ce7308 */ /* 0x0005e60000000800 */
[----:B------:R-:W-:Y:S02]  /*d4e0*/  FADD.FTZ R0, R237, R0 ;  /* 0x00000000ed007221 */ /* 0x000fe40000010000 */
[--C-:B-1----:R-:W-:Y:S01]  /*d4f0*/  FFMA.FTZ R4, R13, c[0x0][0x23c], -R142.reuse ;  /* 0x00008f000d047a23 */ /* 0x102fe2000001088e */
[----:B---3--:R-:W-:Y:S01]  /*d500*/  F2FP.PACK_AB R146, R240, R238 ;  /* 0x000000eef092723e */ /* 0x008fe200000000ff */
[----:B------:R-:W-:Y:S03]  /*d510*/  FMUL.FTZ R13, R2, R153 ;  /* 0x00000099020d7220 */ /* 0x000fe60000410000 */
[----:B------:R1:W3:Y:S01]  /*d520*/  MUFU.EX2 R234, R4 ;  /* 0x0000000400ea7308 */ /* 0x0002e20000000800 */
[--C-:B--2---:R-:W-:Y:S02]  /*d530*/  FFMA.FTZ R137, R199, c[0x0][0x23c], -R142.reuse ;  /* 0x00008f00c7897a23 */ /* 0x104fe4000001088e */
[----:B------:R-:W-:Y:S07]  /*d540*/  LDSM.16.MT88.4 R196, [R217+0xb800] ;  /* 0x00b80000d9c4783b */ /* 0x000fee0000004200 */
[----:B------:R2:W-:Y:S01]  /*d550*/  MUFU.EX2 R205, R137 ;  /* 0x0000008900cd7308 */ /* 0x0005e20000000800 */
[--C-:B-1----:R-:W-:Y:S02]  /*d560*/  FFMA.FTZ R4, R12, c[0x0][0x23c], -R142.reuse ;  /* 0x00008f000c047a23 */ /* 0x102fe4000001088e */
[----:B------:R-:W-:Y:S07]  /*d570*/  FMUL.FTZ R12, R2, R152 ;  /* 0x00000098020c7220 */ /* 0x000fee0000410000 */
[----:B------:R1:W4:Y:S01]  /*d580*/  MUFU.EX2 R236, R4 ;  /* 0x0000000400ec7308 */ /* 0x0003220000000800 */
[----:B------:R-:W5:Y:S01]  /*d590*/  LDSM.16.MT88.4 R152, [R217+0xa000] ;  /* 0x00a00000d998783b */ /* 0x000f620000004200 */
[----:B------:R-:W-:Y:S01]  /*d5a0*/  FFMA.FTZ R142, R141, c[0x0][0x23c], -R142 ;  /* 0x00008f008d8e7a23 */ /* 0x000fe2000001088e */
[----:B------:R-:W-:Y:S01]  /*d5b0*/  F2FP.PACK_AB R141, R230, R231 ;  /* 0x000000e7e68d723e */ /* 0x000fe200000000ff */
[----:B---3--:R-:W-:Y:S02]  /*d5c0*/  FADD.FTZ R0, R234, R0 ;  /* 0x00000000ea007221 */ /* 0x008fe40000010000 */
[--C-:B--2---:R-:W-:Y:S02]  /*d5d0*/  FFMA.FTZ R137, R200, c[0x0][0x23c], -R139.reuse ;  /* 0x00008f00c8897a23 */ /* 0x104fe4000001088b */
[----:B------:R-:W-:Y:S02]  /*d5e0*/  FFMA.FTZ R139, R201, c[0x0][0x23c], -R139 ;  /* 0x00008f00c98b7a23 */ /* 0x000fe4000001088b */
[----:B------:R-:W-:Y:S01]  /*d5f0*/  LDSM.16.MT88.4 R200, [R216+0xb800] ;  /* 0x00b80000d8c8783b */ /* 0x000fe20000004200 */
[----:B------:R-:W-:Y:S01]  /*d600*/  MUFU.EX2 R204, R137 ;  /* 0x0000008900cc7308 */ /* 0x000fe20000000800 */
[----:B------:R-:W-:Y:S09]  /*d610*/  FFMA.FTZ R2, R2, R251, R239 ;  /* 0x000000fb02027223 */ /* 0x000ff200000100ef */
[----:B------:R2:W-:Y:S01]  /*d620*/  MUFU.EX2 R137, R142 ;  /* 0x0000008e00897308 */ /* 0x0005e20000000800 */
[----:B-1----:R-:W-:Y:S01]  /*d630*/  FMUL.FTZ R4, R133, R148 ;  /* 0x0000009485047220 */ /* 0x002fe20000410000 */
[----:B------:R-:W-:Y:S01]  /*d640*/  F2FP.PACK_AB R148, R249, R247 ;  /* 0x000000f7f994723e */ /* 0x000fe200000000ff */
[C---:B----4-:R-:W-:Y:S01]  /*d650*/  FADD.FTZ R0, R236.reuse, R0 ;  /* 0x00000000ec007221 */ /* 0x050fe20000010000 */
[----:B------:R-:W-:Y:S06]  /*d660*/  F2FP.PACK_AB R147, R236, R234 ;  /* 0x000000eaec93723e */ /* 0x000fec00000000ff */
[----:B------:R-:W1:Y:S01]  /*d670*/  MUFU.EX2 R139, R139 ;  /* 0x0000008b008b7308 */ /* 0x000e620000000800 */
[-C--:B------:R-:W-:Y:S08]  /*d680*/  HMMA.16816.F32 R4, R148, R20.reuse, R4 ;  /* 0x000000149404723c */ /* 0x080ff00000001804 */
[C---:B------:R-:W-:Y:S04]  /*d690*/  HMMA.16816.F32 R8, R144.reuse, R20, R8 ;  /* 0x000000149008723c */ /* 0x040fe80000001808 */
[----:B--2---:R-:W-:Y:S03]  /*d6a0*/  F2FP.PACK_AB R142, R211, R229 ;  /* 0x000000e5d38e723e */ /* 0x004fe600000000ff */
[C---:B------:R-:W-:Y:S01]  /*d6b0*/  FMUL.FTZ R20, R133.reuse, R160 ;  /* 0x000000a085147220 */ /* 0x040fe20000410000 */
[-C--:B------:R-:W-:Y:S04]  /*d6c0*/  HMMA.16816.F32 R12, R144, R22.reuse, R12 ;  /* 0x00000016900c723c */ /* 0x080fe8000000180c */
[----:B------:R-:W-:Y:S04]  /*d6d0*/  FMUL.FTZ R21, R133, R161 ;  /* 0x000000a185157220 */ /* 0x000fe80000410000 */
[C---:B------:R-:W-:Y:S07]  /*d6e0*/  HMMA.16816.F32 R16, R148.reuse, R22, R16 ;  /* 0x000000169410723c */ /* 0x040fee0000001810 */
[C---:B------:R-:W-:Y:S02]  /*d6f0*/  FMUL.FTZ R22, R132.reuse, R162 ;  /* 0x000000a284167220 */ /* 0x040fe40000410000 */
[C---:B------:R-:W-:Y:S02]  /*d700*/  FMUL.FTZ R23, R132.reuse, R163 ;  /* 0x000000a384177220 */ /* 0x040fe40000410000 */
[----:B------:R-:W-:Y:S01]  /*d710*/  LDSM.16.MT88.4 R160, [R212+0xa800] ;  /* 0x00a80000d4a0783b */ /* 0x000fe20000004200 */
[----:B------:R-:W-:Y:S04]  /*d720*/  FFMA.FTZ R132, R132, R252, R243 ;  /* 0x000000fc84847223 */ /* 0x000fe800000100f3 */
[-C--:B------:R-:W-:Y:S08]  /*d730*/  HMMA.16816.F32 R20, R148, R176.reuse, R20 ;  /* 0x000000b09414723c */ /* 0x080ff00000001814 */
[C---:B------:R-:W-:Y:S07]  /*d740*/  HMMA.16816.F32 R24, R144.reuse, R176, R24 ;  /* 0x000000b09018723c */ /* 0x040fee0000001818 */
[----:B------:R-:W-:Y:S01]  /*d750*/  F2FP.PACK_AB R176, R207, R208 ;  /* 0x000000d0cfb0723e */ /* 0x000fe200000000ff */
[-C--:B------:R-:W-:Y:S04]  /*d760*/  HMMA.16816.F32 R28, R144, R178.reuse, R28 ;  /* 0x000000b2901c723c */ /* 0x080fe8000000181c */
[----:B------:R-:W-:Y:S04]  /*d770*/  F2FP.PACK_AB R177, R205, R206 ;  /* 0x000000cecdb1723e */ /* 0x000fe800000000ff */
[C---:B------:R-:W-:Y:S07]  /*d780*/  HMMA.16816.F32 R32, R148.reuse, R178, R32 ;  /* 0x000000b29420723c */ /* 0x040fee0000001820 */
[----:B-1----:R-:W-:Y:S01]  /*d790*/  F2FP.PACK_AB R178, R139, R204 ;  /* 0x000000cc8bb2723e */ /* 0x002fe200000000ff */
[-C--:B-----5:R-:W-:Y:S04]  /*d7a0*/  HMMA.16816.F32 R36, R148, R152.reuse, R36 ;  /* 0x000000989424723c */ /* 0x0a0fe80000001824 */
[----:B------:R-:W-:Y:S04]  /*d7b0*/  F2FP.PACK_AB R179, R137, R138 ;  /* 0x0000008a89b3723e */ /* 0x000fe800000000ff */
        /* <DEDUP_REMOVED lines=27> */
[-C--:B------:R-:W-:Y:S01]  /*d970*/  HMMA.16816.F32 R148, R140, R160.reuse, R4 ;  /* 0x000000a08c94723c */ /* 0x080fe20000001804 */
[----:B------:R-:W2:Y:S06]  /*d980*/  LDL.LU R7, [R1] ;  /* 0x0000000001077983 */ /* 0x000eac0000300800 */
[----:B------:R-:W-:Y:S01]  /*d990*/  FADD.FTZ R5, R206, R0 ;  /* 0x00000000ce057221 */ /* 0x000fe20000010000 */
        /* <DEDUP_REMOVED lines=40> */
[----:B------:R-:W-:Y:S04]  /*dc20*/  HMMA.16816.F32 R128, R140, R202, R128 ;  /* 0x000000ca8c80723c */ /* 0x000fe80000001880 */
[----:B--2---:R-:W-:Y:S04]  /*dc30*/  FFMA.FTZ R133, R133, R7, R247 ;  /* 0x0000000785857223 */ /* 0x004fe800000100f7 */
[----:B------:R-:W-:Y:S04]  /*dc40*/  FADD.FTZ R133, R249, R133 ;  /* 0x00000085f9857221 */ /* 0x000fe80000010000 */
[----:B------:R-:W-:Y:S04]  /*dc50*/  FADD.FTZ R2, R246, R133 ;  /* 0x00000085f6027221 */ /* 0x000fe80000010000 */
[----:B------:R-:W-:Y:S04]  /*dc60*/  FADD.FTZ R2, R248, R2 ;  /* 0x00000002f8027221 */ /* 0x000fe80000010000 */
        /* <DEDUP_REMOVED lines=8> */
[----:B------:R-:W-:Y:S01]  /*dcf0*/  MOV R138, R134 ;  /* 0x00000086008a7202 */ /* 0x000fe20000000f00 */
[----:B------:R-:W-:Y:S02]  /*dd00*/  FADD.FTZ R4, R211, R6 ;  /* 0x00000006d3047221 */ /* 0x000fe40000010000 */
[----:B------:R-:W-:Y:S02]  /*dd10*/  FADD.FTZ R252, R209, R5 ;  /* 0x00000005d1fc7221 */ /* 0x000fe40000010000 */
[----:B------:R-:W-:Y:S01]  /*dd20*/  FADD.FTZ R251, R139, R2 ;  /* 0x000000028bfb7221 */ /* 0x000fe20000010000 */
[----:B------:R1:W-:Y:S01]  /*dd30*/  STL [R1], R4 ;  /* 0x0000000401007387 */ /* 0x0003e20000100800 */
[----:B------:R-:W-:Y:S01]  /*dd40*/  MOV R139, R3 ;  /* 0x00000003008b7202 */ /* 0x000fe20000000f00 */
[----:B------:R-:W-:Y:S01]  /*dd50*/  FADD.FTZ R250, R137, R0 ;  /* 0x0000000089fa7221 */ /* 0x000fe20000010000 */
[----:B------:R-:W-:Y:S01]  /*dd60*/  MOV R137, R135 ;  /* 0x0000008700897202 */ /* 0x000fe20000000f00 */
[----:B-1----:R-:W-:-:S05]  /*dd70*/  @P0 BRA `(.L_x_873) ;  /* 0xffffdb8000000947 */ /* 0x002fca000383ffff */
.L_x_872:
[----:B------:R-:W2:Y:S01]  /*dd80*/  LDL.LU R4, [R1] ;  /* 0x0000000001047983 */ /* 0x000ea20000300800 */
[----:B------:R-:W-:Y:S01]  /*dd90*/  ULDC.U8 UR4, c[0x0][0x329] ;  /* 0x0000ca4000047ab9 */ /* 0x000fe20000000000 */
[----:B------:R-:W-:Y:S01]  /*dda0*/  BSSY B0, `(.L_x_876) ;  /* 0x00001a6000007945 */ /* 0x000fe20003800000 */
[----:B------:R-:W-:Y:S01]  /*ddb0*/  ULDC.U8 UR5, c[0x0][0x328] ;  /* 0x0000ca0000057ab9 */ /* 0x000fe20000000000 */
[----:B------:R-:W1:Y:S01]  /*ddc0*/  SHFL.BFLY PT, R5, R251, 0x2, 0x1f ;  /* 0x0c401f00fb057f89 */ /* 0x000e6200000e0000 */
[----:B------:R-:W-:-:S02]  /*ddd0*/  ISETP.NE.AND P0, PT, RZ, UR4, PT ;  /* 0x00000004ff007c0c */ /* 0x000fc4000bf05270 */
[----:B------:R-:W-:Y:S01]  /*dde0*/  ISETP.NE.AND P3, PT, RZ, UR5, PT ;  /* 0x00000005ff007c0c */ /* 0x000fe2000bf65270 */
[----:B------:R-:W3:Y:S04]  /*ddf0*/  SHFL.BFLY PT, R2, R252, 0x2, 0x1f ;  /* 0x0c401f00fc027f89 */ /* 0x000ee800000e0000 */
[----:B------:R-:W4:Y:S06]  /*de00*/  S2R R176, SR_TID.X ;  /* 0x0000000000b07919 */ /* 0x000f2c0000002100 */
[----:B------:R-:W-:-:S05]  /*de10*/  @P0 MOV R133, c[0x0][0x210] ;  /* 0x0000840000850a02 */ /* 0x000fca0000000f00 */
[----:B------:R-:W-:Y:S02]  /*de20*/  @P0 IMAD R133, R133, c[0x0][0x214], RZ ;  /* 0x0000850085850a24 */ /* 0x000fe400078e02ff */
[----:B-1----:R-:W-:Y:S02]  /*de30*/  FADD.FTZ R251, R5, R251 ;  /* 0x000000fb05fb7221 */ /* 0x002fe40000010000 */
[----:B---3--:R-:W-:-:S03]  /*de40*/  FADD.FTZ R252, R2, R252 ;  /* 0x000000fc02fc7221 */ /* 0x008fc60000010000 */
[----:B------:R-:W1:Y:S01]  /*de50*/  SHFL.BFLY PT, R2, R251, 0x1, 0x1f ;  /* 0x0c201f00fb027f89 */ /* 0x000e6200000e0000 */
[----:B----4-:R-:W-:-:S03]  /*de60*/  SHF.R.S32.HI R9, RZ, 0x1f, R176 ;  /* 0x0000001fff097819 */ /* 0x010fc600000114b0 */
[----:B------:R-:W3:Y:S01]  /*de70*/  SHFL.BFLY PT, R6, R252, 0x1, 0x1f ;  /* 0x0c201f00fc067f89 */ /* 0x000ee200000e0000 */
[----:B------:R-:W-:-:S04]  /*de80*/  LEA.HI R17, R9, R176, RZ, 0x2 ;  /* 0x000000b009117211 */ /* 0x000fc800078f10ff */
[--C-:B------:R-:W-:Y:S01]  /*de90*/  SHF.R.S32.HI R8, RZ, 0x2, R17.reuse ;  /* 0x00000002ff087819 */ /* 0x100fe20000011411 */
[----:B-1----:R-:W-:Y:S01]  /*dea0*/  FADD.FTZ R251, R251, R2 ;  /* 0x00000002fbfb7221 */ /* 0x002fe20000010000 */
[----:B------:R-:W-:Y:S02]  /*deb0*/  SHF.R.S32.HI R2, RZ, 0x1f, R17 ;  /* 0x0000001fff027819 */ /* 0x000fe40000011411 */
[----:B------:R-:W-:Y:S01]  /*dec0*/  LOP3.LUT R17, R17, 0x3ffffffc, RZ, 0xc0, !PT ;  /* 0x3ffffffc11117812 */ /* 0x000fe200078ec0ff */
[----:B---3--:R-:W-:Y:S01]  /*ded0*/  FADD.FTZ R252, R252, R6 ;  /* 0x00000006fcfc7221 */ /* 0x008fe20000010000 */
[----:B------:R-:W-:Y:S02]  /*dee0*/  LEA.HI R2, R2, R8, RZ, 0x3 ;  /* 0x0000000802027211 */ /* 0x000fe400078f18ff */
[----:B------:R-:W-:Y:S02]  /*def0*/  IADD3 R17, -R17, R176, RZ ;  /* 0x000000b011117210 */ /* 0x000fe40007ffe1ff */
[----:B------:R-:W-:-:S02]  /*df00*/  LOP3.LUT R2, R2, 0xfffffff8, RZ, 0xc0, !PT ;  /* 0xfffffff802027812 */ /* 0x000fc400078ec0ff */
[----:B------:R-:W-:Y:S02]  /*df10*/  FSETP.NE.FTZ.AND P5, PT, R252, RZ, PT ;  /* 0x000000fffc00720b */ /* 0x000fe40003fb5000 */
[----:B------:R-:W-:Y:S02]  /*df20*/  FSETP.NE.FTZ.AND P4, PT, R251, RZ, PT ;  /* 0x000000fffb00720b */ /* 0x000fe40003f95000 */
[----:B------:R-:W-:-:S04]  /*df30*/  @!P0 MOV R6, c[0x0][0x214] ;  /* 0x0000850000068a02 */ /* 0x000fc80000000f00 */
[----:B------:R-:W-:Y:S01]  /*df40*/  @!P0 SEL R133, R6, c[0x0][0x234], !P3 ;  /* 0x00008d0006858a07 */ /* 0x000fe20005800000 */
[----:B--2---:R-:W1:Y:S02]  /*df50*/  SHFL.BFLY PT, R0, R4, 0x2, 0x1f ;  /* 0x0c401f0004007f89 */ /* 0x004e6400000e0000 */
[----:B-1----:R-:W-:Y:S02]  /*df60*/  FADD.FTZ R0, R0, R4 ;  /* 0x0000000400007221 */ /* 0x002fe40000010000 */
[----:B------:R-:W1:Y:S04]  /*df70*/  SHFL.BFLY PT, R4, R250, 0x2, 0x1f ;  /* 0x0c401f00fa047f89 */ /* 0x000e6800000e0000 */
[----:B------:R-:W2:Y:S01]  /*df80*/  SHFL.BFLY PT, R132, R0, 0x1, 0x1f ;  /* 0x0c201f0000847f89 */ /* 0x000ea200000e0000 */
[----:B-1----:R-:W-:Y:S01]  /*df90*/  FADD.FTZ R250, R4, R250 ;  /* 0x000000fa04fa7221 */ /* 0x002fe20000010000 */
[----:B------:R-:W-:Y:S01]  /*dfa0*/  MOV R4, 0x3f800000 ;  /* 0x3f80000000047802 */ /* 0x000fe20000000f00 */
[----:B--2---:R-:W-:Y:S01]  /*dfb0*/  FADD.FTZ R132, R0, R132 ;  /* 0x0000008400847221 */ /* 0x004fe20000010000 */
[----:B------:R-:W-:-:S02]  /*dfc0*/  MOV R0, 0x3f800000 ;  /* 0x3f80000000007802 */ /* 0x000fc40000000f00 */
[----:B------:R-:W1:Y:S02]  /*dfd0*/  SHFL.BFLY PT, R5, R250, 0x1, 0x1f ;  /* 0x0c201f00fa057f89 */ /* 0x000e6400000e0000 */
[----:B------:R-:W2:Y:S01]  /*dfe0*/  @P5 MUFU.RCP R4, R252 ;  /* 0x000000fc00045308 */ /* 0x000ea20000001000 */
[----:B------:R-:W-:-:S13]  /*dff0*/  FSETP.NE.FTZ.AND P6, PT, R132, RZ, PT ;  /* 0x000000ff8400720b */ /* 0x000fda0003fd5000 */
[----:B------:R-:W3:Y:S01]  /*e000*/  @P6 MUFU.RCP R0, R132 ;  /* 0x0000008400006308 */ /* 0x000ee20000001000 */
[C---:B--2---:R-:W-:Y:S02]  /*e010*/  FMUL.FTZ R150, R4.reuse, R150 ;  /* 0x0000009604967220 */ /* 0x044fe40000410000 */
[C---:B------:R-:W-:Y:S02]  /*e020*/  FMUL.FTZ R6, R4.reuse, R151 ;  /* 0x0000009704067220 */ /* 0x040fe40000410000 */
[C---:B------:R-:W-:Y:S02]  /*e030*/  FMUL.FTZ R158, R4.reuse, R158 ;  /* 0x0000009e049e7220 */ /* 0x040fe40000410000 */
[----:B------:R-:W-:Y:S01]  /*e040*/  FMUL.FTZ R159, R4, R159 ;  /* 0x0000009f049f7220 */ /* 0x000fe20000410000 */
[----:B------:R-:W-:Y:S01]  /*e050*/  F2FP.PACK_AB R6, R6, R150 ;  /* 0x000000960606723e */ /* 0x000fe200000000ff */
[----:B-1----:R-:W-:Y:S02]  /*e060*/  FADD.FTZ R250, R250, R5 ;  /* 0x00000005fafa7221 */ /* 0x002fe40000010000 */
[----:B------:R-:W-:-:S02]  /*e070*/  FMUL.FTZ R21, R4, R39 ;  /* 0x0000002704157220 */ /* 0x000fc40000410000 */
[C---:B------:R-:W-:Y:S02]  /*e080*/  FMUL.FTZ R16, R4.reuse, R51 ;  /* 0x0000003304107220 */ /* 0x040fe40000410000 */
[----:B------:R-:W-:Y:S02]  /*e090*/  FMUL.FTZ R162, R4, R162 ;  /* 0x000000a204a27220 */ /* 0x000fe40000410000 */
[C---:B---3--:R-:W-:Y:S02]  /*e0a0*/  FMUL.FTZ R138, R0.reuse, R48 ;  /* 0x00000030008a7220 */ /* 0x048fe40000410000 */
[C---:B------:R-:W-:Y:S02]  /*e0b0*/  FMUL.FTZ R139, R0.reuse, R52 ;  /* 0x00000034008b7220 */ /* 0x040fe40000410000 */
[C---:B------:R-:W-:Y:S02]  /*e0c0*/  FMUL.FTZ R148, R0.reuse, R148 ;  /* 0x0000009400947220 */ /* 0x040fe40000410000 */
[C---:B------:R-:W-:Y:S01]  /*e0d0*/  FMUL.FTZ R7, R0.reuse, R149 ;  /* 0x0000009500077220 */ /* 0x040fe20000410000 */
[----:B------:R-:W-:Y:S01]  /*e0e0*/  LEA.HI R149, R9, R176, RZ, 0x5 ;  /* 0x000000b009957211 */ /* 0x000fe200078f28ff */
[----:B------:R-:W-:-:S02]  /*e0f0*/  FMUL.FTZ R156, R0, R156 ;  /* 0x0000009c009c7220 */ /* 0x000fc40000410000 */
[C---:B------:R-:W-:Y:S01]  /*e100*/  FMUL.FTZ R157, R0.reuse, R157 ;  /* 0x0000009d009d7220 */ /* 0x040fe20000410000 */
[----:B------:R-:W-:Y:S01]  /*e110*/  F2FP.PACK_AB R7, R7, R148 ;  /* 0x000000940707723e */ /* 0x000fe200000000ff */
[C---:B------:R-:W-:Y:S02]  /*e120*/  FMUL.FTZ R160, R0.reuse, R160 ;  /* 0x000000a000a07220 */ /* 0x040fe40000410000 */
[C---:B------:R-:W-:Y:S02]  /*e130*/  FMUL.FTZ R10, R0.reuse, R161 ;  /* 0x000000a1000a7220 */ /* 0x040fe40000410000 */
        /* <DEDUP_REMOVED lines=12> */
[C---:B------:R-:W-:Y:S01]  /*e200*/  FMUL.FTZ R142, R0.reuse, R68 ;  /* 0x00000044008e7220 */ /* 0x040fe20000410000 */
[----:B------:R-:W-:Y:S01]  /*e210*/  MOV R68, 0x20 ;  /* 0x0000002000447802 */ /* 0x000fe20000000f00 */
[----:B------:R-:W-:-:S02]  /*e220*/  FMUL.FTZ R69, R0, R69 ;  /* 0x0000004500457220 */ /* 0x000fc40000410000 */
[C---:B------:R-:W-:Y:S02]  /*e230*/  FMUL.FTZ R80, R0.reuse, R80 ;  /* 0x0000005000507220 */ /* 0x040fe40000410000 */
[C---:B------:R-:W-:Y:S02]  /*e240*/  FMUL.FTZ R81, R0.reuse, R81 ;  /* 0x0000005100517220 */ /* 0x040fe40000410000 */
[C---:B------:R-:W-:Y:S01]  /*e250*/  FMUL.FTZ R143, R0.reuse, R84 ;  /* 0x00000054008f7220 */ /* 0x040fe20000410000 */
[----:B------:R-:W-:Y:S01]  /*e260*/  SHF.R.S32.HI R84, RZ, 0x5, R149 ;  /* 0x00000005ff547819 */ /* 0x000fe20000011495 */
[C---:B------:R-:W-:Y:S01]  /*e270*/  FMUL.FTZ R85, R0.reuse, R85 ;  /* 0x0000005500557220 */ /* 0x040fe20000410000 */
[----:B------:R-:W-:Y:S01]  /*e280*/  F2FP.PACK_AB R52, R81, R80 ;  /* 0x000000505134723e */ /* 0x000fe200000000ff */
[----:B------:R-:W-:Y:S01]  /*e290*/  FMUL.FTZ R96, R0, R96 ;  /* 0x0000006000607220 */ /* 0x000fe20000410000 */
[----:B------:R-:W-:Y:S01]  /*e2a0*/  LEA R17, R84, R17, 0x9 ;  /* 0x0000001154117211 */ /* 0x000fe200078e48ff */
[----:B------:R-:W-:-:S02]  /*e2b0*/  FMUL.FTZ R97, R0, R97 ;  /* 0x0000006100617220 */ /* 0x000fc40000410000 */
[C---:B------:R-:W-:Y:S02]  /*e2c0*/  FMUL.FTZ R100, R0.reuse, R100 ;  /* 0x0000006400647220 */ /* 0x040fe40000410000 */
[C---:B------:R-:W-:Y:S02]  /*e2d0*/  FMUL.FTZ R101, R0.reuse, R101 ;  /* 0x0000006500657220 */ /* 0x040fe40000410000 */
[C---:B------:R-:W-:Y:S02]  /*e2e0*/  FMUL.FTZ R112, R0.reuse, R112 ;  /* 0x0000007000707220 */ /* 0x040fe40000410000 */
[C---:B------:R-:W-:Y:S02]  /*e2f0*/  FMUL.FTZ R113, R0.reuse, R113 ;  /* 0x0000007100717220 */ /* 0x040fe40000410000 */
[C---:B------:R-:W-:Y:S02]  /*e300*/  FMUL.FTZ R116, R0.reuse, R116 ;  /* 0x0000007400747220 */ /* 0x040fe40000410000 */
[----:B------:R-:W-:-:S02]  /*e310*/  FMUL.FTZ R117, R0, R117 ;  /* 0x0000007500757220 */ /* 0x000fc40000410000 */
[C---:B------:R-:W-:Y:S02]  /*e320*/  FMUL.FTZ R128, R0.reuse, R128 ;  /* 0x0000008000807220 */ /* 0x040fe40000410000 */
[----:B------:R-:W-:Y:S01]  /*e330*/  FMUL.FTZ R129, R0, R129 ;  /* 0x0000008100817220 */ /* 0x000fe20000410000 */
[----:B------:R-:W-:Y:S01]  /*e340*/  IADD3 R0, R8, -R2, RZ ;  /* 0x8000000208007210 */ /* 0x000fe20007ffe0ff */
[C---:B------:R-:W-:Y:S02]  /*e350*/  FMUL.FTZ R36, R4.reuse, R66 ;  /* 0x0000004204247220 */ /* 0x040fe40000410000 */
        /* <DEDUP_REMOVED lines=10> */
[C---:B------:R-:W-:Y:S01]  /*e400*/  FMUL.FTZ R32, R4.reuse, R54 ;  /* 0x0000003604207220 */ /* 0x040fe20000410000 */
[----:B------:R-:W-:Y:S01]  /*e410*/  F2FP.PACK_AB R9, R9, R162 ;  /* 0x000000a20909723e */ /* 0x000fe200000000ff */
[C---:B------:R-:W-:Y:S01]  /*e420*/  FMUL.FTZ R55, R4.reuse, R55 ;  /* 0x0000003704377220 */ /* 0x040fe20000410000 */
[----:B------:R-:W-:Y:S01]  /*e430*/  LEA R17, R17, R2, 0x1 ;  /* 0x0000000211117211 */ /* 0x000fe200078e08ff */
[C---:B------:R-:W-:Y:S01]  /*e440*/  FMUL.FTZ R35, R4.reuse, R67 ;  /* 0x0000004304237220 */ /* 0x040fe20000410000 */
[----:B------:R-:W-:Y:S01]  /*e450*/  MOV R2, 0x3f800000 ;  /* 0x3f80000000027802 */ /* 0x000fe20000000f00 */
[C---:B------:R-:W-:Y:S01]  /*e460*/  FMUL.FTZ R70, R4.reuse, R70 ;  /* 0x0000004604467220 */ /* 0x040fe20000410000 */
[----:B------:R-:W-:Y:S01]  /*e470*/  SHF.L.U32 R17, R17, 0x1, RZ ;  /* 0x0000000111117819 */ /* 0x000fe200000006ff */
[----:B------:R-:W-:Y:S01]  /*e480*/  FMUL.FTZ R71, R4, R71 ;  /* 0x0000004704477220 */ /* 0x000fe20000410000 */
[----:B------:R-:W-:Y:S01]  /*e490*/  F2FP.PACK_AB R12, R12, R174 ;  /* 0x000000ae0c0c723e */ /* 0x000fe200000000ff */
[C---:B------:R-:W-:Y:S01]  /*e4a0*/  FMUL.FTZ R82, R4.reuse, R82 ;  /* 0x0000005204527220 */ /* 0x040fe20000410000 */
        /* <DEDUP_REMOVED lines=14> */
[C---:B------:R-:W-:Y:S01]  /*e590*/  FMUL.FTZ R102, R4.reuse, R102 ;  /* 0x0000006604667220 */ /* 0x040fe20000410000 */
        /* <DEDUP_REMOVED lines=15> */
[----:B------:R-:W-:Y:S01]  /*e690*/  ISETP.NE.OR P3, PT, RZ, UR4, !P3 ;  /* 0x00000004ff007c0c */ /* 0x000fe2000df65670 */
[----:B------:R-:W-:-:S02]  /*e6a0*/  FMUL.FTZ R130, R4, R130 ;  /* 0x0000008204827220 */ /* 0x000fc40000410000 */
[----:B------:R-:W-:Y:S01]  /*e6b0*/  FMUL.FTZ R131, R4, R131 ;  /* 0x0000008304837220 */ /* 0x000fe20000410000 */
[----:B--2---:R-:W-:Y:S01]  /*e6c0*/  IADD3 R7, R68, R19, RZ ;  /* 0x0000001344077210 */ /* 0x004fe20007ffe0ff */
[C---:B------:R-:W-:Y:S01]  /*e6d0*/  FMUL.FTZ R20, R2.reuse, R41 ;  /* 0x0000002902147220 */ /* 0x040fe20000410000 */
[----:B------:R-:W-:Y:S01]  /*e6e0*/  F2FP.PACK_AB R31, R119, R118 ;  /* 0x00000076771f723e */ /* 0x000fe200000000ff */
[C---:B------:R-:W-:Y:S02]  /*e6f0*/  FMUL.FTZ R66, R2.reuse, R45 ;  /* 0x0000002d02427220 */ /* 0x040fe40000410000 */
[C---:B------:R-:W-:Y:S02]  /*e700*/  FMUL.FTZ R27, R2.reuse, R57 ;  /* 0x00000039021b7220 */ /* 0x040fe40000410000 */
[C---:B------:R-:W-:Y:S02]  /*e710*/  FMUL.FTZ R28, R2.reuse, R61 ;  /* 0x0000003d021c7220 */ /* 0x040fe40000410000 */
[----:B------:R-:W-:-:S02]  /*e720*/  FMUL.FTZ R152, R2, R152 ;  /* 0x0000009802987220 */ /* 0x000fc40000410000 */
[C---:B------:R-:W-:Y:S02]  /*e730*/  FMUL.FTZ R8, R2.reuse, R153 ;  /* 0x0000009902087220 */ /* 0x040fe40000410000 */
        /* <DEDUP_REMOVED lines=21> */
[----:B------:R-:W-:-:S02]  /*e890*/  FMUL.FTZ R88, R2, R88 ;  /* 0x0000005802587220 */ /* 0x000fc40000410000 */
[----:B------:R-:W-:Y:S01]  /*e8a0*/  FMUL.FTZ R89, R2, R89 ;  /* 0x0000005902597220 */ /* 0x000fe20000410000 */
[----:B------:R-:W-:Y:S01]  /*e8b0*/  F2FP.PACK_AB R50, R50, R76 ;  /* 0x0000004c3232723e */ /* 0x000fe200000000ff */
[C---:B------:R-:W-:Y:S02]  /*e8c0*/  FMUL.FTZ R92, R2.reuse, R92 ;  /* 0x0000005c025c7220 */ /* 0x040fe40000410000 */
[C---:B------:R-:W-:Y:S02]  /*e8d0*/  FMUL.FTZ R93, R2.reuse, R93 ;  /* 0x0000005d025d7220 */ /* 0x040fe40000410000 */
[C---:B------:R-:W-:Y:S02]  /*e8e0*/  FMUL.FTZ R104, R2.reuse, R104 ;  /* 0x0000006802687220 */ /* 0x040fe40000410000 */
[C---:B------:R-:W-:Y:S02]  /*e8f0*/  FMUL.FTZ R38, R2.reuse, R105 ;  /* 0x0000006902267220 */ /* 0x040fe40000410000 */
        /* <DEDUP_REMOVED lines=9> */
[----:B-1----:R-:W-:-:S02]  /*e990*/  FMUL.FTZ R147, R0, R147 ;  /* 0x0000009300937220 */ /* 0x002fc40000410000 */
[C---:B------:R-:W-:Y:S02]  /*e9a0*/  FMUL.FTZ R4, R0.reuse, R146 ;  /* 0x0000009200047220 */ /* 0x040fe40000410000 */
[C---:B------:R-:W-:Y:S01]  /*e9b0*/  FMUL.FTZ R155, R0.reuse, R155 ;  /* 0x0000009b009b7220 */ /* 0x040fe20000410000 */
[----:B------:R-:W-:Y:S01]  /*e9c0*/  STS [R19], R2 ;  /* 0x0000000213007388 */ /* 0x000fe20000000800 */
        /* <DEDUP_REMOVED lines=57> */
[----:B------:R1:W-:Y:S01]  /*ed60*/  STS [R19+0x400], R0 ;  /* 0x0004000013007388 */ /* 0x0003e20000000800 */
[----:B------:R-:W-:Y:S02]  /*ed70*/  F2FP.PACK_AB R28, R129, R128 ;  /* 0x00000080811c723e */ /* 0x000fe400000000ff */
[----:B------:R-:W-:Y:S01]  /*ed80*/  F2FP.PACK_AB R27, R131, R130 ;  /* 0x00000082831b723e */ /* 0x000fe200000000ff */
[----:B------:R2:W-:Y:S01]  /*ed90*/  STS [R17+0x2000], R5 ;  /* 0x0020000511007388 */ /* 0x0005e20000000800 */
[----:B------:R-:W-:Y:S02]  /*eda0*/  F2FP.PACK_AB R30, R121, R120 ;  /* 0x00000078791e723e */ /* 0x000fe400000000ff */
[----:B------:R-:W-:Y:S01]  /*edb0*/  F2FP.PACK_AB R29, R123, R29 ;  /* 0x0000001d7b1d723e */ /* 0x000fe200000000ff */
[----:B------:R3:W-:Y:S01]  /*edc0*/  STS [R17+0x2400], R4 ;  /* 0x0024000411007388 */ /* 0x0007e20000000800 */
[----:B------:R-:W-:-:S02]  /*edd0*/  F2FP.PACK_AB R26, R125, R124 ;  /* 0x0000007c7d1a723e */ /* 0x000fc400000000ff */
[----:B------:R-:W-:Y:S01]  /*ede0*/  F2FP.PACK_AB R67, R127, R67 ;  /* 0x000000437f43723e */ /* 0x000fe200000000ff */
[----:B------:R4:W-:Y:S04]  /*edf0*/  STS [R19+0x2000], R8 ;  /* 0x0020000813007388 */ /* 0x0009e80000000800 */
[----:B------:R5:W-:Y:S01]  /*ee00*/  STS [R19+0x2400], R11 ;  /* 0x0024000b13007388 */ /* 0x000be20000000800 */
[----:B-1----:R-:W-:Y:S02]  /*ee10*/  IADD3 R0, R17, R68, RZ ;  /* 0x0000004411007210 */ /* 0x002fe40007ffe0ff */
        /* <DEDUP_REMOVED lines=12> */
[----:B-----5:R-:W-:Y:S02]  /*eee0*/  @P4 MUFU.LG2 R11, R251 ;  /* 0x000000fb000b4308 */ /* 0x020fe40000000c00 */
[----:B------:R4:W-:Y:S04]  /*eef0*/  STS [R0+0x2400], R15 ;  /* 0x0024000f00007388 */ /* 0x0009e80000000800 */
[----:B------:R-:W-:Y:S02]  /*ef00*/  STS [R7+0x2000], R24 ;  /* 0x0020001807007388 */ /* 0x000fe40000000800 */
[----:B-1----:R-:W-:Y:S02]  /*ef10*/  @P1 MUFU.LG2 R10, R250 ;  /* 0x000000fa000a1308 */ /* 0x002fe40000000c00 */
[----:B------:R-:W-:Y:S04]  /*ef20*/  STS [R7+0x2400], R23 ;  /* 0x0024001707007388 */ /* 0x000fe80000000800 */
[----:B------:R-:W-:Y:S02]  /*ef30*/  STS [R4], R22 ;  /* 0x0000001604007388 */ /* 0x000fe40000000800 */
[----:B--2---:R-:W1:Y:S02]  /*ef40*/  @P5 MUFU.LG2 R9, R252 ;  /* 0x000000fc00095308 */ /* 0x004e640000000c00 */
[----:B------:R-:W-:Y:S04]  /*ef50*/  STS [R4+0x400], R21 ;  /* 0x0004001504007388 */ /* 0x000fe80000000800 */
[----:B------:R-:W-:Y:S01]  /*ef60*/  STS [R6], R18 ;  /* 0x0000001206007388 */ /* 0x000fe20000000800 */
        /* <DEDUP_REMOVED lines=8> */
[----:B------:R-:W-:Y:S04]  /*eff0*/  STS [R2], R64 ;  /* 0x0000004002007388 */ /* 0x000fe80000000800 */
[----:B------:R-:W-:Y:S01]  /*f000*/  STS [R2+0x400], R63 ;  /* 0x0004003f02007388 */ /* 0x000fe20000000800 */
[----:B--2---:R-:W-:Y:S01]  /*f010*/  MOV R16, 0x7f800000 ;  /* 0x7f80000000107802 */ /* 0x004fe20000000f00 */
[----:B------:R-:W-:-:S02]  /*f020*/  @P5 FFMA.FTZ R16, R135, c[0x0][0x238], R9 ;  /* 0x00008e0087105a23 */ /* 0x000fc40000010009 */
        /* <DEDUP_REMOVED lines=18> */
[----:B-1----:R-:W-:-:S03]  /*f150*/  MOV R17, 0x7f800000 ;  /* 0x7f80000000117802 */ /* 0x002fc60000000f00 */
        /* <DEDUP_REMOVED lines=106> */
.L_x_877:
[----:B--2-4-:R-:W-:Y:S05]  /*f800*/  BSYNC B0 ;  /* 0x0000000000007941 */ /* 0x014fea0003800000 */
.L_x_876:
[----:B------:R-:W2:Y:S01]  /*f810*/  LDL.LU.64 R8, [R1+0x20] ;  /* 0x0000200001087983 */ /* 0x000ea20000300a00 */
[----:B------:R-:W-:Y:S01]  /*f820*/  SHF.R.S32.HI R0, RZ, 0x1f, R18 ;  /* 0x0000001fff007819 */ /* 0x000fe20000011412 */
[----:B------:R-:W-:-:S02]  /*f830*/  ULDC.64 UR4, c[0x0][0x1e8] ;  /* 0x00007a0000047ab9 */ /* 0x000fc40000000a00 */
[----:B------:R-:W4:Y:S01]  /*f840*/  LDL.LU.64 R6, [R1+0x28] ;  /* 0x0000280001067983 */ /* 0x000f220000300a00 */
[----:B------:R-:W-:Y:S01]  /*f850*/  SHF.R.S32.HI R4, RZ, 0x1f, R19 ;  /* 0x0000001fff047819 */ /* 0x000fe20000011413 */
[----:B------:R-:W-:Y:S01]  /*f860*/  IMAD R0, R0, c[0x0][0x1e0], RZ ;  /* 0x0000780000007a24 */ /* 0x000fe200078e02ff */
[----:B------:R-:W-:Y:S02]  /*f870*/  USHF.L.U32 UR7, UR4, 0x5, URZ ;  /* 0x0000000504077899 */ /* 0x000fe4000800063f */
[----:B------:R-:W-:Y:S01]  /*f880*/  UMOV UR6, 0x5 ;  /* 0x0000000500067882 */ /* 0x000fe20000000000 */
[----:B------:R-:W-:Y:S01]  /*f890*/  IMAD R0, R18, c[0x0][0x1e4], R0 ;  /* 0x0000790012007a24 */ /* 0x000fe200078e0200 */
[----:B------:R-:W-:Y:S01]  /*f8a0*/  USHF.L.U64.HI UR5, UR4, UR6, UR5 ;  /* 0x0000000604057299 */ /* 0x000fe20008010205 */
[----:B------:R-:W-:-:S04]  /*f8b0*/  IMAD R4, R4, c[0x0][0x1f0], RZ ;  /* 0x00007c0004047a24 */ /* 0x000fc800078e02ff */
[----:B------:R-:W-:Y:S01]  /*f8c0*/  IMAD R4, R19, c[0x0][0x1f4], R4 ;  /* 0x00007d0013047a24 */ /* 0x000fe200078e0204 */
[--C-:B--2---:R-:W-:Y:S01]  /*f8d0*/  SHF.R.S32.HI R3, RZ, 0x1f, R8.reuse ;  /* 0x0000001fff037819 */ /* 0x104fe20000011408 */
[----:B------:R-:W-:-:S04]  /*f8e0*/  IMAD.MOV.U32 R2, RZ, RZ, R8 ;  /* 0x000000ffff027224 */ /* 0x000fc800078e0008 */
[----:B------:R-:W-:-:S04]  /*f8f0*/  IMAD.WIDE.U32 R2, R18, c[0x0][0x1e0], R2 ;  /* 0x0000780012027a25 */ /* 0x000fc800078e0002 */
[----:B------:R-:W-:Y:S02]  /*f900*/  IMAD.IADD R3, R3, 0x1, R0 ;  /* 0x0000000103037824 */ /* 0x000fe400078e0200 */
[----:B----4-:R-:W-:Y:S02]  /*f910*/  IMAD R0, R7, c[0x0][0x1e8], RZ ;  /* 0x00007a0007007a24 */ /* 0x010fe400078e02ff */
        /* <DEDUP_REMOVED lines=38> */
.L_x_865:
        /* <DEDUP_REMOVED lines=18> */
[----:B------:R-:W-:Y:S01]  /*fca0*/  ULDC.64 UR8, c[0x0][0x118] ;  /* 0x0000460000087ab9 */ /* 0x000fe20000000a00 */
[----:B------:R-:W-:-:S02]  /*fcb0*/  IADD3 R18, -R99, c[0x0][0x214], RZ ;  /* 0x0000850063127a10 */ /* 0x000fc40007ffe1ff */
[----:B------:R-:W-:Y:S02]  /*fcc0*/  IADD3 R14, R8, 0x30, RZ ;  /* 0x00000030080e7810 */ /* 0x000fe40007ffe0ff */
[--C-:B------:R-:W-:Y:S02]  /*fcd0*/  SHF.R.S32.HI R3, RZ, 0x1f, R2.reuse ;  /* 0x0000001fff037819 */ /* 0x100fe40000011402 */
[----:B-1----:R-:W-:Y:S02]  /*fce0*/  ISETP.NE.AND P0, PT, R12, RZ, PT ;  /* 0x000000ff0c00720c */ /* 0x002fe40003f05270 */
[----:B------:R-:W-:Y:S01]  /*fcf0*/  ISETP.GE.OR P4, PT, R14, R18, P6 ;  /* 0x000000120e00720c */ /* 0x000fe20003786670 */
[----:B------:R-:W-:-:S04]  /*fd00*/  IMAD.WIDE.U32 R2, R23, c[0x0][0x1e0], R2 ;  /* 0x0000780017027a25 */ /* 0x000fc800078e0002 */
[----:B------:R-:W-:Y:S02]  /*fd10*/  IMAD.IADD R3, R0, 0x1, R3 ;  /* 0x0000000100037824 */ /* 0x000fe400078e0203 */
[----:B------:R-:W-:Y:S02]  /*fd20*/  IMAD R0, R4, c[0x0][0x1f0], RZ ;  /* 0x00007c0004007a24 */ /* 0x000fe400078e02ff */
[C---:B------:R-:W-:Y:S02]  /*fd30*/  IMAD.WIDE.U32 R2, R24.reuse, c[0x0][0x1f0], R2 ;  /* 0x00007c0018027a25 */ /* 0x040fe400078e0002 */
[----:B--2---:R-:W-:Y:S02]  /*fd40*/  @!P0 ISETP.NE.AND P1, PT, R11, RZ, PT ;  /* 0x000000ff0b00820c */ /* 0x004fe40003f25270 */
[----:B------:R-:W-:Y:S02]  /*fd50*/  IMAD R0, R24, c[0x0][0x1f4], R0 ;  /* 0x00007d0018007a24 */ /* 0x000fe400078e0200 */
[----:B------:R-:W-:Y:S01]  /*fd60*/  IMAD.WIDE R4, R13, 0x80, R8 ;  /* 0x000000800d047825 */ /* 0x000fe200078e0208 */
[----:B------:R-:W-:-:S03]  /*fd70*/  IADD3 R13, R8, 0x20, RZ ;  /* 0x00000020080d7810 */ /* 0x000fc60007ffe0ff */
[----:B------:R-:W-:Y:S01]  /*fd80*/  IMAD.IADD R3, R0, 0x1, R3 ;  /* 0x0000000100037824 */ /* 0x000fe200078e0203 */
[----:B------:R-:W-:Y:S01]  /*fd90*/  ISETP.GE.OR P5, PT, R13, R18, P6 ;  /* 0x000000120d00720c */ /* 0x000fe200037a6670 */
[----:B------:R-:W-:Y:S02]  /*fda0*/  IMAD R0, R5, c[0x0][0x1e8], RZ ;  /* 0x00007a0005007a24 */ /* 0x000fe400078e02ff */
[----:B------:R-:W-:Y:S02]  /*fdb0*/  @P0 IMAD.MOV.U32 R10, RZ, RZ, c[0x0][0x210] ;  /* 0x00008400ff0a0624 */ /* 0x000fe400078e00ff */
[C---:B------:R-:W-:Y:S02]  /*fdc0*/  IMAD R0, R4.reuse, c[0x0][0x1ec], R0 ;  /* 0x00007b0004007a24 */ /* 0x040fe400078e0200 */
[----:B------:R-:W-:-:S04]  /*fdd0*/  IMAD.WIDE.U32 R4, R4, c[0x0][0x1e8], R2 ;  /* 0x00007a0004047a25 */ /* 0x000fc800078e0002 */
[----:B------:R-:W-:Y:S01]  /*fde0*/  IMAD.IADD R0, R0, 0x1, R5 ;  /* 0x0000000100007824 */ /* 0x000fe200078e0205 */
[----:B------:R-:W-:Y:S01]  /*fdf0*/  LEA R2, P2, R4, c[0x0][0x1d0], 0x1 ;  /* 0x0000740004027a11 */ /* 0x000fe200078408ff */
[----:B------:R-:W-:Y:S02]  /*fe00*/  @!P0 IMAD.MOV.U32 R5, RZ, RZ, c[0x0][0x214] ;  /* 0x00008500ff058624 */ /* 0x000fe400078e00ff */
[----:B------:R-:W-:Y:S01]  /*fe10*/  @P0 IMAD R10, R10, c[0x0][0x214], RZ ;  /* 0x000085000a0a0a24 */ /* 0x000fe200078e02ff */
[----:B------:R-:W-:Y:S01]  /*fe20*/  LEA.HI.X R3, R4, c[0x0][0x1d4], R0, 0x1, P2 ;  /* 0x0000750004037a11 */ /* 0x000fe200010f0c00 */
[----:B------:R-:W-:Y:S01]  /*fe30*/  @P0 IMAD.MOV.U32 R0, RZ, RZ, 0x1 ;  /* 0x00000001ff000424 */ /* 0x000fe200078e00ff */
[----:B------:R-:W-:Y:S01]  /*fe40*/  @!P0 SEL R10, R5, c[0x0][0x234], !P1 ;  /* 0x00008d00050a8a07 */ /* 0x000fe20004800000 */
[----:B------:R-:W-:Y:S01]  /*fe50*/  @P0 IMAD.MOV.U32 R9, RZ, RZ, c[0x0][0x210] ;  /* 0x00008400ff090624 */ /* 0x000fe200078e00ff */
[----:B------:R-:W-:Y:S01]  /*fe60*/  IADD3 R6, P1, R2, UR6, RZ ;  /* 0x0000000602067c10 */ /* 0x000fe2000ff3e0ff */
[----:B------:R-:W-:Y:S01]  /*fe70*/  STG.E.128 [R2.64], RZ ;  /* 0x000000ff02007986 */ /* 0x000fe2000c101d08 */
[----:B------:R-:W-:-:S02]  /*fe80*/  @!P0 IMAD.MOV.U32 R9, RZ, RZ, 0x1 ;  /* 0x00000001ff098424 */ /* 0x000fc400078e00ff */
[----:B------:R-:W-:Y:S01]  /*fe90*/  IADD3.X R7, R3, UR5, RZ, P1, !PT ;  /* 0x0000000503077c10 */ /* 0x000fe20008ffe4ff */
[----:B------:R-:W-:Y:S01]  /*fea0*/  @!P0 IMAD R0, R10, c[0x0][0x1c0], RZ ;  /* 0x000070000a008a24 */ /* 0x000fe200078e02ff */
[----:B------:R-:W-:Y:S01]  /*feb0*/  IADD3 R4, P2, R6, UR6, RZ ;  /* 0x0000000606047c10 */ /* 0x000fe2000ff5e0ff */
[----:B------:R1:W-:Y:S01]  /*fec0*/  STG.E.128 [R2.64+0x80], RZ ;  /* 0x000080ff02007986 */ /* 0x0003e2000c101d08 */
[----:B------:R-:W-:Y:S01]  /*fed0*/  ISETP.NE.AND P1, PT, R11, RZ, PT ;  /* 0x000000ff0b00720c */ /* 0x000fe20003f25270 */
[----:B------:R-:W-:Y:S01]  /*fee0*/  IMAD R0, R23, R0, RZ ;  /* 0x0000000017007224 */ /* 0x000fe200078e02ff */
[----:B------:R-:W-:Y:S01]  /*fef0*/  IADD3.X R5, R7, UR5, RZ, P2, !PT ;  /* 0x0000000507057c10 */ /* 0x000fe200097fe4ff */
[----:B------:R-:W-:Y:S01]  /*ff00*/  STG.E.128 [R6.64], RZ ;  /* 0x000000ff06007986 */ /* 0x000fe2000c101d08 */
[----:B------:R-:W-:Y:S01]  /*ff10*/  ISETP.EQ.AND P1, PT, R12, RZ, P1 ;  /* 0x000000ff0c00720c */ /* 0x000fe20000f22270 */
[----:B------:R-:W-:Y:S01]  /*ff20*/  IMAD R11, R23, c[0x0][0x214], RZ ;  /* 0x00008500170b7a24 */ /* 0x000fe200078e02ff */
[----:B------:R-:W-:Y:S01]  /*ff30*/  IADD3 R12, R8, 0x10, RZ ;  /* 0x00000010080c7810 */ /* 0x000fe20007ffe0ff */
[----:B------:R2:W-:Y:S01]  /*ff40*/  STG.E.128 [R6.64+0x80], RZ ;  /* 0x000080ff06007986 */ /* 0x0005e2000c101d08 */
[----:B------:R-:W-:-:S03]  /*ff50*/  SEL R0, R0, RZ, !P1 ;  /* 0x000000ff00007207 */ /* 0x000fc60004800000 */
[----:B------:R-:W-:Y:S04]  /*ff60*/  STG.E.128 [R4.64], RZ ;  /* 0x000000ff04007986 */ /* 0x000fe8000c101d08 */
[----:B------:R3:W-:Y:S01]  /*ff70*/  STG.E.128 [R4.64+0x80], RZ ;  /* 0x000080ff04007986 */ /* 0x0007e2000c101d08 */
[----:B-1----:R-:W-:-:S04]  /*ff80*/  IADD3 R2, P2, R4, UR6, RZ ;  /* 0x0000000604027c10 */ /* 0x002fc8000ff5e0ff */
[----:B------:R-:W-:Y:S01]  /*ff90*/  IADD3.X R3, R5, UR5, RZ, P2, !PT ;  /* 0x0000000505037c10 */ /* 0x000fe200097fe4ff */
[----:B--2---:R-:W-:-:S04]  /*ffa0*/  IMAD R6, R24, R10, R0 ;  /* 0x0000000a18067224 */ /* 0x004fc800078e0200 */
[----:B------:R-:W-:Y:S01]  /*ffb0*/  STG.E.128 [R2.64], RZ ;  /* 0x000000ff02007986 */ /* 0x000fe2000c101d08 */
[----:B------:R-:W-:Y:S01]  /*ffc0*/  SHF.R.S32.HI R7, RZ, 0x1f, R11 ;  /* 0x0000001fff077819 */ /* 0x000fe2000001140b */
[----:B------:R-:W-:Y:S01]  /*ffd0*/  IMAD R0, R99, R9, RZ ;  /* 0x0000000963007224 */ /* 0x000fe200078e02ff */
[----:B------:R-:W-:Y:S01]  /*ffe0*/  SEL R11, R11, RZ, P1 ;  /* 0x000000ff0b0b7207 */ /* 0x000fe20000800000 */
[----:B------:R1:W-:Y:S01]  /*fff0*/  STG.E.128 [R2.64+0x80], RZ ;  /* 0x000080ff02007986 */ /* 0x0003e2000c101d08 */
[----:B---3--:R-:W-:Y:S02]  /*10000*/  IADD3 R4, P2, R2, UR6, RZ ;  /* 0x0000000602047c10 */ /* 0x008fe4000ff5e0ff */
[----:B------:R-:W-:Y:S02]  /*10010*/  SHF.R.S32.HI R10, RZ, 0x1f, R0 ;  /* 0x0000001fff0a7819 */ /* 0x000fe40000011400 */
[----:B------:R-:W-:Y:S02]  /*10020*/  IADD3.X R5, R3, UR5, RZ, P2, !PT ;  /* 0x0000000503057c10 */ /* 0x000fe400097fe4ff */
[----:B------:R-:W-:-:S03]  /*10030*/  ISETP.GE.OR P2, PT, R8, R18, P6 ;  /* 0x000000120800720c */ /* 0x000fc60003746670 */
        /* <DEDUP_REMOVED lines=85> */
.L_x_878:
        /* <DEDUP_REMOVED lines=15> */
.L_x_1410:


//--------------------- .text._ZN5flash16flash_fwd_kernelI23Flash_fwd_kernel_traitsILi128ELi128ELi32ELi4ELb0ELb0EN7cutlass6half_tE19Flash_kernel_traitsILi128ELi128ELi32ELi4ES3_EELb1ELb1ELb0ELb0ELb0ELb1ELb0ELb0EEEvNS_16Flash_fwd_paramsE --------------------------
	.section	.text._ZN5flash16flash_fwd_kernelI23Flash_fwd_kernel_traitsILi128ELi128ELi32ELi4ELb0ELb0EN7cutlass6half_tE19Flash_kernel_traitsILi128ELi128ELi32ELi4ES3_EELb1ELb1ELb0ELb0ELb0ELb1ELb0ELb0EEEvNS_16Flash_fwd_paramsE,"ax",@progbits
	.sectioninfo	@"SHI_REGISTERS=255"
	.align	128
        .global         _ZN5flash16flash_fwd_kernelI23Flash_fwd_kernel_traitsILi128ELi128ELi32ELi4ELb0ELb0EN7cutlass6half_tE19Flash_kernel_traitsILi128ELi128ELi32ELi4ES3_EELb1ELb1ELb0ELb0ELb0ELb1ELb0ELb0EEEvNS_16Flash_fwd_paramsE
        .type           _ZN5flash16flash_fwd_kernelI23Flash_fwd_kernel_traitsILi128ELi128ELi32ELi4ELb0ELb0EN7cutlass6half_tE19Flash_kernel_traitsILi128ELi128ELi32ELi4ES3_EELb1ELb1ELb0ELb0ELb0ELb1ELb0ELb0EEEvNS_16Flash_fwd_paramsE,@function
        .size           _ZN5flash16flash_fwd_kernelI23Flash_fwd_kernel_traitsILi128ELi128ELi32ELi4ELb0ELb0EN7cutlass6half_tE19Flash_kernel_traitsILi128ELi128ELi32ELi4ES3_EELb1ELb1ELb0ELb0ELb0ELb1ELb0ELb0EEEvNS_16Flash_fwd_paramsE,(.L_x_1411 - _ZN5flash16flash_fwd_kernelI23Flash_fwd_kernel_traitsILi128ELi128ELi32ELi4ELb0ELb0EN7cutlass6half_tE19Flash_kernel_traitsILi128ELi128ELi32ELi4ES3_EELb1ELb1ELb0ELb0ELb0ELb1ELb0ELb0EEEvNS_16Flash_fwd_paramsE)
        .other          _ZN5flash16flash_fwd_kernelI23Flash_fwd_kernel_traitsILi128ELi128ELi32ELi4ELb0ELb0EN7cutlass6half_tE19Flash_kernel_traitsILi128ELi128ELi32ELi4ES3_EELb1ELb1ELb0ELb0ELb0ELb1ELb0ELb0EEEvNS_16Flash_fwd_paramsE,@"STO_CUDA_ENTRY STV_DEFAULT"
_ZN5flash16flash_fwd_kernelI23Flash_fwd_kernel_traitsILi128ELi128ELi32ELi4ELb0ELb0EN7cutlass6half_tE19Flash_kernel_traitsILi128ELi128ELi32ELi4ES3_EELb1ELb1ELb0ELb0ELb0ELb1ELb0ELb0EEEvNS_16Flash_fwd_paramsE:
.text._ZN5flash16flash_fwd_kernelI23Flash_fwd_kernel_traitsILi128ELi128ELi32ELi4ELb0ELb0EN7cutlass6half_tE19Flash_kernel_traitsILi128ELi128ELi32ELi4ES3_EELb1ELb1ELb0ELb0ELb0ELb1ELb0ELb0EEEvNS_16Flash_fwd_paramsE:
        /* <DEDUP_REMOVED lines=20> */
[----:B------:R-:W-:Y:S01]  /*0140*/  UMOV UR27, 0x4 ;  /* 0x00000004001b7882 */ /* 0x000fe20000000000 */
[----:B------:R-:W1:Y:S01]  /*0150*/  S2UR UR12, SR_CTAID.Z ;  /* 0x00000000000c79c3 */ /* 0x000e620000002700 */
[----:B------:R-:W-:Y:S02]  /*0160*/  ULDC.64 UR10, c[0x0][0x240] ;  /* 0x00009000000a7ab9 */ /* 0x000fe40000000a00 */
[----:B------:R-:W-:Y:S01]  /*0170*/  PLOP3.LUT P0, PT, PT, PT, UP2, 0x80, 0x0 ;  /* 0x000000000000781c */ /* 0x000fe20003f0f028 */
[----:B------:R-:W-:Y:S02]  /*0180*/  UISETP.NE.AND.EX UP1, UPT, URZ, UR5, UPT, UP1 ;  /* 0x000000053f00728c */ /* 0x000fe4000bf25310 */
[----:B------:R-:W-:Y:S02]  /*0190*/  ULDC.U8 UR6, c[0x0][0x312] ;  /* 0x0000c48000067ab9 */ /* 0x000fe40000000000 */
[----:B------:R-:W-:Y:S02]  /*01a0*/  ULDC.64 UR4, c[0x0][0x248] ;  /* 0x0000920000047ab9 */ /* 0x000fe40000000a00 */
[----:B------:R-:W-:-:S02]  /*01b0*/  UISETP.NE.AND UP3, UPT, UR6, URZ, UPT ;  /* 0x0000003f0600728c */ /* 0x000fc4000bf65270 */
[----:B------:R-:W-:Y:S02]  /*01c0*/  UISETP.EQ.U32.AND UP0, UPT, URZ, UR4, UPT ;  /* 0x000000043f00728c */ /* 0x000fe4000bf02070 */
[----:B-----5:R-:W-:Y:S02]  /*01d0*/  UIMAD.WIDE UR10, UR13, UR27, UR10 ;  /* 0x0000001b0d0a72a5 */ /* 0x020fe4000f8e020a */
[----:B------:R-:W-:-:S04]  /*01e0*/  UISETP.EQ.OR.EX UP0, UPT, URZ, UR5, !UP3, UP0 ;  /* 0x000000053f00728c */ /* 0x000fc8000df02700 */
[----:B------:R-:W-:Y:S01]  /*01f0*/  IMAD.U32 R14, RZ, RZ, UR10 ;  /* 0x0000000aff0e7e24 */ /* 0x000fe2000f8e00ff */
[----:B-1----:R-:W-:Y:S01]  /*0200*/  ULOP3.LUT UR9, UR12, UR8, UR13, 0xfe, !UPT ;  /* 0x000000080c097292 */ /* 0x002fe2000f8efe0d */
[----:B------:R-:W-:-:S05]  /*0210*/  IMAD.U32 R15, RZ, RZ, UR11 ;  /* 0x0000000bff0f7e24 */ /* 0x000fca000f8e00ff */
[----:B--2---:R-:W-:Y:S01]  /*0220*/  LOP3.LUT P3, RZ, R18, UR9, RZ, 0xfc, !PT ;  /* 0x0000000912ff7c12 */ /* 0x004fe2000f86fcff */
[----:B------:R-:W-:Y:S02]  /*0230*/  ULDC.64 UR4, c[0x0][0x248] ;  /* 0x0000920000047ab9 */ /* 0x000fe40000000a00 */
[----:B------:R-:W-:-:S10]  /*0240*/  UIMAD.WIDE UR4, UR13, UR27, UR4 ;  /* 0x0000001b0d0472a5 */ /* 0x000fd4000f8e0204 */
[----:B------:R-:W-:Y:S02]  /*0250*/  @!P3 IMAD.MOV.U32 R4, RZ, RZ, c[0x0][0x308] ;  /* 0x0000c200ff04b624 */ /* 0x000fe400078e00ff */
[----:B------:R-:W-:Y:S01]  /*0260*/  @!P3 IMAD.MOV.U32 R5, RZ, RZ, c[0x0][0x30c] ;  /* 0x0000c300ff05b624 */ /* 0x000fe200078e00ff */
[----:B------:R-:W-:Y:S02]  /*0270*/  ULDC.64 UR6, c[0x0][0x250] ;  /* 0x0000940000067ab9 */ /* 0x000fe40000000a00 */
[----:B------:R-:W-:-:S06]  /*0280*/  @UP1 UIMAD.WIDE UR6, UR13, UR27, UR6 ;  /* 0x0000001b0d0612a5 */ /* 0x000fcc000f8e0206 */
[----:B------:R-:W-:Y:S02]  /*0290*/  IMAD.U32 R12, RZ, RZ, UR6 ;  /* 0x00000006ff0c7e24 */ /* 0x000fe4000f8e00ff */
[----:B------:R-:W-:Y:S01]  /*02a0*/  IMAD.U32 R13, RZ, RZ, UR7 ;  /* 0x00000007ff0d7e24 */ /* 0x000fe2000f8e00ff */
[----:B---3--:R-:W1:Y:S01]  /*02b0*/  @P2 R2UR UR28, R2 ;  /* 0x00000000021c23c2 */ /* 0x008e6200000e0000 */
[----:B----4-:R-:W-:-:S07]  /*02c0*/  @P2 IADD3 R8, P1, R6, c[0x0][0x300], RZ ;  /* 0x0000c00006082a10 */ /* 0x010fce0007f3e0ff */
[----:B------:R-:W2:Y:S01]  /*02d0*/  @P2 R2UR UR29, R3 ;  /* 0x00000000031d23c2 */ /* 0x000ea200000e0000 */
[----:B------:R-:W-:Y:S02]  /*02e0*/  @P2 IADD3.X R9, RZ, R7, RZ, P1, !PT ;  /* 0x00000007ff092210 */ /* 0x000fe40000ffe4ff */
[----:B------:R-:W-:-:S03]  /*02f0*/  PLOP3.LUT P2, PT, PT, PT, UP0, 0x80, 0x0 ;  /* 0x000000000000781c */ /* 0x000fc60003f4f008 */
[----:B------:R-:W-:Y:S01]  /*0300*/  @!P3 STG.E.64 [R4.64+0x8], R8 ;  /* 0x000008080400b986 */ /* 0x000fe2000c101b18 */
[----:B-1----:R-:W-:Y:S02]  /*0310*/  IMAD.U32 R2, RZ, RZ, UR28 ;  /* 0x0000001cff027e24 */ /* 0x002fe4000f8e00ff */
[----:B--2---:R-:W-:-:S05]  /*0320*/  IMAD.U32 R3, RZ, RZ, UR29 ;  /* 0x0000001dff037e24 */ /* 0x004fca000f8e00ff */
[----:B------:R1:W-:Y:S04]  /*0330*/  @!P3 STG.E.64 [R4.64], R2 ;  /* 0x000000020400b986 */ /* 0x0003e8000c101b18 */
[----:B------:R-:W2:Y:S04]  /*0340*/  @P0 LDG.E R10, [R14.64] ;  /* 0x000000180e0a0981 */ /* 0x000ea8000c1e1900 */
[----:B------:R-:W3:Y:S01]  /*0350*/  @P0 LDG.E R6, [R14.64+0x4] ;  /* 0x000004180e060981 */ /* 0x000ee2000c1e1900 */
[----:B------:R-:W-:Y:S02]  /*0360*/  PLOP3.LUT P1, PT, PT, PT, UP1, 0x80, 0x0 ;  /* 0x000000000000781c */ /* 0x000fe40003f2f018 */
[----:B-1----:R-:W-:Y:S01]  /*0370*/  MOV R2, UR4 ;  /* 0x0000000400027c02 */ /* 0x002fe20008000f00 */
[----:B------:R-:W-:-:S10]  /*0380*/  IMAD.U32 R3, RZ, RZ, UR5 ;  /* 0x00000005ff037e24 */ /* 0x000fd4000f8e00ff */
[----:B------:R-:W4:Y:S04]  /*0390*/  @P1 LDG.E R4, [R12.64] ;  /* 0x000000180c041981 */ /* 0x000f28000c1e1900 */
[----:B------:R-:W5:Y:S01]  /*03a0*/  @!P2 LDG.E R0, [R2.64] ;  /* 0x000000180200a981 */ /* 0x000f62000c1e1900 */
[----:B------:R-:W-:Y:S01]  /*03b0*/  UMOV UR23, 0xffffffff ;  /* 0xffffffff00177882 */ /* 0x000fe20000000000 */
[----:B------:R-:W-:Y:S01]  /*03c0*/  SHF.R.S32.HI R7, RZ, 0x1f, R18 ;  /* 0x0000001fff077819 */ /* 0x000fe20000011412 */
[----:B------:R-:W-:Y:S02]  /*03d0*/  UMOV UR15, 0xffffffff ;  /* 0xffffffff000f7882 */ /* 0x000fe40000000000 */
[----:B------:R-:W-:Y:S01]  /*03e0*/  ULDC UR4, c[0x0][0x1c0] ;  /* 0x0000700000047ab9 */ /* 0x000fe20000000800 */
[----:B------:R-:W-:Y:S01]  /*03f0*/  LEA.HI R5, R7, R18, RZ, 0x5 ;  /* 0x0000001207057211 */ /* 0x000fe200078f28ff */
[----:B------:R-:W-:-:S02]  /*0400*/  UIMAD UR4, UR13, UR4, UR12 ;  /* 0x000000040d0472a4 */ /* 0x000fc4000f8e020c */
[----:B------:R-:W-:Y:S01]  /*0410*/  UMOV UR14, URZ ;  /* 0x0000003f000e7c82 */ /* 0x000fe20008000000 */
[----:B------:R-:W-:Y:S01]  /*0420*/  LOP3.LUT R19, R5, 0xffffffe0, RZ, 0xc0, !PT ;  /* 0xffffffe005137812 */ /* 0x000fe200078ec0ff */
[----:B------:R-:W-:-:S04]  /*0430*/  USHF.L.U32 UR5, UR4, 0x5, URZ ;  /* 0x0000000504057899 */ /* 0x000fc8000800063f */
[----:B------:R-:W-:Y:S01]  /*0440*/  IMAD.IADD R19, R18, 0x1, -R19 ;  /* 0x0000000112137824 */ /* 0x000fe200078e0a13 */
[----:B------:R-:W-:Y:S01]  /*0450*/  USHF.R.S32.HI UR4, URZ, 0x1f, UR5 ;  /* 0x0000001f3f047899 */ /* 0x000fe20008011405 */
[----:B--2---:R-:W1:Y:S08]  /*0460*/  @P0 R2UR UR23, R10 ;  /* 0x000000000a1703c2 */ /* 0x004e7000000e0000 */
[----:B---3--:R-:W1:Y:S08]  /*0470*/  @P0 R2UR UR10, R6 ;  /* 0x00000000060a03c2 */ /* 0x008e7000000e0000 */
[----:B----4-:R2:W3:Y:S01]  /*0480*/  @P1 R2UR UR14, R4 ;  /* 0x00000000040e13c2 */ /* 0x0104e200000e0000 */
[----:B------:R-:W-:Y:S01]  /*0490*/  IADD3 R200, P1, P0, R8, UR5, R19 ;  /* 0x0000000508c87c10 */ /* 0x000fe2000f83e013 */
[----:B-1----:R-:W-:-:S06]  /*04a0*/  @UP2 UIADD3 UR10, UR10, -UR23, URZ ;  /* 0x800000170a0a2290 */ /* 0x002fcc000fffe03f */
[----:B-----5:R1:W4:Y:S01]  /*04b0*/  @!P2 R2UR UR15, R0 ;  /* 0x00000000000fa3c2 */ /* 0x02032200000e0000 */
[----:B------:R-:W-:Y:S01]  /*04c0*/  ISETP.NE.U32.AND P2, PT, RZ, c[0x0][0x248], PT ;  /* 0x00009200ff007a0c */ /* 0x000fe20003f45070 */
[----:B------:R-:W-:-:S03]  /*04d0*/  @!UP2 ULDC UR10, c[0x0][0x214] ;  /* 0x00008500000aaab9 */ /* 0x000fc60000000800 */
[----:B------:R-:W-:Y:S02]  /*04e0*/  ISETP.NE.AND.EX P2, PT, RZ, c[0x0][0x24c], PT, P2 ;  /* 0x00009300ff007a0c */ /* 0x000fe40003f45320 */
[----:B--2---:R-:W-:-:S04]  /*04f0*/  SHF.R.S32.HI R4, RZ, 0x1f, R19 ;  /* 0x0000001fff047819 */ /* 0x004fc80000011413 */
[----:B------:R-:W-:-:S07]  /*0500*/  IADD3.X R4, R9, UR4, R4, P1, P0 ;  /* 0x0000000409047c10 */ /* 0x000fce0008fe0404 */
        /* <DEDUP_REMOVED lines=8> */
.L_x_879:
[----:B------:R-:W-:Y:S02]  /*0590*/  ULDC UR6, c[0x0][0x218] ;  /* 0x0000860000067ab9 */ /* 0x000fe40000000800 */
.L_x_880:
        /* <DEDUP_REMOVED lines=70> */
.L_x_882:
        /* <DEDUP_REMOVED lines=11> */
[----:B------:R-:W-:Y:S01]  /*0ab0*/  USHF.R.S32.HI UR15, URZ, 0x1f, UR12 ;  /* 0x0000001f3f0f7899 */ /* 0x000fe2000801140c */
        /* <DEDUP_REMOVED lines=32> */
.L_x_883:
[----:B------:R-:W1:Y:S01]  /*0cc0*/  S2R R17, SR_CTAID.X ;  /* 0x0000000000117919 */ /* 0x000e620000002500 */
[----:B------:R-:W-:Y:S01]  /*0cd0*/  LEA.HI R9, R7, R18, RZ, 0x3 ;  /* 0x0000001207097211 */ /* 0x000fe200078f18ff */
[----:B------:R-:W-:Y:S01]  /*0ce0*/  UIADD3 UR18, -UR8, UR10, URZ ;  /* 0x0000000a08127290 */ /* 0x000fe2000fffe13f */
[----:B------:R-:W-:Y:S01]  /*0cf0*/  SHF.R.S32.HI R247, RZ, 0x1f, R244 ;  /* 0x0000001ffff77819 */ /* 0x000fe200000114f4 */
[----:B------:R-:W2:Y:S01]  /*0d00*/  S2R R14, SR_CTAID.Z ;  /* 0x00000000000e7919 */ /* 0x000ea20000002700 */
[----:B------:R-:W-:Y:S01]  /*0d10*/  SHF.R.S32.HI R236, RZ, 0x3, R9 ;  /* 0x00000003ffec7819 */ /* 0x000fe20000011409 */
[----:B------:R-:W-:Y:S01]  /*0d20*/  ULDC.64 UR4, c[0x0][0x1a8] ;  /* 0x00006a0000047ab9 */ /* 0x000fe20000000a00 */
[----:B------:R-:W-:Y:S01]  /*0d30*/  LOP3.LUT R9, R9, 0xfffffff8, RZ, 0xc0, !PT ;  /* 0xfffffff809097812 */ /* 0x000fe200078ec0ff */
[----:B------:R-:W-:Y:S01]  /*0d40*/  UIMAD UR4, UR15, UR4, URZ ;  /* 0x000000040f0472a4 */ /* 0x000fe2000f8e023f */
[C---:B------:R-:W-:Y:S01]  /*0d50*/  IADD3 R225, R236.reuse, 0x10, RZ ;  /* 0x00000010ece17810 */ /* 0x040fe20007ffe0ff */
[C---:B------:R-:W-:Y:S01]  /*0d60*/  IMAD.SHL.U32 R3, R236.reuse, 0x40, RZ ;  /* 0x00000040ec037824 */ /* 0x040fe200078e00ff */
[----:B------:R-:W-:Y:S01]  /*0d70*/  IADD3 R224, R236, 0x20, RZ ;  /* 0x00000020ece07810 */ /* 0x000fe20007ffe0ff */
[----:B------:R-:W-:Y:S01]  /*0d80*/  IMAD.IADD R0, R18, 0x1, -R9 ;  /* 0x0000000112007824 */ /* 0x000fe200078e0a09 */
[----:B------:R-:W-:Y:S01]  /*0d90*/  ISETP.GE.AND P0, PT, R225, UR18, PT ;  /* 0x00000012e1007c0c */ /* 0x000fe2000bf06270 */
[----:B------:R-:W-:Y:S01]  /*0da0*/  UIMAD UR4, UR12, UR5, UR4 ;  /* 0x000000050c0472a4 */ /* 0x000fe2000f8e0204 */
[----:B------:R-:W-:Y:S01]  /*0db0*/  SHF.R.S32.HI R237, RZ, 0x1f, R236 ;  /* 0x0000001fffed7819 */ /* 0x000fe200000114ec */
[----:B------:R-:W-:Y:S01]  /*0dc0*/  IMAD.SHL.U32 R232, R0, 0x8, RZ ;  /* 0x0000000800e87824 */ /* 0x000fe200078e00ff */
[----:B------:R-:W-:Y:S01]  /*0dd0*/  LOP3.LUT R3, R3, 0x1c0, RZ, 0xc0, !PT ;  /* 0x000001c003037812 */ /* 0x000fe200078ec0ff */
[----:B------:R-:W-:Y:S01]  /*0de0*/  UIADD3 UR31, UR26, -0x1, URZ ;  /* 0xffffffff1a1f7890 */ /* 0x000fe2000fffe03f */
[----:B------:R-:W-:Y:S01]  /*0df0*/  ISETP.GE.AND P5, PT, R224, UR18, PT ;  /* 0x00000012e0007c0c */ /* 0x000fe2000bfa6270 */
[----:B------:R-:W-:Y:S01]  /*0e00*/  IMAD R231, R247, c[0x0][0x1b0], RZ ;  /* 0x00006c00f7e77a24 */ /* 0x000fe200078e02ff */
[----:B------:R-:W-:Y:S01]  /*0e10*/  SHF.R.U32.HI R226, RZ, 0x3, R3 ;  /* 0x00000003ffe27819 */ /* 0x000fe20000011603 */
[----:B------:R-:W-:Y:S01]  /*0e20*/  UIMAD UR12, UR31, -0x20, UR9 ;  /* 0xffffffe01f0c78a4 */ /* 0x000fe2000f8e0209 */
[----:B------:R-:W-:Y:S01]  /*0e30*/  LOP3.LUT R3, R3, 0x38, R232, 0xf8, !PT ;  /* 0x0000003803037812 */ /* 0x000fe200078ef8e8 */
[----:B-1----:R-:W-:Y:S01]  /*0e40*/  IMAD.WIDE R234, R17, 0x80, R236 ;  /* 0x0000008011ea7825 */ /* 0x002fe200078e02ec */
[----:B------:R-:W-:Y:S01]  /*0e50*/  SHF.R.S32.HI R233, RZ, 0x1f, R232 ;  /* 0x0000001fffe97819 */ /* 0x000fe200000114e8 */
[----:B------:R-:W-:Y:S01]  /*0e60*/  UMOV UR21, 0x5 ;  /* 0x0000000500157882 */ /* 0x000fe20000000000 */
[----:B------:R-:W-:Y:S01]  /*0e70*/  IADD3 R2, P1, R232, UR6, RZ ;  /* 0x00000006e8027c10 */ /* 0x000fe2000ff3e0ff */
[----:B------:R-:W-:Y:S01]  /*0e80*/  IMAD R231, R244, c[0x0][0x1b4], R231 ;  /* 0x00006d00f4e77a24 */ /* 0x000fe200078e02e7 */
[----:B------:R-:W-:Y:S01]  /*0e90*/  @!P0 IADD3 R33, P2, R234, 0x10, RZ ;  /* 0x00000010ea218810 */ /* 0x000fe20007f5e0ff */
[----:B------:R-:W-:Y:S01]  /*0ea0*/  USHF.R.S32.HI UR13, URZ, 0x1f, UR31 ;  /* 0x0000001f3f0d7899 */ /* 0x000fe2000801141f */
[----:B------:R-:W-:Y:S01]  /*0eb0*/  LOP3.LUT R226, R3, R226, RZ, 0x3c, !PT ;  /* 0x000000e203e27212 */ /* 0x000fe200078e3cff */
[----:B------:R-:W-:Y:S01]  /*0ec0*/  IMAD.SHL.U32 R217, R0, 0x40, RZ ;  /* 0x0000004000d97824 */ /* 0x000fe200078e00ff */
[----:B------:R-:W-:Y:S01]  /*0ed0*/  IADD3.X R3, R233, UR11, RZ, P1, !PT ;  /* 0x0000000be9037c10 */ /* 0x000fe20008ffe4ff */
[----:B------:R-:W-:Y:S01]  /*0ee0*/  @!P0 IMAD.X R6, RZ, RZ, R235, P2 ;  /* 0x000000ffff068224 */ /* 0x000fe200010e06eb */
[C---:B------:R-:W-:Y:S01]  /*0ef0*/  IADD3 R223, R236.reuse, 0x30, RZ ;  /* 0x00000030ecdf7810 */ /* 0x040fe20007ffe0ff */
[----:B------:R-:W-:Y:S01]  /*0f00*/  IMAD R247, R247, c[0x0][0x1b8], RZ ;  /* 0x00006e00f7f77a24 */ /* 0x000fe200078e02ff */
[----:B------:R-:W-:Y:S01]  /*0f10*/  IADD3 R222, R236, 0x40, RZ ;  /* 0x00000040ecde7810 */ /* 0x000fe20007ffe0ff */
[----:B--2---:R-:W-:Y:S01]  /*0f20*/  IMAD.WIDE.U32 R14, R14, c[0x0][0x1a8], R2 ;  /* 0x00006a000e0e7a25 */ /* 0x004fe200078e0002 */
[----:B------:R-:W-:Y:S01]  /*0f30*/  @!P5 IADD3 R26, P2, R234, 0x20, RZ ;  /* 0x00000020ea1ad810 */ /* 0x000fe20007f5e0ff */
[----:B------:R-:W-:Y:S01]  /*0f40*/  UISETP.GE.AND UP0, UPT, UR26, 0x2, UPT ;  /* 0x000000021a00788c */ /* 0x000fe2000bf06270 */
[----:B------:R-:W-:Y:S01]  /*0f50*/  ISETP.GE.AND P1, PT, R236, UR18, PT ;  /* 0x00000012ec007c0c */ /* 0x000fe2000bf26270 */
[----:B------:R-:W-:Y:S01]  /*0f60*/  @!P0 IMAD R6, R6, c[0x0][0x190], RZ ;  /* 0x0000640006068a24 */ /* 0x000fe200078e02ff */
[----:B------:R-:W-:Y:S01]  /*0f70*/  ISETP.GE.AND P4, PT, R223, UR18, PT ;  /* 0x00000012df007c0c */ /* 0x000fe2000bf86270 */
[----:B------:R-:W-:Y:S01]  /*0f80*/  @!P5 IMAD.X R13, RZ, RZ, R235, P2 ;  /* 0x000000ffff0dd224 */ /* 0x000fe200010e06eb */
[----:B------:R-:W-:Y:S01]  /*0f90*/  LEA.HI R3, R7, R18, RZ, 0x6 ;  /* 0x0000001207037211 */ /* 0x000fe200078f30ff */
[--C-:B------:R-:W-:Y:S01]  /*0fa0*/  @!P0 IMAD.MOV.U32 R20, RZ, RZ, R14.reuse ;  /* 0x000000ffff148224 */ /* 0x100fe200078e000e */
[----:B------:R-:W-:Y:S01]  /*0fb0*/  ISETP.GE.AND P3, PT, R222, UR18, PT ;  /* 0x00000012de007c0c */ /* 0x000fe2000bf66270 */
[----:B------:R-:W-:Y:S01]  /*0fc0*/  @!P5 IMAD R13, R13, c[0x0][0x190], RZ ;  /* 0x000064000d0dda24 */ /* 0x000fe200078e02ff */
[----:B------:R-:W-:Y:S01]  /*0fd0*/  IADD3 R21, R15, UR4, RZ ;  /* 0x000000040f157c10 */ /* 0x000fe2000fffe0ff */
[----:B------:R-:W-:Y:S01]  /*0fe0*/  IMAD.SHL.U32 R3, R3, 0x8, RZ ;  /* 0x0000000803037824 */ /* 0x000fe200078e00ff */
[----:B------:R-:W-:Y:S01]  /*0ff0*/  IADD3 R221, R236, 0x50, RZ ;  /* 0x00000050ecdd7810 */ /* 0x000fe20007ffe0ff */
[----:B------:R-:W-:Y:S01]  /*1000*/  @!P5 IMAD R8, R26, c[0x0][0x194], R13 ;  /* 0x000065001a08da24 */ /* 0x000fe200078e020d */
[----:B------:R-:W-:Y:S01]  /*1010*/  IADD3 R220, R236, 0x60, RZ ;  /* 0x00000060ecdc7810 */ /* 0x000fe20007ffe0ff */
[----:B------:R-:W-:Y:S01]  /*1020*/  @!P1 IMAD.MOV.U32 R12, RZ, RZ, R14 ;  /* 0x000000ffff0c9224 */ /* 0x000fe200078e000e */
[----:B------:R-:W-:Y:S01]  /*1030*/  LOP3.LUT R226, R226, 0xfffffe00, R3, 0xf8, !PT ;  /* 0xfffffe00e2e27812 */ /* 0x000fe200078ef803 */
[----:B------:R-:W-:Y:S01]  /*1040*/  @!P1 IMAD R3, R235, c[0x0][0x190], RZ ;  /* 0x00006400eb039a24 */ /* 0x000fe200078e02ff */
[----:B------:R-:W-:Y:S01]  /*1050*/  @!P4 IADD3 R24, P6, R234, 0x30, RZ ;  /* 0x00000030ea18c810 */ /* 0x000fe20007fde0ff */
[----:B------:R-:W-:Y:S01]  /*1060*/  @!P1 IMAD.MOV.U32 R13, RZ, RZ, R21 ;  /* 0x000000ffff0d9224 */ /* 0x000fe200078e0015 */
[----:B------:R-:W-:Y:S01]  /*1070*/  IADD3 R219, R236, 0x70, RZ ;  /* 0x00000070ecdb7810 */ /* 0x000fe20007ffe0ff */
[C---:B------:R-:W-:Y:S01]  /*1080*/  @!P1 IMAD R3, R234.reuse, c[0x0][0x194], R3 ;  /* 0x00006500ea039a24 */ /* 0x040fe200078e0203 */
[C---:B------:R-:W-:Y:S01]  /*1090*/  @!P3 IADD3 R9, P2, R234.reuse, 0x40, RZ ;  /* 0x00000040ea09b810 */ /* 0x040fe20007f5e0ff */
[----:B------:R-:W-:Y:S01]  /*10a0*/  @!P1 IMAD.WIDE.U32 R12, R234, c[0x0][0x190], R12 ;  /* 0x00006400ea0c9a25 */ /* 0x000fe200078e000c */
[----:B------:R-:W-:Y:S01]  /*10b0*/  ULDC.64 UR4, c[0x0][0x198] ;  /* 0x0000660000047ab9 */ /* 0x000fe20000000a00 */
[----:B------:R-:W-:Y:S01]  /*10c0*/  LOP3.LUT R217, R217, 0x1c0, RZ, 0xc0, !PT ;  /* 0x000001c0d9d97812 */ /* 0x000fe200078ec0ff */
[----:B------:R-:W-:Y:S01]  /*10d0*/  USHF.L.U64.HI UR19, UR4, UR21, UR5 ;  /* 0x0000001504137299 */ /* 0x000fe20008010205 */
[----:B------:R-:W-:Y:S01]  /*10e0*/  @!P5 IMAD.MOV.U32 R15, RZ, RZ, R21 ;  /* 0x000000ffff0fd224 */ /* 0x000fe200078e0015 */
[----:B------:R-:W-:Y:S01]  /*10f0*/  USHF.L.U32 UR11, UR4, 0x4, URZ ;  /* 0x00000004040b7899 */ /* 0x000fe2000800063f */
[--C-:B------:R-:W-:Y:S01]  /*1100*/  @!P4 IMAD.X R11, RZ, RZ, R235.reuse, P6 ;  /* 0x000000ffff0bc224 */ /* 0x100fe200030e06eb */
[----:B------:R-:W-:Y:S01]  /*1110*/  UIMAD UR6, UR19, UR31, URZ ;  /* 0x0000001f130672a4 */ /* 0x000fe2000f8e023f */
[----:B------:R-:W-:Y:S01]  /*1120*/  @!P3 IMAD.X R10, RZ, RZ, R235, P2 ;  /* 0x000000ffff0ab224 */ /* 0x000fe200010e06eb */
[----:B------:R-:W-:Y:S01]  /*1130*/  @!P1 LEA R30, P2, R12, c[0x0][0x160], 0x1 ;  /* 0x000058000c1e9a11 */ /* 0x000fe200078408ff */
[----:B------:R-:W-:Y:S01]  /*1140*/  @!P1 IMAD.IADD R3, R13, 0x1, R3 ;  /* 0x000000010d039824 */ /* 0x000fe200078e0203 */
[----:B------:R-:W-:Y:S01]  /*1150*/  USHF.L.U64.HI UR5, UR4, UR27, UR5 ;  /* 0x0000001b04057299 */ /* 0x000fe20008010205 */
[----:B------:R-:W-:-:S03]  /*1160*/  @!P5 IMAD.WIDE.U32 R26, R26, c[0x0][0x190], R14 ;  /* 0x000064001a1ada25 */ /* 0x000fc600078e000e */
[----:B------:R-:W-:Y:S01]  /*1170*/  @!P1 LEA.HI.X R31, R12, c[0x0][0x164], R3, 0x1, P2 ;  /* 0x000059000c1f9a11 */ /* 0x000fe200010f0c03 */
[----:B------:R-:W-:Y:S01]  /*1180*/  @!P4 IMAD R11, R11, c[0x0][0x190], RZ ;  /* 0x000064000b0bca24 */ /* 0x000fe200078e02ff */
[----:B------:R-:W-:Y:S01]  /*1190*/  @!P5 LEA R12, P2, R26, c[0x0][0x160], 0x1 ;  /* 0x000058001a0cda11 */ /* 0x000fe200078408ff */
[----:B------:R-:W-:Y:S02]  /*11a0*/  @!P4 IMAD.MOV.U32 R15, RZ, RZ, R21 ;  /* 0x000000ffff0fc224 */ /* 0x000fe400078e0015 */
[----:B------:R-:W-:Y:S02]  /*11b0*/  @!P5 IMAD.IADD R8, R27, 0x1, R8 ;  /* 0x000000011b08d824 */ /* 0x000fe400078e0208 */
[----:B------:R-:W-:Y:S02]  /*11c0*/  IMAD.SHL.U32 R226, R226, 0x2, RZ ;  /* 0x00000002e2e27824 */ /* 0x000fe400078e00ff */
[C---:B------:R-:W-:Y:S01]  /*11d0*/  @!P0 IMAD R6, R33.reuse, c[0x0][0x194], R6 ;  /* 0x0000650021068a24 */ /* 0x040fe200078e0206 */
[----:B------:R-:W-:Y:S01]  /*11e0*/  @!P5 LEA.HI.X R13, R26, c[0x0][0x164], R8, 0x1, P2 ;  /* 0x000059001a0dda11 */ /* 0x000fe200010f0c08 */
[----:B------:R-:W-:Y:S01]  /*11f0*/  @!P4 IMAD R2, R24, c[0x0][0x194], R11 ;  /* 0x000065001802ca24 */ /* 0x000fe200078e020b */
[----:B------:R-:W-:Y:S01]  /*1200*/  @!PT LDS RZ, [RZ] ;  /* 0x00000000fffff984 */ /* 0x000fe20000000800 */
[----:B------:R-:W-:Y:S01]  /*1210*/  @!PT LDS RZ, [RZ] ;  /* 0x00000000fffff984 */ /* 0x000fe20000000800 */
[----:B------:R-:W-:Y:S01]  /*1220*/  @!PT LDS RZ, [RZ] ;  /* 0x00000000fffff984 */ /* 0x000fe20000000800 */
[----:B------:R1:W-:Y:S01]  /*1230*/  @!P1 LDGSTS.E.BYPASS.LTC128B.128 [R226], [R30.64] ;  /* 0x000000001ee29fae */ /* 0x0003e2000b901d58 */
[----:B------:R-:W-:Y:S01]  /*1240*/  @!P0 IMAD.WIDE.U32 R32, R33, c[0x0][0x190], R20 ;  /* 0x0000640021208a25 */ /* 0x000fe200078e0014 */
[----:B------:R-:W-:-:S02]  /*1250*/  ISETP.GE.AND P2, PT, R221, UR18, PT ;  /* 0x00000012dd007c0c */ /* 0x000fc4000bf46270 */
[----:B------:R1:W-:Y:S01]  /*1260*/  @!P1 LDGSTS.E.BYPASS.LTC128B.128 [R226+0x4000], [R30.64+0x80] ;  /* 0x040000801ee29fae */ /* 0x0003e2000b901d58 */
[----:B------:R-:W-:Y:S01]  /*1270*/  @!P3 IMAD R10, R10, c[0x0][0x190], RZ ;  /* 0x000064000a0aba24 */ /* 0x000fe200078e02ff */
[----:B------:R-:W-:Y:S01]  /*1280*/  @!P0 LEA R22, P6, R32, c[0x0][0x160], 0x1 ;  /* 0x0000580020168a11 */ /* 0x000fe200078c08ff */
[----:B------:R-:W-:-:S04]  /*1290*/  @!P4 IMAD.WIDE.U32 R24, R24, c[0x0][0x190], R14 ;  /* 0x000064001818ca25 */ /* 0x000fc800078e000e */
[----:B------:R-:W-:Y:S02]  /*12a0*/  @!P3 IMAD.MOV.U32 R28, RZ, RZ, R14 ;  /* 0x000000ffff1cb224 */ /* 0x000fe400078e000e */
[----:B------:R-:W-:Y:S02]  /*12b0*/  @!P3 IMAD.MOV.U32 R29, RZ, RZ, R21 ;  /* 0x000000ffff1db224 */ /* 0x000fe400078e0015 */
[----:B------:R-:W-:Y:S01]  /*12c0*/  @!P3 IMAD R3, R9, c[0x0][0x194], R10 ;  /* 0x000065000903ba24 */ /* 0x000fe200078e020a */
[----:B------:R-:W-:Y:S01]  /*12d0*/  @!P4 LEA R10, P1, R24, c[0x0][0x160], 0x1 ;  /* 0x00005800180aca11 */ /* 0x000fe200078208ff */
[----:B------:R-:W-:Y:S02]  /*12e0*/  @!P0 IMAD.IADD R6, R33, 0x1, R6 ;  /* 0x0000000121068824 */ /* 0x000fe400078e0206 */
[----:B------:R-:W-:Y:S02]  /*12f0*/  @!P4 IMAD.IADD R2, R25, 0x1, R2 ;  /* 0x000000011902c824 */ /* 0x000fe400078e0202 */
[----:B------:R-:W-:Y:S01]  /*1300*/  @!P3 IMAD.WIDE.U32 R28, R9, c[0x0][0x190], R28 ;  /* 0x00006400091cba25 */ /* 0x000fe200078e001c */
[----:B------:R-:W-:-:S02]  /*1310*/  @!P0 LEA.HI.X R23, R32, c[0x0][0x164], R6, 0x1, P6 ;  /* 0x0000590020178a11 */ /* 0x000fc400030f0c06 */
[----:B------:R-:W-:Y:S01]  /*1320*/  @!P4 LEA.HI.X R11, R24, c[0x0][0x164], R2, 0x1, P1 ;  /* 0x00005900180bca11 */ /* 0x000fe200008f0c02 */
[----:B------:R-:W-:Y:S01]  /*1330*/  @!P3 IMAD.IADD R3, R29, 0x1, R3 ;  /* 0x000000011d03b824 */ /* 0x000fe200078e0203 */
[----:B------:R-:W-:Y:S01]  /*1340*/  ISETP.GE.AND P1, PT, R220, UR18, PT ;  /* 0x00000012dc007c0c */ /* 0x000fe2000bf26270 */
[----:B------:R2:W-:Y:S01]  /*1350*/  @!P0 LDGSTS.E.BYPASS.LTC128B.128 [R226+0x800], [R22.64] ;  /* 0x0080000016e28fae */ /* 0x0005e2000b901d58 */
[----:B------:R-:W-:Y:S01]  /*1360*/  @!P3 LEA R26, P6, R28, c[0x0][0x160], 0x1 ;  /* 0x000058001c1aba11 */ /* 0x000fe200078c08ff */
[----:B------:R-:W-:Y:S02]  /*1370*/  IMAD R247, R244, c[0x0][0x1bc], R247 ;  /* 0x00006f00f4f77a24 */ /* 0x000fe400078e02f7 */
[----:B------:R2:W-:Y:S01]  /*1380*/  @!P0 LDGSTS.E.BYPASS.LTC128B.128 [R226+0x4800], [R22.64+0x80] ;  /* 0x0480008016e28fae */ /* 0x0005e2000b901d58 */
[----:B------:R-:W-:Y:S01]  /*1390*/  @!P3 LEA.HI.X R27, R28, c[0x0][0x164], R3, 0x1, P6 ;  /* 0x000059001c1bba11 */ /* 0x000fe200030f0c03 */
[----:B------:R-:W-:Y:S01]  /*13a0*/  IMAD.SHL.U32 R249, R18, 0x2, RZ ;  /* 0x0000000212f97824 */ /* 0x000fe200078e00ff */
[----:B------:R-:W-:Y:S01]  /*13b0*/  ISETP.GE.AND P0, PT, R219, UR18, PT ;  /* 0x00000012db007c0c */ /* 0x000fe2000bf06270 */
[----:B------:R3:W-:Y:S01]  /*13c0*/  @!P5 LDGSTS.E.BYPASS.LTC128B.128 [R226+0x1000], [R12.64] ;  /* 0x010000000ce2dfae */ /* 0x0007e2000b901d58 */
[----:B------:R-:W-:-:S02]  /*13d0*/  @!P2 IADD3 R2, P6, R234, 0x50, RZ ;  /* 0x00000050ea02a810 */ /* 0x000fc40007fde0ff */
[----:B------:R-:W-:Y:S01]  /*13e0*/  LOP3.LUT R249, R249, 0x6, RZ, 0xc0, !PT ;  /* 0x00000006f9f97812 */ /* 0x000fe200078ec0ff */
[----:B------:R-:W-:Y:S01]  /*13f0*/  @!P1 IMAD.MOV.U32 R28, RZ, RZ, R14 ;  /* 0x000000ffff1c9224 */ /* 0x000fe200078e000e */
[----:B------:R3:W-:Y:S01]  /*1400*/  @!P5 LDGSTS.E.BYPASS.LTC128B.128 [R226+0x5000], [R12.64+0x80] ;  /* 0x050000800ce2dfae */ /* 0x0007e2000b901d58 */
[----:B------:R-:W-:Y:S01]  /*1410*/  @!P2 IMAD.X R15, RZ, RZ, R235, P6 ;  /* 0x000000ffff0fa224 */ /* 0x000fe200030e06eb */
[C---:B------:R-:W-:Y:S01]  /*1420*/  @!P1 IADD3 R9, P6, R234.reuse, 0x60, RZ ;  /* 0x00000060ea099810 */ /* 0x040fe20007fde0ff */
[----:B------:R-:W-:Y:S01]  /*1430*/  @!P1 IMAD.MOV.U32 R29, RZ, RZ, R21 ;  /* 0x000000ffff1d9224 */ /* 0x000fe200078e0015 */
[----:B------:R-:W-:Y:S01]  /*1440*/  ISETP.GE.AND P5, PT, R225, UR12, PT ;  /* 0x0000000ce1007c0c */ /* 0x000fe2000bfa6270 */
[----:B------:R-:W-:Y:S01]  /*1450*/  @!P2 IMAD R15, R15, c[0x0][0x190], RZ ;  /* 0x000064000f0faa24 */ /* 0x000fe200078e02ff */
[----:B------:R4:W-:Y:S01]  /*1460*/  @!P4 LDGSTS.E.BYPASS.LTC128B.128 [R226+0x1800], [R10.64] ;  /* 0x018000000ae2cfae */ /* 0x0009e2000b901d58 */
[----:B------:R-:W-:Y:S01]  /*1470*/  @!P1 IMAD.X R6, RZ, RZ, R235, P6 ;  /* 0x000000ffff069224 */ /* 0x000fe200030e06eb */
[----:B------:R-:W-:Y:S01]  /*1480*/  @!P0 IADD3 R3, P6, R234, 0x70, RZ ;  /* 0x00000070ea038810 */ /* 0x000fe20007fde0ff */
[----:B------:R-:W-:Y:S01]  /*1490*/  @!P2 IMAD R8, R2, c[0x0][0x194], R15 ;  /* 0x000065000208aa24 */ /* 0x000fe200078e020f */
[----:B------:R4:W-:Y:S01]  /*14a0*/  @!P4 LDGSTS.E.BYPASS.LTC128B.128 [R226+0x5800], [R10.64+0x80] ;  /* 0x058000800ae2cfae */ /* 0x0009e2000b901d58 */
[----:B------:R-:W-:-:S02]  /*14b0*/  @!P1 IMAD R6, R6, c[0x0][0x190], RZ ;  /* 0x0000640006069a24 */ /* 0x000fc400078e02ff */
[C---:B------:R-:W-:Y:S01]  /*14c0*/  @!P1 IMAD.WIDE.U32 R28, R9.reuse, c[0x0][0x190], R28 ;  /* 0x00006400091c9a25 */ /* 0x040fe200078e001c */
[----:B------:R5:W-:Y:S03]  /*14d0*/  @!P3 LDGSTS.E.BYPASS.LTC128B.128 [R226+0x2000], [R26.64] ;  /* 0x020000001ae2bfae */ /* 0x000be6000b901d58 */
[----:B------:R-:W-:Y:S01]  /*14e0*/  @!P1 IMAD R6, R9, c[0x0][0x194], R6 ;  /* 0x0000650009069a24 */ /* 0x000fe200078e0206 */
[----:B------:R5:W-:Y:S01]  /*14f0*/  @!P3 LDGSTS.E.BYPASS.LTC128B.128 [R226+0x6000], [R26.64+0x80] ;  /* 0x060000801ae2bfae */ /* 0x000be2000b901d58 */
[----:B--2---:R-:W-:Y:S01]  /*1500*/  @!P2 IMAD.MOV.U32 R22, RZ, RZ, R14 ;  /* 0x000000ffff16a224 */ /* 0x004fe200078e000e */
[----:B------:R-:W-:Y:S01]  /*1510*/  ISETP.GE.AND P3, PT, R236, UR12, PT ;  /* 0x0000000cec007c0c */ /* 0x000fe2000bf66270 */
[--C-:B------:R-:W-:Y:S02]  /*1520*/  @!P2 IMAD.MOV.U32 R23, RZ, RZ, R21.reuse ;  /* 0x000000ffff17a224 */ /* 0x100fe400078e0015 */
[----:B------:R-:W-:-:S02]  /*1530*/  @!P0 IMAD.MOV.U32 R15, RZ, RZ, R21 ;  /* 0x000000ffff0f8224 */ /* 0x000fc400078e0015 */
[----:B------:R-:W-:-:S04]  /*1540*/  @!P2 IMAD.WIDE.U32 R22, R2, c[0x0][0x190], R22 ;  /* 0x000064000216aa25 */ /* 0x000fc800078e0016 */
[----:B------:R-:W-:Y:S01]  /*1550*/  @!P0 IMAD.X R2, RZ, RZ, R235, P6 ;  /* 0x000000ffff028224 */ /* 0x000fe200030e06eb */
[----:B------:R-:W-:Y:S01]  /*1560*/  @!P2 LEA R24, P6, R22, c[0x0][0x160], 0x1 ;  /* 0x000058001618aa11 */ /* 0x000fe200078c08ff */
[----:B------:R-:W-:Y:S02]  /*1570*/  @!P2 IMAD.IADD R8, R23, 0x1, R8 ;  /* 0x000000011708a824 */ /* 0x000fe400078e0208 */
[----:B------:R-:W-:Y:S02]  /*1580*/  @!P0 IMAD R2, R2, c[0x0][0x190], RZ ;  /* 0x0000640002028a24 */ /* 0x000fe400078e02ff */
[----:B------:R-:W-:Y:S01]  /*1590*/  @!P1 IMAD.IADD R6, R29, 0x1, R6 ;  /* 0x000000011d069824 */ /* 0x000fe200078e0206 */
[----:B------:R-:W-:Y:S01]  /*15a0*/  @!P2 LEA.HI.X R25, R22, c[0x0][0x164], R8, 0x1, P6 ;  /* 0x000059001619aa11 */ /* 0x000fe200030f0c08 */
[C---:B------:R-:W-:Y:S01]  /*15b0*/  @!P0 IMAD R2, R3.reuse, c[0x0][0x194], R2 ;  /* 0x0000650003028a24 */ /* 0x040fe200078e0202 */
[C---:B------:R-:W-:Y:S01]  /*15c0*/  @!P1 LEA R22, P6, R28.reuse, c[0x0][0x160], 0x1 ;  /* 0x000058001c169a11 */ /* 0x040fe200078c08ff */
[----:B------:R-:W-:Y:S01]  /*15d0*/  @!P0 IMAD.WIDE.U32 R14, R3, c[0x0][0x190], R14 ;  /* 0x00006400030e8a25 */ /* 0x000fe200078e000e */
[----:B------:R-:W-:Y:S01]  /*15e0*/  LEA.HI R3, R7, R18, RZ, 0x4 ;  /* 0x0000001207037211 */ /* 0x000fe200078f20ff */
[----:B------:R5:W-:Y:S01]  /*15f0*/  @!P2 LDGSTS.E.BYPASS.LTC128B.128 [R226+0x2800], [R24.64] ;  /* 0x0280000018e2afae */ /* 0x000be2000b901d58 */
[----:B------:R-:W-:Y:S01]  /*1600*/  @!P1 LEA.HI.X R23, R28, c[0x0][0x164], R6, 0x1, P6 ;  /* 0x000059001c179a11 */ /* 0x000fe200030f0c06 */
        /* <DEDUP_REMOVED lines=10> */
[----:B------:R-:W-:Y:S01]  /*16b0*/  IMAD R7, R237, c[0x0][0x1a0], RZ ;  /* 0x00006800ed077a24 */ /* 0x000fe200078e02ff */
[----:B------:R-:W-:Y:S01]  /*16c0*/  LEA.HI R8, R3, R6, RZ, 0x1 ;  /* 0x0000000603087211 */ /* 0x000fe200078f08ff */
[----:B------:R-:W-:Y:S01]  /*16d0*/  IMAD.WIDE.U32 R14, R236, c[0x0][0x1a0], R232 ;  /* 0x00006800ec0e7a25 */ /* 0x000fe200078e00e8 */
[----:B------:R-:W-:Y:S01]  /*16e0*/  IADD3.X R229, R9, UR7, R2, P6, !PT ;  /* 0x0000000709e57c10 */ /* 0x000fe2000b7fe402 */
[----:B------:R2:W-:Y:S01]  /*16f0*/  @!P1 LDGSTS.E.BYPASS.LTC128B.128 [R226+0x3000], [R22.64] ;  /* 0x0300000016e29fae */ /* 0x0005e2000b901d58 */
[----:B------:R-:W-:Y:S01]  /*1700*/  LOP3.LUT R8, R8, 0xfffffffe, RZ, 0xc0, !PT ;  /* 0xfffffffe08087812 */ /* 0x000fe200078ec0ff */
[----:B------:R-:W-:Y:S01]  /*1710*/  IMAD R2, R236, c[0x0][0x1a4], R7 ;  /* 0x00006900ec027a24 */ /* 0x000fe200078e0207 */
[----:B------:R-:W-:Y:S01]  /*1720*/  IADD3 R28, P6, R14, UR20, RZ ;  /* 0x000000140e1c7c10 */ /* 0x000fe2000ffde0ff */
[----:B------:R-:W-:Y:S01]  /*1730*/  IMAD.WIDE.U32 R228, R244, c[0x0][0x1b0], R228 ;  /* 0x00006c00f4e47a25 */ /* 0x000fe200078e00e4 */
[----:B------:R-:W-:Y:S01]  /*1740*/  USHF.L.U32 UR20, UR4, 0x5, URZ ;  /* 0x0000000504147899 */ /* 0x000fe2000800063f */
[----:B------:R2:W-:Y:S01]  /*1750*/  @!P1 LDGSTS.E.BYPASS.LTC128B.128 [R226+0x7000], [R22.64+0x80] ;  /* 0x0700008016e29fae */ /* 0x0005e2000b901d58 */
[----:B------:R-:W-:Y:S01]  /*1760*/  IADD3.X R29, R15, UR17, R2, P6, !PT ;  /* 0x000000110f1d7c10 */ /* 0x000fe2000b7fe402 */
[----:B------:R-:W-:Y:S01]  /*1770*/  IMAD.U32 R7, RZ, RZ, UR31 ;  /* 0x0000001fff077e24 */ /* 0x000fe2000f8e00ff */
[----:B------:R-:W-:Y:S01]  /*1780*/  ISETP.GE.AND P6, PT, R236, UR12, PT ;  /* 0x0000000cec007c0c */ /* 0x000fe2000bfc6270 */
[----:B------:R-:W-:Y:S01]  /*1790*/  IMAD.IADD R231, R229, 0x1, R231 ;  /* 0x00000001e5e77824 */ /* 0x000fe200078e02e7 */
[----:B------:R-:W-:Y:S01]  /*17a0*/  UIMAD UR6, UR13, UR20, UR6 ;  /* 0x000000140d0672a4 */ /* 0x000fe2000f8e0206 */
[----:B------:R-:W-:Y:S01]  /*17b0*/  IMAD.MOV.U32 R230, RZ, RZ, R228 ;  /* 0x000000ffffe67224 */ /* 0x000fe200078e00e4 */
[----:B------:R2:W-:Y:S01]  /*17c0*/  @!P0 LDGSTS.E.BYPASS.LTC128B.128 [R226+0x3800], [R20.64] ;  /* 0x0380000014e28fae */ /* 0x0005e2000b901d58 */
[----:B------:R-:W-:Y:S01]  /*17d0*/  IMAD.IADD R8, R6, 0x1, -R8 ;  /* 0x0000000106087824 */ /* 0x000fe200078e0a08 */
[----:B------:R-:W-:Y:S01]  /*17e0*/  LOP3.LUT R3, R3, 0xfffffff0, RZ, 0xc0, !PT ;  /* 0xfffffff003037812 */ /* 0x000fe200078ec0ff */
[----:B-1----:R-:W-:Y:S01]  /*17f0*/  IMAD.WIDE.U32 R30, R7, UR20, R230 ;  /* 0x00000014071e7c25 */ /* 0x002fe2000f8e00e6 */
[----:B------:R2:W-:Y:S01]  /*1800*/  @!P0 LDGSTS.E.BYPASS.LTC128B.128 [R226+0x7800], [R20.64+0x80] ;  /* 0x0780008014e28fae */ /* 0x0005e2000b901d58 */
[----:B------:R-:W-:-:S02]  /*1810*/  UIADD3 UR17, UR29, 0x646e171e, URZ ;  /* 0x646e171e1d117890 */ /* 0x000fc4000fffe03f */
[----:B----4-:R-:W-:Y:S01]  /*1820*/  IMAD.SHL.U32 R10, R236, 0x8, RZ ;  /* 0x00000008ec0a7824 */ /* 0x010fe200078e00ff */
[----:B------:R-:W-:Y:S01]  /*1830*/  IADD3 R6, R31, UR6, RZ ;  /* 0x000000061f067c10 */ /* 0x000fe2000fffe0ff */
[----:B------:R-:W-:Y:S01]  /*1840*/  IMAD.IADD R14, R18, 0x1, -R3 ;  /* 0x00000001120e7824 */ /* 0x000fe200078e0a03 */
[C---:B---3--:R-:W-:Y:S01]  /*1850*/  @!P6 LEA R12, P4, R30.reuse, c[0x0][0x168], 0x1 ;  /* 0x00005a001e0cea11 */ /* 0x048fe200078808ff */
[----:B------:R-:W-:Y:S01]  /*1860*/  ULDC.64 UR6, c[0x0][0x1a0] ;  /* 0x0000680000067ab9 */ /* 0x000fe20000000a00 */
[----:B------:R-:W-:Y:S01]  /*1870*/  LOP3.LUT R10, R217, 0x8, R10, 0xf8, !PT ;  /* 0x00000008d90a7812 */ /* 0x000fe200078ef80a */
[----:B------:R-:W-:Y:S01]  /*1880*/  USHF.L.U64.HI UR21, UR6, UR21, UR7 ;  /* 0x0000001506157299 */ /* 0x000fe20008010207 */
[----:B------:R-:W-:Y:S01]  /*1890*/  @!P6 LEA.HI.X R13, R30, c[0x0][0x16c], R6, 0x1, P4 ;  /* 0x00005b001e0dea11 */ /* 0x000fe200020f0c06 */
[----:B------:R-:W-:Y:S01]  /*18a0*/  IMAD.WIDE.U32 R244, R244, c[0x0][0x1b8], R28 ;  /* 0x00006e00f4f47a25 */ /* 0x000fe200078e001c */
[----:B------:R-:W-:Y:S01]  /*18b0*/  SHF.R.U32.HI R217, RZ, 0x3, R217 ;  /* 0x00000003ffd97819 */ /* 0x000fe200000116d9 */
[----:B------:R-:W-:Y:S01]  /*18c0*/  USHF.L.U32 UR22, UR6, 0x5, URZ ;  /* 0x0000000506167899 */ /* 0x000fe2000800063f */
[----:B------:R-:W-:Y:S01]  /*18d0*/  @!P5 IADD3 R9, P4, R30, UR11, RZ ;  /* 0x0000000b1e09dc10 */ /* 0x000fe2000ff9e0ff */
[----:B------:R1:W-:Y:S01]  /*18e0*/  @!P6 LDGSTS.E.BYPASS.LTC128B.128 [R226+0x8000], [R12.64] ;  /* 0x080000000ce2efae */ /* 0x0003e2000b901d58 */
[----:B------:R-:W-:Y:S01]  /*18f0*/  LOP3.LUT R217, R10, R217, RZ, 0x3c, !PT ;  /* 0x000000d90ad97212 */ /* 0x000fe200078e3cff */
[----:B------:R-:W-:Y:S01]  /*1900*/  UIMAD UR4, UR21, UR31, URZ ;  /* 0x0000001f150472a4 */ /* 0x000fe2000f8e023f */
[----:B------:R-:W-:Y:S01]  /*1910*/  @!P5 IADD3.X R6, R6, UR5, RZ, P4, !PT ;  /* 0x000000050606dc10 */ /* 0x000fe2000a7fe4ff */
[----:B------:R1:W-:Y:S01]  /*1920*/  @!P6 LDGSTS.E.BYPASS.LTC128B.128 [R226+0x9000], [R12.64+0x80] ;  /* 0x090000800ce2efae */ /* 0x0003e2000b901d58 */
[----:B------:R-:W-:Y:S01]  /*1930*/  @!P5 LEA R10, P4, R9, c[0x0][0x168], 0x1 ;  /* 0x00005a00090ada11 */ /* 0x000fe200078808ff */
[----:B------:R-:W-:Y:S01]  /*1940*/  IMAD.IADD R247, R245, 0x1, R247 ;  /* 0x00000001f5f77824 */ /* 0x000fe200078e02f7 */
[----:B------:R-:W-:Y:S01]  /*1950*/  SHF.R.S32.HI R3, RZ, 0x1f, R14 ;  /* 0x0000001fff037819 */ /* 0x000fe2000001140e */
[----:B------:R-:W-:Y:S01]  /*1960*/  IMAD.MOV.U32 R246, RZ, RZ, R244 ;  /* 0x000000fffff67224 */ /* 0x000fe200078e00f4 */
[----:B------:R-:W-:Y:S01]  /*1970*/  @!P5 LEA.HI.X R11, R9, c[0x0][0x16c], R6, 0x1, P4 ;  /* 0x00005b00090bda11 */ /* 0x000fe200020f0c06 */
[C---:B------:R-:W-:Y:S01]  /*1980*/  IMAD.SHL.U32 R6, R8.reuse, 0x8, RZ ;  /* 0x0000000808067824 */ /* 0x040fe200078e00ff */
[----:B------:R-:W-:Y:S01]  /*1990*/  LEA.HI R2, R3, R14, RZ, 0x3 ;  /* 0x0000000e03027211 */ /* 0x000fe200078f18ff */
[----:B------:R-:W-:Y:S01]  /*19a0*/  UIMAD UR13, UR13, UR22, UR4 ;  /* 0x000000160d0d72a4 */ /* 0x000fe2000f8e0204 */
[----:B------:R-:W-:Y:S01]  /*19b0*/  IMAD R217, R8, 0x200, R217 ;  /* 0x0000020008d97824 */ /* 0x000fe200078e02d9 */
[----:B------:R3:W-:Y:S01]  /*19c0*/  @!P5 LDGSTS.E.BYPASS.LTC128B.128 [R226+0x8800], [R10.64] ;  /* 0x088000000ae2dfae */ /* 0x0007e2000b901d58 */
[----:B------:R-:W-:Y:S01]  /*19d0*/  LOP3.LUT R3, R2, 0xfffffff8, RZ, 0xc0, !PT ;  /* 0xfffffff802037812 */ /* 0x000fe200078ec0ff */
[----:B------:R-:W-:Y:S01]  /*19e0*/  USHF.L.U32 UR4, UR6, 0x4, URZ ;  /* 0x0000000406047899 */ /* 0x000fe2000800063f */
[----:B------:R-:W-:Y:S01]  /*19f0*/  IMAD.SHL.U32 R217, R217, 0x2, RZ ;  /* 0x00000002d9d97824 */ /* 0x000fe200078e00ff */
[----:B------:R3:W-:Y:S01]  /*1a00*/  @!P5 LDGSTS.E.BYPASS.LTC128B.128 [R226+0x9800], [R10.64+0x80] ;  /* 0x098000800ae2dfae */ /* 0x0007e2000b901d58 */
[----:B------:R-:W-:Y:S01]  /*1a10*/  USHF.L.U64.HI UR27, UR6, UR27, UR7 ;  /* 0x0000001b061b7299 */ /* 0x000fe20008010207 */
[----:B------:R-:W-:-:S02]  /*1a20*/  IMAD.IADD R3, R14, 0x1, -R3 ;  /* 0x000000010e037824 */ /* 0x000fc400078e0a03 */
[----:B------:R-:W0:Y:S01]  /*1a30*/  LDGDEPBAR ;  /* 0x00000000000079af */ /* 0x000e220000000000 */
[----:B------:R-:W-:Y:S01]  /*1a40*/  IMAD.WIDE.U32 R14, R7, UR22, R246 ;  /* 0x00000016070e7c25 */ /* 0x000fe2000f8e00f6 */
[----:B------:R-:W-:-:S03]  /*1a50*/  IADD3 R215, R217, 0x8020, RZ ;  /* 0x00008020d9d77810 */ /* 0x000fc60007ffe0ff */
[----:B------:R-:W-:Y:S02]  /*1a60*/  IMAD.SHL.U32 R9, R3, 0x40, RZ ;  /* 0x0000004003097824 */ /* 0x000fe400078e00ff */
[----:B------:R-:W-:Y:S01]  /*1a70*/  IMAD.SHL.U32 R7, R2, 0x40, RZ ;  /* 0x0000004002077824 */ /* 0x000fe200078e00ff */
[----:B------:R-:W-:Y:S02]  /*1a80*/  SHF.R.S32.HI R2, RZ, 0x5, R5 ;  /* 0x00000005ff027819 */ /* 0x000fe40000011405 */
[----:B------:R-:W-:Y:S02]  /*1a90*/  LOP3.LUT R9, R9, 0x1c0, RZ, 0xc0, !PT ;  /* 0x000001c009097812 */ /* 0x000fe400078ec0ff */
[----:B-1----:R-:W-:Y:S01]  /*1aa0*/  @!P3 LEA R12, P1, R14, c[0x0][0x170], 0x1 ;  /* 0x00005c000e0cba11 */ /* 0x002fe200078208ff */
[----:B------:R-:W-:Y:S01]  /*1ab0*/  IMAD R202, R17, 0x8, R2 ;  /* 0x0000000811ca7824 */ /* 0x000fe200078e0202 */
[----:B------:R-:W-:Y:S02]  /*1ac0*/  LOP3.LUT R6, R9, 0x8, R6, 0xf8, !PT ;  /* 0x0000000809067812 */ /* 0x000fe400078ef806 */
[----:B------:R-:W-:-:S02]  /*1ad0*/  SHF.R.U32.HI R9, RZ, 0x3, R9 ;  /* 0x00000003ff097819 */ /* 0x000fc40000011609 */
[----:B------:R-:W-:Y:S02]  /*1ae0*/  LOP3.LUT R7, R7, 0xfffffe00, RZ, 0xc0, !PT ;  /* 0xfffffe0007077812 */ /* 0x000fe400078ec0ff */
[----:B------:R-:W-:Y:S02]  /*1af0*/  LOP3.LUT R6, R6, R9, RZ, 0x3c, !PT ;  /* 0x0000000906067212 */ /* 0x000fe400078e3cff */
[----:B------:R-:W-:Y:S01]  /*1b00*/  @!P2 IADD3 R9, P0, R14, UR4, RZ ;  /* 0x000000040e09ac10 */ /* 0x000fe2000ff1e0ff */
[----:B------:R-:W-:Y:S01]  /*1b10*/  IMAD R5, R2, 0x400, R7 ;  /* 0x0000040002057824 */ /* 0x000fe200078e0207 */
[----:B------:R-:W-:-:S04]  /*1b20*/  DEPBAR.LE SB0, 0x0 ;  /* 0x000080000000791a */ /* 0x000fc80000000000 */
[----:B------:R-:W-:Y:S01]  /*1b30*/  BAR.SYNC.DEFER_BLOCKING 0x0 ;  /* 0x0000000000007b1d */ /* 0x000fe20000010000 */
[----:B---3--:R-:W-:Y:S01]  /*1b40*/  IADD3 R10, R15, UR13, RZ ;  /* 0x0000000d0f0a7c10 */ /* 0x008fe2000fffe0ff */
[----:B------:R-:W-:Y:S01]  /*1b50*/  IMAD.IADD R218, R6, 0x1, R5 ;  /* 0x0000000106da7824 */ /* 0x000fe200078e0205 */
[----:B------:R-:W-:Y:S01]  /*1b60*/  LEA R18, R2, UR8, 0x4 ;  /* 0x0000000802127c11 */ /* 0x000fe2000f8e20ff */
[----:B------:R-:W-:Y:S01]  /*1b70*/  IMAD.MOV.U32 R5, RZ, RZ, 0x10 ;  /* 0x00000010ff057424 */ /* 0x000fe200078e00ff */
[----:B------:R-:W-:Y:S01]  /*1b80*/  @!P3 LEA.HI.X R13, R14, c[0x0][0x174], R10, 0x1, P1 ;  /* 0x00005d000e0dba11 */ /* 0x000fe200008f0c0a */
[----:B------:R-:W-:Y:S01]  /*1b90*/  IMAD.SHL.U32 R218, R218, 0x2, RZ ;  /* 0x00000002dada7824 */ /* 0x000fe200078e00ff */
[----:B------:R-:W-:Y:S02]  /*1ba0*/  @!P2 IADD3.X R10, R10, UR27, RZ, P0, !PT ;  /* 0x0000001b0a0aac10 */ /* 0x000fe400087fe4ff */
[----:B------:R-:W-:-:S04]  /*1bb0*/  @!P2 LEA R14, P0, R9, c[0x0][0x170], 0x1 ;  /* 0x00005c00090eaa11 */ /* 0x000fc800078008ff */
[----:B------:R-:W-:Y:S01]  /*1bc0*/  @!P2 LEA.HI.X R15, R9, c[0x0][0x174], R10, 0x1, P0 ;  /* 0x00005d00090faa11 */ /* 0x000fe200000f0c0a */
        /* <DEDUP_REMOVED lines=13> */
[----:B------:R1:W-:Y:S01]  /*1ca0*/  @!P2 LDGSTS.E.BYPASS.LTC128B.128 [R226+0xb800], [R14.64+0x80] ;  /* 0x0b8000800ee2afae */ /* 0x0003e2000b901d58 */
[----:B------:R-:W-:Y:S01]  /*1cb0*/  R2P PR, R3, 0x6 ;  /* 0x0000000603007804 */ /* 0x000fe20000000000 */
[----:B------:R-:W-:-:S02]  /*1cc0*/  IMAD.MOV.U32 R3, RZ, RZ, -0x20 ;  /* 0xffffffe0ff037424 */ /* 0x000fc400078e00ff */
[----:B------:R-:W-:Y:S02]  /*1cd0*/  LDSM.16.M88.4 R40, [R217+0x8000] ;  /* 0x00800000d928783b */ /* 0x000fe40000000200 */
[----:B------:R-:W-:Y:S02]  /*1ce0*/  SEL R5, R5, 0xfffffff0, !P1 ;  /* 0xfffffff005057807 */ /* 0x000fe40004800000 */
[----:B------:R-:W3:Y:S01]  /*1cf0*/  LDSM.16.M88.4 R28, [R218+0x2000] ;  /* 0x00200000da1c783b */ /* 0x000ee20000000200 */
[----:B------:R-:W-:Y:S02]  /*1d00*/  SEL R3, R3, 0x20, P2 ;  /* 0x0000002003037807 */ /* 0x000fe40001000000 */
[----:B------:R-:W-:Y:S01]  /*1d10*/  R2P PR, R0, 0x6 ;  /* 0x0000000600007804 */ /* 0x000fe20000000000 */
[----:B--2---:R-:W2:Y:S01]  /*1d20*/  LDSM.16.M88.4 R20, [R218] ;  /* 0x00000000da14783b */ /* 0x004ea20000000200 */
[----:B------:R-:W-:Y:S01]  /*1d30*/  IADD3 R0, R217, 0x8000, RZ ;  /* 0x00008000d9007810 */ /* 0x000fe20007ffe0ff */
[----:B------:R-:W-:-:S02]  /*1d40*/  IMAD R216, R5, 0x2, R218 ;  /* 0x0000000205d87824 */ /* 0x000fc400078e02da */
[----:B------:R-:W4:Y:S01]  /*1d50*/  LDSM.16.M88.4 R72, [R217+0x8800] ;  /* 0x00880000d948783b */ /* 0x000f220000000200 */
[C---:B------:R-:W-:Y:S02]  /*1d60*/  IMAD R214, R3.reuse, 0x2, R218 ;  /* 0x0000000203d67824 */ /* 0x040fe400078e02da */
[----:B------:R-:W-:Y:S01]  /*1d70*/  IMAD R213, R3, 0x2, R216 ;  /* 0x0000000203d57824 */ /* 0x000fe200078e02d8 */
[----:B------:R-:W-:Y:S04]  /*1d80*/  LDSM.16.M88.4 R64, [R216] ;  /* 0x00000000d840783b */ /* 0x000fe80000000200 */
[----:B------:R-:W-:Y:S01]  /*1d90*/  @P1 IADD3 R215, R0, -0x20, RZ ;  /* 0xffffffe000d71810 */ /* 0x000fe20007ffe0ff */
[----:B------:R-:W-:Y:S01]  /*1da0*/  IMAD.MOV.U32 R0, RZ, RZ, 0x40 ;  /* 0x00000040ff007424 */ /* 0x000fe200078e00ff */
[----:B------:R-:W-:Y:S02]  /*1db0*/  LDSM.16.M88.4 R60, [R214+0x2000] ;  /* 0x00200000d63c783b */ /* 0x000fe40000000200 */
[----:B------:R-:W-:-:S02]  /*1dc0*/  IADD3 R207, R215, 0x800, RZ ;  /* 0x00000800d7cf7810 */ /* 0x000fc40007ffe0ff */
[----:B------:R-:W-:Y:S01]  /*1dd0*/  LDSM.16.M88.4 R8, [R215] ;  /* 0x00000000d708783b */ /* 0x000fe20000000200 */
[----:B------:R-:W-:Y:S02]  /*1de0*/  SEL R0, R0, 0xffffffc0, !P2 ;  /* 0xffffffc000007807 */ /* 0x000fe40005000000 */
[C---:B------:R-:W-:Y:S01]  /*1df0*/  IADD3 R205, R215.reuse, 0x1000, RZ ;  /* 0x00001000d7cd7810 */ /* 0x040fe20007ffe0ff */
[----:B-1----:R-:W1:Y:S01]  /*1e00*/  LDSM.16.M88.4 R12, [R216+0x2000] ;  /* 0x00200000d80c783b */ /* 0x002e620000000200 */
[----:B------:R-:W-:Y:S01]  /*1e10*/  IADD3 R204, R215, 0x1800, RZ ;  /* 0x00001800d7cc7810 */ /* 0x000fe20007ffe0ff */
[----:B------:R-:W-:Y:S02]  /*1e20*/  IMAD.IADD R211, R217, 0x1, R0 ;  /* 0x00000001d9d37824 */ /* 0x000fe400078e0200 */
[----:B------:R-:W1:Y:S01]  /*1e30*/  LDSM.16.M88.4 R68, [R215+0x800] ;  /* 0x00080000d744783b */ /* 0x000e620000000200 */
[----:B------:R-:W-:Y:S01]  /*1e40*/  IMAD.IADD R206, R0, 0x1, R215 ;  /* 0x0000000100ce7824 */ /* 0x000fe200078e02d7 */
[----:B------:R-:W-:-:S02]  /*1e50*/  SHF.R.S32.HI R0, RZ, 0x1f, R19 ;  /* 0x0000001fff007819 */ /* 0x000fc40000011413 */
[----:B------:R-:W1:Y:S02]  /*1e60*/  LDSM.16.M88.4 R56, [R211+0x8000] ;  /* 0x00800000d338783b */ /* 0x000e640000000200 */
[----:B------:R-:W-:Y:S01]  /*1e70*/  LEA.HI R227, R0, R19, RZ, 0x2 ;  /* 0x0000001300e37211 */ /* 0x000fe200078f10ff */
[----:B------:R-:W-:Y:S01]  /*1e80*/  IMAD.U32 R0, RZ, RZ, UR10 ;  /* 0x0000000aff007e24 */ /* 0x000fe2000f8e00ff */
[----:B-----5:R-:W-:Y:S01]  /*1e90*/  LDSM.16.M88.4 R24, [R211+0x8800] ;  /* 0x00880000d318783b */ /* 0x020fe20000000200 */
[----:B---3--:R-:W-:Y:S01]  /*1ea0*/  HMMA.16816.F32 R48, R28, R40, RZ ;  /* 0x000000281c30723c */ /* 0x008fe200000018ff */
[----:B------:R-:W-:Y:S02]  /*1eb0*/  SHF.R.S32.HI R227, RZ, 0x2, R227 ;  /* 0x00000002ffe37819 */ /* 0x000fe400000114e3 */
[----:B------:R-:W-:Y:S02]  /*1ec0*/  LDSM.16.M88.4 R76, [R213] ;  /* 0x00000000d54c783b */ /* 0x000fe40000000200 */
[----:B------:R-:W-:-:S02]  /*1ed0*/  IADD3 R19, R18, 0x1, R227 ;  /* 0x0000000112137810 */ /* 0x000fc40007ffe0e3 */
[----:B------:R-:W-:Y:S01]  /*1ee0*/  LDSM.16.M88.4 R80, [R206+0x800] ;  /* 0x00080000ce50783b */ /* 0x000fe20000000200 */
[----:B------:R-:W-:Y:S01]  /*1ef0*/  IMAD.U32 R18, RZ, RZ, UR31 ;  /* 0x0000001fff127e24 */ /* 0x000fe2000f8e00ff */
[----:B--2---:R-:W-:Y:S01]  /*1f00*/  HMMA.16816.F32 R52, R20, R40, RZ ;  /* 0x000000281434723c */ /* 0x004fe200000018ff */
[----:B------:R-:W-:Y:S01]  /*1f10*/  IADD3 R0, R19, UR9, -R0 ;  /* 0x0000000913007c10 */ /* 0x000fe2000fffe800 */
[----:B------:R-:W0:Y:S03]  /*1f20*/  LDGDEPBAR ;  /* 0x00000000000079af */ /* 0x000e260000000000 */
[----:B------:R-:W-:-:S03]  /*1f30*/  IADD3 R0, R0, c[0x0][0x2e8], RZ ;  /* 0x0000ba0000007a10 */ /* 0x000fc60007ffe0ff */
[-C--:B------:R-:W-:Y:S01]  /*1f40*/  HMMA.16816.F32 R44, R28, R42.reuse, RZ ;  /* 0x0000002a1c2c723c */ /* 0x080fe200000018ff */
[C---:B------:R-:W-:Y:S02]  /*1f50*/  IADD3 R2, R0.reuse, 0x48, RZ ;  /* 0x0000004800027810 */ /* 0x040fe40007ffe0ff */
[----:B------:R-:W-:Y:S02]  /*1f60*/  IADD3 R240, R0, 0x40, RZ ;  /* 0x0000004000f07810 */ /* 0x000fe40007ffe0ff */
[----:B------:R-:W-:Y:S02]  /*1f70*/  IMNMX R2, R2, UR9, PT ;  /* 0x0000000902027c17 */ /* 0x000fe4000b800200 */
[----:B------:R-:W-:Y:S01]  /*1f80*/  IADD3 R242, R0, 0x8, RZ ;  /* 0x0000000800f27810 */ /* 0x000fe20007ffe0ff */
[----:B------:R-:W-:Y:S01]  /*1f90*/  HMMA.16816.F32 R40, R20, R42, RZ ;  /* 0x0000002a1428723c */ /* 0x000fe200000018ff */
[----:B------:R-:W-:Y:S02]  /*1fa0*/  IMNMX R240, R240, UR9, PT ;  /* 0x00000009f0f07c17 */ /* 0x000fe4000b800200 */
[----:B------:R-:W-:Y:S01]  /*1fb0*/  IMNMX R248, R0, UR9, PT ;  /* 0x0000000900f87c17 */ /* 0x000fe2000b800200 */
[----:B------:R-:W-:Y:S01]  /*1fc0*/  IMAD.IADD R0, R7, 0x1, R6 ;  /* 0x0000000107007824 */ /* 0x000fe200078e0206 */
[----:B------:R-:W-:-:S03]  /*1fd0*/  IMNMX R242, R242, UR9, PT ;  /* 0x00000009f2f27c17 */ /* 0x000fc6000b800200 */
[C---:B----4-:R-:W-:Y:S08]  /*1fe0*/  HMMA.16816.F32 R32, R28.reuse, R72, RZ ;  /* 0x000000481c20723c */ /* 0x050ff000000018ff */
[----:B------:R-:W-:Y:S08]  /*1ff0*/  HMMA.16816.F32 R28, R28, R74, RZ ;  /* 0x0000004a1c1c723c */ /* 0x000ff000000018ff */
[C---:B------:R-:W-:Y:S08]  /*2000*/  HMMA.16816.F32 R36, R20.reuse, R72, RZ ;  /* 0x000000481424723c */ /* 0x040ff000000018ff */
[----:B------:R-:W-:Y:S01]  /*2010*/  HMMA.16816.F32 R20, R20, R74, RZ ;  /* 0x0000004a1414723c */ /* 0x000fe200000018ff */
[----:B------:R-:W2:Y:S07]  /*2020*/  LDSM.16.M88.4 R72, [R214] ;  /* 0x00000000d648783b */ /* 0x000eae0000000200 */
[-C--:B-1----:R-:W-:Y:S08]  /*2030*/  HMMA.16816.F32 R48, R12, R8.reuse, R48 ;  /* 0x000000080c30723c */ /* 0x082ff00000001830 */
[C---:B------:R-:W-:Y:S08]  /*2040*/  HMMA.16816.F32 R52, R64.reuse, R8, R52 ;  /* 0x000000084034723c */ /* 0x040ff00000001834 */
[----:B------:R-:W-:Y:S08]  /*2050*/  HMMA.16816.F32 R40, R64, R10, R40 ;  /* 0x0000000a4028723c */ /* 0x000ff00000001828 */
[C---:B------:R-:W-:Y:S08]  /*2060*/  HMMA.16816.F32 R32, R12.reuse, R68, R32 ;  /* 0x000000440c20723c */ /* 0x040ff00000001820 */
[C---:B------:R-:W-:Y:S01]  /*2070*/  HMMA.16816.F32 R44, R12.reuse, R10, R44 ;  /* 0x0000000a0c2c723c */ /* 0x040fe2000000182c */
[----:B------:R-:W-:Y:S07]  /*2080*/  LDSM.16.M88.4 R8, [R206] ;  /* 0x00000000ce08783b */ /* 0x000fee0000000200 */
[----:B------:R-:W-:Y:S01]  /*2090*/  HMMA.16816.F32 R28, R12, R70, R28 ;  /* 0x000000460c1c723c */ /* 0x000fe2000000181c */
[----:B------:R-:W1:Y:S07]  /*20a0*/  LDSM.16.M88.4 R12, [R213+0x2000] ;  /* 0x00200000d50c783b */ /* 0x000e6e0000000200 */
[C---:B------:R-:W-:Y:S08]  /*20b0*/  HMMA.16816.F32 R36, R64.reuse, R68, R36 ;  /* 0x000000444024723c */ /* 0x040ff00000001824 */
[----:B------:R-:W-:Y:S01]  /*20c0*/  HMMA.16816.F32 R20, R64, R70, R20 ;  /* 0x000000464014723c */ /* 0x000fe20000001814 */
[----:B------:R-:W-:Y:S04]  /*20d0*/  LDSM.16.M88.4 R64, [R218+0x6000] ;  /* 0x00600000da40783b */ /* 0x000fe80000000200 */
[----:B------:R-:W-:Y:S03]  /*20e0*/  LDSM.16.M88.4 R68, [R218+0x4000] ;  /* 0x00400000da44783b */ /* 0x000fe60000000200 */
[-C--:B------:R-:W-:Y:S08]  /*20f0*/  HMMA.16816.F32 R48, R60, R56.reuse, R48 ;  /* 0x000000383c30723c */ /* 0x080ff00000001830 */
[C---:B--2---:R-:W-:Y:S08]  /*2100*/  HMMA.16816.F32 R52, R72.reuse, R56, R52 ;  /* 0x000000384834723c */ /* 0x044ff00000001834 */
[----:B------:R-:W-:Y:S08]  /*2110*/  HMMA.16816.F32 R40, R72, R58, R40 ;  /* 0x0000003a4828723c */ /* 0x000ff00000001828 */
[C---:B------:R-:W-:Y:S08]  /*2120*/  HMMA.16816.F32 R32, R60.reuse, R24, R32 ;  /* 0x000000183c20723c */ /* 0x040ff00000001820 */
[C---:B------:R-:W-:Y:S01]  /*2130*/  HMMA.16816.F32 R44, R60.reuse, R58, R44 ;  /* 0x0000003a3c2c723c */ /* 0x040fe2000000182c */
[----:B------:R-:W-:Y:S07]  /*2140*/  LDSM.16.M88.4 R56, [R217+0x9800] ;  /* 0x00980000d938783b */ /* 0x000fee0000000200 */
[----:B------:R-:W-:Y:S01]  /*2150*/  HMMA.16816.F32 R28, R60, R26, R28 ;  /* 0x0000001a3c1c723c */ /* 0x000fe2000000181c */
[----:B------:R-:W2:Y:S07]  /*2160*/  LDSM.16.M88.4 R60, [R217+0x9000] ;  /* 0x00900000d93c783b */ /* 0x000eae0000000200 */
[C---:B------:R-:W-:Y:S08]  /*2170*/  HMMA.16816.F32 R36, R72.reuse, R24, R36 ;  /* 0x000000184824723c */ /* 0x040ff00000001824 */
[----:B------:R-:W-:Y:S01]  /*2180*/  HMMA.16816.F32 R72, R72, R26, R20 ;  /* 0x0000001a4848723c */ /* 0x000fe20000001814 */
[----:B------:R-:W-:Y:S04]  /*2190*/  LDSM.16.M88.4 R20, [R216+0x6000] ;  /* 0x00600000d814783b */ /* 0x000fe80000000200 */
[----:B------:R-:W-:Y:S03]  /*21a0*/  LDSM.16.M88.4 R24, [R216+0x4000] ;  /* 0x00400000d818783b */ /* 0x000fe60000000200 */
[-C--:B-1----:R-:W-:Y:S08]  /*21b0*/  HMMA.16816.F32 R48, R12, R8.reuse, R48 ;  /* 0x000000080c30723c */ /* 0x082ff00000001830 */
[C---:B------:R-:W-:Y:S08]  /*21c0*/  HMMA.16816.F32 R52, R76.reuse, R8, R52 ;  /* 0x000000084c34723c */ /* 0x040ff00000001834 */
[-C--:B------:R-:W-:Y:S08]  /*21d0*/  HMMA.16816.F32 R40, R76, R10.reuse, R40 ;  /* 0x0000000a4c28723c */ /* 0x080ff00000001828 */
[C---:B------:R-:W-:Y:S01]  /*21e0*/  HMMA.16816.F32 R44, R12.reuse, R10, R44 ;  /* 0x0000000a0c2c723c */ /* 0x040fe2000000182c */
[----:B------:R-:W-:Y:S07]  /*21f0*/  LDSM.16.M88.4 R8, [R215+0x1800] ;  /* 0x00180000d708783b */ /* 0x000fee0000000200 */
[C---:B------:R-:W-:Y:S08]  /*2200*/  HMMA.16816.F32 R32, R12.reuse, R80, R32 ;  /* 0x000000500c20723c */ /* 0x040ff00000001820 */
[----:B------:R-:W-:Y:S01]  /*2210*/  HMMA.16816.F32 R28, R12, R82, R28 ;  /* 0x000000520c1c723c */ /* 0x000fe2000000181c */
[----:B------:R-:W1:Y:S07]  /*2220*/  LDSM.16.M88.4 R12, [R215+0x1000] ;  /* 0x00100000d70c783b */ /* 0x000e6e0000000200 */
[C---:B------:R-:W-:Y:S08]  /*2230*/  HMMA.16816.F32 R36, R76.reuse, R80, R36 ;  /* 0x000000504c24723c */ /* 0x040ff00000001824 */
[----:B------:R-:W-:Y:S08]  /*2240*/  HMMA.16816.F32 R72, R76, R82, R72 ;  /* 0x000000524c48723c */ /* 0x000ff00000001848 */
[-C--:B--2---:R-:W-:Y:S08]  /*2250*/  HMMA.16816.F32 R48, R64, R60.reuse, R48 ;  /* 0x0000003c4030723c */ /* 0x084ff00000001830 */
[C---:B------:R-:W-:Y:S08]  /*2260*/  HMMA.16816.F32 R52, R68.reuse, R60, R52 ;  /* 0x0000003c4434723c */ /* 0x040ff00000001834 */
[-C--:B------:R-:W-:Y:S08]  /*2270*/  HMMA.16816.F32 R40, R68, R62.reuse, R40 ;  /* 0x0000003e4428723c */ /* 0x080ff00000001828 */
[C---:B------:R-:W-:Y:S01]  /*2280*/  HMMA.16816.F32 R44, R64.reuse, R62, R44 ;  /* 0x0000003e402c723c */ /* 0x040fe2000000182c */
[----:B------:R-:W-:Y:S07]  /*2290*/  LDSM.16.M88.4 R60, [R214+0x6000] ;  /* 0x00600000d63c783b */ /* 0x000fee0000000200 */
[C---:B------:R-:W-:Y:S08]  /*22a0*/  HMMA.16816.F32 R32, R64.reuse, R56, R32 ;  /* 0x000000384020723c */ /* 0x040ff00000001820 */
[----:B------:R-:W-:Y:S08]  /*22b0*/  HMMA.16816.F32 R28, R64, R58, R28 ;  /* 0x0000003a401c723c */ /* 0x000ff0000000181c */
[C---:B------:R-:W-:Y:S01]  /*22c0*/  HMMA.16816.F32 R64, R68.reuse, R56, R36 ;  /* 0x000000384440723c */ /* 0x040fe20000001824 */
[----:B------:R-:W2:Y:S07]  /*22d0*/  LDSM.16.M88.4 R36, [R211+0x9000] ;  /* 0x00900000d324783b */ /* 0x000eae0000000200 */
[----:B------:R-:W-:Y:S01]  /*22e0*/  HMMA.16816.F32 R72, R68, R58, R72 ;  /* 0x0000003a4448723c */ /* 0x000fe20000001848 */
[----:B------:R-:W3:Y:S04]  /*22f0*/  LDSM.16.M88.4 R68, [R214+0x4000] ;  /* 0x00400000d644783b */ /* 0x000ee80000000200 */
[----:B------:R-:W4:Y:S03]  /*2300*/  LDSM.16.M88.4 R56, [R211+0x9800] ;  /* 0x00980000d338783b */ /* 0x000f260000000200 */
        /* <DEDUP_REMOVED lines=9> */
[----:B------:R-:W-:Y:S01]  /*23a0*/  HMMA.16816.F32 R72, R24, R10, R72 ;  /* 0x0000000a1848723c */ /* 0x000fe20000001848 */
[----:B------:R-:W5:Y:S04]  /*23b0*/  LDSM.16.M88.4 R8, [R213+0x4000] ;  /* 0x00400000d508783b */ /* 0x000f680000000200 */
[----:B------:R-:W1:Y:S01]  /*23c0*/  LDSM.16.M88.4 R24, [R206+0x1800] ;  /* 0x00180000ce18783b */ /* 0x000e620000000200 */
[----:B------:R-:W-:-:S04]  /*23d0*/  DEPBAR.LE SB0, 0x0 ;  /* 0x000080000000791a */ /* 0x000fc80000000000 */
[-C--:B--2---:R-:W-:Y:S08]  /*23e0*/  HMMA.16816.F32 R48, R60, R36.reuse, R48 ;  /* 0x000000243c30723c */ /* 0x084ff00000001830 */
[C---:B---3--:R-:W-:Y:S07]  /*23f0*/  HMMA.16816.F32 R52, R68.reuse, R36, R52 ;  /* 0x000000244434723c */ /* 0x048fee0000001834 */
[----:B------:R-:W-:Y:S01]  /*2400*/  IMAD R37, R18, 0x20, R249 ;  /* 0x0000002012257824 */ /* 0x000fe200078e02f9 */
[----:B------:R-:W-:Y:S04]  /*2410*/  HMMA.16816.F32 R40, R68, R38, R40 ;  /* 0x000000264428723c */ /* 0x000fe80000001828 */
[----:B------:R-:W-:-:S02]  /*2420*/  IADD3 R19, R37, 0x1, RZ ;  /* 0x0000000125137810 */ /* 0x000fc40007ffe0ff */
[----:B------:R-:W-:Y:S02]  /*2430*/  IADD3 R17, R37, 0x8, RZ ;  /* 0x0000000825117810 */ /* 0x000fe40007ffe0ff */
[C---:B------:R-:W-:Y:S01]  /*2440*/  HMMA.16816.F32 R44, R60.reuse, R38, R44 ;  /* 0x000000263c2c723c */ /* 0x040fe2000000182c */
[C---:B------:R-:W-:Y:S02]  /*2450*/  ISETP.GE.AND P1, PT, R19.reuse, R2, PT ;  /* 0x000000021300720c */ /* 0x040fe40003f26270 */
[C---:B------:R-:W-:Y:S02]  /*2460*/  ISETP.GE.AND P2, PT, R19.reuse, R240, PT ;  /* 0x000000f01300720c */ /* 0x040fe40003f46270 */
[----:B------:R-:W-:Y:S02]  /*2470*/  ISETP.GE.AND P0, PT, R19, R242, PT ;  /* 0x000000f21300720c */ /* 0x000fe40003f06270 */
[C---:B------:R-:W-:Y:S01]  /*2480*/  ISETP.GE.AND P6, PT, R17.reuse, R248, PT ;  /* 0x000000f81100720c */ /* 0x040fe20003fc6270 */
[----:B----4-:R-:W-:Y:S01]  /*2490*/  HMMA.16816.F32 R28, R60, R58, R28 ;  /* 0x0000003a3c1c723c */ /* 0x010fe2000000181c */
[----:B------:R-:W-:-:S02]  /*24a0*/  ISETP.GE.AND P3, PT, R17, R242, PT ;  /* 0x000000f21100720c */ /* 0x000fc40003f66270 */
[----:B------:R-:W-:Y:S02]  /*24b0*/  ISETP.GE.AND P5, PT, R19, R248, PT ;  /* 0x000000f81300720c */ /* 0x000fe40003fa6270 */
[----:B------:R-:W-:-:S03]  /*24c0*/  ISETP.GE.AND P4, PT, R17, R240, PT ;  /* 0x000000f01100720c */ /* 0x000fc60003f86270 */
[-C--:B------:R-:W-:Y:S08]  /*24d0*/  HMMA.16816.F32 R64, R68, R56.reuse, R64 ;  /* 0x000000384440723c */ /* 0x080ff00000001840 */
[----:B------:R-:W-:Y:S08]  /*24e0*/  HMMA.16816.F32 R32, R60, R56, R32 ;  /* 0x000000383c20723c */ /* 0x000ff00000001820 */
[----:B-1----:R-:W-:Y:S08]  /*24f0*/  HMMA.16816.F32 R48, R12, R20, R48 ;  /* 0x000000140c30723c */ /* 0x002ff00000001830 */
[----:B------:R-:W-:Y:S08]  /*2500*/  HMMA.16816.F32 R72, R68, R58, R72 ;  /* 0x0000003a4448723c */ /* 0x000ff00000001848 */
[C---:B-----5:R-:W-:Y:S08]  /*2510*/  HMMA.16816.F32 R40, R8.reuse, R22, R40 ;  /* 0x000000160828723c */ /* 0x060ff00000001828 */
[----:B------:R-:W-:Y:S01]  /*2520*/  HMMA.16816.F32 R52, R8, R20, R52 ;  /* 0x000000140834723c */ /* 0x000fe20000001834 */
[----:B------:R-:W-:-:S02]  /*2530*/  FSEL R51, R51, -INF , !P1 ;  /* 0xff80000033337808 */ /* 0x000fc40004800000 */
[----:B------:R-:W-:Y:S02]  /*2540*/  FSEL R18, R49, -INF , !P2 ;  /* 0xff80000031127808 */ /* 0x000fe40005000000 */
[----:B------:R-:W-:Y:S02]  /*2550*/  ISETP.GE.AND P2, PT, R17, R2, PT ;  /* 0x000000021100720c */ /* 0x000fe40003f46270 */
[C---:B------:R-:W-:Y:S01]  /*2560*/  IADD3 R21, R37.reuse, 0x11, RZ ;  /* 0x0000001125157810 */ /* 0x040fe20007ffe0ff */
[----:B------:R-:W-:Y:S07]  /*2570*/  HMMA.16816.F32 R44, R12, R22, R44 ;  /* 0x000000160c2c723c */ /* 0x000fee000000182c */
[----:B------:R-:W-:Y:S01]  /*2580*/  IADD3 R23, R37, 0x9, RZ ;  /* 0x0000000925177810 */ /* 0x000fe20007ffe0ff */
[----:B------:R-:W-:Y:S01]  /*2590*/  HMMA.16816.F32 R64, R8, R24, R64 ;  /* 0x000000180840723c */ /* 0x000fe20000001840 */
[----:B------:R-:W-:-:S02]  /*25a0*/  FSEL R19, R40, -INF , !P6 ;  /* 0xff80000028137808 */ /* 0x000fc40007000000 */
[----:B------:R-:W-:Y:S02]  /*25b0*/  ISETP.GE.AND P1, PT, R23, R248, PT ;  /* 0x000000f81700720c */ /* 0x000fe40003f26270 */
[----:B------:R-:W-:Y:S02]  /*25c0*/  FSEL R17, R42, -INF , !P3 ;  /* 0xff8000002a117808 */ /* 0x000fe40005800000 */
[----:B------:R-:W-:Y:S01]  /*25d0*/  FSEL R41, R41, -INF , !P1 ;  /* 0xff80000029297808 */ /* 0x000fe20004800000 */
[----:B------:R-:W-:Y:S01]  /*25e0*/  HMMA.16816.F32 R28, R12, R26, R28 ;  /* 0x0000001a0c1c723c */ /* 0x000fe2000000181c */
[C---:B------:R-:W-:Y:S02]  /*25f0*/  ISETP.GE.AND P6, PT, R23.reuse, R242, PT ;  /* 0x000000f21700720c */ /* 0x040fe40003fc6270 */
[C---:B------:R-:W-:Y:S02]  /*2600*/  ISETP.GE.AND P3, PT, R23.reuse, R240, PT ;  /* 0x000000f01700720c */ /* 0x040fe40003f66270 */
[----:B------:R-:W-:-:S02]  /*2610*/  ISETP.GE.AND P1, PT, R23, R2, PT ;  /* 0x000000021700720c */ /* 0x000fc40003f26270 */
[----:B------:R-:W-:Y:S01]  /*2620*/  IADD3 R23, R37, 0x10, RZ ;  /* 0x0000001025177810 */ /* 0x000fe20007ffe0ff */
[----:B------:R-:W-:Y:S01]  /*2630*/  HMMA.16816.F32 R32, R12, R24, R32 ;  /* 0x000000180c20723c */ /* 0x000fe20000001820 */
[----:B------:R-:W-:Y:S02]  /*2640*/  FSEL R43, R43, -INF , !P6 ;  /* 0xff8000002b2b7808 */ /* 0x000fe40007000000 */
[----:B------:R-:W-:Y:S01]  /*2650*/  FSEL R81, R47, -INF , !P1 ;  /* 0xff8000002f517808 */ /* 0x000fe20004800000 */
[----:B------:R-:W-:Y:S01]  /*2660*/  BAR.SYNC.DEFER_BLOCKING 0x0 ;  /* 0x0000000000007b1d */ /* 0x000fe20000010000 */
[-C--:B------:R-:W-:Y:S02]  /*2670*/  ISETP.GE.AND P6, PT, R23, R248.reuse, PT ;  /* 0x000000f81700720c */ /* 0x080fe40003fc6270 */
[----:B------:R-:W-:Y:S01]  /*2680*/  FSEL R49, R46, -INF , !P2 ;  /* 0xff8000002e317808 */ /* 0x000fe20005000000 */
[----:B------:R-:W-:Y:S01]  /*2690*/  HMMA.16816.F32 R72, R8, R26, R72 ;  /* 0x0000001a0848723c */ /* 0x000fe20000001848 */
[----:B------:R-:W-:-:S02]  /*26a0*/  ISETP.GE.AND P1, PT, R21, R248, PT ;  /* 0x000000f81500720c */ /* 0x000fc40003f26270 */
[----:B------:R-:W-:Y:S02]  /*26b0*/  ISETP.GE.AND P2, PT, R23, R242, PT ;  /* 0x000000f21700720c */ /* 0x000fe40003f46270 */
[----:B------:R-:W-:Y:S02]  /*26c0*/  FSEL R14, R64, -INF , !P6 ;  /* 0xff800000400e7808 */ /* 0x000fe40007000000 */
[----:B------:R-:W-:Y:S02]  /*26d0*/  FSEL R9, R55, -INF , !P0 ;  /* 0xff80000037097808 */ /* 0x000fe40004000000 */
[C---:B------:R-:W-:Y:S02]  /*26e0*/  ISETP.GE.AND P0, PT, R37.reuse, R240, PT ;  /* 0x000000f02500720c */ /* 0x040fe40003f06270 */
[----:B------:R-:W-:Y:S02]  /*26f0*/  IADD3 R11, R37, 0x19, RZ ;  /* 0x00000019250b7810 */ /* 0x000fe40007ffe0ff */
[----:B------:R-:W-:-:S02]  /*2700*/  FSEL R8, R48, -INF , !P0 ;  /* 0xff80000030087808 */ /* 0x000fc40004000000 */
[----:B------:R-:W-:Y:S02]  /*2710*/  ISETP.GE.AND P0, PT, R11, R2, PT ;  /* 0x000000020b00720c */ /* 0x000fe40003f06270 */
[----:B------:R-:W-:Y:S02]  /*2720*/  FSEL R15, R65, -INF , !P1 ;  /* 0xff800000410f7808 */ /* 0x000fe40004800000 */
[----:B------:R-:W-:Y:S02]  /*2730*/  FSEL R48, R31, -INF , !P0 ;  /* 0xff8000001f307808 */ /* 0x000fe40004000000 */
[----:B------:R-:W-:Y:S02]  /*2740*/  FSEL R82, R44, -INF , !P4 ;  /* 0xff8000002c527808 */ /* 0x000fe40006000000 */
[----:B------:R-:W-:Y:S02]  /*2750*/  FSEL R83, R45, -INF , !P3 ;  /* 0xff8000002d537808 */ /* 0x000fe40005800000 */
[----:B------:R-:W-:-:S02]  /*2760*/  ISETP.GE.AND P6, PT, R21, R242, PT ;  /* 0x000000f21500720c */ /* 0x000fc40003fc6270 */
[----:B------:R-:W-:Y:S02]  /*2770*/  FSEL R12, R66, -INF , !P2 ;  /* 0xff800000420c7808 */ /* 0x000fe40005000000 */
[----:B------:R-:W-:Y:S02]  /*2780*/  ISETP.GE.AND P1, PT, R21, R2, PT ;  /* 0x000000021500720c */ /* 0x000fe40003f26270 */
[----:B------:R-:W-:Y:S02]  /*2790*/  PLOP3.LUT P0, PT, PT, PT, UP0, 0x80, 0x0 ;  /* 0x000000000000781c */ /* 0x000fe40003f0f008 */
[C---:B------:R-:W-:Y:S02]  /*27a0*/  ISETP.GE.AND P4, PT, R23.reuse, R240, PT ;  /* 0x000000f01700720c */ /* 0x040fe40003f86270 */
        /* <DEDUP_REMOVED lines=8> */
[----:B------:R-:W-:Y:S02]  /*2830*/  ISETP.GE.AND P1, PT, R37, R248, PT ;  /* 0x000000f82500720c */ /* 0x000fe40003f26270 */
[C---:B------:R-:W-:Y:S02]  /*2840*/  ISETP.GE.AND P3, PT, R23.reuse, R240, PT ;  /* 0x000000f01700720c */ /* 0x040fe40003f66270 */
[----:B------:R-:W-:Y:S02]  /*2850*/  ISETP.GE.AND P2, PT, R23, R2, PT ;  /* 0x000000021700720c */ /* 0x000fe40003f46270 */
[----:B------:R-:W-:Y:S02]  /*2860*/  ISETP.GE.AND P5, PT, R37, R242, PT ;  /* 0x000000f22500720c */ /* 0x000fe40003fa6270 */
[----:B------:R-:W-:Y:S02]  /*2870*/  FSEL R52, R52, -INF , !P1 ;  /* 0xff80000034347808 */ /* 0x000fe40004800000 */
[----:B------:R-:W-:-:S02]  /*2880*/  FSEL R96, R32, -INF , !P4 ;  /* 0xff80000020607808 */ /* 0x000fc40006000000 */
[----:B------:R-:W-:Y:S02]  /*2890*/  ISETP.GE.AND P1, PT, R37, R2, PT ;  /* 0x000000022500720c */ /* 0x000fe40003f26270 */
        /* <DEDUP_REMOVED lines=8> */
[----:B------:R-:W-:Y:S02]  /*2920*/  FSEL R98, R50, -INF , !P1 ;  /* 0xff80000032627808 */ /* 0x000fe40004800000 */
[----:B------:R-:W-:Y:S02]  /*2930*/  FSEL R50, R29, -INF , !P2 ;  /* 0xff8000001d327808 */ /* 0x000fe40005000000 */
[----:B------:R-:W-:-:S02]  /*2940*/  FSEL R7, R72, -INF , !P6 ;  /* 0xff80000048077808 */ /* 0x000fc40007000000 */
[----:B------:R-:W-:Y:S02]  /*2950*/  FSEL R74, R74, -INF , !P4 ;  /* 0xff8000004a4a7808 */ /* 0x000fe40006000000 */
[----:B------:R-:W-:Y:S02]  /*2960*/  FSEL R73, R73, -INF , !P5 ;  /* 0xff80000049497808 */ /* 0x000fe40006800000 */
[----:B------:R-:W-:Y:S01]  /*2970*/  FSEL R75, R75, -INF , !P3 ;  /* 0xff8000004b4b7808 */ /* 0x000fe20005800000 */
[----:B------:R-:W-:Y:S05]  /*2980*/  @!P0 BRA `(.L_x_884) ;  /* 0x0000015000008947 */ /* 0x000fea0003800000 */
[----:B------:R-:W-:Y:S01]  /*2990*/  UIADD3 UR8, UR26, -0x2, URZ ;  /* 0xfffffffe1a087890 */ /* 0x000fe2000fffe03f */
[----:B------:R-:W-:-:S03]  /*29a0*/  IMAD.U32 R6, RZ, RZ, UR5 ;  /* 0x00000005ff067e24 */ /* 0x000fc6000f8e00ff */
[----:B------:R-:W-:Y:S02]  /*29b0*/  USHF.R.S32.HI UR7, URZ, 0x1f, UR8 ;  /* 0x0000001f3f077899 */ /* 0x000fe40008011408 */
[----:B------:R-:W-:Y:S01]  /*29c0*/  UIMAD UR6, UR19, UR8, URZ ;  /* 0x00000008130672a4 */ /* 0x000fe2000f8e023f */
[----:B------:R-:W-:-:S03]  /*29d0*/  IMAD.U32 R11, RZ, RZ, UR8 ;  /* 0x00000008ff0b7e24 */ /* 0x000fc6000f8e00ff */
[----:B------:R-:W-:Y:S01]  /*29e0*/  UIMAD UR6, UR7, UR20, UR6 ;  /* 0x00000014070672a4 */ /* 0x000fe2000f8e0206 */
[----:B------:R-:W-:-:S04]  /*29f0*/  IMAD.WIDE.U32 R22, R11, UR20, R230 ;  /* 0x000000140b167c25 */ /* 0x000fc8000f8e00e6 */
[----:B------:R-:W-:Y:S01]  /*2a00*/  IMAD.U32 R11, RZ, RZ, UR11 ;  /* 0x0000000bff0b7e24 */ /* 0x000fe2000f8e00ff */
[----:B------:R-:W-:Y:S02]  /*2a10*/  IADD3 R10, R23, UR6, RZ ;  /* 0x00000006170a7c10 */ /* 0x000fe4000fffe0ff */
[----:B------:R-:W-:-:S04]  /*2a20*/  LEA R20, P1, R22, c[0x0][0x168], 0x1 ;  /* 0x00005a0016147a11 */ /* 0x000fc800078208ff */
        /* <DEDUP_REMOVED lines=11> */
.L_x_884:
[----:B------:R-:W-:Y:S01]  /*2ae0*/  FMNMX.FTZ R6, R52, R53, !PT ;  /* 0x0000003534067209 */ /* 0x000fe20007810000 */
[----:B------:R-:W-:Y:S01]  /*2af0*/  IMAD.WIDE.U32 R22, R202, -0x326172a9, RZ ;  /* 0xcd9e8d57ca167825 */ /* 0x000fe200078e00ff */
[----:B------:R-:W-:Y:S01]  /*2b00*/  LOP3.LUT R201, R4, UR28, RZ, 0x3c, !PT ;  /* 0x0000001c04c97c12 */ /* 0x000fe2000f8e3cff */
[----:B------:R-:W-:Y:S01]  /*2b10*/  UIADD3 UR14, UR29, -0x4498517b, URZ ;  /* 0xbb67ae851d0e7890 */ /* 0x000fe2000fffe03f */
[----:B------:R-:W-:Y:S01]  /*2b20*/  FMNMX.FTZ R6, R19, R6, !PT ;  /* 0x0000000613067209 */ /* 0x000fe20007810000 */
[----:B------:R-:W-:Y:S01]  /*2b30*/  IMAD.WIDE.U32 R124, R200, -0x2daee0ad, RZ ;  /* 0xd2511f53c87c7825 */ /* 0x000fe200078e00ff */
[----:B------:R-:W-:Y:S01]  /*2b40*/  LOP3.LUT R4, R23, R201, RZ, 0x3c, !PT ;  /* 0x000000c917047212 */ /* 0x000fe200078e3cff */
[----:B------:R-:W-:Y:S01]  /*2b50*/  UIADD3 UR15, UR28, -0x61c88647, URZ ;  /* 0x9e3779b91c0f7890 */ /* 0x000fe2000fffe03f */
[----:B-1----:R-:W-:Y:S01]  /*2b60*/  FMNMX.FTZ R11, R41, R6, !PT ;  /* 0x00000006290b7209 */ /* 0x002fe20007810000 */
[----:B------:R-:W-:Y:S01]  /*2b70*/  IMAD.U32 R110, RZ, RZ, UR29 ;  /* 0x0000001dff6e7e24 */ /* 0x000fe2000f8e00ff */
[----:B------:R-:W-:Y:S01]  /*2b80*/  FMNMX.FTZ R6, R54, R9, !PT ;  /* 0x0000000936067209 */ /* 0x000fe20007810000 */
[----:B------:R-:W-:Y:S01]  /*2b90*/  IMAD.WIDE.U32 R26, R4, -0x2daee0ad, RZ ;  /* 0xd2511f53041a7825 */ /* 0x000fe200078e00ff */
        /* <DEDUP_REMOVED lines=11> */
[----:B------:R-:W-:Y:S01]  /*2c50*/  STL.64 [R1+0x18], R124 ;  /* 0x0000187c01007387 */ /* 0x000fe20000100a00 */
[----:B------:R-:W-:Y:S01]  /*2c60*/  FMNMX.FTZ R20, R73, R20, !PT ;  /* 0x0000001449147209 */ /* 0x000fe20007810000 */
[----:B------:R-:W-:Y:S01]  /*2c70*/  UIADD3 UR6, UR29, -0x56f99767, URZ ;  /* 0xa90668991d067890 */ /* 0x000fe2000fffe03f */
[----:B------:R-:W-:Y:S01]  /*2c80*/  FMNMX.FTZ R11, R13, R6, !PT ;  /* 0x000000060d0b7209 */ /* 0x000fe20007810000 */
[----:B------:R-:W-:Y:S01]  /*2c90*/  STL.64 [R1], R26 ;  /* 0x0000001a01007387 */ /* 0x000fe20000100a00 */
[----:B------:R-:W-:Y:S01]  /*2ca0*/  LOP3.LUT R110, R125, UR31, R110, 0x96, !PT ;  /* 0x0000001f7d6e7c12 */ /* 0x000fe2000f8e966e */
[----:B------:R-:W-:Y:S01]  /*2cb0*/  UIADD3 UR8, UR29, -0x126145ec, URZ ;  /* 0xed9eba141d087890 */ /* 0x000fe2000fffe03f */
[----:B------:R-:W-:Y:S01]  /*2cc0*/  FMNMX.FTZ R6, R74, R11, !PT ;  /* 0x0000000b4a067209 */ /* 0x000fe20007810000 */
[----:B------:R-:W1:Y:S01]  /*2cd0*/  SHFL.BFLY PT, R167, R20, 0x2, 0x1f ;  /* 0x0c401f0014a77f89 */ /* 0x000e6200000e0000 */
[----:B------:R-:W-:Y:S01]  /*2ce0*/  LOP3.LUT R250, R27, UR14, R124, 0x96, !PT ;  /* 0x0000000e1bfa7c12 */ /* 0x000fe2000f8e967c */
[----:B------:R-:W-:Y:S01]  /*2cf0*/  IMAD.WIDE.U32 R110, R110, -0x326172a9, RZ ;  /* 0xcd9e8d576e6e7825 */ /* 0x000fe200078e00ff */
[----:B------:R-:W-:Y:S01]  /*2d00*/  FMNMX.FTZ R21, R75, R6, !PT ;  /* 0x000000064b157209 */ /* 0x000fe20007810000 */
[----:B------:R-:W-:Y:S01]  /*2d10*/  UIADD3 UR16, UR28, -0x4ab325aa, URZ ;  /* 0xb54cda561c107890 */ /* 0x000fe2000fffe03f */
[----:B------:R-:W-:Y:S01]  /*2d20*/  IADD3 R203, R202, 0x4, RZ ;  /* 0x00000004cacb7810 */ /* 0x000fe20007ffe0ff */
[----:B------:R-:W-:Y:S01]  /*2d30*/  IMAD.WIDE.U32 R250, R250, -0x326172a9, RZ ;  /* 0xcd9e8d57fafa7825 */ /* 0x000fe200078e00ff */
[----:B------:R-:W-:Y:S01]  /*2d40*/  LOP3.LUT R4, R111, UR15, R22, 0x96, !PT ;  /* 0x0000000f6f047c12 */ /* 0x000fe2000f8e9616 */
[----:B------:R-:W2:Y:S01]  /*2d50*/  SHFL.BFLY PT, R10, R21, 0x2, 0x1f ;  /* 0x0c401f00150a7f89 */ /* 0x000ea200000e0000 */
[----:B------:R-:W-:Y:S01]  /*2d60*/  UIADD3 UR7, UR28, 0x1715609d, URZ ;  /* 0x1715609d1c077890 */ /* 0x000fe2000fffe03f */
[----:B------:R-:W-:Y:S01]  /*2d70*/  IMAD.SHL.U32 R212, R0, 0x2, RZ ;  /* 0x0000000200d47824 */ /* 0x000fe200078e00ff */
[----:B------:R-:W-:Y:S01]  /*2d80*/  LOP3.LUT R24, R251, UR13, R110, 0x96, !PT ;  /* 0x0000000dfb187c12 */ /* 0x000fe2000f8e966e */
[----:B------:R-:W-:-:S03]  /*2d90*/  IMAD.WIDE.U32 R22, R4, -0x2daee0ad, RZ ;  /* 0xd2511f5304167825 */ /* 0x000fc600078e00ff */
[----:B------:R-:W-:Y:S01]  /*2da0*/  LDSM.16.MT88.4 R36, [R212+0xa000] ;  /* 0x00a00000d424783b */ /* 0x000fe20000004200 */
[----:B------:R-:W-:-:S03]  /*2db0*/  IMAD.WIDE.U32 R24, R24, -0x2daee0ad, RZ ;  /* 0xd2511f5318187825 */ /* 0x000fc600078e00ff */
[----:B------:R-:W-:Y:S01]  /*2dc0*/  LDSM.16.MT88.4 R100, [R212+0xb000] ;  /* 0x00b00000d464783b */ /* 0x000fe20000004200 */
[----:B------:R-:W-:Y:S01]  /*2dd0*/  IMAD R210, R5, 0x2, R212 ;  /* 0x0000000205d27824 */ /* 0x000fe200078e02d4 */
[----:B------:R-:W-:Y:S01]  /*2de0*/  LOP3.LUT R22, R25, UR10, R22, 0x96, !PT ;  /* 0x0000000a19167c12 */ /* 0x000fe2000f8e9616 */
[C---:B------:R-:W-:Y:S01]  /*2df0*/  IMAD R209, R3.reuse, 0x2, R212 ;  /* 0x0000000203d17824 */ /* 0x040fe200078e02d4 */
[----:B------:R-:W-:Y:S01]  /*2e00*/  LDSM.16.MT88.4 R176, [R212+0xa800] ;  /* 0x00a80000d4b0783b */ /* 0x000fe20000004200 */
[----:B-1----:R-:W-:Y:S01]  /*2e10*/  FMNMX.FTZ R167, R20, R167, !PT ;  /* 0x000000a714a77209 */ /* 0x002fe20007810000 */
[----:B------:R-:W-:Y:S02]  /*2e20*/  IMAD R208, R3, 0x2, R210 ;  /* 0x0000000203d07824 */ /* 0x000fe400078e02d2 */
[----:B------:R-:W-:Y:S01]  /*2e30*/  IMAD R80, R16, 0x10000, R16 ;  /* 0x0001000010507824 */ /* 0x000fe200078e0210 */
[----:B------:R-:W-:Y:S01]  /*2e40*/  LDSM.16.MT88.4 R68, [R209+0xa000] ;  /* 0x00a00000d144783b */ /* 0x000fe20000004200 */
[----:B------:R-:W-:-:S03]  /*2e50*/  IMAD.WIDE.U32 R132, R203, -0x326172a9, RZ ;  /* 0xcd9e8d57cb847825 */ /* 0x000fc600078e00ff */
[----:B------:R-:W1:Y:S01]  /*2e60*/  SHFL.BFLY PT, R6, R167, 0x1, 0x1f ;  /* 0x0c201f00a7067f89 */ /* 0x000e6200000e0000 */
[----:B--2---:R-:W-:Y:S02]  /*2e70*/  FMNMX.FTZ R21, R10, R21, !PT ;  /* 0x000000150a157209 */ /* 0x004fe40007810000 */
[----:B------:R-:W-:Y:S01]  /*2e80*/  LOP3.LUT R126, R133, R201, RZ, 0x3c, !PT ;  /* 0x000000c9857e7212 */ /* 0x000fe200078e3cff */
[----:B------:R-:W-:Y:S04]  /*2e90*/  LDSM.16.MT88.4 R84, [R208+0xa000] ;  /* 0x00a00000d054783b */ /* 0x000fe80000004200 */
[----:B------:R-:W2:Y:S01]  /*2ea0*/  SHFL.BFLY PT, R166, R21, 0x1, 0x1f ;  /* 0x0c201f0015a67f89 */ /* 0x000ea200000e0000 */
[----:B------:R-:W-:-:S03]  /*2eb0*/  IMAD.WIDE.U32 R126, R126, -0x2daee0ad, RZ ;  /* 0xd2511f537e7e7825 */ /* 0x000fc600078e00ff */
[----:B------:R-:W-:Y:S02]  /*2ec0*/  LDSM.16.MT88.4 R112, [R210+0xb000] ;  /* 0x00b00000d270783b */ /* 0x000fe40000004200 */
[----:B------:R-:W-:Y:S02]  /*2ed0*/  LOP3.LUT R124, R127, UR14, R124, 0x96, !PT ;  /* 0x0000000e7f7c7c12 */ /* 0x000fe4000f8e967c */
[----:B------:R-:W-:Y:S04]  /*2ee0*/  LDSM.16.MT88.4 R148, [R209+0xb000] ;  /* 0x00b00000d194783b */ /* 0x000fe80000004200 */
[----:B------:R-:W-:Y:S01]  /*2ef0*/  LDSM.16.MT88.4 R172, [R210+0xa800] ;  /* 0x00a80000d2ac783b */ /* 0x000fe20000004200 */
[----:B-1----:R-:W-:-:S03]  /*2f00*/  FMNMX.FTZ R167, R167, R6, !PT ;  /* 0x00000006a7a77209 */ /* 0x002fc60007810000 */
[----:B------:R-:W-:Y:S01]  /*2f10*/  LDSM.16.MT88.4 R168, [R209+0xa800] ;  /* 0x00a80000d1a8783b */ /* 0x000fe20000004200 */
[----:B------:R-:W-:Y:S01]  /*2f20*/  LOP3.LUT R6, R23, UR12, R26, 0x96, !PT ;  /* 0x0000000c17067c12 */ /* 0x000fe2000f8e961a */
[----:B------:R-:W-:Y:S01]  /*2f30*/  IMAD.WIDE.U32 R22, R22, -0x326172a9, RZ ;  /* 0xcd9e8d5716167825 */ /* 0x000fe200078e00ff */
[----:B------:R-:W-:Y:S01]  /*2f40*/  FSETP.NEU.FTZ.AND P1, PT, R167, -INF , PT ;  /* 0xff800000a700780b */ /* 0x000fe20003f3d000 */
[----:B------:R-:W-:Y:S02]  /*2f50*/  LDSM.16.MT88.4 R32, [R208+0xa800] ;  /* 0x00a80000d020783b */ /* 0x000fe40000004200 */
[----:B------:R-:W-:Y:S01]  /*2f60*/  IMAD.WIDE.U32 R10, R6, -0x326172a9, RZ ;  /* 0xcd9e8d57060a7825 */ /* 0x000fe200078e00ff */
[----:B--2---:R-:W-:Y:S01]  /*2f70*/  FMNMX.FTZ R166, R21, R166, !PT ;  /* 0x000000a615a67209 */ /* 0x004fe20007810000 */
[----:B------:R-:W-:Y:S02]  /*2f80*/  LDSM.16.MT88.4 R28, [R212+0xb800] ;  /* 0x00b80000d41c783b */ /* 0x000fe40000004200 */
[----:B------:R-:W-:Y:S01]  /*2f90*/  FMUL.FTZ R4, R167, c[0x0][0x23c] ;  /* 0x00008f00a7047a20 */ /* 0x000fe20000410000 */
[----:B------:R-:W-:Y:S01]  /*2fa0*/  LOP3.LUT R6, R11, UR11, R250, 0x96, !PT ;  /* 0x0000000b0b067c12 */ /* 0x000fe2000f8e96fa */
[----:B------:R-:W-:Y:S01]  /*2fb0*/  FMUL.FTZ R238, R166, c[0x0][0x23c] ;  /* 0x00008f00a6ee7a20 */ /* 0x000fe20000410000 */
[----:B------:R-:W-:-:S02]  /*2fc0*/  LOP3.LUT R10, R23, UR9, R10, 0x96, !PT ;  /* 0x00000009170a7c12 */ /* 0x000fc4000f8e960a */
[----:B------:R-:W-:Y:S01]  /*2fd0*/  FSEL R4, R4, RZ, P1 ;  /* 0x000000ff04047208 */ /* 0x000fe20000800000 */
[----:B------:R-:W-:Y:S01]  /*2fe0*/  IMAD.WIDE.U32 R26, R6, -0x2daee0ad, RZ ;  /* 0xd2511f53061a7825 */ /* 0x000fe200078e00ff */
[----:B------:R-:W-:-:S03]  /*2ff0*/  FSETP.NEU.FTZ.AND P1, PT, R166, -INF , PT ;  /* 0xff800000a600780b */ /* 0x000fc60003f3d000 */
[----:B------:R-:W-:Y:S01]  /*3000*/  IMAD.WIDE.U32 R10, R10, -0x2daee0ad, RZ ;  /* 0xd2511f530a0a7825 */ /* 0x000fe200078e00ff */
[----:B------:R-:W-:Y:S02]  /*3010*/  LOP3.LUT R20, R27, UR8, R24, 0x96, !PT ;  /* 0x000000081b147c12 */ /* 0x000fe4000f8e9618 */
[----:B------:R-:W-:Y:S01]  /*3020*/  FSEL R238, R238, RZ, P1 ;  /* 0x000000ffeeee7208 */ /* 0x000fe20000800000 */
[----:B------:R-:W-:Y:S01]  /*3030*/  FFMA.FTZ R182, R19, c[0x0][0x23c], -R4 ;  /* 0x00008f0013b67a23 */ /* 0x000fe20000010804 */
[----:B------:R-:W-:Y:S01]  /*3040*/  LOP3.LUT R6, R11, UR6, R26, 0x96, !PT ;  /* 0x000000060b067c12 */ /* 0x000fe2000f8e961a */
[----:B------:R-:W-:-:S04]  /*3050*/  IMAD.WIDE.U32 R20, R20, -0x326172a9, RZ ;  /* 0xcd9e8d5714147825 */ /* 0x000fc800078e00ff */
[----:B------:R-:W-:Y:S01]  /*3060*/  IMAD.WIDE.U32 R26, R6, -0x326172a9, RZ ;  /* 0xcd9e8d57061a7825 */ /* 0x000fe200078e00ff */
[----:B------:R-:W-:Y:S03]  /*3070*/  MUFU.EX2 R182, R182 ;  /* 0x000000b600b67308 */ /* 0x000fe60000000800 */
[----:B------:R-:W-:Y:S01]  /*3080*/  FFMA.FTZ R181, R41, c[0x0][0x23c], -R4 ;  /* 0x00008f0029b57a23 */ /* 0x000fe20000010804 */
[----:B------:R-:W-:Y:S01]  /*3090*/  SHF.R.U32.HI R23, RZ, 0x10, R26 ;  /* 0x00000010ff177819 */ /* 0x000fe2000001161a */
[----:B------:R-:W-:Y:S01]  /*30a0*/  FFMA.FTZ R186, R52, c[0x0][0x23c], -R4 ;  /* 0x00008f0034ba7a23 */ /* 0x000fe20000010804 */
[----:B------:R-:W-:Y:S01]  /*30b0*/  LOP3.LUT R6, R27, UR16, R20, 0x96, !PT ;  /* 0x000000101b067c12 */ /* 0x000fe2000f8e9614 */
[----:B------:R-:W-:Y:S01]  /*30c0*/  FFMA.FTZ R185, R53, c[0x0][0x23c], -R4 ;  /* 0x00008f0035b97a23 */ /* 0x000fe20000010804 */
[----:B------:R-:W-:Y:S01]  /*30d0*/  LOP3.LUT R20, R23, 0xff, RZ, 0xc0, !PT ;  /* 0x000000ff17147812 */ /* 0x000fe200078ec0ff */
[----:B------:R-:W1:Y:S01]  /*30e0*/  MUFU.EX2 R181, R181 ;  /* 0x000000b500b57308 */ /* 0x000e620000000800 */
[----:B------:R-:W-:Y:S01]  /*30f0*/  FMNMX.FTZ R23, R8, R18, !PT ;  /* 0x0000001208177209 */ /* 0x000fe20007810000 */
[--C-:B------:R-:W-:Y:S01]  /*3100*/  FFMA.FTZ R183, R17, c[0x0][0x23c], -R238.reuse ;  /* 0x00008f0011b77a23 */ /* 0x100fe200000108ee */
[----:B------:R-:W-:Y:S01]  /*3110*/  LOP3.LUT R24, R26, 0xffff, RZ, 0xc0, !PT ;  /* 0x0000ffff1a187812 */ /* 0x000fe200078ec0ff */
[--C-:B------:R-:W-:Y:S01]  /*3120*/  FFMA.FTZ R184, R43, c[0x0][0x23c], -R238.reuse ;  /* 0x00008f002bb87a23 */ /* 0x100fe200000108ee */
[----:B------:R-:W-:Y:S01]  /*3130*/  FMNMX.FTZ R0, R82, R23, !PT ;  /* 0x0000001752007209 */ /* 0x000fe20007810000 */
[----:B------:R-:W-:Y:S01]  /*3140*/  FFMA.FTZ R188, R9, c[0x0][0x23c], -R238 ;  /* 0x00008f0009bc7a23 */ /* 0x000fe200000108ee */
[----:B------:R-:W-:Y:S01]  /*3150*/  LOP3.LUT R19, R26, 0xff, RZ, 0xc0, !PT ;  /* 0x000000ff1a137812 */ /* 0x000fe200078ec0ff */
[----:B------:R-:W-:Y:S01]  /*3160*/  MUFU.EX2 R186, R186 ;  /* 0x000000ba00ba7308 */ /* 0x000fe20000000800 */
[----:B------:R-:W-:Y:S01]  /*3170*/  FMNMX.FTZ R5, R83, R0, !PT ;  /* 0x0000000053057209 */ /* 0x000fe20007810000 */
[----:B------:R-:W-:Y:S01]  /*3180*/  FFMA.FTZ R180, R14, c[0x0][0x23c], -R4 ;  /* 0x00008f000eb47a23 */ /* 0x000fe20000010804 */
[----:B------:R-:W-:Y:S01]  /*3190*/  SHF.R.U32.HI R24, RZ, 0x8, R24 ;  /* 0x00000008ff187819 */ /* 0x000fe20000011618 */
[--C-:B------:R-:W-:Y:S01]  /*31a0*/  FFMA.FTZ R164, R7, c[0x0][0x23c], -R4.reuse ;  /* 0x00008f0007a47a23 */ /* 0x100fe20000010804 */
[----:B------:R-:W-:Y:S01]  /*31b0*/  FMNMX.FTZ R0, R96, R5, !PT ;  /* 0x0000000560007209 */ /* 0x000fe20007810000 */
[----:B------:R-:W-:Y:S01]  /*31c0*/  FFMA.FTZ R243, R73, c[0x0][0x23c], -R4 ;  /* 0x00008f0049f37a23 */ /* 0x000fe20000010804 */
[----:B------:R-:W-:Y:S01]  /*31d0*/  SHF.R.U32.HI R11, RZ, 0x18, R26 ;  /* 0x00000018ff0b7819 */ /* 0x000fe2000001161a */
[----:B------:R-:W2:Y:S01]  /*31e0*/  MUFU.EX2 R185, R185 ;  /* 0x000000b900b97308 */ /* 0x000ea20000000800 */
[----:B------:R-:W-:Y:S01]  /*31f0*/  FMNMX.FTZ R0, R67, R0, !PT ;  /* 0x0000000043007209 */ /* 0x000fe20007810000 */
[----:B------:R-:W-:Y:S01]  /*3200*/  FFMA.FTZ R187, R54, c[0x0][0x23c], -R238 ;  /* 0x00008f0036bb7a23 */ /* 0x000fe200000108ee */
[----:B------:R-:W-:Y:S01]  /*3210*/  PRMT R19, R19, 0x5410, R24 ;  /* 0x0000541013137816 */ /* 0x000fe20000000018 */
[----:B------:R-:W-:Y:S01]  /*3220*/  FFMA.FTZ R17, R12, c[0x0][0x23c], -R238 ;  /* 0x00008f000c117a23 */ /* 0x000fe200000108ee */
[----:B------:R-:W-:Y:S01]  /*3230*/  FMNMX.FTZ R3, R97, R0, !PT ;  /* 0x0000000061037209 */ /* 0x000fe20007810000 */
[----:B------:R-:W-:Y:S01]  /*3240*/  LDSM.16.MT88.4 R52, [R210+0xa000] ;  /* 0x00a00000d234783b */ /* 0x000fe20000004200 */
[----:B------:R-:W-:Y:S01]  /*3250*/  PRMT R11, R20, 0x5410, R11 ;  /* 0x00005410140b7816 */ /* 0x000fe2000000000b */
[--C-:B------:R-:W-:Y:S01]  /*3260*/  HSET2.LE.AND R19, R19, R80.reuse, PT ;  /* 0x0000005013137233 */ /* 0x100fe20003803000 */
[----:B------:R-:W-:Y:S01]  /*3270*/  FMNMX.FTZ R0, R50, R3, !PT ;  /* 0x0000000332007209 */ /* 0x000fe20007810000 */
[----:B------:R-:W-:Y:S01]  /*3280*/  MUFU.EX2 R183, R183 ;  /* 0x000000b700b77308 */ /* 0x000fe20000000800 */
[C---:B------:R-:W-:Y:S01]  /*3290*/  LOP3.LUT R20, R6.reuse, 0xffff, RZ, 0xc0, !PT ;  /* 0x0000ffff06147812 */ /* 0x040fe200078ec0ff */
[----:B------:R-:W-:Y:S01]  /*32a0*/  HSET2.LE.AND R11, R11, R80, PT ;  /* 0x000000500b0b7233 */ /* 0x000fe20003803000 */
[----:B------:R-:W-:Y:S01]  /*32b0*/  LOP3.LUT R9, R6, 0xff, RZ, 0xc0, !PT ;  /* 0x000000ff06097812 */ /* 0x000fe200078ec0ff */
[----:B------:R-:W3:Y:S01]  /*32c0*/  SHFL.BFLY PT, R3, R0, 0x2, 0x1f ;  /* 0x0c401f0000037f89 */ /* 0x000ee200000e0000 */
[----:B------:R-:W-:-:S02]  /*32d0*/  SHF.R.U32.HI R20, RZ, 0x8, R20 ;  /* 0x00000008ff147819 */ /* 0x000fc40000011614 */
[----:B-1----:R-:W-:Y:S01]  /*32e0*/  F2FP.PACK_AB R138, R181, R182 ;  /* 0x000000b6b58a723e */ /* 0x002fe200000000ff */
[----:B------:R-:W1:Y:S01]  /*32f0*/  MUFU.EX2 R184, R184 ;  /* 0x000000b800b87308 */ /* 0x000e620000000800 */
[----:B------:R-:W-:Y:S01]  /*3300*/  PRMT R9, R9, 0x5410, R20 ;  /* 0x0000541009097816 */ /* 0x000fe20000000014 */
[----:B------:R-:W-:Y:S01]  /*3310*/  LDSM.16.MT88.4 R24, [R208+0xb000] ;  /* 0x00b00000d018783b */ /* 0x000fe20000004200 */
[----:B------:R-:W-:Y:S01]  /*3320*/  LOP3.LUT R138, R19, R138, RZ, 0xc0, !PT ;  /* 0x0000008a138a7212 */ /* 0x000fe200078ec0ff */
[----:B------:R-:W-:Y:S01]  /*3330*/  FFMA.FTZ R19, R15, c[0x0][0x23c], -R4 ;  /* 0x00008f000f137a23 */ /* 0x000fe20000010804 */
[----:B------:R-:W-:Y:S01]  /*3340*/  FMNMX.FTZ R4, R98, R51, !PT ;  /* 0x0000003362047209 */ /* 0x000fe20007810000 */
[----:B------:R-:W-:Y:S01]  /*3350*/  HSET2.LE.AND R136, R9, R80, PT ;  /* 0x0000005009887233 */ /* 0x000fe20003803000 */
[----:B--2---:R-:W-:Y:S01]  /*3360*/  F2FP.PACK_AB R5, R185, R186 ;  /* 0x000000bab905723e */ /* 0x004fe200000000ff */
[----:B------:R-:W-:Y:S01]  /*3370*/  MUFU.EX2 R187, R187 ;  /* 0x000000bb00bb7308 */ /* 0x000fe20000000800 */
[----:B------:R-:W-:Y:S01]  /*3380*/  FMNMX.FTZ R4, R49, R4, !PT ;  /* 0x0000000431047209 */ /* 0x000fe20007810000 */
[----:B------:R-:W-:Y:S01]  /*3390*/  FADD.FTZ R185, R186, R185 ;  /* 0x000000b9bab97221 */ /* 0x000fe20000010000 */
[----:B------:R-:W-:-:S02]  /*33a0*/  LOP3.LUT R136, R136, R5, RZ, 0xc0, !PT ;  /* 0x0000000588887212 */ /* 0x000fc400078ec0ff */
[----:B------:R-:W-:Y:S01]  /*33b0*/  FMNMX.FTZ R5, R81, R4, !PT ;  /* 0x0000000451057209 */ /* 0x000fe20007810000 */
[----:B------:R-:W-:Y:S01]  /*33c0*/  FADD.FTZ R182, R182, R185 ;  /* 0x000000b9b6b67221 */ /* 0x000fe20000010000 */
[----:B------:R-:W-:Y:S01]  /*33d0*/  SHF.R.U32.HI R137, RZ, 0x10, R6 ;  /* 0x00000010ff897819 */ /* 0x000fe20000011606 */
[----:B------:R-:W2:Y:S01]  /*33e0*/  MUFU.EX2 R188, R188 ;  /* 0x000000bc00bc7308 */ /* 0x000ea20000000800 */
[----:B-1----:R-:W-:Y:S01]  /*33f0*/  F2FP.PACK_AB R20, R184, R183 ;  /* 0x000000b7b814723e */ /* 0x002fe200000000ff */
[----:B------:R-:W-:Y:S01]  /*3400*/  FADD.FTZ R181, R181, R182 ;  /* 0x000000b6b5b57221 */ /* 0x000fe20000010000 */
[----:B------:R-:W-:Y:S02]  /*3410*/  FMNMX.FTZ R4, R64, R5, !PT ;  /* 0x0000000540047209 */ /* 0x000fe40007810000 */
[----:B---3--:R-:W-:Y:S01]  /*3420*/  FMNMX.FTZ R0, R3, R0, !PT ;  /* 0x0000000003007209 */ /* 0x008fe20007810000 */
[----:B------:R-:W-:Y:S01]  /*3430*/  FFMA.FTZ R3, R74, c[0x0][0x23c], -R238 ;  /* 0x00008f004a037a23 */ /* 0x000fe200000108ee */
[----:B------:R-:W-:Y:S01]  /*3440*/  LOP3.LUT R139, R11, R20, RZ, 0xc0, !PT ;  /* 0x000000140b8b7212 */ /* 0x000fe200078ec0ff */
[----:B------:R-:W-:Y:S01]  /*3450*/  MUFU.EX2 R180, R180 ;  /* 0x000000b400b47308 */ /* 0x000fe20000000800 */
[----:B------:R-:W-:Y:S01]  /*3460*/  FMNMX.FTZ R11, R65, R4, !PT ;  /* 0x00000004410b7209 */ /* 0x000fe20007810000 */
[----:B------:R-:W1:Y:S01]  /*3470*/  SHFL.BFLY PT, R165, R0, 0x1, 0x1f ;  /* 0x0c201f0000a57f89 */ /* 0x000e6200000e0000 */
[----:B------:R-:W-:-:S02]  /*3480*/  SHF.R.U32.HI R6, RZ, 0x18, R6 ;  /* 0x00000018ff067819 */ /* 0x000fc40000011606 */
[----:B------:R-:W-:Y:S02]  /*3490*/  FMNMX.FTZ R11, R66, R11, !PT ;  /* 0x0000000b420b7209 */ /* 0x000fe40007810000 */
[----:B------:R-:W-:Y:S01]  /*34a0*/  LOP3.LUT R137, R137, 0xff, RZ, 0xc0, !PT ;  /* 0x000000ff89897812 */ /* 0x000fe200078ec0ff */
[----:B------:R-:W-:Y:S01]  /*34b0*/  MUFU.EX2 R3, R3 ;  /* 0x0000000300037308 */ /* 0x000fe20000000800 */
[----:B------:R-:W-:Y:S02]  /*34c0*/  FMNMX.FTZ R108, R48, R11, !PT ;  /* 0x0000000b306c7209 */ /* 0x000fe40007810000 */
[----:B------:R-:W-:Y:S02]  /*34d0*/  PRMT R137, R137, 0x5410, R6 ;  /* 0x0000541089897816 */ /* 0x000fe40000000006 */
[----:B------:R-:W-:Y:S01]  /*34e0*/  LOP3.LUT R14, R21, UR7, R22, 0x96, !PT ;  /* 0x00000007150e7c12 */ /* 0x000fe2000f8e9616 */
[----:B------:R-:W3:Y:S01]  /*34f0*/  SHFL.BFLY PT, R109, R108, 0x2, 0x1f ;  /* 0x0c401f006c6d7f89 */ /* 0x000ee200000e0000 */
[----:B--2---:R-:W-:Y:S01]  /*3500*/  F2FP.PACK_AB R6, R188, R187 ;  /* 0x000000bbbc06723e */ /* 0x004fe200000000ff */
[----:B------:R-:W-:Y:S01]  /*3510*/  HSET2.LE.AND R137, R137, R80, PT ;  /* 0x0000005089897233 */ /* 0x000fe20003803000 */
[----:B------:R-:W-:Y:S01]  /*3520*/  MUFU.EX2 R19, R19 ;  /* 0x0000001300137308 */ /* 0x000fe20000000800 */
[----:B------:R-:W-:Y:S01]  /*3530*/  IMAD.WIDE.U32 R14, R14, -0x2daee0ad, RZ ;  /* 0xd2511f530e0e7825 */ /* 0x000fe200078e00ff */
[----:B------:R-:W-:Y:S02]  /*3540*/  LDSM.16.MT88.4 R20, [R210+0xb800] ;  /* 0x00b80000d214783b */ /* 0x000fe40000004200 */
[----:B------:R-:W-:Y:S01]  /*3550*/  LOP3.LUT R137, R137, R6, RZ, 0xc0, !PT ;  /* 0x0000000689897212 */ /* 0x000fe200078ec0ff */
[----:B------:R-:W-:Y:S01]  /*3560*/  FADD.FTZ R188, R187, R188 ;  /* 0x000000bcbbbc7221 */ /* 0x000fe20000010000 */
[----:B------:R-:W-:-:S02]  /*3570*/  LOP3.LUT R6, R14, 0xffff, RZ, 0xc0, !PT ;  /* 0x0000ffff0e067812 */ /* 0x000fc400078ec0ff */
[----:B------:R-:W-:Y:S01]  /*3580*/  LOP3.LUT R10, R15, UR17, R10, 0x96, !PT ;  /* 0x000000110f0a7c12 */ /* 0x000fe2000f8e960a */
[----:B------:R-:W-:Y:S01]  /*3590*/  MUFU.EX2 R164, R164 ;  /* 0x000000a400a47308 */ /* 0x000fe20000000800 */
[----:B-1----:R-:W-:Y:S01]  /*35a0*/  FMNMX.FTZ R165, R0, R165, !PT ;  /* 0x000000a500a57209 */ /* 0x002fe20007810000 */
[----:B------:R-:W-:Y:S01]  /*35b0*/  FFMA.FTZ R0, R13, c[0x0][0x23c], -R238 ;  /* 0x00008f000d007a23 */ /* 0x000fe200000108ee */
[----:B------:R-:W-:Y:S01]  /*35c0*/  SHF.R.U32.HI R7, RZ, 0x10, R14 ;  /* 0x00000010ff077819 */ /* 0x000fe2000001160e */
[----:B------:R-:W-:Y:S01]  /*35d0*/  FFMA.FTZ R238, R75, c[0x0][0x23c], -R238 ;  /* 0x00008f004bee7a23 */ /* 0x000fe200000108ee */
[C---:B------:R-:W-:Y:S01]  /*35e0*/  FSETP.NEU.FTZ.AND P1, PT, R165.reuse, -INF , PT ;  /* 0xff800000a500780b */ /* 0x040fe20003f3d000 */
[----:B------:R-:W-:Y:S01]  /*35f0*/  FMUL.FTZ R99, R165, c[0x0][0x23c] ;  /* 0x00008f00a5637a20 */ /* 0x000fe20000410000 */
[----:B------:R-:W-:Y:S01]  /*3600*/  LOP3.LUT R15, R14, 0xff, RZ, 0xc0, !PT ;  /* 0x000000ff0e0f7812 */ /* 0x000fe200078ec0ff */
[----:B------:R-:W-:Y:S01]  /*3610*/  MUFU.EX2 R243, R243 ;  /* 0x000000f300f37308 */ /* 0x000fe20000000800 */
[----:B------:R-:W-:Y:S01]  /*3620*/  SHF.R.U32.HI R6, RZ, 0x8, R6 ;  /* 0x00000008ff067819 */ /* 0x000fe20000011606 */
[----:B------:R-:W-:Y:S01]  /*3630*/  HMMA.16816.F32 R160, R136, R36, RZ ;  /* 0x0000002488a0723c */ /* 0x000fe200000018ff */
[----:B------:R-:W-:Y:S01]  /*3640*/  FSEL R99, R99, RZ, P1 ;  /* 0x000000ff63637208 */ /* 0x000fe20000800000 */
[----:B------:R-:W-:Y:S01]  /*3650*/  FADD.FTZ R183, R183, R188 ;  /* 0x000000bcb7b77221 */ /* 0x000fe20000010000 */
[----:B---3--:R-:W-:-:S02]  /*3660*/  FMNMX.FTZ R109, R109, R108, !PT ;  /* 0x0000006c6d6d7209 */ /* 0x008fc40007810000 */
[----:B------:R-:W-:Y:S01]  /*3670*/  LOP3.LUT R108, R111, UR15, R132, 0x96, !PT ;  /* 0x0000000f6f6c7c12 */ /* 0x000fe2000f8e9684 */
[----:B------:R-:W1:Y:S01]  /*3680*/  MUFU.EX2 R238, R238 ;  /* 0x000000ee00ee7308 */ /* 0x000e620000000800 */
[----:B------:R-:W-:Y:S01]  /*3690*/  SHF.R.U32.HI R12, RZ, 0x18, R14 ;  /* 0x00000018ff0c7819 */ /* 0x000fe2000001160e */
[----:B------:R-:W-:Y:S01]  /*36a0*/  IMAD.WIDE.U32 R132, R124, -0x326172a9, RZ ;  /* 0xcd9e8d577c847825 */ /* 0x000fe200078e00ff */
[----:B------:R-:W-:Y:S01]  /*36b0*/  LOP3.LUT R7, R7, 0xff, RZ, 0xc0, !PT ;  /* 0x000000ff07077812 */ /* 0x000fe200078ec0ff */
[C---:B------:R-:W-:Y:S01]  /*36c0*/  HMMA.16816.F32 R44, R136.reuse, R52, RZ ;  /* 0x00000034882c723c */ /* 0x040fe200000018ff */
[----:B------:R-:W-:Y:S01]  /*36d0*/  PRMT R15, R15, 0x5410, R6 ;  /* 0x000054100f0f7816 */ /* 0x000fe20000000006 */
[--C-:B------:R-:W-:Y:S01]  /*36e0*/  FFMA.FTZ R192, R18, c[0x0][0x23c], -R99.reuse ;  /* 0x00008f0012c07a23 */ /* 0x100fe20000010863 */
[----:B------:R-:W-:Y:S01]  /*36f0*/  LOP3.LUT R6, R10, 0xffff, RZ, 0xc0, !PT ;  /* 0x0000ffff0a067812 */ /* 0x000fe200078ec0ff */
[----:B------:R-:W-:Y:S01]  /*3700*/  MUFU.EX2 R17, R17 ;  /* 0x0000001100117308 */ /* 0x000fe20000000800 */
[----:B------:R-:W2:Y:S01]  /*3710*/  SHFL.BFLY PT, R18, R109, 0x1, 0x1f ;  /* 0x0c201f006d127f89 */ /* 0x000ea200000e0000 */
[----:B------:R-:W-:Y:S01]  /*3720*/  SHF.R.U32.HI R5, RZ, 0x10, R10 ;  /* 0x00000010ff057819 */ /* 0x000fe2000001160a */
[--C-:B------:R-:W-:Y:S01]  /*3730*/  FFMA.FTZ R189, R8, c[0x0][0x23c], -R99.reuse ;  /* 0x00008f0008bd7a23 */ /* 0x100fe20000010863 */
[----:B------:R-:W-:Y:S01]  /*3740*/  PRMT R7, R7, 0x5410, R12 ;  /* 0x0000541007077816 */ /* 0x000fe2000000000c */
[--C-:B------:R-:W-:Y:S01]  /*3750*/  FFMA.FTZ R193, R83, c[0x0][0x23c], -R99.reuse ;  /* 0x00008f0053c17a23 */ /* 0x100fe20000010863 */
[----:B------:R-:W-:Y:S01]  /*3760*/  LOP3.LUT R124, R133, UR13, R110, 0x96, !PT ;  /* 0x0000000d857c7c12 */ /* 0x000fe2000f8e966e */
[----:B------:R-:W-:Y:S01]  /*3770*/  IMAD.WIDE.U32 R110, R108, -0x2daee0ad, RZ ;  /* 0xd2511f536c6e7825 */ /* 0x000fe200078e00ff */
[----:B------:R-:W3:Y:S01]  /*3780*/  MUFU.EX2 R0, R0 ;  /* 0x0000000000007308 */ /* 0x000ee20000000800 */
[----:B------:R-:W-:Y:S01]  /*3790*/  LOP3.LUT R9, R10, 0xff, RZ, 0xc0, !PT ;  /* 0x000000ff0a097812 */ /* 0x000fe200078ec0ff */
[--C-:B------:R-:W-:Y:S01]  /*37a0*/  HSET2.LE.AND R7, R7, R80.reuse, PT ;  /* 0x0000005007077233 */ /* 0x100fe20003803000 */
[----:B------:R-:W-:Y:S01]  /*37b0*/  SHF.R.U32.HI R6, RZ, 0x8, R6 ;  /* 0x00000008ff067819 */ /* 0x000fe20000011606 */
[----:B------:R-:W-:Y:S01]  /*37c0*/  IMAD.WIDE.U32 R124, R124, -0x2daee0ad, RZ ;  /* 0xd2511f537c7c7825 */ /* 0x000fe200078e00ff */
[----:B------:R-:W-:Y:S01]  /*37d0*/  SHF.R.U32.HI R10, RZ, 0x18, R10 ;  /* 0x00000018ff0a7819 */ /* 0x000fe2000001160a */
[C---:B------:R-:W-:Y:S01]  /*37e0*/  HMMA.16816.F32 R60, R136.reuse, R68, RZ ;  /* 0x00000044883c723c */ /* 0x040fe200000018ff */
[----:B------:R-:W-:Y:S01]  /*37f0*/  LOP3.LUT R5, R5, 0xff, RZ, 0xc0, !PT ;  /* 0x000000ff05057812 */ /* 0x000fe200078ec0ff */
[--C-:B------:R-:W-:Y:S01]  /*3800*/  FFMA.FTZ R190, R82, c[0x0][0x23c], -R99.reuse ;  /* 0x00008f0052be7a23 */ /* 0x100fe20000010863 */
[----:B------:R-:W-:Y:S01]  /*3810*/  PRMT R9, R9, 0x5410, R6 ;  /* 0x0000541009097816 */ /* 0x000fe20000000006 */
[--C-:B------:R-:W-:Y:S01]  /*3820*/  HSET2.LE.AND R6, R15, R80.reuse, PT ;  /* 0x000000500f067233 */ /* 0x100fe20003803000 */
[----:B-1----:R-:W-:Y:S01]  /*3830*/  F2FP.PACK_AB R4, R238, R3 ;  /* 0x00000003ee04723e */ /* 0x002fe200000000ff */
[--C-:B------:R-:W-:Y:S01]  /*3840*/  FFMA.FTZ R191, R96, c[0x0][0x23c], -R99.reuse ;  /* 0x00008f0060bf7a23 */ /* 0x100fe20000010863 */
[----:B------:R-:W-:Y:S01]  /*3850*/  PRMT R5, R5, 0x5410, R10 ;  /* 0x0000541005057816 */ /* 0x000fe2000000000a */
[--C-:B------:R-:W-:Y:S01]  /*3860*/  FFMA.FTZ R194, R67, c[0x0][0x23c], -R99.reuse ;  /* 0x00008f0043c27a23 */ /* 0x100fe20000010863 */
[----:B------:R-:W-:Y:S01]  /*3870*/  LOP3.LUT R7, R7, R4, RZ, 0xc0, !PT ;  /* 0x0000000407077212 */ /* 0x000fe200078ec0ff */
[--C-:B------:R-:W-:Y:S01]  /*3880*/  HSET2.LE.AND R4, R9, R80.reuse, PT ;  /* 0x0000005009047233 */ /* 0x100fe20003803000 */
[----:B------:R-:W-:Y:S01]  /*3890*/  LOP3.LUT R126, R111, UR12, R126, 0x96, !PT ;  /* 0x0000000c6f7e7c12 */ /* 0x000fe2000f8e967e */
[----:B------:R-:W-:Y:S01]  /*38a0*/  HSET2.LE.AND R5, R5, R80, PT ;  /* 0x0000005005057233 */ /* 0x000fe20003803000 */
[----:B------:R-:W-:Y:S01]  /*38b0*/  LOP3.LUT R110, R125, UR10, R110, 0x96, !PT ;  /* 0x0000000a7d6e7c12 */ /* 0x000fe2000f8e966e */
[--C-:B------:R-:W-:Y:S01]  /*38c0*/  FFMA.FTZ R195, R97, c[0x0][0x23c], -R99.reuse ;  /* 0x00008f0061c37a23 */ /* 0x100fe20000010863 */
[----:B------:R-:W-:Y:S01]  /*38d0*/  F2FP.PACK_AB R13, R243, R164 ;  /* 0x000000a4f30d723e */ /* 0x000fe200000000ff */
[----:B------:R-:W-:Y:S01]  /*38e0*/  IMAD.WIDE.U32 R126, R126, -0x326172a9, RZ ;  /* 0xcd9e8d577e7e7825 */ /* 0x000fe200078e00ff */
[----:B------:R-:W-:Y:S01]  /*38f0*/  F2FP.PACK_AB R9, R19, R180 ;  /* 0x000000b41309723e */ /* 0x000fe200000000ff */
[C---:B------:R-:W-:Y:S01]  /*3900*/  HMMA.16816.F32 R76, R136.reuse, R84, RZ ;  /* 0x00000054884c723c */ /* 0x040fe200000018ff */
[----:B---3--:R-:W-:Y:S01]  /*3910*/  F2FP.PACK_AB R10, R0, R17 ;  /* 0x00000011000a723e */ /* 0x008fe200000000ff */
[----:B------:R-:W-:Y:S01]  /*3920*/  IMAD.WIDE.U32 R110, R110, -0x326172a9, RZ ;  /* 0xcd9e8d576e6e7825 */ /* 0x000fe200078e00ff */
[----:B------:R-:W-:Y:S01]  /*3930*/  LOP3.LUT R6, R6, R13, RZ, 0xc0, !PT ;  /* 0x0000000d06067212 */ /* 0x000fe200078ec0ff */
[----:B------:R-:W-:Y:S01]  /*3940*/  MUFU.EX2 R189, R189 ;  /* 0x000000bd00bd7308 */ /* 0x000fe20000000800 */
[----:B------:R-:W-:Y:S01]  /*3950*/  LOP3.LUT R4, R4, R9, RZ, 0xc0, !PT ;  /* 0x0000000904047212 */ /* 0x000fe200078ec0ff */
[----:B------:R-:W1:Y:S01]  /*3960*/  LDSM.16.MT88.4 R12, [R209+0xb800] ;  /* 0x00b80000d10c783b */ /* 0x000e620000004200 */
[----:B------:R-:W-:Y:S01]  /*3970*/  LOP3.LUT R5, R5, R10, RZ, 0xc0, !PT ;  /* 0x0000000a05057212 */ /* 0x000fe200078ec0ff */
[C---:B------:R-:W-:Y:S01]  /*3980*/  HMMA.16816.F32 R92, R136.reuse, R100, RZ ;  /* 0x00000064885c723c */ /* 0x040fe200000018ff */
[----:B------:R-:W-:Y:S01]  /*3990*/  LOP3.LUT R83, R127, UR11, R132, 0x96, !PT ;  /* 0x0000000b7f537c12 */ /* 0x000fe2000f8e9684 */
[----:B------:R-:W3:Y:S01]  /*39a0*/  LDSM.16.MT88.4 R8, [R208+0xb800] ;  /* 0x00b80000d008783b */ /* 0x000ee20000004200 */
[----:B------:R-:W-:Y:S01]  /*39b0*/  LOP3.LUT R82, R111, UR9, R126, 0x96, !PT ;  /* 0x000000096f527c12 */ /* 0x000fe2000f8e967e */
[----:B------:R-:W-:Y:S01]  /*39c0*/  FFMA.FTZ R252, R50, c[0x0][0x23c], -R99 ;  /* 0x00008f0032fc7a23 */ /* 0x000fe20000010863 */
[----:B--2---:R-:W-:Y:S01]  /*39d0*/  FMNMX.FTZ R18, R109, R18, !PT ;  /* 0x000000126d127209 */ /* 0x004fe20007810000 */
[----:B------:R-:W-:Y:S01]  /*39e0*/  IMAD.WIDE.U32 R108, R83, -0x2daee0ad, RZ ;  /* 0xd2511f53536c7825 */ /* 0x000fe200078e00ff */
[----:B------:R-:W-:Y:S01]  /*39f0*/  MUFU.EX2 R192, R192 ;  /* 0x000000c000c07308 */ /* 0x000fe20000000800 */
[----:B------:R-:W-:Y:S01]  /*3a00*/  HMMA.16816.F32 R152, R136, R112, RZ ;  /* 0x000000708898723c */ /* 0x000fe200000018ff */
[----:B------:R-:W-:Y:S01]  /*3a10*/  FSETP.NEU.FTZ.AND P1, PT, R18, -INF , PT ;  /* 0xff8000001200780b */ /* 0x000fe20003f3d000 */
[----:B------:R-:W-:Y:S01]  /*3a20*/  IMAD.WIDE.U32 R82, R82, -0x2daee0ad, RZ ;  /* 0xd2511f5352527825 */ /* 0x000fe200078e00ff */
[----:B------:R-:W-:-:S03]  /*3a30*/  LOP3.LUT R97, R109, UR8, R124, 0x96, !PT ;  /* 0x000000086d617c12 */ /* 0x000fc6000f8e967c */
[----:B------:R-:W-:Y:S01]  /*3a40*/  FMUL.FTZ R96, R18, c[0x0][0x23c] ;  /* 0x00008f0012607a20 */ /* 0x000fe20000410000 */
[----:B------:R-:W-:Y:S01]  /*3a50*/  LOP3.LUT R67, R83, UR6, R108, 0x96, !PT ;  /* 0x0000000653437c12 */ /* 0x000fe2000f8e966c */
[C---:B------:R-:W-:Y:S01]  /*3a60*/  HMMA.16816.F32 R120, R136.reuse, R148, RZ ;  /* 0x000000948878723c */ /* 0x040fe200000018ff */
[----:B------:R-:W-:Y:S01]  /*3a70*/  IMAD.WIDE.U32 R124, R97, -0x326172a9, RZ ;  /* 0xcd9e8d57617c7825 */ /* 0x000fe200078e00ff */
[----:B------:R-:W-:Y:S01]  /*3a80*/  MUFU.EX2 R190, R190 ;  /* 0x000000be00be7308 */ /* 0x000fe20000000800 */
[----:B------:R-:W-:Y:S02]  /*3a90*/  FSEL R96, R96, RZ, P1 ;  /* 0x000000ff60607208 */ /* 0x000fe40000800000 */
[----:B------:R-:W-:Y:S01]  /*3aa0*/  IMAD.WIDE.U32 R108, R67, -0x326172a9, RZ ;  /* 0xcd9e8d57436c7825 */ /* 0x000fe200078e00ff */
[----:B------:R-:W-:Y:S02]  /*3ab0*/  LOP3.LUT R67, R125, UR7, R110, 0x96, !PT ;  /* 0x000000077d437c12 */ /* 0x000fe4000f8e966e */
[C---:B------:R-:W-:Y:S01]  /*3ac0*/  HMMA.16816.F32 R144, R136.reuse, R24, RZ ;  /* 0x000000188890723c */ /* 0x040fe200000018ff */
[----:B------:R-:W-:Y:S01]  /*3ad0*/  FFMA.FTZ R196, R98, c[0x0][0x23c], -R96 ;  /* 0x00008f0062c47a23 */ /* 0x000fe20000010860 */
[----:B------:R-:W-:Y:S01]  /*3ae0*/  LOP3.LUT R50, R109, UR16, R124, 0x96, !PT ;  /* 0x000000106d327c12 */ /* 0x000fe2000f8e967c */
[--C-:B------:R-:W-:Y:S01]  /*3af0*/  FFMA.FTZ R199, R51, c[0x0][0x23c], -R96.reuse ;  /* 0x00008f0033c77a23 */ /* 0x100fe20000010860 */
[----:B------:R-:W2:Y:S01]  /*3b00*/  MUFU.EX2 R193, R193 ;  /* 0x000000c100c17308 */ /* 0x000ea20000000800 */
[--C-:B------:R-:W-:Y:S01]  /*3b10*/  FFMA.FTZ R198, R49, c[0x0][0x23c], -R96.reuse ;  /* 0x00008f0031c67a23 */ /* 0x100fe20000010860 */
[----:B------:R-:W-:Y:S01]  /*3b20*/  LOP3.LUT R98, R108, 0xffff, RZ, 0xc0, !PT ;  /* 0x0000ffff6c627812 */ /* 0x000fe200078ec0ff */
[--C-:B------:R-:W-:Y:S01]  /*3b30*/  FFMA.FTZ R197, R81, c[0x0][0x23c], -R96.reuse ;  /* 0x00008f0051c57a23 */ /* 0x100fe20000010860 */
[C---:B------:R-:W-:Y:S01]  /*3b40*/  HMMA.16816.F32 R40, R136.reuse, R38, RZ ;  /* 0x000000268828723c */ /* 0x040fe200000018ff */
[----:B------:R-:W-:Y:S01]  /*3b50*/  FFMA.FTZ R239, R48, c[0x0][0x23c], -R96 ;  /* 0x00008f0030ef7a23 */ /* 0x000fe20000010860 */
[----:B------:R-:W-:Y:S01]  /*3b60*/  SHF.R.U32.HI R97, RZ, 0x10, R108 ;  /* 0x00000010ff617819 */ /* 0x000fe2000001166c */
[--C-:B------:R-:W-:Y:S01]  /*3b70*/  FFMA.FTZ R124, R65, c[0x0][0x23c], -R96.reuse ;  /* 0x00008f00417c7a23 */ /* 0x100fe20000010860 */
[----:B------:R-:W-:Y:S01]  /*3b80*/  MUFU.EX2 R196, R196 ;  /* 0x000000c400c47308 */ /* 0x000fe20000000800 */
[----:B------:R-:W-:Y:S01]  /*3b90*/  LOP3.LUT R48, R50, 0xffff, RZ, 0xc0, !PT ;  /* 0x0000ffff32307812 */ /* 0x000fe200078ec0ff */
[----:B------:R-:W-:Y:S01]  /*3ba0*/  FFMA.FTZ R241, R66, c[0x0][0x23c], -R96 ;  /* 0x00008f0042f17a23 */ /* 0x000fe20000010860 */
[----:B------:R-:W-:Y:S01]  /*3bb0*/  SHF.R.U32.HI R49, RZ, 0x10, R50 ;  /* 0x00000010ff317819 */ /* 0x000fe20000011632 */
[C---:B------:R-:W-:Y:S01]  /*3bc0*/  HMMA.16816.F32 R56, R136.reuse, R54, RZ ;  /* 0x000000368838723c */ /* 0x040fe200000018ff */
[----:B------:R-:W-:Y:S01]  /*3bd0*/  LOP3.LUT R83, R108, 0xff, RZ, 0xc0, !PT ;  /* 0x000000ff6c537812 */ /* 0x000fe200078ec0ff */
[----:B------:R-:W-:Y:S01]  /*3be0*/  FADD.FTZ R184, R184, R183 ;  /* 0x000000b7b8b87221 */ /* 0x000fe20000010000 */
[----:B------:R-:W-:Y:S01]  /*3bf0*/  SHF.R.U32.HI R51, RZ, 0x18, R108 ;  /* 0x00000018ff337819 */ /* 0x000fe2000001166c */
[----:B------:R-:W-:Y:S01]  /*3c00*/  MUFU.EX2 R199, R199 ;  /* 0x000000c700c77308 */ /* 0x000fe20000000800 */
[----:B------:R-:W-:Y:S01]  /*3c10*/  FFMA.FTZ R108, R64, c[0x0][0x23c], -R96 ;  /* 0x00008f00406c7a23 */ /* 0x000fe20000010860 */
[----:B------:R-:W-:Y:S01]  /*3c20*/  LOP3.LUT R65, R50, 0xff, RZ, 0xc0, !PT ;  /* 0x000000ff32417812 */ /* 0x000fe200078ec0ff */
[----:B------:R-:W-:Y:S01]  /*3c30*/  FADD.FTZ R180, R180, R181 ;  /* 0x000000b5b4b47221 */ /* 0x000fe20000010000 */
[C---:B------:R-:W-:Y:S01]  /*3c40*/  HMMA.16816.F32 R72, R136.reuse, R70, RZ ;  /* 0x000000468848723c */ /* 0x040fe200000018ff */
[----:B------:R-:W-:Y:S01]  /*3c50*/  SHF.R.U32.HI R98, RZ, 0x8, R98 ;  /* 0x00000008ff627819 */ /* 0x000fe20000011662 */
[----:B------:R-:W-:Y:S01]  /*3c60*/  FADD.FTZ R17, R17, R184 ;  /* 0x000000b811117221 */ /* 0x000fe20000010000 */
[----:B------:R-:W-:Y:S01]  /*3c70*/  LOP3.LUT R64, R97, 0xff, RZ, 0xc0, !PT ;  /* 0x000000ff61407812 */ /* 0x000fe200078ec0ff */
[----:B------:R-:W-:Y:S01]  /*3c80*/  MUFU.EX2 R198, R198 ;  /* 0x000000c600c67308 */ /* 0x000fe20000000800 */
[----:B------:R-:W-:Y:S01]  /*3c90*/  SHF.R.U32.HI R50, RZ, 0x18, R50 ;  /* 0x00000018ff327819 */ /* 0x000fe20000011632 */
[----:B------:R-:W-:Y:S01]  /*3ca0*/  FADD.FTZ R19, R19, R180 ;  /* 0x000000b413137221 */ /* 0x000fe20000010000 */
[----:B------:R-:W-:Y:S01]  /*3cb0*/  SHF.R.U32.HI R48, RZ, 0x8, R48 ;  /* 0x00000008ff307819 */ /* 0x000fe20000011630 */
[C---:B------:R-:W-:Y:S01]  /*3cc0*/  HMMA.16816.F32 R88, R136.reuse, R86, RZ ;  /* 0x000000568858723c */ /* 0x040fe200000018ff */
[----:B------:R-:W-:Y:S01]  /*3cd0*/  LOP3.LUT R49, R49, 0xff, RZ, 0xc0, !PT ;  /* 0x000000ff31317812 */ /* 0x000fe200078ec0ff */
[----:B------:R-:W-:Y:S01]  /*3ce0*/  FADD.FTZ R0, R0, R17 ;  /* 0x0000001100007221 */ /* 0x000fe20000010000 */
[----:B------:R-:W-:Y:S01]  /*3cf0*/  PRMT R83, R83, 0x5410, R98 ;  /* 0x0000541053537816 */ /* 0x000fe20000000062 */
[----:B------:R-:W4:Y:S01]  /*3d00*/  MUFU.EX2 R197, R197 ;  /* 0x000000c500c57308 */ /* 0x000f220000000800 */
[----:B------:R-:W-:Y:S01]  /*3d10*/  PRMT R51, R64, 0x5410, R51 ;  /* 0x0000541040337816 */ /* 0x000fe20000000033 */
[----:B------:R-:W-:Y:S01]  /*3d20*/  FADD.FTZ R164, R164, R19 ;  /* 0x00000013a4a47221 */ /* 0x000fe20000010000 */
[----:B------:R-:W-:Y:S01]  /*3d30*/  PRMT R65, R65, 0x5410, R48 ;  /* 0x0000541041417816 */ /* 0x000fe20000000030 */
[C---:B------:R-:W-:Y:S01]  /*3d40*/  HMMA.16816.F32 R104, R136.reuse, R102, RZ ;  /* 0x000000668868723c */ /* 0x040fe200000018ff */
[----:B------:R-:W-:Y:S01]  /*3d50*/  PRMT R49, R49, 0x5410, R50 ;  /* 0x0000541031317816 */ /* 0x000fe20000000032 */
[--C-:B------:R-:W-:Y:S01]  /*3d60*/  HSET2.LE.AND R83, R83, R80.reuse, PT ;  /* 0x0000005053537233 */ /* 0x100fe20003803000 */
[----:B--2---:R-:W-:Y:S01]  /*3d70*/  F2FP.PACK_AB R134, R193, R190 ;  /* 0x000000bec186723e */ /* 0x004fe200000000ff */
[--C-:B------:R-:W-:Y:S01]  /*3d80*/  HSET2.LE.AND R48, R51, R80.reuse, PT ;  /* 0x0000005033307233 */ /* 0x100fe20003803000 */
[----:B------:R-:W-:Y:S01]  /*3d90*/  F2FP.PACK_AB R132, R192, R189 ;  /* 0x000000bdc084723e */ /* 0x000fe200000000ff */
[--C-:B------:R-:W-:Y:S01]  /*3da0*/  HSET2.LE.AND R65, R65, R80.reuse, PT ;  /* 0x0000005041417233 */ /* 0x100fe20003803000 */
[----:B------:R-:W-:Y:S01]  /*3db0*/  IMAD.WIDE.U32 R50, R67, -0x2daee0ad, RZ ;  /* 0xd2511f5343327825 */ /* 0x000fe200078e00ff */
[C---:B------:R-:W-:Y:S01]  /*3dc0*/  HMMA.16816.F32 R116, R136.reuse, R114, RZ ;  /* 0x000000728874723c */ /* 0x040fe200000018ff */
[----:B------:R-:W-:Y:S01]  /*3dd0*/  HSET2.LE.AND R49, R49, R80, PT ;  /* 0x0000005031317233 */ /* 0x000fe20003803000 */
[----:B------:R-:W-:Y:S01]  /*3de0*/  LOP3.LUT R134, R83, R134, RZ, 0xc0, !PT ;  /* 0x0000008653867212 */ /* 0x000fe200078ec0ff */
[----:B------:R-:W-:Y:S01]  /*3df0*/  MUFU.EX2 R195, R195 ;  /* 0x000000c300c37308 */ /* 0x000fe20000000800 */
[----:B----4-:R-:W-:Y:S01]  /*3e00*/  F2FP.PACK_AB R135, R197, R198 ;  /* 0x000000c6c587723e */ /* 0x010fe200000000ff */
[----:B------:R-:W-:Y:S01]  /*3e10*/  FADD.FTZ R189, R189, R192 ;  /* 0x000000c0bdbd7221 */ /* 0x000fe20000010000 */
[----:B------:R-:W-:Y:S01]  /*3e20*/  LOP3.LUT R132, R65, R132, RZ, 0xc0, !PT ;  /* 0x0000008441847212 */ /* 0x000fe200078ec0ff */
[----:B------:R-:W-:Y:S01]  /*3e30*/  FADD.FTZ R3, R3, R0 ;  /* 0x0000000003037221 */ /* 0x000fe20000010000 */
[----:B------:R-:W-:Y:S01]  /*3e40*/  HMMA.16816.F32 R128, R136, R150, RZ ;  /* 0x000000968880723c */ /* 0x000fe200000018ff */
[----:B------:R-:W-:Y:S01]  /*3e50*/  LOP3.LUT R135, R48, R135, RZ, 0xc0, !PT ;  /* 0x0000008730877212 */ /* 0x000fe200078ec0ff */
[----:B------:R-:W-:Y:S01]  /*3e60*/  FADD.FTZ R190, R190, R189 ;  /* 0x000000bdbebe7221 */ /* 0x000fe20000010000 */
[----:B------:R-:W-:Y:S01]  /*3e70*/  MUFU.EX2 R252, R252 ;  /* 0x000000fc00fc7308 */ /* 0x000fe20000000800 */
[----:B------:R-:W-:Y:S01]  /*3e80*/  SHF.R.U32.HI R48, RZ, 0x10, R50 ;  /* 0x00000010ff307819 */ /* 0x000fe20000011632 */
[----:B------:R-:W-:-:S02]  /*3e90*/  FADD.FTZ R243, R243, R164 ;  /* 0x000000a4f3f37221 */ /* 0x000fc40000010000 */
[----:B------:R-:W-:Y:S01]  /*3ea0*/  FADD.FTZ R190, R193, R190 ;  /* 0x000000bec1be7221 */ /* 0x000fe20000010000 */
[----:B------:R-:W-:Y:S01]  /*3eb0*/  HMMA.16816.F32 R136, R136, R26, RZ ;  /* 0x0000001a8888723c */ /* 0x000fe200000018ff */
[----:B------:R-:W-:Y:S02]  /*3ec0*/  FADD.FTZ R238, R238, R3 ;  /* 0x00000003eeee7221 */ /* 0x000fe40000010000 */
[----:B------:R-:W-:Y:S05]  /*3ed0*/  MUFU.EX2 R241, R241 ;  /* 0x000000f100f17308 */ /* 0x000fea0000000800 */
[C---:B------:R-:W-:Y:S03]  /*3ee0*/  HMMA.16816.F32 R160, R4.reuse, R176, R160 ;  /* 0x000000b004a0723c */ /* 0x040fe600000018a0 */
[----:B------:R-:W2:Y:S05]  /*3ef0*/  MUFU.EX2 R239, R239 ;  /* 0x000000ef00ef7308 */ /* 0x000eaa0000000800 */
[C---:B------:R-:W-:Y:S03]  /*3f00*/  HMMA.16816.F32 R44, R4.reuse, R172, R44 ;  /* 0x000000ac042c723c */ /* 0x040fe6000000182c */
[----:B------:R-:W-:Y:S05]  /*3f10*/  MUFU.EX2 R191, R191 ;  /* 0x000000bf00bf7308 */ /* 0x000fea0000000800 */
[C---:B------:R-:W-:Y:S03]  /*3f20*/  HMMA.16816.F32 R60, R4.reuse, R168, R60 ;  /* 0x000000a8043c723c */ /* 0x040fe6000000183c */
[----:B------:R-:W4:Y:S05]  /*3f30*/  MUFU.EX2 R194, R194 ;  /* 0x000000c200c27308 */ /* 0x000f2a0000000800 */
[C---:B------:R-:W-:Y:S03]  /*3f40*/  HMMA.16816.F32 R76, R4.reuse, R32, R76 ;  /* 0x00000020044c723c */ /* 0x040fe6000000184c */
[----:B------:R-:W-:Y:S05]  /*3f50*/  MUFU.EX2 R140, R108 ;  /* 0x0000006c008c7308 */ /* 0x000fea0000000800 */
[C---:B------:R-:W-:Y:S03]  /*3f60*/  HMMA.16816.F32 R92, R4.reuse, R28, R92 ;  /* 0x0000001c045c723c */ /* 0x040fe6000000185c */
[----:B------:R-:W5:Y:S05]  /*3f70*/  MUFU.EX2 R141, R124 ;  /* 0x0000007c008d7308 */ /* 0x000f6a0000000800 */
[C---:B------:R-:W-:Y:S08]  /*3f80*/  HMMA.16816.F32 R152, R4.reuse, R20, R152 ;  /* 0x000000140498723c */ /* 0x040ff00000001898 */
[C---:B-1----:R-:W-:Y:S08]  /*3f90*/  HMMA.16816.F32 R120, R4.reuse, R12, R120 ;  /* 0x0000000c0478723c */ /* 0x042ff00000001878 */
        /* <DEDUP_REMOVED lines=9> */
[----:B------:R-:W-:Y:S01]  /*4030*/  F2FP.PACK_AB R4, R199, R196 ;  /* 0x000000c4c704723e */ /* 0x000fe200000000ff */
[----:B------:R-:W-:Y:S01]  /*4040*/  FADD.FTZ R199, R196, R199 ;  /* 0x000000c7c4c77221 */ /* 0x000fe20000010000 */
[----:B------:R-:W-:-:S02]  /*4050*/  LOP3.LUT R6, R50, 0xffff, RZ, 0xc0, !PT ;  /* 0x0000ffff32067812 */ /* 0x000fc400078ec0ff */
[----:B------:R-:W-:Y:S01]  /*4060*/  LOP3.LUT R133, R49, R4, RZ, 0xc0, !PT ;  /* 0x0000000431857212 */ /* 0x000fe200078ec0ff */
[----:B------:R-:W-:Y:S01]  /*4070*/  FADD.FTZ R198, R198, R199 ;  /* 0x000000c7c6c67221 */ /* 0x000fe20000010000 */
[----:B------:R-:W-:Y:S02]  /*4080*/  LOP3.LUT R4, R51, UR17, R82, 0x96, !PT ;  /* 0x0000001133047c12 */ /* 0x000fe4000f8e9652 */
[----:B------:R-:W-:Y:S01]  /*4090*/  LOP3.LUT R5, R50, 0xff, RZ, 0xc0, !PT ;  /* 0x000000ff32057812 */ /* 0x000fe200078ec0ff */
[----:B------:R-:W-:Y:S01]  /*40a0*/  FADD.FTZ R198, R197, R198 ;  /* 0x000000c6c5c67221 */ /* 0x000fe20000010000 */
[----:B------:R-:W-:Y:S01]  /*40b0*/  SHF.R.U32.HI R6, RZ, 0x8, R6 ;  /* 0x00000008ff067819 */ /* 0x000fe20000011606 */
[----:B------:R-:W-:Y:S01]  /*40c0*/  HMMA.16816.F32 R156, R132, R36, RZ ;  /* 0x00000024849c723c */ /* 0x000fe200000018ff */
[----:B------:R-:W-:Y:S02]  /*40d0*/  LOP3.LUT R65, R4, 0xffff, RZ, 0xc0, !PT ;  /* 0x0000ffff04417812 */ /* 0x000fe400078ec0ff */
[----:B------:R-:W-:-:S02]  /*40e0*/  PRMT R5, R5, 0x5410, R6 ;  /* 0x0000541005057816 */ /* 0x000fc40000000006 */
[----:B------:R-:W-:Y:S02]  /*40f0*/  LOP3.LUT R6, R4, 0xff, RZ, 0xc0, !PT ;  /* 0x000000ff04067812 */ /* 0x000fe400078ec0ff */
[----:B------:R-:W-:Y:S01]  /*4100*/  SHF.R.U32.HI R37, RZ, 0x10, R4 ;  /* 0x00000010ff257819 */ /* 0x000fe20000011604 */
[C---:B------:R-:W-:Y:S01]  /*4110*/  HMMA.16816.F32 R96, R132.reuse, R100, RZ ;  /* 0x000000648460723c */ /* 0x040fe200000018ff */
[----:B------:R-:W-:Y:S02]  /*4120*/  SHF.R.U32.HI R7, RZ, 0x18, R50 ;  /* 0x00000018ff077819 */ /* 0x000fe40000011632 */
[----:B------:R-:W-:Y:S02]  /*4130*/  SHF.R.U32.HI R4, RZ, 0x18, R4 ;  /* 0x00000018ff047819 */ /* 0x000fe40000011604 */
[----:B------:R-:W-:Y:S02]  /*4140*/  LOP3.LUT R36, R48, 0xff, RZ, 0xc0, !PT ;  /* 0x000000ff30247812 */ /* 0x000fe400078ec0ff */
[----:B------:R-:W-:Y:S01]  /*4150*/  LOP3.LUT R37, R37, 0xff, RZ, 0xc0, !PT ;  /* 0x000000ff25257812 */ /* 0x000fe200078ec0ff */
[----:B------:R-:W-:Y:S01]  /*4160*/  HMMA.16816.F32 R48, R132, R52, RZ ;  /* 0x000000348430723c */ /* 0x000fe200000018ff */
[----:B------:R-:W-:-:S02]  /*4170*/  SHF.R.U32.HI R65, RZ, 0x8, R65 ;  /* 0x00000008ff417819 */ /* 0x000fc40000011641 */
[----:B------:R-:W-:Y:S02]  /*4180*/  PRMT R7, R36, 0x5410, R7 ;  /* 0x0000541024077816 */ /* 0x000fe40000000007 */
[----:B------:R-:W-:Y:S02]  /*4190*/  PRMT R37, R37, 0x5410, R4 ;  /* 0x0000541025257816 */ /* 0x000fe40000000004 */
[----:B------:R-:W-:Y:S01]  /*41a0*/  PRMT R53, R6, 0x5410, R65 ;  /* 0x0000541006357816 */ /* 0x000fe20000000041 */
[--C-:B------:R-:W-:Y:S01]  /*41b0*/  HSET2.LE.AND R6, R5, R80.reuse, PT ;  /* 0x0000005005067233 */ /* 0x100fe20003803000 */
[----:B--2---:R-:W-:Y:S01]  /*41c0*/  F2FP.PACK_AB R36, R239, R241 ;  /* 0x000000f1ef24723e */ /* 0x004fe200000000ff */
[--C-:B------:R-:W-:Y:S01]  /*41d0*/  HSET2.LE.AND R7, R7, R80.reuse, PT ;  /* 0x0000005007077233 */ /* 0x100fe20003803000 */
[----:B------:R-:W-:Y:S01]  /*41e0*/  HMMA.16816.F32 R64, R132, R68, RZ ;  /* 0x000000448440723c */ /* 0x000fe200000018ff */
[--C-:B------:R-:W-:Y:S01]  /*41f0*/  HSET2.LE.AND R5, R37, R80.reuse, PT ;  /* 0x0000005025057233 */ /* 0x100fe20003803000 */
[----:B------:R-:W-:Y:S01]  /*4200*/  F2FP.PACK_AB R37, R252, R195 ;  /* 0x000000c3fc25723e */ /* 0x000fe200000000ff */
[----:B------:R-:W-:Y:S01]  /*4210*/  HSET2.LE.AND R4, R53, R80, PT ;  /* 0x0000005035047233 */ /* 0x000fe20003803000 */
[----:B------:R-:W-:-:S02]  /*4220*/  LOP3.LUT R7, R7, R36, RZ, 0xc0, !PT ;  /* 0x0000002407077212 */ /* 0x000fc400078ec0ff */
[----:B------:R-:W-:Y:S02]  /*4230*/  LOP3.LUT R6, R6, R37, RZ, 0xc0, !PT ;  /* 0x0000002506067212 */ /* 0x000fe400078ec0ff */
[----:B----4-:R-:W-:Y:S01]  /*4240*/  F2FP.PACK_AB R37, R194, R191 ;  /* 0x000000bfc225723e */ /* 0x010fe200000000ff */
[C---:B------:R-:W-:Y:S01]  /*4250*/  HMMA.16816.F32 R80, R132.reuse, R84, RZ ;  /* 0x000000548450723c */ /* 0x040fe200000018ff */
[----:B-----5:R-:W-:Y:S01]  /*4260*/  F2FP.PACK_AB R36, R141, R140 ;  /* 0x0000008c8d24723e */ /* 0x020fe200000000ff */
[----:B------:R-:W-:Y:S01]  /*4270*/  FADD.FTZ R191, R191, R190 ;  /* 0x000000bebfbf7221 */ /* 0x000fe20000010000 */
[----:B------:R-:W-:Y:S02]  /*4280*/  LOP3.LUT R4, R4, R37, RZ, 0xc0, !PT ;  /* 0x0000002504047212 */ /* 0x000fe400078ec0ff */
[----:B------:R-:W-:Y:S01]  /*4290*/  LOP3.LUT R5, R5, R36, RZ, 0xc0, !PT ;  /* 0x0000002405057212 */ /* 0x000fe200078ec0ff */
[----:B------:R-:W-:Y:S02]  /*42a0*/  FADD.FTZ R194, R194, R191 ;  /* 0x000000bfc2c27221 */ /* 0x000fe40000010000 */
[----:B------:R-:W-:Y:S02]  /*42b0*/  HMMA.16816.F32 R108, R132, R112, RZ ;  /* 0x00000070846c723c */ /* 0x000fe400000018ff */
[----:B------:R-:W-:-:S06]  /*42c0*/  FADD.FTZ R195, R195, R194 ;  /* 0x000000c2c3c37221 */ /* 0x000fcc0000010000 */
[----:B------:R-:W-:Y:S07]  /*42d0*/  HMMA.16816.F32 R156, R4, R176, R156 ;  /* 0x000000b0049c723c */ /* 0x000fee000000189c */
[----:B------:R-:W-:Y:S01]  /*42e0*/  IMAD.MOV.U32 R177, RZ, RZ, R141 ;  /* 0x000000ffffb17224 */ /* 0x000fe200078e008d */
[----:B------:R-:W-:Y:S01]  /*42f0*/  HMMA.16816.F32 R124, R132, R148, RZ ;  /* 0x00000094847c723c */ /* 0x000fe200000018ff */
[----:B------:R-:W-:-:S04]  /*4300*/  IMAD.MOV.U32 R176, RZ, RZ, R140 ;  /* 0x000000ffffb07224 */ /* 0x000fc800078e008c */
[----:B------:R-:W-:-:S03]  /*4310*/  FADD.FTZ R198, R176, R198 ;  /* 0x000000c6b0c67221 */ /* 0x000fc60000010000 */
[----:B------:R-:W-:Y:S01]  /*4320*/  HMMA.16816.F32 R36, R132, R38, RZ ;  /* 0x000000268424723c */ /* 0x000fe200000018ff */
[----:B------:R-:W-:-:S04]  /*4330*/  FADD.FTZ R198, R177, R198 ;  /* 0x000000c6b1c67221 */ /* 0x000fc80000010000 */
[----:B------:R-:W-:Y:S02]  /*4340*/  FADD.FTZ R198, R241, R198 ;  /* 0x000000c6f1c67221 */ /* 0x000fe40000010000 */
[----:B------:R-:W-:Y:S01]  /*4350*/  FADD.FTZ R241, R252, R195 ;  /* 0x000000c3fcf17221 */ /* 0x000fe20000010000 */
        /* <DEDUP_REMOVED lines=25> */
[----:B------:R-:W-:Y:S01]  /*44f0*/  UIADD3 UR31, UR26, -0x2, URZ ;  /* 0xfffffffe1a1f7890 */ /* 0x000fe2000fffe03f */
[----:B------:R-:W-:-:S04]  /*4500*/  DEPBAR.LE SB0, 0x0 ;  /* 0x000080000000791a */ /* 0x000fc80000000000 */
[----:B------:R-:W-:Y:S01]  /*4510*/  USHF.R.S32.HI UR5, URZ, 0x1f, UR31 ;  /* 0x0000001f3f057899 */ /* 0x000fe2000801141f */
[----:B------:R-:W-:Y:S01]  /*4520*/  IMAD.U32 R3, RZ, RZ, UR31 ;  /* 0x0000001fff037e24 */ /* 0x000fe2000f8e00ff */
[----:B------:R-:W-:Y:S01]  /*4530*/  UIMAD UR30, UR21, UR31, URZ ;  /* 0x0000001f151e72a4 */ /* 0x000fe2000f8e023f */
[----:B------:R-:W-:Y:S01]  /*4540*/  IMAD.U32 R4, RZ, RZ, UR4 ;  /* 0x00000004ff047e24 */ /* 0x000fe2000f8e00ff */
[----:B------:R-:W-:Y:S01]  /*4550*/  UISETP.NE.AND UP0, UPT, UR26, 0x2, UPT ;  /* 0x000000021a00788c */ /* 0x000fe2000bf05270 */
[----:B------:R-:W-:Y:S01]  /*4560*/  IMAD.WIDE.U32 R6, R3, UR22, R246 ;  /* 0x0000001603067c25 */ /* 0x000fe2000f8e00f6 */
[----:B------:R-:W-:-:S03]  /*4570*/  UIMAD UR5, UR5, UR22, UR30 ;  /* 0x00000016050572a4 */ /* 0x000fc6000f8e021e */
[----:B------:R-:W-:Y:S01]  /*4580*/  IMAD.U32 R0, RZ, RZ, UR27 ;  /* 0x0000001bff007e24 */ /* 0x000fe2000f8e00ff */
[----:B------:R-:W-:Y:S01]  /*4590*/  BAR.SYNC.DEFER_BLOCKING 0x0 ;  /* 0x0000000000007b1d */ /* 0x000fe20000010000 */
[----:B------:R-:W-:Y:S02]  /*45a0*/  LEA R8, P0, R6, c[0x0][0x170], 0x1 ;  /* 0x00005c0006087a11 */ /* 0x000fe400078008ff */
[----:B------:R-:W-:-:S04]  /*45b0*/  IADD3 R3, R7, UR5, RZ ;  /* 0x0000000507037c10 */ /* 0x000fc8000fffe0ff */
[----:B------:R-:W-:Y:S01]  /*45c0*/  LEA.HI.X R9, R6, c[0x0][0x174], R3, 0x1, P0 ;  /* 0x00005d0006097a11 */ /* 0x000fe200000f0c03 */
[----:B------:R-:W-:Y:S01]  /*45d0*/  IMAD.U32 R3, RZ, RZ, UR4 ;  /* 0x00000004ff037e24 */ /* 0x000fe2000f8e00ff */
[----:B------:R-:W-:-:S03]  /*45e0*/  LEA R12, P0, R4, R8, 0x1 ;  /* 0x00000008040c7211 */ /* 0x000fc600078008ff */
[----:B------:R-:W-:Y:S01]  /*45f0*/  STL.64 [R1+0x8], R8 ;  /* 0x0000080801007387 */ /* 0x000fe20000100a00 */
[----:B------:R-:W-:Y:S01]  /*4600*/  LEA.HI.X R13, R3, R9, R0, 0x1, P0 ;  /* 0x00000009030d7211 */ /* 0x000fe200000f0c00 */
[----:B------:R-:W-:-:S04]  /*4610*/  IMAD.U32 R0, RZ, RZ, UR31 ;  /* 0x0000001fff007e24 */ /* 0x000fc8000f8e00ff */
[----:B------:R-:W-:-:S05]  /*4620*/  IMAD R3, R0, 0x20, R249 ;  /* 0x0000002000037824 */ /* 0x000fca00078e02f9 */
[C---:B------:R-:W-:Y:S01]  /*4630*/  IADD3 R17, R3.reuse, 0x1, RZ ;  /* 0x0000000103117810 */ /* 0x040fe20007ffe0ff */
[----:B------:R-:W-:Y:S01]  /*4640*/  @!PT LDS RZ, [RZ] ;  /* 0x00000000fffff984 */ /* 0x000fe20000000800 */
[----:B------:R-:W-:Y:S01]  /*4650*/  @!PT LDS RZ, [RZ] ;  /* 0x00000000fffff984 */ /* 0x000fe20000000800 */
[----:B------:R-:W-:Y:S01]  /*4660*/  @!PT LDS RZ, [RZ] ;  /* 0x00000000fffff984 */ /* 0x000fe20000000800 */
[----:B------:R1:W-:Y:S01]  /*4670*/  LDGSTS.E.BYPASS.LTC128B.128 [R226+0xa000], [R8.64] ;  /* 0x0a00000008e27fae */ /* 0x0003e2000b901d58 */
[----:B------:R-:W-:Y:S02]  /*4680*/  IADD3 R19, R3, 0x8, RZ ;  /* 0x0000000803137810 */ /* 0x000fe40007ffe0ff */
[C---:B------:R-:W-:Y:S01]  /*4690*/  ISETP.GE.AND P0, PT, R17.reuse, R2, PT ;  /* 0x000000021100720c */ /* 0x040fe20003f06270 */
[----:B------:R1:W-:Y:S01]  /*46a0*/  LDGSTS.E.BYPASS.LTC128B.128 [R226+0xb000], [R8.64+0x80] ;  /* 0x0b00008008e27fae */ /* 0x0003e2000b901d58 */
[C---:B------:R-:W-:Y:S02]  /*46b0*/  ISETP.GE.AND P2, PT, R17.reuse, R240, PT ;  /* 0x000000f01100720c */ /* 0x040fe40003f46270 */
[C---:B------:R-:W-:Y:S01]  /*46c0*/  ISETP.GE.AND P5, PT, R17.reuse, R248, PT ;  /* 0x000000f81100720c */ /* 0x040fe20003fa6270 */
[----:B------:R2:W-:Y:S01]  /*46d0*/  LDGSTS.E.BYPASS.LTC128B.128 [R226+0xa800], [R12.64] ;  /* 0x0a8000000ce27fae */ /* 0x0005e2000b901d58 */
[----:B------:R-:W-:-:S02]  /*46e0*/  ISETP.GE.AND P1, PT, R17, R242, PT ;  /* 0x000000f21100720c */ /* 0x000fc40003f26270 */
[C---:B------:R-:W-:Y:S01]  /*46f0*/  ISETP.GE.AND P3, PT, R19.reuse, R242, PT ;  /* 0x000000f21300720c */ /* 0x040fe20003f66270 */
[----:B------:R2:W-:Y:S01]  /*4700*/  LDGSTS.E.BYPASS.LTC128B.128 [R226+0xb800], [R12.64+0x80] ;  /* 0x0b8000800ce27fae */ /* 0x0005e2000b901d58 */
[C---:B------:R-:W-:Y:S02]  /*4710*/  ISETP.GE.AND P6, PT, R19.reuse, R248, PT ;  /* 0x000000f81300720c */ /* 0x040fe40003fc6270 */
[----:B------:R-:W-:Y:S01]  /*4720*/  ISETP.GE.AND P4, PT, R19, R240, PT ;  /* 0x000000f01300720c */ /* 0x000fe20003f86270 */
[----:B------:R-:W-:Y:S04]  /*4730*/  LDSM.16.M88.4 R184, [R217+0x8000] ;  /* 0x00800000d9b8783b */ /* 0x000fe80000000200 */
[----:B------:R-:W3:Y:S04]  /*4740*/  LDSM.16.M88.4 R4, [R218+0x2000] ;  /* 0x00200000da04783b */ /* 0x000ee80000000200 */
[----:B------:R-:W1:Y:S04]  /*4750*/  LDSM.16.M88.4 R32, [R217+0x8800] ;  /* 0x00880000d920783b */ /* 0x000e680000000200 */
[----:B------:R-:W-:Y:S04]  /*4760*/  LDSM.16.M88.4 R176, [R215] ;  /* 0x00000000d7b0783b */ /* 0x000fe80000000200 */
[----:B------:R-:W4:Y:S04]  /*4770*/  LDSM.16.M88.4 R28, [R216+0x2000] ;  /* 0x00200000d81c783b */ /* 0x000f280000000200 */
[----:B------:R-:W5:Y:S04]  /*4780*/  LDSM.16.M88.4 R172, [R207] ;  /* 0x00000000cfac783b */ /* 0x000f680000000200 */
[----:B------:R-:W2:Y:S04]  /*4790*/  LDSM.16.M88.4 R180, [R218] ;  /* 0x00000000dab4783b */ /* 0x000ea80000000200 */
[----:B------:R-:W2:Y:S04]  /*47a0*/  LDSM.16.M88.4 R168, [R216] ;  /* 0x00000000d8a8783b */ /* 0x000ea80000000200 */
[----:B------:R-:W-:Y:S04]  /*47b0*/  LDSM.16.M88.4 R196, [R211+0x8000] ;  /* 0x00800000d3c4783b */ /* 0x000fe80000000200 */
[----:B------:R-:W-:Y:S04]  /*47c0*/  LDSM.16.M88.4 R192, [R211+0x8800] ;  /* 0x00880000d3c0783b */ /* 0x000fe80000000200 */
[----:B------:R-:W2:Y:S01]  /*47d0*/  LDSM.16.M88.4 R188, [R214] ;  /* 0x00000000d6bc783b */ /* 0x000ea20000000200 */
[C---:B---3--:R-:W-:Y:S03]  /*47e0*/  HMMA.16816.F32 R24, R4.reuse, R184, RZ ;  /* 0x000000b80418723c */ /* 0x048fe600000018ff */
[----:B------:R-:W0:Y:S05]  /*47f0*/  LDGDEPBAR ;  /* 0x00000000000079af */ /* 0x000e2a0000000000 */
[C---:B-1----:R-:W-:Y:S08]  /*4800*/  HMMA.16816.F32 R8, R4.reuse, R32, RZ ;  /* 0x000000200408723c */ /* 0x042ff000000018ff */
[C---:B------:R-:W-:Y:S08]  /*4810*/  HMMA.16816.F32 R20, R4.reuse, R186, RZ ;  /* 0x000000ba0414723c */ /* 0x040ff000000018ff */
[----:B------:R-:W-:Y:S08]  /*4820*/  HMMA.16816.F32 R4, R4, R34, RZ ;  /* 0x000000220404723c */ /* 0x000ff000000018ff */
[C---:B----4-:R-:W-:Y:S08]  /*4830*/  HMMA.16816.F32 R24, R28.reuse, R176, R24 ;  /* 0x000000b01c18723c */ /* 0x050ff00000001818 */
[C---:B-----5:R-:W-:Y:S08]  /*4840*/  HMMA.16816.F32 R8, R28.reuse, R172, R8 ;  /* 0x000000ac1c08723c */ /* 0x060ff00000001808 */
[C---:B------:R-:W-:Y:S08]  /*4850*/  HMMA.16816.F32 R20, R28.reuse, R178, R20 ;  /* 0x000000b21c14723c */ /* 0x040ff00000001814 */
[----:B------:R-:W-:Y:S08]  /*4860*/  HMMA.16816.F32 R4, R28, R174, R4 ;  /* 0x000000ae1c04723c */ /* 0x000ff00000001804 */
[C---:B--2---:R-:W-:Y:S08]  /*4870*/  HMMA.16816.F32 R12, R180.reuse, R186, RZ ;  /* 0x000000bab40c723c */ /* 0x044ff000000018ff */
[C---:B------:R-:W-:Y:S08]  /*4880*/  HMMA.16816.F32 R28, R180.reuse, R184, RZ ;  /* 0x000000b8b41c723c */ /* 0x040ff000000018ff */
[C---:B------:R-:W-:Y:S08]  /*4890*/  HMMA.16816.F32 R184, R180.reuse, R32, RZ ;  /* 0x00000020b4b8723c */ /* 0x040ff000000018ff */
[----:B------:R-:W-:Y:S01]  /*48a0*/  HMMA.16816.F32 R180, R180, R34, RZ ;  /* 0x00000022b4b4723c */ /* 0x000fe200000018ff */
[----:B------:R-:W1:Y:S07]  /*48b0*/  LDSM.16.M88.4 R32, [R214+0x2000] ;  /* 0x00200000d620783b */ /* 0x000e6e0000000200 */
[C---:B------:R-:W-:Y:S08]  /*48c0*/  HMMA.16816.F32 R12, R168.reuse, R178, R12 ;  /* 0x000000b2a80c723c */ /* 0x040ff0000000180c */
[C---:B------:R-:W-:Y:S01]  /*48d0*/  HMMA.16816.F32 R28, R168.reuse, R176, R28 ;  /* 0x000000b0a81c723c */ /* 0x040fe2000000181c */
[----:B------:R-:W-:Y:S07]  /*48e0*/  LDSM.16.M88.4 R176, [R206] ;  /* 0x00000000ceb0783b */ /* 0x000fee0000000200 */
[C---:B------:R-:W-:Y:S08]  /*48f0*/  HMMA.16816.F32 R184, R168.reuse, R172, R184 ;  /* 0x000000aca8b8723c */ /* 0x040ff000000018b8 */
[----:B------:R-:W-:Y:S01]  /*4900*/  HMMA.16816.F32 R180, R168, R174, R180 ;  /* 0x000000aea8b4723c */ /* 0x000fe200000018b4 */
[----:B------:R-:W-:Y:S04]  /*4910*/  LDSM.16.M88.4 R172, [R206+0x800] ;  /* 0x00080000ceac783b */ /* 0x000fe80000000200 */
[----:B------:R-:W2:Y:S03]  /*4920*/  LDSM.16.M88.4 R168, [R213] ;  /* 0x00000000d5a8783b */ /* 0x000ea60000000200 */
[----:B------:R-:W-:Y:S08]  /*4930*/  HMMA.16816.F32 R12, R188, R198, R12 ;  /* 0x000000c6bc0c723c */ /* 0x000ff0000000180c */
        /* <DEDUP_REMOVED lines=9> */
[----:B------:R-:W-:Y:S04]  /*49d0*/  LDSM.16.M88.4 R192, [R217+0x9800] ;  /* 0x00980000d9c0783b */ /* 0x000fe80000000200 */
[----:B------:R-:W3:Y:S03]  /*49e0*/  LDSM.16.M88.4 R188, [R218+0x4000] ;  /* 0x00400000dabc783b */ /* 0x000ee60000000200 */
[C---:B--2---:R-:W-:Y:S08]  /*49f0*/  HMMA.16816.F32 R12, R168.reuse, R178, R12 ;  /* 0x000000b2a80c723c */ /* 0x044ff0000000180c */
[-C--:B------:R-:W-:Y:S08]  /*4a00*/  HMMA.16816.F32 R28, R168, R176.reuse, R28 ;  /* 0x000000b0a81c723c */ /* 0x080ff0000000181c */
[C---:B-1----:R-:W-:Y:S08]  /*4a10*/  HMMA.16816.F32 R24, R32.reuse, R176, R24 ;  /* 0x000000b02018723c */ /* 0x042ff00000001818 */
[C---:B------:R-:W-:Y:S01]  /*4a20*/  HMMA.16816.F32 R20, R32.reuse, R178, R20 ;  /* 0x000000b22014723c */ /* 0x040fe20000001814 */
[----:B------:R-:W-:Y:S07]  /*4a30*/  LDSM.16.M88.4 R176, [R205] ;  /* 0x00000000cdb0783b */ /* 0x000fee0000000200 */
[C---:B------:R-:W-:Y:S08]  /*4a40*/  HMMA.16816.F32 R8, R32.reuse, R172, R8 ;  /* 0x000000ac2008723c */ /* 0x040ff00000001808 */
[----:B------:R-:W-:Y:S01]  /*4a50*/  HMMA.16816.F32 R4, R32, R174, R4 ;  /* 0x000000ae2004723c */ /* 0x000fe20000001804 */
[----:B------:R-:W1:Y:S07]  /*4a60*/  LDSM.16.M88.4 R32, [R218+0x6000] ;  /* 0x00600000da20783b */ /* 0x000e6e0000000200 */
[C---:B------:R-:W-:Y:S08]  /*4a70*/  HMMA.16816.F32 R184, R168.reuse, R172, R184 ;  /* 0x000000aca8b8723c */ /* 0x040ff000000018b8 */
[----:B------:R-:W-:Y:S01]  /*4a80*/  HMMA.16816.F32 R180, R168, R174, R180 ;  /* 0x000000aea8b4723c */ /* 0x000fe200000018b4 */
[----:B------:R-:W-:Y:S04]  /*4a90*/  LDSM.16.M88.4 R172, [R204] ;  /* 0x00000000ccac783b */ /* 0x000fe80000000200 */
[----:B------:R-:W2:Y:S03]  /*4aa0*/  LDSM.16.M88.4 R168, [R216+0x4000] ;  /* 0x00400000d8a8783b */ /* 0x000ea60000000200 */
[C---:B---3--:R-:W-:Y:S08]  /*4ab0*/  HMMA.16816.F32 R12, R188.reuse, R198, R12 ;  /* 0x000000c6bc0c723c */ /* 0x048ff0000000180c */
[C---:B------:R-:W-:Y:S08]  /*4ac0*/  HMMA.16816.F32 R28, R188.reuse, R196, R28 ;  /* 0x000000c4bc1c723c */ /* 0x040ff0000000181c */
[----:B------:R-:W-:Y:S08]  /*4ad0*/  HMMA.16816.F32 R184, R188, R192, R184 ;  /* 0x000000c0bcb8723c */ /* 0x000ff000000018b8 */
[C---:B-1----:R-:W-:Y:S08]  /*4ae0*/  HMMA.16816.F32 R24, R32.reuse, R196, R24 ;  /* 0x000000c42018723c */ /* 0x042ff00000001818 */
[C---:B------:R-:W-:Y:S01]  /*4af0*/  HMMA.16816.F32 R20, R32.reuse, R198, R20 ;  /* 0x000000c62014723c */ /* 0x040fe20000001814 */
[----:B------:R-:W-:Y:S07]  /*4b00*/  LDSM.16.M88.4 R196, [R211+0x9000] ;  /* 0x00900000d3c4783b */ /* 0x000fee0000000200 */
[C---:B------:R-:W-:Y:S08]  /*4b10*/  HMMA.16816.F32 R8, R32.reuse, R192, R8 ;  /* 0x000000c02008723c */ /* 0x040ff00000001808 */
[-C--:B------:R-:W-:Y:S01]  /*4b20*/  HMMA.16816.F32 R4, R32, R194.reuse, R4 ;  /* 0x000000c22004723c */ /* 0x080fe20000001804 */
[----:B------:R-:W1:Y:S07]  /*4b30*/  LDSM.16.M88.4 R32, [R216+0x6000] ;  /* 0x00600000d820783b */ /* 0x000e6e0000000200 */
[----:B------:R-:W-:Y:S01]  /*4b40*/  HMMA.16816.F32 R180, R188, R194, R180 ;  /* 0x000000c2bcb4723c */ /* 0x000fe200000018b4 */
[----:B------:R-:W-:Y:S04]  /*4b50*/  LDSM.16.M88.4 R188, [R211+0x9800] ;  /* 0x00980000d3bc783b */ /* 0x000fe80000000200 */
[----:B------:R-:W3:Y:S03]  /*4b60*/  LDSM.16.M88.4 R192, [R214+0x4000] ;  /* 0x00400000d6c0783b */ /* 0x000ee60000000200 */
[C---:B--2---:R-:W-:Y:S08]  /*4b70*/  HMMA.16816.F32 R12, R168.reuse, R178, R12 ;  /* 0x000000b2a80c723c */ /* 0x044ff0000000180c */
[C---:B------:R-:W-:Y:S08]  /*4b80*/  HMMA.16816.F32 R28, R168.reuse, R176, R28 ;  /* 0x000000b0a81c723c */ /* 0x040ff0000000181c */
[C---:B------:R-:W-:Y:S08]  /*4b90*/  HMMA.16816.F32 R184, R168.reuse, R172, R184 ;  /* 0x000000aca8b8723c */ /* 0x040ff000000018b8 */
[----:B------:R-:W-:Y:S01]  /*4ba0*/  HMMA.16816.F32 R180, R168, R174, R180 ;  /* 0x000000aea8b4723c */ /* 0x000fe200000018b4 */
[----:B------:R-:W-:Y:S07]  /*4bb0*/  LDSM.16.M88.4 R168, [R206+0x1000] ;  /* 0x00100000cea8783b */ /* 0x000fee0000000200 */
[C---:B-1----:R-:W-:Y:S08]  /*4bc0*/  HMMA.16816.F32 R24, R32.reuse, R176, R24 ;  /* 0x000000b02018723c */ /* 0x042ff00000001818 */
[C---:B------:R-:W-:Y:S01]  /*4bd0*/  HMMA.16816.F32 R20, R32.reuse, R178, R20 ;  /* 0x000000b22014723c */ /* 0x040fe20000001814 */
[----:B------:R-:W1:Y:S07]  /*4be0*/  LDSM.16.M88.4 R176, [R213+0x4000] ;  /* 0x00400000d5b0783b */ /* 0x000e6e0000000200 */
[C---:B------:R-:W-:Y:S08]  /*4bf0*/  HMMA.16816.F32 R8, R32.reuse, R172, R8 ;  /* 0x000000ac2008723c */ /* 0x040ff00000001808 */
[----:B------:R-:W-:Y:S01]  /*4c00*/  HMMA.16816.F32 R4, R32, R174, R4 ;  /* 0x000000ae2004723c */ /* 0x000fe20000001804 */
[----:B------:R-:W2:Y:S04]  /*4c10*/  LDSM.16.M88.4 R32, [R214+0x6000] ;  /* 0x00600000d620783b */ /* 0x000ea80000000200 */
[----:B------:R-:W4:Y:S03]  /*4c20*/  LDSM.16.M88.4 R172, [R213+0x6000] ;  /* 0x00600000d5ac783b */ /* 0x000f260000000200 */
[C---:B---3--:R-:W-:Y:S08]  /*4c30*/  HMMA.16816.F32 R12, R192.reuse, R198, R12 ;  /* 0x000000c6c00c723c */ /* 0x048ff0000000180c */
[C---:B------:R-:W-:Y:S08]  /*4c40*/  HMMA.16816.F32 R184, R192.reuse, R188, R184 ;  /* 0x000000bcc0b8723c */ /* 0x040ff000000018b8 */
[----:B------:R-:W-:Y:S08]  /*4c50*/  HMMA.16816.F32 R28, R192, R196, R28 ;  /* 0x000000c4c01c723c */ /* 0x000ff0000000181c */
[----:B-1----:R-:W-:Y:S08]  /*4c60*/  HMMA.16816.F32 R12, R176, R170, R12 ;  /* 0x000000aab00c723c */ /* 0x002ff0000000180c */
[----:B------:R-:W-:Y:S08]  /*4c70*/  HMMA.16816.F32 R180, R192, R190, R180 ;  /* 0x000000bec0b4723c */ /* 0x000ff000000018b4 */
[C---:B--2---:R-:W-:Y:S08]  /*4c80*/  HMMA.16816.F32 R24, R32.reuse, R196, R24 ;  /* 0x000000c42018723c */ /* 0x044ff00000001818 */
[----:B------:R-:W-:Y:S01]  /*4c90*/  HMMA.16816.F32 R20, R32, R198, R20 ;  /* 0x000000c62014723c */ /* 0x000fe20000001814 */
[----:B------:R-:W-:-:S07]  /*4ca0*/  FSEL R0, R12, -INF , !P6 ;  /* 0xff8000000c007808 */ /* 0x000fce0007000000 */
[C---:B------:R-:W-:Y:S08]  /*4cb0*/  HMMA.16816.F32 R8, R32.reuse, R188, R8 ;  /* 0x000000bc2008723c */ /* 0x040ff00000001808 */
[----:B------:R-:W-:Y:S01]  /*4cc0*/  HMMA.16816.F32 R4, R32, R190, R4 ;  /* 0x000000be2004723c */ /* 0x000fe20000001804 */
[----:B------:R-:W1:Y:S01]  /*4cd0*/  LDSM.16.M88.4 R32, [R206+0x1800] ;  /* 0x00180000ce20783b */ /* 0x000e620000000200 */
[----:B------:R-:W-:-:S06]  /*4ce0*/  DEPBAR.LE SB0, 0x0 ;  /* 0x000080000000791a */ /* 0x000fcc0000000000 */
[C---:B----4-:R-:W-:Y:S08]  /*4cf0*/  HMMA.16816.F32 R24, R172.reuse, R168, R24 ;  /* 0x000000a8ac18723c */ /* 0x050ff00000001818 */
[----:B------:R-:W-:Y:S08]  /*4d00*/  HMMA.16816.F32 R20, R172, R170, R20 ;  /* 0x000000aaac14723c */ /* 0x000ff00000001814 */
[----:B------:R-:W-:Y:S08]  /*4d10*/  HMMA.16816.F32 R28, R176, R168, R28 ;  /* 0x000000a8b01c723c */ /* 0x000ff0000000181c */
[----:B------:R-:W-:-:S02]  /*4d20*/  FSEL R17, R27, -INF , !P0 ;  /* 0xff8000001b117808 */ /* 0x000fc40004000000 */
[----:B------:R-:W-:Y:S02]  /*4d30*/  FSEL R192, R25, -INF , !P2 ;  /* 0xff80000019c07808 */ /* 0x000fe40005000000 */
[----:B------:R-:W-:Y:S02]  /*4d40*/  ISETP.GE.AND P2, PT, R19, R2, PT ;  /* 0x000000021300720c */ /* 0x000fe40003f46270 */
[----:B------:R-:W-:Y:S02]  /*4d50*/  FSEL R19, R14, -INF , !P3 ;  /* 0xff8000000e137808 */ /* 0x000fe40005800000 */
[C---:B------:R-:W-:Y:S01]  /*4d60*/  IADD3 R25, R3.reuse, 0x11, RZ ;  /* 0x0000001103197810 */ /* 0x040fe20007ffe0ff */
[----:B-1----:R-:W-:Y:S01]  /*4d70*/  HMMA.16816.F32 R184, R176, R32, R184 ;  /* 0x00000020b0b8723c */ /* 0x002fe200000018b8 */
[----:B------:R-:W-:Y:S02]  /*4d80*/  IADD3 R27, R3, 0x10, RZ ;  /* 0x00000010031b7810 */ /* 0x000fe40007ffe0ff */
[----:B------:R-:W-:Y:S01]  /*4d90*/  FSEL R20, R20, -INF , !P4 ;  /* 0xff80000014147808 */ /* 0x000fe20006000000 */
[----:B------:R-:W-:Y:S01]  /*4da0*/  BAR.SYNC.DEFER_BLOCKING 0x0 ;  /* 0x0000000000007b1d */ /* 0x000fe20000010000 */
[----:B------:R-:W-:-:S02]  /*4db0*/  ISETP.GE.AND P4, PT, R27, R240, PT ;  /* 0x000000f01b00720c */ /* 0x000fc40003f86270 */
[----:B------:R-:W-:Y:S01]  /*4dc0*/  FSEL R169, R31, -INF , !P1 ;  /* 0xff8000001fa97808 */ /* 0x000fe20004800000 */
[----:B------:R-:W-:Y:S01]  /*4dd0*/  HMMA.16816.F32 R8, R172, R32, R8 ;  /* 0x00000020ac08723c */ /* 0x000fe20000001808 */
[----:B------:R-:W-:-:S06]  /*4de0*/  ISETP.GE.AND P1, PT, R3, R240, PT ;  /* 0x000000f00300720c */ /* 0x000fcc0003f26270 */
[----:B------:R-:W-:Y:S01]  /*4df0*/  IADD3 R33, R3, 0x9, RZ ;  /* 0x0000000903217810 */ /* 0x000fe20007ffe0ff */
[-C--:B------:R-:W-:Y:S03]  /*4e00*/  HMMA.16816.F32 R4, R172, R34.reuse, R4 ;  /* 0x00000022ac04723c */ /* 0x080fe60000001804 */
[C---:B------:R-:W-:Y:S02]  /*4e10*/  ISETP.GE.AND P0, PT, R33.reuse, R248, PT ;  /* 0x000000f82100720c */ /* 0x040fe40003f06270 */
[----:B------:R-:W-:Y:S02]  /*4e20*/  ISETP.GE.AND P6, PT, R33, R242, PT ;  /* 0x000000f22100720c */ /* 0x000fe40003fc6270 */
[----:B------:R-:W-:Y:S01]  /*4e30*/  FSEL R14, R13, -INF , !P0 ;  /* 0xff8000000d0e7808 */ /* 0x000fe20004000000 */
[----:B------:R-:W-:Y:S01]  /*4e40*/  HMMA.16816.F32 R180, R176, R34, R180 ;  /* 0x00000022b0b4723c */ /* 0x000fe200000018b4 */
[----:B------:R-:W-:-:S02]  /*4e50*/  ISETP.GE.AND P0, PT, R33, R2, PT ;  /* 0x000000022100720c */ /* 0x000fc40003f06270 */
[----:B------:R-:W-:Y:S02]  /*4e60*/  ISETP.GE.AND P3, PT, R33, R240, PT ;  /* 0x000000f02100720c */ /* 0x000fe40003f66270 */
[----:B------:R-:W-:Y:S02]  /*4e70*/  FSEL R23, R23, -INF , !P0 ;  /* 0xff80000017177808 */ /* 0x000fe40004000000 */
[----:B------:R-:W-:Y:S02]  /*4e80*/  ISETP.GE.AND P0, PT, R25, R248, PT ;  /* 0x000000f81900720c */ /* 0x000fe40003f06270 */
[----:B------:R-:W-:Y:S02]  /*4e90*/  FSEL R13, R22, -INF , !P2 ;  /* 0xff800000160d7808 */ /* 0x000fe40005000000 */
[----:B------:R-:W-:Y:S02]  /*4ea0*/  ISETP.GE.AND P2, PT, R27, R242, PT ;  /* 0x000000f21b00720c */ /* 0x000fe40003f46270 */
[----:B------:R-:W-:-:S02]  /*4eb0*/  FSEL R15, R15, -INF , !P6 ;  /* 0xff8000000f0f7808 */ /* 0x000fc40007000000 */
[----:B------:R-:W-:Y:S02]  /*4ec0*/  FSEL R185, R185, -INF , !P0 ;  /* 0xff800000b9b97808 */ /* 0x000fe40004000000 */
[----:B------:R-:W-:Y:S02]  /*4ed0*/  ISETP.GE.AND P6, PT, R27, R248, PT ;  /* 0x000000f81b00720c */ /* 0x000fe40003fc6270 */
[-C--:B------:R-:W-:Y:S02]  /*4ee0*/  ISETP.GE.AND P0, PT, R25, R2.reuse, PT ;  /* 0x000000021900720c */ /* 0x080fe40003f06270 */
[----:B------:R-:W-:Y:S02]  /*4ef0*/  FSEL R12, R21, -INF , !P3 ;  /* 0xff800000150c7808 */ /* 0x000fe40005800000 */
[----:B------:R-:W-:Y:S02]  /*4f00*/  ISETP.GE.AND P3, PT, R27, R2, PT ;  /* 0x000000021b00720c */ /* 0x000fe40003f66270 */
[----:B------:R-:W-:-:S02]  /*4f10*/  FSEL R186, R186, -INF , !P2 ;  /* 0xff800000baba7808 */ /* 0x000fc40005000000 */
[----:B------:R-:W-:Y:S02]  /*4f20*/  IADD3 R21, R3, 0x18, RZ ;  /* 0x0000001803157810 */ /* 0x000fe40007ffe0ff */
[----:B------:R-:W-:Y:S02]  /*4f30*/  ISETP.GE.AND P2, PT, R25, R240, PT ;  /* 0x000000f01900720c */ /* 0x000fe40003f46270 */
[----:B------:R-:W-:Y:S02]  /*4f40*/  FSEL R184, R184, -INF , !P6 ;  /* 0xff800000b8b87808 */ /* 0x000fe40007000000 */
[----:B------:R-:W-:Y:S02]  /*4f50*/  FSEL R33, R11, -INF , !P0 ;  /* 0xff8000000b217808 */ /* 0x000fe40004000000 */
[----:B------:R-:W-:Y:S02]  /*4f60*/  ISETP.GE.AND P6, PT, R25, R242, PT ;  /* 0x000000f21900720c */ /* 0x000fe40003fc6270 */
        /* <DEDUP_REMOVED lines=9> */
[C---:B------:R-:W-:Y:S02]  /*5000*/  IADD3 R9, R3.reuse, 0x19, RZ ;  /* 0x0000001903097810 */ /* 0x040fe40007ffe0ff */
[----:B------:R-:W-:Y:S02]  /*5010*/  ISETP.GE.AND P0, PT, R3, R2, PT ;  /* 0x000000020300720c */ /* 0x000fe40003f06270 */
        /* <DEDUP_REMOVED lines=9> */
[----:B------:R-:W-:Y:S02]  /*50b0*/  PLOP3.LUT P0, PT, PT, PT, UP0, 0x80, 0x0 ;  /* 0x000000000000781c */ /* 0x000fe40003f0f008 */
[----:B------:R-:W-:Y:S02]  /*50c0*/  FSEL R187, R187, -INF , !P6 ;  /* 0xff800000bbbb7808 */ /* 0x000fe40007000000 */
        /* <DEDUP_REMOVED lines=33> */
.L_x_886:
[----:B------:R-:W2:Y:S04]  /*52e0*/  LDL.64 R6, [R1] ;  /* 0x0000000001067983 */ /* 0x000ea80000100a00 */
[----:B------:R-:W3:Y:S01]  /*52f0*/  LDL.LU.64 R176, [R1+0x18] ;  /* 0x0000180001b07983 */ /* 0x000ee20000300a00 */
[----:B------:R-:W-:Y:S01]  /*5300*/  MOV R5, UR29 ;  /* 0x0000001d00057c02 */ /* 0x000fe20008000f00 */
[----:B-1----:R-:W-:Y:S01]  /*5310*/  IMAD.WIDE.U32 R170, R203, -0x326172a9, RZ ;  /* 0xcd9e8d57cbaa7825 */ /* 0x002fe200078e00ff */
[----:B------:R-:W-:Y:S01]  /*5320*/  FMNMX.FTZ R11, R167, R10, !PT ;  /* 0x0000000aa70b7209 */ /* 0x000fe20007810000 */
[----:B------:R1:W-:Y:S02]  /*5330*/  STL.64 [R1+0x20], R204 ;  /* 0x000020cc01007387 */ /* 0x0003e40000100a00 */
[----:B------:R-:W-:Y:S01]  /*5340*/  IMAD.WIDE.U32 R174, R202, -0x326172a9, RZ ;  /* 0xcd9e8d57caae7825 */ /* 0x000fe200078e00ff */
[----:B------:R-:W-:-:S02]  /*5350*/  FMNMX.FTZ R11, R8, R11, !PT ;  /* 0x0000000b080b7209 */ /* 0x000fc40007810000 */
[----:B--2---:R-:W-:Y:S02]  /*5360*/  MOV R180, R6 ;  /* 0x0000000600b47202 */ /* 0x004fe40000000f00 */
[----:B------:R-:W-:Y:S02]  /*5370*/  LOP3.LUT R6, R171, R201, RZ, 0x3c, !PT ;  /* 0x000000c9ab067212 */ /* 0x000fe400078e3cff */
[----:B---3--:R-:W-:Y:S02]  /*5380*/  LOP3.LUT R5, R177, UR31, R5, 0x96, !PT ;  /* 0x0000001fb1057c12 */ /* 0x008fe4000f8e9605 */
[----:B------:R-:W-:Y:S01]  /*5390*/  MOV R181, R7 ;  /* 0x0000000700b57202 */ /* 0x000fe20000000f00 */
[----:B------:R-:W-:-:S04]  /*53a0*/  IMAD.WIDE.U32 R34, R6, -0x2daee0ad, RZ ;  /* 0xd2511f5306227825 */ /* 0x000fc800078e00ff */
[----:B------:R-:W-:Y:S01]  /*53b0*/  IMAD.WIDE.U32 R172, R5, -0x326172a9, RZ ;  /* 0xcd9e8d5705ac7825 */ /* 0x000fe200078e00ff */
[----:B------:R-:W-:-:S04]  /*53c0*/  LOP3.LUT R5, R35, UR14, R176, 0x96, !PT ;  /* 0x0000000e23057c12 */ /* 0x000fc8000f8e96b0 */
[----:B------:R-:W-:Y:S01]  /*53d0*/  LOP3.LUT R7, R173, UR15, R174, 0x96, !PT ;  /* 0x0000000fad077c12 */ /* 0x000fe2000f8e96ae */
[----:B------:R-:W-:Y:S01]  /*53e0*/  IMAD.WIDE.U32 R176, R5, -0x326172a9, RZ ;  /* 0xcd9e8d5705b07825 */ /* 0x000fe200078e00ff */
[----:B------:R-:W-:Y:S02]  /*53f0*/  LOP3.LUT R6, R173, UR15, R170, 0x96, !PT ;  /* 0x0000000fad067c12 */ /* 0x000fe4000f8e96aa */
[--C-:B------:R-:W-:Y:S01]  /*5400*/  LOP3.LUT R174, R251, UR13, R172.reuse, 0x96, !PT ;  /* 0x0000000dfbae7c12 */ /* 0x100fe2000f8e96ac */
        /* <DEDUP_REMOVED lines=20> */
[----:B-1----:R-:W-:Y:S01]  /*5550*/  IMAD.WIDE.U32 R204, R6, -0x2daee0ad, RZ ;  /* 0xd2511f5306cc7825 */ /* 0x002fe200078e00ff */
[----:B------:R-:W-:-:S03]  /*5560*/  LOP3.LUT R6, R179, UR8, R172, 0x96, !PT ;  /* 0x00000008b3067c12 */ /* 0x000fc6000f8e96ac */
[----:B------:R-:W-:Y:S01]  /*5570*/  IMAD.WIDE.U32 R172, R7, -0x326172a9, RZ ;  /* 0xcd9e8d5707ac7825 */ /* 0x000fe200078e00ff */
[----:B------:R-:W-:Y:S02]  /*5580*/  FMNMX.FTZ R7, R0, R11, !PT ;  /* 0x0000000b00077209 */ /* 0x000fe40007810000 */
[----:B------:R-:W-:Y:S01]  /*5590*/  LOP3.LUT R5, R205, UR6, R176, 0x96, !PT ;  /* 0x00000006cd057c12 */ /* 0x000fe2000f8e96b0 */
[----:B------:R-:W-:Y:S01]  /*55a0*/  IMAD.WIDE.U32 R198, R198, -0x2daee0ad, RZ ;  /* 0xd2511f53c6c67825 */ /* 0x000fe200078e00ff */
[----:B------:R-:W-:Y:S02]  /*55b0*/  FMNMX.FTZ R7, R14, R7, !PT ;  /* 0x000000070e077209 */ /* 0x000fe40007810000 */
[----:B------:R-:W-:Y:S01]  /*55c0*/  LOP3.LUT R35, R173, UR7, R170, 0x96, !PT ;  /* 0x00000007ad237c12 */ /* 0x000fe2000f8e96aa */
[----:B------:R-:W-:Y:S01]  /*55d0*/  IMAD.WIDE.U32 R176, R5, -0x326172a9, RZ ;  /* 0xcd9e8d5705b07825 */ /* 0x000fe200078e00ff */
[----:B------:R-:W-:Y:S02]  /*55e0*/  LOP3.LUT R5, R199, UR6, R178, 0x96, !PT ;  /* 0x00000006c7057c12 */ /* 0x000fe4000f8e96b2 */
[----:B------:R-:W-:-:S02]  /*55f0*/  FMNMX.FTZ R22, R184, R7, !PT ;  /* 0x00000007b8167209 */ /* 0x000fc40007810000 */
[----:B------:R-:W-:Y:S01]  /*5600*/  LOP3.LUT R172, R177, UR16, R172, 0x96, !PT ;  /* 0x00000010b1ac7c12 */ /* 0x000fe2000f8e96ac */
[----:B------:R-:W-:Y:S01]  /*5610*/  IMAD.WIDE.U32 R170, R5, -0x326172a9, RZ ;  /* 0xcd9e8d5705aa7825 */ /* 0x000fe200078e00ff */
[----:B------:R-:W-:Y:S02]  /*5620*/  FMNMX.FTZ R7, R185, R22, !PT ;  /* 0x00000016b9077209 */ /* 0x000fe40007810000 */
[C---:B------:R-:W-:Y:S02]  /*5630*/  LOP3.LUT R174, R176.reuse, 0xffff, RZ, 0xc0, !PT ;  /* 0x0000ffffb0ae7812 */ /* 0x040fe400078ec0ff */
[----:B------:R-:W-:Y:S02]  /*5640*/  LOP3.LUT R21, R176, 0xff, RZ, 0xc0, !PT ;  /* 0x000000ffb0157812 */ /* 0x000fe400078ec0ff */
[--C-:B------:R-:W-:Y:S02]  /*5650*/  SHF.R.U32.HI R164, RZ, 0x10, R176.reuse ;  /* 0x00000010ffa47819 */ /* 0x100fe400000116b0 */
[----:B------:R-:W-:Y:S01]  /*5660*/  SHF.R.U32.HI R11, RZ, 0x18, R176 ;  /* 0x00000018ff0b7819 */ /* 0x000fe200000116b0 */
[----:B------:R-:W-:Y:S01]  /*5670*/  IMAD.WIDE.U32 R176, R6, -0x326172a9, RZ ;  /* 0xcd9e8d5706b07825 */ /* 0x000fe200078e00ff */
[----:B------:R-:W-:-:S02]  /*5680*/  FMNMX.FTZ R6, R30, R7, !PT ;  /* 0x000000071e067209 */ /* 0x000fc40007810000 */
[C---:B------:R-:W-:Y:S02]  /*5690*/  LOP3.LUT R168, R170.reuse, 0xffff, RZ, 0xc0, !PT ;  /* 0x0000ffffaaa87812 */ /* 0x040fe400078ec0ff */
[----:B------:R-:W-:Y:S02]  /*56a0*/  LOP3.LUT R195, R170, 0xff, RZ, 0xc0, !PT ;  /* 0x000000ffaac37812 */ /* 0x000fe400078ec0ff */
[--C-:B------:R-:W-:Y:S02]  /*56b0*/  SHF.R.U32.HI R22, RZ, 0x10, R170.reuse ;  /* 0x00000010ff167819 */ /* 0x100fe400000116aa */
[----:B------:R-:W-:Y:S02]  /*56c0*/  SHF.R.U32.HI R7, RZ, 0x18, R170 ;  /* 0x00000018ff077819 */ /* 0x000fe400000116aa */
[----:B------:R-:W-:Y:S02]  /*56d0*/  FMNMX.FTZ R170, R166, R3, !PT ;  /* 0x00000003a6aa7209 */ /* 0x000fe40007810000 */
[----:B------:R-:W-:-:S02]  /*56e0*/  LOP3.LUT R5, R171, UR16, R176, 0x96, !PT ;  /* 0x00000010ab057c12 */ /* 0x000fc4000f8e96b0 */
[----:B------:R-:W-:Y:S02]  /*56f0*/  FMNMX.FTZ R171, R31, R6, !PT ;  /* 0x000000061fab7209 */ /* 0x000fe40007810000 */
[----:B------:R-:W-:Y:S02]  /*5700*/  FMNMX.FTZ R170, R169, R170, !PT ;  /* 0x000000aaa9aa7209 */ /* 0x000fe40007810000 */
[----:B------:R-:W-:Y:S01]  /*5710*/  LOP3.LUT R164, R164, 0xff, RZ, 0xc0, !PT ;  /* 0x000000ffa4a47812 */ /* 0x000fe200078ec0ff */
[----:B------:R-:W1:Y:S01]  /*5720*/  SHFL.BFLY PT, R6, R171, 0x2, 0x1f ;  /* 0x0c401f00ab067f89 */ /* 0x000e6200000e0000 */
[----:B------:R-:W-:Y:S02]  /*5730*/  FMNMX.FTZ R170, R19, R170, !PT ;  /* 0x000000aa13aa7209 */ /* 0x000fe40007810000 */
[----:B------:R-:W-:Y:S02]  /*5740*/  PRMT R11, R164, 0x5410, R11 ;  /* 0x00005410a40b7816 */ /* 0x000fe4000000000b */
[----:B------:R-:W-:-:S02]  /*5750*/  FMNMX.FTZ R173, R15, R170, !PT ;  /* 0x000000aa0fad7209 */ /* 0x000fc40007810000 */
[----:B------:R-:W-:Y:S02]  /*5760*/  LOP3.LUT R170, R172, 0xffff, RZ, 0xc0, !PT ;  /* 0x0000ffffacaa7812 */ /* 0x000fe400078ec0ff */
[----:B------:R-:W-:Y:S02]  /*5770*/  FMNMX.FTZ R164, R186, R173, !PT ;  /* 0x000000adbaa47209 */ /* 0x000fe40007810000 */
[----:B------:R-:W-:Y:S02]  /*5780*/  SHF.R.U32.HI R170, RZ, 0x8, R170 ;  /* 0x00000008ffaa7819 */ /* 0x000fe400000116aa */
[----:B------:R-:W-:Y:S02]  /*5790*/  FMNMX.FTZ R173, R187, R164, !PT ;  /* 0x000000a4bbad7209 */ /* 0x000fe40007810000 */
[----:B------:R-:W-:Y:S02]  /*57a0*/  LOP3.LUT R181, R172, 0xff, RZ, 0xc0, !PT ;  /* 0x000000ffacb57812 */ /* 0x000fe400078ec0ff */
[----:B------:R-:W-:-:S02]  /*57b0*/  FMNMX.FTZ R164, R182, R173, !PT ;  /* 0x000000adb6a47209 */ /* 0x000fc40007810000 */
[----:B------:R-:W-:Y:S02]  /*57c0*/  FMNMX.FTZ R173, R165, R4, !PT ;  /* 0x00000004a5ad7209 */ /* 0x000fe40007810000 */
[----:B------:R-:W-:Y:S02]  /*57d0*/  FMNMX.FTZ R164, R183, R164, !PT ;  /* 0x000000a4b7a47209 */ /* 0x000fe40007810000 */
[----:B------:R-:W-:Y:S02]  /*57e0*/  FMNMX.FTZ R173, R192, R173, !PT ;  /* 0x000000adc0ad7209 */ /* 0x000fe40007810000 */
[----:B-1----:R-:W-:Y:S02]  /*57f0*/  FMNMX.FTZ R6, R171, R6, !PT ;  /* 0x00000006ab067209 */ /* 0x002fe40007810000 */
[----:B------:R-:W1:Y:S01]  /*5800*/  SHFL.BFLY PT, R171, R164, 0x2, 0x1f ;  /* 0x0c401f00a4ab7f89 */ /* 0x000e6200000e0000 */
[----:B------:R-:W-:Y:S02]  /*5810*/  FMNMX.FTZ R173, R20, R173, !PT ;  /* 0x000000ad14ad7209 */ /* 0x000fe40007810000 */
[----:B------:R-:W-:Y:S01]  /*5820*/  PRMT R181, R181, 0x5410, R170 ;  /* 0x00005410b5b57816 */ /* 0x000fe200000000aa */
[----:B------:R-:W2:Y:S01]  /*5830*/  SHFL.BFLY PT, R197, R6, 0x1, 0x1f ;  /* 0x0c201f0006c57f89 */ /* 0x000ea200000e0000 */
[----:B------:R-:W-:-:S02]  /*5840*/  FMNMX.FTZ R170, R12, R173, !PT ;  /* 0x000000ad0caa7209 */ /* 0x000fc40007810000 */
[----:B------:R-:W-:Y:S02]  /*5850*/  LOP3.LUT R34, R177, UR7, R34, 0x96, !PT ;  /* 0x00000007b1227c12 */ /* 0x000fe4000f8e9622 */
[----:B------:R-:W-:Y:S02]  /*5860*/  FMNMX.FTZ R175, R25, R170, !PT ;  /* 0x000000aa19af7209 */ /* 0x000fe40007810000 */
[--C-:B------:R-:W-:Y:S02]  /*5870*/  SHF.R.U32.HI R179, RZ, 0x10, R172.reuse ;  /* 0x00000010ffb37819 */ /* 0x100fe400000116ac */
[----:B------:R-:W-:Y:S02]  /*5880*/  FMNMX.FTZ R175, R32, R175, !PT ;  /* 0x000000af20af7209 */ /* 0x000fe40007810000 */
[----:B------:R-:W-:Y:S02]  /*5890*/  SHF.R.U32.HI R172, RZ, 0x18, R172 ;  /* 0x00000018ffac7819 */ /* 0x000fe400000116ac */
[----:B------:R-:W-:-:S02]  /*58a0*/  FMNMX.FTZ R175, R28, R175, !PT ;  /* 0x000000af1caf7209 */ /* 0x000fc40007810000 */
[----:B------:R-:W-:Y:S02]  /*58b0*/  LOP3.LUT R179, R179, 0xff, RZ, 0xc0, !PT ;  /* 0x000000ffb3b37812 */ /* 0x000fe400078ec0ff */
[----:B------:R-:W-:Y:S02]  /*58c0*/  FMNMX.FTZ R175, R24, R175, !PT ;  /* 0x000000af18af7209 */ /* 0x000fe40007810000 */
[----:B------:R-:W-:Y:S02]  /*58d0*/  PRMT R179, R179, 0x5410, R172 ;  /* 0x00005410b3b37816 */ /* 0x000fe400000000ac */
[----:B-1----:R-:W-:Y:S02]  /*58e0*/  FMNMX.FTZ R171, R164, R171, !PT ;  /* 0x000000aba4ab7209 */ /* 0x002fe40007810000 */
[----:B------:R-:W-:Y:S02]  /*58f0*/  FMNMX.FTZ R164, R18, R9, !PT ;  /* 0x0000000912a47209 */ /* 0x000fe40007810000 */
[----:B--2---:R-:W-:Y:S01]  /*5900*/  FMNMX.FTZ R197, R6, R197, !PT ;  /* 0x000000c506c57209 */ /* 0x004fe20007810000 */
[----:B------:R-:W1:Y:S01]  /*5910*/  SHFL.BFLY PT, R196, R171, 0x1, 0x1f ;  /* 0x0c201f00abc47f89 */ /* 0x000e6200000e0000 */
[----:B------:R-:W-:-:S02]  /*5920*/  FMNMX.FTZ R164, R17, R164, !PT ;  /* 0x000000a411a47209 */ /* 0x000fc40007810000 */
[C---:B------:R-:W-:Y:S01]  /*5930*/  FSETP.NEU.FTZ.AND P3, PT, R197.reuse, -INF , PT ;  /* 0xff800000c500780b */ /* 0x040fe20003f7d000 */
[----:B------:R-:W-:Y:S01]  /*5940*/  FMUL.FTZ R191, R197, c[0x0][0x23c] ;  /* 0x00008f00c5bf7a20 */ /* 0x000fe20000410000 */
[----:B------:R-:W-:Y:S01]  /*5950*/  FMNMX.FTZ R164, R13, R164, !PT ;  /* 0x000000a40da47209 */ /* 0x000fe20007810000 */
[----:B------:R-:W2:Y:S01]  /*5960*/  SHFL.BFLY PT, R6, R175, 0x2, 0x1f ;  /* 0x0c401f00af067f89 */ /* 0x000ea200000e0000 */
[----:B------:R-:W-:Y:S02]  /*5970*/  LOP3.LUT R22, R22, 0xff, RZ, 0xc0, !PT ;  /* 0x000000ff16167812 */ /* 0x000fe400078ec0ff */
[----:B------:R-:W-:Y:S02]  /*5980*/  FMNMX.FTZ R164, R23, R164, !PT ;  /* 0x000000a417a47209 */ /* 0x000fe40007810000 */
[----:B------:R-:W-:Y:S02]  /*5990*/  FSEL R191, R191, RZ, P3 ;  /* 0x000000ffbfbf7208 */ /* 0x000fe40001800000 */
[----:B------:R-:W-:-:S02]  /*59a0*/  FMNMX.FTZ R164, R27, R164, !PT ;  /* 0x000000a41ba47209 */ /* 0x000fc40007810000 */
[----:B------:R-:W-:Y:S01]  /*59b0*/  SHF.R.U32.HI R174, RZ, 0x8, R174 ;  /* 0x00000008ffae7819 */ /* 0x000fe200000116ae */
[--C-:B------:R-:W-:Y:S01]  /*59c0*/  FFMA.FTZ R193, R10, c[0x0][0x23c], -R191.reuse ;  /* 0x00008f000ac17a23 */ /* 0x100fe200000108bf */
[----:B------:R-:W-:Y:S01]  /*59d0*/  FMNMX.FTZ R164, R33, R164, !PT ;  /* 0x000000a421a47209 */ /* 0x000fe20007810000 */
[----:B------:R-:W-:Y:S01]  /*59e0*/  FFMA.FTZ R176, R8, c[0x0][0x23c], -R191 ;  /* 0x00008f0008b07a23 */ /* 0x000fe200000108bf */
[----:B------:R-:W-:Y:S02]  /*59f0*/  PRMT R7, R22, 0x5410, R7 ;  /* 0x0000541016077816 */ /* 0x000fe40000000007 */
[----:B------:R-:W-:Y:S01]  /*5a00*/  FMNMX.FTZ R173, R29, R164, !PT ;  /* 0x000000a41dad7209 */ /* 0x000fe20007810000 */
[----:B------:R-:W-:Y:S01]  /*5a10*/  MUFU.EX2 R193, R193 ;  /* 0x000000c100c17308 */ /* 0x000fe20000000800 */
[----:B------:R-:W-:Y:S02]  /*5a20*/  SHF.R.U32.HI R168, RZ, 0x8, R168 ;  /* 0x00000008ffa87819 */ /* 0x000fe400000116a8 */
[----:B------:R-:W-:-:S02]  /*5a30*/  FMNMX.FTZ R10, R26, R173, !PT ;  /* 0x000000ad1a0a7209 */ /* 0x000fc40007810000 */
[----:B-1----:R-:W-:Y:S02]  /*5a40*/  FMNMX.FTZ R196, R171, R196, !PT ;  /* 0x000000c4abc47209 */ /* 0x002fe40007810000 */
[----:B------:R-:W-:Y:S01]  /*5a50*/  PRMT R21, R21, 0x5410, R174 ;  /* 0x0000541015157816 */ /* 0x000fe200000000ae */
[----:B------:R-:W1:Y:S01]  /*5a60*/  SHFL.BFLY PT, R177, R10, 0x2, 0x1f ;  /* 0x0c401f000ab17f89 */ /* 0x000e6200000e0000 */
[C---:B------:R-:W-:Y:S01]  /*5a70*/  FSETP.NEU.FTZ.AND P2, PT, R196.reuse, -INF , PT ;  /* 0xff800000c400780b */ /* 0x040fe20003f5d000 */
[----:B------:R-:W-:Y:S01]  /*5a80*/  FMUL.FTZ R190, R196, c[0x0][0x23c] ;  /* 0x00008f00c4be7a20 */ /* 0x000fe20000410000 */
[----:B--2---:R-:W-:Y:S01]  /*5a90*/  FMNMX.FTZ R6, R175, R6, !PT ;  /* 0x00000006af067209 */ /* 0x004fe20007810000 */
[--C-:B------:R-:W-:Y:S01]  /*5aa0*/  FFMA.FTZ R175, R0, c[0x0][0x23c], -R191.reuse ;  /* 0x00008f0000af7a23 */ /* 0x100fe200000108bf */
[----:B------:R-:W-:Y:S01]  /*5ab0*/  MUFU.EX2 R176, R176 ;  /* 0x000000b000b07308 */ /* 0x000fe20000000800 */
[----:B------:R-:W-:Y:S01]  /*5ac0*/  PRMT R195, R195, 0x5410, R168 ;  /* 0x00005410c3c37816 */ /* 0x000fe200000000a8 */
[----:B------:R-:W-:Y:S01]  /*5ad0*/  FFMA.FTZ R174, R14, c[0x0][0x23c], -R191 ;  /* 0x00008f000eae7a23 */ /* 0x000fe200000108bf */
[----:B------:R-:W-:Y:S01]  /*5ae0*/  FSEL R190, R190, RZ, P2 ;  /* 0x000000ffbebe7208 */ /* 0x000fe20001000000 */
[----:B------:R-:W2:Y:S04]  /*5af0*/  SHFL.BFLY PT, R171, R6, 0x1, 0x1f ;  /* 0x0c201f0006ab7f89 */ /* 0x000ea800000e0000 */
[--C-:B------:R-:W-:Y:S01]  /*5b00*/  FFMA.FTZ R172, R169, c[0x0][0x23c], -R190.reuse ;  /* 0x00008f00a9ac7a23 */ /* 0x100fe200000108be */
[----:B------:R-:W-:Y:S01]  /*5b10*/  MUFU.EX2 R175, R175 ;  /* 0x000000af00af7308 */ /* 0x000fe20000000800 */
[----:B------:R-:W-:-:S02]  /*5b20*/  FFMA.FTZ R173, R3, c[0x0][0x23c], -R190 ;  /* 0x00008f0003ad7a23 */ /* 0x000fc400000108be */
[--C-:B------:R-:W-:Y:S02]  /*5b30*/  FFMA.FTZ R8, R19, c[0x0][0x23c], -R190.reuse ;  /* 0x00008f0013087a23 */ /* 0x100fe400000108be */
[----:B------:R-:W-:-:S03]  /*5b40*/  FFMA.FTZ R170, R15, c[0x0][0x23c], -R190 ;  /* 0x00008f000faa7a23 */ /* 0x000fc600000108be */
[----:B------:R-:W-:Y:S01]  /*5b50*/  MUFU.EX2 R173, R173 ;  /* 0x000000ad00ad7308 */ /* 0x000fe20000000800 */
[----:B-1----:R-:W-:-:S05]  /*5b60*/  FMNMX.FTZ R0, R10, R177, !PT ;  /* 0x000000b10a007209 */ /* 0x002fca0007810000 */
[----:B------:R-:W1:Y:S02]  /*5b70*/  SHFL.BFLY PT, R169, R0, 0x1, 0x1f ;  /* 0x0c201f0000a97f89 */ /* 0x000e6400000e0000 */
[----:B------:R-:W-:Y:S01]  /*5b80*/  MUFU.EX2 R172, R172 ;  /* 0x000000ac00ac7308 */ /* 0x000fe20000000800 */
[----:B--2---:R-:W-:Y:S02]  /*5b90*/  FMNMX.FTZ R3, R6, R171, !PT ;  /* 0x000000ab06037209 */ /* 0x004fe40007810000 */
[C---:B------:R-:W-:Y:S02]  /*5ba0*/  LOP3.LUT R171, R5.reuse, 0xffff, RZ, 0xc0, !PT ;  /* 0x0000ffff05ab7812 */ /* 0x040fe400078ec0ff */
[----:B------:R-:W-:Y:S01]  /*5bb0*/  LOP3.LUT R6, R5, 0xff, RZ, 0xc0, !PT ;  /* 0x000000ff05067812 */ /* 0x000fe200078ec0ff */
[C---:B------:R-:W-:Y:S01]  /*5bc0*/  FMUL.FTZ R189, R3.reuse, c[0x0][0x23c] ;  /* 0x00008f0003bd7a20 */ /* 0x040fe20000410000 */
[----:B------:R-:W-:Y:S01]  /*5bd0*/  SHF.R.U32.HI R171, RZ, 0x8, R171 ;  /* 0x00000008ffab7819 */ /* 0x000fe200000116ab */
[----:B------:R-:W-:Y:S01]  /*5be0*/  MUFU.EX2 R170, R170 ;  /* 0x000000aa00aa7308 */ /* 0x000fe20000000800 */
[----:B------:R-:W-:-:S02]  /*5bf0*/  FSETP.NEU.FTZ.AND P1, PT, R3, -INF , PT ;  /* 0xff8000000300780b */ /* 0x000fc40003f3d000 */
[----:B------:R-:W-:Y:S02]  /*5c00*/  PRMT R19, R6, 0x5410, R171 ;  /* 0x0000541006137816 */ /* 0x000fe400000000ab */
[--C-:B------:R-:W-:Y:S02]  /*5c10*/  SHF.R.U32.HI R6, RZ, 0x10, R5.reuse ;  /* 0x00000010ff067819 */ /* 0x100fe40000011605 */
[----:B------:R-:W-:Y:S01]  /*5c20*/  SHF.R.U32.HI R5, RZ, 0x18, R5 ;  /* 0x00000018ff057819 */ /* 0x000fe20000011605 */
[----:B------:R2:W-:Y:S01]  /*5c30*/  MUFU.EX2 R171, R8 ;  /* 0x0000000800ab7308 */ /* 0x0005e20000000800 */
[----:B------:R-:W-:Y:S02]  /*5c40*/  LOP3.LUT R6, R6, 0xff, RZ, 0xc0, !PT ;  /* 0x000000ff06067812 */ /* 0x000fe400078ec0ff */
[----:B------:R-:W-:Y:S02]  /*5c50*/  FSEL R189, R189, RZ, P1 ;  /* 0x000000ffbdbd7208 */ /* 0x000fe40000800000 */
[----:B-1----:R-:W-:-:S02]  /*5c60*/  FMNMX.FTZ R0, R0, R169, !PT ;  /* 0x000000a900007209 */ /* 0x002fc40007810000 */
[----:B------:R-:W-:Y:S01]  /*5c70*/  PRMT R5, R6, 0x5410, R5 ;  /* 0x0000541006057816 */ /* 0x000fe20000000005 */
[--C-:B------:R-:W-:Y:S01]  /*5c80*/  FFMA.FTZ R169, R20, c[0x0][0x23c], -R189.reuse ;  /* 0x00008f0014a97a23 */ /* 0x100fe200000108bd */
[C---:B------:R-:W-:Y:S01]  /*5c90*/  FSETP.NEU.FTZ.AND P0, PT, R0.reuse, -INF , PT ;  /* 0xff8000000000780b */ /* 0x040fe20003f1d000 */
[----:B------:R-:W-:Y:S01]  /*5ca0*/  FMUL.FTZ R188, R0, c[0x0][0x23c] ;  /* 0x00008f0000bc7a20 */ /* 0x000fe20000410000 */
[----:B------:R-:W1:Y:S01]  /*5cb0*/  MUFU.EX2 R174, R174 ;  /* 0x000000ae00ae7308 */ /* 0x000e620000000800 */
[--C-:B------:R-:W-:Y:S01]  /*5cc0*/  FFMA.FTZ R164, R12, c[0x0][0x23c], -R189.reuse ;  /* 0x00008f000ca47a23 */ /* 0x100fe200000108bd */
[----:B------:R-:W-:Y:S01]  /*5cd0*/  FSEL R12, R3, RZ, P1 ;  /* 0x000000ff030c7208 */ /* 0x000fe20000800000 */
[--C-:B------:R-:W-:Y:S01]  /*5ce0*/  FFMA.FTZ R177, R192, c[0x0][0x23c], -R189.reuse ;  /* 0x00008f00c0b17a23 */ /* 0x100fe200000108bd */
[----:B------:R-:W-:Y:S01]  /*5cf0*/  FSEL R188, R188, RZ, P0 ;  /* 0x000000ffbcbc7208 */ /* 0x000fe20000000000 */
[----:B------:R-:W-:Y:S01]  /*5d00*/  FFMA.FTZ R168, R4, c[0x0][0x23c], -R189 ;  /* 0x00008f0004a87a23 */ /* 0x000fe200000108bd */
[----:B--2---:R-:W-:Y:S01]  /*5d10*/  FSEL R8, R197, RZ, P3 ;  /* 0x000000ffc5087208 */ /* 0x004fe20001800000 */
[----:B------:R-:W-:Y:S01]  /*5d20*/  FADD.FTZ R12, R165, -R12 ;  /* 0x8000000ca50c7221 */ /* 0x000fe20000010000 */
[----:B------:R-:W-:Y:S01]  /*5d30*/  MUFU.EX2 R169, R169 ;  /* 0x000000a900a97308 */ /* 0x000fe20000000800 */
[--C-:B------:R-:W-:Y:S01]  /*5d40*/  FFMA.FTZ R6, R13, c[0x0][0x23c], -R188.reuse ;  /* 0x00008f000d067a23 */ /* 0x100fe200000108bc */
[----:B------:R-:W-:Y:S01]  /*5d50*/  FSEL R13, R196, RZ, P2 ;  /* 0x000000ffc40d7208 */ /* 0x000fe20001000000 */
[----:B------:R-:W-:Y:S01]  /*5d60*/  FFMA.FTZ R23, R23, c[0x0][0x23c], -R188 ;  /* 0x00008f0017177a23 */ /* 0x000fe200000108bc */
[----:B------:R-:W-:Y:S01]  /*5d70*/  PRMT R192, R16, 0x7054, R16 ;  /* 0x0000705410c07816 */ /* 0x000fe20000000010 */
[----:B------:R-:W-:-:S02]  /*5d80*/  FADD.FTZ R8, R167, -R8 ;  /* 0x80000008a7087221 */ /* 0x000fc40000010000 */
[----:B------:R-:W-:Y:S01]  /*5d90*/  FADD.FTZ R10, R166, -R13 ;  /* 0x8000000da60a7221 */ /* 0x000fe20000010000 */
[----:B------:R2:W-:Y:S01]  /*5da0*/  MUFU.EX2 R167, R6 ;  /* 0x0000000600a77308 */ /* 0x0005e20000000800 */
[--C-:B------:R-:W-:Y:S01]  /*5db0*/  HSET2.LE.AND R7, R7, R192.reuse, PT ;  /* 0x000000c007077233 */ /* 0x100fe20003803000 */
[--C-:B------:R-:W-:Y:S01]  /*5dc0*/  FFMA.FTZ R178, R9, c[0x0][0x23c], -R188.reuse ;  /* 0x00008f0009b27a23 */ /* 0x100fe200000108bc */
[--C-:B------:R-:W-:Y:S01]  /*5dd0*/  HSET2.LE.AND R181, R181, R192.reuse, PT ;  /* 0x000000c0b5b57233 */ /* 0x100fe20003803000 */
[----:B------:R-:W-:Y:S01]  /*5de0*/  FMUL.FTZ R194, R8, c[0x0][0x23c] ;  /* 0x00008f0008c27a20 */ /* 0x000fe20000410000 */
[----:B------:R-:W-:Y:S01]  /*5df0*/  FSEL R13, R0, RZ, P0 ;  /* 0x000000ff000d7208 */ /* 0x000fe20000000000 */
[----:B------:R-:W-:Y:S01]  /*5e00*/  FMUL.FTZ R180, R12, c[0x0][0x23c] ;  /* 0x00008f000cb47a20 */ /* 0x000fe20000410000 */
[--C-:B------:R-:W-:Y:S01]  /*5e10*/  HSET2.LE.AND R11, R11, R192.reuse, PT ;  /* 0x000000c00b0b7233 */ /* 0x100fe20003803000 */
[----:B------:R-:W3:Y:S01]  /*5e20*/  MUFU.EX2 R166, R23 ;  /* 0x0000001700a67308 */ /* 0x000ee20000000800 */
[----:B------:R-:W-:Y:S01]  /*5e30*/  FFMA.FTZ R165, R17, c[0x0][0x23c], -R188 ;  /* 0x00008f0011a57a23 */ /* 0x000fe200000108bc */
[----:B-1----:R-:W-:Y:S01]  /*5e40*/  F2FP.PACK_AB R17, R174, R175 ;  /* 0x000000afae11723e */ /* 0x002fe200000000ff */
[----:B------:R-:W-:Y:S01]  /*5e50*/  FADD.FTZ R4, R18, -R13 ;  /* 0x8000000d12047221 */ /* 0x000fe20000010000 */
[----:B------:R-:W-:-:S04]  /*5e60*/  HSET2.LE.AND R5, R5, R192, PT ;  /* 0x000000c005057233 */ /* 0x000fc80003803000 */
[----:B------:R-:W1:Y:S01]  /*5e70*/  MUFU.EX2 R164, R164 ;  /* 0x000000a400a47308 */ /* 0x000e620000000800 */
[----:B--2---:R-:W-:Y:S01]  /*5e80*/  HSET2.LE.AND R6, R195, R192, PT ;  /* 0x000000c0c3067233 */ /* 0x004fe20003803000 */
[----:B---3--:R-:W-:-:S06]  /*5e90*/  F2FP.PACK_AB R14, R166, R167 ;  /* 0x000000a7a60e723e */ /* 0x008fcc00000000ff */
[----:B------:R-:W-:Y:S01]  /*5ea0*/  MUFU.EX2 R168, R168 ;  /* 0x000000a800a87308 */ /* 0x000fe20000000800 */
[----:B------:R-:W-:Y:S02]  /*5eb0*/  LOP3.LUT R7, R7, R14, RZ, 0xc0, !PT ;  /* 0x0000000e07077212 */ /* 0x000fe400078ec0ff */
[----:B------:R-:W-:Y:S02]  /*5ec0*/  F2FP.PACK_AB R14, R176, R193 ;  /* 0x000000c1b00e723e */ /* 0x000fe400000000ff */
[----:B-1----:R-:W-:-:S03]  /*5ed0*/  F2FP.PACK_AB R9, R164, R169 ;  /* 0x000000a9a409723e */ /* 0x002fc600000000ff */
[----:B------:R-:W1:Y:S01]  /*5ee0*/  MUFU.EX2 R177, R177 ;  /* 0x000000b100b17308 */ /* 0x000e620000000800 */
[----:B------:R-:W-:Y:S01]  /*5ef0*/  LOP3.LUT R8, R181, R14, RZ, 0xc0, !PT ;  /* 0x0000000eb5087212 */ /* 0x000fe200078ec0ff */
[----:B------:R-:W-:Y:S01]  /*5f00*/  FMUL.FTZ R181, R10, c[0x0][0x23c] ;  /* 0x00008f000ab57a20 */ /* 0x000fe20000410000 */
[----:B------:R-:W-:Y:S01]  /*5f10*/  LOP3.LUT R6, R6, R9, RZ, 0xc0, !PT ;  /* 0x0000000906067212 */ /* 0x000fe200078ec0ff */
[--C-:B------:R-:W-:Y:S01]  /*5f20*/  HSET2.LE.AND R9, R179, R192.reuse, PT ;  /* 0x000000c0b3097233 */ /* 0x100fe20003803000 */
[----:B------:R-:W-:Y:S01]  /*5f30*/  F2FP.PACK_AB R14, R172, R173 ;  /* 0x000000adac0e723e */ /* 0x000fe200000000ff */
[----:B------:R-:W-:Y:S01]  /*5f40*/  FMUL.FTZ R179, R4, c[0x0][0x23c] ;  /* 0x00008f0004b37a20 */ /* 0x000fe20000410000 */
[----:B------:R-:W-:Y:S01]  /*5f50*/  HSET2.LE.AND R10, R21, R192, PT ;  /* 0x000000c0150a7233 */ /* 0x000fe20003803000 */
[----:B------:R-:W-:Y:S01]  /*5f60*/  MUFU.EX2 R178, R178 ;  /* 0x000000b200b27308 */ /* 0x000fe20000000800 */
[----:B------:R-:W-:Y:S01]  /*5f70*/  LOP3.LUT R9, R9, R14, RZ, 0xc0, !PT ;  /* 0x0000000e09097212 */ /* 0x000fe200078ec0ff */
[----:B------:R-:W-:Y:S01]  /*5f80*/  LDSM.16.MT88.4 R20, [R210+0xb000] ;  /* 0x00b00000d214783b */ /* 0x000fe20000004200 */
[----:B------:R-:W-:-:S02]  /*5f90*/  F2FP.PACK_AB R4, R170, R171 ;  /* 0x000000abaa04723e */ /* 0x000fc400000000ff */
[----:B------:R-:W-:Y:S01]  /*5fa0*/  LOP3.LUT R10, R10, R17, RZ, 0xc0, !PT ;  /* 0x000000110a0a7212 */ /* 0x000fe200078ec0ff */
[----:B------:R-:W2:Y:S01]  /*5fb0*/  LDSM.16.MT88.4 R12, [R212+0xa000] ;  /* 0x00a00000d40c783b */ /* 0x000ea20000004200 */
[----:B------:R-:W-:Y:S01]  /*5fc0*/  LOP3.LUT R11, R11, R4, RZ, 0xc0, !PT ;  /* 0x000000040b0b7212 */ /* 0x000fe200078ec0ff */
[----:B------:R-:W3:Y:S01]  /*5fd0*/  MUFU.EX2 R165, R165 ;  /* 0x000000a500a57308 */ /* 0x000ee20000000800 */
[----:B------:R-:W-:Y:S01]  /*5fe0*/  HSET2.LE.AND R4, R19, R192, PT ;  /* 0x000000c013047233 */ /* 0x000fe20003803000 */
[----:B-1----:R-:W-:-:S04]  /*5ff0*/  F2FP.PACK_AB R17, R177, R168 ;  /* 0x000000a8b111723e */ /* 0x002fc800000000ff */
[----:B------:R-:W-:Y:S02]  /*6000*/  LOP3.LUT R4, R4, R17, RZ, 0xc0, !PT ;  /* 0x0000001104047212 */ /* 0x000fe400078ec0ff */
[----:B------:R-:W1:Y:S08]  /*6010*/  MUFU.EX2 R194, R194 ;  /* 0x000000c200c27308 */ /* 0x000e700000000800 */
[----:B------:R-:W4:Y:S01]  /*6020*/  MUFU.EX2 R181, R181 ;  /* 0x000000b500b57308 */ /* 0x000f220000000800 */
[----:B---3--:R-:W-:-:S04]  /*6030*/  F2FP.PACK_AB R16, R165, R178 ;  /* 0x000000b2a510723e */ /* 0x008fc800000000ff */
[----:B------:R-:W-:Y:S02]  /*6040*/  LOP3.LUT R5, R5, R16, RZ, 0xc0, !PT ;  /* 0x0000001005057212 */ /* 0x000fe400078ec0ff */
[----:B------:R-:W3:Y:S01]  /*6050*/  LDSM.16.MT88.4 R16, [R210+0xa000] ;  /* 0x00a00000d210783b */ /* 0x000ee20000004200 */
[----:B------:R-:W2:Y:S01]  /*6060*/  MUFU.EX2 R180, R180 ;  /* 0x000000b400b47308 */ /* 0x000ea20000000800 */
[-C--:B-1----:R-:W-:Y:S02]  /*6070*/  FMUL.FTZ R160, R160, R194.reuse ;  /* 0x000000c2a0a07220 */ /* 0x082fe40000410000 */
[-C--:B------:R-:W-:Y:S02]  /*6080*/  FMUL.FTZ R161, R161, R194.reuse ;  /* 0x000000c2a1a17220 */ /* 0x080fe40000410000 */
[-C--:B------:R-:W-:Y:S02]  /*6090*/  FMUL.FTZ R40, R40, R194.reuse ;  /* 0x000000c228287220 */ /* 0x080fe40000410000 */
[----:B------:R-:W-:Y:S01]  /*60a0*/  FMUL.FTZ R41, R41, R194 ;  /* 0x000000c229297220 */ /* 0x000fe20000410000 */
[----:B------:R-:W1:Y:S01]  /*60b0*/  MUFU.EX2 R179, R179 ;  /* 0x000000b300b37308 */ /* 0x000e620000000800 */
[----:B----4-:R-:W-:-:S02]  /*60c0*/  FMUL.FTZ R162, R162, R181 ;  /* 0x000000b5a2a27220 */ /* 0x010fc40000410000 */
[-C--:B------:R-:W-:Y:S02]  /*60d0*/  FMUL.FTZ R163, R163, R181.reuse ;  /* 0x000000b5a3a37220 */ /* 0x080fe40000410000 */
[-C--:B------:R-:W-:Y:S02]  /*60e0*/  FMUL.FTZ R42, R42, R181.reuse ;  /* 0x000000b52a2a7220 */ /* 0x080fe40000410000 */
[----:B------:R-:W-:Y:S02]  /*60f0*/  FMUL.FTZ R43, R43, R181 ;  /* 0x000000b52b2b7220 */ /* 0x000fe40000410000 */
[-C--:B--2---:R-:W-:Y:S01]  /*6100*/  FMUL.FTZ R156, R156, R180.reuse ;  /* 0x000000b49c9c7220 */ /* 0x084fe20000410000 */
[----:B------:R-:W-:Y:S01]  /*6110*/  HMMA.16816.F32 R160, R8, R12, R160 ;  /* 0x0000000c08a0723c */ /* 0x000fe200000018a0 */
[-C--:B------:R-:W-:Y:S02]  /*6120*/  FMUL.FTZ R157, R157, R180.reuse ;  /* 0x000000b49d9d7220 */ /* 0x080fe40000410000 */
[----:B------:R-:W-:-:S02]  /*6130*/  FMUL.FTZ R36, R36, R180 ;  /* 0x000000b424247220 */ /* 0x000fc40000410000 */
[----:B------:R-:W-:Y:S02]  /*6140*/  FMUL.FTZ R37, R37, R180 ;  /* 0x000000b425257220 */ /* 0x000fe40000410000 */
[-C--:B-1----:R-:W-:Y:S01]  /*6150*/  FMUL.FTZ R158, R158, R179.reuse ;  /* 0x000000b39e9e7220 */ /* 0x082fe20000410000 */
        /* <DEDUP_REMOVED lines=16> */
[-C--:B---3--:R-:W-:Y:S01]  /*6260*/  HMMA.16816.F32 R44, R8, R16.reuse, R44 ;  /* 0x00000010082c723c */ /* 0x088fe2000000182c */
        /* <DEDUP_REMOVED lines=15> */
[----:B------:R-:W-:Y:S01]  /*6360*/  FMUL.FTZ R65, R65, R180 ;  /* 0x000000b441417220 */ /* 0x000fe20000410000 */
[----:B------:R-:W2:Y:S01]  /*6370*/  LDSM.16.MT88.4 R16, [R208+0xa000] ;  /* 0x00a00000d010783b */ /* 0x000ea20000004200 */
        /* <DEDUP_REMOVED lines=24> */
[----:B------:R-:W-:Y:S01]  /*6500*/  FMUL.FTZ R89, R89, R194 ;  /* 0x000000c259597220 */ /* 0x000fe20000410000 */
[----:B--2---:R-:W-:Y:S01]  /*6510*/  HMMA.16816.F32 R76, R8, R16, R76 ;  /* 0x00000010084c723c */ /* 0x004fe2000000184c */
[-C--:B------:R-:W-:Y:S02]  /*6520*/  FMUL.FTZ R90, R90, R181.reuse ;  /* 0x000000b55a5a7220 */ /* 0x080fe40000410000 */
[----:B------:R-:W-:-:S02]  /*6530*/  FMUL.FTZ R91, R91, R181 ;  /* 0x000000b55b5b7220 */ /* 0x000fc40000410000 */
[-C--:B------:R-:W-:Y:S02]  /*6540*/  FMUL.FTZ R84, R84, R180.reuse ;  /* 0x000000b454547220 */ /* 0x080fe40000410000 */
[----:B------:R-:W-:Y:S01]  /*6550*/  FMUL.FTZ R85, R85, R180 ;  /* 0x000000b455557220 */ /* 0x000fe20000410000 */
[----:B------:R-:W-:Y:S01]  /*6560*/  HMMA.16816.F32 R80, R4, R16, R80 ;  /* 0x000000100450723c */ /* 0x000fe20000001850 */
[-C--:B------:R-:W-:Y:S02]  /*6570*/  FMUL.FTZ R86, R86, R179.reuse ;  /* 0x000000b356567220 */ /* 0x080fe40000410000 */
        /* <DEDUP_REMOVED lines=9> */
[-C--:B------:R-:W-:Y:S01]  /*6610*/  FMUL.FTZ R98, R98, R179.reuse ;  /* 0x000000b362627220 */ /* 0x080fe20000410000 */
[----:B------:R-:W2:Y:S01]  /*6620*/  LDSM.16.MT88.4 R16, [R209+0xb000] ;  /* 0x00b00000d110783b */ /* 0x000ea20000004200 */
[----:B------:R-:W-:Y:S02]  /*6630*/  FMUL.FTZ R99, R99, R179 ;  /* 0x000000b363637220 */ /* 0x000fe40000410000 */
[----:B------:R-:W-:-:S02]  /*6640*/  FMUL.FTZ R104, R104, R194 ;  /* 0x000000c268687220 */ /* 0x000fc40000410000 */
[----:B------:R-:W-:Y:S01]  /*6650*/  FMUL.FTZ R105, R105, R194 ;  /* 0x000000c269697220 */ /* 0x000fe20000410000 */
[-C--:B-1----:R-:W-:Y:S01]  /*6660*/  HMMA.16816.F32 R92, R8, R12.reuse, R92 ;  /* 0x0000000c085c723c */ /* 0x082fe2000000185c */
        /* <DEDUP_REMOVED lines=8> */
[-C--:B------:R-:W-:Y:S01]  /*66f0*/  FMUL.FTZ R153, R153, R194.reuse ;  /* 0x000000c299997220 */ /* 0x080fe20000410000 */
[----:B------:R-:W-:Y:S01]  /*6700*/  HMMA.16816.F32 R104, R8, R14, R104 ;  /* 0x0000000e0868723c */ /* 0x000fe20000001868 */
[-C--:B------:R-:W-:Y:S02]  /*6710*/  FMUL.FTZ R116, R116, R194.reuse ;  /* 0x000000c274747220 */ /* 0x080fe40000410000 */
[----:B------:R-:W-:Y:S02]  /*6720*/  FMUL.FTZ R117, R117, R194 ;  /* 0x000000c275757220 */ /* 0x000fe40000410000 */
[----:B------:R-:W-:-:S02]  /*6730*/  FMUL.FTZ R154, R154, R181 ;  /* 0x000000b59a9a7220 */ /* 0x000fc40000410000 */
[-C--:B------:R-:W-:Y:S01]  /*6740*/  FMUL.FTZ R155, R155, R181.reuse ;  /* 0x000000b59b9b7220 */ /* 0x080fe20000410000 */
[----:B------:R-:W-:Y:S01]  /*6750*/  HMMA.16816.F32 R100, R4, R14, R100 ;  /* 0x0000000e0464723c */ /* 0x000fe20000001864 */
[----:B------:R-:W1:Y:S01]  /*6760*/  LDSM.16.MT88.4 R12, [R208+0xb000] ;  /* 0x00b00000d00c783b */ /* 0x000e620000004200 */
        /* <DEDUP_REMOVED lines=21> */
[----:B------:R-:W-:-:S05]  /*68c0*/  FMUL.FTZ R139, R139, R181 ;  /* 0x000000b58b8b7220 */ /* 0x000fca0000410000 */
[C---:B-1----:R-:W-:Y:S08]  /*68d0*/  HMMA.16816.F32 R144, R8.reuse, R12, R144 ;  /* 0x0000000c0890723c */ /* 0x042ff00000001890 */
[----:B------:R-:W-:Y:S07]  /*68e0*/  HMMA.16816.F32 R136, R8, R14, R136 ;  /* 0x0000000e0888723c */ /* 0x000fee0000001888 */
[----:B------:R-:W-:-:S02]  /*68f0*/  MOV R10, R204 ;  /* 0x000000cc000a7202 */ /* 0x000fc40000000f00 */
[----:B------:R-:W-:Y:S02]  /*6900*/  MOV R11, R205 ;  /* 0x000000cd000b7202 */ /* 0x000fe40000000f00 */
[----:B------:R1:W5:Y:S01]  /*6910*/  LDL.LU.64 R204, [R1+0x20] ;  /* 0x0000200001cc7983 */ /* 0x0003620000300a00 */
[-C--:B------:R-:W-:Y:S01]  /*6920*/  FMUL.FTZ R108, R108, R180.reuse ;  /* 0x000000b46c6c7220 */ /* 0x080fe20000410000 */
[----:B------:R-:W-:Y:S01]  /*6930*/  UISETP.GE.AND UP0, UPT, UR26, 0x3, UPT ;  /* 0x000000031a00788c */ /* 0x000fe2000bf06270 */
[-C--:B------:R-:W-:Y:S02]  /*6940*/  FMUL.FTZ R109, R109, R180.reuse ;  /* 0x000000b46d6d7220 */ /* 0x080fe40000410000 */
[-C--:B------:R-:W-:Y:S02]  /*6950*/  FMUL.FTZ R110, R110, R179.reuse ;  /* 0x000000b36e6e7220 */ /* 0x080fe40000410000 */
[----:B------:R-:W-:Y:S01]  /*6960*/  FMUL.FTZ R111, R111, R179 ;  /* 0x000000b36f6f7220 */ /* 0x000fe20000410000 */
[----:B------:R-:W-:Y:S01]  /*6970*/  PLOP3.LUT P0, PT, PT, PT, UP0, 0x80, 0x0 ;  /* 0x000000000000781c */ /* 0x000fe20003f0f008 */
[----:B------:R-:W-:-:S02]  /*6980*/  FMUL.FTZ R140, R140, R180 ;  /* 0x000000b48c8c7220 */ /* 0x000fc40000410000 */
[-C--:B------:R-:W-:Y:S02]  /*6990*/  FMUL.FTZ R141, R141, R180.reuse ;  /* 0x000000b48d8d7220 */ /* 0x080fe40000410000 */
        /* <DEDUP_REMOVED lines=8> */
[----:B------:R-:W-:-:S04]  /*6a20*/  IMAD.WIDE.U32 R8, R34, -0x2daee0ad, RZ ;  /* 0xd2511f5322087825 */ /* 0x000fc800078e00ff */
[-C--:B------:R-:W-:Y:S01]  /*6a30*/  FMUL.FTZ R124, R124, R180.reuse ;  /* 0x000000b47c7c7220 */ /* 0x080fe20000410000 */
[----:B------:R-:W-:Y:S01]  /*6a40*/  LOP3.LUT R199, R9, UR17, R198, 0x96, !PT ;  /* 0x0000001109c77c12 */ /* 0x000fe2000f8e96c6 */
[----:B------:R-:W-:Y:S01]  /*6a50*/  FMUL.FTZ R125, R125, R180 ;  /* 0x000000b47d7d7220 */ /* 0x000fe20000410000 */
[----:B------:R-:W-:Y:S01]  /*6a60*/  LOP3.LUT R12, R8, 0xffff, RZ, 0xc0, !PT ;  /* 0x0000ffff080c7812 */ /* 0x000fe200078ec0ff */
[-C--:B------:R-:W-:Y:S01]  /*6a70*/  FMUL.FTZ R126, R126, R179.reuse ;  /* 0x000000b37e7e7220 */ /* 0x080fe20000410000 */
[----:B------:R-:W-:Y:S01]  /*6a80*/  SHF.R.U32.HI R9, RZ, 0x10, R8 ;  /* 0x00000010ff097819 */ /* 0x000fe20000011608 */
[----:B------:R-:W-:Y:S01]  /*6a90*/  FMUL.FTZ R127, R127, R179 ;  /* 0x000000b37f7f7220 */ /* 0x000fe20000410000 */
[----:B------:R-:W-:Y:S01]  /*6aa0*/  HMMA.16816.F32 R112, R4, R22, R112 ;  /* 0x000000160470723c */ /* 0x000fe20000001870 */
[----:B------:R-:W-:Y:S01]  /*6ab0*/  IMAD.WIDE.U32 R20, R35, -0x2daee0ad, RZ ;  /* 0xd2511f5323147825 */ /* 0x000fe200078e00ff */
[----:B------:R-:W-:-:S03]  /*6ac0*/  LOP3.LUT R9, R9, 0xff, RZ, 0xc0, !PT ;  /* 0x000000ff09097812 */ /* 0x000fc600078ec0ff */
[-C--:B------:R-:W-:Y:S01]  /*6ad0*/  FMUL.FTZ R148, R148, R180.reuse ;  /* 0x000000b494947220 */ /* 0x080fe20000410000 */
[----:B------:R-:W-:Y:S01]  /*6ae0*/  SHF.R.U32.HI R13, RZ, 0x18, R20 ;  /* 0x00000018ff0d7819 */ /* 0x000fe20000011614 */
[----:B------:R-:W-:Y:S01]  /*6af0*/  FMUL.FTZ R149, R149, R180 ;  /* 0x000000b495957220 */ /* 0x000fe20000410000 */
[----:B------:R-:W-:Y:S01]  /*6b00*/  MOV R22, R10 ;  /* 0x0000000a00167202 */ /* 0x000fe20000000f00 */
[C---:B------:R-:W-:Y:S01]  /*6b10*/  HMMA.16816.F32 R124, R4.reuse, R16, R124 ;  /* 0x00000010047c723c */ /* 0x040fe2000000187c */
[-C--:B------:R-:W-:Y:S01]  /*6b20*/  FMUL.FTZ R150, R150, R179.reuse ;  /* 0x000000b396967220 */ /* 0x080fe20000410000 */
[----:B------:R-:W-:Y:S01]  /*6b30*/  LOP3.LUT R10, R8, 0xff, RZ, 0xc0, !PT ;  /* 0x000000ff080a7812 */ /* 0x000fe200078ec0ff */
[----:B------:R-:W-:Y:S01]  /*6b40*/  FMUL.FTZ R151, R151, R179 ;  /* 0x000000b397977220 */ /* 0x000fe20000410000 */
[----:B------:R-:W-:Y:S01]  /*6b50*/  SHF.R.U32.HI R8, RZ, 0x18, R8 ;  /* 0x00000018ff087819 */ /* 0x000fe20000011608 */
[----:B------:R-:W-:Y:S01]  /*6b60*/  FFMA.FTZ R193, R243, R194, R193 ;  /* 0x000000c2f3c17223 */ /* 0x000fe200000100c1 */
[----:B------:R-:W-:Y:S01]  /*6b70*/  MOV R23, R11 ;  /* 0x0000000b00177202 */ /* 0x000fe20000000f00 */
[----:B------:R-:W-:Y:S01]  /*6b80*/  FFMA.FTZ R194, R31, c[0x0][0x23c], -R191 ;  /* 0x00008f001fc27a23 */ /* 0x000fe200000108bf */
[----:B------:R-:W-:Y:S01]  /*6b90*/  SHF.R.U32.HI R16, RZ, 0x10, R20 ;  /* 0x00000010ff107819 */ /* 0x000fe20000011614 */
[----:B------:R-:W-:Y:S01]  /*6ba0*/  FFMA.FTZ R182, R182, c[0x0][0x23c], -R190 ;  /* 0x00008f00b6b67a23 */ /* 0x000fe200000108be */
[----:B------:R-:W-:Y:S01]  /*6bb0*/  PRMT R9, R9, 0x5410, R8 ;  /* 0x0000541009097816 */ /* 0x000fe20000000008 */
[C---:B------:R-:W-:Y:S01]  /*6bc0*/  HMMA.16816.F32 R148, R4.reuse, R18, R148 ;  /* 0x000000120494723c */ /* 0x040fe20000001894 */
[----:B------:R-:W-:Y:S01]  /*6bd0*/  LOP3.LUT R16, R16, 0xff, RZ, 0xc0, !PT ;  /* 0x000000ff10107812 */ /* 0x000fe200078ec0ff */
[----:B------:R-:W-:Y:S01]  /*6be0*/  FFMA.FTZ R195, R28, c[0x0][0x23c], -R189 ;  /* 0x00008f001cc37a23 */ /* 0x000fe200000108bd */
[----:B------:R-:W-:Y:S01]  /*6bf0*/  LOP3.LUT R11, R21, UR17, R22, 0x96, !PT ;  /* 0x00000011150b7c12 */ /* 0x000fe2000f8e9616 */
[----:B------:R-:W-:Y:S01]  /*6c00*/  FFMA.FTZ R30, R30, c[0x0][0x23c], -R191 ;  /* 0x00008f001e1e7a23 */ /* 0x000fe200000108bf */
[----:B------:R-:W-:Y:S01]  /*6c10*/  LOP3.LUT R8, R199, 0xffff, RZ, 0xc0, !PT ;  /* 0x0000ffffc7087812 */ /* 0x000fe200078ec0ff */
[----:B------:R-:W-:Y:S01]  /*6c20*/  FFMA.FTZ R183, R183, c[0x0][0x23c], -R190 ;  /* 0x00008f00b7b77a23 */ /* 0x000fe200000108be */
[----:B------:R-:W-:Y:S01]  /*6c30*/  SHF.R.U32.HI R19, RZ, 0x8, R12 ;  /* 0x00000008ff137819 */ /* 0x000fe2000001160c */
[----:B------:R-:W-:Y:S01]  /*6c40*/  FFMA.FTZ R24, R24, c[0x0][0x23c], -R189 ;  /* 0x00008f0018187a23 */ /* 0x000fe200000108bd */
[----:B------:R-:W-:Y:S01]  /*6c50*/  LOP3.LUT R18, R20, 0xffff, RZ, 0xc0, !PT ;  /* 0x0000ffff14127812 */ /* 0x000fe200078ec0ff */
[----:B------:R-:W-:Y:S01]  /*6c60*/  FFMA.FTZ R184, R184, c[0x0][0x23c], -R191 ;  /* 0x00008f00b8b87a23 */ /* 0x000fe200000108bf */
[----:B------:R-:W-:Y:S01]  /*6c70*/  PRMT R23, R16, 0x5410, R13 ;  /* 0x0000541010177816 */ /* 0x000fe2000000000d */
[----:B------:R-:W-:Y:S01]  /*6c80*/  FFMA.FTZ R185, R185, c[0x0][0x23c], -R191 ;  /* 0x00008f00b9b97a23 */ /* 0x000fe200000108bf */
[----:B------:R-:W-:Y:S01]  /*6c90*/  SHF.R.U32.HI R8, RZ, 0x8, R8 ;  /* 0x00000008ff087819 */ /* 0x000fe20000011608 */
[--C-:B------:R-:W-:Y:S01]  /*6ca0*/  FFMA.FTZ R186, R186, c[0x0][0x23c], -R190.reuse ;  /* 0x00008f00baba7a23 */ /* 0x100fe200000108be */
[----:B------:R-:W-:Y:S01]  /*6cb0*/  LOP3.LUT R21, R199, 0xff, RZ, 0xc0, !PT ;  /* 0x000000ffc7157812 */ /* 0x000fe200078ec0ff */
[----:B------:R-:W-:Y:S01]  /*6cc0*/  FFMA.FTZ R187, R187, c[0x0][0x23c], -R190 ;  /* 0x00008f00bbbb7a23 */ /* 0x000fe200000108be */
[----:B------:R-:W-:Y:S01]  /*6cd0*/  LOP3.LUT R16, R11, 0xffff, RZ, 0xc0, !PT ;  /* 0x0000ffff0b107812 */ /* 0x000fe200078ec0ff */
[----:B------:R-:W-:Y:S01]  /*6ce0*/  FFMA.FTZ R198, R25, c[0x0][0x23c], -R189 ;  /* 0x00008f0019c67a23 */ /* 0x000fe200000108bd */
[----:B------:R-:W-:Y:S01]  /*6cf0*/  PRMT R19, R10, 0x5410, R19 ;  /* 0x000054100a137816 */ /* 0x000fe20000000013 */
[----:B------:R-:W-:Y:S01]  /*6d00*/  FFMA.FTZ R32, R32, c[0x0][0x23c], -R189 ;  /* 0x00008f0020207a23 */ /* 0x000fe200000108bd */
[----:B------:R-:W-:Y:S01]  /*6d10*/  LOP3.LUT R10, R11, 0xff, RZ, 0xc0, !PT ;  /* 0x000000ff0b0a7812 */ /* 0x000fe200078ec0ff */
[----:B------:R2:W-:Y:S01]  /*6d20*/  MUFU.EX2 R191, R30 ;  /* 0x0000001e00bf7308 */ /* 0x0005e20000000800 */
[--C-:B------:R-:W-:Y:S01]  /*6d30*/  SHF.R.U32.HI R12, RZ, 0x10, R11.reuse ;  /* 0x00000010ff0c7819 */ /* 0x100fe2000001160b */
[--C-:B------:R-:W-:Y:S01]  /*6d40*/  FFMA.FTZ R243, R27, c[0x0][0x23c], -R188.reuse ;  /* 0x00008f001bf37a23 */ /* 0x100fe200000108bc */
[----:B------:R-:W-:Y:S01]  /*6d50*/  SHF.R.U32.HI R13, RZ, 0x18, R11 ;  /* 0x00000018ff0d7819 */ /* 0x000fe2000001160b */
[----:B------:R-:W-:Y:S01]  /*6d60*/  FFMA.FTZ R33, R33, c[0x0][0x23c], -R188 ;  /* 0x00008f0021217a23 */ /* 0x000fe200000108bc */
[----:B------:R-:W-:Y:S01]  /*6d70*/  PRMT R21, R21, 0x5410, R8 ;  /* 0x0000541015157816 */ /* 0x000fe20000000008 */
[----:B------:R-:W-:Y:S01]  /*6d80*/  FFMA.FTZ R190, R29, c[0x0][0x23c], -R188 ;  /* 0x00008f001dbe7a23 */ /* 0x000fe200000108bc */
[----:B------:R-:W-:Y:S01]  /*6d90*/  SHF.R.U32.HI R11, RZ, 0x8, R16 ;  /* 0x00000008ff0b7819 */ /* 0x000fe20000011610 */
[----:B------:R-:W3:Y:S01]  /*6da0*/  MUFU.EX2 R194, R194 ;  /* 0x000000c200c27308 */ /* 0x000ee20000000800 */
[----:B------:R-:W-:Y:S01]  /*6db0*/  SHF.R.U32.HI R8, RZ, 0x10, R199 ;  /* 0x00000010ff087819 */ /* 0x000fe200000116c7 */
[----:B------:R-:W-:Y:S01]  /*6dc0*/  FFMA.FTZ R26, R26, c[0x0][0x23c], -R188 ;  /* 0x00008f001a1a7a23 */ /* 0x000fe200000108bc */
[----:B------:R-:W-:Y:S01]  /*6dd0*/  LOP3.LUT R12, R12, 0xff, RZ, 0xc0, !PT ;  /* 0x000000ff0c0c7812 */ /* 0x000fe200078ec0ff */
[--C-:B------:R-:W-:Y:S01]  /*6de0*/  HSET2.LE.AND R22, R9, R192.reuse, PT ;  /* 0x000000c009167233 */ /* 0x100fe20003803000 */
[----:B------:R-:W-:Y:S01]  /*6df0*/  PRMT R11, R10, 0x5410, R11 ;  /* 0x000054100a0b7816 */ /* 0x000fe2000000000b */
[-C--:B------:R-:W-:Y:S01]  /*6e00*/  FMUL.FTZ R9, R133, R180.reuse ;  /* 0x000000b485097220 */ /* 0x080fe20000410000 */
[----:B------:R-:W-:Y:S01]  /*6e10*/  SHF.R.U32.HI R25, RZ, 0x18, R199 ;  /* 0x00000018ff197819 */ /* 0x000fe200000116c7 */
[----:B------:R-:W-:Y:S01]  /*6e20*/  MUFU.EX2 R182, R182 ;  /* 0x000000b600b67308 */ /* 0x000fe20000000800 */
[----:B------:R-:W-:Y:S01]  /*6e30*/  LOP3.LUT R8, R8, 0xff, RZ, 0xc0, !PT ;  /* 0x000000ff08087812 */ /* 0x000fe200078ec0ff */
[-C--:B------:R-:W-:Y:S01]  /*6e40*/  FMUL.FTZ R10, R134, R179.reuse ;  /* 0x000000b3860a7220 */ /* 0x080fe20000410000 */
[----:B------:R-:W-:Y:S01]  /*6e50*/  PRMT R13, R12, 0x5410, R13 ;  /* 0x000054100c0d7816 */ /* 0x000fe2000000000d */
[--C-:B------:R-:W-:Y:S01]  /*6e60*/  HSET2.LE.AND R12, R11, R192.reuse, PT ;  /* 0x000000c00b0c7233 */ /* 0x100fe20003803000 */
[----:B------:R-:W-:Y:S01]  /*6e70*/  LOP3.LUT R17, R20, 0xff, RZ, 0xc0, !PT ;  /* 0x000000ff14117812 */ /* 0x000fe200078ec0ff */
[----:B------:R-:W-:Y:S01]  /*6e80*/  FMUL.FTZ R11, R135, R179 ;  /* 0x000000b3870b7220 */ /* 0x000fe20000410000 */
[----:B------:R-:W-:Y:S01]  /*6e90*/  SHF.R.U32.HI R18, RZ, 0x8, R18 ;  /* 0x00000008ff127819 */ /* 0x000fe20000011612 */
[----:B------:R-:W4:Y:S01]  /*6ea0*/  MUFU.EX2 R189, R183 ;  /* 0x000000b700bd7308 */ /* 0x000f220000000800 */
[----:B------:R-:W-:Y:S01]  /*6eb0*/  PRMT R25, R8, 0x5410, R25 ;  /* 0x0000541008197816 */ /* 0x000fe20000000019 */
[-C--:B------:R-:W-:Y:S01]  /*6ec0*/  FMUL.FTZ R8, R132, R180.reuse ;  /* 0x000000b484087220 */ /* 0x080fe20000410000 */
[----:B------:R-:W-:Y:S01]  /*6ed0*/  PRMT R17, R17, 0x5410, R18 ;  /* 0x0000541011117816 */ /* 0x000fe20000000012 */
[--C-:B------:R-:W-:Y:S01]  /*6ee0*/  HSET2.LE.AND R19, R19, R192.reuse, PT ;  /* 0x000000c013137233 */ /* 0x100fe20003803000 */
[----:B--2---:R-:W-:Y:S01]  /*6ef0*/  LDSM.16.MT88.4 R28, [R209+0xa800] ;  /* 0x00a80000d11c783b */ /* 0x004fe20000004200 */
[--C-:B------:R-:W-:Y:S01]  /*6f00*/  HSET2.LE.AND R23, R23, R192.reuse, PT ;  /* 0x000000c017177233 */ /* 0x100fe20003803000 */
[----:B------:R-:W-:Y:S01]  /*6f10*/  FFMA.FTZ R173, R238, R181, R173 ;  /* 0x000000b5eead7223 */ /* 0x000fe200000100ad */
[----:B------:R-:W-:Y:S01]  /*6f20*/  MUFU.EX2 R195, R195 ;  /* 0x000000c300c37308 */ /* 0x000fe20000000800 */
[----:B------:R-:W-:Y:S01]  /*6f30*/  HMMA.16816.F32 R4, R4, R14, R8 ;  /* 0x0000000e0404723c */ /* 0x000fe20000001808 */
[--C-:B------:R-:W-:Y:S01]  /*6f40*/  HSET2.LE.AND R21, R21, R192.reuse, PT ;  /* 0x000000c015157233 */ /* 0x100fe20003803000 */
[----:B------:R-:W-:Y:S01]  /*6f50*/  FFMA.FTZ R168, R241, R180, R168 ;  /* 0x000000b4f1a87223 */ /* 0x000fe200000100a8 */
[--C-:B------:R-:W-:Y:S01]  /*6f60*/  HSET2.LE.AND R20, R25, R192.reuse, PT ;  /* 0x000000c019147233 */ /* 0x100fe20003803000 */
[----:B------:R-:W-:Y:S01]  /*6f70*/  FFMA.FTZ R178, R239, R179, R178 ;  /* 0x000000b3efb27223 */ /* 0x000fe200000100b2 */
[----:B------:R-:W-:Y:S01]  /*6f80*/  HSET2.LE.AND R13, R13, R192, PT ;  /* 0x000000c00d0d7233 */ /* 0x000fe20003803000 */
[----:B------:R-:W-:Y:S01]  /*6f90*/  FADD.FTZ R176, R176, R193 ;  /* 0x000000c1b0b07221 */ /* 0x000fe20000010000 */
[----:B------:R2:W1:Y:S01]  /*6fa0*/  MUFU.EX2 R188, R24 ;  /* 0x0000001800bc7308 */ /* 0x0004620000000800 */
[----:B---3--:R-:W-:Y:S01]  /*6fb0*/  F2FP.PACK_AB R9, R194, R191 ;  /* 0x000000bfc209723e */ /* 0x008fe200000000ff */
[----:B------:R-:W-:Y:S01]  /*6fc0*/  FADD.FTZ R172, R172, R173 ;  /* 0x000000adacac7221 */ /* 0x000fe20000010000 */
[----:B----4-:R-:W-:Y:S01]  /*6fd0*/  F2FP.PACK_AB R8, R189, R182 ;  /* 0x000000b6bd08723e */ /* 0x010fe200000000ff */
[----:B------:R-:W-:-:S02]  /*6fe0*/  FADD.FTZ R168, R177, R168 ;  /* 0x000000a8b1a87221 */ /* 0x000fc40000010000 */
[----:B------:R-:W-:Y:S01]  /*6ff0*/  FADD.FTZ R178, R165, R178 ;  /* 0x000000b2a5b27221 */ /* 0x000fe20000010000 */
[----:B------:R-:W-:Y:S01]  /*7000*/  LOP3.LUT R15, R23, R8, RZ, 0xc0, !PT ;  /* 0x00000008170f7212 */ /* 0x000fe200078ec0ff */
[----:B------:R-:W-:Y:S01]  /*7010*/  MUFU.EX2 R198, R198 ;  /* 0x000000c600c67308 */ /* 0x000fe20000000800 */
[----:B------:R-:W-:Y:S01]  /*7020*/  FADD.FTZ R175, R175, R176 ;  /* 0x000000b0afaf7221 */ /* 0x000fe20000010000 */
[----:B------:R-:W-:Y:S01]  /*7030*/  MOV R165, R3 ;  /* 0x0000000300a57202 */ /* 0x000fe20000000f00 */
[----:B------:R-:W-:Y:S02]  /*7040*/  FADD.FTZ R171, R171, R172 ;  /* 0x000000acabab7221 */ /* 0x000fe40000010000 */
[----:B------:R-:W-:Y:S02]  /*7050*/  FADD.FTZ R169, R169, R168 ;  /* 0x000000a8a9a97221 */ /* 0x000fe40000010000 */
[----:B------:R-:W-:Y:S01]  /*7060*/  FADD.FTZ R167, R167, R178 ;  /* 0x000000b2a7a77221 */ /* 0x000fe20000010000 */
[----:B--2---:R-:W-:Y:S01]  /*7070*/  HSET2.LE.AND R24, R17, R192, PT ;  /* 0x000000c011187233 */ /* 0x004fe20003803000 */
[----:B-1----:R-:W-:Y:S01]  /*7080*/  F2FP.PACK_AB R134, R188, R195 ;  /* 0x000000c3bc86723e */ /* 0x002fe200000000ff */
[----:B------:R-:W-:Y:S01]  /*7090*/  MUFU.EX2 R190, R190 ;  /* 0x000000be00be7308 */ /* 0x000fe20000000800 */
[----:B------:R-:W-:-:S02]  /*70a0*/  FADD.FTZ R175, R174, R175 ;  /* 0x000000afaeaf7221 */ /* 0x000fc40000010000 */
[----:B------:R-:W-:Y:S01]  /*70b0*/  LOP3.LUT R134, R19, R134, RZ, 0xc0, !PT ;  /* 0x0000008613867212 */ /* 0x000fe200078ec0ff */
[----:B------:R-:W-:Y:S01]  /*70c0*/  FADD.FTZ R171, R170, R171 ;  /* 0x000000abaaab7221 */ /* 0x000fe20000010000 */
[----:B------:R-:W-:Y:S01]  /*70d0*/  LOP3.LUT R14, R24, R9, RZ, 0xc0, !PT ;  /* 0x00000009180e7212 */ /* 0x000fe200078ec0ff */
[----:B------:R-:W1:Y:S01]  /*70e0*/  LDSM.16.MT88.4 R16, [R212+0xa800] ;  /* 0x00a80000d410783b */ /* 0x000e620000004200 */
[----:B------:R-:W-:Y:S01]  /*70f0*/  FADD.FTZ R169, R164, R169 ;  /* 0x000000a9a4a97221 */ /* 0x000fe20000010000 */
[----:B------:R-:W2:Y:S01]  /*7100*/  MUFU.EX2 R183, R26 ;  /* 0x0000001a00b77308 */ /* 0x000ea20000000800 */
[----:B------:R-:W-:Y:S01]  /*7110*/  FADD.FTZ R166, R166, R167 ;  /* 0x000000a7a6a67221 */ /* 0x000fe20000010000 */
[----:B------:R-:W3:Y:S01]  /*7120*/  LDSM.16.MT88.4 R8, [R210+0xa800] ;  /* 0x00a80000d208783b */ /* 0x000ee20000004200 */
[----:B------:R-:W-:-:S05]  /*7130*/  MOV R167, R197 ;  /* 0x000000c500a77202 */ /* 0x000fca0000000f00 */
[----:B------:R-:W4:Y:S08]  /*7140*/  MUFU.EX2 R199, R32 ;  /* 0x0000002000c77308 */ /* 0x000f300000000800 */
[----:B------:R-:W-:Y:S01]  /*7150*/  MUFU.EX2 R184, R184 ;  /* 0x000000b800b87308 */ /* 0x000fe20000000800 */
[----:B--2---:R-:W-:Y:S01]  /*7160*/  F2FP.PACK_AB R135, R183, R190 ;  /* 0x000000beb787723e */ /* 0x004fe200000000ff */
[----:B------:R-:W-:Y:S03]  /*7170*/  LDSM.16.MT88.4 R24, [R212+0xb800] ;  /* 0x00b80000d418783b */ /* 0x000fe60000004200 */
[----:B------:R-:W-:-:S03]  /*7180*/  LOP3.LUT R135, R22, R135, RZ, 0xc0, !PT ;  /* 0x0000008716877212 */ /* 0x000fc600078ec0ff */
[----:B------:R-:W2:Y:S01]  /*7190*/  MUFU.EX2 R185, R185 ;  /* 0x000000b900b97308 */ /* 0x000ea20000000800 */
[----:B----4-:R-:W-:Y:S01]  /*71a0*/  F2FP.PACK_AB R132, R199, R198 ;  /* 0x000000c6c784723e */ /* 0x010fe200000000ff */
[----:B------:R-:W-:-:S03]  /*71b0*/  FADD.FTZ R198, R198, R169 ;  /* 0x000000a9c6c67221 */ /* 0x000fc60000010000 */
[----:B------:R-:W-:Y:S01]  /*71c0*/  LOP3.LUT R132, R21, R132, RZ, 0xc0, !PT ;  /* 0x0000008415847212 */ /* 0x000fe200078ec0ff */
[----:B------:R-:W-:Y:S02]  /*71d0*/  FADD.FTZ R198, R199, R198 ;  /* 0x000000c6c7c67221 */ /* 0x000fe40000010000 */
[----:B------:R-:W-:Y:S02]  /*71e0*/  MUFU.EX2 R186, R186 ;  /* 0x000000ba00ba7308 */ /* 0x000fe40000000800 */
[----:B------:R-:W-:-:S04]  /*71f0*/  FADD.FTZ R195, R195, R198 ;  /* 0x000000c6c3c37221 */ /* 0x000fc80000010000 */
[----:B------:R-:W-:Y:S02]  /*7200*/  FADD.FTZ R241, R188, R195 ;  /* 0x000000c3bcf17221 */ /* 0x000fe40000010000 */
[----:B------:R-:W4:Y:S01]  /*7210*/  MUFU.EX2 R187, R187 ;  /* 0x000000bb00bb7308 */ /* 0x000f220000000800 */
[----:B--2---:R-:W-:Y:S01]  /*7220*/  F2FP.PACK_AB R21, R185, R184 ;  /* 0x000000b8b915723e */ /* 0x004fe200000000ff */
[----:B------:R-:W-:-:S03]  /*7230*/  FADD.FTZ R184, R184, R175 ;  /* 0x000000afb8b87221 */ /* 0x000fc60000010000 */
[----:B------:R-:W-:Y:S01]  /*7240*/  LOP3.LUT R12, R12, R21, RZ, 0xc0, !PT ;  /* 0x000000150c0c7212 */ /* 0x000fe200078ec0ff */
[----:B------:R-:W-:Y:S02]  /*7250*/  FADD.FTZ R184, R185, R184 ;  /* 0x000000b8b9b87221 */ /* 0x000fe40000010000 */
[----:B------:R-:W-:Y:S02]  /*7260*/  MUFU.EX2 R243, R243 ;  /* 0x000000f300f37308 */ /* 0x000fe40000000800 */
[----:B------:R-:W-:-:S06]  /*7270*/  FADD.FTZ R191, R191, R184 ;  /* 0x000000b8bfbf7221 */ /* 0x000fcc0000010000 */
[----:B------:R-:W2:Y:S01]  /*7280*/  MUFU.EX2 R192, R33 ;  /* 0x0000002100c07308 */ /* 0x000ea20000000800 */
[----:B----4-:R-:W-:Y:S01]  /*7290*/  F2FP.PACK_AB R22, R187, R186 ;  /* 0x000000babb16723e */ /* 0x010fe200000000ff */
[----:B------:R-:W-:-:S03]  /*72a0*/  FADD.FTZ R186, R186, R171 ;  /* 0x000000abbaba7221 */ /* 0x000fc60000010000 */
[----:B------:R-:W-:Y:S01]  /*72b0*/  LOP3.LUT R13, R13, R22, RZ, 0xc0, !PT ;  /* 0x000000160d0d7212 */ /* 0x000fe200078ec0ff */
[----:B------:R-:W-:-:S04]  /*72c0*/  FADD.FTZ R187, R187, R186 ;  /* 0x000000babbbb7221 */ /* 0x000fc80000010000 */
[----:B------:R-:W-:Y:S02]  /*72d0*/  FADD.FTZ R182, R182, R187 ;  /* 0x000000bbb6b67221 */ /* 0x000fe40000010000 */
[C---:B-1----:R-:W-:Y:S02]  /*72e0*/  HMMA.16816.F32 R160, R12.reuse, R16, R160 ;  /* 0x000000100ca0723c */ /* 0x042fe400000018a0 */
[----:B------:R-:W-:Y:S01]  /*72f0*/  FADD.FTZ R238, R189, R182 ;  /* 0x000000b6bdee7221 */ /* 0x000fe20000010000 */
[----:B--2---:R-:W-:Y:S01]  /*7300*/  F2FP.PACK_AB R133, R192, R243 ;  /* 0x000000f3c085723e */ /* 0x004fe200000000ff */
[----:B------:R-:W1:Y:S01]  /*7310*/  LDSM.16.MT88.4 R32, [R208+0xa800] ;  /* 0x00a80000d020783b */ /* 0x000e620000004200 */
[----:B------:R-:W-:Y:S01]  /*7320*/  FADD.FTZ R243, R243, R166 ;  /* 0x000000a6f3f37221 */ /* 0x000fe20000010000 */
[----:B------:R-:W-:Y:S02]  /*7330*/  MOV R166, R196 ;  /* 0x000000c400a67202 */ /* 0x000fe40000000f00 */
[----:B------:R-:W-:Y:S01]  /*7340*/  HMMA.16816.F32 R40, R12, R18, R40 ;  /* 0x000000120c28723c */ /* 0x000fe20000001828 */
[----:B------:R-:W-:Y:S01]  /*7350*/  LOP3.LUT R133, R20, R133, RZ, 0xc0, !PT ;  /* 0x0000008514857212 */ /* 0x000fe200078ec0ff */
[----:B------:R-:W-:Y:S01]  /*7360*/  FADD.FTZ R243, R192, R243 ;  /* 0x000000f3c0f37221 */ /* 0x000fe20000010000 */
[----:B------:R-:W2:Y:S03]  /*7370*/  LDSM.16.MT88.4 R20, [R210+0xb800] ;  /* 0x00b80000d214783b */ /* 0x000ea60000004200 */
[----:B------:R-:W-:-:S02]  /*7380*/  FADD.FTZ R190, R190, R243 ;  /* 0x000000f3bebe7221 */ /* 0x000fc40000010000 */
[----:B------:R-:W-:Y:S01]  /*7390*/  HMMA.16816.F32 R156, R132, R16, R156 ;  /* 0x00000010849c723c */ /* 0x000fe2000000189c */
[----:B------:R-:W-:Y:S02]  /*73a0*/  FADD.FTZ R243, R194, R191 ;  /* 0x000000bfc2f37221 */ /* 0x000fe40000010000 */
[----:B------:R-:W-:-:S05]  /*73b0*/  FADD.FTZ R239, R183, R190 ;  /* 0x000000beb7ef7221 */ /* 0x000fca0000010000 */
[----:B------:R-:W-:Y:S01]  /*73c0*/  HMMA.16816.F32 R36, R132, R18, R36 ;  /* 0x000000128424723c */ /* 0x000fe20000001824 */
[----:B------:R-:W4:Y:S07]  /*73d0*/  LDSM.16.MT88.4 R16, [R209+0xb800] ;  /* 0x00b80000d110783b */ /* 0x000f2e0000004200 */
[-C--:B---3--:R-:W-:Y:S08]  /*73e0*/  HMMA.16816.F32 R44, R12, R8.reuse, R44 ;  /* 0x000000080c2c723c */ /* 0x088ff0000000182c */
[----:B------:R-:W-:Y:S08]  /*73f0*/  HMMA.16816.F32 R48, R132, R8, R48 ;  /* 0x000000088430723c */ /* 0x000ff00000001830 */
[-C--:B------:R-:W-:Y:S08]  /*7400*/  HMMA.16816.F32 R56, R12, R10.reuse, R56 ;  /* 0x0000000a0c38723c */ /* 0x080ff00000001838 */
[C---:B------:R-:W-:Y:S01]  /*7410*/  HMMA.16816.F32 R52, R132.reuse, R10, R52 ;  /* 0x0000000a8434723c */ /* 0x040fe20000001834 */
[----:B------:R-:W3:Y:S07]  /*7420*/  LDSM.16.MT88.4 R8, [R208+0xb800] ;  /* 0x00b80000d008783b */ /* 0x000eee0000004200 */
[C---:B------:R-:W-:Y:S08]  /*7430*/  HMMA.16816.F32 R64, R132.reuse, R28, R64 ;  /* 0x0000001c8440723c */ /* 0x040ff00000001840 */
[C---:B------:R-:W-:Y:S08]  /*7440*/  HMMA.16816.F32 R68, R132.reuse, R30, R68 ;  /* 0x0000001e8444723c */ /* 0x040ff00000001844 */
[C---:B-1----:R-:W-:Y:S08]  /*7450*/  HMMA.16816.F32 R80, R132.reuse, R32, R80 ;  /* 0x000000208450723c */ /* 0x042ff00000001850 */
[C---:B------:R-:W-:Y:S08]  /*7460*/  HMMA.16816.F32 R84, R132.reuse, R34, R84 ;  /* 0x000000228454723c */ /* 0x040ff00000001854 */
[C---:B------:R-:W-:Y:S08]  /*7470*/  HMMA.16816.F32 R96, R132.reuse, R24, R96 ;  /* 0x000000188460723c */ /* 0x040ff00000001860 */
[C---:B------:R-:W-:Y:S08]  /*7480*/  HMMA.16816.F32 R100, R132.reuse, R26, R100 ;  /* 0x0000001a8464723c */ /* 0x040ff00000001864 */
[C---:B--2---:R-:W-:Y:S08]  /*7490*/  HMMA.16816.F32 R108, R132.reuse, R20, R108 ;  /* 0x00000014846c723c */ /* 0x044ff0000000186c */
[C---:B------:R-:W-:Y:S08]  /*74a0*/  HMMA.16816.F32 R112, R132.reuse, R22, R112 ;  /* 0x000000168470723c */ /* 0x040ff00000001870 */
[C---:B----4-:R-:W-:Y:S08]  /*74b0*/  HMMA.16816.F32 R124, R132.reuse, R16, R124 ;  /* 0x00000010847c723c */ /* 0x050ff0000000187c */
        /* <DEDUP_REMOVED lines=13> */
[C---:B------:R-:W-:Y:S08]  /*7590*/  HMMA.16816.F32 R144, R12.reuse, R8, R144 ;  /* 0x000000080c90723c */ /* 0x040ff00000001890 */
[-C--:B------:R-:W-:Y:S08]  /*75a0*/  HMMA.16816.F32 R136, R12, R10.reuse, R136 ;  /* 0x0000000a0c88723c */ /* 0x080ff00000001888 */
[----:B------:R-:W-:Y:S01]  /*75b0*/  HMMA.16816.F32 R132, R132, R10, R4 ;  /* 0x0000000a8484723c */ /* 0x000fe20000001804 */
[----:B------:R-:W-:Y:S11]  /*75c0*/  @!P0 BRA `(.L_x_885) ;  /* 0x0000938000008947 */ /* 0x000ff60003800000 */
[----:B------:R-:W2:Y:S01]  /*75d0*/  LDL.LU.64 R28, [R1+0x8] ;  /* 0x00000800011c7983 */ /* 0x000ea20000300a00 */
[----:B------:R-:W-:Y:S01]  /*75e0*/  UIADD3 UR4, UR26, -0x2, URZ ;  /* 0xfffffffe1a047890 */ /* 0x000fe2000fffe03f */
[----:B------:R-:W-:-:S04]  /*75f0*/  DEPBAR.LE SB0, 0x0 ;  /* 0x000080000000791a */ /* 0x000fc80000000000 */
[----:B------:R-:W-:Y:S01]  /*7600*/  IMAD.MOV.U32 R5, RZ, RZ, R244 ;  /* 0x000000ffff057224 */ /* 0x000fe200078e00f4 */
[----:B------:R-:W-:Y:S01]  /*7610*/  UMOV UR30, 0x6 ;  /* 0x00000006001e7882 */ /* 0x000fe20000000000 */
[----:B------:R-:W-:Y:S01]  /*7620*/  IMAD.U32 R194, RZ, RZ, UR4 ;  /* 0x00000004ffc27e24 */ /* 0x000fe2000f8e00ff */
[----:B------:R-:W-:Y:S02]  /*7630*/  ULDC.64 UR4, c[0x0][0x1a0] ;  /* 0x0000680000047ab9 */ /* 0x000fe40000000a00 */
[----:B------:R-:W-:Y:S01]  /*7640*/  USHF.L.U32 UR31, UR4, 0x6, URZ ;  /* 0x00000006041f7899 */ /* 0x000fe2000800063f */
[----:B------:R-:W-:Y:S01]  /*7650*/  IMAD R194, R194, UR22, R5 ;  /* 0x00000016c2c27c24 */ /* 0x000fe2000f8e0205 */
[----:B------:R-:W-:Y:S02]  /*7660*/  USHF.L.U64.HI UR30, UR4, UR30, UR5 ;  /* 0x0000001e041e7299 */ /* 0x000fe40008010205 */
[----:B------:R-:W-:Y:S02]  /*7670*/  UISETP.NE.AND UP0, UPT, UR26, 0x3, UPT ;  /* 0x000000031a00788c */ /* 0x000fe4000bf05270 */
[----:B------:R-:W-:Y:S01]  /*7680*/  IMAD.U32 R193, RZ, RZ, UR31 ;  /* 0x0000001fffc17e24 */ /* 0x000fe2000f8e00ff */
[----:B------:R-:W-:Y:S01]  /*7690*/  LEA R194, R194, c[0x0][0x170], 0x1 ;  /* 0x00005c00c2c27a11 */ /* 0x000fe200078e08ff */
[----:B------:R-:W-:Y:S01]  /*76a0*/  IMAD.U32 R4, RZ, RZ, UR30 ;  /* 0x0000001eff047e24 */ /* 0x000fe2000f8e00ff */
[----:B------:R-:W-:Y:S02]  /*76b0*/  BAR.SYNC.DEFER_BLOCKING 0x0 ;  /* 0x0000000000007b1d */ /* 0x000fe40000010000 */
[----:B------:R-:W-:-:S02]  /*76c0*/  IADD3 R192, P1, P0, -R193, UR22, R194 ;  /* 0x00000016c1c07c10 */ /* 0x000fc4000f83e1c2 */
[----:B------:R-:W-:-:S04]  /*76d0*/  IADD3 R194, P2, R194, -UR31, RZ ;  /* 0x8000001fc2c27c10 */ /* 0x000fc8000ff5e0ff */
[----:B--2---:R-:W-:Y:S02]  /*76e0*/  IADD3.X R195, R29, ~UR30, RZ, P2, !PT ;  /* 0x8000001e1dc37c10 */ /* 0x004fe400097fe4ff */
[----:B------:R-:W-:Y:S02]  /*76f0*/  IADD3.X R193, ~R4, UR21, R29, P1, P0 ;  /* 0x0000001504c17c10 */ /* 0x000fe40008fe051d */
[----:B------:R-:W-:Y:S01]  /*7700*/  PLOP3.LUT P0, PT, PT, PT, UP0, 0x80, 0x0 ;  /* 0x000000000000781c */ /* 0x000fe20003f0f008 */
        /* <DEDUP_REMOVED lines=8> */
[----:B------:R-:W2:Y:S04]  /*7790*/  LDSM.16.M88.4 R4, [R218+0x2000] ;  /* 0x00200000da04783b */ /* 0x000ea80000000200 */
[----:B------:R-:W3:Y:S04]  /*77a0*/  LDSM.16.M88.4 R20, [R217+0x8800] ;  /* 0x00880000d914783b */ /* 0x000ee80000000200 */
[----:B------:R-:W4:Y:S04]  /*77b0*/  LDSM.16.M88.4 R164, [R218] ;  /* 0x00000000daa4783b */ /* 0x000f280000000200 */
[----:B------:R-:W-:Y:S04]  /*77c0*/  LDSM.16.M88.4 R184, [R215] ;  /* 0x00000000d7b8783b */ /* 0x000fe80000000200 */
[----:B------:R-:W1:Y:S04]  /*77d0*/  LDSM.16.M88.4 R28, [R216+0x2000] ;  /* 0x00200000d81c783b */ /* 0x000e680000000200 */
[----:B------:R-:W1:Y:S04]  /*77e0*/  LDSM.16.M88.4 R180, [R207] ;  /* 0x00000000cfb4783b */ /* 0x000e680000000200 */
[----:B------:R-:W1:Y:S04]  /*77f0*/  LDSM.16.M88.4 R24, [R216] ;  /* 0x00000000d818783b */ /* 0x000e680000000200 */
[----:B------:R-:W-:Y:S04]  /*7800*/  LDSM.16.M88.4 R32, [R211+0x8000] ;  /* 0x00800000d320783b */ /* 0x000fe80000000200 */
[----:B------:R-:W-:Y:S04]  /*7810*/  LDSM.16.M88.4 R188, [R213] ;  /* 0x00000000d5bc783b */ /* 0x000fe80000000200 */
[----:B------:R-:W0:Y:S01]  /*7820*/  LDGDEPBAR ;  /* 0x00000000000079af */ /* 0x000e220000000000 */
[C---:B--2---:R-:W-:Y:S08]  /*7830*/  HMMA.16816.F32 R16, R4.reuse, R172, RZ ;  /* 0x000000ac0410723c */ /* 0x044ff000000018ff */
[C---:B---3--:R-:W-:Y:S08]  /*7840*/  HMMA.16816.F32 R8, R4.reuse, R20, RZ ;  /* 0x000000140408723c */ /* 0x048ff000000018ff */
[C---:B------:R-:W-:Y:S08]  /*7850*/  HMMA.16816.F32 R12, R4.reuse, R174, RZ ;  /* 0x000000ae040c723c */ /* 0x040ff000000018ff */
[----:B------:R-:W-:Y:S08]  /*7860*/  HMMA.16816.F32 R4, R4, R22, RZ ;  /* 0x000000160404723c */ /* 0x000ff000000018ff */
[C---:B----4-:R-:W-:Y:S08]  /*7870*/  HMMA.16816.F32 R176, R164.reuse, R172, RZ ;  /* 0x000000aca4b0723c */ /* 0x050ff000000018ff */
[C---:B------:R-:W-:Y:S08]  /*7880*/  HMMA.16816.F32 R172, R164.reuse, R174, RZ ;  /* 0x000000aea4ac723c */ /* 0x040ff000000018ff */
[----:B------:R-:W-:Y:S08]  /*7890*/  HMMA.16816.F32 R168, R164, R20, RZ ;  /* 0x00000014a4a8723c */ /* 0x000ff000000018ff */
[C---:B-1----:R-:W-:Y:S08]  /*78a0*/  HMMA.16816.F32 R16, R28.reuse, R184, R16 ;  /* 0x000000b81c10723c */ /* 0x042ff00000001810 */
[C---:B------:R-:W-:Y:S08]  /*78b0*/  HMMA.16816.F32 R8, R28.reuse, R180, R8 ;  /* 0x000000b41c08723c */ /* 0x040ff00000001808 */
[C---:B------:R-:W-:Y:S08]  /*78c0*/  HMMA.16816.F32 R12, R28.reuse, R186, R12 ;  /* 0x000000ba1c0c723c */ /* 0x040ff0000000180c */
[----:B------:R-:W-:Y:S01]  /*78d0*/  HMMA.16816.F32 R4, R28, R182, R4 ;  /* 0x000000b61c04723c */ /* 0x000fe20000001804 */
[----:B------:R-:W-:Y:S07]  /*78e0*/  LDSM.16.M88.4 R28, [R211+0x8800] ;  /* 0x00880000d31c783b */ /* 0x000fee0000000200 */
[----:B------:R-:W-:Y:S01]  /*78f0*/  HMMA.16816.F32 R164, R164, R22, RZ ;  /* 0x00000016a4a4723c */ /* 0x000fe200000018ff */
[----:B------:R-:W1:Y:S07]  /*7900*/  LDSM.16.M88.4 R20, [R214+0x2000] ;  /* 0x00200000d614783b */ /* 0x000e6e0000000200 */
[C---:B------:R-:W-:Y:S08]  /*7910*/  HMMA.16816.F32 R176, R24.reuse, R184, R176 ;  /* 0x000000b818b0723c */ /* 0x040ff000000018b0 */
[C---:B------:R-:W-:Y:S08]  /*7920*/  HMMA.16816.F32 R168, R24.reuse, R180, R168 ;  /* 0x000000b418a8723c */ /* 0x040ff000000018a8 */
[C---:B------:R-:W-:Y:S01]  /*7930*/  HMMA.16816.F32 R172, R24.reuse, R186, R172 ;  /* 0x000000ba18ac723c */ /* 0x040fe200000018ac */
[----:B------:R-:W-:Y:S07]  /*7940*/  LDSM.16.M88.4 R184, [R206] ;  /* 0x00000000ceb8783b */ /* 0x000fee0000000200 */
[----:B------:R-:W-:Y:S01]  /*7950*/  HMMA.16816.F32 R164, R24, R182, R164 ;  /* 0x000000b618a4723c */ /* 0x000fe200000018a4 */
[----:B------:R-:W2:Y:S04]  /*7960*/  LDSM.16.M88.4 R24, [R214] ;  /* 0x00000000d618783b */ /* 0x000ea80000000200 */
[----:B------:R-:W-:Y:S03]  /*7970*/  LDSM.16.M88.4 R180, [R206+0x800] ;  /* 0x00080000ceb4783b */ /* 0x000fe60000000200 */
[C---:B-1----:R-:W-:Y:S08]  /*7980*/  HMMA.16816.F32 R16, R20.reuse, R32, R16 ;  /* 0x000000201410723c */ /* 0x042ff00000001810 */
[C---:B------:R-:W-:Y:S08]  /*7990*/  HMMA.16816.F32 R8, R20.reuse, R28, R8 ;  /* 0x0000001c1408723c */ /* 0x040ff00000001808 */
[C---:B------:R-:W-:Y:S08]  /*79a0*/  HMMA.16816.F32 R12, R20.reuse, R34, R12 ;  /* 0x00000022140c723c */ /* 0x040ff0000000180c */
[----:B------:R-:W-:Y:S01]  /*79b0*/  HMMA.16816.F32 R4, R20, R30, R4 ;  /* 0x0000001e1404723c */ /* 0x000fe20000001804 */
[----:B------:R-:W1:Y:S07]  /*79c0*/  LDSM.16.M88.4 R20, [R213+0x2000] ;  /* 0x00200000d514783b */ /* 0x000e6e0000000200 */
[C---:B--2---:R-:W-:Y:S08]  /*79d0*/  HMMA.16816.F32 R176, R24.reuse, R32, R176 ;  /* 0x0000002018b0723c */ /* 0x044ff000000018b0 */
[C---:B------:R-:W-:Y:S01]  /*79e0*/  HMMA.16816.F32 R172, R24.reuse, R34, R172 ;  /* 0x0000002218ac723c */ /* 0x040fe200000018ac */
[----:B------:R-:W-:Y:S07]  /*79f0*/  LDSM.16.M88.4 R32, [R218+0x4000] ;  /* 0x00400000da20783b */ /* 0x000fee0000000200 */
[C---:B------:R-:W-:Y:S08]  /*7a00*/  HMMA.16816.F32 R168, R24.reuse, R28, R168 ;  /* 0x0000001c18a8723c */ /* 0x040ff000000018a8 */
[----:B------:R-:W-:Y:S01]  /*7a10*/  HMMA.16816.F32 R164, R24, R30, R164 ;  /* 0x0000001e18a4723c */ /* 0x000fe200000018a4 */
[----:B------:R-:W-:Y:S04]  /*7a20*/  LDSM.16.M88.4 R28, [R218+0x6000] ;  /* 0x00600000da1c783b */ /* 0x000fe80000000200 */
[----:B------:R-:W2:Y:S03]  /*7a30*/  LDSM.16.M88.4 R24, [R217+0x9000] ;  /* 0x00900000d918783b */ /* 0x000ea60000000200 */
        /* <DEDUP_REMOVED lines=10> */
[----:B-----5:R-:W3:Y:S04]  /*7ae0*/  LDSM.16.M88.4 R180, [R205] ;  /* 0x00000000cdb4783b */ /* 0x020ee80000000200 */
[----:B------:R-:W4:Y:S03]  /*7af0*/  LDSM.16.M88.4 R188, [R216+0x4000] ;  /* 0x00400000d8bc783b */ /* 0x000f260000000200 */
[C---:B--2---:R-:W-:Y:S08]  /*7b00*/  HMMA.16816.F32 R16, R28.reuse, R24, R16 ;  /* 0x000000181c10723c */ /* 0x044ff00000001810 */
[C---:B------:R-:W-:Y:S08]  /*7b10*/  HMMA.16816.F32 R12, R28.reuse, R26, R12 ;  /* 0x0000001a1c0c723c */ /* 0x040ff0000000180c */
[C---:B-1----:R-:W-:Y:S08]  /*7b20*/  HMMA.16816.F32 R8, R28.reuse, R20, R8 ;  /* 0x000000141c08723c */ /* 0x042ff00000001808 */
[----:B------:R-:W-:Y:S01]  /*7b30*/  HMMA.16816.F32 R4, R28, R22, R4 ;  /* 0x000000161c04723c */ /* 0x000fe20000001804 */
[----:B------:R-:W1:Y:S07]  /*7b40*/  LDSM.16.M88.4 R28, [R204] ;  /* 0x00000000cc1c783b */ /* 0x000e6e0000000200 */
[C---:B------:R-:W-:Y:S08]  /*7b50*/  HMMA.16816.F32 R176, R32.reuse, R24, R176 ;  /* 0x0000001820b0723c */ /* 0x040ff000000018b0 */
[C---:B------:R-:W-:Y:S01]  /*7b60*/  HMMA.16816.F32 R172, R32.reuse, R26, R172 ;  /* 0x0000001a20ac723c */ /* 0x040fe200000018ac */
[----:B------:R-:W-:Y:S07]  /*7b70*/  LDSM.16.M88.4 R24, [R211+0x9000] ;  /* 0x00900000d318783b */ /* 0x000fee0000000200 */
[C---:B------:R-:W-:Y:S08]  /*7b80*/  HMMA.16816.F32 R168, R32.reuse, R20, R168 ;  /* 0x0000001420a8723c */ /* 0x040ff000000018a8 */
[----:B------:R-:W-:Y:S01]  /*7b90*/  HMMA.16816.F32 R164, R32, R22, R164 ;  /* 0x0000001620a4723c */ /* 0x000fe200000018a4 */
[----:B------:R-:W2:Y:S04]  /*7ba0*/  LDSM.16.M88.4 R32, [R214+0x6000] ;  /* 0x00600000d620783b */ /* 0x000ea80000000200 */
[----:B------:R-:W2:Y:S03]  /*7bb0*/  LDSM.16.M88.4 R20, [R211+0x9800] ;  /* 0x00980000d314783b */ /* 0x000ea60000000200 */
[C---:B---3--:R-:W-:Y:S08]  /*7bc0*/  HMMA.16816.F32 R16, R184.reuse, R180, R16 ;  /* 0x000000b4b810723c */ /* 0x048ff00000001810 */
[----:B------:R-:W-:Y:S08]  /*7bd0*/  HMMA.16816.F32 R12, R184, R182, R12 ;  /* 0x000000b6b80c723c */ /* 0x000ff0000000180c */
[C---:B----4-:R-:W-:Y:S08]  /*7be0*/  HMMA.16816.F32 R176, R188.reuse, R180, R176 ;  /* 0x000000b4bcb0723c */ /* 0x050ff000000018b0 */
[----:B------:R-:W-:Y:S01]  /*7bf0*/  HMMA.16816.F32 R172, R188, R182, R172 ;  /* 0x000000b6bcac723c */ /* 0x000fe200000018ac */
[----:B------:R-:W3:Y:S07]  /*7c00*/  LDSM.16.M88.4 R180, [R214+0x4000] ;  /* 0x00400000d6b4783b */ /* 0x000eee0000000200 */
[C---:B-1----:R-:W-:Y:S08]  /*7c10*/  HMMA.16816.F32 R8, R184.reuse, R28, R8 ;  /* 0x0000001cb808723c */ /* 0x042ff00000001808 */
[----:B------:R-:W-:Y:S01]  /*7c20*/  HMMA.16816.F32 R4, R184, R30, R4 ;  /* 0x0000001eb804723c */ /* 0x000fe20000001804 */
[----:B------:R-:W-:Y:S07]  /*7c30*/  LDSM.16.M88.4 R184, [R213+0x4000] ;  /* 0x00400000d5b8783b */ /* 0x000fee0000000200 */
[C---:B------:R-:W-:Y:S08]  /*7c40*/  HMMA.16816.F32 R168, R188.reuse, R28, R168 ;  /* 0x0000001cbca8723c */ /* 0x040ff000000018a8 */
[----:B------:R-:W-:Y:S01]  /*7c50*/  HMMA.16816.F32 R164, R188, R30, R164 ;  /* 0x0000001ebca4723c */ /* 0x000fe200000018a4 */
[----:B------:R-:W1:Y:S07]  /*7c60*/  LDSM.16.M88.4 R28, [R206+0x1000] ;  /* 0x00100000ce1c783b */ /* 0x000e6e0000000200 */
[C---:B--2---:R-:W-:Y:S08]  /*7c70*/  HMMA.16816.F32 R16, R32.reuse, R24, R16 ;  /* 0x000000182010723c */ /* 0x044ff00000001810 */
[C---:B------:R-:W-:Y:S08]  /*7c80*/  HMMA.16816.F32 R12, R32.reuse, R26, R12 ;  /* 0x0000001a200c723c */ /* 0x040ff0000000180c */
[C---:B------:R-:W-:Y:S08]  /*7c90*/  HMMA.16816.F32 R8, R32.reuse, R20, R8 ;  /* 0x000000142008723c */ /* 0x040ff00000001808 */
[----:B------:R-:W-:Y:S01]  /*7ca0*/  HMMA.16816.F32 R4, R32, R22, R4 ;  /* 0x000000162004723c */ /* 0x000fe20000001804 */
[----:B------:R-:W2:Y:S07]  /*7cb0*/  LDSM.16.M88.4 R32, [R213+0x6000] ;  /* 0x00600000d520783b */ /* 0x000eae0000000200 */
[C---:B---3--:R-:W-:Y:S08]  /*7cc0*/  HMMA.16816.F32 R176, R180.reuse, R24, R176 ;  /* 0x00000018b4b0723c */ /* 0x048ff000000018b0 */
[----:B------:R-:W-:Y:S01]  /*7cd0*/  HMMA.16816.F32 R172, R180, R26, R172 ;  /* 0x0000001ab4ac723c */ /* 0x000fe200000018ac */
[----:B------:R-:W3:Y:S01]  /*7ce0*/  LDSM.16.M88.4 R24, [R206+0x1800] ;  /* 0x00180000ce18783b */ /* 0x000ee20000000200 */
[----:B------:R-:W-:-:S06]  /*7cf0*/  DEPBAR.LE SB0, 0x0 ;  /* 0x000080000000791a */ /* 0x000fcc0000000000 */
[C---:B------:R-:W-:Y:S08]  /*7d00*/  HMMA.16816.F32 R168, R180.reuse, R20, R168 ;  /* 0x00000014b4a8723c */ /* 0x040ff000000018a8 */
[----:B------:R-:W-:Y:S08]  /*7d10*/  HMMA.16816.F32 R164, R180, R22, R164 ;  /* 0x00000016b4a4723c */ /* 0x000ff000000018a4 */
[-C--:B-1----:R-:W-:Y:S08]  /*7d20*/  HMMA.16816.F32 R176, R184, R28.reuse, R176 ;  /* 0x0000001cb8b0723c */ /* 0x082ff000000018b0 */
[C---:B--2---:R-:W-:Y:S08]  /*7d30*/  HMMA.16816.F32 R16, R32.reuse, R28, R16 ;  /* 0x0000001c2010723c */ /* 0x044ff00000001810 */
[C---:B------:R-:W-:Y:S08]  /*7d40*/  HMMA.16816.F32 R12, R32.reuse, R30, R12 ;  /* 0x0000001e200c723c */ /* 0x040ff0000000180c */
[C---:B---3--:R-:W-:Y:S08]  /*7d50*/  HMMA.16816.F32 R8, R32.reuse, R24, R8 ;  /* 0x000000182008723c */ /* 0x048ff00000001808 */
[----:B------:R-:W-:Y:S08]  /*7d60*/  HMMA.16816.F32 R4, R32, R26, R4 ;  /* 0x0000001a2004723c */ /* 0x000ff00000001804 */
        /* <DEDUP_REMOVED lines=29> */
.L_x_887:
[----:B------:R-:W2:Y:S01]  /*7f40*/  LDL.64 R28, [R1] ;  /* 0x00000000011c7983 */ /* 0x000ea20000100a00 */
[----:B------:R-:W-:Y:S01]  /*7f50*/  UIADD3 UR31, UR26, -0x3, URZ ;  /* 0xfffffffd1a1f7890 */ /* 0x000fe2000fffe03f */
[----:B------:R-:W-:-:S02]  /*7f60*/  IMAD.WIDE.U32 R34, R200, -0x2daee0ad, RZ ;  /* 0xd2511f53c8227825 */ /* 0x000fc400078e00ff */
[----:B------:R-:W-:Y:S02]  /*7f70*/  STL.64 [R1+0x20], R192 ;  /* 0x000020c001007387 */ /* 0x000fe40000100a00 */
[----:B-1----:R-:W-:Y:S02]  /*7f80*/  IMAD.U32 R21, RZ, RZ, UR29 ;  /* 0x0000001dff157e24 */ /* 0x002fe4000f8e00ff */
[----:B------:R-:W-:Y:S02]  /*7f90*/  IMAD.U32 R20, RZ, RZ, UR31 ;  /* 0x0000001fff147e24 */ /* 0x000fe4000f8e00ff */
[----:B------:R-:W-:Y:S01]  /*7fa0*/  IMAD.WIDE.U32 R26, R203, -0x326172a9, RZ ;  /* 0xcd9e8d57cb1a7825 */ /* 0x000fe200078e00ff */
[----:B------:R-:W-:-:S03]  /*7fb0*/  LOP3.LUT R180, R35, UR31, R21, 0x96, !PT ;  /* 0x0000001f23b47c12 */ /* 0x000fc6000f8e9615 */
[----:B------:R-:W-:Y:S01]  /*7fc0*/  IMAD R25, R20, 0x20, R249 ;  /* 0x0000002014197824 */ /* 0x000fe200078e02f9 */
[----:B------:R-:W-:Y:S01]  /*7fd0*/  LOP3.LUT R30, R27, R201, RZ, 0x3c, !PT ;  /* 0x000000c91b1e7212 */ /* 0x000fe200078e3cff */
[----:B------:R-:W-:-:S03]  /*7fe0*/  IMAD.WIDE.U32 R180, R180, -0x326172a9, RZ ;  /* 0xcd9e8d57b4b47825 */ /* 0x000fc600078e00ff */
[C---:B------:R-:W-:Y:S02]  /*7ff0*/  IADD3 R21, R25.reuse, 0x8, RZ ;  /* 0x0000000819157810 */ /* 0x040fe40007ffe0ff */
[----:B------:R-:W-:Y:S02]  /*8000*/  IADD3 R23, R25, 0x1, RZ ;  /* 0x0000000119177810 */ /* 0x000fe40007ffe0ff */
[-C--:B------:R-:W-:Y:S02]  /*8010*/  ISETP.GE.AND P5, PT, R21, R248.reuse, PT ;  /* 0x000000f81500720c */ /* 0x080fe40003fa6270 */
[C---:B------:R-:W-:Y:S02]  /*8020*/  ISETP.GE.AND P4, PT, R23.reuse, R248, PT ;  /* 0x000000f81700720c */ /* 0x040fe40003f86270 */
[C---:B------:R-:W-:Y:S02]  /*8030*/  ISETP.GE.AND P1, PT, R23.reuse, R242, PT ;  /* 0x000000f21700720c */ /* 0x040fe40003f26270 */
[----:B------:R-:W-:-:S02]  /*8040*/  ISETP.GE.AND P3, PT, R23, R240, PT ;  /* 0x000000f01700720c */ /* 0x000fc40003f66270 */
[----:B------:R-:W-:Y:S01]  /*8050*/  ISETP.GE.AND P0, PT, R23, R2, PT ;  /* 0x000000021700720c */ /* 0x000fe20003f06270 */
[----:B------:R-:W-:Y:S01]  /*8060*/  IMAD R23, R202, -0x326172a9, RZ ;  /* 0xcd9e8d57ca177824 */ /* 0x000fe200078e02ff */
[C---:B------:R-:W-:Y:S02]  /*8070*/  ISETP.GE.AND P2, PT, R21.reuse, R242, PT ;  /* 0x000000f21500720c */ /* 0x040fe40003f46270 */
[----:B------:R-:W-:Y:S02]  /*8080*/  FSEL R172, R172, -INF , !P5 ;  /* 0xff800000acac7808 */ /* 0x000fe40006800000 */
[C---:B------:R-:W-:Y:S02]  /*8090*/  ISETP.GE.AND P6, PT, R21.reuse, R240, PT ;  /* 0x000000f01500720c */ /* 0x040fe40003fc6270 */
[----:B------:R-:W-:Y:S02]  /*80a0*/  ISETP.GE.AND P5, PT, R21, R2, PT ;  /* 0x000000021500720c */ /* 0x000fe40003fa6270 */
[----:B------:R-:W-:-:S02]  /*80b0*/  IADD3 R21, R25, 0x9, RZ ;  /* 0x0000000919157810 */ /* 0x000fc40007ffe0ff */
[C---:B------:R-:W-:Y:S02]  /*80c0*/  LOP3.LUT R31, R181.reuse, UR15, R26, 0x96, !PT ;  /* 0x0000000fb51f7c12 */ /* 0x040fe4000f8e961a */
[----:B------:R-:W-:Y:S02]  /*80d0*/  LOP3.LUT R20, R181, UR15, R23, 0x96, !PT ;  /* 0x0000000fb5147c12 */ /* 0x000fe4000f8e9617 */
[----:B------:R-:W-:Y:S01]  /*80e0*/  FSEL R181, R174, -INF , !P2 ;  /* 0xff800000aeb57808 */ /* 0x000fe20005000000 */
[----:B------:R-:W-:Y:S01]  /*80f0*/  IMAD.WIDE.U32 R198, R31, -0x2daee0ad, RZ ;  /* 0xd2511f531fc67825 */ /* 0x000fe200078e00ff */
[----:B------:R-:W-:Y:S02]  /*8100*/  FSEL R174, R12, -INF , !P6 ;  /* 0xff8000000cae7808 */ /* 0x000fe40007000000 */
[----:B------:R-:W-:Y:S01]  /*8110*/  ISETP.GE.AND P6, PT, R21, R242, PT ;  /* 0x000000f21500720c */ /* 0x000fe20003fc6270 */
[----:B------:R-:W-:Y:S01]  /*8120*/  IMAD.WIDE.U32 R26, R20, -0x2daee0ad, RZ ;  /* 0xd2511f53141a7825 */ /* 0x000fe200078e00ff */
[----:B------:R-:W-:-:S02]  /*8130*/  FSEL R14, R14, -INF , !P5 ;  /* 0xff8000000e0e7808 */ /* 0x000fc40006800000 */
[----:B------:R-:W-:Y:S02]  /*8140*/  LOP3.LUT R188, R251, UR13, R180, 0x96, !PT ;  /* 0x0000000dfbbc7c12 */ /* 0x000fe4000f8e96b4 */
[----:B------:R-:W-:Y:S02]  /*8150*/  ISETP.GE.AND P5, PT, R21, R240, PT ;  /* 0x000000f01500720c */ /* 0x000fe40003fa6270 */
[----:B------:R-:W-:Y:S01]  /*8160*/  IADD3 R23, R25, 0x10, RZ ;  /* 0x0000001019177810 */ /* 0x000fe20007ffe0ff */
[----:B------:R-:W-:Y:S01]  /*8170*/  IMAD.WIDE.U32 R188, R188, -0x2daee0ad, RZ ;  /* 0xd2511f53bcbc7825 */ /* 0x000fe200078e00ff */
[----:B------:R-:W-:Y:S02]  /*8180*/  ISETP.GE.AND P2, PT, R21, R248, PT ;  /* 0x000000f81500720c */ /* 0x000fe40003f46270 */
[----:B------:R-:W-:Y:S02]  /*8190*/  FSEL R175, R175, -INF , !P6 ;  /* 0xff800000afaf7808 */ /* 0x000fe40007000000 */
[----:B------:R-:W-:-:S02]  /*81a0*/  FSEL R252, R13, -INF , !P5 ;  /* 0xff8000000dfc7808 */ /* 0x000fc40006800000 */
[----:B------:R-:W-:Y:S02]  /*81b0*/  ISETP.GE.AND P6, PT, R23, R248, PT ;  /* 0x000000f81700720c */ /* 0x000fe40003fc6270 */
[----:B------:R-:W-:Y:S02]  /*81c0*/  IADD3 R13, R25, 0x11, RZ ;  /* 0x00000011190d7810 */ /* 0x000fe40007ffe0ff */
[----:B------:R-:W-:Y:S02]  /*81d0*/  FSEL R182, R173, -INF , !P2 ;  /* 0xff800000adb67808 */ /* 0x000fe40005000000 */
[----:B------:R-:W-:Y:S02]  /*81e0*/  ISETP.GE.AND P2, PT, R21, R2, PT ;  /* 0x000000021500720c */ /* 0x000fe40003f46270 */
[----:B------:R-:W-:Y:S02]  /*81f0*/  FSEL R20, R168, -INF , !P6 ;  /* 0xff800000a8147808 */ /* 0x000fe40007000000 */
[----:B------:R-:W-:-:S02]  /*8200*/  ISETP.GE.AND P6, PT, R13, R248, PT ;  /* 0x000000f80d00720c */ /* 0x000fc40003fc6270 */
[----:B------:R-:W-:Y:S02]  /*8210*/  LOP3.LUT R26, R189, UR10, R26, 0x96, !PT ;  /* 0x0000000abd1a7c12 */ /* 0x000fe4000f8e961a */
[----:B------:R-:W-:Y:S02]  /*8220*/  FSEL R12, R15, -INF , !P2 ;  /* 0xff8000000f0c7808 */ /* 0x000fe40005000000 */
[C---:B------:R-:W-:Y:S02]  /*8230*/  ISETP.GE.AND P2, PT, R23.reuse, R242, PT ;  /* 0x000000f21700720c */ /* 0x040fe40003f46270 */
[C---:B------:R-:W-:Y:S02]  /*8240*/  ISETP.GE.AND P5, PT, R23.reuse, R240, PT ;  /* 0x000000f01700720c */ /* 0x040fe40003fa6270 */
[----:B------:R-:W-:Y:S02]  /*8250*/  FSEL R21, R170, -INF , !P2 ;  /* 0xff800000aa157808 */ /* 0x000fe40005000000 */
[----:B------:R-:W-:-:S02]  /*8260*/  ISETP.GE.AND P2, PT, R23, R2, PT ;  /* 0x000000021700720c */ /* 0x000fc40003f46270 */
[----:B------:R-:W-:Y:S02]  /*8270*/  FSEL R168, R177, -INF , !P4 ;  /* 0xff800000b1a87808 */ /* 0x000fe40006000000 */
[----:B------:R-:W-:Y:S02]  /*8280*/  FSEL R179, R179, -INF , !P1 ;  /* 0xff800000b3b37808 */ /* 0x000fe40004800000 */
[C---:B------:R-:W-:Y:S02]  /*8290*/  ISETP.GE.AND P4, PT, R13.reuse, R240, PT ;  /* 0x000000f00d00720c */ /* 0x040fe40003f86270 */
[----:B------:R-:W-:Y:S02]  /*82a0*/  ISETP.GE.AND P1, PT, R13, R2, PT ;  /* 0x000000020d00720c */ /* 0x000fe40003f26270 */
[----:B--2---:R-:W-:Y:S01]  /*82b0*/  LOP3.LUT R22, R27, UR12, R28, 0x96, !PT ;  /* 0x0000000c1b167c12 */ /* 0x004fe2000f8e961c */
[----:B------:R-:W-:-:S04]  /*82c0*/  IMAD.WIDE.U32 R26, R26, -0x326172a9, RZ ;  /* 0xcd9e8d571a1a7825 */ /* 0x000fc800078e00ff */
[----:B------:R-:W-:Y:S01]  /*82d0*/  IMAD.WIDE.U32 R32, R22, -0x326172a9, RZ ;  /* 0xcd9e8d5716207825 */ /* 0x000fe200078e00ff */
[----:B------:R-:W-:Y:S02]  /*82e0*/  FSEL R22, R169, -INF , !P6 ;  /* 0xff800000a9167808 */ /* 0x000fe40007000000 */
[----:B------:R-:W-:Y:S02]  /*82f0*/  ISETP.GE.AND P6, PT, R13, R242, PT ;  /* 0x000000f20d00720c */ /* 0x000fe40003fc6270 */
[----:B------:R-:W-:Y:S02]  /*8300*/  LOP3.LUT R15, R33, UR11, R250, 0x96, !PT ;  /* 0x0000000b210f7c12 */ /* 0x000fe4000f8e96fa */
[----:B------:R-:W-:Y:S02]  /*8310*/  FSEL R23, R171, -INF , !P6 ;  /* 0xff800000ab177808 */ /* 0x000fe40007000000 */
[----:B------:R-:W-:Y:S01]  /*8320*/  ISETP.GE.AND P6, PT, R25, R248, PT ;  /* 0x000000f81900720c */ /* 0x000fe20003fc6270 */
[----:B------:R-:W-:Y:S01]  /*8330*/  IMAD.WIDE.U32 R28, R15, -0x2daee0ad, RZ ;  /* 0xd2511f530f1c7825 */ /* 0x000fe200078e00ff */
[----:B------:R-:W-:-:S02]  /*8340*/  LOP3.LUT R32, R27, UR9, R32, 0x96, !PT ;  /* 0x000000091b207c12 */ /* 0x000fc4000f8e9620 */
[----:B------:R-:W-:Y:S02]  /*8350*/  FSEL R170, R176, -INF , !P6 ;  /* 0xff800000b0aa7808 */ /* 0x000fe40007000000 */
[----:B------:R-:W-:Y:S01]  /*8360*/  ISETP.GE.AND P6, PT, R25, R242, PT ;  /* 0x000000f21900720c */ /* 0x000fe20003fc6270 */
[----:B------:R-:W-:Y:S01]  /*8370*/  IMAD.WIDE.U32 R32, R32, -0x2daee0ad, RZ ;  /* 0xd2511f5320207825 */ /* 0x000fe200078e00ff */
[----:B------:R-:W-:Y:S02]  /*8380*/  FSEL R176, R17, -INF , !P3 ;  /* 0xff80000011b07808 */ /* 0x000fe40005800000 */
[----:B------:R-:W-:Y:S02]  /*8390*/  FSEL R177, R178, -INF , !P6 ;  /* 0xff800000b2b17808 */ /* 0x000fe40007000000 */
[----:B------:R-:W-:Y:S02]  /*83a0*/  FSEL R178, R19, -INF , !P0 ;  /* 0xff80000013b27808 */ /* 0x000fe40004000000 */
[----:B------:R-:W-:-:S02]  /*83b0*/  LOP3.LUT R188, R29, UR8, R188, 0x96, !PT ;  /* 0x000000081dbc7c12 */ /* 0x000fc4000f8e96bc */
[----:B------:R-:W-:Y:S02]  /*83c0*/  LOP3.LUT R15, R33, UR6, R28, 0x96, !PT ;  /* 0x00000006210f7c12 */ /* 0x000fe4000f8e961c */
[C---:B------:R-:W-:Y:S01]  /*83d0*/  ISETP.GE.AND P3, PT, R25.reuse, R240, PT ;  /* 0x000000f01900720c */ /* 0x040fe20003f66270 */
[----:B------:R-:W-:Y:S01]  /*83e0*/  IMAD.WIDE.U32 R188, R188, -0x326172a9, RZ ;  /* 0xcd9e8d57bcbc7825 */ /* 0x000fe200078e00ff */
[C---:B------:R-:W-:Y:S02]  /*83f0*/  ISETP.GE.AND P0, PT, R25.reuse, R2, PT ;  /* 0x000000021900720c */ /* 0x040fe40003f06270 */
[C---:B------:R-:W-:Y:S02]  /*8400*/  IADD3 R29, R25.reuse, 0x18, RZ ;  /* 0x00000018191d7810 */ /* 0x040fe40007ffe0ff */
[----:B------:R-:W-:Y:S02]  /*8410*/  IADD3 R17, R25, 0x19, RZ ;  /* 0x0000001919117810 */ /* 0x000fe40007ffe0ff */
[----:B------:R-:W-:-:S02]  /*8420*/  FSEL R186, R16, -INF , !P3 ;  /* 0xff80000010ba7808 */ /* 0x000fc40005800000 */
[----:B------:R-:W-:Y:S01]  /*8430*/  FSEL R13, R18, -INF , !P0 ;  /* 0xff800000120d7808 */ /* 0x000fe20004000000 */
[----:B------:R-:W-:Y:S01]  /*8440*/  IMAD.WIDE.U32 R18, R15, -0x326172a9, RZ ;  /* 0xcd9e8d570f127825 */ /* 0x000fe200078e00ff */
[----:B------:R-:W-:Y:S02]  /*8450*/  ISETP.GE.AND P3, PT, R29, R242, PT ;  /* 0x000000f21d00720c */ /* 0x000fe40003f66270 */
[-C--:B------:R-:W-:Y:S02]  /*8460*/  ISETP.GE.AND P0, PT, R17, R248.reuse, PT ;  /* 0x000000f81100720c */ /* 0x080fe40003f06270 */
[----:B------:R-:W-:Y:S02]  /*8470*/  FSEL R25, R166, -INF , !P3 ;  /* 0xff800000a6197808 */ /* 0x000fe40005800000 */
[----:B------:R-:W-:Y:S02]  /*8480*/  FSEL R27, R165, -INF , !P0 ;  /* 0xff800000a51b7808 */ /* 0x000fe40004000000 */
[----:B------:R-:W-:-:S02]  /*8490*/  ISETP.GE.AND P6, PT, R29, R248, PT ;  /* 0x000000f81d00720c */ /* 0x000fc40003fc6270 */
[C---:B------:R-:W-:Y:S02]  /*84a0*/  ISETP.GE.AND P3, PT, R29.reuse, R240, PT ;  /* 0x000000f01d00720c */ /* 0x040fe40003f66270 */
[----:B------:R-:W-:Y:S02]  /*84b0*/  ISETP.GE.AND P0, PT, R29, R2, PT ;  /* 0x000000021d00720c */ /* 0x000fe40003f06270 */
[----:B------:R-:W-:Y:S02]  /*84c0*/  LOP3.LUT R16, R18, 0xffff, RZ, 0xc0, !PT ;  /* 0x0000ffff12107812 */ /* 0x000fe400078ec0ff */
[----:B------:R-:W-:Y:S02]  /*84d0*/  FSEL R29, R8, -INF , !P5 ;  /* 0xff800000081d7808 */ /* 0x000fe40006800000 */
[----:B------:R-:W-:Y:S02]  /*84e0*/  LOP3.LUT R8, R19, UR16, R188, 0x96, !PT ;  /* 0x0000001013087c12 */ /* 0x000fe4000f8e96bc */
[----:B------:R-:W-:Y:S01]  /*84f0*/  FSEL R24, R164, -INF , !P6 ;  /* 0xff800000a4187808 */ /* 0x000fe20007000000 */
[----:B------:R-:W-:Y:S01]  /*8500*/  IMAD.WIDE.U32 R164, R30, -0x2daee0ad, RZ ;  /* 0xd2511f531ea47825 */ /* 0x000fe200078e00ff */
[----:B------:R-:W-:-:S02]  /*8510*/  SHF.R.U32.HI R16, RZ, 0x8, R16 ;  /* 0x00000008ff107819 */ /* 0x000fc40000011610 */
[----:B------:R-:W-:Y:S02]  /*8520*/  LOP3.LUT R187, R18, 0xff, RZ, 0xc0, !PT ;  /* 0x000000ff12bb7812 */ /* 0x000fe400078ec0ff */
[----:B------:R-:W-:Y:S02]  /*8530*/  ISETP.GE.AND P6, PT, R17, R242, PT ;  /* 0x000000f21100720c */ /* 0x000fe40003fc6270 */
[----:B------:R-:W-:Y:S02]  /*8540*/  SHF.R.U32.HI R15, RZ, 0x10, R8 ;  /* 0x00000010ff0f7819 */ /* 0x000fe40000011608 */
[----:B------:R-:W-:Y:S02]  /*8550*/  PRMT R187, R187, 0x5410, R16 ;  /* 0x00005410bbbb7816 */ /* 0x000fe40000000010 */
[----:B------:R-:W-:Y:S02]  /*8560*/  FSEL R28, R167, -INF , !P6 ;  /* 0xff800000a71c7808 */ /* 0x000fe40007000000 */
[----:B------:R-:W-:-:S02]  /*8570*/  LOP3.LUT R16, R8, 0xffff, RZ, 0xc0, !PT ;  /* 0x0000ffff08107812 */ /* 0x000fc400078ec0ff */
[----:B------:R-:W-:Y:S02]  /*8580*/  LOP3.LUT R171, R8, 0xff, RZ, 0xc0, !PT ;  /* 0x000000ff08ab7812 */ /* 0x000fe400078ec0ff */
[C---:B------:R-:W-:Y:S02]  /*8590*/  ISETP.GE.AND P6, PT, R17.reuse, R240, PT ;  /* 0x000000f01100720c */ /* 0x040fe40003fc6270 */
[----:B------:R-:W-:Y:S02]  /*85a0*/  ISETP.GE.AND P5, PT, R17, R2, PT ;  /* 0x000000021100720c */ /* 0x000fe40003fa6270 */
[----:B------:R-:W-:Y:S02]  /*85b0*/  SHF.R.U32.HI R8, RZ, 0x18, R8 ;  /* 0x00000018ff087819 */ /* 0x000fe40000011608 */
[----:B------:R-:W-:Y:S02]  /*85c0*/  LOP3.LUT R15, R15, 0xff, RZ, 0xc0, !PT ;  /* 0x000000ff0f0f7812 */ /* 0x000fe400078ec0ff */
[----:B------:R-:W-:-:S02]  /*85d0*/  FMNMX.FTZ R17, R197, R170, !PT ;  /* 0x000000aac5117209 */ /* 0x000fc40007810000 */
[----:B------:R-:W-:Y:S02]  /*85e0*/  PRMT R15, R15, 0x5410, R8 ;  /* 0x000054100f0f7816 */ /* 0x000fe40000000008 */
[----:B------:R-:W-:Y:S02]  /*85f0*/  FMNMX.FTZ R17, R168, R17, !PT ;  /* 0x00000011a8117209 */ /* 0x000fe40007810000 */
[----:B------:R-:W-:Y:S02]  /*8600*/  FMNMX.FTZ R8, R196, R177, !PT ;  /* 0x000000b1c4087209 */ /* 0x000fe40007810000 */
[----:B------:R-:W-:Y:S02]  /*8610*/  FMNMX.FTZ R17, R172, R17, !PT ;  /* 0x00000011ac117209 */ /* 0x000fe40007810000 */
[----:B------:R-:W-:Y:S02]  /*8620*/  FMNMX.FTZ R8, R179, R8, !PT ;  /* 0x00000008b3087209 */ /* 0x000fe40007810000 */
[----:B------:R-:W-:-:S02]  /*8630*/  FMNMX.FTZ R17, R182, R17, !PT ;  /* 0x00000011b6117209 */ /* 0x000fc40007810000 */
[----:B------:R-:W-:Y:S02]  /*8640*/  FMNMX.FTZ R8, R181, R8, !PT ;  /* 0x00000008b5087209 */ /* 0x000fe40007810000 */
[----:B------:R-:W-:Y:S02]  /*8650*/  SHF.R.U32.HI R173, RZ, 0x10, R18 ;  /* 0x00000010ffad7819 */ /* 0x000fe40000011612 */
[----:B------:R-:W-:Y:S02]  /*8660*/  LOP3.LUT R34, R165, UR14, R34, 0x96, !PT ;  /* 0x0000000ea5227c12 */ /* 0x000fe4000f8e9622 */
[----:B------:R-:W-:Y:S02]  /*8670*/  FMNMX.FTZ R8, R175, R8, !PT ;  /* 0x00000008af087209 */ /* 0x000fe40007810000 */
[----:B------:R-:W-:Y:S01]  /*8680*/  FMNMX.FTZ R17, R20, R17, !PT ;  /* 0x0000001114117209 */ /* 0x000fe20007810000 */
[----:B------:R-:W-:Y:S01]  /*8690*/  IMAD.WIDE.U32 R34, R34, -0x326172a9, RZ ;  /* 0xcd9e8d5722227825 */ /* 0x000fe200078e00ff */
[----:B------:R-:W-:-:S02]  /*86a0*/  SHF.R.U32.HI R18, RZ, 0x18, R18 ;  /* 0x00000018ff127819 */ /* 0x000fc40000011612 */
[----:B------:R-:W-:Y:S02]  /*86b0*/  LOP3.LUT R173, R173, 0xff, RZ, 0xc0, !PT ;  /* 0x000000ffadad7812 */ /* 0x000fe400078ec0ff */
[----:B------:R-:W-:Y:S02]  /*86c0*/  SHF.R.U32.HI R16, RZ, 0x8, R16 ;  /* 0x00000008ff107819 */ /* 0x000fe40000011610 */
[----:B------:R-:W-:Y:S02]  /*86d0*/  FMNMX.FTZ R8, R21, R8, !PT ;  /* 0x0000000815087209 */ /* 0x000fe40007810000 */
[----:B------:R-:W-:Y:S02]  /*86e0*/  FMNMX.FTZ R17, R22, R17, !PT ;  /* 0x0000001116117209 */ /* 0x000fe40007810000 */
[----:B------:R-:W-:Y:S02]  /*86f0*/  PRMT R173, R173, 0x5410, R18 ;  /* 0x00005410adad7816 */ /* 0x000fe40000000012 */
[----:B------:R-:W-:-:S02]  /*8700*/  PRMT R171, R171, 0x5410, R16 ;  /* 0x00005410abab7816 */ /* 0x000fc40000000010 */
[----:B------:R-:W-:Y:S02]  /*8710*/  FMNMX.FTZ R16, R23, R8, !PT ;  /* 0x0000000817107209 */ /* 0x000fe40007810000 */
[----:B------:R-:W-:Y:S02]  /*8720*/  FMNMX.FTZ R18, R24, R17, !PT ;  /* 0x0000001118127209 */ /* 0x000fe40007810000 */
[----:B------:R-:W-:Y:S02]  /*8730*/  LOP3.LUT R180, R35, UR13, R180, 0x96, !PT ;  /* 0x0000000d23b47c12 */ /* 0x000fe4000f8e96b4 */
[----:B------:R-:W-:Y:S02]  /*8740*/  FMNMX.FTZ R18, R27, R18, !PT ;  /* 0x000000121b127209 */ /* 0x000fe40007810000 */
[----:B------:R-:W-:Y:S01]  /*8750*/  FMNMX.FTZ R17, R25, R16, !PT ;  /* 0x0000001019117209 */ /* 0x000fe20007810000 */
[----:B------:R-:W-:Y:S01]  /*8760*/  IMAD.WIDE.U32 R30, R180, -0x2daee0ad, RZ ;  /* 0xd2511f53b41e7825 */ /* 0x000fe200078e00ff */
[----:B------:R-:W-:Y:S01]  /*8770*/  LOP3.LUT R8, R199, UR12, R164, 0x96, !PT ;  /* 0x0000000cc7087c12 */ /* 0x000fe2000f8e96a4 */
[----:B------:R-:W1:Y:S01]  /*8780*/  SHFL.BFLY PT, R167, R18, 0x2, 0x1f ;  /* 0x0c401f0012a77f89 */ /* 0x000e6200000e0000 */
[----:B------:R-:W-:-:S02]  /*8790*/  FMNMX.FTZ R166, R28, R17, !PT ;  /* 0x000000111ca67209 */ /* 0x000fc40007810000 */
[----:B------:R-:W-:Y:S01]  /*87a0*/  LOP3.LUT R198, R31, UR10, R198, 0x96, !PT ;  /* 0x0000000a1fc67c12 */ /* 0x000fe2000f8e96c6 */
[----:B------:R-:W-:Y:S01]  /*87b0*/  IMAD.WIDE.U32 R190, R8, -0x326172a9, RZ ;  /* 0xcd9e8d5708be7825 */ /* 0x000fe200078e00ff */
[----:B------:R-:W-:Y:S01]  /*87c0*/  FMNMX.FTZ R19, R3, R186, !PT ;  /* 0x000000ba03137209 */ /* 0x000fe20007810000 */
[----:B------:R-:W2:Y:S01]  /*87d0*/  SHFL.BFLY PT, R31, R166, 0x2, 0x1f ;  /* 0x0c401f00a61f7f89 */ /* 0x000ea200000e0000 */
[----:B------:R-:W-:Y:S01]  /*87e0*/  FSEL R33, R11, -INF , !P1 ;  /* 0xff8000000b217808 */ /* 0x000fe20004800000 */
[----:B------:R-:W-:Y:S01]  /*87f0*/  IMAD.WIDE.U32 R198, R198, -0x326172a9, RZ ;  /* 0xcd9e8d57c6c67825 */ /* 0x000fe200078e00ff */
[----:B------:R-:W-:Y:S02]  /*8800*/  LOP3.LUT R8, R191, UR11, R34, 0x96, !PT ;  /* 0x0000000bbf087c12 */ /* 0x000fe4000f8e9622 */
[----:B------:R-:W-:Y:S02]  /*8810*/  FMNMX.FTZ R19, R176, R19, !PT ;  /* 0x00000013b0137209 */ /* 0x000fe40007810000 */
[----:B------:R-:W-:Y:S01]  /*8820*/  FSEL R34, R4, -INF , !P3 ;  /* 0xff80000004227808 */ /* 0x000fe20005800000 */
[----:B------:R-:W-:Y:S01]  /*8830*/  IMAD.WIDE.U32 R16, R8, -0x2daee0ad, RZ ;  /* 0xd2511f5308107825 */ /* 0x000fe200078e00ff */
[----:B------:R-:W-:-:S02]  /*8840*/  FMNMX.FTZ R19, R174, R19, !PT ;  /* 0x00000013ae137209 */ /* 0x000fc40007810000 */
[----:B------:R-:W-:Y:S02]  /*8850*/  FSEL R180, R5, -INF , !P6 ;  /* 0xff80000005b47808 */ /* 0x000fe40007000000 */
[----:B------:R-:W-:Y:S02]  /*8860*/  LOP3.LUT R8, R17, UR8, R30, 0x96, !PT ;  /* 0x0000000811087c12 */ /* 0x000fe4000f8e961e */
[----:B------:R-:W-:Y:S02]  /*8870*/  FMNMX.FTZ R17, R0, R13, !PT ;  /* 0x0000000d00117209 */ /* 0x000fe40007810000 */
[----:B------:R-:W-:Y:S02]  /*8880*/  FSEL R30, R10, -INF , !P2 ;  /* 0xff8000000a1e7808 */ /* 0x000fe40005000000 */
[----:B-1----:R-:W-:Y:S02]  /*8890*/  FMNMX.FTZ R167, R18, R167, !PT ;  /* 0x000000a712a77209 */ /* 0x002fe40007810000 */
[----:B------:R-:W-:-:S02]  /*88a0*/  FMNMX.FTZ R17, R178, R17, !PT ;  /* 0x00000011b2117209 */ /* 0x000fc40007810000 */
[----:B------:R-:W-:Y:S02]  /*88b0*/  FMNMX.FTZ R18, R252, R19, !PT ;  /* 0x00000013fc127209 */ /* 0x000fe40007810000 */
[----:B--2---:R-:W-:Y:S02]  /*88c0*/  FMNMX.FTZ R166, R31, R166, !PT ;  /* 0x000000a61fa67209 */ /* 0x004fe40007810000 */
[----:B------:R-:W-:Y:S02]  /*88d0*/  FMNMX.FTZ R17, R14, R17, !PT ;  /* 0x000000110e117209 */ /* 0x000fe40007810000 */
[----:B------:R-:W-:Y:S01]  /*88e0*/  FSEL R31, R9, -INF , !P4 ;  /* 0xff800000091f7808 */ /* 0x000fe20006000000 */
[----:B------:R-:W-:Y:S01]  /*88f0*/  SHFL.BFLY PT, R11, R166, 0x1, 0x1f ;  /* 0x0c201f00a60b7f89 */ /* 0x000fe200000e0000 */
[----:B------:R-:W-:Y:S02]  /*8900*/  FMNMX.FTZ R10, R29, R18, !PT ;  /* 0x000000121d0a7209 */ /* 0x000fe40007810000 */
[----:B------:R-:W-:-:S02]  /*8910*/  FMNMX.FTZ R9, R12, R17, !PT ;  /* 0x000000110c097209 */ /* 0x000fc40007810000 */
[----:B------:R-:W-:Y:S02]  /*8920*/  FMNMX.FTZ R165, R31, R10, !PT ;  /* 0x0000000a1fa57209 */ /* 0x000fe40007810000 */
[----:B------:R-:W-:Y:S02]  /*8930*/  FMNMX.FTZ R4, R30, R9, !PT ;  /* 0x000000091e047209 */ /* 0x000fe40007810000 */
[----:B------:R-:W-:Y:S02]  /*8940*/  FMNMX.FTZ R165, R34, R165, !PT ;  /* 0x000000a522a57209 */ /* 0x000fe40007810000 */
[----:B------:R-:W-:Y:S02]  /*8950*/  FMNMX.FTZ R4, R33, R4, !PT ;  /* 0x0000000421047209 */ /* 0x000fe40007810000 */
[----:B------:R-:W-:Y:S02]  /*8960*/  FSEL R35, R6, -INF , !P0 ;  /* 0xff80000006237808 */ /* 0x000fe40004000000 */
[----:B------:R-:W-:Y:S01]  /*8970*/  FMNMX.FTZ R165, R180, R165, !PT ;  /* 0x000000a5b4a57209 */ /* 0x000fe20007810000 */
[----:B------:R-:W-:Y:S01]  /*8980*/  SHFL.BFLY PT, R6, R167, 0x1, 0x1f ;  /* 0x0c201f00a7067f89 */ /* 0x000fe200000e0000 */
[----:B------:R-:W-:-:S02]  /*8990*/  FMNMX.FTZ R5, R35, R4, !PT ;  /* 0x0000000423057209 */ /* 0x000fc40007810000 */
[----:B------:R-:W-:Y:S01]  /*89a0*/  LOP3.LUT R190, R199, UR9, R190, 0x96, !PT ;  /* 0x00000009c7be7c12 */ /* 0x000fe2000f8e96be */
[----:B------:R-:W1:Y:S01]  /*89b0*/  SHFL.BFLY PT, R4, R165, 0x2, 0x1f ;  /* 0x0c401f00a5047f89 */ /* 0x000e6200000e0000 */
[----:B------:R-:W-:-:S03]  /*89c0*/  FSEL R184, R7, -INF , !P5 ;  /* 0xff80000007b87808 */ /* 0x000fc60006800000 */
[----:B------:R-:W-:Y:S01]  /*89d0*/  IMAD.WIDE.U32 R190, R190, -0x2daee0ad, RZ ;  /* 0xd2511f53bebe7825 */ /* 0x000fe200078e00ff */
[----:B------:R-:W-:-:S04]  /*89e0*/  FMNMX.FTZ R18, R184, R5, !PT ;  /* 0x00000005b8127209 */ /* 0x000fc80007810000 */
[----:B------:R-:W-:Y:S01]  /*89f0*/  LOP3.LUT R16, R191, UR6, R16, 0x96, !PT ;  /* 0x00000006bf107c12 */ /* 0x000fe2000f8e9610 */
[----:B------:R-:W2:Y:S04]  /*8a00*/  SHFL.BFLY PT, R9, R18, 0x2, 0x1f ;  /* 0x0c401f0012097f89 */ /* 0x000ea800000e0000 */
[----:B------:R-:W-:-:S05]  /*8a10*/  IMAD.WIDE.U32 R192, R16, -0x326172a9, RZ ;  /* 0xcd9e8d5710c07825 */ /* 0x000fca00078e00ff */
[C---:B------:R-:W-:Y:S02]  /*8a20*/  LOP3.LUT R16, R192.reuse, 0xffff, RZ, 0xc0, !PT ;  /* 0x0000ffffc0107812 */ /* 0x040fe400078ec0ff */
[----:B------:R-:W-:Y:S02]  /*8a30*/  LOP3.LUT R199, R192, 0xff, RZ, 0xc0, !PT ;  /* 0x000000ffc0c77812 */ /* 0x000fe400078ec0ff */
[----:B------:R-:W-:Y:S02]  /*8a40*/  SHF.R.U32.HI R16, RZ, 0x8, R16 ;  /* 0x00000008ff107819 */ /* 0x000fe40000011610 */
[----:B-1----:R-:W-:Y:S02]  /*8a50*/  FMNMX.FTZ R165, R4, R165, !PT ;  /* 0x000000a504a57209 */ /* 0x002fe40007810000 */
[----:B------:R-:W-:Y:S02]  /*8a60*/  FMNMX.FTZ R167, R167, R6, !PT ;  /* 0x00000006a7a77209 */ /* 0x000fe40007810000 */
[----:B------:R-:W-:Y:S01]  /*8a70*/  PRMT R199, R199, 0x5410, R16 ;  /* 0x00005410c7c77816 */ /* 0x000fe20000000010 */
[----:B------:R-:W1:Y:S01]  /*8a80*/  SHFL.BFLY PT, R6, R165, 0x1, 0x1f ;  /* 0x0c201f00a5067f89 */ /* 0x000e6200000e0000 */
[----:B------:R-:W-:Y:S01]  /*8a90*/  IMAD.WIDE.U32 R16, R8, -0x326172a9, RZ ;  /* 0xcd9e8d5708107825 */ /* 0x000fe200078e00ff */
[----:B------:R-:W-:-:S02]  /*8aa0*/  FSETP.NEU.FTZ.AND P2, PT, R167, -INF , PT ;  /* 0xff800000a700780b */ /* 0x000fc40003f5d000 */
[----:B--2---:R-:W-:Y:S01]  /*8ab0*/  FMNMX.FTZ R18, R9, R18, !PT ;  /* 0x0000001209127209 */ /* 0x004fe20007810000 */
[----:B------:R-:W-:Y:S01]  /*8ac0*/  FMUL.FTZ R185, R167, c[0x0][0x23c] ;  /* 0x00008f00a7b97a20 */ /* 0x000fe20000410000 */
[----:B------:R-:W-:Y:S02]  /*8ad0*/  LOP3.LUT R5, R193, UR16, R16, 0x96, !PT ;  /* 0x00000010c1057c12 */ /* 0x000fe4000f8e9610 */
[----:B------:R-:W-:Y:S02]  /*8ae0*/  FMNMX.FTZ R166, R166, R11, !PT ;  /* 0x0000000ba6a67209 */ /* 0x000fe40007810000 */
[C---:B------:R-:W-:Y:S02]  /*8af0*/  LOP3.LUT R9, R5.reuse, 0xffff, RZ, 0xc0, !PT ;  /* 0x0000ffff05097812 */ /* 0x040fe400078ec0ff */
[----:B------:R-:W-:Y:S02]  /*8b00*/  LOP3.LUT R4, R5, 0xff, RZ, 0xc0, !PT ;  /* 0x000000ff05047812 */ /* 0x000fe400078ec0ff */
[----:B------:R-:W-:-:S02]  /*8b10*/  SHF.R.U32.HI R9, RZ, 0x8, R9 ;  /* 0x00000008ff097819 */ /* 0x000fc40000011609 */
[----:B------:R-:W-:Y:S02]  /*8b20*/  FSEL R185, R185, RZ, P2 ;  /* 0x000000ffb9b97208 */ /* 0x000fe40001000000 */
[----:B------:R-:W-:Y:S02]  /*8b30*/  PRMT R4, R4, 0x5410, R9 ;  /* 0x0000541004047816 */ /* 0x000fe40000000009 */
[----:B------:R-:W2:Y:S01]  /*8b40*/  SHFL.BFLY PT, R9, R18, 0x1, 0x1f ;  /* 0x0c201f0012097f89 */ /* 0x000ea200000e0000 */
[C---:B------:R-:W-:Y:S01]  /*8b50*/  FMUL.FTZ R8, R166.reuse, c[0x0][0x23c] ;  /* 0x00008f00a6087a20 */ /* 0x040fe20000410000 */
[--C-:B------:R-:W-:Y:S02]  /*8b60*/  SHF.R.U32.HI R7, RZ, 0x10, R192.reuse ;  /* 0x00000010ff077819 */ /* 0x100fe400000116c0 */
[----:B-1----:R-:W-:Y:S02]  /*8b70*/  FMNMX.FTZ R165, R165, R6, !PT ;  /* 0x00000006a5a57209 */ /* 0x002fe40007810000 */
[----:B------:R-:W1:Y:S01]  /*8b80*/  LDC.U8 R6, c[0x0][0x2d8] ;  /* 0x0000b600ff067b82 */ /* 0x000e620000000000 */
[----:B------:R-:W-:Y:S01]  /*8b90*/  FSETP.NEU.FTZ.AND P1, PT, R166, -INF , PT ;  /* 0xff800000a600780b */ /* 0x000fe20003f3d000 */
[--C-:B------:R-:W-:Y:S01]  /*8ba0*/  FFMA.FTZ R183, R170, c[0x0][0x23c], -R185.reuse ;  /* 0x00008f00aab77a23 */ /* 0x100fe200000108b9 */
[----:B------:R-:W-:Y:S01]  /*8bb0*/  LOP3.LUT R7, R7, 0xff, RZ, 0xc0, !PT ;  /* 0x000000ff07077812 */ /* 0x000fe200078ec0ff */
[--C-:B------:R-:W-:Y:S01]  /*8bc0*/  FFMA.FTZ R170, R168, c[0x0][0x23c], -R185.reuse ;  /* 0x00008f00a8aa7a23 */ /* 0x100fe200000108b9 */
[----:B------:R-:W-:Y:S01]  /*8bd0*/  SHF.R.U32.HI R10, RZ, 0x18, R192 ;  /* 0x00000018ff0a7819 */ /* 0x000fe200000116c0 */
[--C-:B------:R-:W-:Y:S01]  /*8be0*/  FFMA.FTZ R168, R182, c[0x0][0x23c], -R185.reuse ;  /* 0x00008f00b6a87a23 */ /* 0x100fe200000108b9 */
[----:B------:R-:W-:Y:S01]  /*8bf0*/  FSEL R182, R8, RZ, P1 ;  /* 0x000000ff08b67208 */ /* 0x000fe20000800000 */
[----:B------:R-:W-:Y:S01]  /*8c00*/  FFMA.FTZ R169, R172, c[0x0][0x23c], -R185 ;  /* 0x00008f00aca97a23 */ /* 0x000fe200000108b9 */
[----:B------:R-:W-:Y:S01]  /*8c10*/  PRMT R7, R7, 0x5410, R10 ;  /* 0x0000541007077816 */ /* 0x000fe2000000000a */
[----:B------:R-:W-:Y:S01]  /*8c20*/  IMAD.MOV.U32 R11, RZ, RZ, R17 ;  /* 0x000000ffff0b7224 */ /* 0x000fe200078e0011 */
[----:B------:R-:W-:Y:S01]  /*8c30*/  FSETP.NEU.FTZ.AND P0, PT, R165, -INF , PT ;  /* 0xff800000a500780b */ /* 0x000fe20003f1d000 */
[----:B------:R-:W-:Y:S01]  /*8c40*/  FFMA.FTZ R17, R181, c[0x0][0x23c], -R182 ;  /* 0x00008f00b5117a23 */ /* 0x000fe200000108b6 */
[----:B------:R-:W-:Y:S01]  /*8c50*/  MUFU.EX2 R168, R168 ;  /* 0x000000a800a87308 */ /* 0x000fe20000000800 */
[----:B------:R-:W-:Y:S01]  /*8c60*/  IMAD.MOV.U32 R10, RZ, RZ, R16 ;  /* 0x000000ffff0a7224 */ /* 0x000fe200078e0010 */
[----:B------:R-:W-:Y:S01]  /*8c70*/  FSEL R188, R167, RZ, P2 ;  /* 0x000000ffa7bc7208 */ /* 0x000fe20001000000 */
[----:B------:R-:W-:Y:S01]  /*8c80*/  FMUL.FTZ R181, R165, c[0x0][0x23c] ;  /* 0x00008f00a5b57a20 */ /* 0x000fe20000410000 */
[----:B------:R3:W5:Y:S01]  /*8c90*/  LDL.LU.64 R192, [R1+0x20] ;  /* 0x0000200001c07983 */ /* 0x0007620000300a00 */
[--C-:B------:R-:W-:Y:S01]  /*8ca0*/  FFMA.FTZ R16, R175, c[0x0][0x23c], -R182.reuse ;  /* 0x00008f00af107a23 */ /* 0x100fe200000108b6 */
[--C-:B------:R-:W-:Y:S01]  /*8cb0*/  SHF.R.U32.HI R8, RZ, 0x10, R5.reuse ;  /* 0x00000010ff087819 */ /* 0x100fe20000011605 */
[--C-:B------:R-:W-:Y:S01]  /*8cc0*/  FFMA.FTZ R164, R177, c[0x0][0x23c], -R182.reuse ;  /* 0x00008f00b1a47a23 */ /* 0x100fe200000108b6 */
[----:B------:R-:W4:Y:S01]  /*8cd0*/  MUFU.EX2 R169, R169 ;  /* 0x000000a900a97308 */ /* 0x000f220000000800 */
[----:B------:R-:W-:Y:S01]  /*8ce0*/  FSEL R181, R181, RZ, P0 ;  /* 0x000000ffb5b57208 */ /* 0x000fe20000000000 */
[----:B------:R-:W-:Y:S01]  /*8cf0*/  FFMA.FTZ R19, R179, c[0x0][0x23c], -R182 ;  /* 0x00008f00b3137a23 */ /* 0x000fe200000108b6 */
[----:B------:R-:W-:Y:S01]  /*8d00*/  SHF.R.U32.HI R5, RZ, 0x18, R5 ;  /* 0x00000018ff057819 */ /* 0x000fe20000011605 */
[----:B------:R-:W-:Y:S01]  /*8d10*/  FADD.FTZ R188, R197, -R188 ;  /* 0x800000bcc5bc7221 */ /* 0x000fe20000010000 */
[----:B------:R-:W-:Y:S01]  /*8d20*/  LOP3.LUT R8, R8, 0xff, RZ, 0xc0, !PT ;  /* 0x000000ff08087812 */ /* 0x000fe200078ec0ff */
[----:B------:R-:W-:Y:S01]  /*8d30*/  FFMA.FTZ R172, R186, c[0x0][0x23c], -R181 ;  /* 0x00008f00baac7a23 */ /* 0x000fe200000108b5 */
[----:B--2---:R-:W-:Y:S01]  /*8d40*/  FMNMX.FTZ R18, R18, R9, !PT ;  /* 0x0000000912127209 */ /* 0x004fe20007810000 */
[----:B------:R-:W-:Y:S01]  /*8d50*/  MUFU.EX2 R183, R183 ;  /* 0x000000b700b77308 */ /* 0x000fe20000000800 */
[----:B------:R-:W-:Y:S01]  /*8d60*/  FSEL R179, R166, RZ, P1 ;  /* 0x000000ffa6b37208 */ /* 0x000fe20000800000 */
[----:B------:R-:W-:Y:S01]  /*8d70*/  IMAD.MOV.U32 R197, RZ, RZ, R11 ;  /* 0x000000ffffc57224 */ /* 0x000fe200078e000b */
[----:B------:R-:W-:Y:S01]  /*8d80*/  PRMT R5, R8, 0x5410, R5 ;  /* 0x0000541008057816 */ /* 0x000fe20000000005 */
[----:B------:R-:W-:Y:S01]  /*8d90*/  FFMA.FTZ R175, R252, c[0x0][0x23c], -R181 ;  /* 0x00008f00fcaf7a23 */ /* 0x000fe200000108b5 */
[----:B-1----:R-:W-:Y:S01]  /*8da0*/  PRMT R186, R6, 0x7054, R6 ;  /* 0x0000705406ba7816 */ /* 0x002fe20000000006 */
[----:B------:R-:W-:Y:S01]  /*8db0*/  FADD.FTZ R179, R196, -R179 ;  /* 0x800000b3c4b37221 */ /* 0x000fe20000010000 */
[----:B------:R-:W-:Y:S01]  /*8dc0*/  FSEL R8, R165, RZ, P0 ;  /* 0x000000ffa5087208 */ /* 0x000fe20000000000 */
[----:B------:R-:W1:Y:S01]  /*8dd0*/  MUFU.EX2 R170, R170 ;  /* 0x000000aa00aa7308 */ /* 0x000e620000000800 */
[----:B------:R-:W-:Y:S01]  /*8de0*/  FSETP.NEU.FTZ.AND P0, PT, R18, -INF , PT ;  /* 0xff8000001200780b */ /* 0x000fe20003f1d000 */
[----:B------:R-:W-:Y:S01]  /*8df0*/  IMAD.MOV.U32 R196, RZ, RZ, R10 ;  /* 0x000000ffffc47224 */ /* 0x000fe200078e000a */
[--C-:B------:R-:W-:Y:S01]  /*8e00*/  HSET2.LE.AND R10, R187, R186.reuse, PT ;  /* 0x000000babb0a7233 */ /* 0x100fe20003803000 */
[----:B----4-:R-:W-:Y:S01]  /*8e10*/  F2FP.PACK_AB R9, R168, R169 ;  /* 0x000000a9a809723e */ /* 0x010fe200000000ff */
[C---:B------:R-:W-:Y:S01]  /*8e20*/  FMUL.FTZ R187, R18.reuse, c[0x0][0x23c] ;  /* 0x00008f0012bb7a20 */ /* 0x040fe20000410000 */
[----:B------:R-:W-:Y:S01]  /*8e30*/  FSEL R191, R18, RZ, P0 ;  /* 0x000000ff12bf7208 */ /* 0x000fe20000000000 */
[----:B------:R-:W-:Y:S01]  /*8e40*/  FADD.FTZ R177, R3, -R8 ;  /* 0x8000000803b17221 */ /* 0x000fe20000010000 */
[----:B------:R-:W-:Y:S01]  /*8e50*/  MUFU.EX2 R17, R17 ;  /* 0x0000001100117308 */ /* 0x000fe20000000800 */
[----:B------:R-:W-:Y:S01]  /*8e60*/  LOP3.LUT R10, R10, R9, RZ, 0xc0, !PT ;  /* 0x000000090a0a7212 */ /* 0x000fe200078ec0ff */
[--C-:B------:R-:W-:Y:S01]  /*8e70*/  HSET2.LE.AND R8, R171, R186.reuse, PT ;  /* 0x000000baab087233 */ /* 0x100fe20003803000 */
[----:B------:R-:W-:Y:S01]  /*8e80*/  FADD.FTZ R191, R0, -R191 ;  /* 0x800000bf00bf7221 */ /* 0x000fe20000010000 */
[--C-:B------:R-:W-:Y:S01]  /*8e90*/  HSET2.LE.AND R11, R173, R186.reuse, PT ;  /* 0x000000baad0b7233 */ /* 0x100fe20003803000 */
[----:B------:R-:W-:Y:S01]  /*8ea0*/  FSEL R187, R187, RZ, P0 ;  /* 0x000000ffbbbb7208 */ /* 0x000fe20000000000 */
[--C-:B------:R-:W-:Y:S01]  /*8eb0*/  FFMA.FTZ R3, R176, c[0x0][0x23c], -R181.reuse ;  /* 0x00008f00b0037a23 */ /* 0x100fe200000108b5 */
[--C-:B------:R-:W-:Y:S01]  /*8ec0*/  HSET2.LE.AND R4, R4, R186.reuse, PT ;  /* 0x000000ba04047233 */ /* 0x100fe20003803000 */
[----:B------:R-:W2:Y:S01]  /*8ed0*/  MUFU.EX2 R16, R16 ;  /* 0x0000001000107308 */ /* 0x000ea20000000800 */
[----:B-1----:R-:W-:Y:S01]  /*8ee0*/  F2FP.PACK_AB R9, R170, R183 ;  /* 0x000000b7aa09723e */ /* 0x002fe200000000ff */
[----:B------:R-:W-:Y:S01]  /*8ef0*/  FFMA.FTZ R176, R174, c[0x0][0x23c], -R181 ;  /* 0x00008f00aeb07a23 */ /* 0x000fe200000108b5 */
[--C-:B------:R-:W-:Y:S01]  /*8f00*/  HSET2.LE.AND R5, R5, R186.reuse, PT ;  /* 0x000000ba05057233 */ /* 0x100fe20003803000 */
[--C-:B------:R-:W-:Y:S01]  /*8f10*/  FFMA.FTZ R174, R13, c[0x0][0x23c], -R187.reuse ;  /* 0x00008f000dae7a23 */ /* 0x100fe200000108bb */
[----:B------:R-:W-:Y:S01]  /*8f20*/  LOP3.LUT R8, R8, R9, RZ, 0xc0, !PT ;  /* 0x0000000908087212 */ /* 0x000fe200078ec0ff */
[--C-:B------:R-:W-:Y:S01]  /*8f30*/  HSET2.LE.AND R9, R15, R186.reuse, PT ;  /* 0x000000ba0f097233 */ /* 0x100fe20003803000 */
[--C-:B------:R-:W-:Y:S01]  /*8f40*/  FFMA.FTZ R173, R178, c[0x0][0x23c], -R187.reuse ;  /* 0x00008f00b2ad7a23 */ /* 0x100fe200000108bb */
[----:B------:R-:W-:Y:S01]  /*8f50*/  MUFU.EX2 R164, R164 ;  /* 0x000000a400a47308 */ /* 0x000fe20000000800 */
[----:B------:R-:W-:Y:S01]  /*8f60*/  FFMA.FTZ R171, R14, c[0x0][0x23c], -R187 ;  /* 0x00008f000eab7a23 */ /* 0x000fe200000108bb */
[----:B------:R-:W-:Y:S01]  /*8f70*/  HSET2.LE.AND R7, R7, R186, PT ;  /* 0x000000ba07077233 */ /* 0x000fe20003803000 */
[----:B------:R-:W-:Y:S01]  /*8f80*/  FMUL.FTZ R178, R177, c[0x0][0x23c] ;  /* 0x00008f00b1b27a20 */ /* 0x000fe20000410000 */
[----:B------:R-:W-:Y:S01]  /*8f90*/  LOP3.LUT R26, R189, UR7, R26, 0x96, !PT ;  /* 0x00000007bd1a7c12 */ /* 0x000fe2000f8e961a */
[----:B------:R-:W-:Y:S01]  /*8fa0*/  FMUL.FTZ R188, R188, c[0x0][0x23c] ;  /* 0x00008f00bcbc7a20 */ /* 0x000fe20000410000 */
[----:B------:R-:W-:Y:S01]  /*8fb0*/  UISETP.GE.AND UP0, UPT, UR26, 0x4, UPT ;  /* 0x000000041a00788c */ /* 0x000fe2000bf06270 */
[----:B------:R-:W-:Y:S01]  /*8fc0*/  FMUL.FTZ R179, R179, c[0x0][0x23c] ;  /* 0x00008f00b3b37a20 */ /* 0x000fe20000410000 */
[----:B------:R-:W1:Y:S01]  /*8fd0*/  MUFU.EX2 R19, R19 ;  /* 0x0000001300137308 */ /* 0x000e620000000800 */
[----:B--2---:R-:W-:Y:S01]  /*8fe0*/  F2FP.PACK_AB R0, R16, R17 ;  /* 0x000000111000723e */ /* 0x004fe200000000ff */
[----:B------:R-:W-:-:S02]  /*8ff0*/  FMUL.FTZ R177, R191, c[0x0][0x23c] ;  /* 0x00008f00bfb17a20 */ /* 0x000fc40000410000 */
[--C-:B------:R-:W-:Y:S01]  /*9000*/  FFMA.FTZ R196, R20, c[0x0][0x23c], -R185.reuse ;  /* 0x00008f0014c47a23 */ /* 0x100fe200000108b9 */
[----:B------:R-:W-:Y:S01]  /*9010*/  LOP3.LUT R11, R11, R0, RZ, 0xc0, !PT ;  /* 0x000000000b0b7212 */ /* 0x000fe200078ec0ff */
[----:B------:R-:W-:Y:S01]  /*9020*/  FFMA.FTZ R191, R21, c[0x0][0x23c], -R182 ;  /* 0x00008f0015bf7a23 */ /* 0x000fe200000108b6 */
[----:B------:R-:W-:Y:S01]  /*9030*/  PLOP3.LUT P0, PT, PT, PT, UP0, 0x80, 0x0 ;  /* 0x000000000000781c */ /* 0x000fe20003f0f008 */
[----:B------:R-:W-:Y:S01]  /*9040*/  MUFU.EX2 R172, R172 ;  /* 0x000000ac00ac7308 */ /* 0x000fe20000000800 */
[--C-:B------:R-:W-:Y:S02]  /*9050*/  FFMA.FTZ R189, R22, c[0x0][0x23c], -R185.reuse ;  /* 0x00008f0016bd7a23 */ /* 0x100fe400000108b9 */
[----:B------:R-:W-:Y:S02]  /*9060*/  FFMA.FTZ R24, R24, c[0x0][0x23c], -R185 ;  /* 0x00008f0018187a23 */ /* 0x000fe400000108b9 */
[--C-:B------:R-:W-:Y:S02]  /*9070*/  FFMA.FTZ R34, R34, c[0x0][0x23c], -R181.reuse ;  /* 0x00008f0022227a23 */ /* 0x100fe400000108b5 */
[--C-:B------:R-:W-:Y:S01]  /*9080*/  FFMA.FTZ R252, R31, c[0x0][0x23c], -R181.reuse ;  /* 0x00008f001ffc7a23 */ /* 0x100fe200000108b5 */
[----:B-1----:R-:W-:Y:S01]  /*9090*/  F2FP.PACK_AB R0, R19, R164 ;  /* 0x000000a41300723e */ /* 0x002fe200000000ff */
[----:B------:R-:W1:Y:S01]  /*90a0*/  MUFU.EX2 R3, R3 ;  /* 0x0000000300037308 */ /* 0x000e620000000800 */
[----:B------:R-:W-:-:S02]  /*90b0*/  FFMA.FTZ R180, R180, c[0x0][0x23c], -R181 ;  /* 0x00008f00b4b47a23 */ /* 0x000fc400000108b5 */
[----:B------:R-:W-:Y:S01]  /*90c0*/  LOP3.LUT R9, R9, R0, RZ, 0xc0, !PT ;  /* 0x0000000009097212 */ /* 0x000fe200078ec0ff */
[--C-:B------:R-:W-:Y:S02]  /*90d0*/  FFMA.FTZ R0, R12, c[0x0][0x23c], -R187.reuse ;  /* 0x00008f000c007a23 */ /* 0x100fe400000108bb */
[--C-:B------:R-:W-:Y:S02]  /*90e0*/  FFMA.FTZ R33, R33, c[0x0][0x23c], -R187.reuse ;  /* 0x00008f0021217a23 */ /* 0x100fe400000108bb */
[----:B------:R-:W-:Y:S01]  /*90f0*/  MUFU.EX2 R174, R174 ;  /* 0x000000ae00ae7308 */ /* 0x000fe20000000800 */
[----:B------:R-:W-:-:S07]  /*9100*/  FFMA.FTZ R35, R35, c[0x0][0x23c], -R187 ;  /* 0x00008f0023237a23 */ /* 0x000fce00000108bb */
[----:B------:R-:W2:Y:S01]  /*9110*/  MUFU.EX2 R173, R173 ;  /* 0x000000ad00ad7308 */ /* 0x000ea20000000800 */
[----:B-1----:R-:W-:-:S04]  /*9120*/  F2FP.PACK_AB R13, R3, R172 ;  /* 0x000000ac030d723e */ /* 0x002fc800000000ff */
[----:B------:R-:W-:-:S03]  /*9130*/  LOP3.LUT R4, R4, R13, RZ, 0xc0, !PT ;  /* 0x0000000d04047212 */ /* 0x000fc600078ec0ff */
[----:B------:R-:W-:Y:S08]  /*9140*/  MUFU.EX2 R176, R176 ;  /* 0x000000b000b07308 */ /* 0x000ff00000000800 */
[----:B------:R-:W1:Y:S01]  /*9150*/  MUFU.EX2 R175, R175 ;  /* 0x000000af00af7308 */ /* 0x000e620000000800 */
[----:B--2---:R-:W-:-:S04]  /*9160*/  F2FP.PACK_AB R6, R173, R174 ;  /* 0x000000aead06723e */ /* 0x004fc800000000ff */
[----:B------:R-:W-:Y:S01]  /*9170*/  LOP3.LUT R5, R5, R6, RZ, 0xc0, !PT ;  /* 0x0000000605057212 */ /* 0x000fe200078ec0ff */
[----:B------:R-:W-:Y:S01]  /*9180*/  HSET2.LE.AND R6, R199, R186, PT ;  /* 0x000000bac7067233 */ /* 0x000fe20003803000 */
[----:B------:R-:W-:Y:S01]  /*9190*/  LOP3.LUT R199, R197, UR7, R198, 0x96, !PT ;  /* 0x00000007c5c77c12 */ /* 0x000fe2000f8e96c6 */
[----:B------:R-:W-:Y:S01]  /*91a0*/  MUFU.EX2 R171, R171 ;  /* 0x000000ab00ab7308 */ /* 0x000fe20000000800 */
[----:B------:R-:W-:Y:S02]  /*91b0*/  FFMA.FTZ R198, R27, c[0x0][0x23c], -R185 ;  /* 0x00008f001bc67a23 */ /* 0x000fe400000108b9 */
[----:B------:R-:W-:-:S04]  /*91c0*/  IMAD.WIDE.U32 R26, R26, -0x2daee0ad, RZ ;  /* 0xd2511f531a1a7825 */ /* 0x000fc800078e00ff */
[----:B------:R-:W-:Y:S01]  /*91d0*/  FFMA.FTZ R197, R25, c[0x0][0x23c], -R182 ;  /* 0x00008f0019c57a23 */ /* 0x000fe200000108b6 */
[----:B------:R-:W2:Y:S01]  /*91e0*/  MUFU.EX2 R0, R0 ;  /* 0x0000000000007308 */ /* 0x000ea20000000800 */
[----:B-1----:R-:W-:Y:S02]  /*91f0*/  F2FP.PACK_AB R13, R175, R176 ;  /* 0x000000b0af0d723e */ /* 0x002fe400000000ff */
[----:B------:R-:W-:Y:S02]  /*9200*/  LOP3.LUT R32, R27, UR17, R32, 0x96, !PT ;  /* 0x000000111b207c12 */ /* 0x000fe4000f8e9620 */
[----:B------:R-:W-:Y:S02]  /*9210*/  LOP3.LUT R6, R6, R13, RZ, 0xc0, !PT ;  /* 0x0000000d06067212 */ /* 0x000fe400078ec0ff */
[----:B------:R-:W-:Y:S01]  /*9220*/  SHF.R.U32.HI R20, RZ, 0x10, R26 ;  /* 0x00000010ff147819 */ /* 0x000fe2000001161a */
[----:B------:R-:W1:Y:S03]  /*9230*/  MUFU.EX2 R188, R188 ;  /* 0x000000bc00bc7308 */ /* 0x000e660000000800 */
[----:B------:R-:W-:-:S02]  /*9240*/  LOP3.LUT R25, R20, 0xff, RZ, 0xc0, !PT ;  /* 0x000000ff14197812 */ /* 0x000fc400078ec0ff */
[----:B--2---:R-:W-:-:S03]  /*9250*/  F2FP.PACK_AB R12, R0, R171 ;  /* 0x000000ab000c723e */ /* 0x004fc600000000ff */
[----:B------:R-:W2:Y:S01]  /*9260*/  MUFU.EX2 R179, R179 ;  /* 0x000000b300b37308 */ /* 0x000ea20000000800 */
[----:B------:R-:W-:Y:S02]  /*9270*/  LOP3.LUT R7, R7, R12, RZ, 0xc0, !PT ;  /* 0x0000000c07077212 */ /* 0x000fe400078ec0ff */
[----:B------:R-:W4:Y:S01]  /*9280*/  LDSM.16.MT88.4 R12, [R212+0xa000] ;  /* 0x00a00000d40c783b */ /* 0x000f220000004200 */
[----:B-1----:R-:W-:-:S04]  /*9290*/  FMUL.FTZ R160, R160, R188 ;  /* 0x000000bca0a07220 */ /* 0x002fc80000410000 */
[----:B------:R-:W1:Y:S01]  /*92a0*/  MUFU.EX2 R178, R178 ;  /* 0x000000b200b27308 */ /* 0x000e620000000800 */
[-C--:B------:R-:W-:Y:S02]  /*92b0*/  FMUL.FTZ R161, R161, R188.reuse ;  /* 0x000000bca1a17220 */ /* 0x080fe40000410000 */
[-C--:B------:R-:W-:Y:S02]  /*92c0*/  FMUL.FTZ R40, R40, R188.reuse ;  /* 0x000000bc28287220 */ /* 0x080fe40000410000 */
[-C--:B------:R-:W-:Y:S02]  /*92d0*/  FMUL.FTZ R41, R41, R188.reuse ;  /* 0x000000bc29297220 */ /* 0x080fe40000410000 */
[----:B------:R-:W-:Y:S01]  /*92e0*/  FMUL.FTZ R44, R44, R188 ;  /* 0x000000bc2c2c7220 */ /* 0x000fe20000410000 */
[----:B------:R-:W3:Y:S01]  /*92f0*/  MUFU.EX2 R177, R177 ;  /* 0x000000b100b17308 */ /* 0x000ee20000000800 */
[-C--:B--2---:R-:W-:Y:S02]  /*9300*/  FMUL.FTZ R162, R162, R179.reuse ;  /* 0x000000b3a2a27220 */ /* 0x084fe40000410000 */
[----:B------:R-:W-:-:S02]  /*9310*/  FMUL.FTZ R163, R163, R179 ;  /* 0x000000b3a3a37220 */ /* 0x000fc40000410000 */
[-C--:B------:R-:W-:Y:S02]  /*9320*/  FMUL.FTZ R42, R42, R179.reuse ;  /* 0x000000b32a2a7220 */ /* 0x080fe40000410000 */
[----:B------:R-:W-:Y:S01]  /*9330*/  FMUL.FTZ R43, R43, R179 ;  /* 0x000000b32b2b7220 */ /* 0x000fe20000410000 */
[----:B------:R-:W-:Y:S01]  /*9340*/  MUFU.EX2 R197, R197 ;  /* 0x000000c500c57308 */ /* 0x000fe20000000800 */
[-C--:B-1----:R-:W-:Y:S02]  /*9350*/  FMUL.FTZ R156, R156, R178.reuse ;  /* 0x000000b29c9c7220 */ /* 0x082fe40000410000 */
[-C--:B------:R-:W-:Y:S02]  /*9360*/  FMUL.FTZ R157, R157, R178.reuse ;  /* 0x000000b29d9d7220 */ /* 0x080fe40000410000 */
[-C--:B------:R-:W-:Y:S02]  /*9370*/  FMUL.FTZ R36, R36, R178.reuse ;  /* 0x000000b224247220 */ /* 0x080fe40000410000 */
[----:B------:R-:W-:Y:S01]  /*9380*/  FMUL.FTZ R37, R37, R178 ;  /* 0x000000b225257220 */ /* 0x000fe20000410000 */
[----:B------:R-:W-:Y:S01]  /*9390*/  MUFU.EX2 R191, R191 ;  /* 0x000000bf00bf7308 */ /* 0x000fe20000000800 */
[----:B---3--:R-:W-:-:S02]  /*93a0*/  FMUL.FTZ R158, R158, R177 ;  /* 0x000000b19e9e7220 */ /* 0x008fc40000410000 */
[-C--:B------:R-:W-:Y:S02]  /*93b0*/  FMUL.FTZ R159, R159, R177.reuse ;  /* 0x000000b19f9f7220 */ /* 0x080fe40000410000 */
[-C--:B------:R-:W-:Y:S02]  /*93c0*/  FMUL.FTZ R38, R38, R177.reuse ;  /* 0x000000b126267220 */ /* 0x080fe40000410000 */
[----:B------:R-:W-:Y:S01]  /*93d0*/  FMUL.FTZ R39, R39, R177 ;  /* 0x000000b127277220 */ /* 0x000fe20000410000 */
[----:B------:R-:W-:Y:S01]  /*93e0*/  MUFU.EX2 R196, R196 ;  /* 0x000000c400c47308 */ /* 0x000fe20000000800 */
[----:B------:R-:W-:Y:S02]  /*93f0*/  FMUL.FTZ R45, R45, R188 ;  /* 0x000000bc2d2d7220 */ /* 0x000fe40000410000 */
[-C--:B------:R-:W-:Y:S01]  /*9400*/  FMUL.FTZ R46, R46, R179.reuse ;  /* 0x000000b32e2e7220 */ /* 0x080fe20000410000 */
[----:B----4-:R-:W-:Y:S01]  /*9410*/  HMMA.16816.F32 R160, R8, R12, R160 ;  /* 0x0000000c08a0723c */ /* 0x010fe200000018a0 */
[----:B------:R-:W-:-:S02]  /*9420*/  FMUL.FTZ R47, R47, R179 ;  /* 0x000000b32f2f7220 */ /* 0x000fc40000410000 */
[-C--:B------:R-:W-:Y:S01]  /*9430*/  FMUL.FTZ R48, R48, R178.reuse ;  /* 0x000000b230307220 */ /* 0x080fe20000410000 */
[----:B------:R-:W-:Y:S01]  /*9440*/  MUFU.EX2 R189, R189 ;  /* 0x000000bd00bd7308 */ /* 0x000fe20000000800 */
[-C--:B------:R-:W-:Y:S02]  /*9450*/  FMUL.FTZ R49, R49, R178.reuse ;  /* 0x000000b231317220 */ /* 0x080fe40000410000 */
[-C--:B------:R-:W-:Y:S01]  /*9460*/  FMUL.FTZ R50, R50, R177.reuse ;  /* 0x000000b132327220 */ /* 0x080fe20000410000 */
[----:B------:R-:W-:Y:S01]  /*9470*/  HMMA.16816.F32 R156, R4, R12, R156 ;  /* 0x0000000c049c723c */ /* 0x000fe2000000189c */
[----:B------:R-:W-:Y:S02]  /*9480*/  FMUL.FTZ R51, R51, R177 ;  /* 0x000000b133337220 */ /* 0x000fe40000410000 */
[-C--:B------:R-:W-:Y:S01]  /*9490*/  FMUL.FTZ R52, R52, R178.reuse ;  /* 0x000000b234347220 */ /* 0x080fe20000410000 */
[----:B------:R1:W-:Y:S01]  /*94a0*/  MUFU.EX2 R185, R24 ;  /* 0x0000001800b97308 */ /* 0x0003e20000000800 */
[----:B------:R-:W-:-:S02]  /*94b0*/  FMUL.FTZ R53, R53, R178 ;  /* 0x000000b235357220 */ /* 0x000fc40000410000 */
[-C--:B------:R-:W-:Y:S01]  /*94c0*/  FMUL.FTZ R54, R54, R177.reuse ;  /* 0x000000b136367220 */ /* 0x080fe20000410000 */
[-C--:B------:R-:W-:Y:S01]  /*94d0*/  HMMA.16816.F32 R36, R4, R14.reuse, R36 ;  /* 0x0000000e0424723c */ /* 0x080fe20000001824 */
[----:B------:R-:W-:Y:S02]  /*94e0*/  FMUL.FTZ R55, R55, R177 ;  /* 0x000000b137377220 */ /* 0x000fe40000410000 */
[-C--:B------:R-:W-:Y:S01]  /*94f0*/  FMUL.FTZ R56, R56, R188.reuse ;  /* 0x000000bc38387220 */ /* 0x080fe20000410000 */
[----:B------:R-:W-:Y:S01]  /*9500*/  MUFU.EX2 R198, R198 ;  /* 0x000000c600c67308 */ /* 0x000fe20000000800 */
[----:B------:R-:W-:Y:S02]  /*9510*/  FMUL.FTZ R57, R57, R188 ;  /* 0x000000bc39397220 */ /* 0x000fe40000410000 */
[-C--:B------:R-:W-:Y:S01]  /*9520*/  FMUL.FTZ R58, R58, R179.reuse ;  /* 0x000000b33a3a7220 */ /* 0x080fe20000410000 */
[----:B------:R-:W-:Y:S01]  /*9530*/  HMMA.16816.F32 R40, R8, R14, R40 ;  /* 0x0000000e0828723c */ /* 0x000fe20000001828 */
[----:B------:R-:W2:Y:S01]  /*9540*/  LDSM.16.MT88.4 R12, [R210+0xa000] ;  /* 0x00a00000d20c783b */ /* 0x000ea20000004200 */
[----:B------:R-:W-:-:S02]  /*9550*/  FMUL.FTZ R59, R59, R179 ;  /* 0x000000b33b3b7220 */ /* 0x000fc40000410000 */
[-C--:B------:R-:W-:Y:S01]  /*9560*/  FMUL.FTZ R60, R60, R188.reuse ;  /* 0x000000bc3c3c7220 */ /* 0x080fe20000410000 */
[----:B------:R-:W-:Y:S01]  /*9570*/  MUFU.EX2 R252, R252 ;  /* 0x000000fc00fc7308 */ /* 0x000fe20000000800 */
[----:B------:R-:W-:Y:S02]  /*9580*/  FMUL.FTZ R61, R61, R188 ;  /* 0x000000bc3d3d7220 */ /* 0x000fe40000410000 */
[-C--:B------:R-:W-:Y:S02]  /*9590*/  FMUL.FTZ R62, R62, R179.reuse ;  /* 0x000000b33e3e7220 */ /* 0x080fe40000410000 */
[----:B------:R-:W-:Y:S02]  /*95a0*/  FMUL.FTZ R63, R63, R179 ;  /* 0x000000b33f3f7220 */ /* 0x000fe40000410000 */
[-C--:B------:R-:W-:Y:S01]  /*95b0*/  FMUL.FTZ R64, R64, R178.reuse ;  /* 0x000000b240407220 */ /* 0x080fe20000410000 */
[----:B------:R-:W-:Y:S01]  /*95c0*/  MUFU.EX2 R180, R180 ;  /* 0x000000b400b47308 */ /* 0x000fe20000000800 */
        /* <DEDUP_REMOVED lines=14> */
[-C--:B--2---:R-:W-:Y:S01]  /*96b0*/  HMMA.16816.F32 R44, R8, R12.reuse, R44 ;  /* 0x0000000c082c723c */ /* 0x084fe2000000182c */
        /* <DEDUP_REMOVED lines=52> */
[----:B------:R-:W2:Y:S01]  /*9a00*/  LDSM.16.MT88.4 R12, [R208+0xa000] ;  /* 0x00a00000d00c783b */ /* 0x000ea20000004200 */
        /* <DEDUP_REMOVED lines=36> */
[----:B------:R-:W2:Y:S01]  /*9c50*/  LDSM.16.MT88.4 R12, [R212+0xb000] ;  /* 0x00b00000d40c783b */ /* 0x000ea20000004200 */
[----:B------:R-:W-:-:S02]  /*9c60*/  FMUL.FTZ R139, R139, R179 ;  /* 0x000000b38b8b7220 */ /* 0x000fc40000410000 */
[----:B------:R-:W-:Y:S02]  /*9c70*/  FFMA.FTZ R243, R243, R188, R183 ;  /* 0x000000bcf3f37223 */ /* 0x000fe400000100b7 */
[----:B------:R-:W-:Y:S02]  /*9c80*/  FFMA.FTZ R164, R238, R179, R164 ;  /* 0x000000b3eea47223 */ /* 0x000fe400000100a4 */
[----:B------:R-:W-:Y:S02]  /*9c90*/  FFMA.FTZ R172, R241, R178, R172 ;  /* 0x000000b2f1ac7223 */ /* 0x000fe400000100ac */
[----:B------:R-:W-:Y:S02]  /*9ca0*/  FFMA.FTZ R174, R239, R177, R174 ;  /* 0x000000b1efae7223 */ /* 0x000fe400000100ae */
        /* <DEDUP_REMOVED lines=25> */
[----:B------:R-:W-:Y:S01]  /*9e40*/  HMMA.16816.F32 R128, R8, R14, R128 ;  /* 0x0000000e0880723c */ /* 0x000fe20000001880 */
[----:B------:R-:W2:Y:S07]  /*9e50*/  LDSM.16.MT88.4 R12, [R208+0xb000] ;  /* 0x00b00000d00c783b */ /* 0x000eae0000004200 */
[-C--:B--2---:R-:W-:Y:S08]  /*9e60*/  HMMA.16816.F32 R140, R4, R12.reuse, R140 ;  /* 0x0000000c048c723c */ /* 0x084ff0000000188c */
[----:B------:R-:W-:Y:S07]  /*9e70*/  HMMA.16816.F32 R144, R8, R12, R144 ;  /* 0x0000000c0890723c */ /* 0x000fee0000001890 */
[C---:B------:R-:W-:Y:S01]  /*9e80*/  LOP3.LUT R13, R26.reuse, 0xff, RZ, 0xc0, !PT ;  /* 0x000000ff1a0d7812 */ /* 0x040fe200078ec0ff */
[-C--:B------:R-:W-:Y:S01]  /*9e90*/  HMMA.16816.F32 R4, R4, R14.reuse, R132 ;  /* 0x0000000e0404723c */ /* 0x080fe20000001884 */
[----:B------:R-:W2:Y:S07]  /*9ea0*/  MUFU.EX2 R132, R34 ;  /* 0x0000002200847308 */ /* 0x000eae0000000800 */
[----:B------:R-:W-:Y:S07]  /*9eb0*/  HMMA.16816.F32 R8, R8, R14, R136 ;  /* 0x0000000e0808723c */ /* 0x000fee0000001888 */
[----:B------:R-:W-:-:S02]  /*9ec0*/  LOP3.LUT R15, R26, 0xffff, RZ, 0xc0, !PT ;  /* 0x0000ffff1a0f7812 */ /* 0x000fc400078ec0ff */
[----:B------:R-:W-:Y:S01]  /*9ed0*/  SHF.R.U32.HI R14, RZ, 0x18, R26 ;  /* 0x00000018ff0e7819 */ /* 0x000fe2000001161a */
[----:B------:R-:W-:Y:S01]  /*9ee0*/  IMAD.WIDE.U32 R26, R199, -0x2daee0ad, RZ ;  /* 0xd2511f53c71a7825 */ /* 0x000fe200078e00ff */
[----:B-1----:R-:W-:Y:S02]  /*9ef0*/  SHF.R.U32.HI R24, RZ, 0x8, R15 ;  /* 0x00000008ff187819 */ /* 0x002fe4000001160f */
[----:B------:R-:W-:Y:S01]  /*9f00*/  PRMT R25, R25, 0x5410, R14 ;  /* 0x0000541019197816 */ /* 0x000fe2000000000e */
[----:B--2---:R-:W-:Y:S01]  /*9f10*/  IMAD.MOV.U32 R188, RZ, RZ, R132 ;  /* 0x000000ffffbc7224 */ /* 0x004fe200078e0084 */
[----:B------:R-:W-:Y:S01]  /*9f20*/  SHF.R.U32.HI R21, RZ, 0x10, R26 ;  /* 0x00000010ff157819 */ /* 0x000fe2000001161a */
[----:B------:R-:W-:Y:S01]  /*9f30*/  FFMA.FTZ R199, R29, c[0x0][0x23c], -R181 ;  /* 0x00008f001dc77a23 */ /* 0x000fe200000108b5 */
[----:B------:R-:W-:Y:S01]  /*9f40*/  LOP3.LUT R12, R27, UR17, R190, 0x96, !PT ;  /* 0x000000111b0c7c12 */ /* 0x000fe2000f8e96be */
[----:B------:R-:W-:Y:S01]  /*9f50*/  FFMA.FTZ R190, R23, c[0x0][0x23c], -R182 ;  /* 0x00008f0017be7a23 */ /* 0x000fe200000108b6 */
[----:B------:R-:W-:Y:S01]  /*9f60*/  SHF.R.U32.HI R135, RZ, 0x18, R26 ;  /* 0x00000018ff877819 */ /* 0x000fe2000001161a */
[----:B------:R-:W-:Y:S01]  /*9f70*/  FFMA.FTZ R182, R28, c[0x0][0x23c], -R182 ;  /* 0x00008f001cb67a23 */ /* 0x000fe200000108b6 */
[----:B------:R-:W-:Y:S01]  /*9f80*/  LOP3.LUT R14, R21, 0xff, RZ, 0xc0, !PT ;  /* 0x000000ff150e7812 */ /* 0x000fe200078ec0ff */
[--C-:B------:R-:W-:Y:S01]  /*9f90*/  HSET2.LE.AND R25, R25, R186.reuse, PT ;  /* 0x000000ba19197233 */ /* 0x100fe20003803000 */
[----:B------:R-:W-:Y:S01]  /*9fa0*/  LOP3.LUT R21, R32, 0xff, RZ, 0xc0, !PT ;  /* 0x000000ff20157812 */ /* 0x000fe200078ec0ff */
[----:B------:R-:W-:Y:S01]  /*9fb0*/  MUFU.EX2 R190, R190 ;  /* 0x000000be00be7308 */ /* 0x000fe20000000800 */
[----:B------:R-:W-:Y:S01]  /*9fc0*/  PRMT R135, R14, 0x5410, R135 ;  /* 0x000054100e877816 */ /* 0x000fe20000000087 */
[--C-:B------:R-:W-:Y:S01]  /*9fd0*/  FFMA.FTZ R181, R30, c[0x0][0x23c], -R187.reuse ;  /* 0x00008f001eb57a23 */ /* 0x100fe200000108bb */
[----:B------:R-:W-:Y:S01]  /*9fe0*/  LOP3.LUT R14, R32, 0xffff, RZ, 0xc0, !PT ;  /* 0x0000ffff200e7812 */ /* 0x000fe200078ec0ff */
[----:B------:R-:W-:Y:S01]  /*9ff0*/  FFMA.FTZ R187, R184, c[0x0][0x23c], -R187 ;  /* 0x00008f00b8bb7a23 */ /* 0x000fe200000108bb */
[----:B------:R-:W-:Y:S01]  /*a000*/  SHF.R.U32.HI R15, RZ, 0x10, R32 ;  /* 0x00000010ff0f7819 */ /* 0x000fe20000011620 */
[----:B------:R-:W-:Y:S01]  /*a010*/  HSET2.LE.AND R135, R135, R186, PT ;  /* 0x000000ba87877233 */ /* 0x000fe20003803000 */
[----:B------:R-:W-:Y:S01]  /*a020*/  SHF.R.U32.HI R14, RZ, 0x8, R14 ;  /* 0x00000008ff0e7819 */ /* 0x000fe2000001160e */
[----:B------:R-:W1:Y:S01]  /*a030*/  MUFU.EX2 R182, R182 ;  /* 0x000000b600b67308 */ /* 0x000e620000000800 */
[----:B------:R-:W-:-:S02]  /*a040*/  LOP3.LUT R22, R26, 0xffff, RZ, 0xc0, !PT ;  /* 0x0000ffff1a167812 */ /* 0x000fc400078ec0ff */
[----:B------:R-:W-:Y:S02]  /*a050*/  PRMT R21, R21, 0x5410, R14 ;  /* 0x0000541015157816 */ /* 0x000fe4000000000e */
[C---:B------:R-:W-:Y:S02]  /*a060*/  LOP3.LUT R14, R12.reuse, 0xffff, RZ, 0xc0, !PT ;  /* 0x0000ffff0c0e7812 */ /* 0x040fe400078ec0ff */
[----:B------:R-:W-:Y:S01]  /*a070*/  LOP3.LUT R27, R12, 0xff, RZ, 0xc0, !PT ;  /* 0x000000ff0c1b7812 */ /* 0x000fe200078ec0ff */
[----:B------:R-:W-:Y:S01]  /*a080*/  HSET2.LE.AND R21, R21, R186, PT ;  /* 0x000000ba15157233 */ /* 0x000fe20003803000 */
[----:B------:R-:W-:Y:S01]  /*a090*/  SHF.R.U32.HI R14, RZ, 0x8, R14 ;  /* 0x00000008ff0e7819 */ /* 0x000fe2000001160e */
[----:B------:R-:W2:Y:S01]  /*a0a0*/  MUFU.EX2 R199, R199 ;  /* 0x000000c700c77308 */ /* 0x000ea20000000800 */
[----:B------:R-:W-:Y:S02]  /*a0b0*/  SHF.R.U32.HI R32, RZ, 0x18, R32 ;  /* 0x00000018ff207819 */ /* 0x000fe40000011620 */
[----:B------:R-:W-:-:S02]  /*a0c0*/  LOP3.LUT R15, R15, 0xff, RZ, 0xc0, !PT ;  /* 0x000000ff0f0f7812 */ /* 0x000fc400078ec0ff */
[----:B------:R-:W-:Y:S02]  /*a0d0*/  PRMT R27, R27, 0x5410, R14 ;  /* 0x000054101b1b7816 */ /* 0x000fe4000000000e */
[--C-:B------:R-:W-:Y:S01]  /*a0e0*/  SHF.R.U32.HI R14, RZ, 0x10, R12.reuse ;  /* 0x00000010ff0e7819 */ /* 0x100fe2000001160c */
[----:B------:R-:W-:Y:S01]  /*a0f0*/  MUFU.EX2 R181, R181 ;  /* 0x000000b500b57308 */ /* 0x000fe20000000800 */
[----:B------:R-:W-:Y:S01]  /*a100*/  SHF.R.U32.HI R133, RZ, 0x18, R12 ;  /* 0x00000018ff857819 */ /* 0x000fe2000001160c */
[--C-:B------:R-:W-:Y:S01]  /*a110*/  HSET2.LE.AND R132, R27, R186.reuse, PT ;  /* 0x000000ba1b847233 */ /* 0x100fe20003803000 */
[----:B------:R-:W-:Y:S02]  /*a120*/  PRMT R13, R13, 0x5410, R24 ;  /* 0x000054100d0d7816 */ /* 0x000fe40000000018 */
[----:B------:R-:W-:Y:S02]  /*a130*/  PRMT R15, R15, 0x5410, R32 ;  /* 0x000054100f0f7816 */ /* 0x000fe40000000020 */
[----:B-1----:R-:W-:Y:S01]  /*a140*/  F2FP.PACK_AB R12, R182, R197 ;  /* 0x000000c5b60c723e */ /* 0x002fe200000000ff */
[--C-:B------:R-:W-:Y:S01]  /*a150*/  HSET2.LE.AND R13, R13, R186.reuse, PT ;  /* 0x000000ba0d0d7233 */ /* 0x100fe20003803000 */
[----:B------:R-:W-:Y:S01]  /*a160*/  LOP3.LUT R23, R26, 0xff, RZ, 0xc0, !PT ;  /* 0x000000ff1a177812 */ /* 0x000fe200078ec0ff */
[----:B------:R-:W-:Y:S01]  /*a170*/  HSET2.LE.AND R15, R15, R186, PT ;  /* 0x000000ba0f0f7233 */ /* 0x000fe20003803000 */
[----:B------:R-:W-:Y:S01]  /*a180*/  SHF.R.U32.HI R22, RZ, 0x8, R22 ;  /* 0x00000008ff167819 */ /* 0x000fe20000011616 */
[----:B------:R-:W1:Y:S01]  /*a190*/  MUFU.EX2 R184, R33 ;  /* 0x0000002100b87308 */ /* 0x000e620000000800 */
[----:B------:R-:W-:-:S02]  /*a1a0*/  LOP3.LUT R139, R25, R12, RZ, 0xc0, !PT ;  /* 0x0000000c198b7212 */ /* 0x000fc400078ec0ff */
[----:B------:R-:W-:Y:S01]  /*a1b0*/  PRMT R23, R23, 0x5410, R22 ;  /* 0x0000541017177816 */ /* 0x000fe20000000016 */
[----:B------:R-:W3:Y:S01]  /*a1c0*/  LDSM.16.MT88.4 R24, [R212+0xa800] ;  /* 0x00a80000d418783b */ /* 0x000ee20000004200 */
[----:B------:R-:W-:Y:S02]  /*a1d0*/  LOP3.LUT R14, R14, 0xff, RZ, 0xc0, !PT ;  /* 0x000000ff0e0e7812 */ /* 0x000fe400078ec0ff */
[----:B------:R-:W-:Y:S01]  /*a1e0*/  F2FP.PACK_AB R12, R190, R191 ;  /* 0x000000bfbe0c723e */ /* 0x000fe200000000ff */
[--C-:B------:R-:W-:Y:S01]  /*a1f0*/  HSET2.LE.AND R134, R23, R186.reuse, PT ;  /* 0x000000ba17867233 */ /* 0x100fe20003803000 */
[----:B------:R-:W-:Y:S01]  /*a200*/  F2FP.PACK_AB R138, R198, R185 ;  /* 0x000000b9c68a723e */ /* 0x000fe200000000ff */
[----:B------:R-:W-:Y:S01]  /*a210*/  MUFU.EX2 R183, R187 ;  /* 0x000000bb00b77308 */ /* 0x000fe20000000800 */
[----:B------:R-:W-:Y:S01]  /*a220*/  F2FP.PACK_AB R136, R189, R196 ;  /* 0x000000c4bd88723e */ /* 0x000fe200000000ff */
[----:B------:R-:W-:Y:S01]  /*a230*/  FADD.FTZ R196, R196, R169 ;  /* 0x000000a9c4c47221 */ /* 0x000fe20000010000 */
[----:B------:R-:W-:Y:S01]  /*a240*/  PRMT R133, R14, 0x5410, R133 ;  /* 0x000054100e857816 */ /* 0x000fe20000000085 */
[----:B------:R-:W-:Y:S01]  /*a250*/  FADD.FTZ R191, R191, R16 ;  /* 0x00000010bfbf7221 */ /* 0x000fe20000010000 */
[----:B------:R-:W-:Y:S01]  /*a260*/  LOP3.LUT R138, R13, R138, RZ, 0xc0, !PT ;  /* 0x0000008a0d8a7212 */ /* 0x000fe200078ec0ff */
[----:B------:R-:W-:Y:S01]  /*a270*/  FADD.FTZ R196, R189, R196 ;  /* 0x000000c4bdc47221 */ /* 0x000fe20000010000 */
[----:B------:R-:W-:Y:S01]  /*a280*/  LOP3.LUT R136, R21, R136, RZ, 0xc0, !PT ;  /* 0x0000008815887212 */ /* 0x000fe200078ec0ff */
[----:B------:R-:W-:Y:S01]  /*a290*/  HSET2.LE.AND R133, R133, R186, PT ;  /* 0x000000ba85857233 */ /* 0x000fe20003803000 */
[----:B------:R-:W-:Y:S01]  /*a2a0*/  LOP3.LUT R137, R15, R12, RZ, 0xc0, !PT ;  /* 0x0000000c0f897212 */ /* 0x000fe200078ec0ff */
[----:B------:R-:W4:Y:S01]  /*a2b0*/  LDSM.16.MT88.4 R20, [R210+0xa800] ;  /* 0x00a80000d214783b */ /* 0x000f220000004200 */
[----:B------:R-:W3:Y:S01]  /*a2c0*/  MUFU.EX2 R186, R35 ;  /* 0x0000002300ba7308 */ /* 0x000ee20000000800 */
[----:B--2---:R-:W-:Y:S01]  /*a2d0*/  F2FP.PACK_AB R29, R252, R199 ;  /* 0x000000c7fc1d723e */ /* 0x004fe200000000ff */
[----:B------:R-:W-:Y:S01]  /*a2e0*/  FADD.FTZ R199, R199, R176 ;  /* 0x000000b0c7c77221 */ /* 0x000fe20000010000 */
[----:B------:R-:W2:Y:S01]  /*a2f0*/  LDSM.16.MT88.4 R12, [R209+0xa800] ;  /* 0x00a80000d10c783b */ /* 0x000ea20000004200 */
[----:B-1----:R-:W-:Y:S01]  /*a300*/  F2FP.PACK_AB R28, R184, R181 ;  /* 0x000000b5b81c723e */ /* 0x002fe200000000ff */
[----:B------:R-:W-:Y:S01]  /*a310*/  FADD.FTZ R181, R181, R0 ;  /* 0x00000000b5b57221 */ /* 0x000fe20000010000 */
[----:B------:R-:W-:Y:S01]  /*a320*/  LOP3.LUT R132, R132, R29, RZ, 0xc0, !PT ;  /* 0x0000001d84847212 */ /* 0x000fe200078ec0ff */
[----:B------:R-:W-:Y:S01]  /*a330*/  FADD.FTZ R190, R190, R191 ;  /* 0x000000bfbebe7221 */ /* 0x000fe20000010000 */
[----:B------:R-:W-:Y:S01]  /*a340*/  LOP3.LUT R133, R133, R28, RZ, 0xc0, !PT ;  /* 0x0000001c85857212 */ /* 0x000fe200078ec0ff */
[----:B------:R-:W-:Y:S01]  /*a350*/  FADD.FTZ R199, R252, R199 ;  /* 0x000000c7fcc77221 */ /* 0x000fe20000010000 */
[----:B------:R-:W-:Y:S01]  /*a360*/  F2FP.PACK_AB R29, R180, R188 ;  /* 0x000000bcb41d723e */ /* 0x000fe200000000ff */
[----:B------:R-:W-:-:S02]  /*a370*/  FADD.FTZ R181, R184, R181 ;  /* 0x000000b5b8b57221 */ /* 0x000fc40000010000 */
[----:B------:R-:W-:Y:S01]  /*a380*/  FADD.FTZ R185, R185, R196 ;  /* 0x000000c4b9b97221 */ /* 0x000fe20000010000 */
[----:B------:R-:W-:Y:S01]  /*a390*/  LOP3.LUT R134, R134, R29, RZ, 0xc0, !PT ;  /* 0x0000001d86867212 */ /* 0x000fe200078ec0ff */
[----:B------:R-:W-:Y:S01]  /*a3a0*/  FADD.FTZ R197, R197, R190 ;  /* 0x000000bec5c57221 */ /* 0x000fe20000010000 */
[----:B---3--:R-:W-:Y:S01]  /*a3b0*/  F2FP.PACK_AB R28, R183, R186 ;  /* 0x000000bab71c723e */ /* 0x008fe200000000ff */
[----:B------:R-:W1:Y:S01]  /*a3c0*/  LDSM.16.MT88.4 R32, [R208+0xa800] ;  /* 0x00a80000d020783b */ /* 0x000e620000004200 */
[----:B------:R-:W-:Y:S02]  /*a3d0*/  FADD.FTZ R199, R188, R199 ;  /* 0x000000c7bcc77221 */ /* 0x000fe40000010000 */
[----:B------:R-:W-:Y:S01]  /*a3e0*/  LOP3.LUT R135, R135, R28, RZ, 0xc0, !PT ;  /* 0x0000001c87877212 */ /* 0x000fe200078ec0ff */
[----:B------:R-:W-:Y:S01]  /*a3f0*/  FADD.FTZ R186, R186, R181 ;  /* 0x000000b5baba7221 */ /* 0x000fe20000010000 */
[----:B------:R-:W3:Y:S01]  /*a400*/  LDSM.16.MT88.4 R28, [R212+0xb800] ;  /* 0x00b80000d41c783b */ /* 0x000ee20000004200 */
[----:B------:R-:W-:Y:S01]  /*a410*/  HMMA.16816.F32 R160, R136, R24, R160 ;  /* 0x0000001888a0723c */ /* 0x000fe200000018a0 */
[----:B------:R-:W-:-:S02]  /*a420*/  FADD.FTZ R243, R198, R185 ;  /* 0x000000b9c6f37221 */ /* 0x000fc40000010000 */
[----:B------:R-:W-:Y:S02]  /*a430*/  FADD.FTZ R238, R182, R197 ;  /* 0x000000c5b6ee7221 */ /* 0x000fe40000010000 */
[----:B------:R-:W-:Y:S02]  /*a440*/  FADD.FTZ R241, R180, R199 ;  /* 0x000000c7b4f17221 */ /* 0x000fe40000010000 */
[----:B------:R-:W-:Y:S01]  /*a450*/  FADD.FTZ R239, R183, R186 ;  /* 0x000000bab7ef7221 */ /* 0x000fe20000010000 */
[C---:B------:R-:W-:Y:S08]  /*a460*/  HMMA.16816.F32 R156, R132.reuse, R24, R156 ;  /* 0x00000018849c723c */ /* 0x040ff0000000189c */
[-C--:B------:R-:W-:Y:S08]  /*a470*/  HMMA.16816.F32 R36, R132, R26.reuse, R36 ;  /* 0x0000001a8424723c */ /* 0x080ff00000001824 */
[C---:B------:R-:W-:Y:S01]  /*a480*/  HMMA.16816.F32 R40, R136.reuse, R26, R40 ;  /* 0x0000001a8828723c */ /* 0x040fe20000001828 */
[----:B------:R-:W1:Y:S07]  /*a490*/  LDSM.16.MT88.4 R24, [R210+0xb800] ;  /* 0x00b80000d218783b */ /* 0x000e6e0000004200 */
[-C--:B----4-:R-:W-:Y:S08]  /*a4a0*/  HMMA.16816.F32 R44, R136, R20.reuse, R44 ;  /* 0x00000014882c723c */ /* 0x090ff0000000182c */
[C---:B------:R-:W-:Y:S08]  /*a4b0*/  HMMA.16816.F32 R48, R132.reuse, R20, R48 ;  /* 0x000000148430723c */ /* 0x040ff00000001830 */
[-C--:B------:R-:W-:Y:S08]  /*a4c0*/  HMMA.16816.F32 R52, R132, R22.reuse, R52 ;  /* 0x000000168434723c */ /* 0x080ff00000001834 */
[C---:B------:R-:W-:Y:S01]  /*a4d0*/  HMMA.16816.F32 R56, R136.reuse, R22, R56 ;  /* 0x000000168838723c */ /* 0x040fe20000001838 */
[----:B------:R-:W4:Y:S07]  /*a4e0*/  LDSM.16.MT88.4 R20, [R209+0xb800] ;  /* 0x00b80000d114783b */ /* 0x000f2e0000004200 */
[-C--:B--2---:R-:W-:Y:S08]  /*a4f0*/  HMMA.16816.F32 R60, R136, R12.reuse, R60 ;  /* 0x0000000c883c723c */ /* 0x084ff0000000183c */
[C---:B------:R-:W-:Y:S08]  /*a500*/  HMMA.16816.F32 R64, R132.reuse, R12, R64 ;  /* 0x0000000c8440723c */ /* 0x040ff00000001840 */
[-C--:B------:R-:W-:Y:S08]  /*a510*/  HMMA.16816.F32 R68, R132, R14.reuse, R68 ;  /* 0x0000000e8444723c */ /* 0x080ff00000001844 */
[----:B------:R-:W-:Y:S01]  /*a520*/  HMMA.16816.F32 R72, R136, R14, R72 ;  /* 0x0000000e8848723c */ /* 0x000fe20000001848 */
[----:B------:R-:W2:Y:S07]  /*a530*/  LDSM.16.MT88.4 R12, [R208+0xb800] ;  /* 0x00b80000d00c783b */ /* 0x000eae0000004200 */
[C---:B-1----:R-:W-:Y:S08]  /*a540*/  HMMA.16816.F32 R80, R132.reuse, R32, R80 ;  /* 0x000000208450723c */ /* 0x042ff00000001850 */
[C---:B------:R-:W-:Y:S08]  /*a550*/  HMMA.16816.F32 R84, R132.reuse, R34, R84 ;  /* 0x000000228454723c */ /* 0x040ff00000001854 */
[C---:B---3--:R-:W-:Y:S08]  /*a560*/  HMMA.16816.F32 R96, R132.reuse, R28, R96 ;  /* 0x0000001c8460723c */ /* 0x048ff00000001860 */
[C---:B------:R-:W-:Y:S08]  /*a570*/  HMMA.16816.F32 R100, R132.reuse, R30, R100 ;  /* 0x0000001e8464723c */ /* 0x040ff00000001864 */
[C---:B------:R-:W-:Y:S08]  /*a580*/  HMMA.16816.F32 R108, R132.reuse, R24, R108 ;  /* 0x00000018846c723c */ /* 0x040ff0000000186c */
[C---:B------:R-:W-:Y:S08]  /*a590*/  HMMA.16816.F32 R112, R132.reuse, R26, R112 ;  /* 0x0000001a8470723c */ /* 0x040ff00000001870 */
[C---:B----4-:R-:W-:Y:S08]  /*a5a0*/  HMMA.16816.F32 R124, R132.reuse, R20, R124 ;  /* 0x00000014847c723c */ /* 0x050ff0000000187c */
[C---:B------:R-:W-:Y:S08]  /*a5b0*/  HMMA.16816.F32 R148, R132.reuse, R22, R148 ;  /* 0x000000168494723c */ /* 0x040ff00000001894 */
[----:B--2---:R-:W-:Y:S08]  /*a5c0*/  HMMA.16816.F32 R140, R132, R12, R140 ;  /* 0x0000000c848c723c */ /* 0x004ff0000000188c */
        /* <DEDUP_REMOVED lines=12> */
[----:B------:R-:W-:Y:S01]  /*a690*/  UIADD3 UR4, UR26, -0x2, URZ ;  /* 0xfffffffe1a047890 */ /* 0x000fe2000fffe03f */
[----:B------:R-:W-:Y:S01]  /*a6a0*/  IMAD.MOV.U32 R3, RZ, RZ, R244 ;  /* 0x000000ffff037224 */ /* 0x000fe200078e00f4 */
[----:B------:R-:W-:-:S04]  /*a6b0*/  DEPBAR.LE SB0, 0x0 ;  /* 0x000080000000791a */ /* 0x000fc80000000000 */
[----:B------:R-:W-:Y:S01]  /*a6c0*/  IMAD.U32 R0, RZ, RZ, UR4 ;  /* 0x00000004ff007e24 */ /* 0x000fe2000f8e00ff */
[----:B------:R-:W-:Y:S02]  /*a6d0*/  ULDC UR5, c[0x0][0x1a0] ;  /* 0x0000680000057ab9 */ /* 0x000fe40000000800 */
[----:B------:R-:W-:Y:S01]  /*a6e0*/  USHF.L.U32 UR5, UR5, 0x6, URZ ;  /* 0x0000000605057899 */ /* 0x000fe2000800063f */
[----:B------:R-:W-:-:S03]  /*a6f0*/  IMAD R0, R0, UR22, R3 ;  /* 0x0000001600007c24 */ /* 0x000fc6000f8e0203 */
[----:B------:R-:W-:Y:S02]  /*a700*/  UIADD3 UR4, UP0, -UR5, 0x80, URZ ;  /* 0x0000008005047890 */ /* 0x000fe4000ff1e13f */
[----:B------:R-:W-:Y:S02]  /*a710*/  LEA R0, R0, c[0x0][0x170], 0x1 ;  /* 0x00005c0000007a11 */ /* 0x000fe400078e08ff */
[----:B------:R-:W-:Y:S01]  /*a720*/  UIADD3.X UR32, URZ, ~UR30, URZ, UP0, !UPT ;  /* 0x8000001e3f207290 */ /* 0x000fe200087fe43f */
[----:B------:R-:W-:Y:S01]  /*a730*/  BAR.SYNC.DEFER_BLOCKING 0x0 ;  /* 0x0000000000007b1d */ /* 0x000fe20000010000 */
[----:B------:R-:W-:Y:S01]  /*a740*/  IADD3 R0, R0, -UR5, RZ ;  /* 0x8000000500007c10 */ /* 0x000fe2000fffe0ff */
[----:B------:R-:W-:Y:S01]  /*a750*/  UISETP.NE.AND UP0, UPT, UR26, 0x4, UPT ;  /* 0x000000041a00788c */ /* 0x000fe2000bf05270 */
[----:B-----5:R-:W-:Y:S02]  /*a760*/  IADD3 R4, P1, R192, -UR5, RZ ;  /* 0x80000005c0047c10 */ /* 0x020fe4000ff3e0ff */
[----:B------:R-:W-:-:S02]  /*a770*/  IADD3 R6, P3, R0, -UR5, RZ ;  /* 0x8000000500067c10 */ /* 0x000fc4000ff7e0ff */
[----:B------:R-:W-:Y:S02]  /*a780*/  IADD3 R8, P2, R0, UR4, RZ ;  /* 0x0000000400087c10 */ /* 0x000fe4000ff5e0ff */
[----:B------:R-:W-:Y:S02]  /*a790*/  IADD3 R16, P0, R192, UR4, RZ ;  /* 0x00000004c0107c10 */ /* 0x000fe4000ff1e0ff */
[C---:B------:R-:W-:Y:S02]  /*a7a0*/  IADD3.X R7, R195.reuse, ~UR30, RZ, P3, !PT ;  /* 0x8000001ec3077c10 */ /* 0x040fe40009ffe4ff */
[----:B------:R-:W-:Y:S02]  /*a7b0*/  IADD3.X R9, R195, UR32, RZ, P2, !PT ;  /* 0x00000020c3097c10 */ /* 0x000fe400097fe4ff */
[C---:B------:R-:W-:Y:S01]  /*a7c0*/  IADD3.X R5, R193.reuse, ~UR30, RZ, P1, !PT ;  /* 0x8000001ec1057c10 */ /* 0x040fe20008ffe4ff */
[----:B------:R-:W-:Y:S01]  /*a7d0*/  STL.64 [R1+0x18], R6 ;  /* 0x0000180601007387 */ /* 0x000fe20000100a00 */
[----:B------:R-:W-:-:S02]  /*a7e0*/  IADD3.X R17, R193, UR32, RZ, P0, !PT ;  /* 0x00000020c1117c10 */ /* 0x000fc400087fe4ff */
[----:B------:R-:W-:Y:S01]  /*a7f0*/  PLOP3.LUT P0, PT, PT, PT, UP0, 0x80, 0x0 ;  /* 0x000000000000781c */ /* 0x000fe20003f0f008 */
[----:B------:R-:W-:Y:S04]  /*a800*/  STL.64 [R1+0x10], R4 ;  /* 0x0000100401007387 */ /* 0x000fe80000100a00 */
[----:B------:R-:W-:Y:S01]  /*a810*/  @!PT LDS RZ, [RZ] ;  /* 0x00000000fffff984 */ /* 0x000fe20000000800 */
[----:B------:R-:W-:Y:S01]  /*a820*/  @!PT LDS RZ, [RZ] ;  /* 0x00000000fffff984 */ /* 0x000fe20000000800 */
[----:B------:R-:W-:Y:S01]  /*a830*/  @!PT LDS RZ, [RZ] ;  /* 0x00000000fffff984 */ /* 0x000fe20000000800 */
[----:B------:R1:W-:Y:S04]  /*a840*/  LDGSTS.E.BYPASS.LTC128B.128 [R226+0xa000], [R6.64] ;  /* 0x0a00000006e27fae */ /* 0x0003e8000b901d58 */
[----:B------:R2:W-:Y:S04]  /*a850*/  LDGSTS.E.BYPASS.LTC128B.128 [R226+0xb000], [R8.64] ;  /* 0x0b00000008e27fae */ /* 0x0005e8000b901d58 */
[----:B------:R1:W-:Y:S04]  /*a860*/  LDGSTS.E.BYPASS.LTC128B.128 [R226+0xa800], [R4.64] ;  /* 0x0a80000004e27fae */ /* 0x0003e8000b901d58 */
[----:B------:R3:W-:Y:S04]  /*a870*/  LDGSTS.E.BYPASS.LTC128B.128 [R226+0xb800], [R16.64] ;  /* 0x0b80000010e27fae */ /* 0x0007e8000b901d58 */
[----:B------:R-:W-:Y:S04]  /*a880*/  LDSM.16.M88.4 R180, [R217+0x8000] ;  /* 0x00800000d9b4783b */ /* 0x000fe80000000200 */
[----:B------:R-:W-:Y:S04]  /*a890*/  LDSM.16.M88.4 R24, [R217+0x8800] ;  /* 0x00880000d918783b */ /* 0x000fe80000000200 */
[----:B------:R-:W4:Y:S04]  /*a8a0*/  LDSM.16.M88.4 R172, [R218] ;  /* 0x00000000daac783b */ /* 0x000f280000000200 */
[----:B------:R-:W-:Y:S04]  /*a8b0*/  LDSM.16.M88.4 R192, [R215] ;  /* 0x00000000d7c0783b */ /* 0x000fe80000000200 */
[----:B------:R-:W-:Y:S04]  /*a8c0*/  LDSM.16.M88.4 R32, [R216+0x2000] ;  /* 0x00200000d820783b */ /* 0x000fe80000000200 */
[----:B-1----:R-:W1:Y:S04]  /*a8d0*/  LDSM.16.M88.4 R4, [R218+0x2000] ;  /* 0x00200000da04783b */ /* 0x002e680000000200 */
[----:B------:R-:W1:Y:S04]  /*a8e0*/  LDSM.16.M88.4 R188, [R207] ;  /* 0x00000000cfbc783b */ /* 0x000e680000000200 */
[----:B------:R-:W2:Y:S04]  /*a8f0*/  LDSM.16.M88.4 R28, [R216] ;  /* 0x00000000d81c783b */ /* 0x000ea80000000200 */
[----:B------:R-:W-:Y:S04]  /*a900*/  LDSM.16.M88.4 R168, [R211+0x8000] ;  /* 0x00800000d3a8783b */ /* 0x000fe80000000200 */
[----:B------:R-:W-:Y:S04]  /*a910*/  LDSM.16.M88.4 R196, [R213] ;  /* 0x00000000d5c4783b */ /* 0x000fe80000000200 */
[----:B------:R-:W0:Y:S01]  /*a920*/  LDGDEPBAR ;  /* 0x00000000000079af */ /* 0x000e220000000000 */
[C---:B----4-:R-:W-:Y:S08]  /*a930*/  HMMA.16816.F32 R184, R172.reuse, R180, RZ ;  /* 0x000000b4acb8723c */ /* 0x050ff000000018ff */
[----:B------:R-:W-:Y:S08]  /*a940*/  HMMA.16816.F32 R176, R172, R24, RZ ;  /* 0x00000018acb0723c */ /* 0x000ff000000018ff */
[C---:B-1----:R-:W-:Y:S08]  /*a950*/  HMMA.16816.F32 R20, R4.reuse, R180, RZ ;  /* 0x000000b40414723c */ /* 0x042ff000000018ff */
[C---:B--2---:R-:W-:Y:S08]  /*a960*/  HMMA.16816.F32 R8, R4.reuse, R24, RZ ;  /* 0x000000180408723c */ /* 0x044ff000000018ff */
[C---:B------:R-:W-:Y:S08]  /*a970*/  HMMA.16816.F32 R12, R4.reuse, R182, RZ ;  /* 0x000000b6040c723c */ /* 0x040ff000000018ff */
[----:B------:R-:W-:Y:S08]  /*a980*/  HMMA.16816.F32 R4, R4, R26, RZ ;  /* 0x0000001a0404723c */ /* 0x000ff000000018ff */
[----:B------:R-:W-:Y:S08]  /*a990*/  HMMA.16816.F32 R180, R172, R182, RZ ;  /* 0x000000b6acb4723c */ /* 0x000ff000000018ff */
[C---:B------:R-:W-:Y:S08]  /*a9a0*/  HMMA.16816.F32 R20, R32.reuse, R192, R20 ;  /* 0x000000c02014723c */ /* 0x040ff00000001814 */
        /* <DEDUP_REMOVED lines=35> */
[----:B------:R-:W4:Y:S04]  /*abe0*/  LDSM.16.M88.4 R188, [R205] ;  /* 0x00000000cdbc783b */ /* 0x000f280000000200 */
[----:B------:R-:W3:Y:S03]  /*abf0*/  LDSM.16.M88.4 R196, [R216+0x4000] ;  /* 0x00400000d8c4783b */ /* 0x000ee60000000200 */
        /* <DEDUP_REMOVED lines=12> */
[C---:B----4-:R-:W-:Y:S08]  /*acc0*/  HMMA.16816.F32 R20, R192.reuse, R188, R20 ;  /* 0x000000bcc014723c */ /* 0x050ff00000001814 */
[----:B------:R-:W-:Y:S08]  /*acd0*/  HMMA.16816.F32 R12, R192, R190, R12 ;  /* 0x000000bec00c723c */ /* 0x000ff0000000180c */
[C---:B---3--:R-:W-:Y:S08]  /*ace0*/  HMMA.16816.F32 R184, R196.reuse, R188, R184 ;  /* 0x000000bcc4b8723c */ /* 0x048ff000000018b8 */
        /* <DEDUP_REMOVED lines=53> */
.L_x_888:
[----:B------:R-:W2:Y:S01]  /*b040*/  LDL.64 R30, [R1] ;  /* 0x00000000011e7983 */ /* 0x000ea20000100a00 */
[----:B------:R-:W-:Y:S01]  /*b050*/  UIADD3 UR31, UR26, -0x4, URZ ;  /* 0xfffffffc1a1f7890 */ /* 0x000fe2000fffe03f */
[----:B------:R-:W-:Y:S01]  /*b060*/  IMAD.WIDE.U32 R28, R200, -0x2daee0ad, RZ ;  /* 0xd2511f53c81c7825 */ /* 0x000fe200078e00ff */
[----:B------:R-:W-:-:S03]  /*b070*/  UISETP.GE.AND UP0, UPT, UR26, 0x5, UPT ;  /* 0x000000051a00788c */ /* 0x000fc6000bf06270 */
[----:B------:R-:W-:Y:S02]  /*b080*/  IMAD.U32 R3, RZ, RZ, UR29 ;  /* 0x0000001dff037e24 */ /* 0x000fe4000f8e00ff */
[----:B------:R-:W-:Y:S02]  /*b090*/  IMAD.U32 R0, RZ, RZ, UR31 ;  /* 0x0000001fff007e24 */ /* 0x000fe4000f8e00ff */
[----:B-1----:R-:W-:Y:S01]  /*b0a0*/  IMAD.WIDE.U32 R24, R203, -0x326172a9, RZ ;  /* 0xcd9e8d57cb187825 */ /* 0x002fe200078e00ff */
[----:B------:R-:W-:-:S03]  /*b0b0*/  LOP3.LUT R188, R29, UR31, R3, 0x96, !PT ;  /* 0x0000001f1dbc7c12 */ /* 0x000fc6000f8e9603 */
[----:B------:R-:W-:Y:S01]  /*b0c0*/  IMAD R169, R0, 0x20, R249 ;  /* 0x0000002000a97824 */ /* 0x000fe200078e02f9 */
[----:B------:R-:W-:Y:S01]  /*b0d0*/  LOP3.LUT R3, R25, R201, RZ, 0x3c, !PT ;  /* 0x000000c919037212 */ /* 0x000fe200078e3cff */
[----:B------:R-:W-:-:S03]  /*b0e0*/  IMAD.WIDE.U32 R188, R188, -0x326172a9, RZ ;  /* 0xcd9e8d57bcbc7825 */ /* 0x000fc600078e00ff */
[C---:B------:R-:W-:Y:S02]  /*b0f0*/  IADD3 R17, R169.reuse, 0x1, RZ ;  /* 0x00000001a9117810 */ /* 0x040fe40007ffe0ff */
[----:B------:R-:W-:Y:S02]  /*b100*/  IADD3 R19, R169, 0x8, RZ ;  /* 0x00000008a9137810 */ /* 0x000fe40007ffe0ff */
[C---:B------:R-:W-:Y:S02]  /*b110*/  ISETP.GE.AND P1, PT, R17.reuse, R248, PT ;  /* 0x000000f81100720c */ /* 0x040fe40003f26270 */
[C---:B------:R-:W-:Y:S02]  /*b120*/  ISETP.GE.AND P2, PT, R17.reuse, R242, PT ;  /* 0x000000f21100720c */ /* 0x040fe40003f46270 */
[C---:B------:R-:W-:Y:S02]  /*b130*/  ISETP.GE.AND P5, PT, R17.reuse, R240, PT ;  /* 0x000000f01100720c */ /* 0x040fe40003fa6270 */
[----:B------:R-:W-:-:S02]  /*b140*/  ISETP.GE.AND P0, PT, R17, R2, PT ;  /* 0x000000021100720c */ /* 0x000fc40003f06270 */
[----:B------:R-:W-:Y:S02]  /*b150*/  IADD3 R17, R169, 0x9, RZ ;  /* 0x00000009a9117810 */ /* 0x000fe40007ffe0ff */
[----:B------:R-:W-:Y:S02]  /*b160*/  FSEL R168, R187, -INF , !P2 ;  /* 0xff800000bba87808 */ /* 0x000fe40005000000 */
[C---:B------:R-:W-:Y:S02]  /*b170*/  ISETP.GE.AND P6, PT, R19.reuse, R248, PT ;  /* 0x000000f81300720c */ /* 0x040fe40003fc6270 */
[----:B------:R-:W-:Y:S02]  /*b180*/  ISETP.GE.AND P4, PT, R19, R242, PT ;  /* 0x000000f21300720c */ /* 0x000fe40003f86270 */
[----:B------:R-:W-:Y:S02]  /*b190*/  ISETP.GE.AND P2, PT, R17, R248, PT ;  /* 0x000000f81100720c */ /* 0x000fe40003f46270 */
[----:B------:R-:W-:-:S02]  /*b1a0*/  FSEL R33, R180, -INF , !P6 ;  /* 0xff800000b4217808 */ /* 0x000fc40007000000 */
[----:B------:R-:W-:Y:S02]  /*b1b0*/  FSEL R182, R182, -INF , !P4 ;  /* 0xff800000b6b67808 */ /* 0x000fe40006000000 */
[----:B------:R-:W-:Y:S02]  /*b1c0*/  FSEL R35, R181, -INF , !P2 ;  /* 0xff800000b5237808 */ /* 0x000fe40005000000 */
[C---:B------:R-:W-:Y:S02]  /*b1d0*/  ISETP.GE.AND P6, PT, R17.reuse, R242, PT ;  /* 0x000000f21100720c */ /* 0x040fe40003fc6270 */
[C---:B------:R-:W-:Y:S02]  /*b1e0*/  ISETP.GE.AND P4, PT, R17.reuse, R240, PT ;  /* 0x000000f01100720c */ /* 0x040fe40003f86270 */
[----:B------:R-:W-:Y:S01]  /*b1f0*/  ISETP.GE.AND P2, PT, R17, R2, PT ;  /* 0x000000021100720c */ /* 0x000fe20003f46270 */
[----:B------:R-:W-:Y:S01]  /*b200*/  IMAD R17, R202, -0x326172a9, RZ ;  /* 0xcd9e8d57ca117824 */ /* 0x000fe200078e02ff */
[----:B------:R-:W-:-:S02]  /*b210*/  ISETP.GE.AND P3, PT, R19, R240, PT ;  /* 0x000000f01300720c */ /* 0x000fc40003f66270 */
[----:B------:R-:W-:Y:S02]  /*b220*/  FSEL R29, R185, -INF , !P1 ;  /* 0xff800000b91d7808 */ /* 0x000fe40004800000 */
[----:B------:R-:W-:Y:S02]  /*b230*/  ISETP.GE.AND P1, PT, R19, R2, PT ;  /* 0x000000021300720c */ /* 0x000fe40003f26270 */
[----:B------:R-:W-:Y:S02]  /*b240*/  LOP3.LUT R17, R189, UR15, R17, 0x96, !PT ;  /* 0x0000000fbd117c12 */ /* 0x000fe4000f8e9611 */
[----:B------:R-:W-:Y:S02]  /*b250*/  FSEL R164, R12, -INF , !P3 ;  /* 0xff8000000ca47808 */ /* 0x000fe40005800000 */
[----:B------:R-:W-:Y:S01]  /*b260*/  FSEL R185, R14, -INF , !P1 ;  /* 0xff8000000eb97808 */ /* 0x000fe20004800000 */
[----:B------:R-:W-:Y:S01]  /*b270*/  IMAD.WIDE.U32 R26, R17, -0x2daee0ad, RZ ;  /* 0xd2511f53111a7825 */ /* 0x000fe200078e00ff */
[----:B------:R-:W-:-:S02]  /*b280*/  FSEL R12, R13, -INF , !P4 ;  /* 0xff8000000d0c7808 */ /* 0x000fc40006000000 */
[----:B------:R-:W-:Y:S02]  /*b290*/  IADD3 R13, R169, 0x11, RZ ;  /* 0x00000011a90d7810 */ /* 0x000fe40007ffe0ff */
[----:B------:R-:W-:Y:S02]  /*b2a0*/  LOP3.LUT R14, R251, UR13, R188, 0x96, !PT ;  /* 0x0000000dfb0e7c12 */ /* 0x000fe4000f8e96bc */
[----:B------:R-:W-:Y:S02]  /*b2b0*/  FSEL R15, R15, -INF , !P2 ;  /* 0xff8000000f0f7808 */ /* 0x000fe40005000000 */
[----:B------:R-:W-:Y:S01]  /*b2c0*/  ISETP.GE.AND P2, PT, R13, R248, PT ;  /* 0x000000f80d00720c */ /* 0x000fe20003f46270 */
[----:B------:R-:W-:Y:S01]  /*b2d0*/  IMAD.WIDE.U32 R180, R14, -0x2daee0ad, RZ ;  /* 0xd2511f530eb47825 */ /* 0x000fe200078e00ff */
[----:B------:R-:W-:Y:S02]  /*b2e0*/  IADD3 R19, R169, 0x10, RZ ;  /* 0x00000010a9137810 */ /* 0x000fe40007ffe0ff */
[----:B------:R-:W-:-:S02]  /*b2f0*/  FSEL R177, R177, -INF , !P2 ;  /* 0xff800000b1b17808 */ /* 0x000fc40005000000 */
[----:B------:R-:W-:Y:S02]  /*b300*/  ISETP.GE.AND P2, PT, R13, R2, PT ;  /* 0x000000020d00720c */ /* 0x000fe40003f46270 */
[----:B------:R-:W-:Y:S02]  /*b310*/  ISETP.GE.AND P3, PT, R19, R240, PT ;  /* 0x000000f01300720c */ /* 0x000fe40003f66270 */
[----:B------:R-:W-:Y:S02]  /*b320*/  FSEL R25, R11, -INF , !P2 ;  /* 0xff8000000b197808 */ /* 0x000fe40005000000 */
[----:B------:R-:W-:Y:S02]  /*b330*/  ISETP.GE.AND P2, PT, R169, R248, PT ;  /* 0x000000f8a900720c */ /* 0x000fe40003f46270 */
[----:B------:R-:W-:Y:S02]  /*b340*/  LOP3.LUT R26, R181, UR10, R26, 0x96, !PT ;  /* 0x0000000ab51a7c12 */ /* 0x000fe4000f8e961a */
[----:B------:R-:W-:-:S02]  /*b350*/  FSEL R17, R8, -INF , !P3 ;  /* 0xff80000008117808 */ /* 0x000fc40005800000 */
[----:B------:R-:W-:Y:S02]  /*b360*/  ISETP.GE.AND P4, PT, R19, R2, PT ;  /* 0x000000021300720c */ /* 0x000fe40003f86270 */
[----:B------:R-:W-:Y:S02]  /*b370*/  FSEL R170, R183, -INF , !P6 ;  /* 0xff800000b7aa7808 */ /* 0x000fe40007000000 */
[----:B------:R-:W-:Y:S02]  /*b380*/  FSEL R184, R184, -INF , !P2 ;  /* 0xff800000b8b87808 */ /* 0x000fe40005000000 */
[C---:B------:R-:W-:Y:S02]  /*b390*/  ISETP.GE.AND P6, PT, R19.reuse, R248, PT ;  /* 0x000000f81300720c */ /* 0x040fe40003fc6270 */
[----:B------:R-:W-:Y:S02]  /*b3a0*/  ISETP.GE.AND P1, PT, R19, R242, PT ;  /* 0x000000f21300720c */ /* 0x000fe40003f26270 */
[----:B------:R-:W-:-:S02]  /*b3b0*/  FSEL R19, R10, -INF , !P4 ;  /* 0xff8000000a137808 */ /* 0x000fc40006000000 */
[----:B------:R-:W-:Y:S02]  /*b3c0*/  FSEL R178, R178, -INF , !P1 ;  /* 0xff800000b2b27808 */ /* 0x000fe40004800000 */
[----:B------:R-:W-:Y:S02]  /*b3d0*/  ISETP.GE.AND P1, PT, R13, R240, PT ;  /* 0x000000f00d00720c */ /* 0x000fe40003f26270 */
[----:B------:R-:W-:Y:S02]  /*b3e0*/  FSEL R16, R176, -INF , !P6 ;  /* 0xff800000b0107808 */ /* 0x000fe40007000000 */
[-C--:B------:R-:W-:Y:S02]  /*b3f0*/  ISETP.GE.AND P2, PT, R169, R242.reuse, PT ;  /* 0x000000f2a900720c */ /* 0x080fe40003f46270 */
[----:B------:R-:W-:Y:S02]  /*b400*/  LOP3.LUT R0, R189, UR15, R24, 0x96, !PT ;  /* 0x0000000fbd007c12 */ /* 0x000fe4000f8e9618 */
[----:B------:R-:W-:-:S02]  /*b410*/  ISETP.GE.AND P6, PT, R13, R242, PT ;  /* 0x000000f20d00720c */ /* 0x000fc40003fc6270 */
[----:B------:R-:W-:Y:S01]  /*b420*/  IADD3 R13, R169, 0x18, RZ ;  /* 0x00000018a90d7810 */ /* 0x000fe20007ffe0ff */
[----:B------:R-:W-:Y:S01]  /*b430*/  IMAD.WIDE.U32 R190, R0, -0x2daee0ad, RZ ;  /* 0xd2511f5300be7825 */ /* 0x000fe200078e00ff */
[----:B------:R-:W-:Y:S02]  /*b440*/  FSEL R24, R9, -INF , !P1 ;  /* 0xff80000009187808 */ /* 0x000fe40004800000 */
[----:B------:R-:W-:Y:S02]  /*b450*/  ISETP.GE.AND P3, PT, R13, R248, PT ;  /* 0x000000f80d00720c */ /* 0x000fe40003f66270 */
[----:B------:R-:W-:Y:S02]  /*b460*/  FSEL R179, R179, -INF , !P6 ;  /* 0xff800000b3b37808 */ /* 0x000fe40007000000 */
[C---:B------:R-:W-:Y:S02]  /*b470*/  ISETP.GE.AND P6, PT, R13.reuse, R242, PT ;  /* 0x000000f20d00720c */ /* 0x040fe40003fc6270 */
[----:B------:R-:W-:-:S02]  /*b480*/  ISETP.GE.AND P4, PT, R13, R240, PT ;  /* 0x000000f00d00720c */ /* 0x000fc40003f86270 */
[----:B------:R-:W-:Y:S02]  /*b490*/  ISETP.GE.AND P1, PT, R13, R2, PT ;  /* 0x000000020d00720c */ /* 0x000fe40003f26270 */
[----:B------:R-:W-:Y:S02]  /*b4a0*/  FSEL R13, R23, -INF , !P0 ;  /* 0xff800000170d7808 */ /* 0x000fe40004000000 */
[----:B--2---:R-:W-:Y:S01]  /*b4b0*/  LOP3.LUT R14, R27, UR12, R30, 0x96, !PT ;  /* 0x0000000c1b0e7c12 */ /* 0x004fe2000f8e961e */
[----:B------:R-:W-:-:S04]  /*b4c0*/  IMAD.WIDE.U32 R26, R26, -0x326172a9, RZ ;  /* 0xcd9e8d571a1a7825 */ /* 0x000fc800078e00ff */
[----:B------:R-:W-:Y:S01]  /*b4d0*/  IMAD.WIDE.U32 R30, R14, -0x326172a9, RZ ;  /* 0xcd9e8d570e1e7825 */ /* 0x000fe200078e00ff */
[----:B------:R-:W-:Y:S02]  /*b4e0*/  FSEL R14, R21, -INF , !P5 ;  /* 0xff800000150e7808 */ /* 0x000fe40006800000 */
[----:B------:R-:W-:Y:S02]  /*b4f0*/  ISETP.GE.AND P5, PT, R169, R240, PT ;  /* 0x000000f0a900720c */ /* 0x000fe40003fa6270 */
[----:B------:R-:W-:Y:S02]  /*b500*/  LOP3.LUT R8, R31, UR11, R250, 0x96, !PT ;  /* 0x0000000b1f087c12 */ /* 0x000fe4000f8e96fa */
[----:B------:R-:W-:-:S03]  /*b510*/  LOP3.LUT R30, R27, UR9, R30, 0x96, !PT ;  /* 0x000000091b1e7c12 */ /* 0x000fc6000f8e961e */
[----:B------:R-:W-:Y:S01]  /*b520*/  IMAD.WIDE.U32 R10, R8, -0x2daee0ad, RZ ;  /* 0xd2511f53080a7825 */ /* 0x000fe200078e00ff */
[----:B------:R-:W-:-:S03]  /*b530*/  FMNMX.FTZ R8, R167, R184, !PT ;  /* 0x000000b8a7087209 */ /* 0x000fc60007810000 */
[----:B------:R-:W-:Y:S01]  /*b540*/  IMAD.WIDE.U32 R30, R30, -0x2daee0ad, RZ ;  /* 0xd2511f531e1e7825 */ /* 0x000fe200078e00ff */
[----:B------:R-:W-:Y:S02]  /*b550*/  FMNMX.FTZ R8, R29, R8, !PT ;  /* 0x000000081d087209 */ /* 0x000fe40007810000 */
[----:B------:R-:W-:Y:S02]  /*b560*/  LOP3.LUT R187, R11, UR8, R180, 0x96, !PT ;  /* 0x000000080bbb7c12 */ /* 0x000fe4000f8e96b4 */
[----:B------:R-:W-:Y:S02]  /*b570*/  FMNMX.FTZ R8, R33, R8, !PT ;  /* 0x0000000821087209 */ /* 0x000fe40007810000 */
[----:B------:R-:W-:Y:S02]  /*b580*/  LOP3.LUT R9, R31, UR6, R10, 0x96, !PT ;  /* 0x000000061f097c12 */ /* 0x000fe4000f8e960a */
[----:B------:R-:W-:Y:S02]  /*b590*/  FMNMX.FTZ R11, R35, R8, !PT ;  /* 0x00000008230b7209 */ /* 0x000fe40007810000 */
[----:B------:R-:W-:Y:S01]  /*b5a0*/  FSEL R10, R186, -INF , !P2 ;  /* 0xff800000ba0a7808 */ /* 0x000fe20005000000 */
[----:B------:R-:W-:Y:S01]  /*b5b0*/  IMAD.WIDE.U32 R180, R9, -0x326172a9, RZ ;  /* 0xcd9e8d5709b47825 */ /* 0x000fe200078e00ff */
[----:B------:R-:W-:-:S02]  /*b5c0*/  ISETP.GE.AND P2, PT, R169, R2, PT ;  /* 0x00000002a900720c */ /* 0x000fc40003f46270 */
[----:B------:R-:W-:Y:S01]  /*b5d0*/  IADD3 R169, R169, 0x19, RZ ;  /* 0x00000019a9a97810 */ /* 0x000fe20007ffe0ff */
[----:B------:R-:W-:Y:S01]  /*b5e0*/  IMAD.WIDE.U32 R186, R187, -0x326172a9, RZ ;  /* 0xcd9e8d57bbba7825 */ /* 0x000fe200078e00ff */
[----:B------:R-:W-:Y:S02]  /*b5f0*/  FMNMX.FTZ R32, R16, R11, !PT ;  /* 0x0000000b10207209 */ /* 0x000fe40007810000 */
[----:B------:R-:W-:Y:S02]  /*b600*/  FSEL R8, R20, -INF , !P5 ;  /* 0xff80000014087808 */ /* 0x000fe40006800000 */
[----:B------:R-:W-:Y:S02]  /*b610*/  ISETP.GE.AND P0, PT, R169, R248, PT ;  /* 0x000000f8a900720c */ /* 0x000fe40003f06270 */
[----:B------:R-:W-:Y:S02]  /*b620*/  FSEL R20, R172, -INF , !P3 ;  /* 0xff800000ac147808 */ /* 0x000fe40005800000 */
[----:B------:R-:W-:-:S02]  /*b630*/  FMNMX.FTZ R11, R177, R32, !PT ;  /* 0x00000020b10b7209 */ /* 0x000fc40007810000 */
[----:B------:R-:W-:Y:S02]  /*b640*/  FSEL R21, R173, -INF , !P0 ;  /* 0xff800000ad157808 */ /* 0x000fe40004000000 */
[----:B------:R-:W-:Y:S02]  /*b650*/  FMNMX.FTZ R32, R20, R11, !PT ;  /* 0x0000000b14207209 */ /* 0x000fe40007810000 */
[C---:B------:R-:W-:Y:S02]  /*b660*/  LOP3.LUT R172, R180.reuse, 0xffff, RZ, 0xc0, !PT ;  /* 0x0000ffffb4ac7812 */ /* 0x040fe400078ec0ff */
[----:B------:R-:W-:Y:S02]  /*b670*/  FMNMX.FTZ R32, R21, R32, !PT ;  /* 0x0000002015207209 */ /* 0x000fe40007810000 */
[----:B------:R-:W-:Y:S02]  /*b680*/  LOP3.LUT R171, R180, 0xff, RZ, 0xc0, !PT ;  /* 0x000000ffb4ab7812 */ /* 0x000fe400078ec0ff */
[----:B------:R-:W-:Y:S01]  /*b690*/  SHF.R.U32.HI R172, RZ, 0x8, R172 ;  /* 0x00000008ffac7819 */ /* 0x000fe200000116ac */
[----:B------:R-:W1:Y:S01]  /*b6a0*/  SHFL.BFLY PT, R23, R32, 0x2, 0x1f ;  /* 0x0c401f0020177f89 */ /* 0x000e6200000e0000 */
[----:B------:R-:W-:-:S02]  /*b6b0*/  LOP3.LUT R34, R181, UR16, R186, 0x96, !PT ;  /* 0x00000010b5227c12 */ /* 0x000fc4000f8e96ba */
[----:B------:R-:W-:Y:S02]  /*b6c0*/  PRMT R171, R171, 0x5410, R172 ;  /* 0x00005410abab7816 */ /* 0x000fe400000000ac */
[C---:B------:R-:W-:Y:S02]  /*b6d0*/  LOP3.LUT R172, R34.reuse, 0xffff, RZ, 0xc0, !PT ;  /* 0x0000ffff22ac7812 */ /* 0x040fe400078ec0ff */
[C---:B------:R-:W-:Y:S02]  /*b6e0*/  ISETP.GE.AND P5, PT, R169.reuse, R242, PT ;  /* 0x000000f2a900720c */ /* 0x040fe40003fa6270 */
[C---:B------:R-:W-:Y:S02]  /*b6f0*/  ISETP.GE.AND P3, PT, R169.reuse, R240, PT ;  /* 0x000000f0a900720c */ /* 0x040fe40003f66270 */
[----:B------:R-:W-:Y:S02]  /*b700*/  ISETP.GE.AND P0, PT, R169, R2, PT ;  /* 0x00000002a900720c */ /* 0x000fe40003f06270 */
[----:B------:R-:W-:-:S02]  /*b710*/  LOP3.LUT R169, R34, 0xff, RZ, 0xc0, !PT ;  /* 0x000000ff22a97812 */ /* 0x000fc400078ec0ff */
[----:B------:R-:W-:Y:S02]  /*b720*/  SHF.R.U32.HI R172, RZ, 0x8, R172 ;  /* 0x00000008ffac7819 */ /* 0x000fe400000116ac */
[----:B------:R-:W-:Y:S02]  /*b730*/  SHF.R.U32.HI R9, RZ, 0x10, R34 ;  /* 0x00000010ff097819 */ /* 0x000fe40000011622 */
[----:B------:R-:W-:Y:S01]  /*b740*/  PRMT R169, R169, 0x5410, R172 ;  /* 0x00005410a9a97816 */ /* 0x000fe200000000ac */
[----:B------:R-:W-:Y:S01]  /*b750*/  IMAD.WIDE.U32 R172, R3, -0x2daee0ad, RZ ;  /* 0xd2511f5303ac7825 */ /* 0x000fe200078e00ff */
[----:B------:R-:W-:Y:S02]  /*b760*/  SHF.R.U32.HI R34, RZ, 0x18, R34 ;  /* 0x00000018ff227819 */ /* 0x000fe40000011622 */
[----:B------:R-:W-:Y:S02]  /*b770*/  LOP3.LUT R9, R9, 0xff, RZ, 0xc0, !PT ;  /* 0x000000ff09097812 */ /* 0x000fe400078ec0ff */
[----:B-1----:R-:W-:-:S02]  /*b780*/  FMNMX.FTZ R3, R32, R23, !PT ;  /* 0x0000001720037209 */ /* 0x002fc40007810000 */
[----:B------:R-:W-:Y:S02]  /*b790*/  FMNMX.FTZ R23, R166, R10, !PT ;  /* 0x0000000aa6177209 */ /* 0x000fe40007810000 */
[----:B------:R-:W-:Y:S02]  /*b7a0*/  FSEL R195, R22, -INF , !P2 ;  /* 0xff80000016c37808 */ /* 0x000fe40005000000 */
[----:B------:R-:W-:Y:S02]  /*b7b0*/  FMNMX.FTZ R23, R168, R23, !PT ;  /* 0x00000017a8177209 */ /* 0x000fe40007810000 */
[----:B------:R-:W-:Y:S02]  /*b7c0*/  PRMT R9, R9, 0x5410, R34 ;  /* 0x0000541009097816 */ /* 0x000fe40000000022 */
        /* <DEDUP_REMOVED lines=8> */
[----:B------:R-:W-:Y:S02]  /*b850*/  LOP3.LUT R31, R173, UR14, R28, 0x96, !PT ;  /* 0x0000000ead1f7c12 */ /* 0x000fe4000f8e961c */
[----:B------:R-:W-:Y:S02]  /*b860*/  FMNMX.FTZ R28, R178, R23, !PT ;  /* 0x00000017b21c7209 */ /* 0x000fe40007810000 */
[----:B------:R-:W-:Y:S01]  /*b870*/  FMNMX.FTZ R32, R12, R27, !PT ;  /* 0x0000001b0c207209 */ /* 0x000fe20007810000 */
[----:B------:R-:W-:Y:S01]  /*b880*/  IMAD.WIDE.U32 R196, R31, -0x326172a9, RZ ;  /* 0xcd9e8d571fc47825 */ /* 0x000fe200078e00ff */
[----:B------:R-:W-:Y:S02]  /*b890*/  FSEL R23, R4, -INF , !P4 ;  /* 0xff80000004177808 */ /* 0x000fe40006000000 */
[----:B------:R-:W-:Y:S02]  /*b8a0*/  FMNMX.FTZ R4, R15, R34, !PT ;  /* 0x000000220f047209 */ /* 0x000fe40007810000 */
[----:B------:R-:W-:-:S02]  /*b8b0*/  FMNMX.FTZ R181, R17, R32, !PT ;  /* 0x0000002011b57209 */ /* 0x000fc40007810000 */
[----:B------:R-:W-:Y:S02]  /*b8c0*/  FSEL R27, R6, -INF , !P1 ;  /* 0xff800000061b7808 */ /* 0x000fe40004800000 */
[----:B------:R-:W-:Y:S02]  /*b8d0*/  FMNMX.FTZ R6, R19, R4, !PT ;  /* 0x0000000413067209 */ /* 0x000fe40007810000 */
[----:B------:R-:W-:Y:S02]  /*b8e0*/  FMNMX.FTZ R32, R24, R181, !PT ;  /* 0x000000b518207209 */ /* 0x000fe40007810000 */
[----:B------:R-:W-:Y:S02]  /*b8f0*/  FMNMX.FTZ R6, R25, R6, !PT ;  /* 0x0000000619067209 */ /* 0x000fe40007810000 */
[----:B------:R-:W-:Y:S02]  /*b900*/  FMNMX.FTZ R173, R179, R28, !PT ;  /* 0x0000001cb3ad7209 */ /* 0x000fe40007810000 */
[----:B------:R-:W-:-:S02]  /*b910*/  FSEL R28, R5, -INF , !P3 ;  /* 0xff800000051c7808 */ /* 0x000fc40005800000 */
[----:B------:R-:W-:Y:S02]  /*b920*/  FSEL R22, R174, -INF , !P6 ;  /* 0xff800000ae167808 */ /* 0x000fe40007000000 */
[----:B------:R-:W-:Y:S02]  /*b930*/  FMNMX.FTZ R5, R23, R32, !PT ;  /* 0x0000002017057209 */ /* 0x000fe40007810000 */
[----:B------:R-:W-:Y:S01]  /*b940*/  FSEL R181, R7, -INF , !P0 ;  /* 0xff80000007b57808 */ /* 0x000fe20004000000 */
[----:B------:R-:W1:Y:S01]  /*b950*/  SHFL.BFLY PT, R32, R3, 0x1, 0x1f ;  /* 0x0c201f0003207f89 */ /* 0x000e6200000e0000 */
[----:B------:R-:W-:Y:S02]  /*b960*/  FMNMX.FTZ R6, R27, R6, !PT ;  /* 0x000000061b067209 */ /* 0x000fe40007810000 */
[----:B------:R-:W-:Y:S02]  /*b970*/  FSEL R175, R175, -INF , !P5 ;  /* 0xff800000afaf7808 */ /* 0x000fe40006800000 */
[----:B------:R-:W-:-:S02]  /*b980*/  FMNMX.FTZ R4, R22, R173, !PT ;  /* 0x000000ad16047209 */ /* 0x000fc40007810000 */
[----:B------:R-:W-:Y:S02]  /*b990*/  FMNMX.FTZ R5, R28, R5, !PT ;  /* 0x000000051c057209 */ /* 0x000fe40007810000 */
[----:B------:R-:W-:Y:S02]  /*b9a0*/  FMNMX.FTZ R31, R181, R6, !PT ;  /* 0x00000006b51f7209 */ /* 0x000fe40007810000 */
[----:B------:R-:W-:Y:S01]  /*b9b0*/  FMNMX.FTZ R4, R175, R4, !PT ;  /* 0x00000004af047209 */ /* 0x000fe20007810000 */
[----:B------:R-:W2:Y:S01]  /*b9c0*/  SHFL.BFLY PT, R6, R5, 0x2, 0x1f ;  /* 0x0c401f0005067f89 */ /* 0x000ea200000e0000 */
[----:B------:R-:W-:Y:S02]  /*b9d0*/  LOP3.LUT R188, R197, UR13, R188, 0x96, !PT ;  /* 0x0000000dc5bc7c12 */ /* 0x000fe4000f8e96bc */
[----:B------:R-:W-:Y:S01]  /*b9e0*/  LOP3.LUT R0, R191, UR12, R172, 0x96, !PT ;  /* 0x0000000cbf007c12 */ /* 0x000fe2000f8e96ac */
[----:B------:R-:W3:Y:S01]  /*b9f0*/  SHFL.BFLY PT, R34, R31, 0x2, 0x1f ;  /* 0x0c401f001f227f89 */ /* 0x000ee200000e0000 */
[--C-:B------:R-:W-:Y:S01]  /*ba00*/  SHF.R.U32.HI R11, RZ, 0x10, R180.reuse ;  /* 0x00000010ff0b7819 */ /* 0x100fe200000116b4 */
[----:B------:R-:W-:Y:S01]  /*ba10*/  IMAD.WIDE.U32 R192, R188, -0x2daee0ad, RZ ;  /* 0xd2511f53bcc07825 */ /* 0x000fe200078e00ff */
[----:B------:R-:W-:Y:S01]  /*ba20*/  SHF.R.U32.HI R176, RZ, 0x18, R180 ;  /* 0x00000018ffb07819 */ /* 0x000fe200000116b4 */
[----:B------:R-:W4:Y:S01]  /*ba30*/  SHFL.BFLY PT, R7, R4, 0x2, 0x1f ;  /* 0x0c401f0004077f89 */ /* 0x000f2200000e0000 */
[----:B------:R-:W-:Y:S01]  /*ba40*/  LOP3.LUT R11, R11, 0xff, RZ, 0xc0, !PT ;  /* 0x000000ff0b0b7812 */ /* 0x000fe200078ec0ff */
[----:B------:R-:W-:Y:S01]  /*ba50*/  IMAD.WIDE.U32 R188, R0, -0x326172a9, RZ ;  /* 0xcd9e8d5700bc7825 */ /* 0x000fe200078e00ff */
[----:B------:R-:W-:-:S02]  /*ba60*/  LOP3.LUT R190, R193, UR10, R190, 0x96, !PT ;  /* 0x0000000ac1be7c12 */ /* 0x000fc4000f8e96be */
[----:B-1----:R-:W-:Y:S02]  /*ba70*/  FMNMX.FTZ R198, R3, R32, !PT ;  /* 0x0000002003c67209 */ /* 0x002fe40007810000 */
[----:B------:R-:W-:Y:S01]  /*ba80*/  PRMT R11, R11, 0x5410, R176 ;  /* 0x000054100b0b7816 */ /* 0x000fe200000000b0 */
[----:B------:R-:W-:Y:S01]  /*ba90*/  IMAD.WIDE.U32 R190, R190, -0x326172a9, RZ ;  /* 0xcd9e8d57bebe7825 */ /* 0x000fe200078e00ff */
[C---:B------:R-:W-:Y:S01]  /*baa0*/  FSETP.NEU.FTZ.AND P1, PT, R198.reuse, -INF , PT ;  /* 0xff800000c600780b */ /* 0x040fe20003f3d000 */
[----:B------:R-:W-:Y:S01]  /*bab0*/  STL [R1+0x8], R198 ;  /* 0x000008c601007387 */ /* 0x000fe20000100800 */
[----:B------:R-:W-:Y:S01]  /*bac0*/  LOP3.LUT R26, R187, UR7, R26, 0x96, !PT ;  /* 0x00000007bb1a7c12 */ /* 0x000fe2000f8e961a */
[----:B------:R-:W-:Y:S01]  /*bad0*/  FMUL.FTZ R180, R198, c[0x0][0x23c] ;  /* 0x00008f00c6b47a20 */ /* 0x000fe20000410000 */
[----:B------:R-:W-:Y:S02]  /*bae0*/  LOP3.LUT R188, R191, UR9, R188, 0x96, !PT ;  /* 0x00000009bfbc7c12 */ /* 0x000fe4000f8e96bc */
[----:B--2---:R-:W-:-:S02]  /*baf0*/  FMNMX.FTZ R6, R5, R6, !PT ;  /* 0x0000000605067209 */ /* 0x004fc40007810000 */
[----:B------:R-:W-:Y:S02]  /*bb00*/  FSEL R180, R180, RZ, P1 ;  /* 0x000000ffb4b47208 */ /* 0x000fe40000800000 */
[----:B---3--:R-:W-:Y:S01]  /*bb10*/  FMNMX.FTZ R5, R31, R34, !PT ;  /* 0x000000221f057209 */ /* 0x008fe20007810000 */
[----:B------:R-:W1:Y:S02]  /*bb20*/  SHFL.BFLY PT, R3, R6, 0x1, 0x1f ;  /* 0x0c201f0006037f89 */ /* 0x000e6400000e0000 */
[----:B------:R-:W-:Y:S01]  /*bb30*/  FFMA.FTZ R34, R29, c[0x0][0x23c], -R180 ;  /* 0x00008f001d227a23 */ /* 0x000fe200000108b4 */
[----:B----4-:R-:W-:Y:S01]  /*bb40*/  FMNMX.FTZ R7, R4, R7, !PT ;  /* 0x0000000704077209 */ /* 0x010fe20007810000 */
[----:B------:R-:W2:Y:S01]  /*bb50*/  SHFL.BFLY PT, R0, R5, 0x1, 0x1f ;  /* 0x0c201f0005007f89 */ /* 0x000ea200000e0000 */
[----:B------:R-:W-:Y:S01]  /*bb60*/  LOP3.LUT R4, R189, UR11, R196, 0x96, !PT ;  /* 0x0000000bbd047c12 */ /* 0x000fe2000f8e96c4 */
[--C-:B------:R-:W-:Y:S02]  /*bb70*/  FFMA.FTZ R33, R33, c[0x0][0x23c], -R180.reuse ;  /* 0x00008f0021217a23 */ /* 0x100fe400000108b4 */
[----:B------:R-:W3:Y:S01]  /*bb80*/  SHFL.BFLY PT, R252, R7, 0x1, 0x1f ;  /* 0x0c201f0007fc7f89 */ /* 0x000ee200000e0000 */
[----:B------:R-:W-:Y:S01]  /*bb90*/  FFMA.FTZ R32, R35, c[0x0][0x23c], -R180 ;  /* 0x00008f0023207a23 */ /* 0x000fe200000108b4 */
[----:B------:R-:W-:Y:S01]  /*bba0*/  MUFU.EX2 R34, R34 ;  /* 0x0000002200227308 */ /* 0x000fe20000000800 */
[----:B------:R-:W-:-:S04]  /*bbb0*/  IMAD.WIDE.U32 R172, R4, -0x2daee0ad, RZ ;  /* 0xd2511f5304ac7825 */ /* 0x000fc800078e00ff */
[----:B------:R-:W-:Y:S01]  /*bbc0*/  IMAD.WIDE.U32 R188, R188, -0x2daee0ad, RZ ;  /* 0xd2511f53bcbc7825 */ /* 0x000fe200078e00ff */
[----:B------:R-:W-:Y:S02]  /*bbd0*/  LOP3.LUT R192, R173, UR8, R192, 0x96, !PT ;  /* 0x00000008adc07c12 */ /* 0x000fe4000f8e96c0 */
[----:B------:R-:W-:Y:S01]  /*bbe0*/  MUFU.EX2 R33, R33 ;  /* 0x0000002100217308 */ /* 0x000fe20000000800 */
[----:B------:R-:W-:Y:S01]  /*bbf0*/  FFMA.FTZ R31, R184, c[0x0][0x23c], -R180 ;  /* 0x00008f00b81f7a23 */ /* 0x000fe200000108b4 */
[----:B------:R-:W-:Y:S01]  /*bc00*/  LOP3.LUT R4, R189, UR6, R172, 0x96, !PT ;  /* 0x00000006bd047c12 */ /* 0x000fe2000f8e96ac */
[----:B------:R-:W-:Y:S01]  /*bc10*/  IMAD.WIDE.U32 R192, R192, -0x326172a9, RZ ;  /* 0xcd9e8d57c0c07825 */ /* 0x000fe200078e00ff */
[----:B-1----:R-:W-:-:S03]  /*bc20*/  FMNMX.FTZ R3, R6, R3, !PT ;  /* 0x0000000306037209 */ /* 0x002fc60007810000 */
[----:B------:R-:W-:Y:S01]  /*bc30*/  IMAD.WIDE.U32 R196, R4, -0x326172a9, RZ ;  /* 0xcd9e8d5704c47825 */ /* 0x000fe200078e00ff */
[----:B------:R-:W-:Y:S01]  /*bc40*/  FSEL R6, R198, RZ, P1 ;  /* 0x000000ffc6067208 */ /* 0x000fe20000800000 */
[----:B------:R-:W1:Y:S01]  /*bc50*/  MUFU.EX2 R32, R32 ;  /* 0x0000002000207308 */ /* 0x000e620000000800 */
[----:B--2---:R-:W-:Y:S01]  /*bc60*/  FMNMX.FTZ R0, R5, R0, !PT ;  /* 0x0000000005007209 */ /* 0x004fe20007810000 */
[C---:B------:R-:W-:Y:S01]  /*bc70*/  FMUL.FTZ R183, R3.reuse, c[0x0][0x23c] ;  /* 0x00008f0003b77a20 */ /* 0x040fe20000410000 */
[----:B------:R-:W2:Y:S01]  /*bc80*/  LDC.U8 R5, c[0x0][0x2d8] ;  /* 0x0000b600ff057b82 */ /* 0x000ea20000000000 */
[----:B------:R-:W-:Y:S01]  /*bc90*/  FSETP.NEU.FTZ.AND P1, PT, R3, -INF , PT ;  /* 0xff8000000300780b */ /* 0x000fe20003f3d000 */
[----:B------:R-:W-:Y:S01]  /*bca0*/  FFMA.FTZ R187, R16, c[0x0][0x23c], -R180 ;  /* 0x00008f0010bb7a23 */ /* 0x000fe200000108b4 */
[----:B---3--:R-:W-:Y:S01]  /*bcb0*/  FMNMX.FTZ R252, R7, R252, !PT ;  /* 0x000000fc07fc7209 */ /* 0x008fe20007810000 */
[----:B------:R-:W-:Y:S01]  /*bcc0*/  FADD.FTZ R7, R167, -R6 ;  /* 0x80000006a7077221 */ /* 0x000fe20000010000 */
[----:B------:R-:W-:Y:S01]  /*bcd0*/  FSEL R183, R183, RZ, P1 ;  /* 0x000000ffb7b77208 */ /* 0x000fe20000800000 */
[----:B------:R-:W-:Y:S01]  /*bce0*/  MUFU.EX2 R31, R31 ;  /* 0x0000001f001f7308 */ /* 0x000fe20000000800 */
[C---:B------:R-:W-:Y:S01]  /*bcf0*/  FSETP.NEU.FTZ.AND P0, PT, R252.reuse, -INF , PT ;  /* 0xff800000fc00780b */ /* 0x040fe20003f1d000 */
[C---:B------:R-:W-:Y:S01]  /*bd00*/  FMUL.FTZ R29, R252.reuse, c[0x0][0x23c] ;  /* 0x00008f00fc1d7a20 */ /* 0x040fe20000410000 */
[----:B------:R-:W-:Y:S01]  /*bd10*/  FSEL R176, R3, RZ, P1 ;  /* 0x000000ff03b07208 */ /* 0x000fe20000800000 */
[----:B------:R-:W-:Y:S01]  /*bd20*/  FMUL.FTZ R186, R7, c[0x0][0x23c] ;  /* 0x00008f0007ba7a20 */ /* 0x000fe20000410000 */
[----:B------:R-:W-:Y:S01]  /*bd30*/  FSEL R35, R252, RZ, P0 ;  /* 0x000000fffc237208 */ /* 0x000fe20000000000 */
[----:B------:R-:W-:Y:S01]  /*bd40*/  FFMA.FTZ R194, R17, c[0x0][0x23c], -R183 ;  /* 0x00008f0011c27a23 */ /* 0x000fe200000108b7 */
[----:B------:R-:W-:Y:S01]  /*bd50*/  FSEL R29, R29, RZ, P0 ;  /* 0x000000ff1d1d7208 */ /* 0x000fe20000000000 */
[----:B------:R-:W-:Y:S01]  /*bd60*/  FADD.FTZ R176, R165, -R176 ;  /* 0x800000b0a5b07221 */ /* 0x000fe20000010000 */
[----:B------:R-:W-:Y:S01]  /*bd70*/  FSETP.NEU.FTZ.AND P0, PT, R0, -INF , PT ;  /* 0xff8000000000780b */ /* 0x000fe20003f1d000 */
[----:B------:R-:W-:Y:S01]  /*bd80*/  FADD.FTZ R6, R166, -R35 ;  /* 0x80000023a6067221 */ /* 0x000fe20000010000 */
[----:B------:R-:W-:Y:S01]  /*bd90*/  LOP3.LUT R7, R196, 0xff, RZ, 0xc0, !PT ;  /* 0x000000ffc4077812 */ /* 0x000fe200078ec0ff */
[--C-:B------:R-:W-:Y:S01]  /*bda0*/  FFMA.FTZ R35, R182, c[0x0][0x23c], -R29.reuse ;  /* 0x00008f00b6237a23 */ /* 0x100fe2000001081d */
[----:B------:R-:W3:Y:S01]  /*bdb0*/  MUFU.EX2 R186, R186 ;  /* 0x000000ba00ba7308 */ /* 0x000ee20000000800 */
[--C-:B------:R-:W-:Y:S01]  /*bdc0*/  FFMA.FTZ R172, R170, c[0x0][0x23c], -R29.reuse ;  /* 0x00008f00aaac7a23 */ /* 0x100fe2000001081d */
[----:B------:R-:W-:Y:S01]  /*bdd0*/  LOP3.LUT R191, R193, UR7, R190, 0x96, !PT ;  /* 0x00000007c1bf7c12 */ /* 0x000fe2000f8e96be */
[----:B------:R-:W-:Y:S01]  /*bde0*/  FFMA.FTZ R184, R10, c[0x0][0x23c], -R29 ;  /* 0x00008f000ab87a23 */ /* 0x000fe2000001081d */
[----:B-1----:R-:W-:Y:S01]  /*bdf0*/  F2FP.PACK_AB R10, R32, R33 ;  /* 0x00000021200a723e */ /* 0x002fe200000000ff */
[----:B------:R-:W-:Y:S01]  /*be00*/  FFMA.FTZ R170, R14, c[0x0][0x23c], -R183 ;  /* 0x00008f000eaa7a23 */ /* 0x000fe200000108b7 */
[----:B--2---:R-:W-:Y:S01]  /*be10*/  PRMT R182, R5, 0x7054, R5 ;  /* 0x0000705405b67816 */ /* 0x004fe20000000005 */
[----:B------:R-:W-:Y:S01]  /*be20*/  FFMA.FTZ R173, R168, c[0x0][0x23c], -R29 ;  /* 0x00008f00a8ad7a23 */ /* 0x000fe2000001081d */
[----:B------:R-:W-:Y:S01]  /*be30*/  MUFU.EX2 R35, R35 ;  /* 0x0000002300237308 */ /* 0x000fe20000000800 */
[----:B------:R-:W-:Y:S01]  /*be40*/  FSEL R5, R0, RZ, P0 ;  /* 0x000000ff00057208 */ /* 0x000fe20000000000 */
[----:B------:R-:W-:Y:S01]  /*be50*/  FFMA.FTZ R168, R12, c[0x0][0x23c], -R183 ;  /* 0x00008f000ca87a23 */ /* 0x000fe200000108b7 */
[--C-:B------:R-:W-:Y:S01]  /*be60*/  HSET2.LE.AND R171, R171, R182.reuse, PT ;  /* 0x000000b6abab7233 */ /* 0x100fe20003803000 */
[----:B------:R-:W-:Y:S01]  /*be70*/  FMUL.FTZ R176, R176, c[0x0][0x23c] ;  /* 0x00008f00b0b07a20 */ /* 0x000fe20000410000 */
[--C-:B------:R-:W-:Y:S01]  /*be80*/  HSET2.LE.AND R11, R11, R182.reuse, PT ;  /* 0x000000b60b0b7233 */ /* 0x100fe20003803000 */
[----:B------:R-:W-:Y:S01]  /*be90*/  FADD.FTZ R174, R18, -R5 ;  /* 0x8000000512ae7221 */ /* 0x000fe20000010000 */
[----:B------:R-:W-:Y:S01]  /*bea0*/  LOP3.LUT R5, R197, UR16, R192, 0x96, !PT ;  /* 0x00000010c5057c12 */ /* 0x000fe2000f8e96c0 */
[----:B------:R-:W1:Y:S01]  /*beb0*/  MUFU.EX2 R172, R172 ;  /* 0x000000ac00ac7308 */ /* 0x000e620000000800 */
[----:B------:R-:W-:Y:S01]  /*bec0*/  LOP3.LUT R10, R171, R10, RZ, 0xc0, !PT ;  /* 0x0000000aab0a7212 */ /* 0x000fe200078ec0ff */
[----:B------:R-:W-:Y:S01]  /*bed0*/  FFMA.FTZ R171, R8, c[0x0][0x23c], -R183 ;  /* 0x00008f0008ab7a23 */ /* 0x000fe200000108b7 */
[C---:B------:R-:W-:Y:S01]  /*bee0*/  LOP3.LUT R165, R5.reuse, 0xffff, RZ, 0xc0, !PT ;  /* 0x0000ffff05a57812 */ /* 0x040fe200078ec0ff */
[--C-:B------:R-:W-:Y:S01]  /*bef0*/  HSET2.LE.AND R169, R169, R182.reuse, PT ;  /* 0x000000b6a9a97233 */ /* 0x100fe20003803000 */
[----:B------:R-:W-:Y:S01]  /*bf00*/  LOP3.LUT R4, R5, 0xff, RZ, 0xc0, !PT ;  /* 0x000000ff05047812 */ /* 0x000fe200078ec0ff */
[--C-:B------:R-:W-:Y:S01]  /*bf10*/  HSET2.LE.AND R9, R9, R182.reuse, PT ;  /* 0x000000b609097233 */ /* 0x100fe20003803000 */
[----:B------:R-:W-:Y:S01]  /*bf20*/  SHF.R.U32.HI R165, RZ, 0x8, R165 ;  /* 0x00000008ffa57819 */ /* 0x000fe200000116a5 */
[----:B------:R-:W-:Y:S01]  /*bf30*/  MUFU.EX2 R171, R171 ;  /* 0x000000ab00ab7308 */ /* 0x000fe20000000800 */
[----:B------:R-:W-:Y:S01]  /*bf40*/  SHF.R.U32.HI R12, RZ, 0x18, R5 ;  /* 0x00000018ff0c7819 */ /* 0x000fe20000011605 */
[----:B------:R-:W-:Y:S01]  /*bf50*/  FMUL.FTZ R174, R174, c[0x0][0x23c] ;  /* 0x00008f00aeae7a20 */ /* 0x000fe20000410000 */
[----:B------:R-:W-:Y:S01]  /*bf60*/  PRMT R165, R4, 0x5410, R165 ;  /* 0x0000541004a57816 */ /* 0x000fe200000000a5 */
[-C--:B---3--:R-:W-:Y:S01]  /*bf70*/  FMUL.FTZ R160, R160, R186.reuse ;  /* 0x000000baa0a07220 */ /* 0x088fe20000410000 */
[----:B------:R-:W-:Y:S01]  /*bf80*/  F2FP.PACK_AB R8, R34, R31 ;  /* 0x0000001f2208723e */ /* 0x000fe200000000ff */
[----:B------:R-:W-:Y:S01]  /*bf90*/  FMUL.FTZ R161, R161, R186 ;  /* 0x000000baa1a17220 */ /* 0x000fe20000410000 */
[----:B-1----:R-:W-:Y:S01]  /*bfa0*/  F2FP.PACK_AB R18, R172, R35 ;  /* 0x00000023ac12723e */ /* 0x002fe200000000ff */
[----:B------:R-:W1:Y:S01]  /*bfb0*/  MUFU.EX2 R170, R170 ;  /* 0x000000aa00aa7308 */ /* 0x000e620000000800 */
[----:B------:R-:W-:Y:S01]  /*bfc0*/  HSET2.LE.AND R4, R165, R182, PT ;  /* 0x000000b6a5047233 */ /* 0x000fe20003803000 */
[----:B------:R-:W-:Y:S01]  /*bfd0*/  LOP3.LUT R8, R169, R8, RZ, 0xc0, !PT ;  /* 0x00000008a9087212 */ /* 0x000fe200078ec0ff */
[----:B------:R-:W-:Y:S01]  /*bfe0*/  FFMA.FTZ R169, R164, c[0x0][0x23c], -R183 ;  /* 0x00008f00a4a97a23 */ /* 0x000fe200000108b7 */
[----:B------:R-:W-:Y:S01]  /*bff0*/  LOP3.LUT R11, R11, R18, RZ, 0xc0, !PT ;  /* 0x000000120b0b7212 */ /* 0x000fe200078ec0ff */
[----:B------:R-:W-:-:S02]  /*c000*/  FMUL.FTZ R18, R0, c[0x0][0x23c] ;  /* 0x00008f0000127a20 */ /* 0x000fc40000410000 */
[-C--:B------:R-:W-:Y:S01]  /*c010*/  FMUL.FTZ R40, R40, R186.reuse ;  /* 0x000000ba28287220 */ /* 0x080fe20000410000 */
[----:B------:R-:W-:Y:S01]  /*c020*/  MUFU.EX2 R168, R168 ;  /* 0x000000a800a87308 */ /* 0x000fe20000000800 */
[-C--:B------:R-:W-:Y:S01]  /*c030*/  FMUL.FTZ R41, R41, R186.reuse ;  /* 0x000000ba29297220 */ /* 0x080fe20000410000 */
[----:B------:R-:W-:Y:S01]  /*c040*/  FSEL R18, R18, RZ, P0 ;  /* 0x000000ff12127208 */ /* 0x000fe20000000000 */
[-C--:B------:R-:W-:Y:S01]  /*c050*/  FMUL.FTZ R44, R44, R186.reuse ;  /* 0x000000ba2c2c7220 */ /* 0x080fe20000410000 */
[----:B------:R-:W-:Y:S01]  /*c060*/  PLOP3.LUT P0, PT, PT, PT, UP0, 0x80, 0x0 ;  /* 0x000000000000781c */ /* 0x000fe20003f0f008 */
[----:B------:R-:W-:Y:S02]  /*c070*/  FMUL.FTZ R45, R45, R186 ;  /* 0x000000ba2d2d7220 */ /* 0x000fe40000410000 */
[--C-:B------:R-:W-:Y:S01]  /*c080*/  FFMA.FTZ R167, R195, c[0x0][0x23c], -R18.reuse ;  /* 0x00008f00c3a77a23 */ /* 0x100fe20000010812 */
[----:B------:R-:W-:Y:S01]  /*c090*/  MUFU.EX2 R169, R169 ;  /* 0x000000a900a97308 */ /* 0x000fe20000000800 */
[--C-:B------:R-:W-:Y:S01]  /*c0a0*/  FFMA.FTZ R166, R13, c[0x0][0x23c], -R18.reuse ;  /* 0x00008f000da67a23 */ /* 0x100fe20000010812 */
[----:B-1----:R-:W-:Y:S01]  /*c0b0*/  F2FP.PACK_AB R13, R170, R171 ;  /* 0x000000abaa0d723e */ /* 0x002fe200000000ff */
[----:B------:R-:W-:-:S02]  /*c0c0*/  FFMA.FTZ R165, R185, c[0x0][0x23c], -R18 ;  /* 0x00008f00b9a57a23 */ /* 0x000fc40000010812 */
[----:B------:R-:W-:Y:S01]  /*c0d0*/  FFMA.FTZ R164, R15, c[0x0][0x23c], -R18 ;  /* 0x00008f000fa47a23 */ /* 0x000fe20000010812 */
[----:B------:R-:W-:Y:S01]  /*c0e0*/  LOP3.LUT R4, R4, R13, RZ, 0xc0, !PT ;  /* 0x0000000d04047212 */ /* 0x000fe200078ec0ff */
[----:B------:R-:W-:Y:S01]  /*c0f0*/  FMUL.FTZ R185, R6, c[0x0][0x23c] ;  /* 0x00008f0006b97a20 */ /* 0x000fe20000410000 */
[----:B------:R-:W-:Y:S01]  /*c100*/  MUFU.EX2 R167, R167 ;  /* 0x000000a700a77308 */ /* 0x000fe20000000800 */
[----:B------:R-:W-:Y:S01]  /*c110*/  SHF.R.U32.HI R13, RZ, 0x10, R5 ;  /* 0x00000010ff0d7819 */ /* 0x000fe20000011605 */
[-C--:B------:R-:W-:Y:S02]  /*c120*/  FMUL.FTZ R56, R56, R186.reuse ;  /* 0x000000ba38387220 */ /* 0x080fe40000410000 */
[-C--:B------:R-:W-:Y:S01]  /*c130*/  FMUL.FTZ R57, R57, R186.reuse ;  /* 0x000000ba39397220 */ /* 0x080fe20000410000 */
[----:B------:R-:W-:Y:S01]  /*c140*/  LOP3.LUT R5, R13, 0xff, RZ, 0xc0, !PT ;  /* 0x000000ff0d057812 */ /* 0x000fe200078ec0ff */
[-C--:B------:R-:W-:Y:S02]  /*c150*/  FMUL.FTZ R60, R60, R186.reuse ;  /* 0x000000ba3c3c7220 */ /* 0x080fe40000410000 */
[----:B------:R-:W1:Y:S01]  /*c160*/  MUFU.EX2 R166, R166 ;  /* 0x000000a600a67308 */ /* 0x000e620000000800 */
[----:B------:R-:W-:Y:S01]  /*c170*/  PRMT R5, R5, 0x5410, R12 ;  /* 0x0000541005057816 */ /* 0x000fe2000000000c */
[----:B------:R-:W-:-:S02]  /*c180*/  FMUL.FTZ R61, R61, R186 ;  /* 0x000000ba3d3d7220 */ /* 0x000fc40000410000 */
[-C--:B------:R-:W-:Y:S02]  /*c190*/  FMUL.FTZ R72, R72, R186.reuse ;  /* 0x000000ba48487220 */ /* 0x080fe40000410000 */
[----:B------:R-:W-:Y:S01]  /*c1a0*/  HSET2.LE.AND R5, R5, R182, PT ;  /* 0x000000b605057233 */ /* 0x000fe20003803000 */
[-C--:B------:R-:W-:Y:S01]  /*c1b0*/  FMUL.FTZ R73, R73, R186.reuse ;  /* 0x000000ba49497220 */ /* 0x080fe20000410000 */
[----:B------:R-:W-:Y:S01]  /*c1c0*/  MUFU.EX2 R184, R184 ;  /* 0x000000b800b87308 */ /* 0x000fe20000000800 */
[-C--:B------:R-:W-:Y:S02]  /*c1d0*/  FMUL.FTZ R76, R76, R186.reuse ;  /* 0x000000ba4c4c7220 */ /* 0x080fe40000410000 */
[-C--:B------:R-:W-:Y:S02]  /*c1e0*/  FMUL.FTZ R77, R77, R186.reuse ;  /* 0x000000ba4d4d7220 */ /* 0x080fe40000410000 */
[-C--:B------:R-:W-:Y:S02]  /*c1f0*/  FMUL.FTZ R88, R88, R186.reuse ;  /* 0x000000ba58587220 */ /* 0x080fe40000410000 */
[-C--:B------:R-:W-:Y:S01]  /*c200*/  FMUL.FTZ R89, R89, R186.reuse ;  /* 0x000000ba59597220 */ /* 0x080fe20000410000 */
[----:B-1----:R-:W-:Y:S01]  /*c210*/  F2FP.PACK_AB R12, R166, R167 ;  /* 0x000000a7a60c723e */ /* 0x002fe200000000ff */
[----:B------:R-:W1:Y:S01]  /*c220*/  MUFU.EX2 R173, R173 ;  /* 0x000000ad00ad7308 */ /* 0x000e620000000800 */
[----:B------:R-:W-:-:S02]  /*c230*/  FMUL.FTZ R92, R92, R186 ;  /* 0x000000ba5c5c7220 */ /* 0x000fc40000410000 */
[----:B------:R-:W-:Y:S01]  /*c240*/  LOP3.LUT R5, R5, R12, RZ, 0xc0, !PT ;  /* 0x0000000c05057212 */ /* 0x000fe200078ec0ff */
[-C--:B------:R-:W-:Y:S01]  /*c250*/  FMUL.FTZ R93, R93, R186.reuse ;  /* 0x000000ba5d5d7220 */ /* 0x080fe20000410000 */
[----:B------:R-:W-:Y:S01]  /*c260*/  LOP3.LUT R12, R196, 0xffff, RZ, 0xc0, !PT ;  /* 0x0000ffffc40c7812 */ /* 0x000fe200078ec0ff */
[-C--:B------:R-:W-:Y:S02]  /*c270*/  FMUL.FTZ R104, R104, R186.reuse ;  /* 0x000000ba68687220 */ /* 0x080fe40000410000 */
[----:B------:R-:W-:Y:S01]  /*c280*/  MUFU.EX2 R165, R165 ;  /* 0x000000a500a57308 */ /* 0x000fe20000000800 */
[----:B------:R-:W-:Y:S01]  /*c290*/  SHF.R.U32.HI R12, RZ, 0x8, R12 ;  /* 0x00000008ff0c7819 */ /* 0x000fe2000001160c */
[-C--:B------:R-:W-:Y:S02]  /*c2a0*/  FMUL.FTZ R105, R105, R186.reuse ;  /* 0x000000ba69697220 */ /* 0x080fe40000410000 */
[-C--:B------:R-:W-:Y:S01]  /*c2b0*/  FMUL.FTZ R152, R152, R186.reuse ;  /* 0x000000ba98987220 */ /* 0x080fe20000410000 */
[----:B------:R-:W-:Y:S01]  /*c2c0*/  PRMT R7, R7, 0x5410, R12 ;  /* 0x0000541007077816 */ /* 0x000fe2000000000c */
[----:B------:R-:W-:Y:S01]  /*c2d0*/  FMUL.FTZ R153, R153, R186 ;  /* 0x000000ba99997220 */ /* 0x000fe20000410000 */
[--C-:B------:R-:W-:Y:S01]  /*c2e0*/  SHF.R.U32.HI R12, RZ, 0x10, R196.reuse ;  /* 0x00000010ff0c7819 */ /* 0x100fe200000116c4 */
[----:B------:R-:W2:Y:S01]  /*c2f0*/  MUFU.EX2 R164, R164 ;  /* 0x000000a400a47308 */ /* 0x000ea20000000800 */
[----:B-1----:R-:W-:Y:S01]  /*c300*/  F2FP.PACK_AB R14, R173, R184 ;  /* 0x000000b8ad0e723e */ /* 0x002fe200000000ff */
[--C-:B------:R-:W-:Y:S01]  /*c310*/  HSET2.LE.AND R6, R7, R182.reuse, PT ;  /* 0x000000b607067233 */ /* 0x100fe20003803000 */
[----:B------:R-:W-:Y:S01]  /*c320*/  F2FP.PACK_AB R7, R168, R169 ;  /* 0x000000a9a807723e */ /* 0x000fe200000000ff */
[-C--:B------:R-:W-:Y:S01]  /*c330*/  FMUL.FTZ R116, R116, R186.reuse ;  /* 0x000000ba74747220 */ /* 0x080fe20000410000 */
[----:B------:R-:W-:Y:S01]  /*c340*/  LOP3.LUT R12, R12, 0xff, RZ, 0xc0, !PT ;  /* 0x000000ff0c0c7812 */ /* 0x000fe200078ec0ff */
[-C--:B------:R-:W-:Y:S01]  /*c350*/  FMUL.FTZ R117, R117, R186.reuse ;  /* 0x000000ba75757220 */ /* 0x080fe20000410000 */
[----:B------:R-:W-:Y:S01]  /*c360*/  LOP3.LUT R6, R6, R7, RZ, 0xc0, !PT ;  /* 0x0000000706067212 */ /* 0x000fe200078ec0ff */
[----:B------:R-:W1:Y:S01]  /*c370*/  MUFU.EX2 R185, R185 ;  /* 0x000000b900b97308 */ /* 0x000e620000000800 */
[----:B------:R-:W-:Y:S01]  /*c380*/  SHF.R.U32.HI R7, RZ, 0x18, R196 ;  /* 0x00000018ff077819 */ /* 0x000fe200000116c4 */
[----:B------:R-:W-:Y:S01]  /*c390*/  FMUL.FTZ R120, R120, R186 ;  /* 0x000000ba78787220 */ /* 0x000fe20000410000 */
[----:B------:R-:W-:Y:S01]  /*c3a0*/  LOP3.LUT R9, R9, R14, RZ, 0xc0, !PT ;  /* 0x0000000e09097212 */ /* 0x000fe200078ec0ff */
[-C--:B------:R-:W-:Y:S01]  /*c3b0*/  FMUL.FTZ R121, R121, R186.reuse ;  /* 0x000000ba79797220 */ /* 0x080fe20000410000 */
[----:B------:R-:W-:Y:S01]  /*c3c0*/  PRMT R7, R12, 0x5410, R7 ;  /* 0x000054100c077816 */ /* 0x000fe20000000007 */
[-C--:B------:R-:W-:Y:S01]  /*c3d0*/  FMUL.FTZ R128, R128, R186.reuse ;  /* 0x000000ba80807220 */ /* 0x080fe20000410000 */
[----:B--2---:R-:W-:Y:S01]  /*c3e0*/  F2FP.PACK_AB R12, R164, R165 ;  /* 0x000000a5a40c723e */ /* 0x004fe200000000ff */
[----:B------:R-:W2:Y:S02]  /*c3f0*/  MUFU.EX2 R176, R176 ;  /* 0x000000b000b07308 */ /* 0x000ea40000000800 */
[----:B------:R-:W-:Y:S01]  /*c400*/  HSET2.LE.AND R7, R7, R182, PT ;  /* 0x000000b607077233 */ /* 0x000fe20003803000 */
[----:B------:R-:W-:-:S02]  /*c410*/  FMUL.FTZ R129, R129, R186 ;  /* 0x000000ba81817220 */ /* 0x000fc40000410000 */
[----:B------:R-:W-:Y:S02]  /*c420*/  FMUL.FTZ R144, R144, R186 ;  /* 0x000000ba90907220 */ /* 0x000fe40000410000 */
[----:B------:R-:W-:Y:S01]  /*c430*/  LOP3.LUT R7, R7, R12, RZ, 0xc0, !PT ;  /* 0x0000000c07077212 */ /* 0x000fe200078ec0ff */
[-C--:B-1----:R-:W-:Y:S01]  /*c440*/  FMUL.FTZ R162, R162, R185.reuse ;  /* 0x000000b9a2a27220 */ /* 0x082fe20000410000 */
[----:B------:R-:W1:Y:S01]  /*c450*/  LDSM.16.MT88.4 R12, [R212+0xa000] ;  /* 0x00a00000d40c783b */ /* 0x000e620000004200 */
[----:B------:R-:W3:Y:S01]  /*c460*/  MUFU.EX2 R174, R174 ;  /* 0x000000ae00ae7308 */ /* 0x000ee20000000800 */
[-C--:B------:R-:W-:Y:S02]  /*c470*/  FMUL.FTZ R163, R163, R185.reuse ;  /* 0x000000b9a3a37220 */ /* 0x080fe40000410000 */
[-C--:B------:R-:W-:Y:S02]  /*c480*/  FMUL.FTZ R42, R42, R185.reuse ;  /* 0x000000b92a2a7220 */ /* 0x080fe40000410000 */
[----:B------:R-:W-:-:S02]  /*c490*/  FMUL.FTZ R43, R43, R185 ;  /* 0x000000b92b2b7220 */ /* 0x000fc40000410000 */
[-C--:B--2---:R-:W-:Y:S01]  /*c4a0*/  FMUL.FTZ R156, R156, R176.reuse ;  /* 0x000000b09c9c7220 */ /* 0x084fe20000410000 */
[----:B------:R-:W-:Y:S01]  /*c4b0*/  MUFU.EX2 R194, R194 ;  /* 0x000000c200c27308 */ /* 0x000fe20000000800 */
[-C--:B------:R-:W-:Y:S02]  /*c4c0*/  FMUL.FTZ R157, R157, R176.reuse ;  /* 0x000000b09d9d7220 */ /* 0x080fe40000410000 */
[-C--:B------:R-:W-:Y:S02]  /*c4d0*/  FMUL.FTZ R36, R36, R176.reuse ;  /* 0x000000b024247220 */ /* 0x080fe40000410000 */
[----:B------:R-:W-:Y:S02]  /*c4e0*/  FMUL.FTZ R37, R37, R176 ;  /* 0x000000b025257220 */ /* 0x000fe40000410000 */
[----:B------:R-:W-:Y:S01]  /*c4f0*/  FMUL.FTZ R46, R46, R185 ;  /* 0x000000b92e2e7220 */ /* 0x000fe20000410000 */
[----:B------:R-:W-:Y:S01]  /*c500*/  MUFU.EX2 R187, R187 ;  /* 0x000000bb00bb7308 */ /* 0x000fe20000000800 */
[----:B---3--:R-:W-:-:S02]  /*c510*/  FMUL.FTZ R158, R158, R174 ;  /* 0x000000ae9e9e7220 */ /* 0x008fc40000410000 */
[-C--:B------:R-:W-:Y:S02]  /*c520*/  FMUL.FTZ R159, R159, R174.reuse ;  /* 0x000000ae9f9f7220 */ /* 0x080fe40000410000 */
[-C--:B------:R-:W-:Y:S02]  /*c530*/  FMUL.FTZ R38, R38, R174.reuse ;  /* 0x000000ae26267220 */ /* 0x080fe40000410000 */
[----:B------:R-:W-:Y:S02]  /*c540*/  FMUL.FTZ R39, R39, R174 ;  /* 0x000000ae27277220 */ /* 0x000fe40000410000 */
[----:B------:R-:W-:Y:S02]  /*c550*/  FMUL.FTZ R47, R47, R185 ;  /* 0x000000b92f2f7220 */ /* 0x000fe40000410000 */
[-C--:B------:R-:W-:Y:S02]  /*c560*/  FMUL.FTZ R48, R48, R176.reuse ;  /* 0x000000b030307220 */ /* 0x080fe40000410000 */
[----:B------:R-:W-:-:S02]  /*c570*/  FMUL.FTZ R49, R49, R176 ;  /* 0x000000b031317220 */ /* 0x000fc40000410000 */
[-C--:B------:R-:W-:Y:S02]  /*c580*/  FMUL.FTZ R50, R50, R174.reuse ;  /* 0x000000ae32327220 */ /* 0x080fe40000410000 */
[----:B------:R-:W-:Y:S02]  /*c590*/  FMUL.FTZ R51, R51, R174 ;  /* 0x000000ae33337220 */ /* 0x000fe40000410000 */
[-C--:B------:R-:W-:Y:S02]  /*c5a0*/  FMUL.FTZ R52, R52, R176.reuse ;  /* 0x000000b034347220 */ /* 0x080fe40000410000 */
[----:B------:R-:W-:Y:S01]  /*c5b0*/  FMUL.FTZ R53, R53, R176 ;  /* 0x000000b035357220 */ /* 0x000fe20000410000 */
[----:B-1----:R-:W-:Y:S01]  /*c5c0*/  HMMA.16816.F32 R160, R8, R12, R160 ;  /* 0x0000000c08a0723c */ /* 0x002fe200000018a0 */
[-C--:B------:R-:W-:Y:S02]  /*c5d0*/  FMUL.FTZ R54, R54, R174.reuse ;  /* 0x000000ae36367220 */ /* 0x080fe40000410000 */
[----:B------:R-:W-:-:S02]  /*c5e0*/  FMUL.FTZ R55, R55, R174 ;  /* 0x000000ae37377220 */ /* 0x000fc40000410000 */
[-C--:B------:R-:W-:Y:S02]  /*c5f0*/  FMUL.FTZ R58, R58, R185.reuse ;  /* 0x000000b93a3a7220 */ /* 0x080fe40000410000 */
        /* <DEDUP_REMOVED lines=12> */
[----:B------:R-:W1:Y:S01]  /*c6c0*/  LDSM.16.MT88.4 R12, [R210+0xa000] ;  /* 0x00a00000d20c783b */ /* 0x000e620000004200 */
        /* <DEDUP_REMOVED lines=29> */
[-C--:B------:R-:W-:Y:S01]  /*c8a0*/  FMUL.FTZ R107, R107, R185.reuse ;  /* 0x000000b96b6b7220 */ /* 0x080fe20000410000 */
[-C--:B------:R-:W-:Y:S01]  /*c8b0*/  HMMA.16816.F32 R52, R4, R14.reuse, R52 ;  /* 0x0000000e0434723c */ /* 0x080fe20000001834 */
[-C--:B------:R-:W-:Y:S02]  /*c8c0*/  FMUL.FTZ R154, R154, R185.reuse ;  /* 0x000000b99a9a7220 */ /* 0x080fe40000410000 */
[----:B------:R-:W-:Y:S02]  /*c8d0*/  FMUL.FTZ R155, R155, R185 ;  /* 0x000000b99b9b7220 */ /* 0x000fe40000410000 */
[-C--:B------:R-:W-:Y:S02]  /*c8e0*/  FMUL.FTZ R108, R108, R176.reuse ;  /* 0x000000b06c6c7220 */ /* 0x080fe40000410000 */
[----:B------:R-:W-:Y:S01]  /*c8f0*/  FMUL.FTZ R109, R109, R176 ;  /* 0x000000b06d6d7220 */ /* 0x000fe20000410000 */
        /* <DEDUP_REMOVED lines=42> */
[--C-:B------:R-:W-:Y:S02]  /*cba0*/  FFMA.FTZ R190, R177, c[0x0][0x23c], -R180.reuse ;  /* 0x00008f00b1be7a23 */ /* 0x100fe400000108b4 */
[----:B------:R-:W-:-:S02]  /*cbb0*/  FFMA.FTZ R177, R21, c[0x0][0x23c], -R180 ;  /* 0x00008f0015b17a23 */ /* 0x000fc400000108b4 */
[--C-:B------:R-:W-:Y:S02]  /*cbc0*/  FFMA.FTZ R189, R178, c[0x0][0x23c], -R29.reuse ;  /* 0x00008f00b2bd7a23 */ /* 0x100fe4000001081d */
[--C-:B------:R-:W-:Y:S01]  /*cbd0*/  FFMA.FTZ R178, R179, c[0x0][0x23c], -R29.reuse ;  /* 0x00008f00b3b27a23 */ /* 0x100fe2000001081d */
[----:B------:R-:W-:Y:S01]  /*cbe0*/  MUFU.EX2 R190, R190 ;  /* 0x000000be00be7308 */ /* 0x000fe20000000800 */
[----:B------:R-:W-:Y:S02]  /*cbf0*/  FFMA.FTZ R175, R175, c[0x0][0x23c], -R29 ;  /* 0x00008f00afaf7a23 */ /* 0x000fe4000001081d */
[----:B------:R-:W-:Y:S02]  /*cc00*/  FFMA.FTZ R192, R23, c[0x0][0x23c], -R183 ;  /* 0x00008f0017c07a23 */ /* 0x000fe400000108b7 */
[--C-:B------:R-:W-:Y:S02]  /*cc10*/  FFMA.FTZ R25, R25, c[0x0][0x23c], -R18.reuse ;  /* 0x00008f0019197a23 */ /* 0x100fe40000010812 */
[--C-:B------:R-:W-:Y:S01]  /*cc20*/  FFMA.FTZ R27, R27, c[0x0][0x23c], -R18.reuse ;  /* 0x00008f001b1b7a23 */ /* 0x100fe20000010812 */
[----:B------:R-:W-:Y:S01]  /*cc30*/  MUFU.EX2 R189, R189 ;  /* 0x000000bd00bd7308 */ /* 0x000fe20000000800 */
[----:B------:R-:W-:-:S02]  /*cc40*/  FFMA.FTZ R181, R181, c[0x0][0x23c], -R18 ;  /* 0x00008f00b5b57a23 */ /* 0x000fc40000010812 */
[--C-:B------:R-:W-:Y:S02]  /*cc50*/  FFMA.FTZ R179, R24, c[0x0][0x23c], -R183.reuse ;  /* 0x00008f0018b37a23 */ /* 0x100fe400000108b7 */
[----:B------:R-:W-:Y:S02]  /*cc60*/  FFMA.FTZ R183, R28, c[0x0][0x23c], -R183 ;  /* 0x00008f001cb77a23 */ /* 0x000fe400000108b7 */
[----:B------:R-:W-:Y:S01]  /*cc70*/  FFMA.FTZ R238, R238, R185, R184 ;  /* 0x000000b9eeee7223 */ /* 0x000fe200000100b8 */
[----:B------:R-:W-:Y:S01]  /*cc80*/  MUFU.EX2 R178, R178 ;  /* 0x000000b200b27308 */ /* 0x000fe20000000800 */
[----:B------:R-:W-:Y:S02]  /*cc90*/  FFMA.FTZ R243, R243, R186, R31 ;  /* 0x000000baf3f37223 */ /* 0x000fe4000001001f */
[----:B------:R-:W-:Y:S02]  /*cca0*/  FFMA.FTZ R171, R241, R176, R171 ;  /* 0x000000b0f1ab7223 */ /* 0x000fe400000100ab */
[----:B------:R-:W-:-:S02]  /*ccb0*/  FFMA.FTZ R167, R239, R174, R167 ;  /* 0x000000aeefa77223 */ /* 0x000fc400000100a7 */
[----:B------:R-:W-:Y:S01]  /*ccc0*/  FADD.FTZ R34, R34, R243 ;  /* 0x000000f322227221 */ /* 0x000fe20000010000 */
[----:B------:R-:W-:Y:S01]  /*ccd0*/  MUFU.EX2 R175, R175 ;  /* 0x000000af00af7308 */ /* 0x000fe20000000800 */
[----:B------:R-:W-:Y:S01]  /*cce0*/  FADD.FTZ R238, R173, R238 ;  /* 0x000000eeadee7221 */ /* 0x000fe20000010000 */
[-C--:B-1----:R-:W-:Y:S01]  /*ccf0*/  HMMA.16816.F32 R76, R8, R12.reuse, R76 ;  /* 0x0000000c084c723c */ /* 0x082fe2000000184c */
        /* <DEDUP_REMOVED lines=9> */
[----:B------:R-:W1:Y:S01]  /*cd90*/  MUFU.EX2 R179, R179 ;  /* 0x000000b300b37308 */ /* 0x000e620000000800 */
[----:B------:R-:W-:Y:S01]  /*cda0*/  FADD.FTZ R172, R172, R35 ;  /* 0x00000023acac7221 */ /* 0x000fe20000010000 */
[-C--:B------:R-:W-:Y:S01]  /*cdb0*/  HMMA.16816.F32 R84, R4, R14.reuse, R84 ;  /* 0x0000000e0454723c */ /* 0x080fe20000001854 */
[----:B------:R-:W-:Y:S02]  /*cdc0*/  FADD.FTZ R169, R168, R169 ;  /* 0x000000a9a8a97221 */ /* 0x000fe40000010000 */
[----:B------:R-:W-:Y:S02]  /*cdd0*/  FADD.FTZ R164, R164, R165 ;  /* 0x000000a5a4a47221 */ /* 0x000fe40000010000 */
[----:B------:R-:W-:Y:S01]  /*cde0*/  IMAD.MOV.U32 R166, RZ, RZ, R252 ;  /* 0x000000ffffa67224 */ /* 0x000fe200078e00fc */
[----:B------:R1:W-:Y:S01]  /*cdf0*/  MUFU.EX2 R184, R25 ;  /* 0x0000001900b87308 */ /* 0x0003e20000000800 */
[----:B------:R-:W-:Y:S01]  /*ce00*/  IMAD.MOV.U32 R167, RZ, RZ, R198 ;  /* 0x000000ffffa77224 */ /* 0x000fe200078e00c6 */
[----:B------:R-:W-:Y:S01]  /*ce10*/  HMMA.16816.F32 R88, R8, R14, R88 ;  /* 0x0000000e0858723c */ /* 0x000fe20000001858 */
[----:B------:R-:W2:Y:S01]  /*ce20*/  LDSM.16.MT88.4 R12, [R212+0xb000] ;  /* 0x00b00000d40c783b */ /* 0x000ea20000004200 */
[----:B------:R-:W-:-:S04]  /*ce30*/  IMAD.MOV.U32 R165, RZ, RZ, R3 ;  /* 0x000000ffffa57224 */ /* 0x000fc800078e0003 */
[----:B------:R-:W-:Y:S08]  /*ce40*/  MUFU.EX2 R192, R192 ;  /* 0x000000c000c07308 */ /* 0x000ff00000000800 */
[----:B------:R-:W-:Y:S01]  /*ce50*/  MUFU.EX2 R183, R183 ;  /* 0x000000b700b77308 */ /* 0x000fe20000000800 */
[----:B-1----:R-:W-:Y:S01]  /*ce60*/  F2FP.PACK_AB R25, R179, R194 ;  /* 0x000000c2b319723e */ /* 0x002fe200000000ff */
[----:B------:R-:W-:-:S04]  /*ce70*/  FADD.FTZ R194, R194, R169 ;  /* 0x000000a9c2c27221 */ /* 0x000fc80000010000 */
[----:B------:R-:W-:Y:S02]  /*ce80*/  FADD.FTZ R179, R179, R194 ;  /* 0x000000c2b3b37221 */ /* 0x000fe40000010000 */
[----:B------:R-:W-:Y:S01]  /*ce90*/  MUFU.EX2 R181, R181 ;  /* 0x000000b500b57308 */ /* 0x000fe20000000800 */
[-C--:B--2---:R-:W-:Y:S08]  /*cea0*/  HMMA.16816.F32 R92, R8, R12.reuse, R92 ;  /* 0x0000000c085c723c */ /* 0x084ff0000000185c */
        /* <DEDUP_REMOVED lines=13> */
[----:B------:R-:W1:Y:S07]  /*cf80*/  LDSM.16.MT88.4 R12, [R208+0xb000] ;  /* 0x00b00000d00c783b */ /* 0x000e6e0000004200 */
[-C--:B-1----:R-:W-:Y:S08]  /*cf90*/  HMMA.16816.F32 R140, R4, R12.reuse, R140 ;  /* 0x0000000c048c723c */ /* 0x082ff0000000188c */
[----:B------:R-:W-:Y:S07]  /*cfa0*/  HMMA.16816.F32 R144, R8, R12, R144 ;  /* 0x0000000c0890723c */ /* 0x000fee0000001890 */
[----:B------:R-:W-:Y:S01]  /*cfb0*/  IMAD.WIDE.U32 R12, R26, -0x2daee0ad, RZ ;  /* 0xd2511f531a0c7825 */ /* 0x000fe200078e00ff */
[----:B------:R-:W-:Y:S03]  /*cfc0*/  HMMA.16816.F32 R4, R4, R14, R132 ;  /* 0x0000000e0404723c */ /* 0x000fe60000001884 */
[----:B------:R-:W-:Y:S01]  /*cfd0*/  FFMA.FTZ R26, R20, c[0x0][0x23c], -R180 ;  /* 0x00008f00141a7a23 */ /* 0x000fe200000108b4 */
[----:B------:R-:W-:-:S02]  /*cfe0*/  LOP3.LUT R16, R12, 0xffff, RZ, 0xc0, !PT ;  /* 0x0000ffff0c107812 */ /* 0x000fc400078ec0ff */
[----:B------:R-:W-:Y:S01]  /*cff0*/  LOP3.LUT R30, R13, UR17, R30, 0x96, !PT ;  /* 0x000000110d1e7c12 */ /* 0x000fe2000f8e961e */
[----:B------:R-:W-:Y:S01]  /*d000*/  IMAD.WIDE.U32 R134, R191, -0x2daee0ad, RZ ;  /* 0xd2511f53bf867825 */ /* 0x000fe200078e00ff */
[----:B------:R-:W-:Y:S01]  /*d010*/  HMMA.16816.F32 R8, R8, R14, R136 ;  /* 0x0000000e0808723c */ /* 0x000fe20000001888 */
[----:B------:R-:W-:Y:S01]  /*d020*/  SHF.R.U32.HI R21, RZ, 0x8, R16 ;  /* 0x00000008ff157819 */ /* 0x000fe20000011610 */
[----:B------:R-:W-:Y:S01]  /*d030*/  MUFU.EX2 R180, R26 ;  /* 0x0000001a00b47308 */ /* 0x000fe20000000800 */
[----:B------:R-:W-:Y:S01]  /*d040*/  SHF.R.U32.HI R13, RZ, 0x10, R12 ;  /* 0x00000010ff0d7819 */ /* 0x000fe2000001160c */
[----:B------:R-:W-:Y:S01]  /*d050*/  FFMA.FTZ R191, R19, c[0x0][0x23c], -R18 ;  /* 0x00008f0013bf7a23 */ /* 0x000fe20000010812 */
[----:B------:R-:W-:Y:S02]  /*d060*/  SHF.R.U32.HI R17, RZ, 0x18, R30 ;  /* 0x00000018ff117819 */ /* 0x000fe4000001161e */
[----:B------:R-:W-:Y:S02]  /*d070*/  LOP3.LUT R14, R12, 0xff, RZ, 0xc0, !PT ;  /* 0x000000ff0c0e7812 */ /* 0x000fe400078ec0ff */
[----:B------:R-:W-:Y:S01]  /*d080*/  SHF.R.U32.HI R15, RZ, 0x18, R12 ;  /* 0x00000018ff0f7819 */ /* 0x000fe2000001160c */
[----:B------:R-:W-:Y:S01]  /*d090*/  MUFU.EX2 R191, R191 ;  /* 0x000000bf00bf7308 */ /* 0x000fe20000000800 */
[----:B------:R-:W-:-:S02]  /*d0a0*/  PRMT R21, R14, 0x5410, R21 ;  /* 0x000054100e157816 */ /* 0x000fc40000000015 */
[----:B------:R-:W-:Y:S02]  /*d0b0*/  LOP3.LUT R14, R30, 0xffff, RZ, 0xc0, !PT ;  /* 0x0000ffff1e0e7812 */ /* 0x000fe400078ec0ff */
[----:B------:R-:W-:Y:S01]  /*d0c0*/  LOP3.LUT R12, R135, UR17, R188, 0x96, !PT ;  /* 0x00000011870c7c12 */ /* 0x000fe2000f8e96bc */
[----:B------:R-:W-:Y:S01]  /*d0d0*/  FFMA.FTZ R188, R22, c[0x0][0x23c], -R29 ;  /* 0x00008f0016bc7a23 */ /* 0x000fe2000001081d */
[----:B------:R-:W-:Y:S01]  /*d0e0*/  SHF.R.U32.HI R14, RZ, 0x8, R14 ;  /* 0x00000008ff0e7819 */ /* 0x000fe2000001160e */
[----:B------:R-:W-:Y:S01]  /*d0f0*/  HSET2.LE.AND R21, R21, R182, PT ;  /* 0x000000b615157233 */ /* 0x000fe20003803000 */
[----:B------:R-:W-:Y:S02]  /*d100*/  LOP3.LUT R29, R30, 0xff, RZ, 0xc0, !PT ;  /* 0x000000ff1e1d7812 */ /* 0x000fe400078ec0ff */
[----:B------:R-:W-:Y:S01]  /*d110*/  LOP3.LUT R23, R12, 0xffff, RZ, 0xc0, !PT ;  /* 0x0000ffff0c177812 */ /* 0x000fe200078ec0ff */
[----:B------:R-:W1:Y:S01]  /*d120*/  MUFU.EX2 R188, R188 ;  /* 0x000000bc00bc7308 */ /* 0x000e620000000800 */
[----:B------:R-:W-:-:S02]  /*d130*/  PRMT R29, R29, 0x5410, R14 ;  /* 0x000054101d1d7816 */ /* 0x000fc4000000000e */
[----:B------:R-:W-:Y:S02]  /*d140*/  SHF.R.U32.HI R14, RZ, 0x10, R30 ;  /* 0x00000010ff0e7819 */ /* 0x000fe4000001161e */
[----:B------:R-:W-:Y:S01]  /*d150*/  SHF.R.U32.HI R23, RZ, 0x8, R23 ;  /* 0x00000008ff177819 */ /* 0x000fe20000011617 */
[----:B------:R-:W-:Y:S01]  /*d160*/  HSET2.LE.AND R29, R29, R182, PT ;  /* 0x000000b61d1d7233 */ /* 0x000fe20003803000 */
[----:B------:R-:W-:Y:S02]  /*d170*/  LOP3.LUT R14, R14, 0xff, RZ, 0xc0, !PT ;  /* 0x000000ff0e0e7812 */ /* 0x000fe400078ec0ff */
[----:B------:R-:W-:Y:S02]  /*d180*/  LOP3.LUT R132, R13, 0xff, RZ, 0xc0, !PT ;  /* 0x000000ff0d847812 */ /* 0x000fe400078ec0ff */
[----:B------:R-:W-:Y:S02]  /*d190*/  PRMT R17, R14, 0x5410, R17 ;  /* 0x000054100e117816 */ /* 0x000fe40000000011 */
[----:B------:R-:W-:-:S02]  /*d1a0*/  LOP3.LUT R14, R12, 0xff, RZ, 0xc0, !PT ;  /* 0x000000ff0c0e7812 */ /* 0x000fc400078ec0ff */
[----:B------:R-:W-:Y:S01]  /*d1b0*/  SHF.R.U32.HI R16, RZ, 0x10, R134 ;  /* 0x00000010ff107819 */ /* 0x000fe20000011686 */
[--C-:B------:R-:W-:Y:S01]  /*d1c0*/  HSET2.LE.AND R17, R17, R182.reuse, PT ;  /* 0x000000b611117233 */ /* 0x100fe20003803000 */
[----:B------:R-:W-:Y:S02]  /*d1d0*/  PRMT R23, R14, 0x5410, R23 ;  /* 0x000054100e177816 */ /* 0x000fe40000000017 */
[----:B------:R-:W-:Y:S02]  /*d1e0*/  SHF.R.U32.HI R14, RZ, 0x10, R12 ;  /* 0x00000010ff0e7819 */ /* 0x000fe4000001160c */
[----:B------:R-:W-:Y:S02]  /*d1f0*/  LOP3.LUT R13, R134, 0xffff, RZ, 0xc0, !PT ;  /* 0x0000ffff860d7812 */ /* 0x000fe400078ec0ff */
[----:B------:R-:W-:Y:S02]  /*d200*/  SHF.R.U32.HI R133, RZ, 0x18, R134 ;  /* 0x00000018ff857819 */ /* 0x000fe40000011686 */
[----:B------:R-:W-:Y:S01]  /*d210*/  PRMT R15, R132, 0x5410, R15 ;  /* 0x00005410840f7816 */ /* 0x000fe2000000000f */
[----:B------:R-:W-:Y:S01]  /*d220*/  HSET2.LE.AND R132, R23, R182, PT ;  /* 0x000000b617847233 */ /* 0x000fe20003803000 */
[----:B------:R-:W-:-:S02]  /*d230*/  LOP3.LUT R16, R16, 0xff, RZ, 0xc0, !PT ;  /* 0x000000ff10107812 */ /* 0x000fc400078ec0ff */
[----:B------:R-:W-:Y:S01]  /*d240*/  SHF.R.U32.HI R12, RZ, 0x18, R12 ;  /* 0x00000018ff0c7819 */ /* 0x000fe2000001160c */
[----:B------:R-:W-:Y:S01]  /*d250*/  HSET2.LE.AND R15, R15, R182, PT ;  /* 0x000000b60f0f7233 */ /* 0x000fe20003803000 */
[----:B------:R-:W-:Y:S02]  /*d260*/  LOP3.LUT R135, R14, 0xff, RZ, 0xc0, !PT ;  /* 0x000000ff0e877812 */ /* 0x000fe400078ec0ff */
[----:B------:R-:W-:Y:S02]  /*d270*/  LOP3.LUT R20, R134, 0xff, RZ, 0xc0, !PT ;  /* 0x000000ff86147812 */ /* 0x000fe400078ec0ff */
[----:B------:R-:W-:Y:S02]  /*d280*/  SHF.R.U32.HI R13, RZ, 0x8, R13 ;  /* 0x00000008ff0d7819 */ /* 0x000fe4000001160d */
[----:B------:R-:W-:Y:S02]  /*d290*/  PRMT R133, R16, 0x5410, R133 ;  /* 0x0000541010857816 */ /* 0x000fe40000000085 */
[----:B------:R-:W-:-:S02]  /*d2a0*/  PRMT R19, R135, 0x5410, R12 ;  /* 0x0000541087137816 */ /* 0x000fc4000000000c */
[----:B------:R-:W-:Y:S01]  /*d2b0*/  PRMT R13, R20, 0x5410, R13 ;  /* 0x00005410140d7816 */ /* 0x000fe2000000000d */
[--C-:B------:R-:W-:Y:S01]  /*d2c0*/  HSET2.LE.AND R135, R133, R182.reuse, PT ;  /* 0x000000b685877233 */ /* 0x100fe20003803000 */
[----:B-1----:R-:W-:Y:S01]  /*d2d0*/  F2FP.PACK_AB R14, R175, R188 ;  /* 0x000000bcaf0e723e */ /* 0x002fe200000000ff */
[--C-:B------:R-:W-:Y:S01]  /*d2e0*/  HSET2.LE.AND R133, R19, R182.reuse, PT ;  /* 0x000000b613857233 */ /* 0x100fe20003803000 */
[----:B------:R-:W-:Y:S01]  /*d2f0*/  F2FP.PACK_AB R12, R178, R189 ;  /* 0x000000bdb20c723e */ /* 0x000fe200000000ff */
[----:B------:R-:W-:Y:S01]  /*d300*/  HSET2.LE.AND R134, R13, R182, PT ;  /* 0x000000b60d867233 */ /* 0x000fe20003803000 */
[----:B------:R-:W-:Y:S01]  /*d310*/  F2FP.PACK_AB R138, R177, R180 ;  /* 0x000000b4b18a723e */ /* 0x000fe200000000ff */
[----:B------:R-:W1:Y:S01]  /*d320*/  MUFU.EX2 R182, R27 ;  /* 0x0000001b00b67308 */ /* 0x000e620000000800 */
[----:B------:R-:W-:Y:S01]  /*d330*/  LOP3.LUT R139, R15, R14, RZ, 0xc0, !PT ;  /* 0x0000000e0f8b7212 */ /* 0x000fe200078ec0ff */
[----:B------:R-:W-:Y:S01]  /*d340*/  FADD.FTZ R189, R189, R172 ;  /* 0x000000acbdbd7221 */ /* 0x000fe20000010000 */
[----:B------:R-:W-:-:S02]  /*d350*/  LOP3.LUT R138, R21, R138, RZ, 0xc0, !PT ;  /* 0x0000008a158a7212 */ /* 0x000fc400078ec0ff */
[----:B------:R-:W-:Y:S01]  /*d360*/  LOP3.LUT R137, R17, R12, RZ, 0xc0, !PT ;  /* 0x0000000c11897212 */ /* 0x000fe200078ec0ff */
[----:B------:R-:W2:Y:S01]  /*d370*/  LDSM.16.MT88.4 R20, [R212+0xa800] ;  /* 0x00a80000d414783b */ /* 0x000ea20000004200 */
[----:B------:R-:W-:Y:S01]  /*d380*/  F2FP.PACK_AB R24, R184, R191 ;  /* 0x000000bfb818723e */ /* 0x000fe200000000ff */
[----:B------:R-:W-:Y:S01]  /*d390*/  FADD.FTZ R191, R191, R164 ;  /* 0x000000a4bfbf7221 */ /* 0x000fe20000010000 */
[----:B------:R-:W-:Y:S01]  /*d3a0*/  LOP3.LUT R132, R132, R25, RZ, 0xc0, !PT ;  /* 0x0000001984847212 */ /* 0x000fe200078ec0ff */
[----:B------:R-:W3:Y:S01]  /*d3b0*/  LDSM.16.MT88.4 R16, [R210+0xa800] ;  /* 0x00a80000d210783b */ /* 0x000ee20000004200 */
[----:B------:R-:W-:Y:S01]  /*d3c0*/  LOP3.LUT R133, R133, R24, RZ, 0xc0, !PT ;  /* 0x0000001885857212 */ /* 0x000fe200078ec0ff */
[----:B------:R-:W-:Y:S01]  /*d3d0*/  FADD.FTZ R189, R178, R189 ;  /* 0x000000bdb2bd7221 */ /* 0x000fe20000010000 */
[----:B------:R-:W-:Y:S01]  /*d3e0*/  F2FP.PACK_AB R136, R190, R187 ;  /* 0x000000bbbe88723e */ /* 0x000fe200000000ff */
[----:B------:R-:W4:Y:S01]  /*d3f0*/  LDSM.16.MT88.4 R12, [R209+0xa800] ;  /* 0x00a80000d10c783b */ /* 0x000f220000004200 */
[----:B------:R-:W-:Y:S01]  /*d400*/  F2FP.PACK_AB R25, R183, R192 ;  /* 0x000000c0b719723e */ /* 0x000fe200000000ff */
[----:B------:R-:W-:Y:S01]  /*d410*/  FADD.FTZ R187, R187, R32 ;  /* 0x00000020bbbb7221 */ /* 0x000fe20000010000 */
[----:B-1----:R-:W-:Y:S01]  /*d420*/  F2FP.PACK_AB R24, R181, R182 ;  /* 0x000000b6b518723e */ /* 0x002fe200000000ff */
[----:B------:R-:W-:Y:S01]  /*d430*/  FADD.FTZ R191, R184, R191 ;  /* 0x000000bfb8bf7221 */ /* 0x000fe20000010000 */
[----:B------:R-:W-:Y:S01]  /*d440*/  LOP3.LUT R136, R29, R136, RZ, 0xc0, !PT ;  /* 0x000000881d887212 */ /* 0x000fe200078ec0ff */
[----:B------:R-:W-:Y:S01]  /*d450*/  FADD.FTZ R187, R190, R187 ;  /* 0x000000bbbebb7221 */ /* 0x000fe20000010000 */
[----:B------:R-:W-:Y:S01]  /*d460*/  LOP3.LUT R134, R134, R25, RZ, 0xc0, !PT ;  /* 0x0000001986867212 */ /* 0x000fe200078ec0ff */
[----:B------:R-:W1:Y:S01]  /*d470*/  LDSM.16.MT88.4 R28, [R208+0xa800] ;  /* 0x00a80000d01c783b */ /* 0x000e620000004200 */
[----:B------:R-:W-:Y:S01]  /*d480*/  LOP3.LUT R135, R135, R24, RZ, 0xc0, !PT ;  /* 0x0000001887877212 */ /* 0x000fe200078ec0ff */
[----:B------:R-:W-:-:S02]  /*d490*/  FADD.FTZ R180, R180, R187 ;  /* 0x000000bbb4b47221 */ /* 0x000fc40000010000 */
[----:B------:R-:W5:Y:S01]  /*d4a0*/  LDSM.16.MT88.4 R24, [R212+0xb800] ;  /* 0x00b80000d418783b */ /* 0x000f620000004200 */
[----:B------:R-:W-:Y:S02]  /*d4b0*/  FADD.FTZ R188, R188, R189 ;  /* 0x000000bdbcbc7221 */ /* 0x000fe40000010000 */
[----:B------:R-:W-:Y:S02]  /*d4c0*/  FADD.FTZ R192, R192, R179 ;  /* 0x000000b3c0c07221 */ /* 0x000fe40000010000 */
[----:B------:R-:W-:Y:S02]  /*d4d0*/  FADD.FTZ R182, R182, R191 ;  /* 0x000000bfb6b67221 */ /* 0x000fe40000010000 */
[----:B------:R-:W-:Y:S02]  /*d4e0*/  FADD.FTZ R243, R177, R180 ;  /* 0x000000b4b1f37221 */ /* 0x000fe40000010000 */
[----:B------:R-:W-:Y:S02]  /*d4f0*/  FADD.FTZ R238, R175, R188 ;  /* 0x000000bcafee7221 */ /* 0x000fe40000010000 */
[----:B------:R-:W-:-:S02]  /*d500*/  FADD.FTZ R241, R183, R192 ;  /* 0x000000c0b7f17221 */ /* 0x000fc40000010000 */
[----:B------:R-:W-:Y:S01]  /*d510*/  FADD.FTZ R239, R181, R182 ;  /* 0x000000b6b5ef7221 */ /* 0x000fe20000010000 */
[-C--:B--2---:R-:W-:Y:S08]  /*d520*/  HMMA.16816.F32 R160, R136, R20.reuse, R160 ;  /* 0x0000001488a0723c */ /* 0x084ff000000018a0 */
[C---:B------:R-:W-:Y:S08]  /*d530*/  HMMA.16816.F32 R156, R132.reuse, R20, R156 ;  /* 0x00000014849c723c */ /* 0x040ff0000000189c */
[-C--:B------:R-:W-:Y:S08]  /*d540*/  HMMA.16816.F32 R36, R132, R22.reuse, R36 ;  /* 0x000000168424723c */ /* 0x080ff00000001824 */
[C---:B------:R-:W-:Y:S01]  /*d550*/  HMMA.16816.F32 R40, R136.reuse, R22, R40 ;  /* 0x000000168828723c */ /* 0x040fe20000001828 */
[----:B------:R-:W2:Y:S07]  /*d560*/  LDSM.16.MT88.4 R20, [R210+0xb800] ;  /* 0x00b80000d214783b */ /* 0x000eae0000004200 */
[-C--:B---3--:R-:W-:Y:S08]  /*d570*/  HMMA.16816.F32 R44, R136, R16.reuse, R44 ;  /* 0x00000010882c723c */ /* 0x088ff0000000182c */
[C---:B------:R-:W-:Y:S08]  /*d580*/  HMMA.16816.F32 R48, R132.reuse, R16, R48 ;  /* 0x000000108430723c */ /* 0x040ff00000001830 */
[-C--:B------:R-:W-:Y:S08]  /*d590*/  HMMA.16816.F32 R52, R132, R18.reuse, R52 ;  /* 0x000000128434723c */ /* 0x080ff00000001834 */
[C---:B------:R-:W-:Y:S01]  /*d5a0*/  HMMA.16816.F32 R56, R136.reuse, R18, R56 ;  /* 0x000000128838723c */ /* 0x040fe20000001838 */
[----:B------:R-:W3:Y:S07]  /*d5b0*/  LDSM.16.MT88.4 R16, [R209+0xb800] ;  /* 0x00b80000d110783b */ /* 0x000eee0000004200 */
[-C--:B----4-:R-:W-:Y:S08]  /*d5c0*/  HMMA.16816.F32 R60, R136, R12.reuse, R60 ;  /* 0x0000000c883c723c */ /* 0x090ff0000000183c */
[C---:B------:R-:W-:Y:S08]  /*d5d0*/  HMMA.16816.F32 R64, R132.reuse, R12, R64 ;  /* 0x0000000c8440723c */ /* 0x040ff00000001840 */
[-C--:B------:R-:W-:Y:S08]  /*d5e0*/  HMMA.16816.F32 R68, R132, R14.reuse, R68 ;  /* 0x0000000e8444723c */ /* 0x080ff00000001844 */
[----:B------:R-:W-:Y:S01]  /*d5f0*/  HMMA.16816.F32 R72, R136, R14, R72 ;  /* 0x0000000e8848723c */ /* 0x000fe20000001848 */
[----:B------:R-:W4:Y:S07]  /*d600*/  LDSM.16.MT88.4 R12, [R208+0xb800] ;  /* 0x00b80000d00c783b */ /* 0x000f2e0000004200 */
[C---:B-1----:R-:W-:Y:S08]  /*d610*/  HMMA.16816.F32 R80, R132.reuse, R28, R80 ;  /* 0x0000001c8450723c */ /* 0x042ff00000001850 */
[C---:B------:R-:W-:Y:S08]  /*d620*/  HMMA.16816.F32 R84, R132.reuse, R30, R84 ;  /* 0x0000001e8454723c */ /* 0x040ff00000001854 */
[C---:B-----5:R-:W-:Y:S08]  /*d630*/  HMMA.16816.F32 R96, R132.reuse, R24, R96 ;  /* 0x000000188460723c */ /* 0x060ff00000001860 */
[C---:B------:R-:W-:Y:S08]  /*d640*/  HMMA.16816.F32 R100, R132.reuse, R26, R100 ;  /* 0x0000001a8464723c */ /* 0x040ff00000001864 */
[C---:B--2---:R-:W-:Y:S08]  /*d650*/  HMMA.16816.F32 R108, R132.reuse, R20, R108 ;  /* 0x00000014846c723c */ /* 0x044ff0000000186c */
[C---:B------:R-:W-:Y:S08]  /*d660*/  HMMA.16816.F32 R112, R132.reuse, R22, R112 ;  /* 0x000000168470723c */ /* 0x040ff00000001870 */
[C---:B---3--:R-:W-:Y:S08]  /*d670*/  HMMA.16816.F32 R124, R132.reuse, R16, R124 ;  /* 0x00000010847c723c */ /* 0x048ff0000000187c */
[C---:B------:R-:W-:Y:S08]  /*d680*/  HMMA.16816.F32 R148, R132.reuse, R18, R148 ;  /* 0x000000128494723c */ /* 0x040ff00000001894 */
[----:B----4-:R-:W-:Y:S08]  /*d690*/  HMMA.16816.F32 R140, R132, R12, R140 ;  /* 0x0000000c848c723c */ /* 0x010ff0000000188c */
        /* <DEDUP_REMOVED lines=8> */
[----:B------:R-:W-:Y:S01]  /*d720*/  IMAD.MOV.U32 R18, RZ, RZ, R0 ;  /* 0x000000ffff127224 */ /* 0x000fe200078e0000 */
[----:B------:R-:W-:Y:S08]  /*d730*/  HMMA.16816.F32 R144, R136, R12, R144 ;  /* 0x0000000c8890723c */ /* 0x000ff00000001890 */
[-C--:B------:R-:W-:Y:S08]  /*d740*/  HMMA.16816.F32 R132, R132, R14.reuse, R4 ;  /* 0x0000000e8484723c */ /* 0x080ff00000001804 */
[----:B------:R-:W-:Y:S01]  /*d750*/  HMMA.16816.F32 R136, R136, R14, R8 ;  /* 0x0000000e8888723c */ /* 0x000fe20000001808 */
[----:B------:R-:W-:Y:S11]  /*d760*/  @!P0 BRA `(.L_x_885) ;  /* 0x000031e000008947 */ /* 0x000ff60003800000 */
[----:B------:R-:W2:Y:S01]  /*d770*/  LDL.LU.64 R198, [R1+0x10] ;  /* 0x0000100001c67983 */ /* 0x000ea20000300a00 */
[----:B------:R-:W-:-:S04]  /*d780*/  DEPBAR.LE SB0, 0x0 ;  /* 0x000080000000791a */ /* 0x000fc80000000000 */
[----:B------:R-:W3:Y:S01]  /*d790*/  LDL.LU.64 R196, [R1+0x18] ;  /* 0x0000180001c47983 */ /* 0x000ee20000300a00 */
[----:B------:R-:W-:Y:S02]  /*d7a0*/  ULDC UR5, c[0x0][0x1a0] ;  /* 0x0000680000057ab9 */ /* 0x000fe40000000800 */
[----:B------:R-:W-:Y:S02]  /*d7b0*/  USHF.L.U32 UR5, UR5, 0x6, URZ ;  /* 0x0000000605057899 */ /* 0x000fe4000800063f */
[----:B------:R-:W-:Y:S02]  /*d7c0*/  UIADD3 UR31, UR26, -0x5, URZ ;  /* 0xfffffffb1a1f7890 */ /* 0x000fe4000fffe03f */
[----:B------:R-:W-:Y:S02]  /*d7d0*/  UIADD3 UR4, -UR5, 0x80, URZ ;  /* 0x0000008005047890 */ /* 0x000fe4000fffe13f */
[----:B------:R-:W-:Y:S01]  /*d7e0*/  UISETP.NE.AND UP0, UPT, UR26, 0x5, UPT ;  /* 0x000000051a00788c */ /* 0x000fe2000bf05270 */
[----:B------:R-:W-:Y:S01]  /*d7f0*/  BAR.SYNC.DEFER_BLOCKING 0x0 ;  /* 0x0000000000007b1d */ /* 0x000fe20000010000 */
[----:B--2---:R-:W-:-:S02]  /*d800*/  IADD3 R12, P1, R198, -UR5, RZ ;  /* 0x80000005c60c7c10 */ /* 0x004fc4000ff3e0ff */
[----:B------:R-:W-:Y:S02]  /*d810*/  IADD3 R16, P0, R198, UR4, RZ ;  /* 0x00000004c6107c10 */ /* 0x000fe4000ff1e0ff */
[----:B------:R-:W-:Y:S02]  /*d820*/  IADD3.X R13, R199, ~UR30, RZ, P1, !PT ;  /* 0x8000001ec70d7c10 */ /* 0x000fe40008ffe4ff */
[C---:B---3--:R-:W-:Y:S02]  /*d830*/  IADD3 R4, P3, R196.reuse, -UR5, RZ ;  /* 0x80000005c4047c10 */ /* 0x048fe4000ff7e0ff */
[----:B------:R-:W-:Y:S02]  /*d840*/  IADD3 R14, P2, R196, UR4, RZ ;  /* 0x00000004c40e7c10 */ /* 0x000fe4000ff5e0ff */
[C---:B------:R-:W-:Y:S02]  /*d850*/  IADD3.X R5, R197.reuse, ~UR30, RZ, P3, !PT ;  /* 0x8000001ec5057c10 */ /* 0x040fe40009ffe4ff */
[----:B------:R-:W-:-:S02]  /*d860*/  IADD3.X R15, R197, UR32, RZ, P2, !PT ;  /* 0x00000020c50f7c10 */ /* 0x000fc400097fe4ff */
[----:B------:R-:W-:Y:S01]  /*d870*/  IADD3.X R17, R199, UR32, RZ, P0, !PT ;  /* 0x00000020c7117c10 */ /* 0x000fe200087fe4ff */
        /* <DEDUP_REMOVED lines=8> */
[----:B------:R-:W1:Y:S04]  /*d900*/  LDSM.16.M88.4 R180, [R218+0x2000] ;  /* 0x00200000dab4783b */ /* 0x000e680000000200 */
[----:B------:R-:W4:Y:S04]  /*d910*/  LDSM.16.M88.4 R28, [R217+0x8800] ;  /* 0x00880000d91c783b */ /* 0x000f280000000200 */
[----:B------:R-:W3:Y:S04]  /*d920*/  LDSM.16.M88.4 R176, [R218] ;  /* 0x00000000dab0783b */ /* 0x000ee80000000200 */
[----:B------:R-:W-:Y:S04]  /*d930*/  LDSM.16.M88.4 R172, [R215] ;  /* 0x00000000d7ac783b */ /* 0x000fe80000000200 */
[----:B------:R-:W5:Y:S04]  /*d940*/  LDSM.16.M88.4 R20, [R216+0x2000] ;  /* 0x00200000d814783b */ /* 0x000f680000000200 */
[----:B------:R-:W3:Y:S04]  /*d950*/  LDSM.16.M88.4 R32, [R207] ;  /* 0x00000000cf20783b */ /* 0x000ee80000000200 */
[----:B------:R-:W3:Y:S04]  /*d960*/  LDSM.16.M88.4 R24, [R216] ;  /* 0x00000000d818783b */ /* 0x000ee80000000200 */
[----:B------:R-:W-:Y:S04]  /*d970*/  LDSM.16.M88.4 R168, [R211+0x8800] ;  /* 0x00880000d3a8783b */ /* 0x000fe80000000200 */
[----:B------:R-:W-:Y:S04]  /*d980*/  LDSM.16.M88.4 R164, [R214] ;  /* 0x00000000d6a4783b */ /* 0x000fe80000000200 */
[----:B------:R-:W-:Y:S01]  /*d990*/  LDSM.16.M88.4 R192, [R218+0x6000] ;  /* 0x00600000dac0783b */ /* 0x000fe20000000200 */
[C---:B-1----:R-:W-:Y:S03]  /*d9a0*/  HMMA.16816.F32 R4, R180.reuse, R8, RZ ;  /* 0x00000008b404723c */ /* 0x042fe600000018ff */
[----:B------:R-:W-:Y:S04]  /*d9b0*/  LDSM.16.M88.4 R196, [R218+0x4000] ;  /* 0x00400000dac4783b */ /* 0x000fe80000000200 */
[----:B------:R-:W0:Y:S01]  /*d9c0*/  LDGDEPBAR ;  /* 0x00000000000079af */ /* 0x000e220000000000 */
[C---:B----4-:R-:W-:Y:S08]  /*d9d0*/  HMMA.16816.F32 R184, R180.reuse, R28, RZ ;  /* 0x0000001cb4b8723c */ /* 0x050ff000000018ff */
[C---:B--2---:R-:W-:Y:S08]  /*d9e0*/  HMMA.16816.F32 R12, R180.reuse, R10, RZ ;  /* 0x0000000ab40c723c */ /* 0x044ff000000018ff */
[----:B------:R-:W-:Y:S08]  /*d9f0*/  HMMA.16816.F32 R180, R180, R30, RZ ;  /* 0x0000001eb4b4723c */ /* 0x000ff000000018ff */
[C---:B---3--:R-:W-:Y:S08]  /*da00*/  HMMA.16816.F32 R16, R176.reuse, R8, RZ ;  /* 0x00000008b010723c */ /* 0x048ff000000018ff */
[C---:B------:R-:W-:Y:S08]  /*da10*/  HMMA.16816.F32 R8, R176.reuse, R10, RZ ;  /* 0x0000000ab008723c */ /* 0x040ff000000018ff */
[C---:B------:R-:W-:Y:S08]  /*da20*/  HMMA.16816.F32 R188, R176.reuse, R28, RZ ;  /* 0x0000001cb0bc723c */ /* 0x040ff000000018ff */
[----:B------:R-:W-:Y:S01]  /*da30*/  HMMA.16816.F32 R176, R176, R30, RZ ;  /* 0x0000001eb0b0723c */ /* 0x000fe200000018ff */
[----:B------:R-:W1:Y:S07]  /*da40*/  LDSM.16.M88.4 R28, [R211+0x8000] ;  /* 0x00800000d31c783b */ /* 0x000e6e0000000200 */
[C---:B-----5:R-:W-:Y:S08]  /*da50*/  HMMA.16816.F32 R4, R20.reuse, R172, R4 ;  /* 0x000000ac1404723c */ /* 0x060ff00000001804 */
[C---:B------:R-:W-:Y:S08]  /*da60*/  HMMA.16816.F32 R184, R20.reuse, R32, R184 ;  /* 0x0000002014b8723c */ /* 0x040ff000000018b8 */
[C---:B------:R-:W-:Y:S08]  /*da70*/  HMMA.16816.F32 R12, R20.reuse, R174, R12 ;  /* 0x000000ae140c723c */ /* 0x040ff0000000180c */
[----:B------:R-:W-:Y:S01]  /*da80*/  HMMA.16816.F32 R180, R20, R34, R180 ;  /* 0x0000002214b4723c */ /* 0x000fe200000018b4 */
[----:B------:R-:W2:Y:S07]  /*da90*/  LDSM.16.M88.4 R20, [R214+0x2000] ;  /* 0x00200000d614783b */ /* 0x000eae0000000200 */
[C---:B------:R-:W-:Y:S08]  /*daa0*/  HMMA.16816.F32 R16, R24.reuse, R172, R16 ;  /* 0x000000ac1810723c */ /* 0x040ff00000001810 */
[C---:B------:R-:W-:Y:S01]  /*dab0*/  HMMA.16816.F32 R8, R24.reuse, R174, R8 ;  /* 0x000000ae1808723c */ /* 0x040fe20000001808 */
[----:B------:R-:W-:Y:S07]  /*dac0*/  LDSM.16.M88.4 R172, [R216+0x4000] ;  /* 0x00400000d8ac783b */ /* 0x000fee0000000200 */
[C---:B------:R-:W-:Y:S08]  /*dad0*/  HMMA.16816.F32 R188, R24.reuse, R32, R188 ;  /* 0x0000002018bc723c */ /* 0x040ff000000018bc */
[----:B------:R-:W-:Y:S01]  /*dae0*/  HMMA.16816.F32 R176, R24, R34, R176 ;  /* 0x0000002218b0723c */ /* 0x000fe200000018b0 */
[----:B------:R-:W-:Y:S04]  /*daf0*/  LDSM.16.M88.4 R24, [R206] ;  /* 0x00000000ce18783b */ /* 0x000fe80000000200 */
[----:B------:R-:W-:Y:S03]  /*db00*/  LDSM.16.M88.4 R32, [R206+0x800] ;  /* 0x00080000ce20783b */ /* 0x000fe60000000200 */
[-C--:B-1----:R-:W-:Y:S08]  /*db10*/  HMMA.16816.F32 R16, R164, R28.reuse, R16 ;  /* 0x0000001ca410723c */ /* 0x082ff00000001810 */
[C---:B--2---:R-:W-:Y:S08]  /*db20*/  HMMA.16816.F32 R4, R20.reuse, R28, R4 ;  /* 0x0000001c1404723c */ /* 0x044ff00000001804 */
[C---:B------:R-:W-:Y:S08]  /*db30*/  HMMA.16816.F32 R184, R20.reuse, R168, R184 ;  /* 0x000000a814b8723c */ /* 0x040ff000000018b8 */
[C---:B------:R-:W-:Y:S08]  /*db40*/  HMMA.16816.F32 R12, R20.reuse, R30, R12 ;  /* 0x0000001e140c723c */ /* 0x040ff0000000180c */
[----:B------:R-:W-:Y:S01]  /*db50*/  HMMA.16816.F32 R180, R20, R170, R180 ;  /* 0x000000aa14b4723c */ /* 0x000fe200000018b4 */
[----:B------:R-:W1:Y:S07]  /*db60*/  LDSM.16.M88.4 R20, [R213+0x2000] ;  /* 0x00200000d514783b */ /* 0x000e6e0000000200 */
[C---:B------:R-:W-:Y:S01]  /*db70*/  HMMA.16816.F32 R8, R164.reuse, R30, R8 ;  /* 0x0000001ea408723c */ /* 0x040fe20000001808 */
[----:B------:R-:W2:Y:S07]  /*db80*/  LDSM.16.M88.4 R28, [R213] ;  /* 0x00000000d51c783b */ /* 0x000eae0000000200 */
[C---:B------:R-:W-:Y:S08]  /*db90*/  HMMA.16816.F32 R188, R164.reuse, R168, R188 ;  /* 0x000000a8a4bc723c */ /* 0x040ff000000018bc */
[----:B------:R-:W-:Y:S01]  /*dba0*/  HMMA.16816.F32 R176, R164, R170, R176 ;  /* 0x000000aaa4b0723c */ /* 0x000fe200000018b0 */
[----:B------:R-:W-:Y:S04]  /*dbb0*/  LDSM.16.M88.4 R168, [R216+0x6000] ;  /* 0x00600000d8a8783b */ /* 0x000fe80000000200 */
        /* <DEDUP_REMOVED lines=8> */
[----:B------:R-:W2:Y:S07]  /*dc40*/  LDSM.16.M88.4 R24, [R205] ;  /* 0x00000000cd18783b */ /* 0x000eae0000000200 */
[C---:B------:R-:W-:Y:S08]  /*dc50*/  HMMA.16816.F32 R188, R28.reuse, R32, R188 ;  /* 0x000000201cbc723c */ /* 0x040ff000000018bc */
[----:B------:R-:W-:Y:S01]  /*dc60*/  HMMA.16816.F32 R176, R28, R34, R176 ;  /* 0x000000221cb0723c */ /* 0x000fe200000018b0 */
[----:B------:R-:W-:Y:S04]  /*dc70*/  LDSM.16.M88.4 R32, [R214+0x6000] ;  /* 0x00600000d620783b */ /* 0x000fe80000000200 */
[----:B------:R-:W-:Y:S03]  /*dc80*/  LDSM.16.M88.4 R28, [R213+0x4000] ;  /* 0x00400000d51c783b */ /* 0x000fe60000000200 */
[-C--:B-1----:R-:W-:Y:S08]  /*dc90*/  HMMA.16816.F32 R4, R192, R20.reuse, R4 ;  /* 0x00000014c004723c */ /* 0x082ff00000001804 */
[----:B------:R-:W-:Y:S08]  /*dca0*/  HMMA.16816.F32 R16, R196, R20, R16 ;  /* 0x00000014c410723c */ /* 0x000ff00000001810 */
[-C--:B------:R-:W-:Y:S08]  /*dcb0*/  HMMA.16816.F32 R12, R192, R22.reuse, R12 ;  /* 0x00000016c00c723c */ /* 0x080ff0000000180c */
[----:B------:R-:W-:Y:S01]  /*dcc0*/  HMMA.16816.F32 R8, R196, R22, R8 ;  /* 0x00000016c408723c */ /* 0x000fe20000001808 */
[----:B------:R-:W1:Y:S07]  /*dcd0*/  LDSM.16.M88.4 R20, [R211+0x9000] ;  /* 0x00900000d314783b */ /* 0x000e6e0000000200 */
[-C--:B--2---:R-:W-:Y:S08]  /*dce0*/  HMMA.16816.F32 R4, R168, R24.reuse, R4 ;  /* 0x00000018a804723c */ /* 0x084ff00000001804 */
[----:B------:R-:W-:Y:S08]  /*dcf0*/  HMMA.16816.F32 R16, R172, R24, R16 ;  /* 0x00000018ac10723c */ /* 0x000ff00000001810 */
[-C--:B------:R-:W-:Y:S08]  /*dd00*/  HMMA.16816.F32 R12, R168, R26.reuse, R12 ;  /* 0x0000001aa80c723c */ /* 0x080ff0000000180c */
[----:B------:R-:W-:Y:S01]  /*dd10*/  HMMA.16816.F32 R8, R172, R26, R8 ;  /* 0x0000001aac08723c */ /* 0x000fe20000001808 */
[----:B------:R-:W-:Y:S07]  /*dd20*/  LDSM.16.M88.4 R24, [R213+0x6000] ;  /* 0x00600000d518783b */ /* 0x000fee0000000200 */
[-C--:B-1----:R-:W-:Y:S08]  /*dd30*/  HMMA.16816.F32 R4, R32, R20.reuse, R4 ;  /* 0x000000142004723c */ /* 0x082ff00000001804 */
[----:B------:R-:W-:Y:S08]  /*dd40*/  HMMA.16816.F32 R16, R164, R20, R16 ;  /* 0x00000014a410723c */ /* 0x000ff00000001810 */
[-C--:B------:R-:W-:Y:S08]  /*dd50*/  HMMA.16816.F32 R12, R32, R22.reuse, R12 ;  /* 0x00000016200c723c */ /* 0x080ff0000000180c */
[----:B------:R-:W-:Y:S01]  /*dd60*/  HMMA.16816.F32 R8, R164, R22, R8 ;  /* 0x00000016a408723c */ /* 0x000fe20000001808 */
[----:B------:R-:W1:Y:S07]  /*dd70*/  LDSM.16.M88.4 R20, [R206+0x1000] ;  /* 0x00100000ce14783b */ /* 0x000e6e0000000200 */
[-C--:B-1----:R-:W-:Y:S08]  /*dd80*/  HMMA.16816.F32 R16, R28, R20.reuse, R16 ;  /* 0x000000141c10723c */ /* 0x082ff00000001810 */
[C---:B------:R-:W-:Y:S07]  /*dd90*/  HMMA.16816.F32 R4, R24.reuse, R20, R4 ;  /* 0x000000141804723c */ /* 0x040fee0000001804 */
[----:B------:R-:W-:Y:S01]  /*dda0*/  IMAD.U32 R20, RZ, RZ, UR31 ;  /* 0x0000001fff147e24 */ /* 0x000fe2000f8e00ff */
[-C--:B------:R-:W-:Y:S08]  /*ddb0*/  HMMA.16816.F32 R12, R24, R22.reuse, R12 ;  /* 0x00000016180c723c */ /* 0x080ff0000000180c */
[----:B------:R-:W-:Y:S07]  /*ddc0*/  HMMA.16816.F32 R8, R28, R22, R8 ;  /* 0x000000161c08723c */ /* 0x000fee0000001808 */
[----:B------:R-:W-:-:S05]  /*ddd0*/  IMAD R23, R20, 0x20, R249 ;  /* 0x0000002014177824 */ /* 0x000fca00078e02f9 */
[C---:B------:R-:W-:Y:S02]  /*dde0*/  IADD3 R21, R23.reuse, 0x1, RZ ;  /* 0x0000000117157810 */ /* 0x040fe40007ffe0ff */
[-C--:B------:R-:W-:Y:S02]  /*ddf0*/  ISETP.GE.AND P4, PT, R23, R248.reuse, PT ;  /* 0x000000f81700720c */ /* 0x080fe40003f86270 */
[----:B------:R-:W-:Y:S02]  /*de00*/  ISETP.GE.AND P0, PT, R21, R248, PT ;  /* 0x000000f81500720c */ /* 0x000fe40003f06270 */
[----:B------:R-:W-:Y:S02]  /*de10*/  ISETP.GE.AND P5, PT, R23, R242, PT ;  /* 0x000000f21700720c */ /* 0x000fe40003fa6270 */
[----:B------:R-:W-:Y:S02]  /*de20*/  FSEL R20, R16, -INF , !P4 ;  /* 0xff80000010147808 */ /* 0x000fe40006000000 */
[----:B------:R-:W-:-:S02]  /*de30*/  FSEL R16, R17, -INF , !P0 ;  /* 0xff80000011107808 */ /* 0x000fc40004000000 */
[C---:B------:R-:W-:Y:S01]  /*de40*/  ISETP.GE.AND P2, PT, R21.reuse, R242, PT ;  /* 0x000000f21500720c */ /* 0x040fe20003f46270 */
[----:B------:R-:W-:Y:S01]  /*de50*/  STL [R1+0x1c], R20 ;  /* 0x00001c1401007387 */ /* 0x000fe20000100800 */
[----:B------:R-:W-:Y:S02]  /*de60*/  FSEL R17, R18, -INF , !P5 ;  /* 0xff80000012117808 */ /* 0x000fe40006800000 */
[C---:B------:R-:W-:Y:S01]  /*de70*/  ISETP.GE.AND P1, PT, R21.reuse, R240, PT ;  /* 0x000000f01500720c */ /* 0x040fe20003f26270 */
[----:B------:R1:W-:Y:S01]  /*de80*/  STL [R1+0x18], R16 ;  /* 0x0000181001007387 */ /* 0x0003e20000100800 */
[----:B------:R-:W-:Y:S02]  /*de90*/  ISETP.GE.AND P3, PT, R21, R2, PT ;  /* 0x000000021500720c */ /* 0x000fe40003f66270 */
[----:B------:R-:W-:Y:S01]  /*dea0*/  IADD3 R21, R23, 0x8, RZ ;  /* 0x0000000817157810 */ /* 0x000fe20007ffe0ff */
[----:B------:R2:W-:Y:S01]  /*deb0*/  STL [R1+0x14], R17 ;  /* 0x0000141101007387 */ /* 0x0005e20000100800 */
[----:B------:R-:W-:-:S02]  /*dec0*/  FSEL R249, R5, -INF , !P1 ;  /* 0xff80000005f97808 */ /* 0x000fc40004800000 */
[----:B------:R-:W-:Y:S02]  /*ded0*/  ISETP.GE.AND P0, PT, R21, R240, PT ;  /* 0x000000f01500720c */ /* 0x000fe40003f06270 */
[----:B------:R-:W-:Y:S02]  /*dee0*/  ISETP.GE.AND P1, PT, R23, R2, PT ;  /* 0x000000021700720c */ /* 0x000fe40003f26270 */
[----:B------:R-:W-:Y:S02]  /*def0*/  FSEL R5, R12, -INF , !P0 ;  /* 0xff8000000c057808 */ /* 0x000fe40004000000 */
[----:B------:R-:W-:Y:S02]  /*df00*/  FSEL R6, R6, -INF , !P1 ;  /* 0xff80000006067808 */ /* 0x000fe40004800000 */
[C---:B------:R-:W-:Y:S02]  /*df10*/  ISETP.GE.AND P6, PT, R21.reuse, R248, PT ;  /* 0x000000f81500720c */ /* 0x040fe40003fc6270 */
[----:B------:R-:W-:-:S02]  /*df20*/  ISETP.GE.AND P4, PT, R21, R242, PT ;  /* 0x000000f21500720c */ /* 0x000fc40003f86270 */
[----:B------:R-:W-:Y:S02]  /*df30*/  ISETP.GE.AND P5, PT, R21, R2, PT ;  /* 0x000000021500720c */ /* 0x000fe40003fa6270 */
[----:B------:R-:W-:Y:S02]  /*df40*/  FSEL R12, R7, -INF , !P3 ;  /* 0xff800000070c7808 */ /* 0x000fe40005800000 */
[----:B------:R-:W-:Y:S02]  /*df50*/  FSEL R7, R8, -INF , !P6 ;  /* 0xff80000008077808 */ /* 0x000fe40007000000 */
[----:B-1----:R-:W-:Y:S02]  /*df60*/  FSEL R16, R19, -INF , !P2 ;  /* 0xff80000013107808 */ /* 0x002fe40005000000 */
[C---:B------:R-:W-:Y:S02]  /*df70*/  ISETP.GE.AND P2, PT, R23.reuse, R240, PT ;  /* 0x000000f01700720c */ /* 0x040fe40003f46270 */
[----:B--2---:R-:W-:Y:S01]  /*df80*/  IADD3 R17, R23, 0x9, RZ ;  /* 0x0000000917117810 */ /* 0x004fe20007ffe0ff */
[----:B------:R-:W-:Y:S01]  /*df90*/  STL [R1+0x10], R16 ;  /* 0x0000101001007387 */ /* 0x000fe20000100800 */
[----:B------:R-:W-:-:S02]  /*dfa0*/  FSEL R4, R4, -INF , !P2 ;  /* 0xff80000004047808 */ /* 0x000fc40005000000 */
[C---:B------:R-:W-:Y:S02]  /*dfb0*/  ISETP.GE.AND P2, PT, R17.reuse, R240, PT ;  /* 0x000000f01100720c */ /* 0x040fe40003f46270 */
[----:B------:R-:W-:Y:S02]  /*dfc0*/  ISETP.GE.AND P0, PT, R17, R248, PT ;  /* 0x000000f81100720c */ /* 0x000fe40003f06270 */
[----:B------:R-:W-:Y:S02]  /*dfd0*/  FSEL R13, R13, -INF , !P2 ;  /* 0xff8000000d0d7808 */ /* 0x000fe40005000000 */
[C---:B------:R-:W-:Y:S02]  /*dfe0*/  ISETP.GE.AND P2, PT, R17.reuse, R242, PT ;  /* 0x000000f21100720c */ /* 0x040fe40003f46270 */
[----:B------:R-:W-:Y:S02]  /*dff0*/  ISETP.GE.AND P1, PT, R17, R2, PT ;  /* 0x000000021100720c */ /* 0x000fe40003f26270 */
[----:B------:R-:W1:Y:S01]  /*e000*/  LDSM.16.M88.4 R16, [R217+0x9800] ;  /* 0x00980000d910783b */ /* 0x000e620000000200 */
[----:B------:R-:W-:-:S02]  /*e010*/  FSEL R9, R9, -INF , !P0 ;  /* 0xff80000009097808 */ /* 0x000fc40004000000 */
[----:B------:R-:W-:Y:S02]  /*e020*/  FSEL R8, R15, -INF , !P1 ;  /* 0xff8000000f087808 */ /* 0x000fe40004800000 */
[----:B------:R-:W-:Y:S01]  /*e030*/  FSEL R14, R14, -INF , !P5 ;  /* 0xff8000000e0e7808 */ /* 0x000fe20006800000 */
[-C--:B-1----:R-:W-:Y:S08]  /*e040*/  HMMA.16816.F32 R188, R196, R16.reuse, R188 ;  /* 0x00000010c4bc723c */ /* 0x082ff000000018bc */
[C---:B------:R-:W-:Y:S08]  /*e050*/  HMMA.16816.F32 R184, R192.reuse, R16, R184 ;  /* 0x00000010c0b8723c */ /* 0x040ff000000018b8 */
[-C--:B------:R-:W-:Y:S07]  /*e060*/  HMMA.16816.F32 R180, R192, R18.reuse, R180 ;  /* 0x00000012c0b4723c */ /* 0x080fee00000018b4 */
[----:B------:R-:W-:Y:S01]  /*e070*/  IMAD.MOV.U32 R195, RZ, RZ, R23 ;  /* 0x000000ffffc37224 */ /* 0x000fe200078e0017 */
[----:B------:R-:W-:Y:S01]  /*e080*/  HMMA.16816.F32 R176, R196, R18, R176 ;  /* 0x00000012c4b0723c */ /* 0x000fe200000018b0 */
[----:B------:R-:W1:Y:S04]  /*e090*/  LDSM.16.M88.4 R16, [R204] ;  /* 0x00000000cc10783b */ /* 0x000e680000000200 */
[----:B------:R-:W2:Y:S03]  /*e0a0*/  LDSM.16.M88.4 R20, [R211+0x9800] ;  /* 0x00980000d314783b */ /* 0x000ea60000000200 */
[-C--:B-1----:R-:W-:Y:S08]  /*e0b0*/  HMMA.16816.F32 R188, R172, R16.reuse, R188 ;  /* 0x00000010acbc723c */ /* 0x082ff000000018bc */
[C---:B------:R-:W-:Y:S08]  /*e0c0*/  HMMA.16816.F32 R184, R168.reuse, R16, R184 ;  /* 0x00000010a8b8723c */ /* 0x040ff000000018b8 */
[-C--:B------:R-:W-:Y:S08]  /*e0d0*/  HMMA.16816.F32 R180, R168, R18.reuse, R180 ;  /* 0x00000012a8b4723c */ /* 0x080ff000000018b4 */
[----:B------:R-:W-:Y:S01]  /*e0e0*/  HMMA.16816.F32 R176, R172, R18, R176 ;  /* 0x00000012acb0723c */ /* 0x000fe200000018b0 */
[----:B------:R-:W1:Y:S01]  /*e0f0*/  LDSM.16.M88.4 R16, [R206+0x1800] ;  /* 0x00180000ce10783b */ /* 0x000e620000000200 */
[----:B------:R-:W-:-:S06]  /*e100*/  DEPBAR.LE SB0, 0x0 ;  /* 0x000080000000791a */ /* 0x000fcc0000000000 */
[-C--:B--2---:R-:W-:Y:S08]  /*e110*/  HMMA.16816.F32 R188, R164, R20.reuse, R188 ;  /* 0x00000014a4bc723c */ /* 0x084ff000000018bc */
[C---:B------:R-:W-:Y:S07]  /*e120*/  HMMA.16816.F32 R184, R32.reuse, R20, R184 ;  /* 0x0000001420b8723c */ /* 0x040fee00000018b8 */
[----:B------:R-:W-:Y:S01]  /*e130*/  FSEL R20, R10, -INF , !P4 ;  /* 0xff8000000a147808 */ /* 0x000fe20006000000 */
[----:B------:R-:W-:Y:S01]  /*e140*/  HMMA.16816.F32 R180, R32, R22, R180 ;  /* 0x0000001620b4723c */ /* 0x000fe200000018b4 */
[----:B------:R-:W-:-:S02]  /*e150*/  IADD3 R21, R195, 0x18, RZ ;  /* 0x00000018c3157810 */ /* 0x000fc40007ffe0ff */
[----:B------:R-:W-:Y:S01]  /*e160*/  FSEL R10, R11, -INF , !P2 ;  /* 0xff8000000b0a7808 */ /* 0x000fe20005000000 */
[----:B------:R-:W-:Y:S01]  /*e170*/  BAR.SYNC.DEFER_BLOCKING 0x0 ;  /* 0x0000000000007b1d */ /* 0x000fe20000010000 */
[----:B------:R-:W-:Y:S02]  /*e180*/  ISETP.GE.AND P4, PT, R21, R242, PT ;  /* 0x000000f21500720c */ /* 0x000fe40003f86270 */
[----:B------:R-:W-:Y:S01]  /*e190*/  IADD3 R33, R195, 0x10, RZ ;  /* 0x00000010c3217810 */ /* 0x000fe20007ffe0ff */
[----:B------:R-:W-:Y:S01]  /*e1a0*/  HMMA.16816.F32 R176, R164, R22, R176 ;  /* 0x00000016a4b0723c */ /* 0x000fe200000018b0 */
[-C--:B------:R-:W-:Y:S02]  /*e1b0*/  ISETP.GE.AND P6, PT, R21, R248.reuse, PT ;  /* 0x000000f81500720c */ /* 0x080fe40003fc6270 */
[C---:B------:R-:W-:Y:S02]  /*e1c0*/  ISETP.GE.AND P3, PT, R33.reuse, R248, PT ;  /* 0x000000f82100720c */ /* 0x040fe40003f66270 */
[----:B------:R-:W-:-:S02]  /*e1d0*/  ISETP.GE.AND P1, PT, R33, R242, PT ;  /* 0x000000f22100720c */ /* 0x000fc40003f26270 */
[----:B------:R-:W-:Y:S01]  /*e1e0*/  IADD3 R23, R195, 0x11, RZ ;  /* 0x00000011c3177810 */ /* 0x000fe20007ffe0ff */
[----:B-1----:R-:W-:Y:S03]  /*e1f0*/  HMMA.16816.F32 R188, R28, R16, R188 ;  /* 0x000000101cbc723c */ /* 0x002fe600000018bc */
[C---:B------:R-:W-:Y:S02]  /*e200*/  ISETP.GE.AND P0, PT, R23.reuse, R248, PT ;  /* 0x000000f81700720c */ /* 0x040fe40003f06270 */
[----:B------:R-:W-:-:S03]  /*e210*/  ISETP.GE.AND P2, PT, R23, R242, PT ;  /* 0x000000f21700720c */ /* 0x000fc60003f46270 */
[C---:B------:R-:W-:Y:S07]  /*e220*/  HMMA.16816.F32 R184, R24.reuse, R16, R184 ;  /* 0x0000001018b8723c */ /* 0x040fee00000018b8 */
[----:B------:R-:W-:Y:S01]  /*e230*/  IADD3 R17, R195, 0x19, RZ ;  /* 0x00000019c3117810 */ /* 0x000fe20007ffe0ff */
[----:B------:R-:W-:Y:S03]  /*e240*/  HMMA.16816.F32 R180, R24, R18, R180 ;  /* 0x0000001218b4723c */ /* 0x000fe600000018b4 */
[----:B------:R-:W-:-:S05]  /*e250*/  ISETP.GE.AND P5, PT, R17, R248, PT ;  /* 0x000000f81100720c */ /* 0x000fca0003fa6270 */
[----:B------:R-:W-:Y:S01]  /*e260*/  HMMA.16816.F32 R176, R28, R18, R176 ;  /* 0x000000121cb0723c */ /* 0x000fe200000018b0 */
[----:B------:R-:W-:Y:S02]  /*e270*/  FSEL R173, R188, -INF , !P3 ;  /* 0xff800000bcad7808 */ /* 0x000fe40005800000 */
[----:B------:R-:W-:Y:S02]  /*e280*/  ISETP.GE.AND P3, PT, R17, R242, PT ;  /* 0x000000f21100720c */ /* 0x000fe40003f66270 */
[----:B------:R-:W-:Y:S02]  /*e290*/  FSEL R242, R189, -INF , !P0 ;  /* 0xff800000bdf27808 */ /* 0x000fe40004000000 */
[----:B------:R-:W-:Y:S02]  /*e2a0*/  FSEL R175, R191, -INF , !P2 ;  /* 0xff800000bfaf7808 */ /* 0x000fe40005000000 */
[-C--:B------:R-:W-:Y:S02]  /*e2b0*/  ISETP.GE.AND P0, PT, R33, R240.reuse, PT ;  /* 0x000000f02100720c */ /* 0x080fe40003f06270 */
[----:B------:R-:W-:-:S02]  /*e2c0*/  ISETP.GE.AND P2, PT, R23, R240, PT ;  /* 0x000000f01700720c */ /* 0x000fc40003f46270 */
[----:B------:R-:W-:Y:S02]  /*e2d0*/  FSEL R174, R190, -INF , !P1 ;  /* 0xff800000beae7808 */ /* 0x000fe40004800000 */
[----:B------:R-:W-:Y:S02]  /*e2e0*/  FSEL R193, R184, -INF , !P0 ;  /* 0xff800000b8c17808 */ /* 0x000fe40004000000 */
[----:B------:R-:W-:Y:S02]  /*e2f0*/  FSEL R195, R185, -INF , !P2 ;  /* 0xff800000b9c37808 */ /* 0x000fe40005000000 */
[----:B------:R-:W-:Y:S02]  /*e300*/  ISETP.GE.AND P1, PT, R33, R2, PT ;  /* 0x000000022100720c */ /* 0x000fe40003f26270 */
[-C--:B------:R-:W-:Y:S02]  /*e310*/  ISETP.GE.AND P0, PT, R21, R240.reuse, PT ;  /* 0x000000f01500720c */ /* 0x080fe40003f06270 */
[----:B------:R-:W-:-:S02]  /*e320*/  ISETP.GE.AND P2, PT, R17, R240, PT ;  /* 0x000000f01100720c */ /* 0x000fc40003f46270 */
[----:B------:R-:W-:Y:S02]  /*e330*/  FSEL R197, R180, -INF , !P0 ;  /* 0xff800000b4c57808 */ /* 0x000fe40004000000 */
[----:B------:R-:W-:Y:S02]  /*e340*/  FSEL R199, R181, -INF , !P2 ;  /* 0xff800000b5c77808 */ /* 0x000fe40005000000 */
[----:B------:R-:W-:Y:S02]  /*e350*/  FSEL R194, R186, -INF , !P1 ;  /* 0xff800000bac27808 */ /* 0x000fe40004800000 */
[-C--:B------:R-:W-:Y:S02]  /*e360*/  ISETP.GE.AND P0, PT, R23, R2.reuse, PT ;  /* 0x000000021700720c */ /* 0x080fe40003f06270 */
[-C--:B------:R-:W-:Y:S02]  /*e370*/  ISETP.GE.AND P2, PT, R21, R2.reuse, PT ;  /* 0x000000021500720c */ /* 0x080fe40003f46270 */
[----:B------:R-:W-:-:S02]  /*e380*/  ISETP.GE.AND P1, PT, R17, R2, PT ;  /* 0x000000021100720c */ /* 0x000fc40003f26270 */
[----:B------:R-:W-:Y:S02]  /*e390*/  FSEL R2, R176, -INF , !P6 ;  /* 0xff800000b0027808 */ /* 0x000fe40007000000 */
[----:B------:R-:W-:Y:S02]  /*e3a0*/  FSEL R196, R187, -INF , !P0 ;  /* 0xff800000bbc47808 */ /* 0x000fe40004000000 */
[----:B------:R-:W-:Y:S01]  /*e3b0*/  PLOP3.LUT P0, PT, PT, PT, UP0, 0x80, 0x0 ;  /* 0x000000000000781c */ /* 0x000fe20003f0f008 */
[----:B------:R1:W-:Y:S01]  /*e3c0*/  STL [R1+0xc], R2 ;  /* 0x00000c0201007387 */ /* 0x0003e20000100800 */
[----:B------:R-:W-:Y:S02]  /*e3d0*/  FSEL R198, R182, -INF , !P2 ;  /* 0xff800000b6c67808 */ /* 0x000fe40005000000 */
[----:B------:R-:W-:Y:S02]  /*e3e0*/  FSEL R240, R183, -INF , !P1 ;  /* 0xff800000b7f07808 */ /* 0x000fe40004800000 */
[----:B------:R-:W-:-:S02]  /*e3f0*/  FSEL R177, R177, -INF , !P5 ;  /* 0xff800000b1b17808 */ /* 0x000fc40006800000 */
[----:B------:R-:W-:Y:S02]  /*e400*/  FSEL R178, R178, -INF , !P4 ;  /* 0xff800000b2b27808 */ /* 0x000fe40006000000 */
[----:B------:R-:W-:-:S03]  /*e410*/  FSEL R179, R179, -INF , !P3 ;  /* 0xff800000b3b37808 */ /* 0x000fc60005800000 */
[----:B------:R-:W-:Y:S05]  /*e420*/  @!P0 BRA `(.L_x_889) ;  /* 0x0000018000008947 */ /* 0x000fea0003800000 */
[----:B------:R-:W-:Y:S02]  /*e430*/  UIADD3 UR32, UR26, -0x6, URZ ;  /* 0xfffffffa1a207890 */ /* 0x000fe4000fffe03f */
[----:B------:R-:W-:Y:S02]  /*e440*/  ULDC.64 UR4, c[0x0][0x198] ;  /* 0x0000660000047ab9 */ /* 0x000fe40000000a00 */
[----:B------:R-:W-:Y:S02]  /*e450*/  USHF.R.S32.HI UR30, URZ, 0x1f, UR32 ;  /* 0x0000001f3f1e7899 */ /* 0x000fe40008011420 */
[----:B------:R-:W-:Y:S02]  /*e460*/  UIMAD.WIDE.U32 UR34, UR32, UR4, URZ ;  /* 0x00000004202272a5 */ /* 0x000fe4000f8e003f */
[----:B------:R-:W-:-:S04]  /*e470*/  UIMAD UR30, UR30, UR4, URZ ;  /* 0x000000041e1e72a4 */ /* 0x000fc8000f8e023f */
[----:B------:R-:W-:Y:S01]  /*e480*/  UIMAD UR5, UR32, UR5, UR30 ;  /* 0x00000005200572a4 */ /* 0x000fe2000f8e021e */
[----:B------:R-:W-:Y:S02]  /*e490*/  IMAD.U32 R15, RZ, RZ, UR34 ;  /* 0x00000022ff0f7e24 */ /* 0x000fe4000f8e00ff */
[----:B-1----:R-:W-:Y:S01]  /*e4a0*/  IMAD.U32 R2, RZ, RZ, UR34 ;  /* 0x00000022ff027e24 */ /* 0x002fe2000f8e00ff */
        /* <DEDUP_REMOVED lines=16> */
.L_x_889:
[----:B------:R-:W2:Y:S04]  /*e5b0*/  LDL.LU R11, [R1+0x10] ;  /* 0x00001000010b7983 */ /* 0x000ea80000300800 */
[----:B-1----:R-:W3:Y:S04]  /*e5c0*/  LDL.LU R2, [R1+0x8] ;  /* 0x0000080001027983 */ /* 0x002ee80000300800 */
[----:B------:R-:W4:Y:S04]  /*e5d0*/  LDL.LU R29, [R1+0x1c] ;  /* 0x00001c00011d7983 */ /* 0x000f280000300800 */
[----:B------:R-:W4:Y:S04]  /*e5e0*/  LDL.LU R21, [R1+0x18] ;  /* 0x0000180001157983 */ /* 0x000f280000300800 */
[----:B------:R-:W4:Y:S04]  /*e5f0*/  LDL.LU R23, [R1+0x14] ;  /* 0x0000140001177983 */ /* 0x000f280000300800 */
[----:B------:R-:W4:Y:S04]  /*e600*/  LDL.LU.64 R32, [R1] ;  /* 0x0000000001207983 */ /* 0x000f280000300a00 */
[----:B------:R1:W-:Y:S04]  /*e610*/  STL [R1+0x30], R205 ;  /* 0x000030cd01007387 */ /* 0x0003e80000100800 */
[----:B-1----:R-:W4:Y:S01]  /*e620*/  LDL.LU R205, [R1+0xc] ;  /* 0x00000c0001cd7983 */ /* 0x002f220000300800 */
[----:B------:R-:W-:Y:S01]  /*e630*/  IMAD.WIDE.U32 R24, R200, -0x2daee0ad, RZ ;  /* 0xd2511f53c8187825 */ /* 0x000fe200078e00ff */
[----:B------:R-:W-:-:S03]  /*e640*/  MOV R17, UR29 ;  /* 0x0000001d00117c02 */ /* 0x000fc60008000f00 */
[----:B------:R-:W-:Y:S01]  /*e650*/  IMAD.WIDE.U32 R30, R203, -0x326172a9, RZ ;  /* 0xcd9e8d57cb1e7825 */ /* 0x000fe200078e00ff */
[----:B------:R-:W-:-:S04]  /*e660*/  LOP3.LUT R26, R25, UR31, R17, 0x96, !PT ;  /* 0x0000001f191a7c12 */ /* 0x000fc8000f8e9611 */
[----:B------:R-:W-:Y:S01]  /*e670*/  LOP3.LUT R34, R31, R201, RZ, 0x3c, !PT ;  /* 0x000000c91f227212 */ /* 0x000fe200078e3cff */
[----:B------:R-:W-:Y:S01]  /*e680*/  IMAD.WIDE.U32 R26, R26, -0x326172a9, RZ ;  /* 0xcd9e8d571a1a7825 */ /* 0x000fe200078e00ff */
[----:B------:R-:W-:Y:S03]  /*e690*/  STL.64 [R1+0x28], R206 ;  /* 0x000028ce01007387 */ /* 0x000fe60000100a00 */
[----:B------:R-:W-:Y:S01]  /*e6a0*/  IMAD.WIDE.U32 R34, R34, -0x2daee0ad, RZ ;  /* 0xd2511f5322227825 */ /* 0x000fe200078e00ff */
[----:B------:R-:W-:Y:S01]  /*e6b0*/  STL [R1+0x20], R204 ;  /* 0x000020cc01007387 */ /* 0x000fe20000100800 */
[----:B------:R-:W-:-:S03]  /*e6c0*/  LOP3.LUT R28, R251, UR13, R26, 0x96, !PT ;  /* 0x0000000dfb1c7c12 */ /* 0x000fc6000f8e961a */
[----:B------:R-:W-:Y:S02]  /*e6d0*/  LOP3.LUT R24, R35, UR14, R24, 0x96, !PT ;  /* 0x0000000e23187c12 */ /* 0x000fe4000f8e9618 */
[----:B------:R-:W-:-:S03]  /*e6e0*/  LOP3.LUT R30, R27, UR15, R30, 0x96, !PT ;  /* 0x0000000f1b1e7c12 */ /* 0x000fc6000f8e961e */
[----:B------:R-:W-:-:S04]  /*e6f0*/  IMAD.WIDE.U32 R24, R24, -0x326172a9, RZ ;  /* 0xcd9e8d5718187825 */ /* 0x000fc800078e00ff */
[----:B------:R-:W-:Y:S01]  /*e700*/  IMAD.WIDE.U32 R30, R30, -0x2daee0ad, RZ ;  /* 0xd2511f531e1e7825 */ /* 0x000fe200078e00ff */
[----:B------:R-:W-:-:S05]  /*e710*/  LOP3.LUT R17, R25, UR13, R26, 0x96, !PT ;  /* 0x0000000d19117c12 */ /* 0x000fca000f8e961a */
[----:B------:R-:W-:Y:S01]  /*e720*/  IMAD.WIDE.U32 R170, R17, -0x2daee0ad, RZ ;  /* 0xd2511f5311aa7825 */ /* 0x000fe200078e00ff */
[----:B--2---:R-:W-:Y:S02]  /*e730*/  MOV R164, R11 ;  /* 0x0000000b00a47202 */ /* 0x004fe40000000f00 */
[----:B---3--:R-:W-:-:S04]  /*e740*/  MOV R172, R2 ;  /* 0x0000000200ac7202 */ /* 0x008fc80000000f00 */
[----:B----4-:R-:W-:-:S04]  /*e750*/  FMNMX.FTZ R2, R172, R29, !PT ;  /* 0x0000001dac027209 */ /* 0x010fc80007810000 */
[----:B------:R-:W-:-:S04]  /*e760*/  FMNMX.FTZ R2, R21, R2, !PT ;  /* 0x0000000215027209 */ /* 0x000fc80007810000 */
[----:B------:R-:W-:-:S04]  /*e770*/  FMNMX.FTZ R2, R7, R2, !PT ;  /* 0x0000000207027209 */ /* 0x000fc80007810000 */
[----:B------:R-:W-:-:S04]  /*e780*/  FMNMX.FTZ R2, R9, R2, !PT ;  /* 0x0000000209027209 */ /* 0x000fc80007810000 */
[----:B------:R-:W-:-:S04]  /*e790*/  FMNMX.FTZ R11, R173, R2, !PT ;  /* 0x00000002ad0b7209 */ /* 0x000fc80007810000 */
[----:B------:R-:W-:Y:S02]  /*e7a0*/  FMNMX.FTZ R2, R242, R11, !PT ;  /* 0x0000000bf2027209 */ /* 0x000fe40007810000 */
[----:B------:R-:W-:-:S04]  /*e7b0*/  FMNMX.FTZ R11, R252, R23, !PT ;  /* 0x00000017fc0b7209 */ /* 0x000fc80007810000 */
[----:B------:R-:W-:-:S04]  /*e7c0*/  FMNMX.FTZ R11, R164, R11, !PT ;  /* 0x0000000ba40b7209 */ /* 0x000fc80007810000 */
[----:B------:R-:W-:-:S04]  /*e7d0*/  FMNMX.FTZ R11, R20, R11, !PT ;  /* 0x0000000b140b7209 */ /* 0x000fc80007810000 */
[----:B------:R-:W-:Y:S02]  /*e7e0*/  FMNMX.FTZ R11, R10, R11, !PT ;  /* 0x0000000b0a0b7209 */ /* 0x000fe40007810000 */
[----:B------:R-:W-:-:S04]  /*e7f0*/  FMNMX.FTZ R2, R205, R2, !PT ;  /* 0x00000002cd027209 */ /* 0x000fc80007810000 */
[----:B------:R-:W-:Y:S02]  /*e800*/  FMNMX.FTZ R15, R177, R2, !PT ;  /* 0x00000002b10f7209 */ /* 0x000fe40007810000 */
[----:B------:R-:W-:-:S03]  /*e810*/  FMNMX.FTZ R2, R174, R11, !PT ;  /* 0x0000000bae027209 */ /* 0x000fc60007810000 */
[----:B------:R-:W1:Y:S01]  /*e820*/  SHFL.BFLY PT, R16, R15, 0x2, 0x1f ;  /* 0x0c401f000f107f89 */ /* 0x000e6200000e0000 */
[----:B------:R-:W-:-:S04]  /*e830*/  FMNMX.FTZ R11, R175, R2, !PT ;  /* 0x00000002af0b7209 */ /* 0x000fc80007810000 */
[----:B------:R-:W-:-:S04]  /*e840*/  FMNMX.FTZ R2, R178, R11, !PT ;  /* 0x0000000bb2027209 */ /* 0x000fc80007810000 */
[----:B------:R-:W-:Y:S02]  /*e850*/  FMNMX.FTZ R11, R179, R2, !PT ;  /* 0x00000002b30b7209 */ /* 0x000fe40007810000 */
[----:B------:R-:W-:-:S04]  /*e860*/  FMNMX.FTZ R2, R3, R4, !PT ;  /* 0x0000000403027209 */ /* 0x000fc80007810000 */
[----:B------:R-:W-:-:S04]  /*e870*/  FMNMX.FTZ R2, R249, R2, !PT ;  /* 0x00000002f9027209 */ /* 0x000fc80007810000 */
[----:B------:R-:W-:Y:S01]  /*e880*/  FMNMX.FTZ R2, R5, R2, !PT ;  /* 0x0000000205027209 */ /* 0x000fe20007810000 */
[----:B------:R-:W2:Y:S01]  /*e890*/  SHFL.BFLY PT, R18, R11, 0x2, 0x1f ;  /* 0x0c401f000b127f89 */ /* 0x000ea200000e0000 */
[----:B-1----:R-:W-:Y:S02]  /*e8a0*/  FMNMX.FTZ R16, R15, R16, !PT ;  /* 0x000000100f107209 */ /* 0x002fe40007810000 */
[----:B------:R-:W-:Y:S02]  /*e8b0*/  FMNMX.FTZ R2, R13, R2, !PT ;  /* 0x000000020d027209 */ /* 0x000fe40007810000 */
[----:B------:R-:W-:Y:S01]  /*e8c0*/  FMNMX.FTZ R15, R0, R6, !PT ;  /* 0x00000006000f7209 */ /* 0x000fe20007810000 */
[----:B------:R-:W1:Y:S01]  /*e8d0*/  SHFL.BFLY PT, R167, R16, 0x1, 0x1f ;  /* 0x0c201f0010a77f89 */ /* 0x000e6200000e0000 */
        /* <DEDUP_REMOVED lines=11> */
[----:B------:R-:W-:Y:S02]  /*e990*/  FMNMX.FTZ R15, R198, R15, !PT ;  /* 0x0000000fc60f7209 */ /* 0x000fe40007810000 */
[----:B-1----:R-:W-:Y:S01]  /*e9a0*/  FMNMX.FTZ R167, R16, R167, !PT ;  /* 0x000000a710a77209 */ /* 0x002fe20007810000 */
[----:B------:R-:W1:Y:S01]  /*e9b0*/  SHFL.BFLY PT, R166, R11, 0x1, 0x1f ;  /* 0x0c201f000ba67f89 */ /* 0x000e6200000e0000 */
[----:B------:R-:W-:Y:S01]  /*e9c0*/  FMNMX.FTZ R18, R240, R15, !PT ;  /* 0x0000000ff0127209 */ /* 0x000fe20007810000 */
[----:B------:R-:W-:Y:S01]  /*e9d0*/  IMAD R15, R202, -0x326172a9, RZ ;  /* 0xcd9e8d57ca0f7824 */ /* 0x000fe200078e02ff */
[C---:B------:R-:W-:Y:S01]  /*e9e0*/  FSETP.NEU.FTZ.AND P2, PT, R167.reuse, -INF , PT ;  /* 0xff800000a700780b */ /* 0x040fe20003f5d000 */
[----:B------:R-:W-:-:S02]  /*e9f0*/  FMUL.FTZ R2, R167, c[0x0][0x23c] ;  /* 0x00008f00a7027a20 */ /* 0x000fc40000410000 */
[----:B------:R-:W2:Y:S01]  /*ea00*/  SHFL.BFLY PT, R19, R18, 0x2, 0x1f ;  /* 0x0c401f0012137f89 */ /* 0x000ea200000e0000 */
[----:B------:R-:W-:Y:S02]  /*ea10*/  LOP3.LUT R168, R27, UR15, R15, 0x96, !PT ;  /* 0x0000000f1ba87c12 */ /* 0x000fe4000f8e960f */
[----:B------:R-:W-:-:S03]  /*ea20*/  FSEL R204, R2, RZ, P2 ;  /* 0x000000ff02cc7208 */ /* 0x000fc60001000000 */
[----:B------:R-:W-:-:S04]  /*ea30*/  IMAD.WIDE.U32 R168, R168, -0x2daee0ad, RZ ;  /* 0xd2511f53a8a87825 */ /* 0x000fc800078e00ff */
[----:B------:R-:W-:Y:S02]  /*ea40*/  FFMA.FTZ R16, R29, c[0x0][0x23c], -R204 ;  /* 0x00008f001d107a23 */ /* 0x000fe400000108cc */
[----:B------:R-:W-:Y:S01]  /*ea50*/  IMAD.WIDE.U32 R28, R28, -0x2daee0ad, RZ ;  /* 0xd2511f531c1c7825 */ /* 0x000fe200078e00ff */
[----:B---3--:R-:W-:Y:S02]  /*ea60*/  FMNMX.FTZ R165, R22, R165, !PT ;  /* 0x000000a516a57209 */ /* 0x008fe40007810000 */
[----:B------:R-:W-:Y:S01]  /*ea70*/  LOP3.LUT R32, R169, UR12, R32, 0x96, !PT ;  /* 0x0000000ca9207c12 */ /* 0x000fe2000f8e9620 */
[----:B------:R-:W-:Y:S01]  /*ea80*/  FFMA.FTZ R2, R21, c[0x0][0x23c], -R204 ;  /* 0x00008f0015027a23 */ /* 0x000fe200000108cc */
[----:B------:R-:W-:Y:S01]  /*ea90*/  LOP3.LUT R21, R29, UR10, R168, 0x96, !PT ;  /* 0x0000000a1d157c12 */ /* 0x000fe2000f8e96a8 */
[----:B------:R-:W3:Y:S01]  /*eaa0*/  SHFL.BFLY PT, R26, R165, 0x1, 0x1f ;  /* 0x0c201f00a51a7f89 */ /* 0x000ee200000e0000 */
[----:B------:R-:W-:Y:S01]  /*eab0*/  LOP3.LUT R15, R31, UR12, R34, 0x96, !PT ;  /* 0x0000000c1f0f7c12 */ /* 0x000fe2000f8e9622 */
[----:B------:R-:W-:Y:S01]  /*eac0*/  IMAD.WIDE.U32 R32, R32, -0x326172a9, RZ ;  /* 0xcd9e8d5720207825 */ /* 0x000fe200078e00ff */
[----:B-1----:R-:W-:-:S03]  /*ead0*/  FMNMX.FTZ R166, R11, R166, !PT ;  /* 0x000000a60ba67209 */ /* 0x002fc60007810000 */
[----:B------:R-:W-:Y:S01]  /*eae0*/  IMAD.WIDE.U32 R34, R21, -0x326172a9, RZ ;  /* 0xcd9e8d5715227825 */ /* 0x000fe200078e00ff */
[----:B------:R-:W-:-:S04]  /*eaf0*/  LOP3.LUT R250, R33, UR11, R250, 0x96, !PT ;  /* 0x0000000b21fa7c12 */ /* 0x000fc8000f8e96fa */
[----:B------:R-:W-:Y:S01]  /*eb00*/  LOP3.LUT R32, R35, UR9, R32, 0x96, !PT ;  /* 0x0000000923207c12 */ /* 0x000fe2000f8e9620 */
[C---:B------:R-:W-:Y:S01]  /*eb10*/  FMUL.FTZ R251, R166.reuse, c[0x0][0x23c] ;  /* 0x00008f00a6fb7a20 */ /* 0x040fe20000410000 */
[----:B--2---:R-:W-:Y:S02]  /*eb20*/  FMNMX.FTZ R18, R19, R18, !PT ;  /* 0x0000001213127209 */ /* 0x004fe40007810000 */
[----:B------:R-:W-:Y:S02]  /*eb30*/  FSETP.NEU.FTZ.AND P1, PT, R166, -INF , PT ;  /* 0xff800000a600780b */ /* 0x000fe40003f3d000 */
[----:B------:R-:W-:Y:S01]  /*eb40*/  LOP3.LUT R22, R171, UR10, R30, 0x96, !PT ;  /* 0x0000000aab167c12 */ /* 0x000fe2000f8e961e */
[----:B------:R-:W-:Y:S01]  /*eb50*/  IMAD.WIDE.U32 R30, R250, -0x2daee0ad, RZ ;  /* 0xd2511f53fa1e7825 */ /* 0x000fe200078e00ff */
[----:B------:R-:W-:-:S03]  /*eb60*/  FSEL R251, R251, RZ, P1 ;  /* 0x000000fffbfb7208 */ /* 0x000fc60000800000 */
[----:B------:R-:W-:Y:S01]  /*eb70*/  IMAD.WIDE.U32 R206, R32, -0x2daee0ad, RZ ;  /* 0xd2511f5320ce7825 */ /* 0x000fe200078e00ff */
[----:B------:R-:W1:Y:S01]  /*eb80*/  SHFL.BFLY PT, R11, R18, 0x1, 0x1f ;  /* 0x0c201f00120b7f89 */ /* 0x000e6200000e0000 */
[----:B------:R-:W-:Y:S02]  /*eb90*/  LOP3.LUT R28, R31, UR8, R28, 0x96, !PT ;  /* 0x000000081f1c7c12 */ /* 0x000fe4000f8e961c */
[----:B------:R-:W-:Y:S01]  /*eba0*/  IMAD.WIDE.U32 R168, R15, -0x326172a9, RZ ;  /* 0xcd9e8d570fa87825 */ /* 0x000fe200078e00ff */
[----:B------:R-:W-:-:S03]  /*ebb0*/  LOP3.LUT R15, R207, UR6, R30, 0x96, !PT ;  /* 0x00000006cf0f7c12 */ /* 0x000fc6000f8e961e */
[----:B------:R-:W-:Y:S02]  /*ebc0*/  FFMA.FTZ R182, R23, c[0x0][0x23c], -R251 ;  /* 0x00008f0017b67a23 */ /* 0x000fe400000108fb */
[----:B------:R-:W-:Y:S01]  /*ebd0*/  IMAD.WIDE.U32 R22, R22, -0x326172a9, RZ ;  /* 0xcd9e8d5716167825 */ /* 0x000fe200078e00ff */
[----:B------:R-:W-:-:S03]  /*ebe0*/  LOP3.LUT R24, R169, UR11, R24, 0x96, !PT ;  /* 0x0000000ba9187c12 */ /* 0x000fc6000f8e9618 */
[----:B------:R-:W-:Y:S01]  /*ebf0*/  IMAD.WIDE.U32 R30, R28, -0x326172a9, RZ ;  /* 0xcd9e8d571c1e7825 */ /* 0x000fe200078e00ff */
[----:B---3--:R-:W-:-:S03]  /*ec00*/  FMNMX.FTZ R165, R165, R26, !PT ;  /* 0x0000001aa5a57209 */ /* 0x008fc60007810000 */
[----:B------:R-:W-:-:S04]  /*ec10*/  IMAD.WIDE.U32 R28, R15, -0x326172a9, RZ ;  /* 0xcd9e8d570f1c7825 */ /* 0x000fc800078e00ff */
[----:B------:R-:W-:Y:S01]  /*ec20*/  FFMA.FTZ R183, R9, c[0x0][0x23c], -R204 ;  /* 0x00008f0009b77a23 */ /* 0x000fe200000108cc */
[----:B------:R-:W-:Y:S02]  /*ec30*/  LOP3.LUT R9, R23, UR9, R168, 0x96, !PT ;  /* 0x0000000917097c12 */ /* 0x000fe4000f8e96a8 */
[----:B------:R-:W-:Y:S01]  /*ec40*/  LOP3.LUT R15, R28, 0xffff, RZ, 0xc0, !PT ;  /* 0x0000ffff1c0f7812 */ /* 0x000fe200078ec0ff */
[----:B------:R-:W-:Y:S01]  /*ec50*/  IMAD.WIDE.U32 R24, R24, -0x2daee0ad, RZ ;  /* 0xd2511f5318187825 */ /* 0x000fe200078e00ff */
[----:B------:R-:W-:Y:S02]  /*ec60*/  LOP3.LUT R248, R31, UR7, R34, 0x96, !PT ;  /* 0x000000071ff87c12 */ /* 0x000fe4000f8e9622 */
[----:B------:R-:W-:Y:S01]  /*ec70*/  LOP3.LUT R23, R29, UR16, R30, 0x96, !PT ;  /* 0x000000101d177c12 */ /* 0x000fe2000f8e961e */
[C---:B------:R-:W-:Y:S01]  /*ec80*/  FMUL.FTZ R250, R165.reuse, c[0x0][0x23c] ;  /* 0x00008f00a5fa7a20 */ /* 0x040fe20000410000 */
[----:B------:R-:W-:Y:S01]  /*ec90*/  FSETP.NEU.FTZ.AND P0, PT, R165, -INF , PT ;  /* 0xff800000a500780b */ /* 0x000fe20003f1d000 */
[----:B------:R-:W-:Y:S01]  /*eca0*/  IMAD.WIDE.U32 R30, R9, -0x2daee0ad, RZ ;  /* 0xd2511f53091e7825 */ /* 0x000fe200078e00ff */
[----:B------:R-:W-:-:S03]  /*ecb0*/  LOP3.LUT R21, R28, 0xff, RZ, 0xc0, !PT ;  /* 0x000000ff1c157812 */ /* 0x000fc600078ec0ff */
[----:B------:R-:W-:Y:S01]  /*ecc0*/  FFMA.FTZ R19, R10, c[0x0][0x23c], -R251 ;  /* 0x00008f000a137a23 */ /* 0x000fe200000108fb */
[----:B------:R-:W-:Y:S01]  /*ecd0*/  SHF.R.U32.HI R10, RZ, 0x8, R15 ;  /* 0x00000008ff0a7819 */ /* 0x000fe2000001160f */
[----:B------:R-:W-:Y:S01]  /*ece0*/  FFMA.FTZ R184, R7, c[0x0][0x23c], -R204 ;  /* 0x00008f0007b87a23 */ /* 0x000fe200000108cc */
[----:B------:R-:W-:Y:S01]  /*ecf0*/  LOP3.LUT R7, R25, UR8, R170, 0x96, !PT ;  /* 0x0000000819077c12 */ /* 0x000fe2000f8e96aa */
[--C-:B------:R-:W-:Y:S01]  /*ed00*/  FFMA.FTZ R181, R164, c[0x0][0x23c], -R251.reuse ;  /* 0x00008f00a4b57a23 */ /* 0x100fe200000108fb */
[----:B------:R-:W-:Y:S02]  /*ed10*/  FSEL R250, R250, RZ, P0 ;  /* 0x000000fffafa7208 */ /* 0x000fe40000000000 */
[----:B-1----:R-:W-:Y:S01]  /*ed20*/  FMNMX.FTZ R18, R18, R11, !PT ;  /* 0x0000000b12127209 */ /* 0x002fe20007810000 */
[----:B------:R-:W-:Y:S01]  /*ed30*/  FFMA.FTZ R180, R20, c[0x0][0x23c], -R251 ;  /* 0x00008f0014b47a23 */ /* 0x000fe200000108fb */
[----:B------:R-:W-:Y:S01]  /*ed40*/  LOP3.LUT R24, R31, UR6, R24, 0x96, !PT ;  /* 0x000000061f187c12 */ /* 0x000fe2000f8e9618 */
[----:B------:R-:W-:Y:S01]  /*ed50*/  MUFU.EX2 R182, R182 ;  /* 0x000000b600b67308 */ /* 0x000fe20000000800 */
[----:B------:R-:W-:Y:S01]  /*ed60*/  PRMT R21, R21, 0x5410, R10 ;  /* 0x0000541015157816 */ /* 0x000fe2000000000a */
[----:B------:R-:W1:Y:S01]  /*ed70*/  LDSM.16.MT88.4 R168, [R209+0xa000] ;  /* 0x00a00000d1a8783b */ /* 0x000e620000004200 */
[----:B------:R-:W-:-:S02]  /*ed80*/  SHF.R.U32.HI R9, RZ, 0x10, R28 ;  /* 0x00000010ff097819 */ /* 0x000fc4000001161c */
[----:B------:R-:W-:Y:S01]  /*ed90*/  FSEL R10, R167, RZ, P2 ;  /* 0x000000ffa70a7208 */ /* 0x000fe20001000000 */
[----:B------:R-:W-:Y:S01]  /*eda0*/  IMAD.WIDE.U32 R26, R7, -0x326172a9, RZ ;  /* 0xcd9e8d57071a7825 */ /* 0x000fe200078e00ff */
[----:B------:R-:W-:Y:S01]  /*edb0*/  SHF.R.U32.HI R11, RZ, 0x18, R28 ;  /* 0x00000018ff0b7819 */ /* 0x000fe2000001161c */
[----:B------:R-:W-:Y:S01]  /*edc0*/  MUFU.EX2 R183, R183 ;  /* 0x000000b700b77308 */ /* 0x000fe20000000800 */
[----:B------:R-:W-:Y:S01]  /*edd0*/  LDSM.16.MT88.4 R32, [R208+0xa000] ;  /* 0x00a00000d020783b */ /* 0x000fe20000004200 */
[----:B------:R-:W-:Y:S01]  /*ede0*/  FFMA.FTZ R164, R4, c[0x0][0x23c], -R250 ;  /* 0x00008f0004a47a23 */ /* 0x000fe200000108fa */
[----:B------:R-:W-:Y:S01]  /*edf0*/  LOP3.LUT R4, R9, 0xff, RZ, 0xc0, !PT ;  /* 0x000000ff09047812 */ /* 0x000fe200078ec0ff */
[----:B------:R-:W-:Y:S01]  /*ee00*/  IMAD.WIDE.U32 R24, R24, -0x326172a9, RZ ;  /* 0xcd9e8d5718187825 */ /* 0x000fe200078e00ff */
[----:B------:R-:W-:-:S03]  /*ee10*/  LOP3.LUT R176, R27, UR7, R22, 0x96, !PT ;  /* 0x000000071bb07c12 */ /* 0x000fc6000f8e9616 */
[----:B------:R-:W-:Y:S02]  /*ee20*/  FADD.FTZ R10, R172, -R10 ;  /* 0x8000000aac0a7221 */ /* 0x000fe40000010000 */
[----:B------:R-:W2:Y:S01]  /*ee30*/  LDC.U8 R172, c[0x0][0x2d8] ;  /* 0x0000b600ffac7b82 */ /* 0x000ea20000000000 */
[----:B------:R-:W-:Y:S01]  /*ee40*/  PRMT R11, R4, 0x5410, R11 ;  /* 0x00005410040b7816 */ /* 0x000fe2000000000b */
[----:B------:R-:W-:Y:S01]  /*ee50*/  FFMA.FTZ R17, R249, c[0x0][0x23c], -R250 ;  /* 0x00008f00f9117a23 */ /* 0x000fe200000108fa */
[----:B------:R-:W-:Y:S02]  /*ee60*/  LOP3.LUT R22, R25, UR16, R26, 0x96, !PT ;  /* 0x0000001019167c12 */ /* 0x000fe4000f8e961a */
[----:B------:R-:W-:Y:S01]  /*ee70*/  LOP3.LUT R4, R24, 0xffff, RZ, 0xc0, !PT ;  /* 0x0000ffff18047812 */ /* 0x000fe200078ec0ff */
[----:B------:R-:W-:Y:S01]  /*ee80*/  FMUL.FTZ R249, R18, c[0x0][0x23c] ;  /* 0x00008f0012f97a20 */ /* 0x000fe20000410000 */
[----:B------:R-:W-:Y:S02]  /*ee90*/  LOP3.LUT R25, R24, 0xff, RZ, 0xc0, !PT ;  /* 0x000000ff18197812 */ /* 0x000fe400078ec0ff */
[----:B------:R-:W-:-:S02]  /*eea0*/  SHF.R.U32.HI R20, RZ, 0x10, R24 ;  /* 0x00000010ff147819 */ /* 0x000fc40000011618 */
[----:B------:R-:W-:Y:S02]  /*eeb0*/  SHF.R.U32.HI R15, RZ, 0x18, R24 ;  /* 0x00000018ff0f7819 */ /* 0x000fe40000011618 */
[----:B------:R-:W-:Y:S02]  /*eec0*/  FSEL R24, R165, RZ, P0 ;  /* 0x000000ffa5187208 */ /* 0x000fe40000000000 */
[----:B------:R-:W-:-:S04]  /*eed0*/  FSETP.NEU.FTZ.AND P0, PT, R18, -INF , PT ;  /* 0xff8000001200780b */ /* 0x000fc80003f1d000 */
[----:B------:R-:W-:Y:S01]  /*eee0*/  FSEL R249, R249, RZ, P0 ;  /* 0x000000fff9f97208 */ /* 0x000fe20000000000 */
[----:B------:R-:W-:Y:S01]  /*eef0*/  MUFU.EX2 R180, R180 ;  /* 0x000000b400b47308 */ /* 0x000fe20000000800 */
[----:B------:R-:W-:Y:S01]  /*ef00*/  FFMA.FTZ R185, R5, c[0x0][0x23c], -R250 ;  /* 0x00008f0005b97a23 */ /* 0x000fe200000108fa */
[----:B------:R-:W-:Y:S02]  /*ef10*/  FSEL R5, R18, RZ, P0 ;  /* 0x000000ff12057208 */ /* 0x000fe40000000000 */
[----:B------:R-:W-:Y:S01]  /*ef20*/  FFMA.FTZ R186, R6, c[0x0][0x23c], -R249 ;  /* 0x00008f0006ba7a23 */ /* 0x000fe200000108f9 */
[----:B------:R-:W-:-:S03]  /*ef30*/  SHF.R.U32.HI R6, RZ, 0x8, R4 ;  /* 0x00000008ff067819 */ /* 0x000fc60000011604 */
[----:B------:R-:W3:Y:S01]  /*ef40*/  MUFU.EX2 R19, R19 ;  /* 0x0000001300137308 */ /* 0x000ee20000000800 */
[----:B------:R-:W-:Y:S01]  /*ef50*/  FFMA.FTZ R188, R13, c[0x0][0x23c], -R250 ;  /* 0x00008f000dbc7a23 */ /* 0x000fe200000108fa */
[----:B------:R-:W-:Y:S01]  /*ef60*/  PRMT R25, R25, 0x5410, R6 ;  /* 0x0000541019197816 */ /* 0x000fe20000000006 */
[----:B------:R-:W-:Y:S01]  /*ef70*/  FADD.FTZ R7, R3, -R24 ;  /* 0x8000001803077221 */ /* 0x000fe20000010000 */
[----:B------:R-:W-:Y:S01]  /*ef80*/  SHF.R.U32.HI R3, RZ, 0x10, R23 ;  /* 0x00000010ff037819 */ /* 0x000fe20000011617 */
[----:B------:R-:W-:Y:S01]  /*ef90*/  FADD.FTZ R4, R0, -R5 ;  /* 0x8000000500047221 */ /* 0x000fe20000010000 */
[----:B------:R-:W-:Y:S02]  /*efa0*/  LOP3.LUT R6, R22, 0xffff, RZ, 0xc0, !PT ;  /* 0x0000ffff16067812 */ /* 0x000fe400078ec0ff */
[----:B------:R-:W4:Y:S01]  /*efb0*/  MUFU.EX2 R181, R181 ;  /* 0x000000b500b57308 */ /* 0x000f220000000800 */
[----:B------:R-:W-:Y:S02]  /*efc0*/  SHF.R.U32.HI R0, RZ, 0x10, R22 ;  /* 0x00000010ff007819 */ /* 0x000fe40000011616 */
[----:B------:R-:W-:-:S02]  /*efd0*/  LOP3.LUT R26, R23, 0xffff, RZ, 0xc0, !PT ;  /* 0x0000ffff171a7812 */ /* 0x000fc400078ec0ff */
[----:B------:R-:W-:Y:S02]  /*efe0*/  LOP3.LUT R27, R23, 0xff, RZ, 0xc0, !PT ;  /* 0x000000ff171b7812 */ /* 0x000fe400078ec0ff */
[----:B------:R-:W-:Y:S01]  /*eff0*/  SHF.R.U32.HI R24, RZ, 0x18, R23 ;  /* 0x00000018ff187819 */ /* 0x000fe20000011617 */
[----:B------:R-:W-:Y:S01]  /*f000*/  MUFU.EX2 R185, R185 ;  /* 0x000000b900b97308 */ /* 0x000fe20000000800 */
[----:B------:R-:W-:Y:S02]  /*f010*/  FSEL R9, R166, RZ, P1 ;  /* 0x000000ffa6097208 */ /* 0x000fe40000800000 */
[----:B------:R-:W-:Y:S01]  /*f020*/  LOP3.LUT R23, R3, 0xff, RZ, 0xc0, !PT ;  /* 0x000000ff03177812 */ /* 0x000fe200078ec0ff */
[----:B------:R-:W-:Y:S01]  /*f030*/  FFMA.FTZ R3, R14, c[0x0][0x23c], -R249 ;  /* 0x00008f000e037a23 */ /* 0x000fe200000108f9 */
[----:B--2---:R-:W-:Y:S02]  /*f040*/  PRMT R172, R172, 0x7054, R172 ;  /* 0x00007054acac7816 */ /* 0x004fe400000000ac */
[----:B------:R-:W-:Y:S01]  /*f050*/  LOP3.LUT R13, R22, 0xff, RZ, 0xc0, !PT ;  /* 0x000000ff160d7812 */ /* 0x000fe200078ec0ff */
[----:B------:R-:W2:Y:S01]  /*f060*/  MUFU.EX2 R188, R188 ;  /* 0x000000bc00bc7308 */ /* 0x000ea20000000800 */
[----:B------:R-:W-:-:S02]  /*f070*/  SHF.R.U32.HI R6, RZ, 0x8, R6 ;  /* 0x00000008ff067819 */ /* 0x000fc40000011606 */
[----:B------:R-:W-:Y:S01]  /*f080*/  LOP3.LUT R0, R0, 0xff, RZ, 0xc0, !PT ;  /* 0x000000ff00007812 */ /* 0x000fe200078ec0ff */
[----:B------:R-:W-:Y:S01]  /*f090*/  FFMA.FTZ R14, R8, c[0x0][0x23c], -R249 ;  /* 0x00008f00080e7a23 */ /* 0x000fe200000108f9 */
[----:B------:R-:W-:Y:S01]  /*f0a0*/  SHF.R.U32.HI R5, RZ, 0x18, R22 ;  /* 0x00000018ff057819 */ /* 0x000fe20000011616 */
[----:B------:R-:W-:Y:S01]  /*f0b0*/  FADD.FTZ R9, R252, -R9 ;  /* 0x80000009fc097221 */ /* 0x000fe20000010000 */
[----:B------:R-:W-:Y:S01]  /*f0c0*/  PRMT R23, R23, 0x5410, R24 ;  /* 0x0000541017177816 */ /* 0x000fe20000000018 */
[--C-:B------:R-:W-:Y:S01]  /*f0d0*/  HSET2.LE.AND R11, R11, R172.reuse, PT ;  /* 0x000000ac0b0b7233 */ /* 0x100fe20003803000 */
[----:B------:R-:W-:Y:S01]  /*f0e0*/  PRMT R13, R13, 0x5410, R6 ;  /* 0x000054100d0d7816 */ /* 0x000fe20000000006 */
[----:B------:R-:W-:Y:S01]  /*f0f0*/  FFMA.FTZ R187, R12, c[0x0][0x23c], -R249 ;  /* 0x00008f000cbb7a23 */ /* 0x000fe200000108f9 */
[----:B------:R-:W-:Y:S01]  /*f100*/  PRMT R5, R0, 0x5410, R5 ;  /* 0x0000541000057816 */ /* 0x000fe20000000005 */
[----:B------:R-:W-:Y:S01]  /*f110*/  MUFU.EX2 R3, R3 ;  /* 0x0000000300037308 */ /* 0x000fe20000000800 */
[----:B---3--:R-:W-:Y:S01]  /*f120*/  F2FP.PACK_AB R6, R19, R180 ;  /* 0x000000b41306723e */ /* 0x008fe200000000ff */
[----:B------:R-:W-:Y:S01]  /*f130*/  FMUL.FTZ R191, R9, c[0x0][0x23c] ;  /* 0x00008f0009bf7a20 */ /* 0x000fe20000410000 */
[----:B------:R-:W-:-:S02]  /*f140*/  HSET2.LE.AND R9, R23, R172, PT ;  /* 0x000000ac17097233 */ /* 0x000fc40003803000 */
[----:B------:R-:W-:-:S03]  /*f150*/  LOP3.LUT R11, R11, R6, RZ, 0xc0, !PT ;  /* 0x000000060b0b7212 */ /* 0x000fc600078ec0ff */
[----:B------:R-:W3:Y:S01]  /*f160*/  MUFU.EX2 R0, R14 ;  /* 0x0000000e00007308 */ /* 0x000ee20000000800 */
[----:B----4-:R-:W-:Y:S02]  /*f170*/  F2FP.PACK_AB R6, R181, R182 ;  /* 0x000000b6b506723e */ /* 0x010fe400000000ff */
[----:B------:R-:W-:-:S05]  /*f180*/  LOP3.LUT R20, R20, 0xff, RZ, 0xc0, !PT ;  /* 0x000000ff14147812 */ /* 0x000fca00078ec0ff */
[----:B------:R-:W4:Y:S01]  /*f190*/  MUFU.EX2 R184, R184 ;  /* 0x000000b800b87308 */ /* 0x000f220000000800 */
[----:B------:R-:W-:Y:S01]  /*f1a0*/  LOP3.LUT R9, R9, R6, RZ, 0xc0, !PT ;  /* 0x0000000609097212 */ /* 0x000fe200078ec0ff */
[----:B------:R-:W-:Y:S01]  /*f1b0*/  FMUL.FTZ R190, R7, c[0x0][0x23c] ;  /* 0x00008f0007be7a20 */ /* 0x000fe20000410000 */
[----:B------:R-:W-:Y:S01]  /*f1c0*/  HSET2.LE.AND R6, R25, R172, PT ;  /* 0x000000ac19067233 */ /* 0x000fe20003803000 */
[----:B------:R-:W-:-:S04]  /*f1d0*/  PRMT R15, R20, 0x5410, R15 ;  /* 0x00005410140f7816 */ /* 0x000fc8000000000f */
[----:B------:R-:W-:Y:S01]  /*f1e0*/  MUFU.EX2 R164, R164 ;  /* 0x000000a400a47308 */ /* 0x000fe20000000800 */
[----:B--2---:R-:W-:-:S07]  /*f1f0*/  F2FP.PACK_AB R7, R188, R185 ;  /* 0x000000b9bc07723e */ /* 0x004fce00000000ff */
[----:B------:R-:W2:Y:S08]  /*f200*/  MUFU.EX2 R17, R17 ;  /* 0x0000001100117308 */ /* 0x000eb00000000800 */
[----:B------:R-:W-:Y:S08]  /*f210*/  MUFU.EX2 R186, R186 ;  /* 0x000000ba00ba7308 */ /* 0x000ff00000000800 */
[----:B------:R-:W1:Y:S01]  /*f220*/  MUFU.EX2 R187, R187 ;  /* 0x000000bb00bb7308 */ /* 0x000e620000000800 */
[----:B------:R-:W-:Y:S01]  /*f230*/  LOP3.LUT R6, R6, R7, RZ, 0xc0, !PT ;  /* 0x0000000706067212 */ /* 0x000fe200078ec0ff */
[----:B------:R-:W-:Y:S01]  /*f240*/  FMUL.FTZ R189, R4, c[0x0][0x23c] ;  /* 0x00008f0004bd7a20 */ /* 0x000fe20000410000 */
[--C-:B------:R-:W-:Y:S01]  /*f250*/  HSET2.LE.AND R7, R15, R172.reuse, PT ;  /* 0x000000ac0f077233 */ /* 0x100fe20003803000 */
[----:B---3--:R-:W-:Y:S01]  /*f260*/  F2FP.PACK_AB R4, R0, R3 ;  /* 0x000000030004723e */ /* 0x008fe200000000ff */
[--C-:B------:R-:W-:Y:S01]  /*f270*/  HSET2.LE.AND R21, R21, R172.reuse, PT ;  /* 0x000000ac15157233 */ /* 0x100fe20003803000 */
[----:B----4-:R-:W-:Y:S01]  /*f280*/  F2FP.PACK_AB R12, R183, R184 ;  /* 0x000000b8b70c723e */ /* 0x010fe200000000ff */
[----:B------:R-:W-:Y:S01]  /*f290*/  FMUL.FTZ R192, R10, c[0x0][0x23c] ;  /* 0x00008f000ac07a20 */ /* 0x000fe20000410000 */
[----:B------:R-:W-:Y:S01]  /*f2a0*/  LOP3.LUT R7, R7, R4, RZ, 0xc0, !PT ;  /* 0x0000000407077212 */ /* 0x000fe200078ec0ff */
[--C-:B------:R-:W-:Y:S01]  /*f2b0*/  HSET2.LE.AND R4, R13, R172.reuse, PT ;  /* 0x000000ac0d047233 */ /* 0x100fe20003803000 */
[----:B------:R-:W-:Y:S01]  /*f2c0*/  LOP3.LUT R10, R21, R12, RZ, 0xc0, !PT ;  /* 0x0000000c150a7212 */ /* 0x000fe200078ec0ff */
[----:B------:R-:W-:Y:S01]  /*f2d0*/  HSET2.LE.AND R5, R5, R172, PT ;  /* 0x000000ac05057233 */ /* 0x000fe20003803000 */
[----:B--2---:R-:W-:Y:S01]  /*f2e0*/  F2FP.PACK_AB R13, R17, R164 ;  /* 0x000000a4110d723e */ /* 0x004fe200000000ff */
[----:B------:R-:W2:Y:S01]  /*f2f0*/  LDSM.16.MT88.4 R20, [R212+0xa000] ;  /* 0x00a00000d414783b */ /* 0x000ea20000004200 */
[----:B-1----:R-:W-:-:S02]  /*f300*/  F2FP.PACK_AB R12, R187, R186 ;  /* 0x000000babb0c723e */ /* 0x002fc400000000ff */
[----:B------:R-:W-:Y:S02]  /*f310*/  LOP3.LUT R4, R4, R13, RZ, 0xc0, !PT ;  /* 0x0000000d04047212 */ /* 0x000fe400078ec0ff */
[----:B------:R-:W-:Y:S02]  /*f320*/  LOP3.LUT R5, R5, R12, RZ, 0xc0, !PT ;  /* 0x0000000c05057212 */ /* 0x000fe400078ec0ff */
[----:B------:R-:W1:Y:S01]  /*f330*/  LDSM.16.MT88.4 R12, [R210+0xa000] ;  /* 0x00a00000d20c783b */ /* 0x000e620000004200 */
[----:B------:R-:W-:Y:S01]  /*f340*/  MUFU.EX2 R16, R16 ;  /* 0x0000001000107308 */ /* 0x000fe20000000800 */
[----:B------:R-:W-:-:S07]  /*f350*/  SHF.R.U32.HI R26, RZ, 0x8, R26 ;  /* 0x00000008ff1a7819 */ /* 0x000fce000001161a */
[----:B------:R-:W3:Y:S01]  /*f360*/  MUFU.EX2 R2, R2 ;  /* 0x0000000200027308 */ /* 0x000ee20000000800 */
[----:B------:R-:W-:-:S07]  /*f370*/  PRMT R27, R27, 0x5410, R26 ;  /* 0x000054101b1b7816 */ /* 0x000fce000000001a */
[----:B------:R-:W4:Y:S08]  /*f380*/  MUFU.EX2 R192, R192 ;  /* 0x000000c000c07308 */ /* 0x000f300000000800 */
[----:B------:R-:W1:Y:S08]  /*f390*/  MUFU.EX2 R191, R191 ;  /* 0x000000bf00bf7308 */ /* 0x000e700000000800 */
[----:B------:R-:W2:Y:S08]  /*f3a0*/  MUFU.EX2 R190, R190 ;  /* 0x000000be00be7308 */ /* 0x000eb00000000800 */
[----:B------:R-:W2:Y:S01]  /*f3b0*/  MUFU.EX2 R189, R189 ;  /* 0x000000bd00bd7308 */ /* 0x000ea20000000800 */
[----:B------:R-:W-:Y:S01]  /*f3c0*/  HSET2.LE.AND R8, R27, R172, PT ;  /* 0x000000ac1b087233 */ /* 0x000fe20003803000 */
[----:B---3--:R-:W-:Y:S01]  /*f3d0*/  F2FP.PACK_AB R27, R2, R16 ;  /* 0x00000010021b723e */ /* 0x008fe200000000ff */
[----:B----4-:R-:W-:-:S02]  /*f3e0*/  FMUL.FTZ R60, R60, R192 ;  /* 0x000000c03c3c7220 */ /* 0x010fc40000410000 */
[----:B------:R-:W-:Y:S01]  /*f3f0*/  FMUL.FTZ R61, R61, R192 ;  /* 0x000000c03d3d7220 */ /* 0x000fe20000410000 */
[----:B------:R-:W-:Y:S01]  /*f400*/  LOP3.LUT R8, R8, R27, RZ, 0xc0, !PT ;  /* 0x0000001b08087212 */ /* 0x000fe200078ec0ff */
[-C--:B-1----:R-:W-:Y:S01]  /*f410*/  FMUL.FTZ R62, R62, R191.reuse ;  /* 0x000000bf3e3e7220 */ /* 0x082fe20000410000 */
[----:B------:R-:W-:Y:S01]  /*f420*/  LDSM.16.MT88.4 R24, [R210+0xb000] ;  /* 0x00b00000d218783b */ /* 0x000fe20000004200 */
[----:B------:R-:W-:Y:S02]  /*f430*/  FMUL.FTZ R63, R63, R191 ;  /* 0x000000bf3f3f7220 */ /* 0x000fe40000410000 */
[-C--:B--2---:R-:W-:Y:S02]  /*f440*/  FMUL.FTZ R64, R64, R190.reuse ;  /* 0x000000be40407220 */ /* 0x084fe40000410000 */
[----:B------:R-:W-:Y:S02]  /*f450*/  FMUL.FTZ R65, R65, R190 ;  /* 0x000000be41417220 */ /* 0x000fe40000410000 */
[----:B------:R-:W-:-:S02]  /*f460*/  FMUL.FTZ R160, R160, R192 ;  /* 0x000000c0a0a07220 */ /* 0x000fc40000410000 */
[-C--:B------:R-:W-:Y:S02]  /*f470*/  FMUL.FTZ R66, R66, R189.reuse ;  /* 0x000000bd42427220 */ /* 0x080fe40000410000 */
[----:B------:R-:W-:Y:S02]  /*f480*/  FMUL.FTZ R67, R67, R189 ;  /* 0x000000bd43437220 */ /* 0x000fe40000410000 */
        /* <DEDUP_REMOVED lines=32> */
[----:B------:R-:W-:Y:S07]  /*f690*/  HMMA.16816.F32 R64, R4, R168, R64 ;  /* 0x000000a80440723c */ /* 0x000fee0000001840 */
[----:B------:R-:W-:Y:S01]  /*f6a0*/  MOV R168, R30 ;  /* 0x0000001e00a87202 */ /* 0x000fe20000000f00 */
[----:B------:R-:W-:Y:S01]  /*f6b0*/  HMMA.16816.F32 R160, R8, R20, R160 ;  /* 0x0000001408a0723c */ /* 0x000fe200000018a0 */
[----:B------:R-:W-:-:S02]  /*f6c0*/  MOV R169, R31 ;  /* 0x0000001f00a97202 */ /* 0x000fc40000000f00 */
[----:B------:R-:W1:Y:S05]  /*f6d0*/  LDSM.16.MT88.4 R28, [R212+0xb000] ;  /* 0x00b00000d41c783b */ /* 0x000e6a0000004200 */
[----:B------:R-:W-:Y:S08]  /*f6e0*/  HMMA.16816.F32 R156, R4, R20, R156 ;  /* 0x00000014049c723c */ /* 0x000ff0000000189c */
[-C--:B------:R-:W-:Y:S08]  /*f6f0*/  HMMA.16816.F32 R40, R8, R22.reuse, R40 ;  /* 0x000000160828723c */ /* 0x080ff00000001828 */
[----:B------:R-:W-:Y:S01]  /*f700*/  HMMA.16816.F32 R36, R4, R22, R36 ;  /* 0x000000160424723c */ /* 0x000fe20000001824 */
[----:B------:R-:W2:Y:S07]  /*f710*/  LDSM.16.MT88.4 R20, [R209+0xb000] ;  /* 0x00b00000d114783b */ /* 0x000eae0000004200 */
[-C--:B------:R-:W-:Y:S08]  /*f720*/  HMMA.16816.F32 R44, R8, R12.reuse, R44 ;  /* 0x0000000c082c723c */ /* 0x080ff0000000182c */
[----:B------:R-:W-:Y:S08]  /*f730*/  HMMA.16816.F32 R48, R4, R12, R48 ;  /* 0x0000000c0430723c */ /* 0x000ff00000001830 */
[-C--:B------:R-:W-:Y:S08]  /*f740*/  HMMA.16816.F32 R56, R8, R14.reuse, R56 ;  /* 0x0000000e0838723c */ /* 0x080ff00000001838 */
[----:B------:R-:W-:Y:S01]  /*f750*/  HMMA.16816.F32 R52, R4, R14, R52 ;  /* 0x0000000e0434723c */ /* 0x000fe20000001834 */
[----:B------:R-:W3:Y:S01]  /*f760*/  LDSM.16.MT88.4 R12, [R208+0xb000] ;  /* 0x00b00000d00c783b */ /* 0x000ee20000004200 */
[----:B------:R-:W-:-:S02]  /*f770*/  FMUL.FTZ R72, R72, R192 ;  /* 0x000000c048487220 */ /* 0x000fc40000410000 */
[-C--:B------:R-:W-:Y:S02]  /*f780*/  FMUL.FTZ R73, R73, R192.reuse ;  /* 0x000000c049497220 */ /* 0x080fe40000410000 */
[-C--:B------:R-:W-:Y:S02]  /*f790*/  FMUL.FTZ R76, R76, R192.reuse ;  /* 0x000000c04c4c7220 */ /* 0x080fe40000410000 */
[----:B------:R-:W-:Y:S02]  /*f7a0*/  FMUL.FTZ R77, R77, R192 ;  /* 0x000000c04d4d7220 */ /* 0x000fe40000410000 */
        /* <DEDUP_REMOVED lines=40> */
[--C-:B------:R-:W-:Y:S02]  /*fa30*/  FFMA.FTZ R252, R173, c[0x0][0x23c], -R204.reuse ;  /* 0x00008f00adfc7a23 */ /* 0x100fe400000108cc */
[-C--:B------:R-:W-:Y:S02]  /*fa40*/  FMUL.FTZ R80, R80, R190.reuse ;  /* 0x000000be50507220 */ /* 0x080fe40000410000 */
[----:B------:R-:W-:Y:S02]  /*fa50*/  FMUL.FTZ R81, R81, R190 ;  /* 0x000000be51517220 */ /* 0x000fe40000410000 */
[-C--:B------:R-:W-:Y:S02]  /*fa60*/  FMUL.FTZ R82, R82, R189.reuse ;  /* 0x000000bd52527220 */ /* 0x080fe40000410000 */
[----:B------:R-:W-:Y:S01]  /*fa70*/  FMUL.FTZ R83, R83, R189 ;  /* 0x000000bd53537220 */ /* 0x000fe20000410000 */
[----:B------:R-:W-:Y:S01]  /*fa80*/  HMMA.16816.F32 R72, R8, R170, R72 ;  /* 0x000000aa0848723c */ /* 0x000fe20000001848 */
[----:B------:R-:W-:Y:S01]  /*fa90*/  FFMA.FTZ R242, R242, c[0x0][0x23c], -R204 ;  /* 0x00008f00f2f27a23 */ /* 0x000fe200000108cc */
[----:B------:R-:W4:Y:S01]  /*faa0*/  MUFU.EX2 R252, R252 ;  /* 0x000000fc00fc7308 */ /* 0x000f220000000800 */
[----:B------:R-:W-:-:S05]  /*fab0*/  FFMA.FTZ R243, R243, R192, R16 ;  /* 0x000000c0f3f37223 */ /* 0x000fca0000010010 */
[C---:B------:R-:W-:Y:S01]  /*fac0*/  HMMA.16816.F32 R76, R8.reuse, R32, R76 ;  /* 0x00000020084c723c */ /* 0x040fe2000000184c */
[----:B------:R-:W-:Y:S01]  /*fad0*/  FADD.FTZ R243, R2, R243 ;  /* 0x000000f302f37221 */ /* 0x000fe20000010000 */
[----:B------:R-:W-:Y:S06]  /*fae0*/  MUFU.EX2 R242, R242 ;  /* 0x000000f200f27308 */ /* 0x000fec0000000800 */
[C---:B------:R-:W-:Y:S08]  /*faf0*/  HMMA.16816.F32 R88, R8.reuse, R34, R88 ;  /* 0x000000220858723c */ /* 0x040ff00000001858 */
[C---:B-1----:R-:W-:Y:S08]  /*fb00*/  HMMA.16816.F32 R92, R8.reuse, R28, R92 ;  /* 0x0000001c085c723c */ /* 0x042ff0000000185c */
[C---:B------:R-:W-:Y:S08]  /*fb10*/  HMMA.16816.F32 R104, R8.reuse, R30, R104 ;  /* 0x0000001e0868723c */ /* 0x040ff00000001868 */
[C---:B------:R-:W-:Y:S08]  /*fb20*/  HMMA.16816.F32 R152, R8.reuse, R24, R152 ;  /* 0x000000180898723c */ /* 0x040ff00000001898 */
[C---:B------:R-:W-:Y:S08]  /*fb30*/  HMMA.16816.F32 R116, R8.reuse, R26, R116 ;  /* 0x0000001a0874723c */ /* 0x040ff00000001874 */
[C---:B--2---:R-:W-:Y:S08]  /*fb40*/  HMMA.16816.F32 R120, R8.reuse, R20, R120 ;  /* 0x000000140878723c */ /* 0x044ff00000001878 */
[C---:B------:R-:W-:Y:S08]  /*fb50*/  HMMA.16816.F32 R128, R8.reuse, R22, R128 ;  /* 0x000000160880723c */ /* 0x040ff00000001880 */
[C---:B---3--:R-:W-:Y:S08]  /*fb60*/  HMMA.16816.F32 R144, R8.reuse, R12, R144 ;  /* 0x0000000c0890723c */ /* 0x048ff00000001890 */
[----:B------:R-:W-:Y:S07]  /*fb70*/  HMMA.16816.F32 R136, R8, R14, R136 ;  /* 0x0000000e0888723c */ /* 0x000fee0000001888 */
[--C-:B------:R-:W-:Y:S01]  /*fb80*/  FFMA.FTZ R8, R205, c[0x0][0x23c], -R204.reuse ;  /* 0x00008f00cd087a23 */ /* 0x100fe200000108cc */
[----:B------:R-:W-:Y:S01]  /*fb90*/  HMMA.16816.F32 R80, R4, R32, R80 ;  /* 0x000000200450723c */ /* 0x000fe20000001850 */
[----:B------:R-:W-:Y:S01]  /*fba0*/  FFMA.FTZ R177, R177, c[0x0][0x23c], -R204 ;  /* 0x00008f00b1b17a23 */ /* 0x000fe200000108cc */
[----:B------:R1:W5:Y:S01]  /*fbb0*/  LDL.LU R205, [R1+0x30] ;  /* 0x0000300001cd7983 */ /* 0x0003620000300800 */
[----:B------:R-:W2:Y:S01]  /*fbc0*/  MUFU.EX2 R32, R8 ;  /* 0x0000000800207308 */ /* 0x000ea20000000800 */
[----:B------:R-:W-:-:S04]  /*fbd0*/  FADD.FTZ R184, R184, R243 ;  /* 0x000000f3b8b87221 */ /* 0x000fc80000010000 */
[----:B------:R-:W-:-:S03]  /*fbe0*/  FADD.FTZ R183, R183, R184 ;  /* 0x000000b8b7b77221 */ /* 0x000fc60000010000 */
[----:B------:R-:W3:Y:S01]  /*fbf0*/  MUFU.EX2 R204, R177 ;  /* 0x000000b100cc7308 */ /* 0x000ee20000000800 */
[--C-:B------:R-:W-:Y:S02]  /*fc00*/  FFMA.FTZ R193, R193, c[0x0][0x23c], -R250.reuse ;  /* 0x00008f00c1c17a23 */ /* 0x100fe400000108fa */
[--C-:B------:R-:W-:Y:S02]  /*fc10*/  FFMA.FTZ R195, R195, c[0x0][0x23c], -R250.reuse ;  /* 0x00008f00c3c37a23 */ /* 0x100fe400000108fa */
[--C-:B------:R-:W-:Y:S02]  /*fc20*/  FFMA.FTZ R197, R197, c[0x0][0x23c], -R250.reuse ;  /* 0x00008f00c5c57a23 */ /* 0x100fe400000108fa */
[----:B------:R-:W-:Y:S02]  /*fc30*/  FFMA.FTZ R250, R199, c[0x0][0x23c], -R250 ;  /* 0x00008f00c7fa7a23 */ /* 0x000fe400000108fa */
[----:B----4-:R-:W-:Y:S02]  /*fc40*/  FADD.FTZ R183, R252, R183 ;  /* 0x000000b7fcb77221 */ /* 0x010fe40000010000 */
[----:B------:R-:W-:-:S02]  /*fc50*/  FFMA.FTZ R199, R194, c[0x0][0x23c], -R249 ;  /* 0x00008f00c2c77a23 */ /* 0x000fc400000108f9 */
[--C-:B------:R-:W-:Y:S02]  /*fc60*/  FFMA.FTZ R196, R196, c[0x0][0x23c], -R249.reuse ;  /* 0x00008f00c4c47a23 */ /* 0x100fe400000108f9 */
[--C-:B------:R-:W-:Y:S02]  /*fc70*/  FFMA.FTZ R198, R198, c[0x0][0x23c], -R249.reuse ;  /* 0x00008f00c6c67a23 */ /* 0x100fe400000108f9 */
[----:B------:R-:W-:Y:S01]  /*fc80*/  FFMA.FTZ R249, R240, c[0x0][0x23c], -R249 ;  /* 0x00008f00f0f97a23 */ /* 0x000fe200000108f9 */
[----:B--2---:R-:W-:Y:S01]  /*fc90*/  MOV R240, R32 ;  /* 0x0000002000f07202 */ /* 0x004fe20000000f00 */
[-C--:B------:R-:W-:Y:S02]  /*fca0*/  FMUL.FTZ R96, R96, R190.reuse ;  /* 0x000000be60607220 */ /* 0x080fe40000410000 */
[----:B------:R-:W-:Y:S02]  /*fcb0*/  FMUL.FTZ R97, R97, R190 ;  /* 0x000000be61617220 */ /* 0x000fe40000410000 */
[----:B------:R-:W-:-:S02]  /*fcc0*/  FMUL.FTZ R98, R98, R189 ;  /* 0x000000bd62627220 */ /* 0x000fc40000410000 */
[----:B------:R-:W-:Y:S02]  /*fcd0*/  FMUL.FTZ R99, R99, R189 ;  /* 0x000000bd63637220 */ /* 0x000fe40000410000 */
[----:B------:R-:W-:Y:S02]  /*fce0*/  FADD.FTZ R183, R242, R183 ;  /* 0x000000b7f2b77221 */ /* 0x000fe40000010000 */
[----:B------:R-:W-:-:S04]  /*fcf0*/  IMAD.WIDE.U32 R10, R248, -0x2daee0ad, RZ ;  /* 0xd2511f53f80a7825 */ /* 0x000fc800078e00ff */
[----:B------:R-:W-:Y:S02]  /*fd00*/  FFMA.FTZ R174, R174, c[0x0][0x23c], -R251 ;  /* 0x00008f00aeae7a23 */ /* 0x000fe400000108fb */
[----:B------:R-:W-:Y:S01]  /*fd10*/  FADD.FTZ R183, R240, R183 ;  /* 0x000000b7f0b77221 */ /* 0x000fe20000010000 */
[----:B------:R-:W-:Y:S01]  /*fd20*/  HMMA.16816.F32 R96, R4, R28, R96 ;  /* 0x0000001c0460723c */ /* 0x000fe20000001860 */
[----:B------:R2:W-:Y:S01]  /*fd30*/  MUFU.EX2 R29, R174 ;  /* 0x000000ae001d7308 */ /* 0x0005e20000000800 */
[----:B------:R-:W-:Y:S01]  /*fd40*/  LOP3.LUT R8, R11, UR17, R206, 0x96, !PT ;  /* 0x000000110b087c12 */ /* 0x000fe2000f8e96ce */
[C---:B---3--:R-:W-:Y:S01]  /*fd50*/  FADD.FTZ R243, R204.reuse, R183 ;  /* 0x000000b7ccf37221 */ /* 0x048fe20000010000 */
[----:B------:R1:W5:Y:S01]  /*fd60*/  LDL.LU.64 R206, [R1+0x28] ;  /* 0x0000280001ce7983 */ /* 0x0003620000300a00 */
[----:B--2---:R-:W-:-:S03]  /*fd70*/  F2FP.PACK_AB R174, R204, R240 ;  /* 0x000000f0ccae723e */ /* 0x004fc600000000ff */
[----:B------:R1:W5:Y:S01]  /*fd80*/  LDL.LU R204, [R1+0x20] ;  /* 0x0000200001cc7983 */ /* 0x0003620000300800 */
[-C--:B------:R-:W-:Y:S02]  /*fd90*/  FMUL.FTZ R108, R108, R190.reuse ;  /* 0x000000be6c6c7220 */ /* 0x080fe40000410000 */
[-C--:B------:R-:W-:Y:S02]  /*fda0*/  FMUL.FTZ R109, R109, R190.reuse ;  /* 0x000000be6d6d7220 */ /* 0x080fe40000410000 */
[-C--:B------:R-:W-:Y:S02]  /*fdb0*/  FMUL.FTZ R110, R110, R189.reuse ;  /* 0x000000bd6e6e7220 */ /* 0x080fe40000410000 */
[----:B------:R-:W-:Y:S02]  /*fdc0*/  FMUL.FTZ R111, R111, R189 ;  /* 0x000000bd6f6f7220 */ /* 0x000fe40000410000 */
[----:B------:R-:W-:Y:S02]  /*fdd0*/  FFMA.FTZ R178, R178, c[0x0][0x23c], -R251 ;  /* 0x00008f00b2b27a23 */ /* 0x000fe400000108fb */
[----:B------:R-:W-:-:S02]  /*fde0*/  FMUL.FTZ R100, R100, R190 ;  /* 0x000000be64647220 */ /* 0x000fc40000410000 */
[-C--:B------:R-:W-:Y:S01]  /*fdf0*/  FMUL.FTZ R101, R101, R190.reuse ;  /* 0x000000be65657220 */ /* 0x080fe20000410000 */
[----:B------:R-:W-:Y:S01]  /*fe00*/  HMMA.16816.F32 R108, R4, R24, R108 ;  /* 0x00000018046c723c */ /* 0x000fe2000000186c */
[-C--:B------:R-:W-:Y:S01]  /*fe10*/  FMUL.FTZ R102, R102, R189.reuse ;  /* 0x000000bd66667220 */ /* 0x080fe20000410000 */
[----:B------:R-:W2:Y:S01]  /*fe20*/  MUFU.EX2 R24, R178 ;  /* 0x000000b200187308 */ /* 0x000ea20000000800 */
[----:B------:R-:W-:Y:S02]  /*fe30*/  FMUL.FTZ R103, R103, R189 ;  /* 0x000000bd67677220 */ /* 0x000fe40000410000 */
[----:B------:R-:W-:Y:S02]  /*fe40*/  FFMA.FTZ R175, R175, c[0x0][0x23c], -R251 ;  /* 0x00008f00afaf7a23 */ /* 0x000fe400000108fb */
[----:B------:R-:W-:-:S03]  /*fe50*/  FMUL.FTZ R112, R112, R190 ;  /* 0x000000be70707220 */ /* 0x000fc60000410000 */
[C---:B------:R-:W-:Y:S01]  /*fe60*/  HMMA.16816.F32 R100, R4.reuse, R30, R100 ;  /* 0x0000001e0464723c */ /* 0x040fe20000001864 */
[-C--:B------:R-:W-:Y:S01]  /*fe70*/  FMUL.FTZ R113, R113, R190.reuse ;  /* 0x000000be71717220 */ /* 0x080fe20000410000 */
[----:B------:R-:W3:Y:S01]  /*fe80*/  MUFU.EX2 R31, R175 ;  /* 0x000000af001f7308 */ /* 0x000ee20000000800 */
[-C--:B------:R-:W-:Y:S02]  /*fe90*/  FMUL.FTZ R114, R114, R189.reuse ;  /* 0x000000bd72727220 */ /* 0x080fe40000410000 */
[----:B------:R-:W-:Y:S02]  /*fea0*/  FMUL.FTZ R115, R115, R189 ;  /* 0x000000bd73737220 */ /* 0x000fe40000410000 */
[C---:B------:R-:W-:Y:S01]  /*feb0*/  LOP3.LUT R30, R10.reuse, 0xffff, RZ, 0xc0, !PT ;  /* 0x0000ffff0a1e7812 */ /* 0x040fe200078ec0ff */
[----:B------:R-:W-:Y:S01]  /*fec0*/  FFMA.FTZ R179, R179, c[0x0][0x23c], -R251 ;  /* 0x00008f00b3b37a23 */ /* 0x000fe200000108fb */
[----:B------:R-:W-:Y:S01]  /*fed0*/  LOP3.LUT R9, R10, 0xff, RZ, 0xc0, !PT ;  /* 0x000000ff0a097812 */ /* 0x000fe200078ec0ff */
[----:B------:R-:W-:Y:S01]  /*fee0*/  IMAD.WIDE.U32 R176, R176, -0x2daee0ad, RZ ;  /* 0xd2511f53b0b07825 */ /* 0x000fe200078e00ff */
[----:B------:R-:W-:Y:S01]  /*fef0*/  SHF.R.U32.HI R30, RZ, 0x8, R30 ;  /* 0x00000008ff1e7819 */ /* 0x000fe2000001161e */
[----:B------:R-:W-:Y:S02]  /*ff00*/  HMMA.16816.F32 R112, R4, R26, R112 ;  /* 0x0000001a0470723c */ /* 0x000fe40000001870 */
[----:B------:R-:W-:-:S02]  /*ff10*/  FMUL.FTZ R124, R124, R190 ;  /* 0x000000be7c7c7220 */ /* 0x000fc40000410000 */
[----:B------:R-:W-:Y:S02]  /*ff20*/  FMUL.FTZ R125, R125, R190 ;  /* 0x000000be7d7d7220 */ /* 0x000fe40000410000 */
[-C--:B------:R-:W-:Y:S02]  /*ff30*/  FMUL.FTZ R126, R126, R189.reuse ;  /* 0x000000bd7e7e7220 */ /* 0x080fe40000410000 */
[----:B------:R-:W-:Y:S01]  /*ff40*/  FMUL.FTZ R127, R127, R189 ;  /* 0x000000bd7f7f7220 */ /* 0x000fe20000410000 */
[----:B------:R-:W-:Y:S01]  /*ff50*/  PRMT R9, R9, 0x5410, R30 ;  /* 0x0000541009097816 */ /* 0x000fe2000000001e */
[----:B------:R4:W1:Y:S01]  /*ff60*/  MUFU.EX2 R248, R179 ;  /* 0x000000b300f87308 */ /* 0x0008620000000800 */
[--C-:B------:R-:W-:Y:S02]  /*ff70*/  SHF.R.U32.HI R26, RZ, 0x10, R10.reuse ;  /* 0x00000010ff1a7819 */ /* 0x100fe4000001160a */
[----:B------:R-:W-:Y:S02]  /*ff80*/  SHF.R.U32.HI R11, RZ, 0x18, R10 ;  /* 0x00000018ff0b7819 */ /* 0x000fe4000001160a */
[----:B--2---:R-:W-:-:S02]  /*ff90*/  MOV R251, R24 ;  /* 0x0000001800fb7202 */ /* 0x004fc40000000f00 */
[----:B------:R-:W-:Y:S02]  /*ffa0*/  MOV R30, R29 ;  /* 0x0000001d001e7202 */ /* 0x000fe40000000f00 */
[----:B------:R-:W-:Y:S02]  /*ffb0*/  LOP3.LUT R10, R177, UR17, R168, 0x96, !PT ;  /* 0x00000011b10a7c12 */ /* 0x000fe4000f8e96a8 */
[C---:B------:R-:W-:Y:S02]  /*ffc0*/  LOP3.LUT R28, R176.reuse, 0xffff, RZ, 0xc0, !PT ;  /* 0x0000ffffb01c7812 */ /* 0x040fe400078ec0ff */
[----:B------:R-:W-:Y:S02]  /*ffd0*/  LOP3.LUT R25, R176, 0xff, RZ, 0xc0, !PT ;  /* 0x000000ffb0197812 */ /* 0x000fe400078ec0ff */
[--C-:B------:R-:W-:Y:S02]  /*ffe0*/  SHF.R.U32.HI R27, RZ, 0x10, R176.reuse ;  /* 0x00000010ff1b7819 */ /* 0x100fe400000116b0 */
[----:B------:R-:W-:-:S02]  /*fff0*/  SHF.R.U32.HI R24, RZ, 0x18, R176 ;  /* 0x00000018ff187819 */ /* 0x000fc400000116b0 */
[----:B------:R-:W-:Y:S01]  /*10000*/  LOP3.LUT R29, R8, 0xffff, RZ, 0xc0, !PT ;  /* 0x0000ffff081d7812 */ /* 0x000fe200078ec0ff */
[----:B----4-:R-:W2:Y:S01]  /*10010*/  LDSM.16.MT88.4 R176, [R212+0xa800] ;  /* 0x00a80000d4b0783b */ /* 0x010ea20000004200 */
[----:B------:R-:W-:Y:S01]  /*10020*/  HMMA.16816.F32 R124, R4, R20, R124 ;  /* 0x00000014047c723c */ /* 0x000fe2000000187c */
[----:B------:R-:W-:Y:S02]  /*10030*/  LOP3.LUT R26, R26, 0xff, RZ, 0xc0, !PT ;  /* 0x000000ff1a1a7812 */ /* 0x000fe400078ec0ff */
[----:B------:R-:W-:Y:S01]  /*10040*/  SHF.R.U32.HI R29, RZ, 0x8, R29 ;  /* 0x00000008ff1d7819 */ /* 0x000fe2000001161d */
[----:B------:R-:W-:-:S03]  /*10050*/  FMUL.FTZ R148, R148, R190 ;  /* 0x000000be94947220 */ /* 0x000fc60000410000 */
[----:B------:R-:W-:Y:S01]  /*10060*/  LOP3.LUT R20, R8, 0xff, RZ, 0xc0, !PT ;  /* 0x000000ff08147812 */ /* 0x000fe200078ec0ff */
[----:B------:R-:W-:Y:S01]  /*10070*/  FMUL.FTZ R149, R149, R190 ;  /* 0x000000be95957220 */ /* 0x000fe20000410000 */
[----:B------:R3:W-:Y:S01]  /*10080*/  MUFU.EX2 R194, R250 ;  /* 0x000000fa00c27308 */ /* 0x0007e20000000800 */
[-C--:B------:R-:W-:Y:S01]  /*10090*/  FMUL.FTZ R150, R150, R189.reuse ;  /* 0x000000bd96967220 */ /* 0x080fe20000410000 */
[----:B------:R-:W-:Y:S01]  /*100a0*/  PRMT R21, R26, 0x5410, R11 ;  /* 0x000054101a157816 */ /* 0x000fe2000000000b */
[----:B------:R-:W-:Y:S01]  /*100b0*/  FMUL.FTZ R151, R151, R189 ;  /* 0x000000bd97977220 */ /* 0x000fe20000410000 */
[----:B------:R-:W-:Y:S02]  /*100c0*/  PRMT R11, R20, 0x5410, R29 ;  /* 0x00005410140b7816 */ /* 0x000fe4000000001d */
[----:B------:R-:W-:Y:S02]  /*100d0*/  SHF.R.U32.HI R20, RZ, 0x10, R8 ;  /* 0x00000010ff147819 */ /* 0x000fe40000011608 */
[----:B------:R-:W-:Y:S02]  /*100e0*/  MUFU.EX2 R193, R193 ;  /* 0x000000c100c17308 */ /* 0x000fe40000000800 */
[----:B------:R-:W-:Y:S01]  /*100f0*/  HMMA.16816.F32 R148, R4, R22, R148 ;  /* 0x000000160494723c */ /* 0x000fe20000001894 */
[----:B---3--:R-:W-:-:S02]  /*10100*/  MOV R250, R31 ;  /* 0x0000001f00fa7202 */ /* 0x008fc40000000f00 */
[----:B------:R-:W-:Y:S02]  /*10110*/  SHF.R.U32.HI R31, RZ, 0x18, R8 ;  /* 0x00000018ff1f7819 */ /* 0x000fe40000011608 */
[--C-:B------:R-:W-:Y:S01]  /*10120*/  SHF.R.U32.HI R8, RZ, 0x10, R10.reuse ;  /* 0x00000010ff087819 */ /* 0x100fe2000001160a */
[----:B------:R-:W-:Y:S01]  /*10130*/  MUFU.EX2 R195, R195 ;  /* 0x000000c300c37308 */ /* 0x000fe20000000800 */
[----:B------:R-:W-:Y:S02]  /*10140*/  SHF.R.U32.HI R23, RZ, 0x18, R10 ;  /* 0x00000018ff177819 */ /* 0x000fe4000001160a */
[----:B------:R-:W-:Y:S02]  /*10150*/  LOP3.LUT R8, R8, 0xff, RZ, 0xc0, !PT ;  /* 0x000000ff08087812 */ /* 0x000fe400078ec0ff */
[----:B------:R-:W-:-:S03]  /*10160*/  LOP3.LUT R20, R20, 0xff, RZ, 0xc0, !PT ;  /* 0x000000ff14147812 */ /* 0x000fc600078ec0ff */
[----:B------:R-:W-:Y:S01]  /*10170*/  MUFU.EX2 R197, R197 ;  /* 0x000000c500c57308 */ /* 0x000fe20000000800 */
[----:B------:R-:W-:Y:S02]  /*10180*/  LOP3.LUT R22, R10, 0xffff, RZ, 0xc0, !PT ;  /* 0x0000ffff0a167812 */ /* 0x000fe400078ec0ff */
[----:B------:R-:W-:-:S05]  /*10190*/  PRMT R23, R8, 0x5410, R23 ;  /* 0x0000541008177816 */ /* 0x000fca0000000017 */
[----:B------:R-:W-:Y:S01]  /*101a0*/  MUFU.EX2 R199, R199 ;  /* 0x000000c700c77308 */ /* 0x000fe20000000800 */
[----:B------:R-:W-:Y:S01]  /*101b0*/  LOP3.LUT R29, R10, 0xff, RZ, 0xc0, !PT ;  /* 0x000000ff0a1d7812 */ /* 0x000fe200078ec0ff */
[----:B------:R-:W-:Y:S01]  /*101c0*/  HSET2.LE.AND R8, R21, R172, PT ;  /* 0x000000ac15087233 */ /* 0x000fe20003803000 */
[----:B------:R-:W-:-:S05]  /*101d0*/  PRMT R31, R20, 0x5410, R31 ;  /* 0x00005410141f7816 */ /* 0x000fca000000001f */
[----:B------:R-:W-:Y:S01]  /*101e0*/  MUFU.EX2 R196, R196 ;  /* 0x000000c400c47308 */ /* 0x000fe20000000800 */
[----:B------:R-:W-:-:S07]  /*101f0*/  SHF.R.U32.HI R28, RZ, 0x8, R28 ;  /* 0x00000008ff1c7819 */ /* 0x000fce000001161c */
[----:B------:R-:W-:Y:S01]  /*10200*/  MUFU.EX2 R198, R198 ;  /* 0x000000c600c67308 */ /* 0x000fe20000000800 */
[----:B------:R-:W-:-:S07]  /*10210*/  LOP3.LUT R27, R27, 0xff, RZ, 0xc0, !PT ;  /* 0x000000ff1b1b7812 */ /* 0x000fce00078ec0ff */
[----:B------:R-:W3:Y:S01]  /*10220*/  MUFU.EX2 R249, R249 ;  /* 0x000000f900f97308 */ /* 0x000ee20000000800 */
[----:B------:R-:W-:Y:S02]  /*10230*/  SHF.R.U32.HI R10, RZ, 0x8, R22 ;  /* 0x00000008ff0a7819 */ /* 0x000fe40000011616 */
[----:B-1----:R-:W-:Y:S01]  /*10240*/  F2FP.PACK_AB R175, R248, R251 ;  /* 0x000000fbf8af723e */ /* 0x002fe200000000ff */
        /* <DEDUP_REMOVED lines=16> */
[----:B------:R-:W-:Y:S01]  /*10350*/  PRMT R25, R25, 0x5410, R28 ;  /* 0x0000541019197816 */ /* 0x000fe2000000001c */
[----:B------:R-:W-:Y:S01]  /*10360*/  HSET2.LE.AND R31, R31, R172, PT ;  /* 0x000000ac1f1f7233 */ /* 0x000fe20003803000 */
[----:B------:R-:W-:-:S02]  /*10370*/  PRMT R27, R27, 0x5410, R24 ;  /* 0x000054101b1b7816 */ /* 0x000fc40000000018 */
[----:B------:R-:W-:Y:S02]  /*10380*/  PRMT R29, R29, 0x5410, R10 ;  /* 0x000054101d1d7816 */ /* 0x000fe4000000000a */
[----:B------:R-:W-:Y:S02]  /*10390*/  LOP3.LUT R175, R8, R175, RZ, 0xc0, !PT ;  /* 0x000000af08af7212 */ /* 0x000fe400078ec0ff */
[----:B------:R-:W-:Y:S01]  /*103a0*/  F2FP.PACK_AB R8, R250, R30 ;  /* 0x0000001efa08723e */ /* 0x000fe200000000ff */
[C---:B------:R-:W-:Y:S01]  /*103b0*/  HMMA.16816.F32 R68, R4.reuse, R170, R68 ;  /* 0x000000aa0444723c */ /* 0x040fe20000001844 */
[--C-:B------:R-:W-:Y:S01]  /*103c0*/  HSET2.LE.AND R9, R9, R172.reuse, PT ;  /* 0x000000ac09097233 */ /* 0x100fe20003803000 */
[----:B---3--:R-:W-:Y:S01]  /*103d0*/  F2FP.PACK_AB R10, R249, R198 ;  /* 0x000000c6f90a723e */ /* 0x008fe200000000ff */
[--C-:B------:R-:W-:Y:S01]  /*103e0*/  HSET2.LE.AND R25, R25, R172.reuse, PT ;  /* 0x000000ac19197233 */ /* 0x100fe20003803000 */
[----:B------:R-:W-:Y:S01]  /*103f0*/  LOP3.LUT R173, R31, R8, RZ, 0xc0, !PT ;  /* 0x000000081fad7212 */ /* 0x000fe200078ec0ff */
[--C-:B------:R-:W-:Y:S01]  /*10400*/  HSET2.LE.AND R27, R27, R172.reuse, PT ;  /* 0x000000ac1b1b7233 */ /* 0x100fe20003803000 */
[----:B------:R-:W-:Y:S01]  /*10410*/  F2FP.PACK_AB R8, R196, R199 ;  /* 0x000000c7c408723e */ /* 0x000fe200000000ff */
[--C-:B------:R-:W-:Y:S01]  /*10420*/  HSET2.LE.AND R11, R11, R172.reuse, PT ;  /* 0x000000ac0b0b7233 */ /* 0x100fe20003803000 */
[----:B------:R-:W-:Y:S01]  /*10430*/  HMMA.16816.F32 R84, R4, R34, R84 ;  /* 0x000000220454723c */ /* 0x000fe20000001854 */
[----:B------:R-:W-:-:S02]  /*10440*/  HSET2.LE.AND R29, R29, R172, PT ;  /* 0x000000ac1d1d7233 */ /* 0x000fc40003803000 */
[----:B------:R-:W-:Y:S01]  /*10450*/  HSET2.LE.AND R23, R23, R172, PT ;  /* 0x000000ac17177233 */ /* 0x000fe20003803000 */
[----:B------:R-:W-:Y:S01]  /*10460*/  F2FP.PACK_AB R172, R242, R252 ;  /* 0x000000fcf2ac723e */ /* 0x000fe200000000ff */
[----:B------:R-:W1:Y:S03]  /*10470*/  LDSM.16.MT88.4 R168, [R210+0xa800] ;  /* 0x00a80000d2a8783b */ /* 0x000e660000004200 */
[----:B------:R-:W-:Y:S01]  /*10480*/  HMMA.16816.F32 R140, R4, R12, R140 ;  /* 0x0000000c048c723c */ /* 0x000fe2000000188c */
[----:B------:R-:W-:Y:S01]  /*10490*/  LOP3.LUT R174, R9, R174, RZ, 0xc0, !PT ;  /* 0x000000ae09ae7212 */ /* 0x000fe200078ec0ff */
[----:B------:R-:W3:Y:S01]  /*104a0*/  LDSM.16.MT88.4 R32, [R209+0xa800] ;  /* 0x00a80000d120783b */ /* 0x000ee20000004200 */
[----:B------:R-:W-:-:S05]  /*104b0*/  LOP3.LUT R172, R11, R172, RZ, 0xc0, !PT ;  /* 0x000000ac0bac7212 */ /* 0x000fca00078ec0ff */
[----:B------:R-:W-:Y:S01]  /*104c0*/  HMMA.16816.F32 R132, R4, R14, R132 ;  /* 0x0000000e0484723c */ /* 0x000fe20000001884 */
[----:B------:R-:W-:Y:S06]  /*104d0*/  LDSM.16.MT88.4 R12, [R209+0xb800] ;  /* 0x00b80000d10c783b */ /* 0x000fec0000004200 */
[----:B------:R-:W-:Y:S02]  /*104e0*/  F2FP.PACK_AB R6, R194, R197 ;  /* 0x000000c5c206723e */ /* 0x000fe400000000ff */
[----:B------:R-:W-:Y:S02]  /*104f0*/  F2FP.PACK_AB R4, R195, R193 ;  /* 0x000000c1c304723e */ /* 0x000fe400000000ff */
[----:B------:R-:W-:-:S02]  /*10500*/  LOP3.LUT R6, R25, R6, RZ, 0xc0, !PT ;  /* 0x0000000619067212 */ /* 0x000fc400078ec0ff */
[----:B------:R-:W-:Y:S02]  /*10510*/  LOP3.LUT R7, R27, R10, RZ, 0xc0, !PT ;  /* 0x0000000a1b077212 */ /* 0x000fe400078ec0ff */
[----:B------:R-:W-:Y:S01]  /*10520*/  LOP3.LUT R4, R29, R4, RZ, 0xc0, !PT ;  /* 0x000000041d047212 */ /* 0x000fe200078ec0ff */
[-C--:B--2---:R-:W-:Y:S01]  /*10530*/  HMMA.16816.F32 R160, R172, R176.reuse, R160 ;  /* 0x000000b0aca0723c */ /* 0x084fe200000018a0 */
[----:B------:R-:W-:Y:S01]  /*10540*/  LOP3.LUT R5, R23, R8, RZ, 0xc0, !PT ;  /* 0x0000000817057212 */ /* 0x000fe200078ec0ff */
[----:B------:R-:W-:Y:S04]  /*10550*/  LDSM.16.MT88.4 R24, [R212+0xb800] ;  /* 0x00b80000d418783b */ /* 0x000fe80000004200 */
[----:B------:R-:W-:Y:S02]  /*10560*/  LDSM.16.MT88.4 R20, [R210+0xb800] ;  /* 0x00b80000d214783b */ /* 0x000fe40000004200 */
[----:B------:R-:W-:Y:S02]  /*10570*/  HMMA.16816.F32 R156, R4, R176, R156 ;  /* 0x000000b0049c723c */ /* 0x000fe4000000189c */
[----:B------:R-:W-:Y:S05]  /*10580*/  LDSM.16.MT88.4 R8, [R208+0xb800] ;  /* 0x00b80000d008783b */ /* 0x000fea0000004200 */
[----:B------:R-:W-:-:S02]  /*10590*/  MOV R177, R30 ;  /* 0x0000001e00b17202 */ /* 0x000fc40000000f00 */
[----:B------:R-:W2:Y:S01]  /*105a0*/  LDSM.16.MT88.4 R28, [R208+0xa800] ;  /* 0x00a80000d01c783b */ /* 0x000ea20000004200 */
[----:B------:R-:W-:Y:S02]  /*105b0*/  FFMA.FTZ R182, R238, R191, R182 ;  /* 0x000000bfeeb67223 */ /* 0x000fe400000100b6 */
        /* <DEDUP_REMOVED lines=19> */
[----:B------:R-:W-:Y:S01]  /*106f0*/  HMMA.16816.F32 R40, R172, R178, R40 ;  /* 0x000000b2ac28723c */ /* 0x000fe20000001828 */
[----:B------:R-:W-:Y:S01]  /*10700*/  FADD.FTZ R3, R251, R180 ;  /* 0x000000b4fb037221 */ /* 0x000fe20000010000 */
[----:B------:R-:W-:Y:S01]  /*10710*/  @UP0 UIADD3 UR26, UR26, -0x6, URZ ;  /* 0xfffffffa1a1a0890 */ /* 0x000fe2000fffe03f */
[----:B------:R-:W-:-:S02]  /*10720*/  FADD.FTZ R197, R197, R188 ;  /* 0x000000bcc5c57221 */ /* 0x000fc40000010000 */
[----:B------:R-:W-:-:S03]  /*10730*/  FADD.FTZ R198, R198, R199 ;  /* 0x000000c7c6c67221 */ /* 0x000fc60000010000 */
[----:B-1----:R-:W-:Y:S01]  /*10740*/  HMMA.16816.F32 R44, R172, R168, R44 ;  /* 0x000000a8ac2c723c */ /* 0x002fe2000000182c */
[----:B------:R-:W-:Y:S02]  /*10750*/  FADD.FTZ R238, R248, R3 ;  /* 0x00000003f8ee7221 */ /* 0x000fe40000010000 */
[----:B------:R-:W-:Y:S02]  /*10760*/  FADD.FTZ R241, R194, R197 ;  /* 0x000000c5c2f17221 */ /* 0x000fe40000010000 */
[----:B------:R-:W-:-:S03]  /*10770*/  FADD.FTZ R239, R249, R198 ;  /* 0x000000c6f9ef7221 */ /* 0x000fc60000010000 */
[C---:B------:R-:W-:Y:S08]  /*10780*/  HMMA.16816.F32 R56, R172.reuse, R170, R56 ;  /* 0x000000aaac38723c */ /* 0x040ff00000001838 */
[C---:B---3--:R-:W-:Y:S08]  /*10790*/  HMMA.16816.F32 R60, R172.reuse, R32, R60 ;  /* 0x00000020ac3c723c */ /* 0x048ff0000000183c */
        /* <DEDUP_REMOVED lines=27> */
.L_x_885:
[----:B------:R-:W-:-:S12]  /*10950*/  UIADD3 UR26, UR31, -0x1, URZ ;  /* 0xffffffff1f1a7890 */ /* 0x000fd8000fffe03f */
.L_x_890:
[----:B------:R-:W-:-:S13]  /*10960*/  ISETP.LE.AND P0, PT, RZ, UR26, PT ;  /* 0x0000001aff007c0c */ /* 0x000fda000bf03270 */
[----:B------:R-:W-:Y:S05]  /*10970*/  @!P0 BRA `(.L_x_891) ;  /* 0x00002cb000008947 */ /* 0x000fea0003800000 */
[----:B------:R-:W-:Y:S01]  /*10980*/  IMAD.WIDE.U32 R248, R202, -0x326172a9, RZ ;  /* 0xcd9e8d57caf87825 */ /* 0x000fe200078e00ff */
[----:B------:R-:W1:Y:S01]  /*10990*/  LDC.U8 R240, c[0x0][0x2d8] ;  /* 0x0000b600fff07b82 */ /* 0x000e620000000000 */
[----:B------:R-:W-:Y:S01]  /*109a0*/  ULDC UR31, c[0x0][0x1a0] ;  /* 0x00006800001f7ab9 */ /* 0x000fe20000000800 */
[----:B------:R-:W-:Y:S01]  /*109b0*/  MOV R3, R166 ;  /* 0x000000a600037202 */ /* 0x000fe20000000f00 */
[----:B------:R-:W-:Y:S01]  /*109c0*/  IMAD.WIDE.U32 R250, R203, -0x326172a9, RZ ;  /* 0xcd9e8d57cbfa7825 */ /* 0x000fe200078e00ff */
[----:B------:R-:W-:Y:S01]  /*109d0*/  LOP3.LUT R4, R249, R201, RZ, 0x3c, !PT ;  /* 0x000000c9f9047212 */ /* 0x000fe200078e3cff */
[----:B------:R-:W-:Y:S01]  /*109e0*/  USHF.L.U32 UR31, UR31, 0x4, URZ ;  /* 0x000000041f1f7899 */ /* 0x000fe2000800063f */
[----:B------:R-:W-:Y:S01]  /*109f0*/  MOV R2, R167 ;  /* 0x000000a700027202 */ /* 0x000fe20000000f00 */
[----:B------:R-:W-:Y:S01]  /*10a00*/  IMAD.WIDE.U32 R8, R200, -0x2daee0ad, RZ ;  /* 0xd2511f53c8087825 */ /* 0x000fe200078e00ff */
[----:B------:R-:W-:Y:S01]  /*10a10*/  LOP3.LUT R201, R251, R201, RZ, 0x3c, !PT ;  /* 0x000000c9fbc97212 */ /* 0x000fe200078e3cff */
[----:B------:R-:W-:Y:S01]  /*10a20*/  USHF.L.U64.HI UR30, UR31, 0x1, UR27 ;  /* 0x000000011f1e7899 */ /* 0x000fe2000801021b */
[----:B------:R-:W-:Y:S01]  /*10a30*/  MOV R169, R18 ;  /* 0x0000001200a97202 */ /* 0x000fe20000000f00 */
[----:B------:R-:W-:Y:S01]  /*10a40*/  IMAD.WIDE.U32 R6, R4, -0x2daee0ad, RZ ;  /* 0xd2511f5304067825 */ /* 0x000fe200078e00ff */
[----:B------:R2:W-:Y:S01]  /*10a50*/  STL.64 [R1+0x10], R8 ;  /* 0x0000100801007387 */ /* 0x0005e20000100a00 */
[----:B------:R-:W-:Y:S01]  /*10a60*/  MOV R0, R165 ;  /* 0x000000a500007202 */ /* 0x000fe20000000f00 */
[----:B------:R-:W-:Y:S01]  /*10a70*/  USHF.L.U32 UR31, UR31, 0x1, URZ ;  /* 0x000000011f1f7899 */ /* 0x000fe2000800063f */
[----:B------:R-:W-:Y:S01]  /*10a80*/  IMAD.WIDE.U32 R4, R201, -0x2daee0ad, RZ ;  /* 0xd2511f53c9047825 */ /* 0x000fe200078e00ff */
[----:B------:R2:W-:Y:S01]  /*10a90*/  STL.64 [R1+0x8], R6 ;  /* 0x0000080601007387 */ /* 0x0005e20000100a00 */
[----:B------:R-:W-:-:S03]  /*10aa0*/  MOV R245, R247 ;  /* 0x000000f700f57202 */ /* 0x000fc60000000f00 */
[----:B------:R2:W-:Y:S01]  /*10ab0*/  STL.64 [R1], R4 ;  /* 0x0000000401007387 */ /* 0x0005e20000100a00 */
[----:B-1----:R-:W-:Y:S01]  /*10ac0*/  PRMT R240, R240, 0x7054, R240 ;  /* 0x00007054f0f07816 */ /* 0x002fe200000000f0 */
[----:B------:R-:W-:Y:S05]  /*10ad0*/  BRA `(.L_x_892) ;  /* 0x0000019000007947 */ /* 0x000fea0003800000 */
.L_x_894:
        /* <DEDUP_REMOVED lines=25> */
.L_x_892:
        /* <DEDUP_REMOVED lines=21> */
[----:B------:R-:W3:Y:S05]  /*10dc0*/  LDSM.16.M88.4 R172, [R217+0x8000] ;  /* 0x00800000d9ac783b */ /* 0x000eea0000000200 */
[----:B------:R-:W4:Y:S05]  /*10dd0*/  LDSM.16.M88.4 R176, [R218+0x2000] ;  /* 0x00200000dab0783b */ /* 0x000f2a0000000200 */
[----:B------:R-:W2:Y:S05]  /*10de0*/  LDSM.16.M88.4 R180, [R217+0x8800] ;  /* 0x00880000d9b4783b */ /* 0x000eaa0000000200 */
[----:B------:R-:W0:Y:S05]  /*10df0*/  LDGDEPBAR ;  /* 0x00000000000079af */ /* 0x000e2a0000000000 */
[----:B------:R-:W-:Y:S05]  /*10e00*/  LDSM.16.M88.4 R184, [R216] ;  /* 0x00000000d8b8783b */ /* 0x000fea0000000200 */
[----:B------:R-:W1:Y:S05]  /*10e10*/  LDSM.16.M88.4 R188, [R215] ;  /* 0x00000000d7bc783b */ /* 0x000e6a0000000200 */
[----:B-----5:R-:W1:Y:S05]  /*10e20*/  LDSM.16.M88.4 R192, [R216+0x2000] ;  /* 0x00200000d8c0783b */ /* 0x020e6a0000000200 */
[----:B------:R-:W1:Y:S01]  /*10e30*/  LDSM.16.M88.4 R196, [R207] ;  /* 0x00000000cfc4783b */ /* 0x000e620000000200 */
[-C--:B--23--:R-:W-:Y:S04]  /*10e40*/  HMMA.16816.F32 R4, R164, R172.reuse, RZ ;  /* 0x000000aca404723c */ /* 0x08cfe800000018ff */
[----:B------:R-:W-:Y:S04]  /*10e50*/  LDSM.16.M88.4 R200, [R214+0x2000] ;  /* 0x00200000d6c8783b */ /* 0x000fe80000000200 */
[C---:B----4-:R-:W-:Y:S08]  /*10e60*/  HMMA.16816.F32 R8, R176.reuse, R172, RZ ;  /* 0x000000acb008723c */ /* 0x050ff000000018ff */
[-C--:B------:R-:W-:Y:S08]  /*10e70*/  HMMA.16816.F32 R12, R176, R174.reuse, RZ ;  /* 0x000000aeb00c723c */ /* 0x080ff000000018ff */
[C---:B------:R-:W-:Y:S01]  /*10e80*/  HMMA.16816.F32 R16, R164.reuse, R174, RZ ;  /* 0x000000aea410723c */ /* 0x040fe200000018ff */
[----:B------:R-:W-:Y:S07]  /*10e90*/  LDSM.16.M88.4 R172, [R214] ;  /* 0x00000000d6ac783b */ /* 0x000fee0000000200 */
[-C--:B------:R-:W-:Y:S08]  /*10ea0*/  HMMA.16816.F32 R20, R164, R180.reuse, RZ ;  /* 0x000000b4a414723c */ /* 0x080ff000000018ff */
[C---:B------:R-:W-:Y:S08]  /*10eb0*/  HMMA.16816.F32 R24, R176.reuse, R180, RZ ;  /* 0x000000b4b018723c */ /* 0x040ff000000018ff */
[-C--:B------:R-:W-:Y:S01]  /*10ec0*/  HMMA.16816.F32 R28, R176, R182.reuse, RZ ;  /* 0x000000b6b01c723c */ /* 0x080fe200000018ff */
[----:B------:R-:W2:Y:S07]  /*10ed0*/  LDSM.16.M88.4 R176, [R211+0x8000] ;  /* 0x00800000d3b0783b */ /* 0x000eae0000000200 */
[----:B------:R-:W-:Y:S01]  /*10ee0*/  HMMA.16816.F32 R32, R164, R182, RZ ;  /* 0x000000b6a420723c */ /* 0x000fe200000018ff */
[----:B------:R-:W3:Y:S05]  /*10ef0*/  LDSM.16.M88.4 R164, [R211+0x8800] ;  /* 0x00880000d3a4783b */ /* 0x000eea0000000200 */
[----:B------:R-:W-:Y:S02]  /*10f00*/  LDSM.16.M88.4 R180, [R213] ;  /* 0x00000000d5b4783b */ /* 0x000fe40000000200 */
[-C--:B-1----:R-:W-:Y:S08]  /*10f10*/  HMMA.16816.F32 R4, R184, R188.reuse, R4 ;  /* 0x000000bcb804723c */ /* 0x082ff00000001804 */
[C---:B------:R-:W-:Y:S08]  /*10f20*/  HMMA.16816.F32 R8, R192.reuse, R188, R8 ;  /* 0x000000bcc008723c */ /* 0x040ff00000001808 */
        /* <DEDUP_REMOVED lines=8> */
[----:B------:R-:W1:Y:S05]  /*10fb0*/  LDSM.16.M88.4 R184, [R206+0x800] ;  /* 0x00080000ceb8783b */ /* 0x000e6a0000000200 */
        /* <DEDUP_REMOVED lines=23> */
[----:B------:R-:W1:Y:S05]  /*11130*/  LDSM.16.M88.4 R180, [R204] ;  /* 0x00000000ccb4783b */ /* 0x000e6a0000000200 */
        /* <DEDUP_REMOVED lines=18> */
[-C--:B------:R-:W-:Y:S08]  /*11260*/  HMMA.16816.F32 R20, R172, R180.reuse, R20 ;  /* 0x000000b4ac14723c */ /* 0x080ff00000001814 */
[C---:B------:R-:W-:Y:S08]  /*11270*/  HMMA.16816.F32 R24, R192.reuse, R180, R24 ;  /* 0x000000b4c018723c */ /* 0x040ff00000001818 */
[-C--:B------:R-:W-:Y:S01]  /*11280*/  HMMA.16816.F32 R28, R192, R182.reuse, R28 ;  /* 0x000000b6c01c723c */ /* 0x080fe2000000181c */
[----:B------:R-:W4:Y:S07]  /*11290*/  LDSM.16.M88.4 R192, [R213+0x6000] ;  /* 0x00600000d5c0783b */ /* 0x000f2e0000000200 */
[----:B------:R-:W-:Y:S01]  /*112a0*/  HMMA.16816.F32 R32, R172, R182, R32 ;  /* 0x000000b6ac20723c */ /* 0x000fe20000001820 */
[----:B------:R-:W1:Y:S01]  /*112b0*/  LDSM.16.M88.4 R172, [R206+0x1800] ;  /* 0x00180000ceac783b */ /* 0x000e620000000200 */
        /* <DEDUP_REMOVED lines=14> */
[-C--:B------:R-:W-:Y:S08]  /*113a0*/  HMMA.16816.F32 R20, R176, R172.reuse, R20 ;  /* 0x000000acb014723c */ /* 0x080ff00000001814 */
[C---:B------:R-:W-:Y:S08]  /*113b0*/  HMMA.16816.F32 R24, R192.reuse, R172, R24 ;  /* 0x000000acc018723c */ /* 0x040ff00000001818 */
[-C--:B------:R-:W-:Y:S08]  /*113c0*/  HMMA.16816.F32 R28, R192, R174.reuse, R28 ;  /* 0x000000aec01c723c */ /* 0x080ff0000000181c */
[----:B------:R-:W-:Y:S01]  /*113d0*/  HMMA.16816.F32 R32, R176, R174, R32 ;  /* 0x000000aeb020723c */ /* 0x000fe20000001820 */
[----:B------:R-:W-:-:S07]  /*113e0*/  @P0 BRA `(.L_x_894) ;  /* 0xfffff6f000000947 */ /* 0x000fce000383ffff */
.L_x_893:
[----:B------:R-:W2:Y:S01]  /*113f0*/  LDL.64 R178, [R1+0x10] ;  /* 0x0000100001b27983 */ /* 0x000ea20000100a00 */
[----:B------:R-:W-:Y:S02]  /*11400*/  FMNMX.FTZ R164, R4, R2, !PT ;  /* 0x0000000204a47209 */ /* 0x000fe40007810000 */
[----:B------:R-:W-:Y:S02]  /*11410*/  FMNMX.FTZ R166, R6, R3, !PT ;  /* 0x0000000306a67209 */ /* 0x000fe40007810000 */
[----:B------:R-:W-:Y:S01]  /*11420*/  FMNMX.FTZ R165, R5, R164, !PT ;  /* 0x000000a405a57209 */ /* 0x000fe20007810000 */
[----:B------:R-:W3:Y:S01]  /*11430*/  LDL.64 R194, [R1+0x8] ;  /* 0x0000080001c27983 */ /* 0x000ee20000100a00 */
[----:B------:R-:W-:Y:S02]  /*11440*/  FMNMX.FTZ R167, R7, R166, !PT ;  /* 0x000000a607a77209 */ /* 0x000fe40007810000 */
[----:B------:R-:W-:Y:S02]  /*11450*/  FMNMX.FTZ R164, R16, R165, !PT ;  /* 0x000000a510a47209 */ /* 0x000fe40007810000 */
[----:B------:R-:W-:Y:S01]  /*11460*/  FMNMX.FTZ R168, R8, R0, !PT ;  /* 0x0000000008a87209 */ /* 0x000fe20007810000 */
[----:B------:R-:W2:Y:S01]  /*11470*/  LDL.64 R192, [R1] ;  /* 0x0000000001c07983 */ /* 0x000ea20000100a00 */
        /* <DEDUP_REMOVED lines=17> */
[----:B------:R-:W-:Y:S04]  /*11590*/  FMNMX.FTZ R164, R28, R165, !PT ;  /* 0x000000a51ca47209 */ /* 0x000fe80007810000 */
[----:B------:R-:W-:Y:S01]  /*115a0*/  FMNMX.FTZ R173, R29, R164, !PT ;  /* 0x000000a41dad7209 */ /* 0x000fe20007810000 */
[----:B------:R-:W4:Y:S08]  /*115b0*/  SHFL.BFLY PT, R165, R172, 0x2, 0x1f ;  /* 0x0c401f00aca57f89 */ /* 0x000f3000000e0000 */
[----:B------:R-:W5:Y:S01]  /*115c0*/  SHFL.BFLY PT, R164, R173, 0x2, 0x1f ;  /* 0x0c401f00ada47f89 */ /* 0x000f6200000e0000 */
[--C-:B--2---:R-:W-:Y:S02]  /*115d0*/  LOP3.LUT R174, R193, UR14, R178.reuse, 0x96, !PT ;  /* 0x0000000ec1ae7c12 */ /* 0x104fe4000f8e96b2 */
[----:B-1----:R-:W-:Y:S02]  /*115e0*/  FMNMX.FTZ R170, R175, R166, !PT ;  /* 0x000000a6afaa7209 */ /* 0x002fe40007810000 */
[----:B----4-:R-:W-:Y:S01]  /*115f0*/  FMNMX.FTZ R171, R172, R165, !PT ;  /* 0x000000a5acab7209 */ /* 0x010fe20007810000 */
[----:B------:R-:W-:Y:S01]  /*11600*/  IMAD.WIDE.U32 R174, R174, -0x326172a9, RZ ;  /* 0xcd9e8d57aeae7825 */ /* 0x000fe200078e00ff */
[----:B-----5:R-:W-:Y:S01]  /*11610*/  FMNMX.FTZ R168, R173, R164, !PT ;  /* 0x000000a4ada87209 */ /* 0x020fe20007810000 */
[----:B------:R-:W1:Y:S01]  /*11620*/  SHFL.BFLY PT, R167, R170, 0x1, 0x1f ;  /* 0x0c201f00aaa77f89 */ /* 0x000e6200000e0000 */
[----:B---3--:R-:W-:Y:S05]  /*11630*/  LOP3.LUT R176, R195, UR14, R178, 0x96, !PT ;  /* 0x0000000ec3b07c12 */ /* 0x008fea000f8e96b2 */
[----:B------:R-:W-:Y:S02]  /*11640*/  IMAD.WIDE.U32 R176, R176, -0x326172a9, RZ ;  /* 0xcd9e8d57b0b07825 */ /* 0x000fe400078e00ff */
[----:B------:R-:W2:Y:S08]  /*11650*/  SHFL.BFLY PT, R166, R171, 0x1, 0x1f ;  /* 0x0c201f00aba67f89 */ /* 0x000eb000000e0000 */
[----:B------:R-:W3:Y:S01]  /*11660*/  SHFL.BFLY PT, R165, R168, 0x1, 0x1f ;  /* 0x0c201f00a8a57f89 */ /* 0x000ee200000e0000 */
[----:B-1----:R-:W-:Y:S02]  /*11670*/  FMNMX.FTZ R167, R170, R167, !PT ;  /* 0x000000a7aaa77209 */ /* 0x002fe40007810000 */
[----:B------:R-:W-:Y:S02]  /*11680*/  FMNMX.FTZ R170, R10, R169, !PT ;  /* 0x000000a90aaa7209 */ /* 0x000fe40007810000 */
[C---:B------:R-:W-:Y:S01]  /*11690*/  FSETP.NEU.FTZ.AND P1, PT, R167.reuse, -INF , PT ;  /* 0xff800000a700780b */ /* 0x040fe20003f3d000 */
[C---:B------:R-:W-:Y:S02]  /*116a0*/  FADD.FTZ R2, -R167.reuse, R2 ;  /* 0x00000002a7027221 */ /* 0x040fe40000010100 */
[----:B------:R-:W-:Y:S01]  /*116b0*/  FMUL.FTZ R182, R167, c[0x0][0x23c] ;  /* 0x00008f00a7b67a20 */ /* 0x000fe20000410000 */
[----:B--2---:R-:W-:Y:S01]  /*116c0*/  FMNMX.FTZ R166, R171, R166, !PT ;  /* 0x000000a6aba67209 */ /* 0x004fe20007810000 */
[----:B------:R-:W-:Y:S01]  /*116d0*/  FMUL.FTZ R164, R2, c[0x0][0x23c] ;  /* 0x00008f0002a47a20 */ /* 0x000fe20000410000 */
[----:B------:R-:W-:Y:S02]  /*116e0*/  FMNMX.FTZ R171, R11, R170, !PT ;  /* 0x000000aa0bab7209 */ /* 0x000fe40007810000 */
[----:B------:R-:W-:Y:S01]  /*116f0*/  FSEL R182, R182, RZ, P1 ;  /* 0x000000ffb6b67208 */ /* 0x000fe20000800000 */
[C---:B------:R-:W-:Y:S01]  /*11700*/  FADD.FTZ R2, -R166.reuse, R3 ;  /* 0x00000003a6027221 */ /* 0x040fe20000010100 */
[C---:B------:R-:W-:Y:S01]  /*11710*/  FSETP.NEU.FTZ.AND P1, PT, R166.reuse, -INF , PT ;  /* 0xff800000a600780b */ /* 0x040fe20003f3d000 */
[----:B------:R-:W-:Y:S01]  /*11720*/  FMUL.FTZ R181, R166, c[0x0][0x23c] ;  /* 0x00008f00a6b57a20 */ /* 0x000fe20000410000 */
[----:B---3--:R-:W-:Y:S01]  /*11730*/  FMNMX.FTZ R165, R168, R165, !PT ;  /* 0x000000a5a8a57209 */ /* 0x008fe20007810000 */
[----:B------:R-:W-:Y:S01]  /*11740*/  FMUL.FTZ R3, R2, c[0x0][0x23c] ;  /* 0x00008f0002037a20 */ /* 0x000fe20000410000 */
[----:B------:R-:W-:Y:S01]  /*11750*/  FMNMX.FTZ R168, R14, R171, !PT ;  /* 0x000000ab0ea87209 */ /* 0x000fe20007810000 */
[----:B------:R-:W-:Y:S01]  /*11760*/  FFMA.FTZ R184, R16, c[0x0][0x23c], -R182 ;  /* 0x00008f0010b87a23 */ /* 0x000fe200000108b6 */
[----:B------:R-:W-:Y:S01]  /*11770*/  FSEL R181, R181, RZ, P1 ;  /* 0x000000ffb5b57208 */ /* 0x000fe20000800000 */
[----:B------:R-:W-:Y:S01]  /*11780*/  FADD.FTZ R0, -R165, R0 ;  /* 0x00000000a5007221 */ /* 0x000fe20000010100 */
[----:B------:R-:W-:Y:S01]  /*11790*/  FMNMX.FTZ R171, R15, R168, !PT ;  /* 0x000000a80fab7209 */ /* 0x000fe20007810000 */
[C---:B------:R-:W-:Y:S01]  /*117a0*/  FMUL.FTZ R180, R165.reuse, c[0x0][0x23c] ;  /* 0x00008f00a5b47a20 */ /* 0x040fe20000410000 */
[----:B------:R-:W-:Y:S01]  /*117b0*/  FSETP.NEU.FTZ.AND P1, PT, R165, -INF , PT ;  /* 0xff800000a500780b */ /* 0x000fe20003f3d000 */
[----:B------:R-:W-:Y:S01]  /*117c0*/  FMUL.FTZ R2, R0, c[0x0][0x23c] ;  /* 0x00008f0000027a20 */ /* 0x000fe20000410000 */
[----:B------:R-:W-:Y:S01]  /*117d0*/  FMNMX.FTZ R0, R26, R171, !PT ;  /* 0x000000ab1a007209 */ /* 0x000fe20007810000 */
[--C-:B------:R-:W-:Y:S01]  /*117e0*/  FFMA.FTZ R186, R18, c[0x0][0x23c], -R181.reuse ;  /* 0x00008f0012ba7a23 */ /* 0x100fe200000108b5 */
[----:B------:R-:W-:Y:S01]  /*117f0*/  MOV R18, UR29 ;  /* 0x0000001d00127c02 */ /* 0x000fe20008000f00 */
[--C-:B------:R-:W-:Y:S01]  /*11800*/  FFMA.FTZ R187, R19, c[0x0][0x23c], -R181.reuse ;  /* 0x00008f0013bb7a23 */ /* 0x100fe200000108b5 */
[----:B------:R-:W-:Y:S01]  /*11810*/  FMNMX.FTZ R173, R27, R0, !PT ;  /* 0x000000001bad7209 */ /* 0x000fe20007810000 */
[--C-:B------:R-:W-:Y:S01]  /*11820*/  FFMA.FTZ R190, R6, c[0x0][0x23c], -R181.reuse ;  /* 0x00008f0006be7a23 */ /* 0x100fe200000108b5 */
[----:B------:R-:W-:Y:S01]  /*11830*/  LOP3.LUT R18, R179, UR26, R18, 0x96, !PT ;  /* 0x0000001ab3127c12 */ /* 0x000fe2000f8e9612 */
[----:B------:R-:W-:Y:S01]  /*11840*/  FFMA.FTZ R191, R7, c[0x0][0x23c], -R181 ;  /* 0x00008f0007bf7a23 */ /* 0x000fe200000108b5 */
[----:B------:R-:W-:Y:S01]  /*11850*/  FMNMX.FTZ R0, R30, R173, !PT ;  /* 0x000000ad1e007209 */ /* 0x000fe20007810000 */
[--C-:B------:R-:W-:Y:S01]  /*11860*/  FFMA.FTZ R185, R17, c[0x0][0x23c], -R182.reuse ;  /* 0x00008f0011b97a23 */ /* 0x100fe200000108b6 */
[----:B------:R-:W-:Y:S01]  /*11870*/  FSEL R180, R180, RZ, P1 ;  /* 0x000000ffb4b47208 */ /* 0x000fe20000800000 */
[--C-:B------:R-:W-:Y:S01]  /*11880*/  FFMA.FTZ R188, R4, c[0x0][0x23c], -R182.reuse ;  /* 0x00008f0004bc7a23 */ /* 0x100fe200000108b6 */
[----:B------:R-:W-:Y:S01]  /*11890*/  FMNMX.FTZ R171, R31, R0, !PT ;  /* 0x000000001fab7209 */ /* 0x000fe20007810000 */
[----:B------:R-:W-:Y:S01]  /*118a0*/  FFMA.FTZ R189, R5, c[0x0][0x23c], -R182 ;  /* 0x00008f0005bd7a23 */ /* 0x000fe200000108b6 */
[----:B------:R-:W-:Y:S01]  /*118b0*/  MUFU.EX2 R184, R184 ;  /* 0x000000b800b87308 */ /* 0x000fe20000000800 */
[--C-:B------:R-:W-:Y:S01]  /*118c0*/  FFMA.FTZ R193, R9, c[0x0][0x23c], -R180.reuse ;  /* 0x00008f0009c17a23 */ /* 0x100fe200000108b4 */
[----:B------:R-:W-:Y:S01]  /*118d0*/  UIADD3 UR26, UR26, -0x1, URZ ;  /* 0xffffffff1a1a7890 */ /* 0x000fe2000fffe03f */
[----:B------:R-:W1:Y:S01]  /*118e0*/  SHFL.BFLY PT, R0, R171, 0x2, 0x1f ;  /* 0x0c401f00ab007f89 */ /* 0x000e6200000e0000 */
[--C-:B------:R-:W-:Y:S02]  /*118f0*/  FFMA.FTZ R196, R12, c[0x0][0x23c], -R180.reuse ;  /* 0x00008f000cc47a23 */ /* 0x100fe400000108b4 */
[--C-:B------:R-:W-:Y:S02]  /*11900*/  FFMA.FTZ R197, R13, c[0x0][0x23c], -R180.reuse ;  /* 0x00008f000dc57a23 */ /* 0x100fe400000108b4 */
[----:B------:R-:W-:Y:S02]  /*11910*/  FFMA.FTZ R242, R28, c[0x0][0x23c], -R180 ;  /* 0x00008f001cf27a23 */ /* 0x000fe400000108b4 */
[----:B------:R-:W-:Y:S01]  /*11920*/  MUFU.EX2 R185, R185 ;  /* 0x000000b900b97308 */ /* 0x000fe20000000800 */
[----:B------:R-:W-:Y:S09]  /*11930*/  FFMA.FTZ R252, R20, c[0x0][0x23c], -R182 ;  /* 0x00008f0014fc7a23 */ /* 0x000ff200000108b6 */
[----:B------:R-:W-:Y:S01]  /*11940*/  MUFU.EX2 R186, R186 ;  /* 0x000000ba00ba7308 */ /* 0x000fe20000000800 */
[----:B-1----:R-:W-:Y:S01]  /*11950*/  FMNMX.FTZ R19, R171, R0, !PT ;  /* 0x00000000ab137209 */ /* 0x002fe20007810000 */
[----:B------:R-:W-:Y:S08]  /*11960*/  IMAD.WIDE.U32 R170, R18, -0x326172a9, RZ ;  /* 0xcd9e8d5712aa7825 */ /* 0x000ff000078e00ff */
[----:B------:R-:W-:Y:S01]  /*11970*/  MUFU.EX2 R187, R187 ;  /* 0x000000bb00bb7308 */ /* 0x000fe20000000800 */
[----:B------:R-:W1:Y:S01]  /*11980*/  SHFL.BFLY PT, R18, R19, 0x1, 0x1f ;  /* 0x0c201f0013127f89 */ /* 0x000e6200000e0000 */
[----:B------:R-:W-:Y:S02]  /*11990*/  LOP3.LUT R202, R177, UR13, R170, 0x96, !PT ;  /* 0x0000000db1ca7c12 */ /* 0x000fe4000f8e96aa */
[----:B------:R-:W-:Y:S02]  /*119a0*/  LOP3.LUT R168, R171, UR15, R248, 0x96, !PT ;  /* 0x0000000faba87c12 */ /* 0x000fe4000f8e96f8 */
[----:B------:R-:W-:Y:S01]  /*119b0*/  LOP3.LUT R170, R175, UR13, R170, 0x96, !PT ;  /* 0x0000000dafaa7c12 */ /* 0x000fe2000f8e96aa */
[----:B------:R-:W-:Y:S01]  /*119c0*/  IMAD.WIDE.U32 R202, R202, -0x2daee0ad, RZ ;  /* 0xd2511f53caca7825 */ /* 0x000fe200078e00ff */
[----:B------:R-:W-:Y:S02]  /*119d0*/  LOP3.LUT R0, R171, UR15, R250, 0x96, !PT ;  /* 0x0000000fab007c12 */ /* 0x000fe4000f8e96fa */
[----:B------:R-:W-:Y:S01]  /*119e0*/  MUFU.EX2 R188, R188 ;  /* 0x000000bc00bc7308 */ /* 0x000fe20000000800 */
        /* <DEDUP_REMOVED lines=10> */
[----:B-1----:R-:W-:Y:S02]  /*11a90*/  FMNMX.FTZ R18, R19, R18, !PT ;  /* 0x0000001213127209 */ /* 0x002fe40007810000 */
[----:B------:R-:W-:Y:S01]  /*11aa0*/  MUFU.EX2 R190, R190 ;  /* 0x000000be00be7308 */ /* 0x000fe20000000800 */
[----:B------:R-:W-:Y:S01]  /*11ab0*/  IMAD.WIDE.U32 R6, R0, -0x326172a9, RZ ;  /* 0xcd9e8d5700067825 */ /* 0x000fe200078e00ff */
[----:B------:R-:W-:Y:S03]  /*11ac0*/  FSETP.NEU.FTZ.AND P1, PT, R18, -INF , PT ;  /* 0xff8000001200780b */ /* 0x000fe60003f3d000 */
[----:B------:R-:W-:Y:S01]  /*11ad0*/  IMAD.WIDE.U32 R246, R168, -0x326172a9, RZ ;  /* 0xcd9e8d57a8f67825 */ /* 0x000fe200078e00ff */
[----:B------:R-:W-:Y:S03]  /*11ae0*/  LOP3.LUT R168, R179, UR11, R176, 0x96, !PT ;  /* 0x0000000bb3a87c12 */ /* 0x000fe6000f8e96b0 */
[----:B------:R-:W-:Y:S01]  /*11af0*/  FFMA.FTZ R192, R8, c[0x0][0x23c], -R180 ;  /* 0x00008f0008c07a23 */ /* 0x000fe200000108b4 */
[----:B------:R-:W-:Y:S01]  /*11b00*/  LOP3.LUT R8, R201, UR9, R178, 0x96, !PT ;  /* 0x00000009c9087c12 */ /* 0x000fe2000f8e96b2 */
[----:B------:R-:W-:Y:S01]  /*11b10*/  IMAD.WIDE.U32 R172, R168, -0x2daee0ad, RZ ;  /* 0xd2511f53a8ac7825 */ /* 0x000fe200078e00ff */
[----:B------:R-:W-:Y:S01]  /*11b20*/  LOP3.LUT R0, R247, UR11, R174, 0x96, !PT ;  /* 0x0000000bf7007c12 */ /* 0x000fe2000f8e96ae */
[----:B------:R-:W-:Y:S01]  /*11b30*/  MUFU.EX2 R191, R191 ;  /* 0x000000bf00bf7308 */ /* 0x000fe20000000800 */
[----:B------:R-:W-:Y:S01]  /*11b40*/  LOP3.LUT R246, R7, UR9, R246, 0x96, !PT ;  /* 0x0000000907f67c12 */ /* 0x000fe2000f8e96f6 */
[----:B------:R-:W-:Y:S01]  /*11b50*/  IMAD.WIDE.U32 R16, R8, -0x2daee0ad, RZ ;  /* 0xd2511f5308107825 */ /* 0x000fe200078e00ff */
[----:B------:R-:W-:Y:S03]  /*11b60*/  LOP3.LUT R202, R173, UR8, R202, 0x96, !PT ;  /* 0x00000008adca7c12 */ /* 0x000fe6000f8e96ca */
[----:B------:R-:W-:Y:S01]  /*11b70*/  IMAD.WIDE.U32 R8, R0, -0x2daee0ad, RZ ;  /* 0xd2511f5300087825 */ /* 0x000fe200078e00ff */
[----:B------:R-:W-:Y:S03]  /*11b80*/  LOP3.LUT R0, R17, UR6, R172, 0x96, !PT ;  /* 0x0000000611007c12 */ /* 0x000fe6000f8e96ac */
[----:B------:R-:W-:Y:S01]  /*11b90*/  IMAD.WIDE.U32 R246, R246, -0x2daee0ad, RZ ;  /* 0xd2511f53f6f67825 */ /* 0x000fe200078e00ff */
[----:B------:R-:W-:Y:S03]  /*11ba0*/  MUFU.EX2 R192, R192 ;  /* 0x000000c000c07308 */ /* 0x000fe60000000800 */
[----:B------:R-:W-:Y:S01]  /*11bb0*/  FMUL.FTZ R19, R18, c[0x0][0x23c] ;  /* 0x00008f0012137a20 */ /* 0x000fe20000410000 */
[----:B------:R-:W-:Y:S01]  /*11bc0*/  LOP3.LUT R8, R247, UR6, R8, 0x96, !PT ;  /* 0x00000006f7087c12 */ /* 0x000fe2000f8e9608 */
[----:B------:R-:W-:Y:S01]  /*11bd0*/  IMAD.WIDE.U32 R174, R0, -0x326172a9, RZ ;  /* 0xcd9e8d5700ae7825 */ /* 0x000fe200078e00ff */
[----:B------:R-:W-:Y:S02]  /*11be0*/  LOP3.LUT R0, R9, UR8, R170, 0x96, !PT ;  /* 0x0000000809007c12 */ /* 0x000fe4000f8e96aa */
[----:B------:R-:W-:Y:S01]  /*11bf0*/  FSEL R19, R19, RZ, P1 ;  /* 0x000000ff13137208 */ /* 0x000fe20000800000 */
[----:B------:R-:W-:Y:S01]  /*11c00*/  IMAD.WIDE.U32 R172, R8, -0x326172a9, RZ ;  /* 0xcd9e8d5708ac7825 */ /* 0x000fe200078e00ff */
[----:B------:R-:W-:Y:S01]  /*11c10*/  LOP3.LUT R168, R174, 0xffff, RZ, 0xc0, !PT ;  /* 0x0000ffffaea87812 */ /* 0x000fe200078ec0ff */
[----:B------:R-:W-:Y:S01]  /*11c20*/  MUFU.EX2 R193, R193 ;  /* 0x000000c100c17308 */ /* 0x000fe20000000800 */
[--C-:B------:R-:W-:Y:S01]  /*11c30*/  SHF.R.U32.HI R8, RZ, 0x10, R174.reuse ;  /* 0x00000010ff087819 */ /* 0x100fe200000116ae */
[----:B------:R-:W-:Y:S01]  /*11c40*/  IMAD.WIDE.U32 R4, R0, -0x326172a9, RZ ;  /* 0xcd9e8d5700047825 */ /* 0x000fe200078e00ff */
[----:B------:R-:W-:Y:S02]  /*11c50*/  LOP3.LUT R0, R172, 0xff, RZ, 0xc0, !PT ;  /* 0x000000ffac007812 */ /* 0x000fe400078ec0ff */
[----:B------:R-:W-:Y:S01]  /*11c60*/  LOP3.LUT R9, R174, 0xff, RZ, 0xc0, !PT ;  /* 0x000000ffae097812 */ /* 0x000fe200078ec0ff */
[----:B------:R-:W-:Y:S01]  /*11c70*/  FFMA.FTZ R195, R11, c[0x0][0x23c], -R19 ;  /* 0x00008f000bc37a23 */ /* 0x000fe20000010813 */
[----:B------:R-:W-:Y:S01]  /*11c80*/  LOP3.LUT R11, R172, 0xffff, RZ, 0xc0, !PT ;  /* 0x0000ffffac0b7812 */ /* 0x000fe200078ec0ff */
[----:B------:R-:W-:Y:S01]  /*11c90*/  IMAD.WIDE.U32 R202, R202, -0x326172a9, RZ ;  /* 0xcd9e8d57caca7825 */ /* 0x000fe200078e00ff */
[----:B------:R-:W-:Y:S01]  /*11ca0*/  SHF.R.U32.HI R171, RZ, 0x18, R174 ;  /* 0x00000018ffab7819 */ /* 0x000fe200000116ae */
[----:B------:R-:W1:Y:S01]  /*11cb0*/  MUFU.EX2 R164, R164 ;  /* 0x000000a400a47308 */ /* 0x000e620000000800 */
[----:B------:R-:W-:Y:S01]  /*11cc0*/  SHF.R.U32.HI R11, RZ, 0x8, R11 ;  /* 0x00000008ff0b7819 */ /* 0x000fe2000001160b */
[--C-:B------:R-:W-:Y:S01]  /*11cd0*/  FFMA.FTZ R194, R10, c[0x0][0x23c], -R19.reuse ;  /* 0x00008f000ac27a23 */ /* 0x100fe20000010813 */
[----:B------:R-:W-:Y:S01]  /*11ce0*/  LOP3.LUT R10, R173, UR16, R4, 0x96, !PT ;  /* 0x00000010ad0a7c12 */ /* 0x000fe2000f8e9604 */
[--C-:B------:R-:W-:Y:S01]  /*11cf0*/  FFMA.FTZ R198, R14, c[0x0][0x23c], -R19.reuse ;  /* 0x00008f000ec67a23 */ /* 0x100fe20000010813 */
[----:B------:R-:W-:Y:S01]  /*11d00*/  LOP3.LUT R177, R175, UR16, R202, 0x96, !PT ;  /* 0x00000010afb17c12 */ /* 0x000fe2000f8e96ca */
[----:B------:R-:W-:Y:S01]  /*11d10*/  FFMA.FTZ R199, R15, c[0x0][0x23c], -R19 ;  /* 0x00008f000fc77a23 */ /* 0x000fe20000010813 */
[--C-:B------:R-:W-:Y:S01]  /*11d20*/  SHF.R.U32.HI R12, RZ, 0x10, R172.reuse ;  /* 0x00000010ff0c7819 */ /* 0x100fe200000116ac */
[----:B------:R-:W-:Y:S01]  /*11d30*/  FFMA.FTZ R202, R34, c[0x0][0x23c], -R181 ;  /* 0x00008f0022ca7a23 */ /* 0x000fe200000108b5 */
[----:B------:R-:W-:Y:S01]  /*11d40*/  SHF.R.U32.HI R179, RZ, 0x18, R172 ;  /* 0x00000018ffb37819 */ /* 0x000fe200000116ac */
[----:B------:R-:W-:Y:S01]  /*11d50*/  MUFU.EX2 R194, R194 ;  /* 0x000000c200c27308 */ /* 0x000fe20000000800 */
[----:B------:R-:W-:Y:S01]  /*11d60*/  PRMT R13, R0, 0x5410, R11 ;  /* 0x00005410000d7816 */ /* 0x000fe2000000000b */
[----:B------:R-:W2:Y:S01]  /*11d70*/  LDSM.16.MT88.4 R172, [R212+0xa000] ;  /* 0x00a00000d4ac783b */ /* 0x000ea20000004200 */
[C---:B------:R-:W-:Y:S01]  /*11d80*/  LOP3.LUT R0, R10.reuse, 0xffff, RZ, 0xc0, !PT ;  /* 0x0000ffff0a007812 */ /* 0x040fe200078ec0ff */
[----:B------:R-:W-:Y:S01]  /*11d90*/  FFMA.FTZ R247, R29, c[0x0][0x23c], -R180 ;  /* 0x00008f001df77a23 */ /* 0x000fe200000108b4 */
[----:B------:R-:W-:Y:S01]  /*11da0*/  LOP3.LUT R11, R10, 0xff, RZ, 0xc0, !PT ;  /* 0x000000ff0a0b7812 */ /* 0x000fe200078ec0ff */
[--C-:B------:R-:W-:Y:S01]  /*11db0*/  HSET2.LE.AND R178, R13, R240.reuse, PT ;  /* 0x000000f00db27233 */ /* 0x100fe20003803000 */
[----:B------:R-:W-:Y:S01]  /*11dc0*/  SHF.R.U32.HI R0, RZ, 0x8, R0 ;  /* 0x00000008ff007819 */ /* 0x000fe20000011600 */
[----:B------:R-:W-:Y:S01]  /*11dd0*/  FFMA.FTZ R30, R30, c[0x0][0x23c], -R19 ;  /* 0x00008f001e1e7a23 */ /* 0x000fe20000010813 */
[----:B------:R-:W-:Y:S01]  /*11de0*/  SHF.R.U32.HI R168, RZ, 0x8, R168 ;  /* 0x00000008ffa87819 */ /* 0x000fe200000116a8 */
[----:B------:R-:W-:Y:S01]  /*11df0*/  MUFU.EX2 R195, R195 ;  /* 0x000000c300c37308 */ /* 0x000fe20000000800 */
[----:B------:R-:W-:Y:S01]  /*11e00*/  PRMT R11, R11, 0x5410, R0 ;  /* 0x000054100b0b7816 */ /* 0x000fe20000000000 */
[----:B------:R-:W-:Y:S01]  /*11e10*/  FADD.FTZ R0, -R18, R169 ;  /* 0x000000a912007221 */ /* 0x000fe20000010100 */
[----:B------:R-:W-:Y:S01]  /*11e20*/  LOP3.LUT R8, R8, 0xff, RZ, 0xc0, !PT ;  /* 0x000000ff08087812 */ /* 0x000fe200078ec0ff */
[----:B-1----:R-:W-:Y:S01]  /*11e30*/  FMUL.FTZ R40, R164, R40 ;  /* 0x00000028a4287220 */ /* 0x002fe20000410000 */
[----:B------:R-:W-:Y:S01]  /*11e40*/  PRMT R9, R9, 0x5410, R168 ;  /* 0x0000541009097816 */ /* 0x000fe200000000a8 */
[----:B------:R-:W-:Y:S01]  /*11e50*/  FMUL.FTZ R0, R0, c[0x0][0x23c] ;  /* 0x00008f0000007a20 */ /* 0x000fe20000410000 */
[----:B------:R-:W-:Y:S01]  /*11e60*/  PRMT R171, R8, 0x5410, R171 ;  /* 0x0000541008ab7816 */ /* 0x000fe200000000ab */
[--C-:B------:R-:W-:Y:S01]  /*11e70*/  HSET2.LE.AND R176, R11, R240.reuse, PT ;  /* 0x000000f00bb07233 */ /* 0x100fe20003803000 */
[C---:B------:R-:W-:Y:S01]  /*11e80*/  LOP3.LUT R168, R177.reuse, 0xffff, RZ, 0xc0, !PT ;  /* 0x0000ffffb1a87812 */ /* 0x040fe200078ec0ff */
[----:B------:R-:W1:Y:S01]  /*11e90*/  MUFU.EX2 R3, R3 ;  /* 0x0000000300037308 */ /* 0x000e620000000800 */
[--C-:B------:R-:W-:Y:S01]  /*11ea0*/  SHF.R.U32.HI R8, RZ, 0x10, R177.reuse ;  /* 0x00000010ff087819 */ /* 0x100fe200000116b1 */
[--C-:B------:R-:W-:Y:S01]  /*11eb0*/  HSET2.LE.AND R170, R9, R240.reuse, PT ;  /* 0x000000f009aa7233 */ /* 0x100fe20003803000 */
[----:B------:R-:W-:Y:S01]  /*11ec0*/  SHF.R.U32.HI R15, RZ, 0x10, R10 ;  /* 0x00000010ff0f7819 */ /* 0x000fe2000001160a */
[--C-:B------:R-:W-:Y:S01]  /*11ed0*/  HSET2.LE.AND R171, R171, R240.reuse, PT ;  /* 0x000000f0abab7233 */ /* 0x100fe20003803000 */
[----:B------:R-:W-:Y:S01]  /*11ee0*/  SHF.R.U32.HI R14, RZ, 0x8, R168 ;  /* 0x00000008ff0e7819 */ /* 0x000fe200000116a8 */
[C---:B------:R-:W-:Y:S01]  /*11ef0*/  FMUL.FTZ R41, R164.reuse, R41 ;  /* 0x00000029a4297220 */ /* 0x040fe20000410000 */
[----:B------:R-:W-:Y:S01]  /*11f00*/  LOP3.LUT R183, R177, 0xff, RZ, 0xc0, !PT ;  /* 0x000000ffb1b77812 */ /* 0x000fe200078ec0ff */
[----:B------:R-:W-:Y:S01]  /*11f10*/  FMUL.FTZ R44, R164, R44 ;  /* 0x0000002ca42c7220 */ /* 0x000fe20000410000 */
[----:B------:R-:W-:Y:S01]  /*11f20*/  LOP3.LUT R8, R8, 0xff, RZ, 0xc0, !PT ;  /* 0x000000ff08087812 */ /* 0x000fe200078ec0ff */
[----:B------:R-:W-:Y:S01]  /*11f30*/  MUFU.EX2 R196, R196 ;  /* 0x000000c400c47308 */ /* 0x000fe20000000800 */
[----:B------:R-:W-:Y:S01]  /*11f40*/  SHF.R.U32.HI R10, RZ, 0x18, R10 ;  /* 0x00000018ff0a7819 */ /* 0x000fe2000001160a */
[C---:B------:R-:W-:Y:S01]  /*11f50*/  FMUL.FTZ R45, R164.reuse, R45 ;  /* 0x0000002da42d7220 */ /* 0x040fe20000410000 */
[----:B------:R-:W-:Y:S01]  /*11f60*/  LOP3.LUT R15, R15, 0xff, RZ, 0xc0, !PT ;  /* 0x000000ff0f0f7812 */ /* 0x000fe200078ec0ff */
[C---:B------:R-:W-:Y:S01]  /*11f70*/  FMUL.FTZ R56, R164.reuse, R56 ;  /* 0x00000038a4387220 */ /* 0x040fe20000410000 */
[----:B------:R-:W-:Y:S01]  /*11f80*/  SHF.R.U32.HI R177, RZ, 0x18, R177 ;  /* 0x00000018ffb17819 */ /* 0x000fe200000116b1 */
[C---:B------:R-:W-:Y:S01]  /*11f90*/  FMUL.FTZ R57, R164.reuse, R57 ;  /* 0x00000039a4397220 */ /* 0x040fe20000410000 */
[----:B------:R-:W-:Y:S01]  /*11fa0*/  PRMT R183, R183, 0x5410, R14 ;  /* 0x00005410b7b77816 */ /* 0x000fe2000000000e */
[----:B------:R-:W-:Y:S01]  /*11fb0*/  FMUL.FTZ R60, R164, R60 ;  /* 0x0000003ca43c7220 */ /* 0x000fe20000410000 */
[----:B------:R-:W-:Y:S01]  /*11fc0*/  PRMT R15, R15, 0x5410, R10 ;  /* 0x000054100f0f7816 */ /* 0x000fe2000000000a */
[----:B------:R-:W3:Y:S01]  /*11fd0*/  MUFU.EX2 R197, R197 ;  /* 0x000000c500c57308 */ /* 0x000ee20000000800 */
[----:B------:R-:W-:Y:S01]  /*11fe0*/  PRMT R177, R8, 0x5410, R177 ;  /* 0x0000541008b17816 */ /* 0x000fe200000000b1 */
[--C-:B------:R-:W-:Y:S01]  /*11ff0*/  HSET2.LE.AND R168, R183, R240.reuse, PT ;  /* 0x000000f0b7a87233 */ /* 0x100fe20003803000 */
[----:B------:R-:W-:Y:S01]  /*12000*/  F2FP.PACK_AB R9, R185, R184 ;  /* 0x000000b8b909723e */ /* 0x000fe200000000ff */
[----:B-1----:R-:W-:Y:S01]  /*12010*/  FMUL.FTZ R42, R3, R42 ;  /* 0x0000002a032a7220 */ /* 0x002fe20000410000 */
[----:B------:R-:W-:Y:S01]  /*12020*/  F2FP.PACK_AB R8, R187, R186 ;  /* 0x000000babb08723e */ /* 0x000fe200000000ff */
[--C-:B------:R-:W-:Y:S01]  /*12030*/  HSET2.LE.AND R169, R177, R240.reuse, PT ;  /* 0x000000f0b1a97233 */ /* 0x100fe20003803000 */
[----:B------:R-:W-:Y:S01]  /*12040*/  LOP3.LUT R170, R170, R9, RZ, 0xc0, !PT ;  /* 0x00000009aaaa7212 */ /* 0x000fe200078ec0ff */
[--C-:B------:R-:W-:Y:S01]  /*12050*/  HSET2.LE.AND R177, R15, R240.reuse, PT ;  /* 0x000000f00fb17233 */ /* 0x100fe20003803000 */
[----:B------:R-:W-:Y:S01]  /*12060*/  LOP3.LUT R171, R171, R8, RZ, 0xc0, !PT ;  /* 0x00000008abab7212 */ /* 0x000fe200078ec0ff */
[----:B------:R-:W-:Y:S01]  /*12070*/  MUFU.EX2 R198, R198 ;  /* 0x000000c600c67308 */ /* 0x000fe20000000800 */
[----:B------:R-:W-:Y:S01]  /*12080*/  F2FP.PACK_AB R11, R189, R188 ;  /* 0x000000bcbd0b723e */ /* 0x000fe200000000ff */
[----:B------:R-:W-:Y:S01]  /*12090*/  FMUL.FTZ R43, R3, R43 ;  /* 0x0000002b032b7220 */ /* 0x000fe20000410000 */
[----:B------:R-:W-:Y:S01]  /*120a0*/  F2FP.PACK_AB R10, R191, R190 ;  /* 0x000000bebf0a723e */ /* 0x000fe200000000ff */
[----:B------:R-:W-:Y:S01]  /*120b0*/  FMUL.FTZ R34, R3, R154 ;  /* 0x0000009a03227220 */ /* 0x000fe20000410000 */
[----:B------:R-:W-:Y:S01]  /*120c0*/  F2FP.PACK_AB R9, R193, R192 ;  /* 0x000000c0c109723e */ /* 0x000fe200000000ff */
[----:B------:R-:W-:Y:S01]  /*120d0*/  FFMA.FTZ R183, R22, c[0x0][0x23c], -R181 ;  /* 0x00008f0016b77a23 */ /* 0x000fe200000108b5 */
[----:B------:R-:W-:Y:S01]  /*120e0*/  F2FP.PACK_AB R8, R195, R194 ;  /* 0x000000c2c308723e */ /* 0x000fe200000000ff */
[C---:B------:R-:W-:Y:S01]  /*120f0*/  FMUL.FTZ R46, R3.reuse, R46 ;  /* 0x0000002e032e7220 */ /* 0x040fe20000410000 */
[----:B------:R-:W-:Y:S01]  /*12100*/  LOP3.LUT R12, R12, 0xff, RZ, 0xc0, !PT ;  /* 0x000000ff0c0c7812 */ /* 0x000fe200078ec0ff */
[----:B------:R-:W1:Y:S01]  /*12110*/  MUFU.EX2 R199, R199 ;  /* 0x000000c700c77308 */ /* 0x000e620000000800 */
        /* <DEDUP_REMOVED lines=9> */
[----:B------:R-:W4:Y:S01]  /*121b0*/  MUFU.EX2 R2, R2 ;  /* 0x0000000200027308 */ /* 0x000f220000000800 */
[----:B------:R-:W5:Y:S01]  /*121c0*/  LDSM.16.MT88.4 R160, [R210+0xa000] ;  /* 0x00a00000d2a0783b */ /* 0x000f620000004200 */
[----:B---3--:R-:W-:Y:S01]  /*121d0*/  F2FP.PACK_AB R13, R197, R196 ;  /* 0x000000c4c50d723e */ /* 0x008fe200000000ff */
[C---:B------:R-:W-:Y:S01]  /*121e0*/  FMUL.FTZ R47, R3.reuse, R47 ;  /* 0x0000002f032f7220 */ /* 0x040fe20000410000 */
[--C-:B------:R-:W-:Y:S01]  /*121f0*/  HSET2.LE.AND R179, R179, R240.reuse, PT ;  /* 0x000000f0b3b37233 */ /* 0x100fe20003803000 */
[-C--:B--2---:R-:W-:Y:S01]  /*12200*/  HMMA.16816.F32 R8, R168, R172.reuse, R8 ;  /* 0x000000aca808723c */ /* 0x084fe20000001808 */
[----:B------:R-:W-:Y:S01]  /*12210*/  LOP3.LUT R178, R178, R13, RZ, 0xc0, !PT ;  /* 0x0000000db2b27212 */ /* 0x000fe200078ec0ff */
[C---:B------:R-:W-:Y:S02]  /*12220*/  FMUL.FTZ R58, R3.reuse, R58 ;  /* 0x0000003a033a7220 */ /* 0x040fe40000410000 */
[C---:B------:R-:W-:Y:S01]  /*12230*/  FMUL.FTZ R59, R3.reuse, R59 ;  /* 0x0000003b033b7220 */ /* 0x040fe20000410000 */
[----:B------:R-:W2:Y:S01]  /*12240*/  MUFU.EX2 R0, R0 ;  /* 0x0000000000007308 */ /* 0x000ea20000000800 */
[C---:B------:R-:W-:Y:S02]  /*12250*/  FMUL.FTZ R61, R164.reuse, R61 ;  /* 0x0000003da43d7220 */ /* 0x040fe40000410000 */
[----:B------:R-:W-:Y:S01]  /*12260*/  FMUL.FTZ R62, R3, R62 ;  /* 0x0000003e033e7220 */ /* 0x000fe20000410000 */
[----:B-1----:R-:W-:Y:S03]  /*12270*/  F2FP.PACK_AB R12, R199, R198 ;  /* 0x000000c6c70c723e */ /* 0x002fe600000000ff */
[----:B------:R-:W-:Y:S01]  /*12280*/  FMUL.FTZ R63, R3, R63 ;  /* 0x0000003f033f7220 */ /* 0x000fe20000410000 */
[----:B------:R-:W-:Y:S01]  /*12290*/  LOP3.LUT R179, R179, R12, RZ, 0xc0, !PT ;  /* 0x0000000cb3b37212 */ /* 0x000fe200078ec0ff */
[C---:B------:R-:W-:Y:S01]  /*122a0*/  FMUL.FTZ R72, R164.reuse, R72 ;  /* 0x00000048a4487220 */ /* 0x040fe20000410000 */
[----:B------:R1:W-:Y:S01]  /*122b0*/  MUFU.EX2 R7, R30 ;  /* 0x0000001e00077308 */ /* 0x0003e20000000800 */
[----:B------:R-:W-:Y:S02]  /*122c0*/  FMUL.FTZ R73, R164, R73 ;  /* 0x00000049a4497220 */ /* 0x000fe40000410000 */
[C---:B------:R-:W-:Y:S02]  /*122d0*/  FMUL.FTZ R74, R3.reuse, R74 ;  /* 0x0000004a034a7220 */ /* 0x040fe40000410000 */
[C---:B----4-:R-:W-:Y:S02]  /*122e0*/  FMUL.FTZ R12, R2.reuse, R156 ;  /* 0x0000009c020c7220 */ /* 0x050fe40000410000 */
[C---:B------:R-:W-:Y:S02]  /*122f0*/  FMUL.FTZ R13, R2.reuse, R157 ;  /* 0x0000009d020d7220 */ /* 0x040fe40000410000 */
[C---:B------:R-:W-:Y:S01]  /*12300*/  FMUL.FTZ R36, R2.reuse, R36 ;  /* 0x0000002402247220 */ /* 0x040fe20000410000 */
[----:B------:R-:W-:Y:S01]  /*12310*/  MUFU.EX2 R242, R242 ;  /* 0x000000f200f27308 */ /* 0x000fe20000000800 */
[C---:B------:R-:W-:Y:S02]  /*12320*/  FMUL.FTZ R37, R2.reuse, R37 ;  /* 0x0000002502257220 */ /* 0x040fe40000410000 */
[----:B------:R-:W-:Y:S02]  /*12330*/  FMUL.FTZ R48, R2, R48 ;  /* 0x0000003002307220 */ /* 0x000fe40000410000 */
[C---:B--2---:R-:W-:Y:S02]  /*12340*/  FMUL.FTZ R14, R0.reuse, R158 ;  /* 0x0000009e000e7220 */ /* 0x044fe40000410000 */
[----:B------:R-:W-:Y:S02]  /*12350*/  FMUL.FTZ R15, R0, R159 ;  /* 0x0000009f000f7220 */ /* 0x000fe40000410000 */
[----:B------:R-:W2:Y:S01]  /*12360*/  LDSM.16.MT88.4 R156, [R209+0xa000] ;  /* 0x00a00000d19c783b */ /* 0x000ea20000004200 */
[----:B------:R-:W-:Y:S01]  /*12370*/  FMUL.FTZ R49, R2, R49 ;  /* 0x0000003102317220 */ /* 0x000fe20000410000 */
[----:B------:R-:W-:Y:S01]  /*12380*/  MUFU.EX2 R247, R247 ;  /* 0x000000f700f77308 */ /* 0x000fe20000000800 */
[C---:B------:R-:W-:Y:S02]  /*12390*/  FMUL.FTZ R50, R0.reuse, R50 ;  /* 0x0000003200327220 */ /* 0x040fe40000410000 */
[C---:B------:R-:W-:Y:S01]  /*123a0*/  HMMA.16816.F32 R12, R176.reuse, R172, R12 ;  /* 0x000000acb00c723c */ /* 0x040fe2000000180c */
[C---:B------:R-:W-:Y:S02]  /*123b0*/  FMUL.FTZ R38, R0.reuse, R38 ;  /* 0x0000002600267220 */ /* 0x040fe40000410000 */
[C---:B------:R-:W-:Y:S02]  /*123c0*/  FMUL.FTZ R39, R0.reuse, R39 ;  /* 0x0000002700277220 */ /* 0x040fe40000410000 */
[C---:B-1----:R-:W-:Y:S02]  /*123d0*/  FMUL.FTZ R30, R0.reuse, R142 ;  /* 0x0000008e001e7220 */ /* 0x042fe40000410000 */
[----:B------:R-:W-:Y:S01]  /*123e0*/  FMUL.FTZ R51, R0, R51 ;  /* 0x0000003300337220 */ /* 0x000fe20000410000 */
[----:B------:R-:W-:Y:S01]  /*123f0*/  MOV R172, R200 ;  /* 0x000000c800ac7202 */ /* 0x000fe20000000f00 */
[C---:B------:R-:W-:Y:S01]  /*12400*/  FMUL.FTZ R52, R2.reuse, R52 ;  /* 0x0000003402347220 */ /* 0x040fe20000410000 */
[-C--:B------:R-:W-:Y:S01]  /*12410*/  HMMA.16816.F32 R36, R176, R174.reuse, R36 ;  /* 0x000000aeb024723c */ /* 0x080fe20000001824 */
[----:B------:R-:W-:Y:S01]  /*12420*/  MUFU.EX2 R202, R202 ;  /* 0x000000ca00ca7308 */ /* 0x000fe20000000800 */
[----:B------:R-:W-:Y:S01]  /*12430*/  FMUL.FTZ R53, R2, R53 ;  /* 0x0000003502357220 */ /* 0x000fe20000410000 */
[----:B------:R-:W-:Y:S01]  /*12440*/  MOV R173, R201 ;  /* 0x000000c900ad7202 */ /* 0x000fe20000000f00 */
[C---:B------:R-:W-:Y:S02]  /*12450*/  FMUL.FTZ R54, R0.reuse, R54 ;  /* 0x0000003600367220 */ /* 0x040fe40000410000 */
[----:B------:R-:W-:Y:S02]  /*12460*/  FMUL.FTZ R55, R0, R55 ;  /* 0x0000003700377220 */ /* 0x000fe40000410000 */
[C---:B------:R-:W-:Y:S01]  /*12470*/  HMMA.16816.F32 R40, R168.reuse, R174, R40 ;  /* 0x000000aea828723c */ /* 0x040fe20000001828 */
[C---:B------:R-:W-:Y:S02]  /*12480*/  FMUL.FTZ R64, R2.reuse, R64 ;  /* 0x0000004002407220 */ /* 0x040fe40000410000 */
[----:B------:R-:W-:Y:S01]  /*12490*/  MUFU.EX2 R252, R252 ;  /* 0x000000fc00fc7308 */ /* 0x000fe20000000800 */
[----:B------:R-:W-:Y:S02]  /*124a0*/  FMUL.FTZ R65, R2, R65 ;  /* 0x0000004102417220 */ /* 0x000fe40000410000 */
[C---:B------:R-:W-:Y:S02]  /*124b0*/  FMUL.FTZ R66, R0.reuse, R66 ;  /* 0x0000004200427220 */ /* 0x040fe40000410000 */
[-C--:B-----5:R-:W-:Y:S01]  /*124c0*/  HMMA.16816.F32 R44, R168, R160.reuse, R44 ;  /* 0x000000a0a82c723c */ /* 0x0a0fe2000000182c */
[----:B------:R-:W-:Y:S03]  /*124d0*/  FMUL.FTZ R67, R0, R67 ;  /* 0x0000004300437220 */ /* 0x000fe60000410000 */
[C---:B------:R-:W-:Y:S02]  /*124e0*/  FMUL.FTZ R68, R2.reuse, R68 ;  /* 0x0000004402447220 */ /* 0x040fe40000410000 */
[----:B------:R-:W-:Y:S02]  /*124f0*/  FMUL.FTZ R69, R2, R69 ;  /* 0x0000004502457220 */ /* 0x000fe40000410000 */
[C---:B------:R-:W-:Y:S01]  /*12500*/  HMMA.16816.F32 R48, R176.reuse, R160, R48 ;  /* 0x000000a0b030723c */ /* 0x040fe20000001830 */
[C---:B------:R-:W-:Y:S03]  /*12510*/  FMUL.FTZ R70, R0.reuse, R70 ;  /* 0x0000004600467220 */ /* 0x040fe60000410000 */
[----:B------:R-:W-:Y:S02]  /*12520*/  FMUL.FTZ R71, R0, R71 ;  /* 0x0000004700477220 */ /* 0x000fe40000410000 */
[C---:B------:R-:W-:Y:S02]  /*12530*/  FMUL.FTZ R75, R3.reuse, R75 ;  /* 0x0000004b034b7220 */ /* 0x040fe40000410000 */
[-C--:B------:R-:W-:Y:S01]  /*12540*/  HMMA.16816.F32 R52, R176, R162.reuse, R52 ;  /* 0x000000a2b034723c */ /* 0x080fe20000001834 */
[C---:B------:R-:W-:Y:S03]  /*12550*/  FMUL.FTZ R76, R164.reuse, R76 ;  /* 0x0000004ca44c7220 */ /* 0x040fe60000410000 */
[----:B------:R-:W-:Y:S02]  /*12560*/  FMUL.FTZ R77, R164, R77 ;  /* 0x0000004da44d7220 */ /* 0x000fe40000410000 */
[C---:B------:R-:W-:Y:S02]  /*12570*/  FMUL.FTZ R78, R3.reuse, R78 ;  /* 0x0000004e034e7220 */ /* 0x040fe40000410000 */
[C---:B------:R-:W-:Y:S01]  /*12580*/  HMMA.16816.F32 R56, R168.reuse, R162, R56 ;  /* 0x000000a2a838723c */ /* 0x040fe20000001838 */
[----:B------:R-:W1:Y:S03]  /*12590*/  LDSM.16.MT88.4 R160, [R208+0xa000] ;  /* 0x00a00000d0a0783b */ /* 0x000e660000004200 */
[C---:B------:R-:W-:Y:S02]  /*125a0*/  FMUL.FTZ R79, R3.reuse, R79 ;  /* 0x0000004f034f7220 */ /* 0x040fe40000410000 */
[C---:B------:R-:W-:Y:S02]  /*125b0*/  FMUL.FTZ R80, R2.reuse, R80 ;  /* 0x0000005002507220 */ /* 0x040fe40000410000 */
[-C--:B--2---:R-:W-:Y:S01]  /*125c0*/  HMMA.16816.F32 R60, R168, R156.reuse, R60 ;  /* 0x0000009ca83c723c */ /* 0x084fe2000000183c */
        /* <DEDUP_REMOVED lines=8> */
[----:B------:R-:W-:Y:S03]  /*12650*/  FMUL.FTZ R87, R0, R87 ;  /* 0x0000005700577220 */ /* 0x000fe60000410000 */
[C---:B------:R-:W-:Y:S02]  /*12660*/  FMUL.FTZ R88, R164.reuse, R88 ;  /* 0x00000058a4587220 */ /* 0x040fe40000410000 */
[C---:B------:R-:W-:Y:S02]  /*12670*/  FMUL.FTZ R89, R164.reuse, R89 ;  /* 0x00000059a4597220 */ /* 0x040fe40000410000 */
[C---:B------:R-:W-:Y:S01]  /*12680*/  HMMA.16816.F32 R72, R168.reuse, R158, R72 ;  /* 0x0000009ea848723c */ /* 0x040fe20000001848 */
[----:B------:R-:W2:Y:S03]  /*12690*/  LDSM.16.MT88.4 R156, [R212+0xb000] ;  /* 0x00b00000d49c783b */ /* 0x000ea60000004200 */
[C---:B------:R-:W-:Y:S02]  /*126a0*/  FMUL.FTZ R90, R3.reuse, R90 ;  /* 0x0000005a035a7220 */ /* 0x040fe40000410000 */
[C---:B------:R-:W-:Y:S02]  /*126b0*/  FMUL.FTZ R91, R3.reuse, R91 ;  /* 0x0000005b035b7220 */ /* 0x040fe40000410000 */
[C---:B------:R-:W-:Y:S01]  /*126c0*/  FMUL.FTZ R92, R164.reuse, R92 ;  /* 0x0000005ca45c7220 */ /* 0x040fe20000410000 */
[-C--:B-1----:R-:W-:Y:S03]  /*126d0*/  HMMA.16816.F32 R76, R168, R160.reuse, R76 ;  /* 0x000000a0a84c723c */ /* 0x082fe6000000184c */
[C---:B------:R-:W-:Y:S02]  /*126e0*/  FMUL.FTZ R93, R164.reuse, R93 ;  /* 0x0000005da45d7220 */ /* 0x040fe40000410000 */
[C---:B------:R-:W-:Y:S02]  /*126f0*/  FMUL.FTZ R94, R3.reuse, R94 ;  /* 0x0000005e035e7220 */ /* 0x040fe40000410000 */
[C---:B------:R-:W-:Y:S01]  /*12700*/  FMUL.FTZ R95, R3.reuse, R95 ;  /* 0x0000005f035f7220 */ /* 0x040fe20000410000 */
[C---:B------:R-:W-:Y:S01]  /*12710*/  HMMA.16816.F32 R80, R176.reuse, R160, R80 ;  /* 0x000000a0b050723c */ /* 0x040fe20000001850 */
[C---:B------:R-:W-:Y:S03]  /*12720*/  FMUL.FTZ R104, R164.reuse, R104 ;  /* 0x00000068a4687220 */ /* 0x040fe60000410000 */
[----:B------:R-:W-:Y:S02]  /*12730*/  FMUL.FTZ R105, R164, R105 ;  /* 0x00000069a4697220 */ /* 0x000fe40000410000 */
[C---:B------:R-:W-:Y:S02]  /*12740*/  FMUL.FTZ R106, R3.reuse, R106 ;  /* 0x0000006a036a7220 */ /* 0x040fe40000410000 */
[-C--:B------:R-:W-:Y:S01]  /*12750*/  HMMA.16816.F32 R84, R176, R162.reuse, R84 ;  /* 0x000000a2b054723c */ /* 0x080fe20000001854 */
[----:B------:R-:W-:Y:S03]  /*12760*/  FMUL.FTZ R107, R3, R107 ;  /* 0x0000006b036b7220 */ /* 0x000fe60000410000 */
[--C-:B------:R-:W-:Y:S02]  /*12770*/  FFMA.FTZ R200, R32, c[0x0][0x23c], -R182.reuse ;  /* 0x00008f0020c87a23 */ /* 0x100fe400000108b6 */
[C---:B------:R-:W-:Y:S02]  /*12780*/  FMUL.FTZ R32, R164.reuse, R152 ;  /* 0x00000098a4207220 */ /* 0x040fe40000410000 */
[C---:B------:R-:W-:Y:S01]  /*12790*/  HMMA.16816.F32 R88, R168.reuse, R162, R88 ;  /* 0x000000a2a858723c */ /* 0x040fe20000001858 */
[----:B------:R-:W1:Y:S01]  /*127a0*/  LDSM.16.MT88.4 R160, [R210+0xb000] ;  /* 0x00b00000d2a0783b */ /* 0x000e620000004200 */
[----:B------:R-:W-:Y:S02]  /*127b0*/  MUFU.EX2 R200, R200 ;  /* 0x000000c800c87308 */ /* 0x000fe40000000800 */
[----:B------:R-:W-:Y:S02]  /*127c0*/  FFMA.FTZ R201, R33, c[0x0][0x23c], -R182 ;  /* 0x00008f0021c97a23 */ /* 0x000fe400000108b6 */
[----:B------:R-:W-:Y:S02]  /*127d0*/  FMUL.FTZ R33, R164, R153 ;  /* 0x00000099a4217220 */ /* 0x000fe40000410000 */
[-C--:B--2---:R-:W-:Y:S01]  /*127e0*/  HMMA.16816.F32 R92, R168, R156.reuse, R92 ;  /* 0x0000009ca85c723c */ /* 0x084fe2000000185c */
[C---:B------:R-:W-:Y:S03]  /*127f0*/  FMUL.FTZ R96, R2.reuse, R96 ;  /* 0x0000006002607220 */ /* 0x040fe60000410000 */
[----:B------:R-:W-:Y:S01]  /*12800*/  FMUL.FTZ R97, R2, R97 ;  /* 0x0000006102617220 */ /* 0x000fe20000410000 */
[----:B------:R-:W-:Y:S01]  /*12810*/  MUFU.EX2 R201, R201 ;  /* 0x000000c900c97308 */ /* 0x000fe20000000800 */
[C---:B------:R-:W-:Y:S02]  /*12820*/  FMUL.FTZ R98, R0.reuse, R98 ;  /* 0x0000006200627220 */ /* 0x040fe40000410000 */
[----:B------:R-:W-:Y:S04]  /*12830*/  FMUL.FTZ R99, R0, R99 ;  /* 0x0000006300637220 */ /* 0x000fe80000410000 */
[C---:B------:R-:W-:Y:S02]  /*12840*/  FMUL.FTZ R116, R164.reuse, R116 ;  /* 0x00000074a4747220 */ /* 0x040fe40000410000 */
[----:B------:R-:W-:Y:S01]  /*12850*/  FMUL.FTZ R117, R164, R117 ;  /* 0x00000075a4757220 */ /* 0x000fe20000410000 */
[C---:B------:R-:W-:Y:S01]  /*12860*/  HMMA.16816.F32 R96, R176.reuse, R156, R96 ;  /* 0x0000009cb060723c */ /* 0x040fe20000001860 */
[C---:B------:R-:W-:Y:S02]  /*12870*/  FMUL.FTZ R100, R2.reuse, R100 ;  /* 0x0000006402647220 */ /* 0x040fe40000410000 */
[----:B------:R-:W-:Y:S02]  /*12880*/  FMUL.FTZ R101, R2, R101 ;  /* 0x0000006502657220 */ /* 0x000fe40000410000 */
[C---:B------:R-:W-:Y:S02]  /*12890*/  FMUL.FTZ R102, R0.reuse, R102 ;  /* 0x0000006600667220 */ /* 0x040fe40000410000 */
[----:B------:R-:W-:Y:S01]  /*128a0*/  FMUL.FTZ R103, R0, R103 ;  /* 0x0000006700677220 */ /* 0x000fe20000410000 */
[----:B------:R-:W-:Y:S01]  /*128b0*/  LOP3.LUT R156, R203, UR7, R172, 0x96, !PT ;  /* 0x00000007cb9c7c12 */ /* 0x000fe2000f8e96ac */
[--C-:B------:R-:W-:Y:S03]  /*128c0*/  FFMA.FTZ R203, R35, c[0x0][0x23c], -R181.reuse ;  /* 0x00008f0023cb7a23 */ /* 0x100fe600000108b5 */
[----:B------:R-:W-:Y:S02]  /*128d0*/  FMUL.FTZ R35, R3, R155 ;  /* 0x0000009b03237220 */ /* 0x000fe40000410000 */
[-C--:B------:R-:W-:Y:S01]  /*128e0*/  HMMA.16816.F32 R100, R176, R158.reuse, R100 ;  /* 0x0000009eb064723c */ /* 0x080fe20000001864 */
[----:B------:R-:W2:Y:S01]  /*128f0*/  LDSM.16.MT88.4 R152, [R209+0xb000] ;  /* 0x00b00000d198783b */ /* 0x000ea20000004200 */
[----:B------:R-:W-:Y:S01]  /*12900*/  FFMA.FTZ R181, R23, c[0x0][0x23c], -R181 ;  /* 0x00008f0017b57a23 */ /* 0x000fe200000108b5 */
[----:B------:R-:W3:Y:S01]  /*12910*/  MUFU.EX2 R203, R203 ;  /* 0x000000cb00cb7308 */ /* 0x000ee20000000800 */
[C---:B------:R-:W-:Y:S02]  /*12920*/  FMUL.FTZ R118, R3.reuse, R118 ;  /* 0x0000007603767220 */ /* 0x040fe40000410000 */
[C---:B------:R-:W-:Y:S02]  /*12930*/  FMUL.FTZ R119, R3.reuse, R119 ;  /* 0x0000007703777220 */ /* 0x040fe40000410000 */
[C---:B------:R-:W-:Y:S01]  /*12940*/  HMMA.16816.F32 R104, R168.reuse, R158, R104 ;  /* 0x0000009ea868723c */ /* 0x040fe20000001868 */
[C---:B------:R-:W-:Y:S03]  /*12950*/  FMUL.FTZ R120, R164.reuse, R120 ;  /* 0x00000078a4787220 */ /* 0x040fe60000410000 */
[----:B------:R-:W-:Y:S02]  /*12960*/  FMUL.FTZ R121, R164, R121 ;  /* 0x00000079a4797220 */ /* 0x000fe40000410000 */
[----:B------:R-:W-:Y:S02]  /*12970*/  FMUL.FTZ R122, R3, R122 ;  /* 0x0000007a037a7220 */ /* 0x000fe40000410000 */
[-C--:B-1----:R-:W-:Y:S01]  /*12980*/  HMMA.16816.F32 R32, R168, R160.reuse, R32 ;  /* 0x000000a0a820723c */ /* 0x082fe20000001820 */
[C---:B------:R-:W-:Y:S03]  /*12990*/  FMUL.FTZ R108, R2.reuse, R108 ;  /* 0x0000006c026c7220 */ /* 0x040fe60000410000 */
[----:B------:R-:W-:Y:S02]  /*129a0*/  FMUL.FTZ R109, R2, R109 ;  /* 0x0000006d026d7220 */ /* 0x000fe40000410000 */
[C---:B------:R-:W-:Y:S02]  /*129b0*/  FMUL.FTZ R110, R0.reuse, R110 ;  /* 0x0000006e006e7220 */ /* 0x040fe40000410000 */
[----:B------:R-:W-:Y:S04]  /*129c0*/  FMUL.FTZ R111, R0, R111 ;  /* 0x0000006f006f7220 */ /* 0x000fe80000410000 */
[----:B------:R-:W-:Y:S01]  /*129d0*/  IMAD.WIDE.U32 R158, R156, -0x2daee0ad, RZ ;  /* 0xd2511f539c9e7825 */ /* 0x000fe200078e00ff */
[----:B------:R-:W-:Y:S02]  /*129e0*/  LOP3.LUT R156, R5, UR7, R6, 0x96, !PT ;  /* 0x00000007059c7c12 */ /* 0x000fe4000f8e9606 */
        /* <DEDUP_REMOVED lines=9> */
[----:B------:R-:W-:Y:S01]  /*12a80*/  IMAD.WIDE.U32 R156, R156, -0x2daee0ad, RZ ;  /* 0xd2511f539c9c7825 */ /* 0x000fe200078e00ff */
[----:B------:R-:W-:Y:S02]  /*12a90*/  MUFU.EX2 R5, R183 ;  /* 0x000000b700057308 */ /* 0x000fe40000000800 */
[----:B------:R-:W-:Y:S01]  /*12aa0*/  SHF.R.U32.HI R161, RZ, 0x18, R158 ;  /* 0x00000018ffa17819 */ /* 0x000fe2000001169e */
[----:B------:R-:W-:Y:S01]  /*12ab0*/  FMUL.FTZ R123, R3, R123 ;  /* 0x0000007b037b7220 */ /* 0x000fe20000410000 */
[-C--:B------:R-:W-:Y:S01]  /*12ac0*/  HMMA.16816.F32 R112, R176, R162.reuse, R112 ;  /* 0x000000a2b070723c */ /* 0x080fe20000001870 */
[----:B------:R-:W-:Y:S01]  /*12ad0*/  LOP3.LUT R160, R157, UR17, R246, 0x96, !PT ;  /* 0x000000119da07c12 */ /* 0x000fe2000f8e96f6 */
[----:B------:R-:W-:Y:S01]  /*12ae0*/  FFMA.FTZ R31, R31, c[0x0][0x23c], -R19 ;  /* 0x00008f001f1f7a23 */ /* 0x000fe20000010813 */
[----:B------:R-:W-:Y:S01]  /*12af0*/  LOP3.LUT R174, R156, 0xffff, RZ, 0xc0, !PT ;  /* 0x0000ffff9cae7812 */ /* 0x000fe200078ec0ff */
[----:B------:R-:W-:Y:S01]  /*12b00*/  FFMA.FTZ R182, R21, c[0x0][0x23c], -R182 ;  /* 0x00008f0015b67a23 */ /* 0x000fe200000108b6 */
[--C-:B------:R-:W-:Y:S01]  /*12b10*/  SHF.R.U32.HI R175, RZ, 0x10, R156.reuse ;  /* 0x00000010ffaf7819 */ /* 0x100fe2000001169c */
[----:B------:R-:W1:Y:S01]  /*12b20*/  MUFU.EX2 R6, R181 ;  /* 0x000000b500067308 */ /* 0x000e620000000800 */
[C---:B------:R-:W-:Y:S01]  /*12b30*/  FMUL.FTZ R128, R164.reuse, R128 ;  /* 0x00000080a4807220 */ /* 0x040fe20000410000 */
[C---:B------:R-:W-:Y:S01]  /*12b40*/  HMMA.16816.F32 R116, R168.reuse, R162, R116 ;  /* 0x000000a2a874723c */ /* 0x040fe20000001874 */
[----:B------:R-:W-:Y:S03]  /*12b50*/  FMUL.FTZ R129, R164, R129 ;  /* 0x00000081a4817220 */ /* 0x000fe60000410000 */
[C---:B------:R-:W-:Y:S01]  /*12b60*/  FMUL.FTZ R130, R3.reuse, R130 ;  /* 0x0000008203827220 */ /* 0x040fe20000410000 */
[----:B------:R-:W-:Y:S01]  /*12b70*/  LOP3.LUT R172, R172, 0xff, RZ, 0xc0, !PT ;  /* 0x000000ffacac7812 */ /* 0x000fe200078ec0ff */
[----:B------:R-:W-:Y:S01]  /*12b80*/  FMUL.FTZ R131, R3, R131 ;  /* 0x0000008303837220 */ /* 0x000fe20000410000 */
[----:B------:R-:W-:Y:S01]  /*12b90*/  LOP3.LUT R163, R156, 0xff, RZ, 0xc0, !PT ;  /* 0x000000ff9ca37812 */ /* 0x000fe200078ec0ff */
[-C--:B--2---:R-:W-:Y:S01]  /*12ba0*/  HMMA.16816.F32 R120, R168, R152.reuse, R120 ;  /* 0x00000098a878723c */ /* 0x084fe20000001878 */
[----:B------:R-:W-:Y:S01]  /*12bb0*/  SHF.R.U32.HI R162, RZ, 0x18, R156 ;  /* 0x00000018ffa27819 */ /* 0x000fe2000001169c */
[----:B------:R2:W-:Y:S01]  /*12bc0*/  MUFU.EX2 R17, R31 ;  /* 0x0000001f00117308 */ /* 0x0005e20000000800 */
[----:B------:R-:W4:Y:S01]  /*12bd0*/  LDSM.16.MT88.4 R156, [R208+0xb000] ;  /* 0x00b00000d09c783b */ /* 0x000f220000004200 */
[C---:B------:R-:W-:Y:S01]  /*12be0*/  FMUL.FTZ R124, R2.reuse, R124 ;  /* 0x0000007c027c7220 */ /* 0x040fe20000410000 */
[----:B------:R-:W-:Y:S01]  /*12bf0*/  SHF.R.U32.HI R174, RZ, 0x8, R174 ;  /* 0x00000008ffae7819 */ /* 0x000fe200000116ae */
[----:B------:R-:W-:Y:S02]  /*12c00*/  FMUL.FTZ R125, R2, R125 ;  /* 0x0000007d027d7220 */ /* 0x000fe40000410000 */
[C---:B------:R-:W-:Y:S01]  /*12c10*/  FMUL.FTZ R126, R0.reuse, R126 ;  /* 0x0000007e007e7220 */ /* 0x040fe20000410000 */
[----:B------:R-:W-:Y:S03]  /*12c20*/  PRMT R163, R163, 0x5410, R174 ;  /* 0x00005410a3a37816 */ /* 0x000fe600000000ae */
[----:B------:R-:W-:Y:S01]  /*12c30*/  FMUL.FTZ R127, R0, R127 ;  /* 0x0000007f007f7220 */ /* 0x000fe20000410000 */
[----:B------:R-:W5:Y:S01]  /*12c40*/  MUFU.EX2 R246, R182 ;  /* 0x000000b600f67308 */ /* 0x000f620000000800 */
[C---:B------:R-:W-:Y:S02]  /*12c50*/  FMUL.FTZ R136, R164.reuse, R136 ;  /* 0x00000088a4887220 */ /* 0x040fe40000410000 */
[----:B------:R-:W-:Y:S02]  /*12c60*/  FMUL.FTZ R137, R164, R137 ;  /* 0x00000089a4897220 */ /* 0x000fe40000410000 */
[----:B------:R-:W-:Y:S01]  /*12c70*/  FMUL.FTZ R138, R3, R138 ;  /* 0x0000008a038a7220 */ /* 0x000fe20000410000 */
[C---:B------:R-:W-:Y:S01]  /*12c80*/  HMMA.16816.F32 R124, R176.reuse, R152, R124 ;  /* 0x00000098b07c723c */ /* 0x040fe2000000187c */
[C---:B------:R-:W-:Y:S02]  /*12c90*/  FMUL.FTZ R20, R2.reuse, R148 ;  /* 0x0000009402147220 */ /* 0x040fe40000410000 */
[----:B------:R-:W-:Y:S02]  /*12ca0*/  FMUL.FTZ R21, R2, R149 ;  /* 0x0000009502157220 */ /* 0x000fe40000410000 */
[----:B------:R-:W-:Y:S01]  /*12cb0*/  FMUL.FTZ R22, R0, R150 ;  /* 0x0000009600167220 */ /* 0x000fe20000410000 */
[----:B------:R-:W-:Y:S01]  /*12cc0*/  LOP3.LUT R150, R28, 0xffff, RZ, 0xc0, !PT ;  /* 0x0000ffff1c967812 */ /* 0x000fe200078ec0ff */
[C---:B------:R-:W-:Y:S01]  /*12cd0*/  FMUL.FTZ R23, R0.reuse, R151 ;  /* 0x0000009700177220 */ /* 0x040fe20000410000 */
[----:B------:R-:W-:Y:S01]  /*12ce0*/  LOP3.LUT R151, R175, 0xff, RZ, 0xc0, !PT ;  /* 0x000000ffaf977812 */ /* 0x000fe200078ec0ff */
[----:B--2---:R-:W-:Y:S03]  /*12cf0*/  FMUL.FTZ R31, R0, R143 ;  /* 0x0000008f001f7220 */ /* 0x004fe60000410000 */
[----:B------:R-:W-:Y:S01]  /*12d00*/  PRMT R151, R151, 0x5410, R162 ;  /* 0x0000541097977816 */ /* 0x000fe200000000a2 */
[--C-:B------:R-:W-:Y:S01]  /*12d10*/  FFMA.FTZ R152, R24, c[0x0][0x23c], -R180.reuse ;  /* 0x00008f0018987a23 */ /* 0x100fe200000108b4 */
[-C--:B------:R-:W-:Y:S01]  /*12d20*/  HMMA.16816.F32 R20, R176, R154.reuse, R20 ;  /* 0x0000009ab014723c */ /* 0x080fe20000001814 */
[----:B------:R-:W-:Y:S01]  /*12d30*/  FFMA.FTZ R180, R25, c[0x0][0x23c], -R180 ;  /* 0x00008f0019b47a23 */ /* 0x000fe200000108b4 */
[----:B------:R-:W-:Y:S01]  /*12d40*/  PRMT R175, R172, 0x5410, R161 ;  /* 0x00005410acaf7816 */ /* 0x000fe200000000a1 */
[----:B------:R-:W-:Y:S01]  /*12d50*/  FMUL.FTZ R25, R164, R145 ;  /* 0x00000091a4197220 */ /* 0x000fe20000410000 */
[----:B------:R-:W-:Y:S01]  /*12d60*/  SHF.R.U32.HI R24, RZ, 0x8, R29 ;  /* 0x00000008ff187819 */ /* 0x000fe2000001161d */
[----:B------:R-:W-:Y:S01]  /*12d70*/  MUFU.EX2 R4, R180 ;  /* 0x000000b400047308 */ /* 0x000fe20000000800 */
[----:B------:R-:W-:Y:S01]  /*12d80*/  SHF.R.U32.HI R29, RZ, 0x10, R28 ;  /* 0x00000010ff1d7819 */ /* 0x000fe2000001161c */
[--C-:B------:R-:W-:Y:S01]  /*12d90*/  FFMA.FTZ R149, R26, c[0x0][0x23c], -R19.reuse ;  /* 0x00008f001a957a23 */ /* 0x100fe20000010813 */
[C---:B------:R-:W-:Y:S01]  /*12da0*/  HMMA.16816.F32 R128, R168.reuse, R154, R128 ;  /* 0x0000009aa880723c */ /* 0x040fe20000001880 */
[----:B------:R-:W-:Y:S03]  /*12db0*/  FFMA.FTZ R148, R27, c[0x0][0x23c], -R19 ;  /* 0x00008f001b947a23 */ /* 0x000fe60000010813 */
[----:B------:R-:W-:Y:S01]  /*12dc0*/  LOP3.LUT R19, R28, 0xff, RZ, 0xc0, !PT ;  /* 0x000000ff1c137812 */ /* 0x000fe200078ec0ff */
[----:B------:R-:W-:Y:S01]  /*12dd0*/  FMUL.FTZ R27, R3, R147 ;  /* 0x00000093031b7220 */ /* 0x000fe20000410000 */
[----:B------:R-:W-:Y:S01]  /*12de0*/  PRMT R173, R173, 0x5410, R24 ;  /* 0x00005410adad7816 */ /* 0x000fe20000000018 */
[----:B------:R-:W-:Y:S01]  /*12df0*/  FMUL.FTZ R24, R164, R144 ;  /* 0x00000090a4187220 */ /* 0x000fe20000410000 */
[----:B------:R-:W-:Y:S01]  /*12e00*/  SHF.R.U32.HI R155, RZ, 0x18, R28 ;  /* 0x00000018ff9b7819 */ /* 0x000fe2000001161c */
[C---:B------:R-:W-:Y:S01]  /*12e10*/  FMUL.FTZ R28, R2.reuse, R140 ;  /* 0x0000008c021c7220 */ /* 0x040fe20000410000 */
[----:B------:R1:W-:Y:S02]  /*12e20*/  MUFU.EX2 R182, R148 ;  /* 0x0000009400b67308 */ /* 0x0003e40000000800 */
[----:B------:R-:W-:Y:S01]  /*12e30*/  LOP3.LUT R144, R29, 0xff, RZ, 0xc0, !PT ;  /* 0x000000ff1d907812 */ /* 0x000fe200078ec0ff */
[C---:B------:R-:W-:Y:S01]  /*12e40*/  FMUL.FTZ R29, R2.reuse, R141 ;  /* 0x0000008d021d7220 */ /* 0x040fe20000410000 */
[----:B------:R-:W-:Y:S01]  /*12e50*/  SHF.R.U32.HI R153, RZ, 0x10, R160 ;  /* 0x00000010ff997819 */ /* 0x000fe200000116a0 */
[----:B------:R-:W2:Y:S01]  /*12e60*/  LDSM.16.MT88.4 R140, [R212+0xa800] ;  /* 0x00a80000d48c783b */ /* 0x000ea20000004200 */
[C---:B------:R-:W-:Y:S01]  /*12e70*/  FMUL.FTZ R26, R3.reuse, R146 ;  /* 0x00000092031a7220 */ /* 0x040fe20000410000 */
[----:B------:R-:W-:Y:S01]  /*12e80*/  SHF.R.U32.HI R146, RZ, 0x8, R150 ;  /* 0x00000008ff927819 */ /* 0x000fe20000011696 */
[----:B------:R-:W-:Y:S01]  /*12e90*/  FMUL.FTZ R139, R3, R139 ;  /* 0x0000008b038b7220 */ /* 0x000fe20000410000 */
[----:B---3--:R-:W-:Y:S01]  /*12ea0*/  F2FP.PACK_AB R150, R203, R202 ;  /* 0x000000cacb96723e */ /* 0x008fe200000000ff */
[----:B------:R3:W2:Y:S01]  /*12eb0*/  MUFU.EX2 R154, R149 ;  /* 0x00000095009a7308 */ /* 0x0006a20000000800 */
[----:B------:R-:W-:Y:S01]  /*12ec0*/  PRMT R161, R19, 0x5410, R146 ;  /* 0x0000541013a17816 */ /* 0x000fe20000000092 */
[C---:B------:R-:W-:Y:S01]  /*12ed0*/  FMUL.FTZ R132, R2.reuse, R132 ;  /* 0x0000008402847220 */ /* 0x040fe20000410000 */
[-C--:B----4-:R-:W-:Y:S01]  /*12ee0*/  HMMA.16816.F32 R24, R168, R156.reuse, R24 ;  /* 0x0000009ca818723c */ /* 0x090fe20000001818 */
[----:B------:R-:W-:Y:S01]  /*12ef0*/  FMUL.FTZ R133, R2, R133 ;  /* 0x0000008502857220 */ /* 0x000fe20000410000 */
[----:B------:R-:W-:Y:S01]  /*12f00*/  PRMT R155, R144, 0x5410, R155 ;  /* 0x00005410909b7816 */ /* 0x000fe2000000009b */
[--C-:B------:R-:W-:Y:S01]  /*12f10*/  HSET2.LE.AND R172, R161, R240.reuse, PT ;  /* 0x000000f0a1ac7233 */ /* 0x100fe20003803000 */
[----:B------:R-:W-:Y:S01]  /*12f20*/  LOP3.LUT R144, R160, 0xffff, RZ, 0xc0, !PT ;  /* 0x0000ffffa0907812 */ /* 0x000fe200078ec0ff */
[C---:B------:R-:W-:Y:S01]  /*12f30*/  FMUL.FTZ R134, R0.reuse, R134 ;  /* 0x0000008600867220 */ /* 0x040fe20000410000 */
[--C-:B------:R-:W-:Y:S01]  /*12f40*/  HSET2.LE.AND R174, R173, R240.reuse, PT ;  /* 0x000000f0adae7233 */ /* 0x100fe20003803000 */
[----:B------:R-:W4:Y:S01]  /*12f50*/  MUFU.EX2 R16, R152 ;  /* 0x0000009800107308 */ /* 0x000f220000000800 */
[C---:B------:R-:W-:Y:S01]  /*12f60*/  HMMA.16816.F32 R28, R176.reuse, R156, R28 ;  /* 0x0000009cb01c723c */ /* 0x040fe2000000181c */
[----:B------:R-:W-:Y:S03]  /*12f70*/  FMUL.FTZ R135, R0, R135 ;  /* 0x0000008700877220 */ /* 0x000fe60000410000 */
[----:B------:R-:W-:Y:S01]  /*12f80*/  SHF.R.U32.HI R144, RZ, 0x8, R144 ;  /* 0x00000008ff907819 */ /* 0x000fe20000011690 */
[--C-:B------:R-:W-:Y:S01]  /*12f90*/  HSET2.LE.AND R175, R175, R240.reuse, PT ;  /* 0x000000f0afaf7233 */ /* 0x100fe20003803000 */
[----:B-1----:R-:W-:Y:S01]  /*12fa0*/  F2FP.PACK_AB R148, R6, R5 ;  /* 0x000000050694723e */ /* 0x002fe200000000ff */
[--C-:B------:R-:W-:Y:S01]  /*12fb0*/  HSET2.LE.AND R173, R155, R240.reuse, PT ;  /* 0x000000f09bad7233 */ /* 0x100fe20003803000 */
[-C--:B------:R-:W-:Y:S01]  /*12fc0*/  HMMA.16816.F32 R132, R176, R158.reuse, R132 ;  /* 0x0000009eb084723c */ /* 0x080fe20000001884 */
[----:B------:R-:W-:Y:S03]  /*12fd0*/  F2FP.PACK_AB R19, R201, R200 ;  /* 0x000000c8c913723e */ /* 0x000fe600000000ff */
[----:B------:R-:W-:Y:S01]  /*12fe0*/  LOP3.LUT R157, R160, 0xff, RZ, 0xc0, !PT ;  /* 0x000000ffa09d7812 */ /* 0x000fe200078ec0ff */
[----:B------:R-:W-:Y:S01]  /*12ff0*/  FFMA.FTZ R188, R164, R243, R188 ;  /* 0x000000f3a4bc7223 */ /* 0x000fe200000100bc */
[----:B------:R-:W-:Y:S01]  /*13000*/  SHF.R.U32.HI R160, RZ, 0x18, R160 ;  /* 0x00000018ffa07819 */ /* 0x000fe200000116a0 */
[--C-:B------:R-:W-:Y:S01]  /*13010*/  HSET2.LE.AND R179, R151, R240.reuse, PT ;  /* 0x000000f097b37233 */ /* 0x100fe20003803000 */
[----:B------:R-:W-:Y:S01]  /*13020*/  HMMA.16816.F32 R136, R168, R158, R136 ;  /* 0x0000009ea888723c */ /* 0x000fe20000001888 */
[----:B------:R-:W-:Y:S01]  /*13030*/  LOP3.LUT R153, R153, 0xff, RZ, 0xc0, !PT ;  /* 0x000000ff99997812 */ /* 0x000fe200078ec0ff */
[----:B------:R-:W-:Y:S02]  /*13040*/  LDSM.16.MT88.4 R168, [R209+0xb800] ;  /* 0x00b80000d1a8783b */ /* 0x000fe40000004200 */
[----:B------:R-:W-:Y:S01]  /*13050*/  LOP3.LUT R174, R174, R19, RZ, 0xc0, !PT ;  /* 0x00000013aeae7212 */ /* 0x000fe200078ec0ff */
[--C-:B------:R-:W-:Y:S01]  /*13060*/  HSET2.LE.AND R178, R163, R240.reuse, PT ;  /* 0x000000f0a3b27233 */ /* 0x100fe20003803000 */
[----:B-----5:R-:W-:Y:S01]  /*13070*/  F2FP.PACK_AB R19, R246, R252 ;  /* 0x000000fcf613723e */ /* 0x020fe200000000ff */
[----:B------:R-:W-:Y:S01]  /*13080*/  FFMA.FTZ R190, R3, R238, R190 ;  /* 0x000000ee03be7223 */ /* 0x000fe200000100be */
[----:B------:R-:W-:Y:S01]  /*13090*/  PRMT R157, R157, 0x5410, R144 ;  /* 0x000054109d9d7816 */ /* 0x000fe20000000090 */
[----:B------:R-:W-:Y:S01]  /*130a0*/  FFMA.FTZ R192, R2, R241, R192 ;  /* 0x000000f102c07223 */ /* 0x000fe200000100c0 */
[----:B------:R-:W1:Y:S02]  /*130b0*/  LDSM.16.MT88.4 R144, [R210+0xa800] ;  /* 0x00a80000d290783b */ /* 0x000e640000004200 */
[----:B------:R-:W-:Y:S01]  /*130c0*/  PRMT R153, R153, 0x5410, R160 ;  /* 0x0000541099997816 */ /* 0x000fe200000000a0 */
[--C-:B------:R-:W-:Y:S01]  /*130d0*/  HSET2.LE.AND R176, R157, R240.reuse, PT ;  /* 0x000000f09db07233 */ /* 0x100fe20003803000 */
[----:B------:R-:W-:Y:S01]  /*130e0*/  LOP3.LUT R175, R175, R150, RZ, 0xc0, !PT ;  /* 0x00000096afaf7212 */ /* 0x000fe200078ec0ff */
[----:B------:R-:W-:Y:S01]  /*130f0*/  FFMA.FTZ R194, R0, R239, R194 ;  /* 0x000000ef00c27223 */ /* 0x000fe200000100c2 */
[----:B------:R-:W-:Y:S01]  /*13100*/  LOP3.LUT R172, R172, R19, RZ, 0xc0, !PT ;  /* 0x00000013acac7212 */ /* 0x000fe200078ec0ff */
[----:B------:R-:W-:Y:S01]  /*13110*/  HSET2.LE.AND R177, R153, R240, PT ;  /* 0x000000f099b17233 */ /* 0x000fe20003803000 */
[----:B------:R-:W-:Y:S01]  /*13120*/  LOP3.LUT R173, R173, R148, RZ, 0xc0, !PT ;  /* 0x00000094adad7212 */ /* 0x000fe200078ec0ff */
[----:B------:R-:W-:Y:S01]  /*13130*/  FADD.FTZ R189, R189, R188 ;  /* 0x000000bcbdbd7221 */ /* 0x000fe20000010000 */
[----:B---3--:R-:W-:Y:S01]  /*13140*/  F2FP.PACK_AB R149, R247, R242 ;  /* 0x000000f2f795723e */ /* 0x008fe200000000ff */
[----:B------:R-:W-:Y:S01]  /*13150*/  FADD.FTZ R191, R191, R190 ;  /* 0x000000bebfbf7221 */ /* 0x000fe20000010000 */
[----:B------:R-:W-:Y:S01]  /*13160*/  F2FP.PACK_AB R150, R17, R7 ;  /* 0x000000071196723e */ /* 0x000fe200000000ff */
[----:B------:R-:W-:Y:S01]  /*13170*/  FADD.FTZ R193, R193, R192 ;  /* 0x000000c0c1c17221 */ /* 0x000fe20000010000 */
[----:B--2---:R-:W-:Y:S01]  /*13180*/  F2FP.PACK_AB R148, R182, R154 ;  /* 0x0000009ab694723e */ /* 0x004fe200000000ff */
[-C--:B------:R-:W-:Y:S01]  /*13190*/  HMMA.16816.F32 R160, R172, R140.reuse, R8 ;  /* 0x0000008caca0723c */ /* 0x080fe20000001808 */
[----:B----4-:R-:W-:Y:S01]  /*131a0*/  F2FP.PACK_AB R19, R4, R16 ;  /* 0x000000100413723e */ /* 0x010fe200000000ff */
[----:B------:R-:W2:Y:S01]  /*131b0*/  LDSM.16.MT88.4 R8, [R209+0xa800] ;  /* 0x00a80000d108783b */ /* 0x000ea20000004200 */
[----:B------:R-:W-:Y:S01]  /*131c0*/  LOP3.LUT R178, R178, R149, RZ, 0xc0, !PT ;  /* 0x00000095b2b27212 */ /* 0x000fe200078ec0ff */
[----:B------:R-:W-:Y:S01]  /*131d0*/  FADD.FTZ R195, R195, R194 ;  /* 0x000000c2c3c37221 */ /* 0x000fe20000010000 */
[----:B------:R-:W-:Y:S01]  /*131e0*/  LOP3.LUT R179, R179, R150, RZ, 0xc0, !PT ;  /* 0x00000096b3b37212 */ /* 0x000fe200078ec0ff */
[----:B------:R-:W-:Y:S01]  /*131f0*/  FADD.FTZ R184, R184, R189 ;  /* 0x000000bdb8b87221 */ /* 0x000fe20000010000 */
[----:B------:R-:W-:Y:S01]  /*13200*/  LOP3.LUT R177, R177, R148, RZ, 0xc0, !PT ;  /* 0x00000094b1b17212 */ /* 0x000fe200078ec0ff */
[----:B------:R-:W-:Y:S01]  /*13210*/  FADD.FTZ R186, R186, R191 ;  /* 0x000000bfbaba7221 */ /* 0x000fe20000010000 */
[----:B------:R-:W-:Y:S01]  /*13220*/  LOP3.LUT R176, R176, R19, RZ, 0xc0, !PT ;  /* 0x00000013b0b07212 */ /* 0x000fe200078ec0ff */
[----:B------:R-:W-:Y:S02]  /*13230*/  LDSM.16.MT88.4 R148, [R210+0xb800] ;  /* 0x00b80000d294783b */ /* 0x000fe40000004200 */
[----:B------:R-:W-:Y:S01]  /*13240*/  MOV R19, R182 ;  /* 0x000000b600137202 */ /* 0x000fe20000000f00 */
[----:B------:R-:W-:Y:S01]  /*13250*/  FADD.FTZ R196, R196, R193 ;  /* 0x000000c1c4c47221 */ /* 0x000fe20000010000 */
[----:B------:R-:W-:Y:S01]  /*13260*/  MOV R3, R166 ;  /* 0x000000a600037202 */ /* 0x000fe20000000f00 */
[----:B------:R-:W-:Y:S01]  /*13270*/  FADD.FTZ R198, R198, R195 ;  /* 0x000000c3c6c67221 */ /* 0x000fe20000010000 */
[C---:B------:R-:W-:Y:S01]  /*13280*/  HMMA.16816.F32 R156, R176.reuse, R140, R12 ;  /* 0x0000008cb09c723c */ /* 0x040fe2000000180c */
[----:B------:R-:W-:Y:S01]  /*13290*/  FADD.FTZ R185, R185, R184 ;  /* 0x000000b8b9b97221 */ /* 0x000fe20000010000 */
[----:B------:R-:W3:Y:S01]  /*132a0*/  LDSM.16.MT88.4 R12, [R208+0xa800] ;  /* 0x00a80000d00c783b */ /* 0x000ee20000004200 */
[----:B------:R-:W-:Y:S01]  /*132b0*/  FADD.FTZ R186, R187, R186 ;  /* 0x000000babbba7221 */ /* 0x000fe20000010000 */
[----:B------:R-:W-:Y:S01]  /*132c0*/  MOV R2, R167 ;  /* 0x000000a700027202 */ /* 0x000fe20000000f00 */
[----:B------:R-:W-:Y:S01]  /*132d0*/  FADD.FTZ R197, R197, R196 ;  /* 0x000000c4c5c57221 */ /* 0x000fe20000010000 */
[----:B------:R-:W-:Y:S01]  /*132e0*/  MOV R0, R165 ;  /* 0x000000a500007202 */ /* 0x000fe20000000f00 */
[----:B------:R-:W-:Y:S01]  /*132f0*/  FADD.FTZ R198, R199, R198 ;  /* 0x000000c6c7c67221 */ /* 0x000fe20000010000 */
[-C--:B------:R-:W-:Y:S01]  /*13300*/  HMMA.16816.F32 R36, R176, R142.reuse, R36 ;  /* 0x0000008eb024723c */ /* 0x080fe20000001824 */
[----:B------:R-:W-:Y:S01]  /*13310*/  FADD.FTZ R185, R252, R185 ;  /* 0x000000b9fcb97221 */ /* 0x000fe20000010000 */
[----:B------:R-:W-:Y:S02]  /*13320*/  LDSM.16.MT88.4 R180, [R208+0xb800] ;  /* 0x00b80000d0b4783b */ /* 0x000fe40000004200 */
[----:B------:R-:W-:Y:S02]  /*13330*/  FADD.FTZ R197, R16, R197 ;  /* 0x000000c510c57221 */ /* 0x000fe40000010000 */
[----:B------:R-:W-:Y:S02]  /*13340*/  FADD.FTZ R185, R246, R185 ;  /* 0x000000b9f6b97221 */ /* 0x000fe40000010000 */
[C---:B------:R-:W-:Y:S01]  /*13350*/  HMMA.16816.F32 R40, R172.reuse, R142, R40 ;  /* 0x0000008eac28723c */ /* 0x040fe20000001828 */
[----:B------:R-:W-:Y:S01]  /*13360*/  FADD.FTZ R197, R4, R197 ;  /* 0x000000c504c57221 */ /* 0x000fe20000010000 */
[----:B------:R-:W4:Y:S02]  /*13370*/  LDSM.16.MT88.4 R140, [R212+0xb800] ;  /* 0x00b80000d48c783b */ /* 0x000f240000004200 */
[----:B------:R-:W-:Y:S02]  /*13380*/  FADD.FTZ R200, R200, R185 ;  /* 0x000000b9c8c87221 */ /* 0x000fe40000010000 */
[----:B------:R-:W-:Y:S02]  /*13390*/  FADD.FTZ R242, R242, R197 ;  /* 0x000000c5f2f27221 */ /* 0x000fe40000010000 */
[-C--:B-1----:R-:W-:Y:S01]  /*133a0*/  HMMA.16816.F32 R44, R172, R144.reuse, R44 ;  /* 0x00000090ac2c723c */ /* 0x082fe2000000182c */
[----:B------:R-:W-:Y:S03]  /*133b0*/  FADD.FTZ R243, R201, R200 ;  /* 0x000000c8c9f37221 */ /* 0x000fe60000010000 */
[----:B------:R-:W-:Y:S04]  /*133c0*/  FADD.FTZ R241, R247, R242 ;  /* 0x000000f2f7f17221 */ /* 0x000fe80000010000 */
[C---:B------:R-:W-:Y:S08]  /*133d0*/  HMMA.16816.F32 R48, R176.reuse, R144, R48 ;  /* 0x00000090b030723c */ /* 0x040ff00000001830 */
[-C--:B------:R-:W-:Y:S08]  /*133e0*/  HMMA.16816.F32 R52, R176, R146.reuse, R52 ;  /* 0x00000092b034723c */ /* 0x080ff00000001834 */
[C---:B------:R-:W-:Y:S08]  /*133f0*/  HMMA.16816.F32 R56, R172.reuse, R146, R56 ;  /* 0x00000092ac38723c */ /* 0x040ff00000001838 */
[-C--:B--2---:R-:W-:Y:S08]  /*13400*/  HMMA.16816.F32 R60, R172, R8.reuse, R60 ;  /* 0x00000008ac3c723c */ /* 0x084ff0000000183c */
[C---:B------:R-:W-:Y:S07]  /*13410*/  HMMA.16816.F32 R64, R176.reuse, R8, R64 ;  /* 0x00000008b040723c */ /* 0x040fee0000001840 */
[----:B------:R-:W-:Y:S01]  /*13420*/  MOV R8, R154 ;  /* 0x0000009a00087202 */ /* 0x000fe20000000f00 */
        /* <DEDUP_REMOVED lines=8> */
[-C--:B---3--:R-:W-:Y:S01]  /*134b0*/  HMMA.16816.F32 R76, R172, R12.reuse, R76 ;  /* 0x0000000cac4c723c */ /* 0x088fe2000000184c */
[----:B------:R-:W-:Y:S03]  /*134c0*/  FADD.FTZ R238, R203, R202 ;  /* 0x000000cacbee7221 */ /* 0x000fe60000010000 */
[----:B------:R-:W-:Y:S04]  /*134d0*/  FADD.FTZ R239, R17, R198 ;  /* 0x000000c611ef7221 */ /* 0x000fe80000010000 */
[C---:B------:R-:W-:Y:S08]  /*134e0*/  HMMA.16816.F32 R80, R176.reuse, R12, R80 ;  /* 0x0000000cb050723c */ /* 0x040ff00000001850 */
        /* <DEDUP_REMOVED lines=15> */
[-C--:B------:R-:W-:Y:S08]  /*135e0*/  HMMA.16816.F32 R144, R172, R180.reuse, R24 ;  /* 0x000000b4ac90723c */ /* 0x080ff00000001818 */
[C---:B------:R-:W-:Y:S08]  /*135f0*/  HMMA.16816.F32 R140, R176.reuse, R180, R28 ;  /* 0x000000b4b08c723c */ /* 0x040ff0000000181c */
[-C--:B------:R-:W-:Y:S08]  /*13600*/  HMMA.16816.F32 R132, R176, R182.reuse, R132 ;  /* 0x000000b6b084723c */ /* 0x080ff00000001884 */
[----:B------:R-:W-:Y:S01]  /*13610*/  HMMA.16816.F32 R136, R172, R182, R136 ;  /* 0x000000b6ac88723c */ /* 0x000fe20000001888 */
[----:B------:R-:W-:-:S07]  /*13620*/  @P0 BRA `(.L_x_892) ;  /* 0xffffd64000000947 */ /* 0x000fce000383ffff */
.L_x_891:
[----:B------:R-:W1:Y:S01]  /*13630*/  SHFL.BFLY PT, R5, R238, 0x2, 0x1f ;  /* 0x0c401f00ee057f89 */ /* 0x000e6200000e0000 */
[----:B------:R-:W-:Y:S01]  /*13640*/  MOV R10, 0x3f800000 ;  /* 0x3f800000000a7802 */ /* 0x000fe20000000f00 */
[----:B------:R-:W2:Y:S01]  /*13650*/  S2UR UR6, SR_CTAID.Y ;  /* 0x00000000000679c3 */ /* 0x000ea20000002600 */
[----:B------:R-:W-:Y:S01]  /*13660*/  MOV R9, 0x3f800000 ;  /* 0x3f80000000097802 */ /* 0x000fe20000000f00 */
[----:B------:R-:W3:Y:S01]  /*13670*/  SHFL.BFLY PT, R6, R243, 0x2, 0x1f ;  /* 0x0c401f00f3067f89 */ /* 0x000ee200000e0000 */
[----:B------:R-:W-:Y:S01]  /*13680*/  UISETP.NE.AND UP0, UPT, UR23, -0x1, UPT ;  /* 0xffffffff1700788c */ /* 0x000fe2000bf05270 */
[----:B------:R-:W-:Y:S01]  /*13690*/  BSSY B0, `(.L_x_895) ;  /* 0x00001b2000007945 */ /* 0x000fe20003800000 */
[----:B------:R-:W-:Y:S01]  /*136a0*/  ULDC.64 UR4, c[0x0][0x1e8] ;  /* 0x00007a0000047ab9 */ /* 0x000fe20000000a00 */
[----:B------:R-:W4:Y:S01]  /*136b0*/  SHFL.BFLY PT, R4, R241, 0x2, 0x1f ;  /* 0x0c401f00f1047f89 */ /* 0x000f2200000e0000 */
[----:B------:R-:W-:Y:S01]  /*136c0*/  ULDC.U8 UR9, c[0x0][0x328] ;  /* 0x0000ca0000097ab9 */ /* 0x000fe20000000000 */
[----:B------:R-:W4:Y:S01]  /*136d0*/  S2UR UR10, SR_CTAID.Z ;  /* 0x00000000000a79c3 */ /* 0x000f220000002700 */
[----:B------:R-:W-:Y:S01]  /*136e0*/  UISETP.NE.AND UP3, UPT, UR9, URZ, UPT ;  /* 0x0000003f0900728c */ /* 0x000fe2000bf65270 */
[----:B------:R-:W4:Y:S01]  /*136f0*/  SHFL.BFLY PT, R12, R239, 0x2, 0x1f ;  /* 0x0c401f00ef0c7f89 */ /* 0x000f2200000e0000 */
[----:B------:R-:W-:-:S03]  /*13700*/  ULDC UR8, c[0x0][0x214] ;  /* 0x0000850000087ab9 */ /* 0x000fc60000000800 */
[----:B------:R-:W4:Y:S01]  /*13710*/  S2R R0, SR_TID.X ;  /* 0x0000000000007919 */ /* 0x000f220000002100 */
[----:B------:R-:W-:-:S04]  /*13720*/  @UP0 UIMAD.WIDE.U32 UR12, UR23, UR4, URZ ;  /* 0x00000004170c02a5 */ /* 0x000fc8000f8e003f */
[----:B------:R-:W-:Y:S01]  /*13730*/  @UP0 UIMAD UR7, UR23, UR5, UR13 ;  /* 0x00000005170702a4 */ /* 0x000fe2000f8e020d */
[----:B-1----:R-:W-:Y:S02]  /*13740*/  FADD.FTZ R5, R5, R238 ;  /* 0x000000ee05057221 */ /* 0x002fe40000010000 */
[----:B------:R-:W-:Y:S02]  /*13750*/  ULDC.64 UR4, c[0x0][0x1e0] ;  /* 0x0000780000047ab9 */ /* 0x000fe40000000a00 */
[----:B--2---:R-:W-:Y:S01]  /*13760*/  @!UP0 USHF.R.S32.HI UR11, URZ, 0x1f, UR6 ;  /* 0x0000001f3f0b8899 */ /* 0x004fe20008011406 */
[----:B---3--:R-:W-:Y:S01]  /*13770*/  FADD.FTZ R6, R6, R243 ;  /* 0x000000f306067221 */ /* 0x008fe20000010000 */
[----:B------:R-:W1:Y:S01]  /*13780*/  SHFL.BFLY PT, R2, R5, 0x1, 0x1f ;  /* 0x0c201f0005027f89 */ /* 0x000e6200000e0000 */
[----:B------:R-:W-:Y:S01]  /*13790*/  @!UP0 UIMAD.WIDE.U32 UR20, UR6, UR4, URZ ;  /* 0x00000004061482a5 */ /* 0x000fe2000f8e003f */
[----:B----4-:R-:W-:Y:S02]  /*137a0*/  FADD.FTZ R4, R4, R241 ;  /* 0x000000f104047221 */ /* 0x010fe40000010000 */
[----:B------:R-:W2:Y:S01]  /*137b0*/  SHFL.BFLY PT, R3, R6, 0x1, 0x1f ;  /* 0x0c201f0006037f89 */ /* 0x000ea200000e0000 */
[----:B------:R-:W-:Y:S01]  /*137c0*/  @!UP0 UIMAD UR11, UR11, UR4, URZ ;  /* 0x000000040b0b82a4 */ /* 0x000fe2000f8e023f */
[----:B------:R-:W-:-:S02]  /*137d0*/  FADD.FTZ R12, R12, R239 ;  /* 0x000000ef0c0c7221 */ /* 0x000fc40000010000 */
[----:B------:R-:W3:Y:S01]  /*137e0*/  SHFL.BFLY PT, R13, R4, 0x1, 0x1f ;  /* 0x0c201f00040d7f89 */ /* 0x000ee200000e0000 */
[----:B------:R-:W-:Y:S02]  /*137f0*/  ULDC.U8 UR4, c[0x0][0x329] ;  /* 0x0000ca4000047ab9 */ /* 0x000fe40000000000 */
[----:B------:R-:W-:Y:S01]  /*13800*/  UISETP.NE.AND UP2, UPT, UR4, URZ, UPT ;  /* 0x0000003f0400728c */ /* 0x000fe2000bf45270 */
[----:B------:R-:W4:Y:S01]  /*13810*/  SHFL.BFLY PT, R11, R12, 0x1, 0x1f ;  /* 0x0c201f000c0b7f89 */ /* 0x000f2200000e0000 */
[----:B------:R-:W-:Y:S02]  /*13820*/  UISETP.EQ.AND UP3, UPT, UR4, URZ, UP3 ;  /* 0x0000003f0400728c */ /* 0x000fe40009f62270 */
[----:B------:R-:W-:Y:S02]  /*13830*/  @!UP0 UIMAD UR11, UR6, UR5, UR11 ;  /* 0x00000005060b82a4 */ /* 0x000fe4000f8e020b */
[----:B------:R-:W-:Y:S02]  /*13840*/  ULDC UR4, c[0x0][0x1c0] ;  /* 0x0000700000047ab9 */ /* 0x000fe40000000800 */
[----:B------:R-:W-:-:S02]  /*13850*/  ULDC UR5, c[0x0][0x234] ;  /* 0x00008d0000057ab9 */ /* 0x000fc40000000800 */
[----:B------:R-:W-:Y:S02]  /*13860*/  @!UP0 UIADD3 UR7, UR21, UR11, URZ ;  /* 0x0000000b15078290 */ /* 0x000fe4000fffe03f */
[----:B------:R-:W-:Y:S01]  /*13870*/  @!UP2 UISETP.NE.AND UP1, UPT, UR9, URZ, UPT ;  /* 0x0000003f0900a28c */ /* 0x000fe2000bf25270 */
[----:B-1----:R-:W-:Y:S01]  /*13880*/  FADD.FTZ R2, R5, R2 ;  /* 0x0000000205027221 */ /* 0x002fe20000010000 */
[----:B------:R-:W-:Y:S01]  /*13890*/  SHF.R.S32.HI R5, RZ, 0x1f, R0 ;  /* 0x0000001fff057819 */ /* 0x000fe20000011400 */
[----:B------:R-:W1:Y:S01]  /*138a0*/  S2UR UR9, SR_CTAID.X ;  /* 0x00000000000979c3 */ /* 0x000e620000002500 */
[----:B------:R-:W-:Y:S01]  /*138b0*/  @UP2 ULDC UR14, c[0x0][0x210] ;  /* 0x00008400000e2ab9 */ /* 0x000fe20000000800 */
[----:B--2---:R-:W-:Y:S01]  /*138c0*/  FADD.FTZ R3, R6, R3 ;  /* 0x0000000306037221 */ /* 0x004fe20000010000 */
[----:B------:R-:W-:Y:S01]  /*138d0*/  FSETP.NE.FTZ.AND P5, PT, R2, RZ, PT ;  /* 0x000000ff0200720b */ /* 0x000fe20003fb5000 */
[----:B------:R-:W-:Y:S01]  /*138e0*/  @UP2 UIMAD UR14, UR14, UR8, URZ ;  /* 0x000000080e0e22a4 */ /* 0x000fe2000f8e023f */
[----:B------:R-:W-:Y:S01]  /*138f0*/  LEA.HI R8, R5, R0, RZ, 0x2 ;  /* 0x0000000005087211 */ /* 0x000fe200078f10ff */
[----:B---3--:R-:W-:Y:S01]  /*13900*/  FADD.FTZ R4, R4, R13 ;  /* 0x0000000d04047221 */ /* 0x008fe20000010000 */
[----:B------:R-:W-:Y:S01]  /*13910*/  FSETP.NE.FTZ.AND P6, PT, R3, RZ, PT ;  /* 0x000000ff0300720b */ /* 0x000fe20003fd5000 */
[----:B------:R-:W-:Y:S01]  /*13920*/  @!UP2 USEL UR14, UR8, UR5, !UP1 ;  /* 0x00000005080ea287 */ /* 0x000fe2000c800000 */
[--C-:B------:R-:W-:Y:S01]  /*13930*/  SHF.R.S32.HI R7, RZ, 0x2, R8.reuse ;  /* 0x00000002ff077819 */ /* 0x100fe20000011408 */
[----:B----4-:R-:W-:Y:S01]  /*13940*/  FADD.FTZ R11, R12, R11 ;  /* 0x0000000b0c0b7221 */ /* 0x010fe20000010000 */
[----:B------:R-:W-:Y:S01]  /*13950*/  SHF.R.S32.HI R6, RZ, 0x1f, R8 ;  /* 0x0000001fff067819 */ /* 0x000fe20000011408 */
[----:B------:R-:W-:Y:S01]  /*13960*/  @UP2 UMOV UR13, 0x1 ;  /* 0x00000001000d2882 */ /* 0x000fe20000000000 */
[----:B------:R-:W-:Y:S01]  /*13970*/  FSETP.NE.FTZ.AND P4, PT, R4, RZ, PT ;  /* 0x000000ff0400720b */ /* 0x000fe20003f95000 */
[----:B------:R-:W-:Y:S01]  /*13980*/  @!UP2 UIMAD UR13, UR14, UR4, URZ ;  /* 0x000000040e0da2a4 */ /* 0x000fe2000f8e023f */
[----:B------:R-:W-:Y:S01]  /*13990*/  LEA.HI R6, R6, R7, RZ, 0x3 ;  /* 0x0000000706067211 */ /* 0x000fe200078f18ff */
[----:B------:R-:W2:Y:S01]  /*139a0*/  @P5 MUFU.RCP R10, R2 ;  /* 0x00000002000a5308 */ /* 0x000ea20000001000 */
[----:B------:R-:W-:Y:S01]  /*139b0*/  FSETP.NE.FTZ.AND P3, PT, R11, RZ, PT ;  /* 0x000000ff0b00720b */ /* 0x000fe20003f75000 */
[----:B------:R-:W-:Y:S01]  /*139c0*/  @UP3 UIMAD UR16, UR6, UR8, URZ ;  /* 0x00000008061032a4 */ /* 0x000fe2000f8e023f */
[----:B------:R-:W-:Y:S01]  /*139d0*/  LOP3.LUT R6, R6, 0xfffffff8, RZ, 0xc0, !PT ;  /* 0xfffffff806067812 */ /* 0x000fe200078ec0ff */
[----:B------:R-:W-:Y:S01]  /*139e0*/  @UP2 ULDC UR15, c[0x0][0x210] ;  /* 0x00008400000f2ab9 */ /* 0x000fe20000000800 */
[----:B------:R-:W-:Y:S01]  /*139f0*/  MOV R12, 0x3f800000 ;  /* 0x3f800000000c7802 */ /* 0x000fe20000000f00 */
[----:B------:R-:W-:Y:S01]  /*13a00*/  UIMAD UR4, UR6, UR13, URZ ;  /* 0x0000000d060472a4 */ /* 0x000fe2000f8e023f */
[----:B------:R-:W-:Y:S01]  /*13a10*/  IADD3 R6, R7, -R6, RZ ;  /* 0x8000000607067210 */ /* 0x000fe20007ffe0ff */
[----:B------:R-:W3:Y:S01]  /*13a20*/  @P6 MUFU.RCP R9, R3 ;  /* 0x0000000300096308 */ /* 0x000ee20000001000 */
[----:B------:R-:W-:Y:S01]  /*13a30*/  MOV R7, 0x3f800000 ;  /* 0x3f80000000077802 */ /* 0x000fe20000000f00 */
[----:B------:R-:W-:Y:S01]  /*13a40*/  @!UP2 UMOV UR15, 0x1 ;  /* 0x00000001000fa882 */ /* 0x000fe20000000000 */
[----:B------:R-:W-:Y:S01]  /*13a50*/  LEA.HI R5, R5, R0, RZ, 0x5 ;  /* 0x0000000005057211 */ /* 0x000fe200078f28ff */
[----:B------:R-:W-:Y:S01]  /*13a60*/  @UP3 USEL UR16, UR16, UR23, !UP0 ;  /* 0x0000001710103287 */ /* 0x000fe2000c000000 */
[----:B------:R-:W-:Y:S01]  /*13a70*/  LOP3.LUT R13, R8, 0x3ffffffc, RZ, 0xc0, !PT ;  /* 0x3ffffffc080d7812 */ /* 0x000fe200078ec0ff */
[----:B-1----:R-:W-:Y:S01]  /*13a80*/  UIMAD UR9, UR9, UR15, URZ ;  /* 0x0000000f090972a4 */ /* 0x002fe2000f8e023f */
[----:B------:R-:W-:Y:S01]  /*13a90*/  R2P PR, R6, 0x6 ;  /* 0x0000000606007804 */ /* 0x000fe20000000000 */
[----:B--2---:R-:W-:Y:S01]  /*13aa0*/  FMUL.FTZ R10, R10, c[0x0][0x2dc] ;  /* 0x0000b7000a0a7a20 */ /* 0x004fe20000410000 */
[----:B------:R-:W1:Y:S01]  /*13ab0*/  @P4 MUFU.RCP R7, R4 ;  /* 0x0000000400074308 */ /* 0x000e620000001000 */
[----:B------:R-:W-:Y:S01]  /*13ac0*/  SHF.R.S32.HI R8, RZ, 0x5, R5 ;  /* 0x00000005ff087819 */ /* 0x000fe20000011405 */
[----:B------:R-:W-:Y:S01]  /*13ad0*/  USEL UR4, UR4, URZ, !UP3 ;  /* 0x0000003f04047287 */ /* 0x000fe2000d800000 */
[C---:B------:R-:W-:Y:S01]  /*13ae0*/  FMUL.FTZ R162, R10.reuse, R162 ;  /* 0x000000a20aa27220 */ /* 0x040fe20000410000 */
[----:B------:R-:W-:Y:S01]  /*13af0*/  IADD3 R13, -R13, R0, RZ ;  /* 0x000000000d0d7210 */ /* 0x000fe20007ffe1ff */
[C---:B------:R-:W-:Y:S01]  /*13b00*/  FMUL.FTZ R163, R10.reuse, R163 ;  /* 0x000000a30aa37220 */ /* 0x040fe20000410000 */
[----:B------:R-:W-:Y:S01]  /*13b10*/  LOP3.LUT R5, R5, 0xffffffe0, RZ, 0xc0, !PT ;  /* 0xffffffe005057812 */ /* 0x000fe200078ec0ff */
[C---:B------:R-:W-:Y:S01]  /*13b20*/  FMUL.FTZ R42, R10.reuse, R42 ;  /* 0x0000002a0a2a7220 */ /* 0x040fe20000410000 */
[----:B------:R-:W2:Y:S01]  /*13b30*/  @P3 MUFU.RCP R12, R11 ;  /* 0x0000000b000c3308 */ /* 0x000ea20000001000 */
[----:B------:R-:W-:Y:S01]  /*13b40*/  FMUL.FTZ R43, R10, R43 ;  /* 0x0000002b0a2b7220 */ /* 0x000fe20000410000 */
[----:B------:R-:W-:Y:S01]  /*13b50*/  LEA R13, R8, R13, 0x9 ;  /* 0x0000000d080d7211 */ /* 0x000fe200078e48ff */
[C---:B------:R-:W-:Y:S01]  /*13b60*/  FMUL.FTZ R46, R10.reuse, R46 ;  /* 0x0000002e0a2e7220 */ /* 0x040fe20000410000 */
[----:B------:R-:W-:Y:S01]  /*13b70*/  F2FP.PACK_AB R162, R163, R162 ;  /* 0x000000a2a3a2723e */ /* 0x000fe200000000ff */
[C---:B------:R-:W-:Y:S01]  /*13b80*/  FMUL.FTZ R47, R10.reuse, R47 ;  /* 0x0000002f0a2f7220 */ /* 0x040fe20000410000 */
[----:B------:R-:W-:Y:S01]  /*13b90*/  F2FP.PACK_AB R42, R43, R42 ;  /* 0x0000002a2b2a723e */ /* 0x000fe200000000ff */
[C---:B------:R-:W-:Y:S01]  /*13ba0*/  FMUL.FTZ R58, R10.reuse, R58 ;  /* 0x0000003a0a3a7220 */ /* 0x040fe20000410000 */
[----:B------:R-:W4:Y:S01]  /*13bb0*/  @P6 MUFU.LG2 R3, R3 ;  /* 0x0000000300036308 */ /* 0x000f220000000c00 */
[C---:B------:R-:W-:Y:S01]  /*13bc0*/  FMUL.FTZ R59, R10.reuse, R59 ;  /* 0x0000003b0a3b7220 */ /* 0x040fe20000410000 */
[----:B------:R-:W-:Y:S01]  /*13bd0*/  F2FP.PACK_AB R46, R47, R46 ;  /* 0x0000002e2f2e723e */ /* 0x000fe200000000ff */
[C---:B------:R-:W-:Y:S01]  /*13be0*/  FMUL.FTZ R62, R10.reuse, R62 ;  /* 0x0000003e0a3e7220 */ /* 0x040fe20000410000 */
[----:B------:R-:W-:Y:S01]  /*13bf0*/  IADD3 R5, -R5, R0, RZ ;  /* 0x0000000005057210 */ /* 0x000fe20007ffe1ff */
[C---:B------:R-:W-:Y:S01]  /*13c00*/  FMUL.FTZ R63, R10.reuse, R63 ;  /* 0x0000003f0a3f7220 */ /* 0x040fe20000410000 */
[----:B------:R-:W-:Y:S01]  /*13c10*/  F2FP.PACK_AB R58, R59, R58 ;  /* 0x0000003a3b3a723e */ /* 0x000fe200000000ff */
[C---:B------:R-:W-:Y:S01]  /*13c20*/  FMUL.FTZ R74, R10.reuse, R74 ;  /* 0x0000004a0a4a7220 */ /* 0x040fe20000410000 */
[----:B------:R-:W1:Y:S01]  /*13c30*/  @P5 MUFU.LG2 R2, R2 ;  /* 0x0000000200025308 */ /* 0x000e620000000c00 */
[C---:B------:R-:W-:Y:S01]  /*13c40*/  FMUL.FTZ R75, R10.reuse, R75 ;  /* 0x0000004b0a4b7220 */ /* 0x040fe20000410000 */
[----:B------:R-:W-:Y:S01]  /*13c50*/  F2FP.PACK_AB R62, R63, R62 ;  /* 0x0000003e3f3e723e */ /* 0x000fe200000000ff */
[C---:B------:R-:W-:Y:S01]  /*13c60*/  FMUL.FTZ R78, R10.reuse, R78 ;  /* 0x0000004e0a4e7220 */ /* 0x040fe20000410000 */
[----:B------:R-:W-:Y:S01]  /*13c70*/  USHF.L.U32 UR9, UR9, 0x7, URZ ;  /* 0x0000000709097899 */ /* 0x000fe2000800063f */
[C---:B------:R-:W-:Y:S01]  /*13c80*/  FMUL.FTZ R79, R10.reuse, R79 ;  /* 0x0000004f0a4f7220 */ /* 0x040fe20000410000 */
[----:B------:R-:W-:Y:S01]  /*13c90*/  F2FP.PACK_AB R74, R75, R74 ;  /* 0x0000004a4b4a723e */ /* 0x000fe200000000ff */
[C---:B------:R-:W-:Y:S01]  /*13ca0*/  FMUL.FTZ R90, R10.reuse, R90 ;  /* 0x0000005a0a5a7220 */ /* 0x040fe20000410000 */
[----:B------:R-:W1:Y:S01]  /*13cb0*/  @P4 MUFU.LG2 R4, R4 ;  /* 0x0000000400044308 */ /* 0x000e620000000c00 */
[C---:B------:R-:W-:Y:S01]  /*13cc0*/  FMUL.FTZ R91, R10.reuse, R91 ;  /* 0x0000005b0a5b7220 */ /* 0x040fe20000410000 */
[----:B------:R-:W-:Y:S01]  /*13cd0*/  F2FP.PACK_AB R78, R79, R78 ;  /* 0x0000004e4f4e723e */ /* 0x000fe200000000ff */
[C---:B------:R-:W-:Y:S01]  /*13ce0*/  FMUL.FTZ R94, R10.reuse, R94 ;  /* 0x0000005e0a5e7220 */ /* 0x040fe20000410000 */
[----:B------:R-:W-:Y:S01]  /*13cf0*/  UIMAD UR14, UR10, UR14, UR4 ;  /* 0x0000000e0a0e72a4 */ /* 0x000fe2000f8e0204 */
[C---:B------:R-:W-:Y:S01]  /*13d00*/  FMUL.FTZ R95, R10.reuse, R95 ;  /* 0x0000005f0a5f7220 */ /* 0x040fe20000410000 */
[----:B------:R-:W-:Y:S01]  /*13d10*/  F2FP.PACK_AB R90, R91, R90 ;  /* 0x0000005a5b5a723e */ /* 0x000fe200000000ff */
[C---:B------:R-:W-:Y:S01]  /*13d20*/  FMUL.FTZ R106, R10.reuse, R106 ;  /* 0x0000006a0a6a7220 */ /* 0x040fe20000410000 */
[----:B------:R-:W1:Y:S01]  /*13d30*/  @P3 MUFU.LG2 R11, R11 ;  /* 0x0000000b000b3308 */ /* 0x000e620000000c00 */
[C---:B------:R-:W-:Y:S01]  /*13d40*/  FMUL.FTZ R107, R10.reuse, R107 ;  /* 0x0000006b0a6b7220 */ /* 0x040fe20000410000 */
[----:B------:R-:W-:Y:S01]  /*13d50*/  F2FP.PACK_AB R94, R95, R94 ;  /* 0x0000005e5f5e723e */ /* 0x000fe200000000ff */
[C---:B------:R-:W-:Y:S01]  /*13d60*/  FMUL.FTZ R154, R10.reuse, R154 ;  /* 0x0000009a0a9a7220 */ /* 0x040fe20000410000 */
[----:B------:R-:W-:Y:S01]  /*13d70*/  @!UP3 UMOV UR26, URZ ;  /* 0x0000003f001abc82 */ /* 0x000fe20008000000 */
[C---:B------:R-:W-:Y:S01]  /*13d80*/  FMUL.FTZ R155, R10.reuse, R155 ;  /* 0x0000009b0a9b7220 */ /* 0x040fe20000410000 */
[----:B------:R-:W-:Y:S01]  /*13d90*/  F2FP.PACK_AB R106, R107, R106 ;  /* 0x0000006a6b6a723e */ /* 0x000fe200000000ff */
[C---:B------:R-:W-:Y:S01]  /*13da0*/  FMUL.FTZ R118, R10.reuse, R118 ;  /* 0x000000760a767220 */ /* 0x040fe20000410000 */
[----:B------:R-:W-:Y:S01]  /*13db0*/  @UP3 UMOV UR26, UR16 ;  /* 0x00000010001a3c82 */ /* 0x000fe20008000000 */
[C---:B------:R-:W-:Y:S01]  /*13dc0*/  FMUL.FTZ R119, R10.reuse, R119 ;  /* 0x000000770a777220 */ /* 0x040fe20000410000 */
[----:B------:R-:W-:Y:S01]  /*13dd0*/  F2FP.PACK_AB R154, R155, R154 ;  /* 0x0000009a9b9a723e */ /* 0x000fe200000000ff */
[C---:B------:R-:W-:Y:S01]  /*13de0*/  FMUL.FTZ R122, R10.reuse, R122 ;  /* 0x0000007a0a7a7220 */ /* 0x040fe20000410000 */
[----:B------:R-:W-:Y:S01]  /*13df0*/  @!UP3 UMOV UR27, URZ ;  /* 0x0000003f001bbc82 */ /* 0x000fe20008000000 */
[C---:B------:R-:W-:Y:S01]  /*13e00*/  FMUL.FTZ R123, R10.reuse, R123 ;  /* 0x0000007b0a7b7220 */ /* 0x040fe20000410000 */
[----:B------:R-:W-:Y:S01]  /*13e10*/  F2FP.PACK_AB R118, R119, R118 ;  /* 0x000000767776723e */ /* 0x000fe200000000ff */
[C---:B------:R-:W-:Y:S01]  /*13e20*/  FMUL.FTZ R130, R10.reuse, R130 ;  /* 0x000000820a827220 */ /* 0x040fe20000410000 */
[----:B------:R-:W-:Y:S01]  /*13e30*/  USHF.R.S32.HI UR4, URZ, 0x1f, UR9 ;  /* 0x0000001f3f047899 */ /* 0x000fe20008011409 */
[C---:B------:R-:W-:Y:S01]  /*13e40*/  FMUL.FTZ R131, R10.reuse, R131 ;  /* 0x000000830a837220 */ /* 0x040fe20000410000 */
[----:B------:R-:W-:Y:S01]  /*13e50*/  F2FP.PACK_AB R122, R123, R122 ;  /* 0x0000007a7b7a723e */ /* 0x000fe200000000ff */
[C---:B------:R-:W-:Y:S01]  /*13e60*/  FMUL.FTZ R146, R10.reuse, R146 ;  /* 0x000000920a927220 */ /* 0x040fe20000410000 */
[----:B------:R-:W-:Y:S01]  /*13e70*/  @UP3 USHF.R.S32.HI UR27, URZ, 0x1f, UR16 ;  /* 0x0000001f3f1b3899 */ /* 0x000fe20008011410 */
[C---:B------:R-:W-:Y:S01]  /*13e80*/  FMUL.FTZ R147, R10.reuse, R147 ;  /* 0x000000930a937220 */ /* 0x040fe20000410000 */
[----:B------:R-:W-:Y:S01]  /*13e90*/  F2FP.PACK_AB R130, R131, R130 ;  /* 0x000000828382723e */ /* 0x000fe200000000ff */
[C---:B------:R-:W-:Y:S01]  /*13ea0*/  FMUL.FTZ R138, R10.reuse, R138 ;  /* 0x0000008a0a8a7220 */ /* 0x040fe20000410000 */
[----:B------:R-:W-:Y:S01]  /*13eb0*/  USHF.R.S32.HI UR5, URZ, 0x1f, UR14 ;  /* 0x0000001f3f057899 */ /* 0x000fe2000801140e */
[----:B------:R-:W-:Y:S01]  /*13ec0*/  FMUL.FTZ R139, R10, R139 ;  /* 0x0000008b0a8b7220 */ /* 0x000fe20000410000 */
[C---:B------:R-:W-:Y:S01]  /*13ed0*/  SHF.L.U32 R10, R6.reuse, 0x6, RZ ;  /* 0x00000006060a7819 */ /* 0x040fe200000006ff */
[----:B---3--:R-:W-:Y:S01]  /*13ee0*/  FMUL.FTZ R9, R9, c[0x0][0x2dc] ;  /* 0x0000b70009097a20 */ /* 0x008fe20000410000 */
[----:B------:R-:W-:Y:S01]  /*13ef0*/  LOP3.LUT R6, R6, 0x1, RZ, 0xc0, !PT ;  /* 0x0000000106067812 */ /* 0x000fe200078ec0ff */
[----:B-1----:R-:W-:Y:S01]  /*13f00*/  FMUL.FTZ R7, R7, c[0x0][0x2dc] ;  /* 0x0000b70007077a20 */ /* 0x002fe20000410000 */
[----:B------:R-:W-:Y:S01]  /*13f10*/  LOP3.LUT R10, R10, 0x1c0, RZ, 0xc0, !PT ;  /* 0x000001c00a0a7812 */ /* 0x000fe200078ec0ff */
[----:B--2---:R-:W-:Y:S01]  /*13f20*/  FMUL.FTZ R12, R12, c[0x0][0x2dc] ;  /* 0x0000b7000c0c7a20 */ /* 0x004fe20000410000 */
[----:B------:R-:W-:Y:S01]  /*13f30*/  ISETP.NE.U32.AND P0, PT, R6, 0x1, PT ;  /* 0x000000010600780c */ /* 0x000fe20003f05070 */
[C---:B------:R-:W-:Y:S01]  /*13f40*/  FMUL.FTZ R160, R9.reuse, R160 ;  /* 0x000000a009a07220 */ /* 0x040fe20000410000 */
[----:B------:R-:W-:Y:S01]  /*13f50*/  LEA.HI R10, R10, R10, RZ, 0x1d ;  /* 0x0000000a0a0a7211 */ /* 0x000fe200078fe8ff */
[C---:B------:R-:W-:Y:S01]  /*13f60*/  FMUL.FTZ R161, R9.reuse, R161 ;  /* 0x000000a109a17220 */ /* 0x040fe20000410000 */
[----:B------:R-:W-:Y:S01]  /*13f70*/  MOV R6, 0x20 ;  /* 0x0000002000067802 */ /* 0x000fe20000000f00 */
[----:B------:R-:W-:Y:S01]  /*13f80*/  FMUL.FTZ R40, R9, R40 ;  /* 0x0000002809287220 */ /* 0x000fe20000410000 */
[----:B------:R-:W-:Y:S01]  /*13f90*/  LEA R10, R13, R10, 0x1 ;  /* 0x0000000a0d0a7211 */ /* 0x000fe200078e08ff */
[----:B------:R-:W-:Y:S01]  /*13fa0*/  FMUL.FTZ R41, R9, R41 ;  /* 0x0000002909297220 */ /* 0x000fe20000410000 */
[----:B------:R-:W-:Y:S01]  /*13fb0*/  F2FP.PACK_AB R160, R161, R160 ;  /* 0x000000a0a1a0723e */ /* 0x000fe200000000ff */
[C---:B------:R-:W-:Y:S01]  /*13fc0*/  FMUL.FTZ R156, R7.reuse, R156 ;  /* 0x0000009c079c7220 */ /* 0x040fe20000410000 */
[----:B------:R-:W-:Y:S01]  /*13fd0*/  SHF.L.U32 R13, R10, 0x1, RZ ;  /* 0x000000010a0d7819 */ /* 0x000fe200000006ff */
[----:B------:R-:W-:Y:S01]  /*13fe0*/  FMUL.FTZ R157, R7, R157 ;  /* 0x0000009d079d7220 */ /* 0x000fe20000410000 */
[----:B------:R-:W-:Y:S01]  /*13ff0*/  SEL R6, R6, 0xffffffe0, !P1 ;  /* 0xffffffe006067807 */ /* 0x000fe20004800000 */
[C---:B------:R-:W-:Y:S01]  /*14000*/  FMUL.FTZ R158, R12.reuse, R158 ;  /* 0x0000009e0c9e7220 */ /* 0x040fe20000410000 */
[----:B------:R-:W-:Y:S01]  /*14010*/  IADD3 R15, R13, -0x10, RZ ;  /* 0xfffffff00d0f7810 */ /* 0x000fe20007ffe0ff */
[C---:B------:R-:W-:Y:S01]  /*14020*/  FMUL.FTZ R159, R12.reuse, R159 ;  /* 0x0000009f0c9f7220 */ /* 0x040fe20000410000 */
[----:B------:R-:W-:Y:S01]  /*14030*/  MOV R10, 0x40 ;  /* 0x00000040000a7802 */ /* 0x000fe20000000f00 */
[----:B------:R-:W-:Y:S01]  /*14040*/  FMUL.FTZ R36, R7, R36 ;  /* 0x0000002407247220 */ /* 0x000fe20000410000 */
[----:B------:R-:W-:Y:S01]  /*14050*/  F2FP.PACK_AB R40, R41, R40 ;  /* 0x000000282928723e */ /* 0x000fe200000000ff */
[----:B------:R-:W-:Y:S01]  /*14060*/  FMUL.FTZ R37, R7, R37 ;  /* 0x0000002507257220 */ /* 0x000fe20000410000 */
[----:B------:R-:W-:Y:S01]  /*14070*/  @P0 IADD3 R15, R13, 0x10, RZ ;  /* 0x000000100d0f0810 */ /* 0x000fe20007ffe0ff */
        /* <DEDUP_REMOVED lines=12> */
[C---:B------:R-:W-:Y:S01]  /*14140*/  FMUL.FTZ R48, R7.reuse, R48 ;  /* 0x0000003007307220 */ /* 0x040fe20000410000 */
[----:B------:R-:W-:Y:S01]  /*14150*/  SEL R10, R10, 0xffffffc0, !P2 ;  /* 0xffffffc00a0a7807 */ /* 0x000fe20005000000 */
[----:B------:R-:W-:Y:S01]  /*14160*/  FMUL.FTZ R49, R7, R49 ;  /* 0x0000003107317220 */ /* 0x000fe20000410000 */
[----:B------:R-:W-:Y:S01]  /*14170*/  F2FP.PACK_AB R56, R57, R56 ;  /* 0x000000383938723e */ /* 0x000fe200000000ff */
[C---:B------:R-:W-:Y:S01]  /*14180*/  FMUL.FTZ R50, R12.reuse, R50 ;  /* 0x000000320c327220 */ /* 0x040fe20000410000 */
[----:B------:R-:W-:Y:S01]  /*14190*/  STS [R13], R160 ;  /* 0x000000a00d007388 */ /* 0x000fe20000000800 */
[----:B------:R-:W-:Y:S01]  /*141a0*/  FMUL.FTZ R51, R12, R51 ;  /* 0x000000330c337220 */ /* 0x000fe20000410000 */
[----:B------:R-:W-:Y:S01]  /*141b0*/  IADD3 R19, R6, R15, RZ ;  /* 0x0000000f06137210 */ /* 0x000fe20007ffe0ff */
[C---:B------:R-:W-:Y:S01]  /*141c0*/  FMUL.FTZ R52, R7.reuse, R52 ;  /* 0x0000003407347220 */ /* 0x040fe20000410000 */
[----:B------:R-:W-:Y:S01]  /*141d0*/  STS [R13+0x400], R162 ;  /* 0x000400a20d007388 */ /* 0x000fe20000000800 */
[----:B------:R-:W-:Y:S01]  /*141e0*/  FMUL.FTZ R53, R7, R53 ;  /* 0x0000003507357220 */ /* 0x000fe20000410000 */
[----:B------:R-:W-:Y:S01]  /*141f0*/  F2FP.PACK_AB R48, R49, R48 ;  /* 0x000000303130723e */ /* 0x000fe200000000ff */
        /* <DEDUP_REMOVED lines=11> */
[----:B------:R-:W-:Y:S01]  /*142b0*/  STS [R13+0x2000], R156 ;  /* 0x0020009c0d007388 */ /* 0x000fe20000000800 */
[----:B------:R-:W-:Y:S01]  /*142c0*/  FMUL.FTZ R64, R7, R64 ;  /* 0x0000004007407220 */ /* 0x000fe20000410000 */
[----:B------:R-:W-:Y:S01]  /*142d0*/  F2FP.PACK_AB R60, R61, R60 ;  /* 0x0000003c3d3c723e */ /* 0x000fe200000000ff */
[----:B------:R-:W-:Y:S01]  /*142e0*/  FMUL.FTZ R65, R7, R65 ;  /* 0x0000004107417220 */ /* 0x000fe20000410000 */
[----:B------:R-:W-:Y:S01]  /*142f0*/  STS [R13+0x2400], R158 ;  /* 0x0024009e0d007388 */ /* 0x000fe20000000800 */
[C---:B------:R-:W-:Y:S01]  /*14300*/  FMUL.FTZ R66, R12.reuse, R66 ;  /* 0x000000420c427220 */ /* 0x040fe20000410000 */
[----:B------:R-:W-:Y:S01]  /*14310*/  IADD3 R21, R13, R10, RZ ;  /* 0x0000000a0d157210 */ /* 0x000fe20007ffe0ff */
[C---:B------:R-:W-:Y:S01]  /*14320*/  FMUL.FTZ R67, R12.reuse, R67 ;  /* 0x000000430c437220 */ /* 0x040fe20000410000 */
[----:B------:R-:W-:Y:S01]  /*14330*/  STS [R15+0x2000], R36 ;  /* 0x002000240f007388 */ /* 0x000fe20000000800 */
[----:B------:R-:W-:Y:S01]  /*14340*/  FMUL.FTZ R68, R7, R68 ;  /* 0x0000004407447220 */ /* 0x000fe20000410000 */
[----:B------:R-:W-:Y:S01]  /*14350*/  F2FP.PACK_AB R72, R73, R72 ;  /* 0x000000484948723e */ /* 0x000fe200000000ff */
[----:B------:R-:W-:Y:S01]  /*14360*/  FMUL.FTZ R69, R7, R69 ;  /* 0x0000004507457220 */ /* 0x000fe20000410000 */
[----:B------:R-:W-:Y:S01]  /*14370*/  STS [R15+0x2400], R38 ;  /* 0x002400260f007388 */ /* 0x000fe20000000800 */
[----:B------:R-:W-:Y:S01]  /*14380*/  FMUL.FTZ R70, R12, R70 ;  /* 0x000000460c467220 */ /* 0x000fe20000410000 */
[----:B------:R-:W-:Y:S01]  /*14390*/  IADD3 R23, R10, R15, RZ ;  /* 0x0000000f0a177210 */ /* 0x000fe20007ffe0ff */
        /* <DEDUP_REMOVED lines=9> */
[----:B------:R-:W-:Y:S01]  /*14430*/  STS [R19], R56 ;  /* 0x0000003813007388 */ /* 0x000fe20000000800 */
        /* <DEDUP_REMOVED lines=18> */
[C---:B------:R-:W-:Y:S01]  /*14560*/  FMUL.FTZ R93, R9.reuse, R93 ;  /* 0x0000005d095d7220 */ /* 0x040fe20000410000 */
[----:B------:R-:W-:Y:S01]  /*14570*/  STS [R19+0x2400], R54 ;  /* 0x0024003613007388 */ /* 0x000fe20000000800 */
[----:B------:R-:W-:Y:S01]  /*14580*/  FMUL.FTZ R104, R9, R104 ;  /* 0x0000006809687220 */ /* 0x000fe20000410000 */
[----:B------:R-:W-:Y:S01]  /*14590*/  IADD3 R27, R19, R10, RZ ;  /* 0x0000000a131b7210 */ /* 0x000fe20007ffe0ff */
        /* <DEDUP_REMOVED lines=84> */
[----:B------:R-:W-:Y:S01]  /*14ae0*/  FMUL.FTZ R7, R7, R133 ;  /* 0x0000008507077220 */ /* 0x000fe20000410000 */
[----:B------:R-:W-:Y:S01]  /*14af0*/  STS [R13+0x6400], R98 ;  /* 0x006400620d007388 */ /* 0x000fe20000000800 */
[C---:B------:R-:W-:Y:S01]  /*14b00*/  FMUL.FTZ R134, R12.reuse, R134 ;  /* 0x000000860c867220 */ /* 0x040fe20000410000 */
[----:B------:R-:W-:Y:S01]  /*14b10*/  F2FP.PACK_AB R150, R151, R150 ;  /* 0x000000969796723e */ /* 0x000fe200000000ff */
[----:B------:R-:W-:Y:S01]  /*14b20*/  FMUL.FTZ R135, R12, R135 ;  /* 0x000000870c877220 */ /* 0x000fe20000410000 */
[----:B------:R-:W-:Y:S01]  /*14b30*/  STS [R15+0x6000], R100 ;  /* 0x006000640f007388 */ /* 0x000fe20000000800 */
[----:B------:R-:W-:Y:S01]  /*14b40*/  F2FP.PACK_AB R144, R145, R144 ;  /* 0x000000909190723e */ /* 0x000fe200000000ff */
[----:B------:R-:W-:Y:S01]  /*14b50*/  UIADD3 UR9, UP2, UP1, UR9, UR26, UR14 ;  /* 0x0000001a09097290 */ /* 0x000fe2000f95e00e */
[----:B------:R-:W-:Y:S01]  /*14b60*/  F2FP.PACK_AB R146, R147, R146 ;  /* 0x000000929392723e */ /* 0x000fe200000000ff */
[----:B------:R-:W-:Y:S01]  /*14b70*/  STS [R15+0x6400], R102 ;  /* 0x006400660f007388 */ /* 0x000fe20000000800 */
[----:B------:R-:W-:Y:S01]  /*14b80*/  F2FP.PACK_AB R9, R9, R136 ;  /* 0x000000880909723e */ /* 0x000fe200000000ff */
[----:B----4-:R-:W-:Y:S01]  /*14b90*/  @P6 FMUL.FTZ R10, R3, 0.69314718246459960938 ;  /* 0x3f317218030a6820 */ /* 0x010fe20000410000 */
[----:B------:R-:W-:Y:S01]  /*14ba0*/  F2FP.PACK_AB R138, R139, R138 ;  /* 0x0000008a8b8a723e */ /* 0x000fe200000000ff */
[----:B------:R-:W-:Y:S01]  /*14bb0*/  STS [R17+0x4000], R152 ;  /* 0x0040009811007388 */ /* 0x000fe20000000800 */
[----:B------:R-:W-:Y:S01]  /*14bc0*/  F2FP.PACK_AB R140, R141, R140 ;  /* 0x0000008c8d8c723e */ /* 0x000fe200000000ff */
[----:B------:R-:W-:Y:S01]  /*14bd0*/  @P5 FMUL.FTZ R3, R2, 0.69314718246459960938 ;  /* 0x3f31721802035820 */ /* 0x000fe20000410000 */
[----:B------:R-:W-:Y:S01]  /*14be0*/  F2FP.PACK_AB R142, R143, R142 ;  /* 0x0000008e8f8e723e */ /* 0x000fe200000000ff */
[----:B------:R-:W-:Y:S01]  /*14bf0*/  STS [R17+0x4400], R154 ;  /* 0x0044009a11007388 */ /* 0x000fe20000000800 */
[----:B------:R-:W-:Y:S01]  /*14c00*/  F2FP.PACK_AB R7, R7, R132 ;  /* 0x000000840707723e */ /* 0x000fe200000000ff */
[----:B------:R-:W-:Y:S01]  /*14c10*/  @P4 FMUL.FTZ R4, R4, 0.69314718246459960938 ;  /* 0x3f31721804044820 */ /* 0x000fe20000410000 */
[----:B------:R-:W-:Y:S01]  /*14c20*/  F2FP.PACK_AB R134, R135, R134 ;  /* 0x000000868786723e */ /* 0x000fe200000000ff */
[----:B------:R-:W-:Y:S01]  /*14c30*/  STS [R19+0x4000], R116 ;  /* 0x0040007413007388 */ /* 0x000fe20000000800 */
[----:B------:R-:W-:Y:S01]  /*14c40*/  LOP3.LUT P0, RZ, R5, 0x3, RZ, 0xc0, !PT ;  /* 0x0000000305ff7812 */ /* 0x000fe2000780c0ff */
[----:B------:R-:W-:Y:S01]  /*14c50*/  @P3 FMUL.FTZ R11, R11, 0.69314718246459960938 ;  /* 0x3f3172180b0b3820 */ /* 0x000fe20000410000 */
[----:B------:R-:W-:Y:S01]  /*14c60*/  UIADD3.X UR4, UR4, UR27, UR5, UP2, UP1 ;  /* 0x0000001b04047290 */ /* 0x000fe200097e2405 */
[----:B------:R-:W-:Y:S01]  /*14c70*/  STS [R19+0x4400], R118 ;  /* 0x0044007613007388 */ /* 0x000fe20000000800 */
[----:B------:R-:W-:Y:S01]  /*14c80*/  @!UP0 UMOV UR12, UR20 ;  /* 0x00000014000c8c82 */ /* 0x000fe20008000000 */
[----:B------:R-:W-:Y:S01]  /*14c90*/  MOV R6, 0x7f800000 ;  /* 0x7f80000000067802 */ /* 0x000fe20000000f00 */
[----:B------:R-:W-:Y:S01]  /*14ca0*/  @P6 FFMA.FTZ R6, R167, c[0x0][0x238], R10 ;  /* 0x00008e00a7066a23 */ /* 0x000fe2000001000a */
[----:B------:R-:W-:Y:S01]  /*14cb0*/  STS [R17+0x6000], R108 ;  /* 0x0060006c11007388 */ /* 0x000fe20000000800 */
[----:B------:R-:W-:Y:S01]  /*14cc0*/  MOV R0, 0x7f800000 ;  /* 0x7f80000000007802 */ /* 0x000fe20000000f00 */
[----:B------:R-:W-:Y:S01]  /*14cd0*/  @P4 FFMA.FTZ R0, R165, c[0x0][0x238], R4 ;  /* 0x00008e00a5004a23 */ /* 0x000fe20000010004 */
[----:B------:R-:W-:Y:S01]  /*14ce0*/  MOV R5, 0x7f800000 ;  /* 0x7f80000000057802 */ /* 0x000fe20000000f00 */
[----:B------:R-:W-:Y:S01]  /*14cf0*/  STS [R17+0x6400], R110 ;  /* 0x0064006e11007388 */ /* 0x000fe20000000800 */
[----:B------:R-:W-:-:S03]  /*14d00*/  @P3 FFMA.FTZ R5, R18, c[0x0][0x238], R11 ;  /* 0x00008e0012053a23 */ /* 0x000fc6000001000b */
        /* <DEDUP_REMOVED lines=17> */
[----:B------:R2:W-:Y:S04]  /*14e20*/  STS [R27+0x6400], R134 ;  /* 0x006400861b007388 */ /* 0x0005e80000000800 */
[----:B------:R-:W-:Y:S01]  /*14e30*/  BAR.SYNC.DEFER_BLOCKING 0x0 ;  /* 0x0000000000007b1d */ /* 0x000fe20000010000 */
[----:B-1----:R-:W-:Y:S01]  /*14e40*/  MOV R7, 0x7f800000 ;  /* 0x7f80000000077802 */ /* 0x002fe20000000f00 */
[----:B------:R-:W-:-:S04]  /*14e50*/  @P5 FFMA.FTZ R7, R166, c[0x0][0x238], R3 ;  /* 0x00008e00a6075a23 */ /* 0x000fc80000010003 */
        /* <DEDUP_REMOVED lines=17> */
[----:B---34-:R-:W-:-:S04]  /*14f70*/  SHF.R.S32.HI R3, RZ, 0x1f, R8 ;  /* 0x0000001fff037819 */ /* 0x018fc80000011408 */
[----:B------:R-:W-:-:S04]  /*14f80*/  LEA.HI R3, R3, R8, RZ, 0x2 ;  /* 0x0000000803037211 */ /* 0x000fc800078f10ff */
[----:B------:R-:W-:-:S05]  /*14f90*/  LOP3.LUT R3, R3, 0xffffffc, RZ, 0xc0, !PT ;  /* 0x0ffffffc03037812 */ /* 0x000fca00078ec0ff */
[----:B------:R-:W-:-:S04]  /*14fa0*/  IMAD.IADD R2, R8, 0x1, -R3 ;  /* 0x0000000108027824 */ /* 0x000fc800078e0a03 */
        /* <DEDUP_REMOVED lines=15> */
[C---:B------:R-:W-:Y:S02]  /*150a0*/  @!P5 IADD3 R3, P0, R4.reuse, UR9, RZ ;  /* 0x000000090403dc10 */ /* 0x040fe4000ff1e0ff */
[----:B------:R-:W-:Y:S02]  /*150b0*/  @!P6 LEA.HI.X R17, R11, c[0x0][0x204], R2, 0x2, P1 ;  /* 0x000081000b11ea11 */ /* 0x000fe400008f1402 */
[----:B------:R-:W-:Y:S02]  /*150c0*/  @!P5 LEA.HI.X.SX32 R2, R4, UR4, 0x1, P0 ;  /* 0x000000040402dc11 */ /* 0x000fe400080f0eff */
[----:B------:R-:W-:Y:S01]  /*150d0*/  @!P5 LEA R18, P2, R3, c[0x0][0x200], 0x2 ;  /* 0x000080000312da11 */ /* 0x000fe200078410ff */
[----:B------:R3:W-:Y:S01]  /*150e0*/  @!P6 STG.E [R16.64], R6 ;  /* 0x000000061000e986 */ /* 0x0007e2000c101918 */
[----:B------:R-:W-:-:S02]  /*150f0*/  @!P4 IADD3 R4, P1, R10, UR9, RZ ;  /* 0x000000090a04cc10 */ /* 0x000fc4000ff3e0ff */
[----:B------:R-:W-:Y:S02]  /*15100*/  @!P3 IADD3 R8, P0, R9, UR9, RZ ;  /* 0x000000090908bc10 */ /* 0x000fe4000ff1e0ff */
[----:B------:R-:W-:Y:S02]  /*15110*/  @!P5 LEA.HI.X R19, R3, c[0x0][0x204], R2, 0x2, P2 ;  /* 0x000081000313da11 */ /* 0x000fe400010f1402 */
[----:B------:R-:W-:Y:S02]  /*15120*/  @!P4 LEA.HI.X.SX32 R3, R10, UR4, 0x1, P1 ;  /* 0x000000040a03cc11 */ /* 0x000fe400088f0eff */
[----:B------:R-:W-:Y:S01]  /*15130*/  @!P3 LEA.HI.X.SX32 R9, R9, UR4, 0x1, P0 ;  /* 0x000000040909bc11 */ /* 0x000fe200080f0eff */
[----:B------:R3:W-:Y:S01]  /*15140*/  @!P5 STG.E [R18.64], R7 ;  /* 0x000000071200d986 */ /* 0x0007e2000c101918 */
[----:B------:R-:W-:Y:S02]  /*15150*/  @!P4 LEA R10, P1, R4, c[0x0][0x200], 0x2 ;  /* 0x00008000040aca11 */ /* 0x000fe400078210ff */
[----:B------:R-:W-:-:S02]  /*15160*/  @!P3 LEA R2, P0, R8, c[0x0][0x200], 0x2 ;  /* 0x000080000802ba11 */ /* 0x000fc400078010ff */
[----:B------:R-:W-:Y:S02]  /*15170*/  @!P4 LEA.HI.X R11, R4, c[0x0][0x204], R3, 0x2, P1 ;  /* 0x00008100040bca11 */ /* 0x000fe400008f1403 */
[----:B------:R-:W-:-:S03]  /*15180*/  @!P3 LEA.HI.X R3, R8, c[0x0][0x204], R9, 0x2, P0 ;  /* 0x000081000803ba11 */ /* 0x000fc600000f1409 */
[----:B------:R3:W-:Y:S04]  /*15190*/  @!P4 STG.E [R10.64], R0 ;  /* 0x000000000a00c986 */ /* 0x0007e8000c101918 */
[----:B------:R3:W-:Y:S02]  /*151a0*/  @!P3 STG.E [R2.64], R5 ;  /* 0x000000050200b986 */ /* 0x0007e4000c101918 */
.L_x_896:
[----:B---34-:R-:W-:Y:S05]  /*151b0*/  BSYNC B0 ;  /* 0x0000000000007941 */ /* 0x018fea0003800000 */
.L_x_895:
[----:B------:R-:W3:Y:S01]  /*151c0*/  S2R R0, SR_CTAID.Z ;  /* 0x0000000000007919 */ /* 0x000ee20000002700 */
[----:B------:R-:W-:Y:S01]  /*151d0*/  IADD3 R4, P0, R232, UR12, RZ ;  /* 0x0000000ce8047c10 */ /* 0x000fe2000ff1e0ff */
[----:B------:R-:W-:Y:S01]  /*151e0*/  USHF.R.S32.HI UR6, URZ, 0x1f, UR10 ;  /* 0x0000001f3f067899 */ /* 0x000fe2000801140a */
[----:B------:R-:W-:Y:S01]  /*151f0*/  BSSY B0, `(.L_x_897) ;  /* 0x0000012000007945 */ /* 0x000fe20003800000 */
[----:B------:R-:W-:Y:S01]  /*15200*/  ULDC.64 UR4, c[0x0][0x1f0] ;  /* 0x00007c0000047ab9 */ /* 0x000fe20000000a00 */
[----:B------:R-:W-:Y:S01]  /*15210*/  IADD3.X R5, R233, UR7, RZ, P0, !PT ;  /* 0x00000007e9057c10 */ /* 0x000fe200087fe4ff */
[----:B------:R-:W-:Y:S01]  /*15220*/  UIMAD UR4, UR6, UR4, URZ ;  /* 0x00000004060472a4 */ /* 0x000fe2000f8e023f */
[----:B------:R-:W-:-:S03]  /*15230*/  ISETP.GE.AND P0, PT, R236, UR18, PT ;  /* 0x00000012ec007c0c */ /* 0x000fc6000bf06270 */
[----:B------:R-:W-:Y:S01]  /*15240*/  UIMAD UR4, UR10, UR5, UR4 ;  /* 0x000000050a0472a4 */ /* 0x000fe2000f8e0204 */
[----:B---3--:R-:W-:-:S05]  /*15250*/  IMAD.WIDE.U32 R4, R0, c[0x0][0x1f0], R4 ;  /* 0x00007c0000047a25 */ /* 0x008fca00078e0004 */
[----:B------:R-:W-:-:S04]  /*15260*/  IADD3 R7, R5, UR4, RZ ;  /* 0x0000000405077c10 */ /* 0x000fc8000fffe0ff */
        /* <DEDUP_REMOVED lines=8> */
[----:B-1----:R1:W-:Y:S04]  /*152f0*/  STG.E.128 [R2.64], R72 ;  /* 0x0000004802007986 */ /* 0x0023e8000c101d18 */
[----:B------:R1:W-:Y:S02]  /*15300*/  STG.E.128 [R2.64+0x80], R40 ;  /* 0x0000802802007986 */ /* 0x0003e4000c101d18 */
.L_x_898:
[----:B------:R-:W-:Y:S05]  /*15310*/  BSYNC B0 ;  /* 0x0000000000007941 */ /* 0x000fea0003800000 */
.L_x_897:
[----:B------:R-:W-:Y:S01]  /*15320*/  ISETP.GE.AND P0, PT, R225, UR18, PT ;  /* 0x00000012e1007c0c */ /* 0x000fe2000bf06270 */
[----:B------:R-:W-:-:S12]  /*15330*/  BSSY B0, `(.L_x_899) ;  /* 0x000000e000007945 */ /* 0x000fd80003800000 */
[----:B------:R-:W-:Y:S05]  /*15340*/  @P0 BRA `(.L_x_900) ;  /* 0x000000c000000947 */ /* 0x000fea0003800000 */
[----:B-1----:R-:W-:Y:S01]  /*15350*/  IADD3 R2, P0, R234, 0x10, RZ ;  /* 0x00000010ea027810 */ /* 0x002fe20007f1e0ff */
        /* <DEDUP_REMOVED lines=11> */
.L_x_900:
[----:B------:R-:W-:Y:S05]  /*15410*/  BSYNC B0 ;  /* 0x0000000000007941 */ /* 0x000fea0003800000 */
.L_x_899:
        /* <DEDUP_REMOVED lines=15> */
.L_x_902:
[----:B------:R-:W-:Y:S05]  /*15510*/  BSYNC B0 ;  /* 0x0000000000007941 */ /* 0x000fea0003800000 */
.L_x_901:
        /* <DEDUP_REMOVED lines=15> */
.L_x_904:
[----:B------:R-:W-:Y:S05]  /*15610*/  BSYNC B0 ;  /* 0x0000000000007941 */ /* 0x000fea0003800000 */
.L_x_903:
        /* <DEDUP_REMOVED lines=15> */
.L_x_906:
[----:B------:R-:W-:Y:S05]  /*15710*/  BSYNC B0 ;  /* 0x0000000000007941 */ /* 0x000fea0003800000 */
.L_x_905:
        /* <DEDUP_REMOVED lines=15> */
.L_x_908:
[----:B------:R-:W-:Y:S05]  /*15810*/  BSYNC B0 ;  /* 0x0000000000007941 */ /* 0x000fea0003800000 */
.L_x_907:
        /* <DEDUP_REMOVED lines=15> */
.L_x_910:
[----:B------:R-:W-:Y:S05]  /*15910*/  BSYNC B0 ;  /* 0x0000000000007941 */ /* 0x000fea0003800000 */
.L_x_909:
[----:B------:R-:W-:-:S13]  /*15920*/  ISETP.GE.AND P0, PT, R219, UR18, PT ;  /* 0x00000012db007c0c */ /* 0x000fda000bf06270 */
[----:B------:R-:W-:Y:S05]  /*15930*/  @P0 EXIT ;  /* 0x000000000000094d */ /* 0x000fea0003800000 */
[----:B------:R-:W-:Y:S02]  /*15940*/  IADD3 R0, P0, R234, 0x70, RZ ;  /* 0x00000070ea007810 */ /* 0x000fe40007f1e0ff */
[----:B------:R-:W-:Y:S02]  /*15950*/  MOV R5, R7 ;  /* 0x0000000700057202 */ /* 0x000fe40000000f00 */
[----:B------:R-:W-:-:S03]  /*15960*/  IADD3.X R234, RZ, R235, RZ, P0, !PT ;  /* 0x000000ebffea7210 */ /* 0x000fc600007fe4ff */
[----:B------:R-:W-:-:S04]  /*15970*/  IMAD.WIDE.U32 R4, R0, c[0x0][0x1e8], R4 ;  /* 0x00007a0000047a25 */ /* 0x000fc800078e0004 */
[----:B-1----:R-:W-:Y:S01]  /*15980*/  IMAD R3, R234, c[0x0][0x1e8], RZ ;  /* 0x00007a00ea037a24 */ /* 0x002fe200078e02ff */
[----:B------:R-:W-:-:S03]  /*15990*/  LEA R2, P0, R4, c[0x0][0x1d0], 0x1 ;  /* 0x0000740004027a11 */ /* 0x000fc600078008ff */
[----:B------:R-:W-:-:S05]  /*159a0*/  IMAD R3, R0, c[0x0][0x1ec], R3 ;  /* 0x00007b0000037a24 */ /* 0x000fca00078e0203 */
[----:B------:R-:W-:-:S04]  /*159b0*/  IADD3 R3, R5, R3, RZ ;  /* 0x0000000305037210 */ /* 0x000fc80007ffe0ff */
[----:B------:R-:W-:-:S05]  /*159c0*/  LEA.HI.X R3, R4, c[0x0][0x1d4], R3, 0x1, P0 ;  /* 0x0000750004037a11 */ /* 0x000fca00000f0c03 */
[----:B------:R-:W-:Y:S04]  /*159d0*/  STG.E.128 [R2.64], R44 ;  /* 0x0000002c02007986 */ /* 0x000fe8000c101d18 */
[----:B------:R-:W-:Y:S01]  /*159e0*/  STG.E.128 [R2.64+0x80], R76 ;  /* 0x0000804c02007986 */ /* 0x000fe2000c101d18 */
[----:B------:R-:W-:Y:S05]  /*159f0*/  EXIT ;  /* 0x000000000000794d */ /* 0x000fea0003800000 */
.L_x_881:
        /* <DEDUP_REMOVED lines=19> */
[----:B------:R-:W-:Y:S02]  /*15b30*/  @UP4 UIMAD UR7, UR23, UR7, UR15 ;  /* 0x00000007170742a4 */ /* 0x000fe4000f8e020f */
        /* <DEDUP_REMOVED lines=52> */
.L_x_912:
[----:B------:R-:W-:Y:S05]  /*15e80*/  BSYNC B0 ;  /* 0x0000000000007941 */ /* 0x000fea0003800000 */
.L_x_911:
[----:B------:R-:W-:Y:S01]  /*15e90*/  IADD3 R9, R10, 0x10, RZ ;  /* 0x000000100a097810 */ /* 0x000fe20007ffe0ff */
[----:B------:R-:W-:Y:S03]  /*15ea0*/  BSSY B0, `(.L_x_913) ;  /* 0x000000f000007945 */ /* 0x000fe60003800000 */
[----:B------:R-:W-:-:S13]  /*15eb0*/  ISETP.GE.AND P0, PT, R9, UR10, PT ;  /* 0x0000000a09007c0c */ /* 0x000fda000bf06270 */
        /* <DEDUP_REMOVED lines=13> */
.L_x_914:
[----:B------:R-:W-:Y:S05]  /*15f90*/  BSYNC B0 ;  /* 0x0000000000007941 */ /* 0x000fea0003800000 */
.L_x_913:
        /* <DEDUP_REMOVED lines=16> */
.L_x_916:
[----:B------:R-:W-:Y:S05]  /*160a0*/  BSYNC B0 ;  /* 0x0000000000007941 */ /* 0x000fea0003800000 */
.L_x_915:
        /* <DEDUP_REMOVED lines=16> */
.L_x_918:
[----:B------:R-:W-:Y:S05]  /*161b0*/  BSYNC B0 ;  /* 0x0000000000007941 */ /* 0x000fea0003800000 */
.L_x_917:
        /* <DEDUP_REMOVED lines=16> */
.L_x_920:
[----:B------:R-:W-:Y:S05]  /*162c0*/  BSYNC B0 ;  /* 0x0000000000007941 */ /* 0x000fea0003800000 */
.L_x_919:
        /* <DEDUP_REMOVED lines=16> */
.L_x_922:
[----:B------:R-:W-:Y:S05]  /*163d0*/  BSYNC B0 ;  /* 0x0000000000007941 */ /* 0x000fea0003800000 */
.L_x_921:
        /* <DEDUP_REMOVED lines=16> */
.L_x_924:
[----:B------:R-:W-:Y:S05]  /*164e0*/  BSYNC B0 ;  /* 0x0000000000007941 */ /* 0x000fea0003800000 */
.L_x_923:
[----:B-1----:R-:W-:Y:S01]  /*164f0*/  IADD3 R2, R10, 0x70, RZ ;  /* 0x000000700a027810 */ /* 0x002fe20007ffe0ff */
[----:B------:R-:W-:Y:S03]  /*16500*/  BSSY B0, `(.L_x_925) ;  /* 0x000000e000007945 */ /* 0x000fe60003800000 */
[----:B------:R-:W-:-:S13]  /*16510*/  ISETP.GE.AND P0, PT, R2, UR10, PT ;  /* 0x0000000a02007c0c */ /* 0x000fda000bf06270 */
[----:B------:R-:W-:Y:S05]  /*16520*/  @P0 BRA `(.L_x_926) ;  /* 0x000000b000000947 */ /* 0x000fea0003800000 */
[----:B------:R-:W-:Y:S02]  /*16530*/  IADD3 R3, P0, R16, 0x70, RZ ;  /* 0x0000007010037810 */ /* 0x000fe40007f1e0ff */
[----:B------:R-:W-:Y:S02]  /*16540*/  MOV R13, R15 ;  /* 0x0000000f000d7202 */ /* 0x000fe40000000f00 */
[----:B------:R-:W-:-:S03]  /*16550*/  IADD3.X R0, RZ, R17, RZ, P0, !PT ;  /* 0x00000011ff007210 */ /* 0x000fc600007fe4ff */
        /* <DEDUP_REMOVED lines=8> */
.L_x_926:
[----:B------:R-:W-:Y:S05]  /*165e0*/  BSYNC B0 ;  /* 0x0000000000007941 */ /* 0x000fea0003800000 */
.L_x_925:
[----:B------:R-:W-:-:S04]  /*165f0*/  LOP3.LUT P6, RZ, R18, 0x7, RZ, 0xc0, !PT ;  /* 0x0000000712ff7812 */ /* 0x000fc800078cc0ff */
[----:B------:R-:W-:Y:S02]  /*16600*/  ISETP.GE.OR P2, PT, R10, UR10, P6 ;  /* 0x0000000a0a007c0c */ /* 0x000fe4000b746670 */
[----:B------:R-:W-:Y:S02]  /*16610*/  ISETP.GE.OR P1, PT, R9, UR10, P6 ;  /* 0x0000000a09007c0c */ /* 0x000fe4000b726670 */
[----:B------:R-:W-:Y:S02]  /*16620*/  ISETP.GE.OR P5, PT, R8, UR10, P6 ;  /* 0x0000000a08007c0c */ /* 0x000fe4000b7a6670 */
[----:B------:R-:W-:Y:S02]  /*16630*/  ISETP.GE.OR P4, PT, R7, UR10, P6 ;  /* 0x0000000a07007c0c */ /* 0x000fe4000b786670 */
[----:B------:R-:W-:-:S05]  /*16640*/  ISETP.GE.OR P3, PT, R6, UR10, P6 ;  /* 0x0000000a06007c0c */ /* 0x000fca000b766670 */
[----:B------:R-:W-:Y:S02]  /*16650*/  @!P2 IMAD R0, R10, UR16, RZ ;  /* 0x000000100a00ac24 */ /* 0x000fe4000f8e02ff */
[----:B------:R-:W-:Y:S02]  /*16660*/  @!P1 IMAD R9, R9, UR16, RZ ;  /* 0x0000001009099c24 */ /* 0x000fe4000f8e02ff */
[----:B------:R-:W-:Y:S01]  /*16670*/  @!P5 IMAD R8, R8, UR16, RZ ;  /* 0x000000100808dc24 */ /* 0x000fe2000f8e02ff */
[----:B------:R-:W-:Y:S01]  /*16680*/  @!P2 IADD3 R3, P0, R0, UR8, RZ ;  /* 0x000000080003ac10 */ /* 0x000fe2000ff1e0ff */
[----:B------:R-:W-:Y:S02]  /*16690*/  @!P4 IMAD R7, R7, UR16, RZ ;  /* 0x000000100707cc24 */ /* 0x000fe4000f8e02ff */
[----:B------:R-:W-:Y:S01]  /*166a0*/  @!P3 IMAD R6, R6, UR16, RZ ;  /* 0x000000100606bc24 */ /* 0x000fe2000f8e02ff */
[----:B------:R-:W-:Y:S02]  /*166b0*/  @!P2 LEA.HI.X.SX32 R0, R0, UR6, 0x1, P0 ;  /* 0x000000060000ac11 */ /* 0x000fe400080f0eff */
[----:B------:R-:W-:-:S04]  /*166c0*/  @!P2 LEA R10, P0, R3, c[0x0][0x200], 0x2 ;  /* 0x00008000030aaa11 */ /* 0x000fc800078010ff */
[----:B------:R-:W-:Y:S01]  /*166d0*/  @!P2 LEA.HI.X R11, R3, c[0x0][0x204], R0, 0x2, P0 ;  /* 0x00008100030baa11 */ /* 0x000fe200000f1400 */
[----:B------:R-:W-:Y:S01]  /*166e0*/  @!P2 IMAD.MOV.U32 R3, RZ, RZ, 0x7f800000 ;  /* 0x7f800000ff03a424 */ /* 0x000fe200078e00ff */
[----:B------:R-:W-:-:S04]  /*166f0*/  @!P1 IADD3 R0, P0, R9, UR8, RZ ;  /* 0x0000000809009c10 */ /* 0x000fc8000ff1e0ff */
[----:B------:R2:W-:Y:S01]  /*16700*/  @!P2 STG.E [R10.64], R3 ;  /* 0x000000030a00a986 */ /* 0x0005e2000c101918 */
[----:B------:R-:W-:Y:S02]  /*16710*/  @!P1 LEA.HI.X.SX32 R9, R9, UR6, 0x1, P0 ;  /* 0x0000000609099c11 */ /* 0x000fe400080f0eff */
[----:B-1----:R-:W-:Y:S02]  /*16720*/  @!P1 LEA R14, P2, R0, c[0x0][0x200], 0x2 ;  /* 0x00008000000e9a11 */ /* 0x002fe400078410ff */
[----:B------:R-:W-:Y:S02]  /*16730*/  @!P5 IADD3 R12, P0, R8, UR8, RZ ;  /* 0x00000008080cdc10 */ /* 0x000fe4000ff1e0ff */
[----:B------:R-:W-:Y:S02]  /*16740*/  @!P1 LEA.HI.X R15, R0, c[0x0][0x204], R9, 0x2, P2 ;  /* 0x00008100000f9a11 */ /* 0x000fe400010f1409 */
[----:B------:R-:W-:Y:S02]  /*16750*/  @!P5 LEA.HI.X.SX32 R9, R8, UR6, 0x1, P0 ;  /* 0x000000060809dc11 */ /* 0x000fe400080f0eff */
[----:B------:R-:W-:-:S02]  /*16760*/  @!P5 LEA R8, P2, R12, c[0x0][0x200], 0x2 ;  /* 0x000080000c08da11 */ /* 0x000fc400078410ff */
[----:B------:R-:W-:Y:S02]  /*16770*/  @!P4 IADD3 R0, P0, R7, UR8, RZ ;  /* 0x000000080700cc10 */ /* 0x000fe4000ff1e0ff */
[----:B------:R-:W-:Y:S02]  /*16780*/  @!P5 LEA.HI.X R9, R12, c[0x0][0x204], R9, 0x2, P2 ;  /* 0x000081000c09da11 */ /* 0x000fe400010f1409 */
[----:B------:R-:W-:Y:S02]  /*16790*/  ISETP.GE.OR P2, PT, R5, UR10, P6 ;  /* 0x0000000a05007c0c */ /* 0x000fe4000b746670 */
[----:B------:R-:W-:Y:S02]  /*167a0*/  @!P4 LEA.HI.X.SX32 R7, R7, UR6, 0x1, P0 ;  /* 0x000000060707cc11 */ /* 0x000fe400080f0eff */
[----:B--2---:R-:W-:Y:S01]  /*167b0*/  @!P4 LEA R10, P0, R0, c[0x0][0x200], 0x2 ;  /* 0x00008000000aca11 */ /* 0x004fe200078010ff */
[----:B------:R-:W-:-:S08]  /*167c0*/  @!P1 IMAD.MOV.U32 R3, RZ, RZ, 0x7f800000 ;  /* 0x7f800000ff039424 */ /* 0x000fd000078e00ff */
[----:B------:R-:W-:Y:S01]  /*167d0*/  @!P2 IMAD R5, R5, UR16, RZ ;  /* 0x000000100505ac24 */ /* 0x000fe2000f8e02ff */
[----:B------:R-:W-:Y:S01]  /*167e0*/  @!P4 LEA.HI.X R11, R0, c[0x0][0x204], R7, 0x2, P0 ;  /* 0x00008100000bca11 */ /* 0x000fe200000f1407 */
[----:B------:R-:W-:Y:S01]  /*167f0*/  @!P2 IMAD.MOV.U32 R21, RZ, RZ, 0x7f800000 ;  /* 0x7f800000ff15a424 */ /* 0x000fe200078e00ff */
[----:B------:R-:W-:Y:S01]  /*16800*/  @!P3 IADD3 R0, P0, R6, UR8, RZ ;  /* 0x000000080600bc10 */ /* 0x000fe2000ff1e0ff */
[----:B------:R1:W-:Y:S01]  /*16810*/  @!P1 STG.E [R14.64], R3 ;  /* 0x000000030e009986 */ /* 0x0003e2000c101918 */
[----:B------:R-:W-:Y:S02]  /*16820*/  ISETP.GE.OR P1, PT, R4, UR10, P6 ;  /* 0x0000000a04007c0c */ /* 0x000fe4000b726670 */
[----:B------:R-:W-:Y:S02]  /*16830*/  @!P3 LEA.HI.X.SX32 R7, R6, UR6, 0x1, P0 ;  /* 0x000000060607bc11 */ /* 0x000fe400080f0eff */
[----:B------:R-:W-:Y:S02]  /*16840*/  @!P3 LEA R6, P0, R0, c[0x0][0x200], 0x2 ;  /* 0x000080000006ba11 */ /* 0x000fe400078010ff */
[----:B------:R-:W-:-:S02]  /*16850*/  ISETP.GE.OR P6, PT, R2, UR10, P6 ;  /* 0x0000000a02007c0c */ /* 0x000fc4000b7c6670 */
[----:B------:R-:W-:Y:S02]  /*16860*/  @!P3 LEA.HI.X R7, R0, c[0x0][0x204], R7, 0x2, P0 ;  /* 0x000081000007ba11 */ /* 0x000fe400000f1407 */
[----:B------:R-:W-:-:S03]  /*16870*/  @!P2 IADD3 R0, P0, R5, UR8, RZ ;  /* 0x000000080500ac10 */ /* 0x000fc6000ff1e0ff */
[----:B------:R-:W-:Y:S01]  /*16880*/  @!P1 IMAD R4, R4, UR16, RZ ;  /* 0x0000001004049c24 */ /* 0x000fe2000f8e02ff */
[----:B------:R-:W-:Y:S01]  /*16890*/  @!P2 LEA.HI.X.SX32 R5, R5, UR6, 0x1, P0 ;  /* 0x000000060505ac11 */ /* 0x000fe200080f0eff */
[----:B------:R-:W-:Y:S01]  /*168a0*/  @!P1 IMAD.MOV.U32 R19, RZ, RZ, 0x7f800000 ;  /* 0x7f800000ff139424 */ /* 0x000fe200078e00ff */
[----:B------:R-:W-:-:S04]  /*168b0*/  @!P2 LEA R12, P0, R0, c[0x0][0x200], 0x2 ;  /* 0x00008000000caa11 */ /* 0x000fc800078010ff */
[----:B------:R-:W-:Y:S02]  /*168c0*/  @!P2 LEA.HI.X R13, R0, c[0x0][0x204], R5, 0x2, P0 ;  /* 0x00008100000daa11 */ /* 0x000fe400000f1405 */
[----:B------:R-:W-:-:S04]  /*168d0*/  @!P1 IADD3 R0, P0, R4, UR8, RZ ;  /* 0x0000000804009c10 */ /* 0x000fc8000ff1e0ff */
[----:B------:R-:W-:Y:S01]  /*168e0*/  @!P1 LEA.HI.X.SX32 R5, R4, UR6, 0x1, P0 ;  /* 0x0000000604059c11 */ /* 0x000fe200080f0eff */
[----:B-1----:R-:W-:Y:S01]  /*168f0*/  @!P5 IMAD.MOV.U32 R3, RZ, RZ, 0x7f800000 ;  /* 0x7f800000ff03d424 */ /* 0x002fe200078e00ff */
[----:B------:R-:W-:Y:S01]  /*16900*/  @!P1 LEA R16, P0, R0, c[0x0][0x200], 0x2 ;  /* 0x0000800000109a11 */ /* 0x000fe200078010ff */
[----:B------:R-:W-:-:S03]  /*16910*/  @!P3 IMAD.MOV.U32 R15, RZ, RZ, 0x7f800000 ;  /* 0x7f800000ff0fb424 */ /* 0x000fc600078e00ff */
[----:B------:R-:W-:Y:S01]  /*16920*/  @!P1 LEA.HI.X R17, R0, c[0x0][0x204], R5, 0x2, P0 ;  /* 0x0000810000119a11 */ /* 0x000fe200000f1405 */
[----:B------:R-:W-:Y:S01]  /*16930*/  @!P4 IMAD.MOV.U32 R5, RZ, RZ, 0x7f800000 ;  /* 0x7f800000ff05c424 */ /* 0x000fe200078e00ff */
[----:B------:R1:W-:Y:S04]  /*16940*/  @!P5 STG.E [R8.64], R3 ;  /* 0x000000030800d986 */ /* 0x0003e8000c101918 */
        /* <DEDUP_REMOVED lines=13> */
.L_x_927:
        /* <DEDUP_REMOVED lines=14> */
.L_x_1411:


//--------------------- .text._ZN5flash16flash_fwd_kernelI23Flash_fwd_kernel_traitsILi128ELi128ELi32ELi4ELb0ELb0EN7cutlass6half_tE19Flash_kernel_traitsILi128ELi128ELi32ELi4ES3_EELb0ELb1ELb0ELb0ELb0ELb1ELb1ELb0EEEvNS_16Flash_fwd_paramsE --------------------------
	.section	.text._ZN5flash16flash_fwd_kernelI23Flash_fwd_kernel_traitsILi128ELi128ELi32ELi4ELb0ELb0EN7cutlass6half_tE19Flash_kernel_traitsILi128ELi128ELi32ELi4ES3_EELb0ELb1ELb0ELb0ELb0ELb1ELb1ELb0EEEvNS_16Flash_fwd_paramsE,"ax",@progbits
	.sectioninfo	@"SHI_REGISTERS=255"
	.align	128
        .global         _ZN5flash16flash_fwd_kernelI23Flash_fwd_kernel_traitsILi128ELi128ELi32ELi4ELb0ELb0EN7cutlass6half_tE19Flash_kernel_traitsILi128ELi128ELi32ELi4ES3_EELb0ELb1ELb0ELb0ELb0ELb1ELb1ELb0EEEvNS_16Flash_fwd_paramsE
        .type           _ZN5flash16flash_fwd_kernelI23Flash_fwd_kernel_traitsILi128ELi128ELi32ELi4ELb0ELb0EN7cutlass6half_tE19Flash_kernel_traitsILi128ELi128ELi32ELi4ES3_EELb0ELb1ELb0ELb0ELb0ELb1ELb1ELb0EEEvNS_16Flash_fwd_paramsE,@function
        .size           _ZN5flash16flash_fwd_kernelI23Flash_fwd_kernel_traitsILi128ELi128ELi32ELi4ELb0ELb0EN7cutlass6half_tE19Flash_kernel_traitsILi128ELi128ELi32ELi4ES3_EELb0ELb1ELb0ELb0ELb0ELb1ELb1ELb0EEEvNS_16Flash_fwd_paramsE,(.L_x_1412 - _ZN5flash16flash_fwd_kernelI23Flash_fwd_kernel_traitsILi128ELi128ELi32ELi4ELb0ELb0EN7cutlass6half_tE19Flash_kernel_traitsILi128ELi128ELi32ELi4ES3_EELb0ELb1ELb0ELb0ELb0ELb1ELb1ELb0EEEvNS_16Flash_fwd_paramsE)
        .other          _ZN5flash16flash_fwd_kernelI23Flash_fwd_kernel_traitsILi128ELi128ELi32ELi4ELb0ELb0EN7cutlass6half_tE19Flash_kernel_traitsILi128ELi128ELi32ELi4ES3_EELb0ELb1ELb0ELb0ELb0ELb1ELb1ELb0EEEvNS_16Flash_fwd_paramsE,@"STO_CUDA_ENTRY STV_DEFAULT"
_ZN5flash16flash_fwd_kernelI23Flash_fwd_kernel_traitsILi128ELi128ELi32ELi4ELb0ELb0EN7cutlass6half_tE19Flash_kernel_traitsILi128ELi128ELi32ELi4ES3_EELb0ELb1ELb0ELb0ELb0ELb1ELb1ELb0EEEvNS_16Flash_fwd_paramsE:
.text._ZN5flash16flash_fwd_kernelI23Flash_fwd_kernel_traitsILi128ELi128ELi32ELi4ELb0ELb0EN7cutlass6half_tE19Flash_kernel_traitsILi128ELi128ELi32ELi4ES3_EELb0ELb1ELb0ELb0ELb0ELb1ELb1ELb0EEEvNS_16Flash_fwd_paramsE:
        /* <DEDUP_REMOVED lines=56> */
.L_x_928:
[----:B------:R-:W-:Y:S02]  /*0380*/  ULDC UR6, c[0x0][0x218] ;  /* 0x0000860000067ab9 */ /* 0x000fe40000000800 */
.L_x_929:
        /* <DEDUP_REMOVED lines=69> */
.L_x_931:
        /* <DEDUP_REMOVED lines=46> */
.L_x_932:
[----:B------:R-:W-:Y:S01]  /*0ac0*/  SHF.R.S32.HI R26, RZ, 0x1f, R120 ;  /* 0x0000001fff1a7819 */ /* 0x000fe20000011478 */
[----:B------:R-:W1:Y:S01]  /*0ad0*/  S2R R3, SR_CTAID.X ;  /* 0x0000000000037919 */ /* 0x000e620000002500 */
[----:B------:R-:W-:Y:S02]  /*0ae0*/  UIADD3 UR11, -UR13, UR16, URZ ;  /* 0x000000100d0b7290 */ /* 0x000fe4000fffe13f */
[CC--:B------:R-:W-:Y:S01]  /*0af0*/  LEA.HI R2, R26.reuse, R120.reuse, RZ, 0x3 ;  /* 0x000000781a027211 */ /* 0x0c0fe200078f18ff */
[----:B------:R-:W2:Y:S01]  /*0b00*/  S2R R5, SR_CTAID.Z ;  /* 0x0000000000057919 */ /* 0x000ea20000002700 */
[----:B------:R-:W-:Y:S01]  /*0b10*/  ULDC.64 UR4, c[0x0][0x1a8] ;  /* 0x00006a0000047ab9 */ /* 0x000fe20000000a00 */
[----:B------:R-:W-:Y:S01]  /*0b20*/  LEA.HI R119, R26, R120, RZ, 0x5 ;  /* 0x000000781a777211 */ /* 0x000fe200078f28ff */
[----:B------:R-:W-:Y:S01]  /*0b30*/  UIMAD UR4, UR20, UR4, URZ ;  /* 0x00000004140472a4 */ /* 0x000fe2000f8e023f */
[----:B------:R-:W-:Y:S01]  /*0b40*/  LOP3.LUT R0, R2, 0xfffffff8, RZ, 0xc0, !PT ;  /* 0xfffffff802007812 */ /* 0x000fe200078ec0ff */
[----:B------:R-:W-:Y:S01]  /*0b50*/  UISETP.GE.AND UP0, UPT, UR8, 0x2, UPT ;  /* 0x000000020800788c */ /* 0x000fe2000bf06270 */
[----:B------:R-:W-:Y:S01]  /*0b60*/  SHF.R.S32.HI R28, RZ, 0x3, R2 ;  /* 0x00000003ff1c7819 */ /* 0x000fe20000011402 */
[----:B------:R-:W-:Y:S01]  /*0b70*/  UIMAD UR4, UR12, UR5, UR4 ;  /* 0x000000050c0472a4 */ /* 0x000fe2000f8e0204 */
[----:B------:R-:W-:Y:S01]  /*0b80*/  SHF.R.S32.HI R118, RZ, 0x5, R119 ;  /* 0x00000005ff767819 */ /* 0x000fe20000011477 */
[----:B------:R-:W-:Y:S01]  /*0b90*/  IMAD.IADD R32, R120, 0x1, -R0 ;  /* 0x0000000178207824 */ /* 0x000fe200078e0a00 */
[C---:B------:R-:W-:Y:S01]  /*0ba0*/  IADD3 R27, R28.reuse, 0x10, RZ ;  /* 0x000000101c1b7810 */ /* 0x040fe20007ffe0ff */
[----:B------:R-:W-:Y:S01]  /*0bb0*/  IMAD.SHL.U32 R0, R28, 0x40, RZ ;  /* 0x000000401c007824 */ /* 0x000fe200078e00ff */
[----:B------:R-:W-:Y:S01]  /*0bc0*/  SHF.R.S32.HI R29, RZ, 0x1f, R28 ;  /* 0x0000001fff1d7819 */ /* 0x000fe2000001141c */
[----:B------:R-:W-:Y:S01]  /*0bd0*/  IMAD.SHL.U32 R30, R32, 0x8, RZ ;  /* 0x00000008201e7824 */ /* 0x000fe200078e00ff */
[----:B------:R-:W-:-:S02]  /*0be0*/  ISETP.GE.AND P0, PT, R27, UR11, PT ;  /* 0x0000000b1b007c0c */ /* 0x000fc4000bf06270 */
[----:B------:R-:W-:Y:S01]  /*0bf0*/  IADD3 R7, R28, 0x20, RZ ;  /* 0x000000201c077810 */ /* 0x000fe20007ffe0ff */
[----:B------:R-:W-:Y:S01]  /*0c00*/  STL.64 [R1+0x20], R28 ;  /* 0x0000201c01007387 */ /* 0x000fe20000100a00 */
[----:B------:R-:W-:Y:S02]  /*0c10*/  LOP3.LUT R0, R0, 0x1c0, RZ, 0xc0, !PT ;  /* 0x000001c000007812 */ /* 0x000fe400078ec0ff */
[----:B------:R-:W-:Y:S01]  /*0c20*/  SHF.R.S32.HI R31, RZ, 0x1f, R30 ;  /* 0x0000001fff1f7819 */ /* 0x000fe2000001141e */
[----:B-1----:R-:W-:Y:S01]  /*0c30*/  IMAD.WIDE R34, R3, 0x80, R28 ;  /* 0x0000008003227825 */ /* 0x002fe200078e021c */
[----:B------:R-:W-:Y:S01]  /*0c40*/  IADD3 R2, P1, R30, UR6, RZ ;  /* 0x000000061e027c10 */ /* 0x000fe2000ff3e0ff */
[----:B------:R-:W-:Y:S01]  /*0c50*/  STL [R1+0x40], R27 ;  /* 0x0000401b01007387 */ /* 0x000fe20000100800 */
[----:B------:R-:W-:Y:S01]  /*0c60*/  ISETP.GE.AND P5, PT, R7, UR11, PT ;  /* 0x0000000b07007c0c */ /* 0x000fe2000bfa6270 */
[----:B------:R-:W-:Y:S01]  /*0c70*/  UMOV UR6, 0x5 ;  /* 0x0000000500067882 */ /* 0x000fe20000000000 */
[----:B------:R-:W-:Y:S01]  /*0c80*/  SHF.R.U32.HI R4, RZ, 0x3, R0 ;  /* 0x00000003ff047819 */ /* 0x000fe20000011600 */
[----:B------:R-:W-:Y:S01]  /*0c90*/  STL.64 [R1+0x8], R34 ;  /* 0x0000082201007387 */ /* 0x000fe20000100a00 */
[----:B------:R-:W-:-:S02]  /*0ca0*/  IADD3.X R3, R31, UR17, RZ, P1, !PT ;  /* 0x000000111f037c10 */ /* 0x000fc40008ffe4ff */
[----:B------:R-:W-:Y:S01]  /*0cb0*/  LOP3.LUT R0, R0, 0x38, R30, 0xf8, !PT ;  /* 0x0000003800007812 */ /* 0x000fe200078ef81e */
[----:B------:R-:W-:Y:S01]  /*0cc0*/  STL.64 [R1+0x28], R30 ;  /* 0x0000281e01007387 */ /* 0x000fe20000100a00 */
[----:B------:R-:W-:Y:S01]  /*0cd0*/  IADD3 R8, R28, 0x30, RZ ;  /* 0x000000301c087810 */ /* 0x000fe20007ffe0ff */
[----:B--2---:R-:W-:Y:S01]  /*0ce0*/  IMAD.WIDE.U32 R2, R5, c[0x0][0x1a8], R2 ;  /* 0x00006a0005027a25 */ /* 0x004fe200078e0002 */
[----:B------:R-:W-:Y:S01]  /*0cf0*/  LOP3.LUT R6, R0, R4, RZ, 0x3c, !PT ;  /* 0x0000000400067212 */ /* 0x000fe200078e3cff */
[----:B------:R1:W-:Y:S01]  /*0d00*/  STL [R1+0x4c], R7 ;  /* 0x00004c0701007387 */ /* 0x0003e20000100800 */
[----:B------:R-:W-:Y:S02]  /*0d10*/  LEA.HI R5, R26, R120, RZ, 0x6 ;  /* 0x000000781a057211 */ /* 0x000fe400078f30ff */
[----:B------:R-:W-:Y:S01]  /*0d20*/  @!P0 IADD3 R4, P2, R34, 0x10, RZ ;  /* 0x0000001022048810 */ /* 0x000fe20007f5e0ff */
[----:B------:R2:W-:Y:S01]  /*0d30*/  STL [R1+0x54], R8 ;  /* 0x0000540801007387 */ /* 0x0005e20000100800 */
[----:B------:R-:W-:Y:S01]  /*0d40*/  ISETP.GE.AND P1, PT, R28, UR11, PT ;  /* 0x0000000b1c007c0c */ /* 0x000fe2000bf26270 */
[----:B------:R-:W-:Y:S01]  /*0d50*/  IMAD.SHL.U32 R5, R5, 0x8, RZ ;  /* 0x0000000805057824 */ /* 0x000fe200078e00ff */
[----:B------:R-:W-:Y:S01]  /*0d60*/  ISETP.GE.AND P4, PT, R8, UR11, PT ;  /* 0x0000000b08007c0c */ /* 0x000fe2000bf86270 */
[----:B------:R-:W-:Y:S01]  /*0d70*/  @!P0 IMAD.X R0, RZ, RZ, R35, P2 ;  /* 0x000000ffff008224 */ /* 0x000fe200010e0623 */
[----:B------:R-:W-:-:S02]  /*0d80*/  @!P5 IADD3 R10, P2, R34, 0x20, RZ ;  /* 0x00000020220ad810 */ /* 0x000fc40007f5e0ff */
[----:B------:R-:W-:Y:S01]  /*0d90*/  LOP3.LUT R227, R6, 0xfffffe00, R5, 0xf8, !PT ;  /* 0xfffffe0006e37812 */ /* 0x000fe200078ef805 */
[----:B------:R-:W-:Y:S01]  /*0da0*/  @!P0 IMAD R0, R0, c[0x0][0x190], RZ ;  /* 0x0000640000008a24 */ /* 0x000fe200078e02ff */
[----:B------:R-:W-:Y:S01]  /*0db0*/  IADD3 R3, R3, UR4, RZ ;  /* 0x0000000403037c10 */ /* 0x000fe2000fffe0ff */
[----:B------:R-:W-:Y:S01]  /*0dc0*/  @!P5 IMAD.X R5, RZ, RZ, R35, P2 ;  /* 0x000000ffff05d224 */ /* 0x000fe200010e0623 */
[----:B------:R-:W-:Y:S01]  /*0dd0*/  IADD3 R23, R28, 0x50, RZ ;  /* 0x000000501c177810 */ /* 0x000fe20007ffe0ff */
[C---:B------:R-:W-:Y:S01]  /*0de0*/  @!P0 IMAD R20, R4.reuse, c[0x0][0x194], R0 ;  /* 0x0000650004148a24 */ /* 0x040fe200078e0200 */
[----:B------:R-:W-:Y:S01]  /*0df0*/  ULDC.64 UR4, c[0x0][0x198] ;  /* 0x0000660000047ab9 */ /* 0x000fe20000000a00 */
[----:B------:R-:W-:Y:S01]  /*0e00*/  @!P5 IMAD R5, R5, c[0x0][0x190], RZ ;  /* 0x000064000505da24 */ /* 0x000fe200078e02ff */
[----:B------:R-:W-:Y:S01]  /*0e10*/  USHF.L.U64.HI UR12, UR4, UR6, UR5 ;  /* 0x00000006040c7299 */ /* 0x000fe20008010205 */
[----:B------:R-:W-:Y:S01]  /*0e20*/  @!P1 IMAD R0, R35, c[0x0][0x190], RZ ;  /* 0x0000640023009a24 */ /* 0x000fe200078e02ff */
[----:B------:R-:W-:Y:S01]  /*0e30*/  USHF.L.U32 UR20, UR4, 0x5, URZ ;  /* 0x0000000504147899 */ /* 0x000fe2000800063f */
[----:B------:R-:W-:Y:S01]  /*0e40*/  @!P0 IMAD.WIDE.U32 R14, R4, c[0x0][0x190], R2 ;  /* 0x00006400040e8a25 */ /* 0x000fe200078e0002 */
[----:B-1----:R-:W-:-:S03]  /*0e50*/  IADD3 R7, R28, 0x40, RZ ;  /* 0x000000401c077810 */ /* 0x002fc60007ffe0ff */
[----:B------:R-:W-:Y:S02]  /*0e60*/  @!P5 IMAD R19, R10, c[0x0][0x194], R5 ;  /* 0x000065000a13da24 */ /* 0x000fe400078e0205 */
[C---:B------:R-:W-:Y:S01]  /*0e70*/  @!P1 IMAD R0, R34.reuse, c[0x0][0x194], R0 ;  /* 0x0000650022009a24 */ /* 0x040fe200078e0200 */
[----:B------:R-:W-:Y:S01]  /*0e80*/  ISETP.GE.AND P3, PT, R7, UR11, PT ;  /* 0x0000000b07007c0c */ /* 0x000fe2000bf66270 */
[C---:B------:R-:W-:Y:S01]  /*0e90*/  @!P1 IMAD.WIDE.U32 R4, R34.reuse, c[0x0][0x190], R2 ;  /* 0x0000640022049a25 */ /* 0x040fe200078e0002 */
[----:B--2---:R-:W-:Y:S01]  /*0ea0*/  @!P4 IADD3 R8, P6, R34, 0x30, RZ ;  /* 0x000000302208c810 */ /* 0x004fe20007fde0ff */
[----:B------:R1:W-:Y:S02]  /*0eb0*/  STL [R1+0x58], R7 ;  /* 0x0000580701007387 */ /* 0x0003e40000100800 */
[----:B------:R-:W-:Y:S02]  /*0ec0*/  @!P1 IMAD.IADD R0, R5, 0x1, R0 ;  /* 0x0000000105009824 */ /* 0x000fe400078e0200 */
[----:B------:R-:W-:Y:S01]  /*0ed0*/  @!P4 IMAD.X R6, RZ, RZ, R35, P6 ;  /* 0x000000ffff06c224 */ /* 0x000fe200030e0623 */
[----:B------:R-:W-:Y:S01]  /*0ee0*/  STL [R1+0x44], R23 ;  /* 0x0000441701007387 */ /* 0x000fe20000100800 */
[----:B------:R-:W-:-:S04]  /*0ef0*/  @!P5 IMAD.WIDE.U32 R10, R10, c[0x0][0x190], R2 ;  /* 0x000064000a0ada25 */ /* 0x000fc800078e0002 */
[----:B------:R-:W-:Y:S01]  /*0f00*/  @!P3 IADD3 R16, P2, R34, 0x40, RZ ;  /* 0x000000402210b810 */ /* 0x000fe20007f5e0ff */
[----:B------:R-:W-:Y:S02]  /*0f10*/  @!P4 IMAD R6, R6, c[0x0][0x190], RZ ;  /* 0x000064000606ca24 */ /* 0x000fe400078e02ff */
[----:B------:R-:W-:Y:S02]  /*0f20*/  @!P5 IMAD.IADD R11, R11, 0x1, R19 ;  /* 0x000000010b0bd824 */ /* 0x000fe400078e0213 */
[----:B------:R-:W-:Y:S01]  /*0f30*/  @!P4 IMAD R18, R8, c[0x0][0x194], R6 ;  /* 0x000065000812ca24 */ /* 0x000fe200078e0206 */
[----:B------:R-:W-:Y:S01]  /*0f40*/  @!P0 LEA R6, P6, R14, c[0x0][0x160], 0x1 ;  /* 0x000058000e068a11 */ /* 0x000fe200078c08ff */
[----:B------:R-:W-:Y:S02]  /*0f50*/  IMAD.SHL.U32 R227, R227, 0x2, RZ ;  /* 0x00000002e3e37824 */ /* 0x000fe400078e00ff */
[----:B------:R-:W-:-:S04]  /*0f60*/  @!P4 IMAD.WIDE.U32 R8, R8, c[0x0][0x190], R2 ;  /* 0x000064000808ca25 */ /* 0x000fc800078e0002 */
[----:B-1----:R-:W-:Y:S01]  /*0f70*/  @!P3 IMAD.X R7, RZ, RZ, R35, P2 ;  /* 0x000000ffff07b224 */ /* 0x002fe200010e0623 */
[----:B------:R-:W-:-:S03]  /*0f80*/  @!P1 LEA R12, P2, R4, c[0x0][0x160], 0x1 ;  /* 0x00005800040c9a11 */ /* 0x000fc600078408ff */
[----:B------:R-:W-:Y:S01]  /*0f90*/  @!P3 IMAD R7, R7, c[0x0][0x190], RZ ;  /* 0x000064000707ba24 */ /* 0x000fe200078e02ff */
[----:B------:R-:W-:Y:S01]  /*0fa0*/  @!P1 LEA.HI.X R13, R4, c[0x0][0x164], R0, 0x1, P2 ;  /* 0x00005900040d9a11 */ /* 0x000fe200010f0c00 */
[----:B------:R-:W-:Y:S01]  /*0fb0*/  @!P0 IMAD.IADD R0, R15, 0x1, R20 ;  /* 0x000000010f008824 */ /* 0x000fe200078e0214 */
[----:B------:R-:W-:Y:S01]  /*0fc0*/  @!P5 LEA R20, P2, R10, c[0x0][0x160], 0x1 ;  /* 0x000058000a14da11 */ /* 0x000fe200078408ff */
[----:B------:R-:W-:Y:S02]  /*0fd0*/  @!P3 IMAD R17, R16, c[0x0][0x194], R7 ;  /* 0x000065001011ba24 */ /* 0x000fe400078e0207 */
[----:B------:R-:W-:Y:S01]  /*0fe0*/  @!PT LDS RZ, [RZ] ;  /* 0x00000000fffff984 */ /* 0x000fe20000000800 */
[----:B------:R-:W-:Y:S01]  /*0ff0*/  @!PT LDS RZ, [RZ] ;  /* 0x00000000fffff984 */ /* 0x000fe20000000800 */
[----:B------:R-:W-:Y:S01]  /*1000*/  @!PT LDS RZ, [RZ] ;  /* 0x00000000fffff984 */ /* 0x000fe20000000800 */
[----:B------:R1:W-:Y:S01]  /*1010*/  @!P1 LDGSTS.E.BYPASS.LTC128B.128 [R227], [R12.64] ;  /* 0x000000000ce39fae */ /* 0x0003e2000b901d52 */
[----:B------:R-:W-:Y:S01]  /*1020*/  @!P0 LEA.HI.X R7, R14, c[0x0][0x164], R0, 0x1, P6 ;  /* 0x000059000e078a11 */ /* 0x000fe200030f0c00 */
[----:B------:R-:W-:Y:S01]  /*1030*/  @!P3 IMAD.WIDE.U32 R4, R16, c[0x0][0x190], R2 ;  /* 0x000064001004ba25 */ /* 0x000fe200078e0002 */
[----:B------:R-:W-:Y:S01]  /*1040*/  @!P5 LEA.HI.X R21, R10, c[0x0][0x164], R11, 0x1, P2 ;  /* 0x000059000a15da11 */ /* 0x000fe200010f0c0b */
[----:B------:R1:W-:Y:S01]  /*1050*/  @!P1 LDGSTS.E.BYPASS.LTC128B.128 [R227+0x4000], [R12.64+0x80] ;  /* 0x040000800ce39fae */ /* 0x0003e2000b901d52 */
[----:B------:R-:W-:Y:S01]  /*1060*/  ISETP.GE.AND P2, PT, R23, UR11, PT ;  /* 0x0000000b17007c0c */ /* 0x000fe2000bf46270 */
[----:B------:R-:W-:Y:S01]  /*1070*/  @!P4 IMAD.IADD R0, R9, 0x1, R18 ;  /* 0x000000010900c824 */ /* 0x000fe200078e0212 */
[----:B------:R-:W-:Y:S01]  /*1080*/  @!P4 LEA R16, P1, R8, c[0x0][0x160], 0x1 ;  /* 0x000058000810ca11 */ /* 0x000fe200078208ff */
[----:B------:R-:W-:Y:S01]  /*1090*/  @!P3 IMAD.IADD R5, R5, 0x1, R17 ;  /* 0x000000010505b824 */ /* 0x000fe200078e0211 */
[----:B------:R-:W-:Y:S01]  /*10a0*/  IADD3 R10, R28, 0x60, RZ ;  /* 0x000000601c0a7810 */ /* 0x000fe20007ffe0ff */
[----:B------:R2:W-:Y:S01]  /*10b0*/  @!P0 LDGSTS.E.BYPASS.LTC128B.128 [R227+0x800], [R6.64] ;  /* 0x0080000006e38fae */ /* 0x0005e2000b901d52 */
[----:B------:R-:W-:-:S02]  /*10c0*/  @!P4 LEA.HI.X R17, R8, c[0x0][0x164], R0, 0x1, P1 ;  /* 0x000059000811ca11 */ /* 0x000fc400008f0c00 */
[----:B------:R-:W-:Y:S01]  /*10d0*/  ISETP.GE.AND P1, PT, R10, UR11, PT ;  /* 0x0000000b0a007c0c */ /* 0x000fe2000bf26270 */
[----:B------:R2:W-:Y:S01]  /*10e0*/  @!P0 LDGSTS.E.BYPASS.LTC128B.128 [R227+0x4800], [R6.64+0x80] ;  /* 0x0480008006e38fae */ /* 0x0005e2000b901d52 */
[----:B------:R-:W-:Y:S02]  /*10f0*/  @!P3 LEA R24, P6, R4, c[0x0][0x160], 0x1 ;  /* 0x000058000418ba11 */ /* 0x000fe400078c08ff */
[----:B------:R-:W-:Y:S01]  /*1100*/  IADD3 R0, R28, 0x70, RZ ;  /* 0x000000701c007810 */ /* 0x000fe20007ffe0ff */
[----:B------:R-:W-:Y:S01]  /*1110*/  STL [R1+0x48], R10 ;  /* 0x0000480a01007387 */ /* 0x000fe20000100800 */
[----:B------:R-:W-:Y:S02]  /*1120*/  @!P3 LEA.HI.X R25, R4, c[0x0][0x164], R5, 0x1, P6 ;  /* 0x000059000419ba11 */ /* 0x000fe400030f0c05 */
[----:B------:R-:W-:Y:S01]  /*1130*/  ISETP.GE.AND P0, PT, R0, UR11, PT ;  /* 0x0000000b00007c0c */ /* 0x000fe2000bf06270 */
[----:B------:R3:W-:Y:S04]  /*1140*/  STL [R1+0x50], R0 ;  /* 0x0000500001007387 */ /* 0x0007e80000100800 */
[----:B------:R4:W-:Y:S04]  /*1150*/  @!P5 LDGSTS.E.BYPASS.LTC128B.128 [R227+0x1000], [R20.64] ;  /* 0x0100000014e3dfae */ /* 0x0009e8000b901d52 */
[----:B------:R4:W-:Y:S04]  /*1160*/  @!P5 LDGSTS.E.BYPASS.LTC128B.128 [R227+0x5000], [R20.64+0x80] ;  /* 0x0500008014e3dfae */ /* 0x0009e8000b901d52 */
[----:B------:R5:W-:Y:S04]  /*1170*/  @!P4 LDGSTS.E.BYPASS.LTC128B.128 [R227+0x1800], [R16.64] ;  /* 0x0180000010e3cfae */ /* 0x000be8000b901d52 */
[----:B------:R5:W-:Y:S01]  /*1180*/  @!P4 LDGSTS.E.BYPASS.LTC128B.128 [R227+0x5800], [R16.64+0x80] ;  /* 0x0580008010e3cfae */ /* 0x000be2000b901d52 */
[----:B--2---:R-:W-:-:S03]  /*1190*/  @!P2 IADD3 R6, P6, R34, 0x50, RZ ;  /* 0x000000502206a810 */ /* 0x004fc60007fde0ff */
[----:B------:R2:W-:Y:S04]  /*11a0*/  @!P3 LDGSTS.E.BYPASS.LTC128B.128 [R227+0x2000], [R24.64] ;  /* 0x0200000018e3bfae */ /* 0x0005e8000b901d52 */
[----:B------:R2:W-:Y:S01]  /*11b0*/  @!P3 LDGSTS.E.BYPASS.LTC128B.128 [R227+0x6000], [R24.64+0x80] ;  /* 0x0600008018e3bfae */ /* 0x0005e2000b901d52 */
[----:B---3--:R-:W-:Y:S01]  /*11c0*/  @!P2 IMAD.X R0, RZ, RZ, R35, P6 ;  /* 0x000000ffff00a224 */ /* 0x008fe200030e0623 */
[----:B------:R-:W-:-:S03]  /*11d0*/  @!P1 IADD3 R5, P6, R34, 0x60, RZ ;  /* 0x0000006022059810 */ /* 0x000fc60007fde0ff */
[----:B------:R-:W-:Y:S02]  /*11e0*/  @!P2 IMAD R0, R0, c[0x0][0x190], RZ ;  /* 0x000064000000aa24 */ /* 0x000fe400078e02ff */
[----:B------:R-:W-:Y:S01]  /*11f0*/  @!P1 IMAD.X R4, RZ, RZ, R35, P6 ;  /* 0x000000ffff049224 */ /* 0x000fe200030e0623 */
[----:B------:R-:W-:Y:S01]  /*1200*/  @!P0 IADD3 R9, P6, R34, 0x70, RZ ;  /* 0x0000007022098810 */ /* 0x000fe20007fde0ff */
[C---:B------:R-:W-:Y:S02]  /*1210*/  @!P2 IMAD R0, R6.reuse, c[0x0][0x194], R0 ;  /* 0x000065000600aa24 */ /* 0x040fe400078e0200 */
[----:B------:R-:W-:-:S04]  /*1220*/  @!P2 IMAD.WIDE.U32 R6, R6, c[0x0][0x190], R2 ;  /* 0x000064000606aa25 */ /* 0x000fc800078e0002 */
[----:B------:R-:W-:Y:S01]  /*1230*/  @!P0 IMAD.X R8, RZ, RZ, R35, P6 ;  /* 0x000000ffff088224 */ /* 0x000fe200030e0623 */
[----:B------:R-:W-:Y:S01]  /*1240*/  @!P2 LEA R18, P6, R6, c[0x0][0x160], 0x1 ;  /* 0x000058000612aa11 */ /* 0x000fe200078c08ff */
[----:B------:R-:W-:Y:S02]  /*1250*/  @!P1 IMAD R4, R4, c[0x0][0x190], RZ ;  /* 0x0000640004049a24 */ /* 0x000fe400078e02ff */
[----:B------:R-:W-:Y:S02]  /*1260*/  @!P2 IMAD.IADD R0, R7, 0x1, R0 ;  /* 0x000000010700a824 */ /* 0x000fe400078e0200 */
[----:B------:R-:W-:Y:S02]  /*1270*/  @!P0 IMAD R8, R8, c[0x0][0x190], RZ ;  /* 0x0000640008088a24 */ /* 0x000fe400078e02ff */
[C---:B------:R-:W-:Y:S01]  /*1280*/  @!P1 IMAD R10, R5.reuse, c[0x0][0x194], R4 ;  /* 0x00006500050a9a24 */ /* 0x040fe200078e0204 */
[----:B------:R-:W-:Y:S01]  /*1290*/  @!P2 LEA.HI.X R19, R6, c[0x0][0x164], R0, 0x1, P6 ;  /* 0x000059000613aa11 */ /* 0x000fe200030f0c00 */
[----:B------:R-:W-:-:S04]  /*12a0*/  @!P1 IMAD.WIDE.U32 R4, R5, c[0x0][0x190], R2 ;  /* 0x0000640005049a25 */ /* 0x000fc800078e0002 */
[C---:B------:R-:W-:Y:S01]  /*12b0*/  @!P0 IMAD R6, R9.reuse, c[0x0][0x194], R8 ;  /* 0x0000650009068a24 */ /* 0x040fe200078e0208 */
[----:B------:R-:W-:Y:S01]  /*12c0*/  @!P1 LEA R14, P6, R4, c[0x0][0x160], 0x1 ;  /* 0x00005800040e9a11 */ /* 0x000fe200078c08ff */
[----:B------:R-:W-:Y:S01]  /*12d0*/  @!P0 IMAD.WIDE.U32 R2, R9, c[0x0][0x190], R2 ;  /* 0x0000640009028a25 */ /* 0x000fe200078e0002 */
[----:B------:R-:W-:Y:S01]  /*12e0*/  LEA.HI R9, R26, R120, RZ, 0x4 ;  /* 0x000000781a097211 */ /* 0x000fe200078f20ff */
[----:B------:R3:W-:Y:S02]  /*12f0*/  @!P2 LDGSTS.E.BYPASS.LTC128B.128 [R227+0x2800], [R18.64] ;  /* 0x0280000012e3afae */ /* 0x0007e4000b901d52 */
[----:B------:R-:W-:Y:S01]  /*1300*/  @!P1 IMAD.IADD R0, R5, 0x1, R10 ;  /* 0x0000000105009824 */ /* 0x000fe200078e020a */
[----:B------:R-:W-:Y:S01]  /*1310*/  SHF.R.S32.HI R8, RZ, 0x4, R9 ;  /* 0x00000004ff087819 */ /* 0x000fe20000011409 */
[----:B------:R-:W-:Y:S01]  /*1320*/  @!P0 IMAD.IADD R3, R3, 0x1, R6 ;  /* 0x0000000103038824 */ /* 0x000fe200078e0206 */
[----:B------:R3:W-:Y:S01]  /*1330*/  @!P2 LDGSTS.E.BYPASS.LTC128B.128 [R227+0x6800], [R18.64+0x80] ;  /* 0x0680008012e3afae */ /* 0x0007e2000b901d52 */
[C---:B------:R-:W-:Y:S01]  /*1340*/  IMAD R7, R29.reuse, c[0x0][0x1a0], RZ ;  /* 0x000068001d077a24 */ /* 0x040fe200078e02ff */
[----:B------:R-:W-:Y:S01]  /*1350*/  @!P1 LEA.HI.X R15, R4, c[0x0][0x164], R0, 0x1, P6 ;  /* 0x00005900040f9a11 */ /* 0x000fe200030f0c00 */
[----:B------:R-:W-:Y:S01]  /*1360*/  IMAD R0, R29, c[0x0][0x198], RZ ;  /* 0x000066001d007a24 */ /* 0x000fe200078e02ff */
[----:B-1----:R-:W-:Y:S01]  /*1370*/  @!P0 LEA R12, P6, R2, c[0x0][0x160], 0x1 ;  /* 0x00005800020c8a11 */ /* 0x002fe200078c08ff */
[----:B------:R-:W-:Y:S01]  /*1380*/  IMAD.WIDE.U32 R4, R28, c[0x0][0x198], R30 ;  /* 0x000066001c047a25 */ /* 0x000fe200078e001e */
[----:B------:R-:W-:Y:S01]  /*1390*/  LEA.HI R6, R9, R8, RZ, 0x1 ;  /* 0x0000000809067211 */ /* 0x000fe200078f08ff */
[----:B------:R1:W-:Y:S01]  /*13a0*/  @!P1 LDGSTS.E.BYPASS.LTC128B.128 [R227+0x3000], [R14.64] ;  /* 0x030000000ee39fae */ /* 0x0003e2000b901d52 */
[----:B------:R-:W-:Y:S01]  /*13b0*/  @!P0 LEA.HI.X R13, R2, c[0x0][0x164], R3, 0x1, P6 ;  /* 0x00005900020d8a11 */ /* 0x000fe200030f0c03 */
[----:B------:R-:W-:Y:S01]  /*13c0*/  IMAD R0, R28, c[0x0][0x19c], R0 ;  /* 0x000067001c007a24 */ /* 0x000fe200078e0200 */
[----:B------:R-:W-:Y:S01]  /*13d0*/  IADD3 R4, P6, R4, UR22, RZ ;  /* 0x0000001604047c10 */ /* 0x000fe2000ffde0ff */
[----:B------:R-:W-:Y:S01]  /*13e0*/  IMAD.WIDE.U32 R2, R28, c[0x0][0x1a0], R30 ;  /* 0x000068001c027a25 */ /* 0x000fe200078e001e */
[----:B------:R-:W-:Y:S01]  /*13f0*/  LOP3.LUT R6, R6, 0xfffffffe, RZ, 0xc0, !PT ;  /* 0xfffffffe06067812 */ /* 0x000fe200078ec0ff */
[----:B------:R-:W-:Y:S01]  /*1400*/  USHF.L.U32 UR22, UR4, 0x4, URZ ;  /* 0x0000000404167899 */ /* 0x000fe2000800063f */
[----:B------:R-:W-:Y:S01]  /*1410*/  IADD3.X R5, R5, UR7, R0, P6, !PT ;  /* 0x0000000705057c10 */ /* 0x000fe2000b7fe400 */
[----:B------:R-:W-:Y:S01]  /*1420*/  UIADD3 UR7, UR8, -0x1, URZ ;  /* 0xffffffff08077890 */ /* 0x000fe2000fffe03f */
[----:B------:R-:W-:Y:S01]  /*1430*/  IMAD R0, R28, c[0x0][0x1a4], R7 ;  /* 0x000069001c007a24 */ /* 0x000fe200078e0207 */
[----:B------:R-:W-:Y:S01]  /*1440*/  IADD3 R10, P6, R2, UR24, RZ ;  /* 0x00000018020a7c10 */ /* 0x000fe2000ffde0ff */
[----:B------:R-:W-:Y:S01]  /*1450*/  IMAD.IADD R23, R8, 0x1, -R6 ;  /* 0x0000000108177824 */ /* 0x000fe200078e0a06 */
[----:B------:R-:W-:Y:S01]  /*1460*/  SHF.R.S32.HI R8, RZ, 0x1f, R22 ;  /* 0x0000001fff087819 */ /* 0x000fe20000011416 */
[----:B------:R-:W-:Y:S01]  /*1470*/  UIMAD UR15, UR7, -0x20, UR14 ;  /* 0xffffffe0070f78a4 */ /* 0x000fe2000f8e020e */
[----:B------:R-:W-:Y:S01]  /*1480*/  IADD3.X R11, R3, UR21, R0, P6, !PT ;  /* 0x00000015030b7c10 */ /* 0x000fe2000b7fe400 */
[----:B------:R-:W-:Y:S01]  /*1490*/  IMAD.WIDE.U32 R30, R22, c[0x0][0x1b0], R4 ;  /* 0x00006c00161e7a25 */ /* 0x000fe200078e0004 */
[----:B------:R-:W-:Y:S01]  /*14a0*/  USHF.L.U64.HI UR21, UR4, UR9, UR5 ;  /* 0x0000000904157299 */ /* 0x000fe20008010205 */
[----:B------:R1:W-:Y:S01]  /*14b0*/  @!P1 LDGSTS.E.BYPASS.LTC128B.128 [R227+0x7000], [R14.64+0x80] ;  /* 0x070000800ee39fae */ /* 0x0003e2000b901d52 */
[----:B------:R-:W-:Y:S01]  /*14c0*/  USHF.R.S32.HI UR17, URZ, 0x1f, UR7 ;  /* 0x0000001f3f117899 */ /* 0x000fe20008011407 */
[----:B------:R-:W-:Y:S01]  /*14d0*/  IMAD R0, R8, c[0x0][0x1b0], RZ ;  /* 0x00006c0008007a24 */ /* 0x000fe200078e02ff */
[----:B------:R-:W-:Y:S01]  /*14e0*/  ISETP.GE.AND P6, PT, R28, UR15, PT ;  /* 0x0000000f1c007c0c */ /* 0x000fe2000bfc6270 */
[----:B------:R-:W-:Y:S01]  /*14f0*/  UIMAD UR5, UR12, UR7, URZ ;  /* 0x000000070c0572a4 */ /* 0x000fe2000f8e023f */
[----:B----4-:R-:W-:Y:S01]  /*1500*/  IMAD.U32 R20, RZ, RZ, UR7 ;  /* 0x00000007ff147e24 */ /* 0x010fe2000f8e00ff */
[----:B------:R-:W-:Y:S01]  /*1510*/  ISETP.GE.AND P5, PT, R27, UR15, PT ;  /* 0x0000000f1b007c0c */ /* 0x000fe2000bfa6270 */
[----:B------:R-:W-:Y:S01]  /*1520*/  IMAD R2, R22, c[0x0][0x1b4], R0 ;  /* 0x00006d0016027a24 */ /* 0x000fe200078e0200 */
[----:B------:R-:W-:Y:S01]  /*1530*/  UIMAD UR5, UR17, UR20, UR5 ;  /* 0x00000014110572a4 */ /* 0x000fe2000f8e0205 */
[----:B------:R-:W-:Y:S01]  /*1540*/  IMAD.MOV.U32 R122, RZ, RZ, R30 ;  /* 0x000000ffff7a7224 */ /* 0x000fe200078e001e */
[----:B------:R-:W-:Y:S01]  /*1550*/  LOP3.LUT R0, R9, 0xfffffff0, RZ, 0xc0, !PT ;  /* 0xfffffff009007812 */ /* 0x000fe200078ec0ff */
[----:B------:R-:W-:Y:S01]  /*1560*/  IMAD.IADD R123, R31, 0x1, R2 ;  /* 0x000000011f7b7824 */ /* 0x000fe200078e0202 */
[----:B------:R1:W-:Y:S01]  /*1570*/  @!P0 LDGSTS.E.BYPASS.LTC128B.128 [R227+0x3800], [R12.64] ;  /* 0x038000000ce38fae */ /* 0x0003e2000b901d52 */
[----:B------:R-:W-:Y:S01]  /*1580*/  IMAD.SHL.U32 R5, R32, 0x40, RZ ;  /* 0x0000004020057824 */ /* 0x000fe200078e00ff */
[----:B------:R-:W-:Y:S01]  /*1590*/  ISETP.GE.AND P3, PT, R28, UR15, PT ;  /* 0x0000000f1c007c0c */ /* 0x000fe2000bf66270 */
[----:B------:R-:W-:Y:S01]  /*15a0*/  IMAD.WIDE.U32 R2, R20, UR20, R122 ;  /* 0x0000001414027c25 */ /* 0x000fe2000f8e007a */
[----:B------:R1:W-:Y:S01]  /*15b0*/  @!P0 LDGSTS.E.BYPASS.LTC128B.128 [R227+0x7800], [R12.64+0x80] ;  /* 0x078000800ce38fae */ /* 0x0003e2000b901d52 */
[----:B------:R-:W-:-:S02]  /*15c0*/  ISETP.GE.AND P2, PT, R27, UR15, PT ;  /* 0x0000000f1b007c0c */ /* 0x000fc4000bf46270 */
[----:B------:R-:W-:Y:S01]  /*15d0*/  IMAD.SHL.U32 R7, R28, 0x8, RZ ;  /* 0x000000081c077824 */ /* 0x000fe200078e00ff */
[----:B------:R-:W-:Y:S01]  /*15e0*/  LOP3.LUT R5, R5, 0x1c0, RZ, 0xc0, !PT ;  /* 0x000001c005057812 */ /* 0x000fe200078ec0ff */
[----:B------:R-:W-:Y:S01]  /*15f0*/  IMAD.IADD R0, R120, 0x1, -R0 ;  /* 0x0000000178007824 */ /* 0x000fe200078e0a00 */
[----:B------:R-:W-:Y:S01]  /*1600*/  IADD3 R6, R3, UR5, RZ ;  /* 0x0000000503067c10 */ /* 0x000fe2000fffe0ff */
[----:B------:R-:W-:Y:S01]  /*1610*/  ULDC.64 UR4, c[0x0][0x1a0] ;  /* 0x0000680000047ab9 */ /* 0x000fe20000000a00 */
[----:B------:R-:W-:Y:S01]  /*1620*/  @!P6 LEA R4, P4, R2, c[0x0][0x168], 0x1 ;  /* 0x00005a000204ea11 */ /* 0x000fe200078808ff */
[----:B------:R-:W-:Y:S01]  /*1630*/  USHF.L.U64.HI UR23, UR4, UR6, UR5 ;  /* 0x0000000604177299 */ /* 0x000fe20008010205 */
[----:B------:R-:W-:Y:S01]  /*1640*/  LOP3.LUT R9, R5, 0x8, R7, 0xf8, !PT ;  /* 0x0000000805097812 */ /* 0x000fe200078ef807 */
[----:B------:R-:W-:Y:S01]  /*1650*/  IMAD.WIDE.U32 R10, R22, c[0x0][0x1b8], R10 ;  /* 0x00006e00160a7a25 */ /* 0x000fe200078e000a */
[----:B------:R-:W-:Y:S01]  /*1660*/  SHF.R.U32.HI R7, RZ, 0x3, R5 ;  /* 0x00000003ff077819 */ /* 0x000fe20000011605 */
[----:B------:R-:W-:Y:S01]  /*1670*/  USHF.L.U32 UR24, UR4, 0x5, URZ ;  /* 0x0000000504187899 */ /* 0x000fe2000800063f */
[C---:B------:R-:W-:Y:S01]  /*1680*/  @!P6 LEA.HI.X R5, R2.reuse, c[0x0][0x16c], R6, 0x1, P4 ;  /* 0x00005b000205ea11 */ /* 0x040fe200020f0c06 */
[----:B------:R-:W-:Y:S01]  /*1690*/  UIMAD UR6, UR23, UR7, URZ ;  /* 0x00000007170672a4 */ /* 0x000fe2000f8e023f */
[----:B------:R-:W-:Y:S01]  /*16a0*/  @!P5 IADD3 R3, P4, R2, UR22, RZ ;  /* 0x000000160203dc10 */ /* 0x000fe2000ff9e0ff */
[----:B------:R-:W-:Y:S01]  /*16b0*/  IMAD.MOV.U32 R236, RZ, RZ, R10 ;  /* 0x000000ffffec7224 */ /* 0x000fe200078e000a */
[----:B-----5:R-:W-:Y:S01]  /*16c0*/  SHF.R.S32.HI R17, RZ, 0x1f, R0 ;  /* 0x0000001fff117819 */ /* 0x020fe20000011400 */
[----:B------:R4:W-:Y:S01]  /*16d0*/  @!P6 LDGSTS.E.BYPASS.LTC128B.128 [R227+0x8000], [R4.64] ;  /* 0x0800000004e3efae */ /* 0x0009e2000b901d52 */
[----:B------:R-:W-:Y:S01]  /*16e0*/  @!P5 IADD3.X R6, R6, UR21, RZ, P4, !PT ;  /* 0x000000150606dc10 */ /* 0x000fe2000a7fe4ff */
[----:B------:R-:W-:Y:S01]  /*16f0*/  UIMAD UR6, UR17, UR24, UR6 ;  /* 0x00000018110672a4 */ /* 0x000fe2000f8e0206 */
[----:B------:R-:W-:Y:S01]  /*1700*/  @!P5 LEA R2, P4, R3, c[0x0][0x168], 0x1 ;  /* 0x00005a000302da11 */ /* 0x000fe200078808ff */
[----:B------:R4:W-:Y:S01]  /*1710*/  @!P6 LDGSTS.E.BYPASS.LTC128B.128 [R227+0x9000], [R4.64+0x80] ;  /* 0x0900008004e3efae */ /* 0x0009e2000b901d52 */
[----:B------:R-:W-:Y:S01]  /*1720*/  LEA.HI R17, R17, R0, RZ, 0x3 ;  /* 0x0000000011117211 */ /* 0x000fe200078f18ff */
[----:B------:R-:W-:Y:S01]  /*1730*/  USHF.L.U32 UR25, UR4, 0x4, URZ ;  /* 0x0000000404197899 */ /* 0x000fe2000800063f */
[----:B------:R-:W-:Y:S01]  /*1740*/  @!P5 LEA.HI.X R3, R3, c[0x0][0x16c], R6, 0x1, P4 ;  /* 0x00005b000303da11 */ /* 0x000fe200020f0c06 */
[----:B------:R-:W-:Y:S01]  /*1750*/  USHF.L.U64.HI UR4, UR4, UR9, UR5 ;  /* 0x0000000904047299 */ /* 0x000fe20008010205 */
[----:B------:R-:W-:Y:S01]  /*1760*/  LOP3.LUT R16, R17, 0xfffffff8, RZ, 0xc0, !PT ;  /* 0xfffffff811107812 */ /* 0x000fe200078ec0ff */
[----:B------:R-:W-:Y:S01]  /*1770*/  STL.64 [R1+0x18], R30 ;  /* 0x0000181e01007387 */ /* 0x000fe20000100a00 */
[----:B------:R-:W-:Y:S01]  /*1780*/  LOP3.LUT R9, R9, R7, RZ, 0x3c, !PT ;  /* 0x0000000709097212 */ /* 0x000fe200078e3cff */
[----:B------:R-:W-:-:S02]  /*1790*/  IMAD R7, R8, c[0x0][0x1b8], RZ ;  /* 0x00006e0008077a24 */ /* 0x000fc400078e02ff */
[----:B------:R5:W-:Y:S01]  /*17a0*/  @!P5 LDGSTS.E.BYPASS.LTC128B.128 [R227+0x8800], [R2.64] ;  /* 0x0880000002e3dfae */ /* 0x000be2000b901d52 */
[----:B------:R-:W-:Y:S02]  /*17b0*/  IMAD.IADD R16, R0, 0x1, -R16 ;  /* 0x0000000100107824 */ /* 0x000fe400078e0a10 */
[----:B------:R-:W-:Y:S01]  /*17c0*/  IMAD R7, R22, c[0x0][0x1bc], R7 ;  /* 0x00006f0016077a24 */ /* 0x000fe200078e0207 */
[----:B------:R5:W-:Y:S01]  /*17d0*/  @!P5 LDGSTS.E.BYPASS.LTC128B.128 [R227+0x9800], [R2.64+0x80] ;  /* 0x0980008002e3dfae */ /* 0x000be2000b901d52 */
[----:B------:R-:W-:Y:S02]  /*17e0*/  IMAD.SHL.U32 R0, R16, 0x40, RZ ;  /* 0x0000004010007824 */ /* 0x000fe400078e00ff */
[----:B------:R-:W-:Y:S01]  /*17f0*/  IMAD.IADD R237, R11, 0x1, R7 ;  /* 0x000000010bed7824 */ /* 0x000fe200078e0207 */
[----:B------:R-:W0:Y:S02]  /*1800*/  LDGDEPBAR ;  /* 0x00000000000079af */ /* 0x000e240000000000 */
[----:B------:R-:W-:-:S02]  /*1810*/  LOP3.LUT R0, R0, 0x1c0, RZ, 0xc0, !PT ;  /* 0x000001c000007812 */ /* 0x000fc400078ec0ff */
[----:B------:R-:W-:Y:S04]  /*1820*/  STL.64 [R1+0x10], R122 ;  /* 0x0000107a01007387 */ /* 0x000fe80000100a00 */
[----:B------:R-:W-:Y:S01]  /*1830*/  STL.64 [R1+0x30], R10 ;  /* 0x0000300a01007387 */ /* 0x000fe20000100a00 */
[----:B----4-:R-:W-:-:S03]  /*1840*/  IMAD.SHL.U32 R5, R17, 0x40, RZ ;  /* 0x0000004011057824 */ /* 0x010fc600078e00ff */
[----:B------:R-:W-:Y:S02]  /*1850*/  STL.64 [R1+0x38], R236 ;  /* 0x000038ec01007387 */ /* 0x000fe40000100a00 */
[----:B------:R-:W-:-:S05]  /*1860*/  LOP3.LUT R116, R5, 0xfffffe00, RZ, 0xc0, !PT ;  /* 0xfffffe0005747812 */ /* 0x000fca00078ec0ff */
[----:B------:R-:W-:Y:S02]  /*1870*/  IMAD R8, R118, 0x400, R116 ;  /* 0x0000040076087824 */ /* 0x000fe400078e0274 */
[----:B-----5:R-:W-:Y:S01]  /*1880*/  IMAD.SHL.U32 R2, R23, 0x8, RZ ;  /* 0x0000000817027824 */ /* 0x020fe200078e00ff */
[----:B------:R-:W-:-:S04]  /*1890*/  DEPBAR.LE SB0, 0x0 ;  /* 0x000080000000791a */ /* 0x000fc80000000000 */
[----:B------:R-:W-:Y:S01]  /*18a0*/  BAR.SYNC.DEFER_BLOCKING 0x0 ;  /* 0x0000000000007b1d */ /* 0x000fe20000010000 */
[----:B------:R-:W-:Y:S01]  /*18b0*/  LOP3.LUT R4, R0, 0x8, R2, 0xf8, !PT ;  /* 0x0000000800047812 */ /* 0x000fe200078ef802 */
[----:B------:R-:W-:Y:S01]  /*18c0*/  IMAD.WIDE.U32 R2, R20, UR24, R236 ;  /* 0x0000001814027c25 */ /* 0x000fe2000f8e00ec */
[----:B------:R-:W-:-:S04]  /*18d0*/  SHF.R.U32.HI R0, RZ, 0x3, R0 ;  /* 0x00000003ff007819 */ /* 0x000fc80000011600 */
[----:B------:R-:W-:Y:S02]  /*18e0*/  LOP3.LUT R117, R4, R0, RZ, 0x3c, !PT ;  /* 0x0000000004757212 */ /* 0x000fe400078e3cff */
[----:B------:R-:W-:Y:S02]  /*18f0*/  IADD3 R0, R3, UR6, RZ ;  /* 0x0000000603007c10 */ /* 0x000fe4000fffe0ff */
[C---:B------:R-:W-:Y:S02]  /*1900*/  @!P3 LEA R4, P1, R2.reuse, c[0x0][0x170], 0x1 ;  /* 0x00005c000204ba11 */ /* 0x040fe400078208ff */
[C---:B------:R-:W-:Y:S02]  /*1910*/  @!P2 IADD3 R3, P0, R2.reuse, UR25, RZ ;  /* 0x000000190203ac10 */ /* 0x040fe4000ff1e0ff */
[----:B------:R-:W-:Y:S02]  /*1920*/  @!P3 LEA.HI.X R5, R2, c[0x0][0x174], R0, 0x1, P1 ;  /* 0x00005d000205ba11 */ /* 0x000fe400008f0c00 */
[----:B------:R-:W-:Y:S01]  /*1930*/  @!P2 IADD3.X R2, R0, UR4, RZ, P0, !PT ;  /* 0x000000040002ac10 */ /* 0x000fe200087fe4ff */
[----:B------:R-:W-:Y:S01]  /*1940*/  IMAD R0, R23, 0x200, R9 ;  /* 0x0000020017007824 */ /* 0x000fe200078e0209 */
[----:B------:R-:W-:-:S03]  /*1950*/  @!P2 LEA R6, P0, R3, c[0x0][0x170], 0x1 ;  /* 0x00005c000306aa11 */ /* 0x000fc600078008ff */
[----:B------:R-:W-:Y:S01]  /*1960*/  IMAD.SHL.U32 R212, R0, 0x2, RZ ;  /* 0x0000000200d47824 */ /* 0x000fe200078e00ff */
[----:B------:R-:W-:Y:S01]  /*1970*/  @!P2 LEA.HI.X R7, R3, c[0x0][0x174], R2, 0x1, P0 ;  /* 0x00005d000307aa11 */ /* 0x000fe200000f0c02 */
[----:B------:R-:W-:Y:S01]  /*1980*/  IMAD.IADD R2, R117, 0x1, R8 ;  /* 0x0000000175027824 */ /* 0x000fe200078e0208 */
[----:B------:R-:W-:Y:S01]  /*1990*/  @P3 STS.128 [R227+0xa000], RZ ;  /* 0x00a000ffe3003388 */ /* 0x000fe20000000c00 */
[----:B------:R-:W-:Y:S02]  /*19a0*/  LOP3.LUT P0, RZ, R32, 0x2, RZ, 0xc0, !PT ;  /* 0x0000000220ff7812 */ /* 0x000fe4000780c0ff */
[----:B------:R-:W-:Y:S01]  /*19b0*/  IMAD.SHL.U32 R214, R2, 0x2, RZ ;  /* 0x0000000202d67824 */ /* 0x000fe200078e00ff */
[----:B------:R-:W-:Y:S01]  /*19c0*/  @P3 STS.128 [R227+0xb000], RZ ;  /* 0x00b000ffe3003388 */ /* 0x000fe20000000c00 */
[C---:B------:R-:W-:Y:S01]  /*19d0*/  IADD3 R0, R212.reuse, 0x8000, RZ ;  /* 0x00008000d4007810 */ /* 0x040fe20007ffe0ff */
[----:B------:R-:W-:Y:S01]  /*19e0*/  IMAD.MOV.U32 R2, RZ, RZ, 0x20 ;  /* 0x00000020ff027424 */ /* 0x000fe200078e00ff */
[----:B------:R-:W-:Y:S01]  /*19f0*/  IADD3 R223, R212, 0x8020, RZ ;  /* 0x00008020d4df7810 */ /* 0x000fe20007ffe0ff */
[----:B------:R-:W-:Y:S01]  /*1a00*/  @!PT LDS RZ, [RZ] ;  /* 0x00000000fffff984 */ /* 0x000fe20000000800 */
[----:B------:R-:W-:Y:S01]  /*1a10*/  @!PT LDS RZ, [RZ] ;  /* 0x00000000fffff984 */ /* 0x000fe20000000800 */
[----:B------:R-:W-:Y:S01]  /*1a20*/  @!PT LDS RZ, [RZ] ;  /* 0x00000000fffff984 */ /* 0x000fe20000000800 */
[----:B------:R4:W-:Y:S04]  /*1a30*/  @!P3 LDGSTS.E.BYPASS.LTC128B.128 [R227+0xa000], [R4.64] ;  /* 0x0a00000004e3bfae */ /* 0x0009e8000b901d52 */
[----:B------:R4:W-:Y:S02]  /*1a40*/  @!P3 LDGSTS.E.BYPASS.LTC128B.128 [R227+0xb000], [R4.64+0x80] ;  /* 0x0b00008004e3bfae */ /* 0x0009e4000b901d52 */
[----:B------:R-:W-:Y:S01]  /*1a50*/  @P0 IADD3 R223, R0, -0x20, RZ ;  /* 0xffffffe000df0810 */ /* 0x000fe20007ffe0ff */
[----:B------:R-:W-:Y:S01]  /*1a60*/  IMAD.MOV.U32 R0, RZ, RZ, -0x20 ;  /* 0xffffffe0ff007424 */ /* 0x000fe200078e00ff */
[----:B------:R-:W-:Y:S02]  /*1a70*/  @P2 STS.128 [R227+0xa800], RZ ;  /* 0x00a800ffe3002388 */ /* 0x000fe40000000c00 */
[----:B------:R-:W-:-:S02]  /*1a80*/  IADD3 R226, R223, 0x800, RZ ;  /* 0x00000800dfe27810 */ /* 0x000fc40007ffe0ff */
[----:B------:R-:W-:Y:S01]  /*1a90*/  @P2 STS.128 [R227+0xb800], RZ ;  /* 0x00b800ffe3002388 */ /* 0x000fe20000000c00 */
[C---:B------:R-:W-:Y:S02]  /*1aa0*/  IADD3 R225, R223.reuse, 0x1000, RZ ;  /* 0x00001000dfe17810 */ /* 0x040fe40007ffe0ff */
[----:B------:R-:W-:Y:S01]  /*1ab0*/  IADD3 R224, R223, 0x1800, RZ ;  /* 0x00001800dfe07810 */ /* 0x000fe20007ffe0ff */
[----:B------:R-:W-:Y:S01]  /*1ac0*/  @!PT LDS RZ, [RZ] ;  /* 0x00000000fffff984 */ /* 0x000fe20000000800 */
[----:B------:R-:W-:Y:S01]  /*1ad0*/  @!PT LDS RZ, [RZ] ;  /* 0x00000000fffff984 */ /* 0x000fe20000000800 */
[----:B------:R-:W-:Y:S01]  /*1ae0*/  @!PT LDS RZ, [RZ] ;  /* 0x00000000fffff984 */ /* 0x000fe20000000800 */
[----:B------:R5:W-:Y:S04]  /*1af0*/  @!P2 LDGSTS.E.BYPASS.LTC128B.128 [R227+0xa800], [R6.64] ;  /* 0x0a80000006e3afae */ /* 0x000be8000b901d52 */
[----:B------:R5:W-:Y:S01]  /*1b00*/  @!P2 LDGSTS.E.BYPASS.LTC128B.128 [R227+0xb800], [R6.64+0x80] ;  /* 0x0b80008006e3afae */ /* 0x000be2000b901d52 */
[----:B------:R-:W-:Y:S02]  /*1b10*/  R2P PR, R16, 0x6 ;  /* 0x0000000610007804 */ /* 0x000fe40000000000 */
[----:B------:R-:W-:Y:S01]  /*1b20*/  LOP3.LUT P0, RZ, R32, 0x4, RZ, 0xc0, !PT ;  /* 0x0000000420ff7812 */ /* 0x000fe2000780c0ff */
[----:B------:R-:W-:Y:S02]  /*1b30*/  LDSM.16.M88.4 R20, [R214] ;  /* 0x00000000d614783b */ /* 0x000fe40000000200 */
[----:B------:R-:W-:-:S02]  /*1b40*/  SEL R0, R0, 0x20, P2 ;  /* 0x0000002000007807 */ /* 0x000fc40001000000 */
[----:B--2---:R-:W2:Y:S01]  /*1b50*/  LDSM.16.M88.4 R24, [R212+0x8000] ;  /* 0x00800000d418783b */ /* 0x004ea20000000200 */
[----:B------:R-:W-:Y:S01]  /*1b60*/  SEL R2, R2, 0xffffffe0, !P0 ;  /* 0xffffffe002027807 */ /* 0x000fe20004000000 */
[----:B----4-:R-:W-:Y:S02]  /*1b70*/  IMAD.MOV.U32 R4, RZ, RZ, 0x10 ;  /* 0x00000010ff047424 */ /* 0x010fe400078e00ff */
[----:B------:R-:W4:Y:S01]  /*1b80*/  LDSM.16.M88.4 R8, [R214+0x2000] ;  /* 0x00200000d608783b */ /* 0x000f220000000200 */
[----:B------:R-:W-:Y:S02]  /*1b90*/  IMAD R222, R0, 0x2, R214 ;  /* 0x0000000200de7824 */ /* 0x000fe400078e02d6 */
[----:B------:R-:W-:Y:S01]  /*1ba0*/  IMAD R221, R2, 0x2, R212 ;  /* 0x0000000202dd7824 */ /* 0x000fe200078e02d4 */
[----:B------:R-:W-:Y:S01]  /*1bb0*/  SEL R4, R4, 0xfffffff0, !P1 ;  /* 0xfffffff004047807 */ /* 0x000fe20004800000 */
[----:B------:R-:W4:Y:S01]  /*1bc0*/  LDSM.16.M88.4 R28, [R212+0x8800] ;  /* 0x00880000d41c783b */ /* 0x000f220000000200 */
[----:B------:R-:W-:-:S03]  /*1bd0*/  IMAD R219, R2, 0x2, R223 ;  /* 0x0000000202db7824 */ /* 0x000fc600078e02df */
[----:B------:R-:W-:Y:S01]  /*1be0*/  IMAD R216, R4, 0x2, R214 ;  /* 0x0000000204d87824 */ /* 0x000fe200078e02d6 */
[----:B------:R-:W-:Y:S03]  /*1bf0*/  LDSM.16.M88.4 R36, [R223] ;  /* 0x00000000df24783b */ /* 0x000fe60000000200 */
[----:B------:R-:W-:Y:S01]  /*1c00*/  IMAD R220, R0, 0x2, R216 ;  /* 0x0000000200dc7824 */ /* 0x000fe200078e02d8 */
[----:B---3--:R-:W3:Y:S01]  /*1c10*/  LDSM.16.M88.4 R16, [R216] ;  /* 0x00000000d810783b */ /* 0x008ee20000000200 */
[----:B-----5:R-:W-:-:S03]  /*1c20*/  IMAD.U32 R6, RZ, RZ, UR7 ;  /* 0x00000007ff067e24 */ /* 0x020fc6000f8e00ff */
[----:B-1----:R-:W1:Y:S04]  /*1c30*/  LDSM.16.M88.4 R12, [R216+0x2000] ;  /* 0x00200000d80c783b */ /* 0x002e680000000200 */
[----:B------:R-:W-:Y:S04]  /*1c40*/  LDSM.16.M88.4 R60, [R221+0x8000] ;  /* 0x00800000dd3c783b */ /* 0x000fe80000000200 */
[----:B------:R-:W5:Y:S04]  /*1c50*/  LDSM.16.M88.4 R48, [R222] ;  /* 0x00000000de30783b */ /* 0x000f680000000200 */
[----:B------:R-:W1:Y:S04]  /*1c60*/  LDSM.16.M88.4 R52, [R223+0x800] ;  /* 0x00080000df34783b */ /* 0x000e680000000200 */
[----:B------:R-:W1:Y:S01]  /*1c70*/  LDSM.16.M88.4 R44, [R222+0x2000] ;  /* 0x00200000de2c783b */ /* 0x000e620000000200 */
[-C--:B--2---:R-:W-:Y:S03]  /*1c80*/  HMMA.16816.F32 R32, R20, R24.reuse, RZ ;  /* 0x000000181420723c */ /* 0x084fe600000018ff */
[----:B------:R-:W-:Y:S04]  /*1c90*/  LDSM.16.M88.4 R92, [R219] ;  /* 0x00000000db5c783b */ /* 0x000fe80000000200 */
[----:B------:R-:W2:Y:S01]  /*1ca0*/  LDSM.16.M88.4 R40, [R220] ;  /* 0x00000000dc28783b */ /* 0x000ea20000000200 */
[C---:B----4-:R-:W-:Y:S03]  /*1cb0*/  HMMA.16816.F32 R68, R8.reuse, R24, RZ ;  /* 0x000000180844723c */ /* 0x050fe600000018ff */
[----:B------:R-:W-:Y:S04]  /*1cc0*/  LDSM.16.M88.4 R88, [R212+0x9800] ;  /* 0x00980000d458783b */ /* 0x000fe80000000200 */
[----:B------:R-:W0:Y:S01]  /*1cd0*/  LDGDEPBAR ;  /* 0x00000000000079af */ /* 0x000e220000000000 */
[C---:B------:R-:W-:Y:S08]  /*1ce0*/  HMMA.16816.F32 R72, R8.reuse, R28, RZ ;  /* 0x0000001c0848723c */ /* 0x040ff000000018ff */
[C---:B------:R-:W-:Y:S08]  /*1cf0*/  HMMA.16816.F32 R76, R8.reuse, R26, RZ ;  /* 0x0000001a084c723c */ /* 0x040ff000000018ff */
[----:B------:R-:W-:Y:S08]  /*1d00*/  HMMA.16816.F32 R56, R8, R30, RZ ;  /* 0x0000001e0838723c */ /* 0x000ff000000018ff */
[----:B---3--:R-:W-:Y:S01]  /*1d10*/  HMMA.16816.F32 R8, R16, R36, R32 ;  /* 0x000000241008723c */ /* 0x008fe20000001820 */
[----:B------:R-:W3:Y:S07]  /*1d20*/  LDSM.16.M88.4 R32, [R220+0x2000] ;  /* 0x00200000dc20783b */ /* 0x000eee0000000200 */
[----:B------:R-:W-:Y:S08]  /*1d30*/  HMMA.16816.F32 R24, R20, R26, RZ ;  /* 0x0000001a1418723c */ /* 0x000ff000000018ff */
[----:B-1----:R-:W-:Y:S08]  /*1d40*/  HMMA.16816.F32 R68, R12, R36, R68 ;  /* 0x000000240c44723c */ /* 0x002ff00000001844 */
[----:B------:R-:W-:Y:S08]  /*1d50*/  HMMA.16816.F32 R64, R20, R28, RZ ;  /* 0x0000001c1440723c */ /* 0x000ff000000018ff */
[----:B-----5:R-:W-:Y:S08]  /*1d60*/  HMMA.16816.F32 R8, R48, R60, R8 ;  /* 0x0000003c3008723c */ /* 0x020ff00000001808 */
[----:B------:R-:W-:Y:S01]  /*1d70*/  HMMA.16816.F32 R100, R12, R54, R56 ;  /* 0x000000360c64723c */ /* 0x000fe20000001838 */
[----:B------:R-:W1:Y:S07]  /*1d80*/  LDSM.16.M88.4 R56, [R221+0x8800] ;  /* 0x00880000dd38783b */ /* 0x000e6e0000000200 */
[----:B------:R-:W-:Y:S01]  /*1d90*/  HMMA.16816.F32 R80, R20, R30, RZ ;  /* 0x0000001e1450723c */ /* 0x000fe200000018ff */
[----:B------:R-:W-:Y:S07]  /*1da0*/  LDSM.16.M88.4 R28, [R214+0x4000] ;  /* 0x00400000d61c783b */ /* 0x000fee0000000200 */
[C---:B------:R-:W-:Y:S01]  /*1db0*/  HMMA.16816.F32 R84, R12.reuse, R52, R72 ;  /* 0x000000340c54723c */ /* 0x040fe20000001848 */
[----:B------:R-:W4:Y:S07]  /*1dc0*/  LDSM.16.M88.4 R72, [R212+0x9000] ;  /* 0x00900000d448783b */ /* 0x000f2e0000000200 */
[-C--:B------:R-:W-:Y:S08]  /*1dd0*/  HMMA.16816.F32 R76, R12, R38.reuse, R76 ;  /* 0x000000260c4c723c */ /* 0x080ff0000000184c */
[----:B------:R-:W-:Y:S01]  /*1de0*/  HMMA.16816.F32 R36, R16, R38, R24 ;  /* 0x000000261024723c */ /* 0x000fe20000001818 */
[----:B------:R-:W5:Y:S07]  /*1df0*/  LDSM.16.M88.4 R24, [R214+0x6000] ;  /* 0x00600000d618783b */ /* 0x000f6e0000000200 */
[----:B------:R-:W-:Y:S08]  /*1e00*/  HMMA.16816.F32 R12, R44, R60, R68 ;  /* 0x0000003c2c0c723c */ /* 0x000ff00000001844 */
[----:B------:R-:W-:Y:S01]  /*1e10*/  HMMA.16816.F32 R20, R16, R52, R64 ;  /* 0x000000341014723c */ /* 0x000fe20000001840 */
[----:B------:R-:W-:Y:S07]  /*1e20*/  LDSM.16.M88.4 R64, [R223+0x1000] ;  /* 0x00100000df40783b */ /* 0x000fee0000000200 */
[----:B--2---:R-:W-:Y:S08]  /*1e30*/  HMMA.16816.F32 R8, R40, R92, R8 ;  /* 0x0000005c2808723c */ /* 0x004ff00000001808 */
[----:B------:R-:W-:Y:S01]  /*1e40*/  HMMA.16816.F32 R104, R16, R54, R80 ;  /* 0x000000361068723c */ /* 0x000fe20000001850 */
[----:B------:R-:W2:Y:S07]  /*1e50*/  LDSM.16.M88.4 R16, [R216+0x4000] ;  /* 0x00400000d810783b */ /* 0x000eae0000000200 */
[----:B------:R-:W-:Y:S08]  /*1e60*/  HMMA.16816.F32 R52, R48, R62, R36 ;  /* 0x0000003e3034723c */ /* 0x000ff00000001824 */
[----:B---3--:R-:W-:Y:S01]  /*1e70*/  HMMA.16816.F32 R36, R32, R92, R12 ;  /* 0x0000005c2024723c */ /* 0x008fe2000000180c */
[----:B------:R-:W3:Y:S07]  /*1e80*/  LDSM.16.M88.4 R12, [R216+0x6000] ;  /* 0x00600000d80c783b */ /* 0x000eee0000000200 */
[----:B-1----:R-:W-:Y:S08]  /*1e90*/  HMMA.16816.F32 R108, R48, R56, R20 ;  /* 0x00000038306c723c */ /* 0x002ff00000001814 */
[----:B----4-:R-:W-:Y:S01]  /*1ea0*/  HMMA.16816.F32 R20, R28, R72, R8 ;  /* 0x000000481c14723c */ /* 0x010fe20000001808 */
[----:B------:R-:W-:Y:S07]  /*1eb0*/  LDSM.16.M88.4 R8, [R222+0x4000] ;  /* 0x00400000de08783b */ /* 0x000fee0000000200 */
[----:B------:R-:W-:Y:S01]  /*1ec0*/  HMMA.16816.F32 R68, R44, R62, R76 ;  /* 0x0000003e2c44723c */ /* 0x000fe2000000184c */
[----:B------:R-:W1:Y:S07]  /*1ed0*/  LDSM.16.M88.4 R60, [R221+0x9000] ;  /* 0x00900000dd3c783b */ /* 0x000e6e0000000200 */
[----:B-----5:R-:W-:Y:S01]  /*1ee0*/  HMMA.16816.F32 R80, R24, R72, R36 ;  /* 0x000000481850723c */ /* 0x020fe20000001824 */
[----:B------:R-:W-:Y:S07]  /*1ef0*/  LDSM.16.M88.4 R36, [R220+0x4000] ;  /* 0x00400000dc24783b */ /* 0x000fee0000000200 */
[----:B------:R-:W-:Y:S08]  /*1f00*/  HMMA.16816.F32 R112, R44, R56, R84 ;  /* 0x000000382c70723c */ /* 0x000ff00000001854 */
[----:B------:R-:W-:Y:S01]  /*1f10*/  HMMA.16816.F32 R84, R40, R94, R52 ;  /* 0x0000005e2854723c */ /* 0x000fe20000001834 */
[----:B------:R-:W-:Y:S07]  /*1f20*/  LDSM.16.M88.4 R52, [R219+0x800] ;  /* 0x00080000db34783b */ /* 0x000fee0000000200 */
[----:B--2---:R-:W-:Y:S01]  /*1f30*/  HMMA.16816.F32 R76, R16, R64, R20 ;  /* 0x00000040104c723c */ /* 0x004fe20000001814 */
[----:B------:R-:W2:Y:S07]  /*1f40*/  LDSM.16.M88.4 R20, [R222+0x6000] ;  /* 0x00600000de14783b */ /* 0x000eae0000000200 */
[----:B------:R-:W-:Y:S01]  /*1f50*/  HMMA.16816.F32 R92, R32, R94, R68 ;  /* 0x0000005e205c723c */ /* 0x000fe20000001844 */
[----:B------:R-:W4:Y:S07]  /*1f60*/  LDSM.16.M88.4 R68, [R219+0x1000] ;  /* 0x00100000db44783b */ /* 0x000f2e0000000200 */
[----:B---3--:R-:W-:Y:S08]  /*1f70*/  HMMA.16816.F32 R80, R12, R64, R80 ;  /* 0x000000400c50723c */ /* 0x008ff00000001850 */
[----:B------:R-:W-:Y:S01]  /*1f80*/  HMMA.16816.F32 R96, R28, R74, R84 ;  /* 0x0000004a1c60723c */ /* 0x000fe20000001854 */
[----:B------:R-:W3:Y:S07]  /*1f90*/  LDSM.16.M88.4 R84, [R220+0x6000] ;  /* 0x00600000dc54783b */ /* 0x000eee0000000200 */
[----:B-1----:R-:W-:Y:S08]  /*1fa0*/  HMMA.16816.F32 R76, R8, R60, R76 ;  /* 0x0000003c084c723c */ /* 0x002ff0000000184c */
[----:B------:R-:W-:Y:S08]  /*1fb0*/  HMMA.16816.F32 R100, R44, R58, R100 ;  /* 0x0000003a2c64723c */ /* 0x000ff00000001864 */
[----:B------:R-:W-:Y:S08]  /*1fc0*/  HMMA.16816.F32 R72, R24, R74, R92 ;  /* 0x0000004a1848723c */ /* 0x000ff0000000185c */
[----:B------:R-:W-:Y:S08]  /*1fd0*/  HMMA.16816.F32 R104, R48, R58, R104 ;  /* 0x0000003a3068723c */ /* 0x000ff00000001868 */
[----:B--2---:R-:W-:Y:S08]  /*1fe0*/  HMMA.16816.F32 R44, R20, R60, R80 ;  /* 0x0000003c142c723c */ /* 0x004ff00000001850 */
[----:B------:R-:W-:Y:S08]  /*1ff0*/  HMMA.16816.F32 R48, R40, R52, R108 ;  /* 0x000000342830723c */ /* 0x000ff0000000186c */
[----:B----4-:R-:W-:Y:S01]  /*2000*/  HMMA.16816.F32 R80, R36, R68, R76 ;  /* 0x000000442450723c */ /* 0x010fe2000000184c */
[----:B------:R-:W1:Y:S07]  /*2010*/  LDSM.16.M88.4 R76, [R223+0x1800] ;  /* 0x00180000df4c783b */ /* 0x000e6e0000000200 */
[-C--:B------:R-:W-:Y:S08]  /*2020*/  HMMA.16816.F32 R56, R16, R66.reuse, R96 ;  /* 0x000000421038723c */ /* 0x080ff00000001860 */
[----:B------:R-:W-:Y:S08]  /*2030*/  HMMA.16816.F32 R72, R12, R66, R72 ;  /* 0x000000420c48723c */ /* 0x000ff00000001848 */
[----:B---3--:R-:W-:Y:S01]  /*2040*/  HMMA.16816.F32 R64, R84, R68, R44 ;  /* 0x000000445440723c */ /* 0x008fe2000000182c */
[----:B------:R-:W-:-:S04]  /*2050*/  FMUL.FTZ R2, R80, c[0x0][0x2ec] ;  /* 0x0000bb0050027a20 */ /* 0x000fc80000410000 */
[----:B------:R2:W-:Y:S03]  /*2060*/  MUFU.TANH R80, R2 ;  /* 0x0000000200507308 */ /* 0x0005e60000002400 */
[----:B------:R-:W-:Y:S08]  /*2070*/  HMMA.16816.F32 R44, R28, R88, R48 ;  /* 0x000000581c2c723c */ /* 0x000ff00000001830 */
[----:B------:R-:W-:Y:S01]  /*2080*/  HMMA.16816.F32 R92, R32, R52, R112 ;  /* 0x00000034205c723c */ /* 0x000fe20000001870 */
[----:B--2---:R-:W-:-:S07]  /*2090*/  FMUL.FTZ R2, R81, c[0x0][0x2ec] ;  /* 0x0000bb0051027a20 */ /* 0x004fce0000410000 */
[-C--:B------:R-:W-:Y:S01]  /*20a0*/  HMMA.16816.F32 R100, R32, R54.reuse, R100 ;  /* 0x000000362064723c */ /* 0x080fe20000001864 */
[----:B------:R-:W2:Y:S01]  /*20b0*/  LDSM.16.M88.4 R32, [R221+0x9800] ;  /* 0x00980000dd20783b */ /* 0x000ea20000000200 */
[----:B------:R3:W4:Y:S06]  /*20c0*/  MUFU.TANH R69, R2 ;  /* 0x0000000200457308 */ /* 0x00072c0000002400 */
[----:B------:R-:W-:Y:S08]  /*20d0*/  HMMA.16816.F32 R52, R40, R54, R104 ;  /* 0x000000362834723c */ /* 0x000ff00000001868 */
[----:B-1----:R-:W-:Y:S01]  /*20e0*/  HMMA.16816.F32 R40, R16, R76, R44 ;  /* 0x0000004c1028723c */ /* 0x002fe2000000182c */
[----:B---3--:R-:W-:-:S07]  /*20f0*/  FMUL.FTZ R2, R82, c[0x0][0x2ec] ;  /* 0x0000bb0052027a20 */ /* 0x008fce0000410000 */
[----:B------:R-:W-:Y:S08]  /*2100*/  HMMA.16816.F32 R44, R24, R88, R92 ;  /* 0x00000058182c723c */ /* 0x000ff0000000185c */
[----:B------:R-:W-:Y:S01]  /*2110*/  HMMA.16816.F32 R48, R8, R62, R56 ;  /* 0x0000003e0830723c */ /* 0x000fe20000001838 */
[----:B------:R-:W1:Y:S01]  /*2120*/  LDSM.16.M88.4 R56, [R219+0x1800] ;  /* 0x00180000db38783b */ /* 0x000e620000000200 */
[----:B------:R-:W-:-:S06]  /*2130*/  DEPBAR.LE SB0, 0x0 ;  /* 0x000080000000791a */ /* 0x000fcc0000000000 */
[----:B------:R-:W-:Y:S01]  /*2140*/  HMMA.16816.F32 R60, R20, R62, R72 ;  /* 0x0000003e143c723c */ /* 0x000fe20000001848 */
[----:B------:R3:W-:Y:S07]  /*2150*/  MUFU.TANH R73, R2 ;  /* 0x0000000200497308 */ /* 0x0007ee0000002400 */
[----:B------:R-:W-:Y:S08]  /*2160*/  HMMA.16816.F32 R52, R28, R90, R52 ;  /* 0x0000005a1c34723c */ /* 0x000ff00000001834 */
[----:B--2---:R-:W-:Y:S01]  /*2170*/  HMMA.16816.F32 R28, R8, R32, R40 ;  /* 0x00000020081c723c */ /* 0x004fe20000001828 */
[----:B---3--:R-:W-:-:S04]  /*2180*/  FMUL.FTZ R2, R83, c[0x0][0x2ec] ;  /* 0x0000bb0053027a20 */ /* 0x008fc80000410000 */
[----:B------:R2:W3:Y:S03]  /*2190*/  MUFU.TANH R68, R2 ;  /* 0x0000000200447308 */ /* 0x0004e60000002400 */
[----:B------:R-:W-:Y:S08]  /*21a0*/  HMMA.16816.F32 R40, R12, R76, R44 ;  /* 0x0000004c0c28723c */ /* 0x000ff0000000182c */
[----:B------:R-:W-:Y:S01]  /*21b0*/  HMMA.16816.F32 R48, R36, R70, R48 ;  /* 0x000000462430723c */ /* 0x000fe20000001830 */
[----:B--2---:R-:W-:-:S07]  /*21c0*/  FMUL.FTZ R2, R64, c[0x0][0x2ec] ;  /* 0x0000bb0040027a20 */ /* 0x004fce0000410000 */
[----:B------:R-:W-:Y:S01]  /*21d0*/  HMMA.16816.F32 R44, R24, R90, R100 ;  /* 0x0000005a182c723c */ /* 0x000fe20000001864 */
[----:B------:R2:W-:Y:S07]  /*21e0*/  MUFU.TANH R72, R2 ;  /* 0x0000000200487308 */ /* 0x0005ee0000002400 */
[----:B------:R-:W-:Y:S08]  /*21f0*/  HMMA.16816.F32 R60, R84, R70, R60 ;  /* 0x00000046543c723c */ /* 0x000ff0000000183c */
[----:B------:R-:W-:Y:S01]  /*2200*/  HMMA.16816.F32 R24, R16, R78, R52 ;  /* 0x0000004e1018723c */ /* 0x000fe20000001834 */
[----:B--2---:R-:W-:-:S02]  /*2210*/  FMUL.FTZ R2, R65, c[0x0][0x2ec] ;  /* 0x0000bb0041027a20 */ /* 0x004fc40000410000 */
[----:B------:R-:W-:Y:S02]  /*2220*/  FMUL.FTZ R50, R50, c[0x0][0x2ec] ;  /* 0x0000bb0032327a20 */ /* 0x000fe40000410000 */
[----:B------:R2:W5:Y:S01]  /*2230*/  MUFU.TANH R65, R2 ;  /* 0x0000000200417308 */ /* 0x0005620000002400 */
[----:B------:R-:W-:Y:S02]  /*2240*/  FMUL.FTZ R51, R51, c[0x0][0x2ec] ;  /* 0x0000bb0033337a20 */ /* 0x000fe40000410000 */
[----:B-1----:R-:W-:Y:S05]  /*2250*/  HMMA.16816.F32 R28, R36, R56, R28 ;  /* 0x00000038241c723c */ /* 0x002fea000000181c */
[----:B------:R-:W-:Y:S03]  /*2260*/  MUFU.TANH R50, R50 ;  /* 0x0000003200327308 */ /* 0x000fe60000002400 */
[----:B------:R-:W-:Y:S01]  /*2270*/  HMMA.16816.F32 R16, R20, R32, R40 ;  /* 0x000000201410723c */ /* 0x000fe20000001828 */
[----:B------:R-:W-:-:S02]  /*2280*/  FMUL.FTZ R60, R60, c[0x0][0x2ec] ;  /* 0x0000bb003c3c7a20 */ /* 0x000fc40000410000 */
[----:B------:R-:W-:Y:S02]  /*2290*/  FMUL.FTZ R62, R62, c[0x0][0x2ec] ;  /* 0x0000bb003e3e7a20 */ /* 0x000fe40000410000 */
[----:B--2---:R-:W-:Y:S01]  /*22a0*/  FMUL.FTZ R2, R66, c[0x0][0x2ec] ;  /* 0x0000bb0042027a20 */ /* 0x004fe20000410000 */
[----:B------:R-:W-:Y:S01]  /*22b0*/  MUFU.TANH R51, R51 ;  /* 0x0000003300337308 */ /* 0x000fe20000002400 */
[----:B------:R-:W-:Y:S01]  /*22c0*/  FMUL.FTZ R61, R61, c[0x0][0x2ec] ;  /* 0x0000bb003d3d7a20 */ /* 0x000fe20000410000 */
[----:B------:R-:W-:Y:S06]  /*22d0*/  HMMA.16816.F32 R12, R12, R78, R44 ;  /* 0x0000004e0c0c723c */ /* 0x000fec000000182c */
[----:B------:R1:W-:Y:S02]  /*22e0*/  MUFU.TANH R66, R2 ;  /* 0x0000000200427308 */ /* 0x0003e40000002400 */
[----:B------:R-:W-:Y:S01]  /*22f0*/  HMMA.16816.F32 R8, R8, R34, R24 ;  /* 0x000000220808723c */ /* 0x000fe20000001818 */
[----:B------:R-:W-:-:S02]  /*2300*/  FMUL.FTZ R3, R28, c[0x0][0x2ec] ;  /* 0x0000bb001c037a20 */ /* 0x000fc40000410000 */
[----:B------:R-:W-:-:S03]  /*2310*/  FMUL.FTZ R7, R31, c[0x0][0x2ec] ;  /* 0x0000bb001f077a20 */ /* 0x000fc60000410000 */
[----:B------:R2:W-:Y:S02]  /*2320*/  MUFU.TANH R32, R3 ;  /* 0x0000000300207308 */ /* 0x0005e40000002400 */
[----:B------:R-:W-:Y:S01]  /*2330*/  HMMA.16816.F32 R24, R84, R56, R16 ;  /* 0x000000385418723c */ /* 0x000fe20000001810 */
[----:B-1----:R-:W-:-:S05]  /*2340*/  FMUL.FTZ R2, R67, c[0x0][0x2ec] ;  /* 0x0000bb0043027a20 */ /* 0x002fca0000410000 */
[----:B------:R-:W-:Y:S02]  /*2350*/  MUFU.TANH R60, R60 ;  /* 0x0000003c003c7308 */ /* 0x000fe40000002400 */
[----:B------:R-:W-:Y:S01]  /*2360*/  HMMA.16816.F32 R16, R20, R34, R12 ;  /* 0x000000221410723c */ /* 0x000fe2000000180c */
[----:B--2---:R-:W-:-:S05]  /*2370*/  FMUL.FTZ R3, R29, c[0x0][0x2ec] ;  /* 0x0000bb001d037a20 */ /* 0x004fca0000410000 */
[----:B------:R1:W2:Y:S02]  /*2380*/  MUFU.TANH R64, R2 ;  /* 0x0000000200407308 */ /* 0x0002a40000002400 */
[----:B------:R-:W-:Y:S06]  /*2390*/  HMMA.16816.F32 R36, R36, R58, R8 ;  /* 0x0000003a2424723c */ /* 0x000fec0000001808 */
[----:B------:R-:W-:Y:S02]  /*23a0*/  MUFU.TANH R28, R3 ;  /* 0x00000003001c7308 */ /* 0x000fe40000002400 */
[----:B------:R-:W-:-:S02]  /*23b0*/  FMUL.FTZ R8, R24, c[0x0][0x2ec] ;  /* 0x0000bb0018087a20 */ /* 0x000fc40000410000 */
[----:B-1----:R-:W-:-:S04]  /*23c0*/  FMUL.FTZ R2, R48, c[0x0][0x2ec] ;  /* 0x0000bb0030027a20 */ /* 0x002fc80000410000 */
[----:B------:R-:W-:Y:S02]  /*23d0*/  MUFU.TANH R15, R7 ;  /* 0x00000007000f7308 */ /* 0x000fe40000002400 */
[----:B------:R-:W-:Y:S06]  /*23e0*/  HMMA.16816.F32 R16, R84, R58, R16 ;  /* 0x0000003a5410723c */ /* 0x000fec0000001810 */
[----:B------:R1:W1:Y:S02]  /*23f0*/  MUFU.TANH R48, R2 ;  /* 0x0000000200307308 */ /* 0x0002640000002400 */
[----:B------:R-:W-:-:S02]  /*2400*/  FMUL.FTZ R38, R38, c[0x0][0x2ec] ;  /* 0x0000bb0026267a20 */ /* 0x000fc40000410000 */
[----:B------:R-:W-:Y:S02]  /*2410*/  FMUL.FTZ R37, R37, c[0x0][0x2ec] ;  /* 0x0000bb0025257a20 */ /* 0x000fe40000410000 */
[----:B------:R-:W-:Y:S02]  /*2420*/  FMUL.FTZ R39, R39, c[0x0][0x2ec] ;  /* 0x0000bb0027277a20 */ /* 0x000fe40000410000 */
[----:B------:R2:W-:Y:S01]  /*2430*/  MUFU.TANH R13, R8 ;  /* 0x00000008000d7308 */ /* 0x0005e20000002400 */
[----:B-1----:R-:W-:-:S07]  /*2440*/  FMUL.FTZ R2, R49, c[0x0][0x2ec] ;  /* 0x0000bb0031027a20 */ /* 0x002fce0000410000 */
[----:B------:R-:W1:Y:S02]  /*2450*/  MUFU.TANH R62, R62 ;  /* 0x0000003e003e7308 */ /* 0x000e640000002400 */
[----:B------:R-:W-:Y:S02]  /*2460*/  FMUL.FTZ R16, R16, c[0x0][0x2ec] ;  /* 0x0000bb0010107a20 */ /* 0x000fe40000410000 */
[----:B------:R-:W-:Y:S02]  /*2470*/  FMUL.FTZ R17, R17, c[0x0][0x2ec] ;  /* 0x0000bb0011117a20 */ /* 0x000fe40000410000 */
[----:B------:R-:W-:Y:S02]  /*2480*/  FMUL.FTZ R19, R19, c[0x0][0x2ec] ;  /* 0x0000bb0013137a20 */ /* 0x000fe40000410000 */
[----:B--2---:R-:W-:Y:S01]  /*2490*/  FMUL.FTZ R8, R25, c[0x0][0x2ec] ;  /* 0x0000bb0019087a20 */ /* 0x004fe20000410000 */
[----:B------:R2:W1:Y:S08]  /*24a0*/  MUFU.TANH R49, R2 ;  /* 0x0000000200317308 */ /* 0x0004700000002400 */
[----:B------:R1:W-:Y:S01]  /*24b0*/  MUFU.TANH R25, R8 ;  /* 0x0000000800197308 */ /* 0x0003e20000002400 */
[----:B--2---:R-:W-:-:S07]  /*24c0*/  FMUL.FTZ R2, R63, c[0x0][0x2ec] ;  /* 0x0000bb003f027a20 */ /* 0x004fce0000410000 */
[----:B------:R-:W-:Y:S01]  /*24d0*/  MUFU.TANH R61, R61 ;  /* 0x0000003d003d7308 */ /* 0x000fe20000002400 */
[----:B-1----:R-:W-:-:S07]  /*24e0*/  FMUL.FTZ R8, R26, c[0x0][0x2ec] ;  /* 0x0000bb001a087a20 */ /* 0x002fce0000410000 */
[----:B------:R1:W-:Y:S08]  /*24f0*/  MUFU.TANH R40, R2 ;  /* 0x0000000200287308 */ /* 0x0003f00000002400 */
[----:B------:R-:W-:Y:S01]  /*2500*/  MUFU.TANH R8, R8 ;  /* 0x0000000800087308 */ /* 0x000fe20000002400 */
[----:B-1----:R-:W-:-:S07]  /*2510*/  LOP3.LUT R2, R119, 0xffffffe0, RZ, 0xc0, !PT ;  /* 0xffffffe077027812 */ /* 0x002fce00078ec0ff */
[----:B------:R-:W-:Y:S01]  /*2520*/  MUFU.TANH R38, R38 ;  /* 0x0000002600267308 */ /* 0x000fe20000002400 */
[C---:B------:R-:W-:Y:S02]  /*2530*/  IMAD.IADD R2, R120.reuse, 0x1, -R2 ;  /* 0x0000000178027824 */ /* 0x040fe400078e0a02 */
[----:B------:R-:W-:-:S05]  /*2540*/  IMAD.SHL.U32 R120, R120, 0x2, RZ ;  /* 0x0000000278787824 */ /* 0x000fca00078e00ff */
[----:B------:R-:W-:Y:S01]  /*2550*/  MUFU.TANH R16, R16 ;  /* 0x0000001000107308 */ /* 0x000fe20000002400 */
[----:B------:R-:W-:Y:S02]  /*2560*/  SHF.R.S32.HI R5, RZ, 0x1f, R2 ;  /* 0x0000001fff057819 */ /* 0x000fe40000011402 */
[----:B------:R-:W-:Y:S02]  /*2570*/  LOP3.LUT R248, R120, 0x6, RZ, 0xc0, !PT ;  /* 0x0000000678f87812 */ /* 0x000fe400078ec0ff */
[----:B------:R-:W-:Y:S01]  /*2580*/  LEA.HI R3, R5, R2, RZ, 0x2 ;  /* 0x0000000205037211 */ /* 0x000fe200078f10ff */
[----:B------:R-:W-:Y:S01]  /*2590*/  FMUL.FTZ R5, R30, c[0x0][0x2ec] ;  /* 0x0000bb001e057a20 */ /* 0x000fe20000410000 */
[----:B------:R-:W-:Y:S01]  /*25a0*/  LEA R2, R118, UR13, 0x4 ;  /* 0x0000000d76027c11 */ /* 0x000fe2000f8e20ff */
[----:B------:R-:W-:Y:S01]  /*25b0*/  MUFU.TANH R37, R37 ;  /* 0x0000002500257308 */ /* 0x000fe20000002400 */
[----:B------:R-:W-:Y:S01]  /*25c0*/  SHF.R.S32.HI R121, RZ, 0x2, R3 ;  /* 0x00000002ff797819 */ /* 0x000fe20000011403 */
[----:B------:R-:W-:-:S03]  /*25d0*/  IMAD.U32 R3, RZ, RZ, UR16 ;  /* 0x00000010ff037e24 */ /* 0x000fc6000f8e00ff */
[----:B------:R-:W-:Y:S01]  /*25e0*/  IADD3 R2, R2, 0x1, R121 ;  /* 0x0000000102027810 */ /* 0x000fe20007ffe079 */
[----:B------:R1:W-:Y:S02]  /*25f0*/  STL [R1+0x5c], R121 ;  /* 0x00005c7901007387 */ /* 0x0003e40000100800 */
[----:B------:R2:W1:Y:S08]  /*2600*/  MUFU.TANH R14, R5 ;  /* 0x00000005000e7308 */ /* 0x0004700000002400 */
[----:B------:R-:W-:Y:S01]  /*2610*/  MUFU.TANH R39, R39 ;  /* 0x0000002700277308 */ /* 0x000fe20000002400 */
[----:B--2---:R-:W-:Y:S01]  /*2620*/  IADD3 R5, R2, UR14, -R3 ;  /* 0x0000000e02057c10 */ /* 0x004fe2000fffe803 */
[----:B------:R-:W-:-:S06]  /*2630*/  IMAD R3, R6, 0x20, R248 ;  /* 0x0000002006037824 */ /* 0x000fcc00078e02f8 */
[----:B------:R-:W-:Y:S01]  /*2640*/  MUFU.TANH R17, R17 ;  /* 0x0000001100117308 */ /* 0x000fe20000002400 */
[----:B------:R-:W-:Y:S01]  /*2650*/  IMAD.IADD R2, R116, 0x1, R117 ;  /* 0x0000000174027824 */ /* 0x000fe200078e0275 */
[----:B------:R-:W-:Y:S02]  /*2660*/  IADD3 R5, R5, c[0x0][0x2e8], RZ ;  /* 0x0000ba0005057a10 */ /* 0x000fe40007ffe0ff */
[----:B------:R-:W-:Y:S02]  /*2670*/  IADD3 R6, R3, 0x1, RZ ;  /* 0x0000000103067810 */ /* 0x000fe40007ffe0ff */
[C---:B------:R-:W-:Y:S02]  /*2680*/  IMNMX R9, R5.reuse, UR14, PT ;  /* 0x0000000e05097c17 */ /* 0x040fe4000b800200 */
[C---:B------:R-:W-:Y:S01]  /*2690*/  IADD3 R7, R5.reuse, 0x8, RZ ;  /* 0x0000000805077810 */ /* 0x040fe20007ffe0ff */
[----:B------:R-:W-:Y:S01]  /*26a0*/  MUFU.TANH R19, R19 ;  /* 0x0000001300137308 */ /* 0x000fe20000002400 */
[----:B------:R-:W-:-:S02]  /*26b0*/  IADD3 R11, R5, 0x40, RZ ;  /* 0x00000040050b7810 */ /* 0x000fc40007ffe0ff */
[----:B------:R-:W-:Y:S02]  /*26c0*/  IADD3 R5, R5, 0x48, RZ ;  /* 0x0000004805057810 */ /* 0x000fe40007ffe0ff */
[----:B------:R-:W-:Y:S01]  /*26d0*/  IMNMX R10, R7, UR14, PT ;  /* 0x0000000e070a7c17 */ /* 0x000fe2000b800200 */
[----:B------:R-:W-:Y:S01]  /*26e0*/  FMUL.FTZ R7, R27, c[0x0][0x2ec] ;  /* 0x0000bb001b077a20 */ /* 0x000fe20000410000 */
[----:B------:R-:W-:Y:S02]  /*26f0*/  IMNMX R11, R11, UR14, PT ;  /* 0x0000000e0b0b7c17 */ /* 0x000fe4000b800200 */
[----:B------:R-:W-:Y:S01]  /*2700*/  IMNMX R12, R5, UR14, PT ;  /* 0x0000000e050c7c17 */ /* 0x000fe2000b800200 */
[----:B------:R-:W2:Y:S01]  /*2710*/  MUFU.TANH R29, R7 ;  /* 0x00000007001d7308 */ /* 0x000ea20000002400 */
[----:B------:R-:W-:Y:S01]  /*2720*/  BAR.SYNC.DEFER_BLOCKING 0x0 ;  /* 0x0000000000007b1d */ /* 0x000fe20000010000 */
[C---:B------:R-:W-:Y:S02]  /*2730*/  ISETP.GE.AND P6, PT, R6.reuse, R9, PT ;  /* 0x000000090600720c */ /* 0x040fe40003fc6270 */
[----:B------:R-:W-:-:S02]  /*2740*/  ISETP.GE.AND P5, PT, R6, R10, PT ;  /* 0x0000000a0600720c */ /* 0x000fc40003fa6270 */
[C---:B------:R-:W-:Y:S02]  /*2750*/  ISETP.GE.AND P3, PT, R6.reuse, R11, PT ;  /* 0x0000000b0600720c */ /* 0x040fe40003f66270 */
[----:B------:R-:W-:Y:S02]  /*2760*/  ISETP.GE.AND P1, PT, R6, R12, PT ;  /* 0x0000000c0600720c */ /* 0x000fe40003f26270 */
[----:B------:R-:W-:Y:S02]  /*2770*/  IADD3 R6, R3, 0x8, RZ ;  /* 0x0000000803067810 */ /* 0x000fe40007ffe0ff */
[----:B----4-:R-:W-:Y:S02]  /*2780*/  FSEL R33, R69, -INF , !P6 ;  /* 0xff80000045217808 */ /* 0x010fe40007000000 */
[C---:B------:R-:W-:Y:S02]  /*2790*/  ISETP.GE.AND P0, PT, R6.reuse, R9, PT ;  /* 0x000000090600720c */ /* 0x040fe40003f06270 */
[----:B------:R-:W-:-:S02]  /*27a0*/  ISETP.GE.AND P4, PT, R6, R10, PT ;  /* 0x0000000a0600720c */ /* 0x000fc40003f86270 */
[C---:B------:R-:W-:Y:S02]  /*27b0*/  ISETP.GE.AND P2, PT, R6.reuse, R11, PT ;  /* 0x0000000b0600720c */ /* 0x040fe40003f46270 */
[----:B------:R-:W-:Y:S01]  /*27c0*/  ISETP.GE.AND P6, PT, R6, R12, PT ;  /* 0x0000000c0600720c */ /* 0x000fe20003fc6270 */
[----:B------:R-:W-:Y:S01]  /*27d0*/  FMUL.FTZ R6, R36, c[0x0][0x2ec] ;  /* 0x0000bb0024067a20 */ /* 0x000fe20000410000 */
[----:B------:R-:W-:Y:S02]  /*27e0*/  IADD3 R5, R3, 0x9, RZ ;  /* 0x0000000903057810 */ /* 0x000fe40007ffe0ff */
[----:B---3--:R-:W-:Y:S01]  /*27f0*/  FSEL R46, R68, -INF , !P5 ;  /* 0xff800000442e7808 */ /* 0x008fe20006800000 */
[----:B------:R3:W4:Y:S01]  /*2800*/  MUFU.TANH R7, R6 ;  /* 0x0000000600077308 */ /* 0x0007220000002400 */
[----:B-----5:R-:W-:Y:S02]  /*2810*/  FSEL R22, R65, -INF , !P3 ;  /* 0xff80000041167808 */ /* 0x020fe40005800000 */
[----:B------:R-:W-:-:S02]  /*2820*/  FSEL R26, R64, -INF , !P1 ;  /* 0xff800000401a7808 */ /* 0x000fc40004800000 */
[----:B------:R-:W-:Y:S02]  /*2830*/  FSEL R35, R48, -INF , !P0 ;  /* 0xff80000030237808 */ /* 0x000fe40004000000 */
[C---:B------:R-:W-:Y:S02]  /*2840*/  ISETP.GE.AND P5, PT, R5.reuse, R9, PT ;  /* 0x000000090500720c */ /* 0x040fe40003fa6270 */
[C---:B------:R-:W-:Y:S02]  /*2850*/  ISETP.GE.AND P3, PT, R5.reuse, R10, PT ;  /* 0x0000000a0500720c */ /* 0x040fe40003f66270 */
[C---:B------:R-:W-:Y:S02]  /*2860*/  ISETP.GE.AND P1, PT, R5.reuse, R11, PT ;  /* 0x0000000b0500720c */ /* 0x040fe40003f26270 */
[----:B------:R-:W-:Y:S02]  /*2870*/  ISETP.GE.AND P0, PT, R5, R12, PT ;  /* 0x0000000c0500720c */ /* 0x000fe40003f06270 */
[----:B------:R-:W-:-:S02]  /*2880*/  IADD3 R5, R3, 0x10, RZ ;  /* 0x0000001003057810 */ /* 0x000fc40007ffe0ff */
[----:B---3--:R-:W-:Y:S02]  /*2890*/  IADD3 R6, R3, 0x11, RZ ;  /* 0x0000001103067810 */ /* 0x008fe40007ffe0ff */
[----:B------:R-:W-:Y:S02]  /*28a0*/  FSEL R45, R50, -INF , !P4 ;  /* 0xff800000322d7808 */ /* 0x000fe40006000000 */
        /* <DEDUP_REMOVED lines=8> */
[----:B------:R-:W-:Y:S02]  /*2930*/  ISETP.GE.AND P3, PT, R6, R9, PT ;  /* 0x000000090600720c */ /* 0x000fe40003f66270 */
[----:B------:R-:W-:-:S02]  /*2940*/  IADD3 R5, R3, 0x18, RZ ;  /* 0x0000001803057810 */ /* 0x000fc40007ffe0ff */
[----:B-1----:R-:W-:Y:S02]  /*2950*/  FSEL R131, R14, -INF , !P2 ;  /* 0xff8000000e837808 */ /* 0x002fe40005000000 */
[----:B------:R-:W-:Y:S02]  /*2960*/  FSEL R27, R13, -INF , !P6 ;  /* 0xff8000000d1b7808 */ /* 0x000fe40007000000 */
[----:B------:R-:W-:Y:S02]  /*2970*/  FSEL R30, R8, -INF , !P5 ;  /* 0xff800000081e7808 */ /* 0x000fe40006800000 */
[----:B------:R-:W-:Y:S02]  /*2980*/  FSEL R118, R28, -INF , !P3 ;  /* 0xff8000001c767808 */ /* 0x000fe40005800000 */
[C---:B------:R-:W-:Y:S02]  /*2990*/  ISETP.GE.AND P2, PT, R5.reuse, R9, PT ;  /* 0x000000090500720c */ /* 0x040fe40003f46270 */
[----:B------:R-:W-:-:S02]  /*29a0*/  ISETP.GE.AND P6, PT, R5, R10, PT ;  /* 0x0000000a0500720c */ /* 0x000fc40003fc6270 */
[CC--:B------:R-:W-:Y:S02]  /*29b0*/  ISETP.GE.AND P5, PT, R5.reuse, R11.reuse, PT ;  /* 0x0000000b0500720c */ /* 0x0c0fe40003fa6270 */
[----:B------:R-:W-:Y:S01]  /*29c0*/  ISETP.GE.AND P3, PT, R5, R12, PT ;  /* 0x0000000c0500720c */ /* 0x000fe20003f66270 */
[----:B------:R-:W-:Y:S01]  /*29d0*/  FMUL.FTZ R5, R18, c[0x0][0x2ec] ;  /* 0x0000bb0012057a20 */ /* 0x000fe20000410000 */
[----:B------:R-:W-:Y:S02]  /*29e0*/  FSEL R23, R40, -INF , !P0 ;  /* 0xff80000028177808 */ /* 0x000fe40004000000 */
[----:B------:R-:W-:Y:S02]  /*29f0*/  ISETP.GE.AND P0, PT, R6, R11, PT ;  /* 0x0000000b0600720c */ /* 0x000fe40003f06270 */
[----:B------:R-:W-:Y:S01]  /*2a00*/  FSEL R119, R32, -INF , !P4 ;  /* 0xff80000020777808 */ /* 0x000fe20006000000 */
[----:B------:R-:W1:Y:S01]  /*2a10*/  MUFU.TANH R5, R5 ;  /* 0x0000000500057308 */ /* 0x000e620000002400 */
[----:B------:R-:W-:-:S02]  /*2a20*/  FSEL R25, R25, -INF , !P0 ;  /* 0xff80000019197808 */ /* 0x000fc40004000000 */
[-C--:B------:R-:W-:Y:S02]  /*2a30*/  ISETP.GE.AND P0, PT, R3, R10.reuse, PT ;  /* 0x0000000a0300720c */ /* 0x080fe40003f06270 */
[----:B------:R-:W-:Y:S02]  /*2a40*/  FSEL R20, R61, -INF , !P1 ;  /* 0xff8000003d147808 */ /* 0x000fe40004800000 */
[----:B------:R-:W-:Y:S02]  /*2a50*/  FSEL R32, R73, -INF , !P0 ;  /* 0xff80000049207808 */ /* 0x000fe40004000000 */
[----:B------:R-:W-:Y:S02]  /*2a60*/  PLOP3.LUT P0, PT, PT, PT, UP0, 0x80, 0x0 ;  /* 0x000000000000781c */ /* 0x000fe40003f0f008 */
[C---:B------:R-:W-:Y:S02]  /*2a70*/  ISETP.GE.AND P1, PT, R6.reuse, R10, PT ;  /* 0x0000000a0600720c */ /* 0x040fe40003f26270 */
[----:B------:R-:W-:-:S02]  /*2a80*/  ISETP.GE.AND P4, PT, R6, R12, PT ;  /* 0x0000000c0600720c */ /* 0x000fc40003f86270 */
[----:B------:R-:W-:Y:S02]  /*2a90*/  FSEL R130, R15, -INF , !P1 ;  /* 0xff8000000f827808 */ /* 0x000fe40004800000 */
[----:B--2---:R-:W-:Y:S02]  /*2aa0*/  FSEL R29, R29, -INF , !P4 ;  /* 0xff8000001d1d7808 */ /* 0x004fe40006000000 */
[----:B----4-:R-:W-:Y:S02]  /*2ab0*/  FSEL R117, R7, -INF , !P2 ;  /* 0xff80000007757808 */ /* 0x010fe40005000000 */
[C---:B------:R-:W-:Y:S02]  /*2ac0*/  ISETP.GE.AND P1, PT, R3.reuse, R9, PT ;  /* 0x000000090300720c */ /* 0x040fe40003f26270 */
[C---:B------:R-:W-:Y:S02]  /*2ad0*/  ISETP.GE.AND P4, PT, R3.reuse, R11, PT ;  /* 0x0000000b0300720c */ /* 0x040fe40003f86270 */
[----:B------:R-:W-:-:S02]  /*2ae0*/  ISETP.GE.AND P2, PT, R3, R12, PT ;  /* 0x0000000c0300720c */ /* 0x000fc40003f46270 */
[----:B------:R-:W-:Y:S02]  /*2af0*/  IADD3 R3, R3, 0x19, RZ ;  /* 0x0000001903037810 */ /* 0x000fe40007ffe0ff */
[----:B------:R-:W-:Y:S02]  /*2b00*/  FSEL R129, R38, -INF , !P6 ;  /* 0xff80000026817808 */ /* 0x000fe40007000000 */
[----:B------:R-:W-:Y:S02]  /*2b10*/  FSEL R18, R16, -INF , !P5 ;  /* 0xff80000010127808 */ /* 0x000fe40006800000 */
[----:B-1----:R-:W-:Y:S02]  /*2b20*/  FSEL R28, R5, -INF , !P3 ;  /* 0xff800000051c7808 */ /* 0x002fe40005800000 */
        /* <DEDUP_REMOVED lines=13> */
[----:B------:R-:W-:Y:S02]  /*2c00*/  IMAD.U32 R5, RZ, RZ, UR22 ;  /* 0x00000016ff057e24 */ /* 0x000fe4000f8e00ff */
[----:B------:R-:W-:Y:S01]  /*2c10*/  IMAD.U32 R8, RZ, RZ, UR21 ;  /* 0x00000015ff087e24 */ /* 0x000fe2000f8e00ff */
[----:B------:R-:W-:Y:S02]  /*2c20*/  USHF.R.S32.HI UR6, URZ, 0x1f, UR9 ;  /* 0x0000001f3f067899 */ /* 0x000fe40008011409 */
[----:B------:R-:W-:Y:S01]  /*2c30*/  UIMAD UR5, UR12, UR9, URZ ;  /* 0x000000090c0572a4 */ /* 0x000fe2000f8e023f */
[----:B------:R-:W-:-:S03]  /*2c40*/  IMAD.U32 R14, RZ, RZ, UR9 ;  /* 0x00000009ff0e7e24 */ /* 0x000fc6000f8e00ff */
[----:B------:R-:W-:Y:S01]  /*2c50*/  UIMAD UR5, UR6, UR20, UR5 ;  /* 0x00000014060572a4 */ /* 0x000fe2000f8e0205 */
[----:B------:R-:W-:-:S05]  /*2c60*/  IMAD.WIDE.U32 R14, R14, UR20, R122 ;  /* 0x000000140e0e7c25 */ /* 0x000fca000f8e007a */
        /* <DEDUP_REMOVED lines=13> */
.L_x_933:
        /* <DEDUP_REMOVED lines=15> */
[----:B-1----:R-:W1:Y:S03]  /*2e30*/  SHFL.BFLY PT, R6, R3, 0x2, 0x1f ;  /* 0x0c401f0003067f89 */ /* 0x002e6600000e0000 */
[-C--:B------:R-:W-:Y:S01]  /*2e40*/  LEA R215, R4, R213.reuse, 0x1 ;  /* 0x000000d504d77211 */ /* 0x080fe200078e08ff */
[----:B------:R-:W-:Y:S01]  /*2e50*/  LDSM.16.MT88.4 R48, [R213+0xa000] ;  /* 0x00a00000d530783b */ /* 0x000fe20000004200 */
[C---:B------:R-:W-:Y:S02]  /*2e60*/  LEA R218, R0.reuse, R213, 0x1 ;  /* 0x000000d500da7211 */ /* 0x040fe400078e08ff */
[----:B------:R-:W-:Y:S01]  /*2e70*/  LEA R217, R0, R215, 0x1 ;  /* 0x000000d700d97211 */ /* 0x000fe200078e08ff */
[----:B------:R-:W-:Y:S04]  /*2e80*/  LDSM.16.MT88.4 R36, [R215+0xa000] ;  /* 0x00a00000d724783b */ /* 0x000fe80000004200 */
[----:B------:R-:W-:Y:S04]  /*2e90*/  LDSM.16.MT88.4 R52, [R218+0xa000] ;  /* 0x00a00000da34783b */ /* 0x000fe80000004200 */
[----:B------:R-:W-:Y:S04]  /*2ea0*/  LDSM.16.MT88.4 R64, [R217+0xa000] ;  /* 0x00a00000d940783b */ /* 0x000fe80000004200 */
[----:B------:R-:W-:Y:S01]  /*2eb0*/  LDSM.16.MT88.4 R68, [R213+0xb000] ;  /* 0x00b00000d544783b */ /* 0x000fe20000004200 */
[----:B-1----:R-:W-:-:S03]  /*2ec0*/  FMNMX.FTZ R3, R6, R3, !PT ;  /* 0x0000000306037209 */ /* 0x002fc60007810000 */
[----:B------:R-:W-:Y:S04]  /*2ed0*/  LDSM.16.MT88.4 R80, [R218+0xb000] ;  /* 0x00b00000da50783b */ /* 0x000fe80000004200 */
[----:B------:R-:W1:Y:S04]  /*2ee0*/  SHFL.BFLY PT, R6, R5, 0x2, 0x1f ;  /* 0x0c401f0005067f89 */ /* 0x000e6800000e0000 */
[----:B------:R-:W2:Y:S04]  /*2ef0*/  SHFL.BFLY PT, R134, R3, 0x1, 0x1f ;  /* 0x0c201f0003867f89 */ /* 0x000ea800000e0000 */
[----:B------:R-:W-:Y:S04]  /*2f00*/  LDSM.16.MT88.4 R96, [R217+0xb000] ;  /* 0x00b00000d960783b */ /* 0x000fe80000004200 */
[----:B------:R-:W-:Y:S04]  /*2f10*/  LDSM.16.MT88.4 R140, [R213+0xb800] ;  /* 0x00b80000d58c783b */ /* 0x000fe80000004200 */
[----:B------:R-:W-:Y:S04]  /*2f20*/  LDSM.16.MT88.4 R156, [R213+0xa800] ;  /* 0x00a80000d59c783b */ /* 0x000fe80000004200 */
[----:B------:R-:W-:Y:S01]  /*2f30*/  LDSM.16.MT88.4 R172, [R215+0xa800] ;  /* 0x00a80000d7ac783b */ /* 0x000fe20000004200 */
[----:B-1----:R-:W-:-:S03]  /*2f40*/  FMNMX.FTZ R5, R6, R5, !PT ;  /* 0x0000000506057209 */ /* 0x002fc60007810000 */
[----:B------:R-:W-:Y:S01]  /*2f50*/  LDSM.16.MT88.4 R112, [R215+0xb800] ;  /* 0x00b80000d770783b */ /* 0x000fe20000004200 */
[----:B--2---:R-:W-:-:S03]  /*2f60*/  FMNMX.FTZ R134, R3, R134, !PT ;  /* 0x0000008603867209 */ /* 0x004fc60007810000 */
[----:B------:R-:W1:Y:S01]  /*2f70*/  SHFL.BFLY PT, R6, R5, 0x1, 0x1f ;  /* 0x0c201f0005067f89 */ /* 0x000e6200000e0000 */
[C---:B------:R-:W-:Y:S01]  /*2f80*/  FSETP.NEU.FTZ.AND P1, PT, R134.reuse, -INF , PT ;  /* 0xff8000008600780b */ /* 0x040fe20003f3d000 */
[----:B------:R-:W-:Y:S02]  /*2f90*/  FMUL.FTZ R8, R134, c[0x0][0x23c] ;  /* 0x00008f0086087a20 */ /* 0x000fe40000410000 */
[----:B------:R-:W-:Y:S03]  /*2fa0*/  LDSM.16.MT88.4 R180, [R218+0xb800] ;  /* 0x00b80000dab4783b */ /* 0x000fe60000004200 */
[----:B------:R-:W-:Y:S01]  /*2fb0*/  FSEL R8, R8, RZ, P1 ;  /* 0x000000ff08087208 */ /* 0x000fe20000800000 */
[----:B------:R-:W-:Y:S04]  /*2fc0*/  LDSM.16.MT88.4 R176, [R217+0xb800] ;  /* 0x00b80000d9b0783b */ /* 0x000fe80000004200 */
[----:B------:R-:W-:-:S02]  /*2fd0*/  FFMA.FTZ R3, R13, c[0x0][0x23c], -R8 ;  /* 0x00008f000d037a23 */ /* 0x000fc40000010808 */
[--C-:B------:R-:W-:Y:S02]  /*2fe0*/  FFMA.FTZ R13, R27, c[0x0][0x23c], -R8.reuse ;  /* 0x00008f001b0d7a23 */ /* 0x100fe40000010808 */
[----:B------:R2:W-:Y:S01]  /*2ff0*/  MUFU.EX2 R233, R3 ;  /* 0x0000000300e97308 */ /* 0x0005e20000000800 */
[----:B------:R-:W-:-:S07]  /*3000*/  FFMA.FTZ R14, R25, c[0x0][0x23c], -R8 ;  /* 0x00008f00190e7a23 */ /* 0x000fce0000010808 */
[----:B------:R-:W-:Y:S01]  /*3010*/  MUFU.EX2 R211, R13 ;  /* 0x0000000d00d37308 */ /* 0x000fe20000000800 */
[----:B--2---:R-:W-:-:S07]  /*3020*/  FFMA.FTZ R3, R22, c[0x0][0x23c], -R8 ;  /* 0x00008f0016037a23 */ /* 0x004fce0000010808 */
[----:B------:R2:W3:Y:S08]  /*3030*/  MUFU.EX2 R229, R14 ;  /* 0x0000000e00e57308 */ /* 0x0004f00000000800 */
[----:B------:R1:W-:Y:S01]  /*3040*/  MUFU.EX2 R232, R3 ;  /* 0x0000000300e87308 */ /* 0x0003e20000000800 */
[----:B--2---:R-:W-:Y:S01]  /*3050*/  FFMA.FTZ R14, R18, c[0x0][0x23c], -R8 ;  /* 0x00008f00120e7a23 */ /* 0x004fe20000010808 */
[----:B---3--:R-:W-:-:S06]  /*3060*/  F2FP.PACK_AB R124, R229, R211 ;  /* 0x000000d3e57c723e */ /* 0x008fcc00000000ff */
[----:B------:R2:W-:Y:S01]  /*3070*/  MUFU.EX2 R228, R14 ;  /* 0x0000000e00e47308 */ /* 0x0005e20000000800 */
[----:B-1----:R-:W-:Y:S01]  /*3080*/  FMNMX.FTZ R3, R5, R6, !PT ;  /* 0x0000000605037209 */ /* 0x002fe20007810000 */
[----:B------:R-:W-:-:S03]  /*3090*/  FFMA.FTZ R5, R21, c[0x0][0x23c], -R8 ;  /* 0x00008f0015057a23 */ /* 0x000fc60000010808 */
[C---:B------:R-:W-:Y:S01]  /*30a0*/  FSETP.NEU.FTZ.AND P1, PT, R3.reuse, -INF , PT ;  /* 0xff8000000300780b */ /* 0x040fe20003f3d000 */
[----:B------:R-:W-:Y:S02]  /*30b0*/  FMUL.FTZ R6, R3, c[0x0][0x23c] ;  /* 0x00008f0003067a20 */ /* 0x000fe40000410000 */
[----:B------:R1:W-:Y:S03]  /*30c0*/  MUFU.EX2 R231, R5 ;  /* 0x0000000500e77308 */ /* 0x0003e60000000800 */
[----:B------:R-:W-:-:S05]  /*30d0*/  FSEL R2, R6, RZ, P1 ;  /* 0x000000ff06027208 */ /* 0x000fca0000800000 */
[--C-:B------:R-:W-:Y:S02]  /*30e0*/  FFMA.FTZ R0, R26, c[0x0][0x23c], -R2.reuse ;  /* 0x00008f001a007a23 */ /* 0x100fe40000010802 */
[--C-:B--2---:R-:W-:Y:S02]  /*30f0*/  FFMA.FTZ R14, R30, c[0x0][0x23c], -R2.reuse ;  /* 0x00008f001e0e7a23 */ /* 0x104fe40000010802 */
[----:B------:R2:W-:Y:S01]  /*3100*/  MUFU.EX2 R208, R0 ;  /* 0x0000000000d07308 */ /* 0x0005e20000000800 */
[----:B------:R-:W-:Y:S02]  /*3110*/  FFMA.FTZ R4, R16, c[0x0][0x23c], -R2 ;  /* 0x00008f0010047a23 */ /* 0x000fe40000010802 */
[--C-:B-1----:R-:W-:Y:S02]  /*3120*/  FFMA.FTZ R5, R20, c[0x0][0x23c], -R8.reuse ;  /* 0x00008f0014057a23 */ /* 0x102fe40000010808 */
[----:B------:R-:W-:-:S03]  /*3130*/  FFMA.FTZ R8, R17, c[0x0][0x23c], -R8 ;  /* 0x00008f0011087a23 */ /* 0x000fc60000010808 */
[----:B------:R-:W-:Y:S01]  /*3140*/  MUFU.EX2 R205, R14 ;  /* 0x0000000e00cd7308 */ /* 0x000fe20000000800 */
[----:B--2---:R-:W-:-:S07]  /*3150*/  FFMA.FTZ R0, R24, c[0x0][0x23c], -R2 ;  /* 0x00008f0018007a23 */ /* 0x004fce0000010802 */
[----:B------:R-:W1:Y:S01]  /*3160*/  MUFU.EX2 R250, R8 ;  /* 0x0000000800fa7308 */ /* 0x000e620000000800 */
[----:B------:R-:W-:Y:S07]  /*3170*/  LDSM.16.MT88.4 R24, [R218+0xa800] ;  /* 0x00a80000da18783b */ /* 0x000fee0000004200 */
[----:B------:R2:W-:Y:S08]  /*3180*/  MUFU.EX2 R209, R0 ;  /* 0x0000000000d17308 */ /* 0x0005f00000000800 */
[----:B------:R-:W3:Y:S01]  /*3190*/  MUFU.EX2 R234, R5 ;  /* 0x0000000500ea7308 */ /* 0x000ee20000000800 */
[----:B-1----:R-:W-:Y:S01]  /*31a0*/  F2FP.PACK_AB R126, R250, R228 ;  /* 0x000000e4fa7e723e */ /* 0x002fe200000000ff */
[----:B--2---:R-:W-:-:S06]  /*31b0*/  FFMA.FTZ R0, R23, c[0x0][0x23c], -R2 ;  /* 0x00008f0017007a23 */ /* 0x004fcc0000010802 */
[----:B------:R1:W2:Y:S01]  /*31c0*/  MUFU.EX2 R210, R4 ;  /* 0x0000000400d27308 */ /* 0x0002a20000000800 */
[----:B------:R-:W4:Y:S01]  /*31d0*/  LDSM.16.MT88.4 R20, [R215+0xb000] ;  /* 0x00b00000d714783b */ /* 0x000f220000004200 */
[----:B---3--:R-:W-:-:S06]  /*31e0*/  F2FP.PACK_AB R6, R234, R231 ;  /* 0x000000e7ea06723e */ /* 0x008fcc00000000ff */
[----:B------:R3:W5:Y:S01]  /*31f0*/  MUFU.EX2 R230, R0 ;  /* 0x0000000000e67308 */ /* 0x0007620000000800 */
[----:B-1----:R-:W-:Y:S02]  /*3200*/  F2FP.PACK_AB R4, R232, R233 ;  /* 0x000000e9e804723e */ /* 0x002fe400000000ff */
[----:B--2---:R-:W-:Y:S02]  /*3210*/  F2FP.PACK_AB R5, R208, R210 ;  /* 0x000000d2d005723e */ /* 0x004fe400000000ff */
[----:B---3--:R-:W-:Y:S02]  /*3220*/  FMNMX.FTZ R0, R31, R33, !PT ;  /* 0x000000211f007209 */ /* 0x008fe40007810000 */
[----:B-----5:R-:W-:Y:S02]  /*3230*/  F2FP.PACK_AB R7, R230, R209 ;  /* 0x000000d1e607723e */ /* 0x020fe400000000ff */
[----:B------:R-:W-:-:S04]  /*3240*/  FMNMX.FTZ R0, R35, R0, !PT ;  /* 0x0000000023007209 */ /* 0x000fc80007810000 */
[----:B------:R-:W-:Y:S01]  /*3250*/  FMNMX.FTZ R0, R34, R0, !PT ;  /* 0x0000000022007209 */ /* 0x000fe20007810000 */
[----:B------:R-:W-:Y:S03]  /*3260*/  HMMA.16816.F32 R144, R4, R48, RZ ;  /* 0x000000300490723c */ /* 0x000fe600000018ff */
[----:B------:R-:W-:-:S04]  /*3270*/  FMNMX.FTZ R0, R119, R0, !PT ;  /* 0x0000000077007209 */ /* 0x000fc80007810000 */
[----:B------:R-:W-:Y:S01]  /*3280*/  FMNMX.FTZ R0, R118, R0, !PT ;  /* 0x0000000076007209 */ /* 0x000fe20007810000 */
[----:B------:R-:W-:Y:S03]  /*3290*/  HMMA.16816.F32 R164, R4, R36, RZ ;  /* 0x0000002404a4723c */ /* 0x000fe600000018ff */
[----:B------:R-:W-:-:S04]  /*32a0*/  FMNMX.FTZ R0, R117, R0, !PT ;  /* 0x0000000075007209 */ /* 0x000fc80007810000 */
[----:B------:R-:W-:Y:S01]  /*32b0*/  FMNMX.FTZ R13, R116, R0, !PT ;  /* 0x00000000740d7209 */ /* 0x000fe20007810000 */
[----:B------:R-:W-:Y:S01]  /*32c0*/  HMMA.16816.F32 R40, R4, R52, RZ ;  /* 0x000000340428723c */ /* 0x000fe200000018ff */
[----:B------:R-:W-:-:S03]  /*32d0*/  FMNMX.FTZ R0, R32, R46, !PT ;  /* 0x0000002e20007209 */ /* 0x000fc60007810000 */
[----:B------:R-:W1:Y:S01]  /*32e0*/  SHFL.BFLY PT, R15, R13, 0x2, 0x1f ;  /* 0x0c401f000d0f7f89 */ /* 0x000e6200000e0000 */
[----:B------:R-:W-:-:S03]  /*32f0*/  FMNMX.FTZ R0, R45, R0, !PT ;  /* 0x000000002d007209 */ /* 0x000fc60007810000 */
[----:B------:R-:W-:Y:S01]  /*3300*/  HMMA.16816.F32 R56, R4, R64, RZ ;  /* 0x000000400438723c */ /* 0x000fe200000018ff */
[----:B------:R-:W-:-:S04]  /*3310*/  FMNMX.FTZ R0, R44, R0, !PT ;  /* 0x000000002c007209 */ /* 0x000fc80007810000 */
[----:B------:R-:W-:-:S03]  /*3320*/  FMNMX.FTZ R0, R131, R0, !PT ;  /* 0x0000000083007209 */ /* 0x000fc60007810000 */
[----:B------:R-:W-:Y:S01]  /*3330*/  HMMA.16816.F32 R72, R4, R68, RZ ;  /* 0x000000440448723c */ /* 0x000fe200000018ff */
[----:B------:R-:W-:-:S04]  /*3340*/  FMNMX.FTZ R0, R130, R0, !PT ;  /* 0x0000000082007209 */ /* 0x000fc80007810000 */
[----:B------:R-:W-:-:S03]  /*3350*/  FMNMX.FTZ R0, R129, R0, !PT ;  /* 0x0000000081007209 */ /* 0x000fc60007810000 */
[C---:B----4-:R-:W-:Y:S01]  /*3360*/  HMMA.16816.F32 R88, R4.reuse, R20, RZ ;  /* 0x000000140458723c */ /* 0x050fe200000018ff */
[----:B------:R-:W-:Y:S02]  /*3370*/  FMNMX.FTZ R0, R128, R0, !PT ;  /* 0x0000000080007209 */ /* 0x000fe40007810000 */
[----:B-1----:R-:W-:Y:S01]  /*3380*/  FMNMX.FTZ R8, R13, R15, !PT ;  /* 0x0000000f0d087209 */ /* 0x002fe20007810000 */
[--C-:B------:R-:W-:Y:S02]  /*3390*/  FFMA.FTZ R13, R29, c[0x0][0x23c], -R2.reuse ;  /* 0x00008f001d0d7a23 */ /* 0x100fe40000010802 */
[----:B------:R-:W1:Y:S02]  /*33a0*/  SHFL.BFLY PT, R14, R0, 0x2, 0x1f ;  /* 0x0c401f00000e7f89 */ /* 0x000e6400000e0000 */
[C---:B------:R-:W-:Y:S01]  /*33b0*/  HMMA.16816.F32 R104, R4.reuse, R80, RZ ;  /* 0x000000500468723c */ /* 0x040fe200000018ff */
[----:B------:R2:W3:Y:S01]  /*33c0*/  MUFU.EX2 R206, R13 ;  /* 0x0000000d00ce7308 */ /* 0x0004e20000000800 */
[----:B------:R-:W4:Y:S06]  /*33d0*/  SHFL.BFLY PT, R15, R8, 0x1, 0x1f ;  /* 0x0c201f00080f7f89 */ /* 0x000f2c00000e0000 */
[C---:B------:R-:W-:Y:S08]  /*33e0*/  HMMA.16816.F32 R120, R4.reuse, R96, RZ ;  /* 0x000000600478723c */ /* 0x040ff000000018ff */
[----:B------:R-:W-:Y:S01]  /*33f0*/  HMMA.16816.F32 R152, R4, R50, RZ ;  /* 0x000000320498723c */ /* 0x000fe200000018ff */
[--C-:B--2---:R-:W-:Y:S01]  /*3400*/  FFMA.FTZ R13, R28, c[0x0][0x23c], -R2.reuse ;  /* 0x00008f001c0d7a23 */ /* 0x104fe20000010802 */
[----:B---3--:R-:W-:Y:S01]  /*3410*/  F2FP.PACK_AB R125, R206, R205 ;  /* 0x000000cdce7d723e */ /* 0x008fe200000000ff */
[----:B------:R-:W-:-:S02]  /*3420*/  FFMA.FTZ R2, R19, c[0x0][0x23c], -R2 ;  /* 0x00008f0013027a23 */ /* 0x000fc40000010802 */
[----:B------:R-:W-:Y:S01]  /*3430*/  LDSM.16.MT88.4 R16, [R217+0xa800] ;  /* 0x00a80000d910783b */ /* 0x000fe20000004200 */
[----:B-1----:R-:W-:Y:S01]  /*3440*/  FMNMX.FTZ R0, R14, R0, !PT ;  /* 0x000000000e007209 */ /* 0x002fe20007810000 */
[----:B------:R1:W-:Y:S01]  /*3450*/  MUFU.EX2 R249, R2 ;  /* 0x0000000200f97308 */ /* 0x0003e20000000800 */
[C---:B------:R-:W-:Y:S01]  /*3460*/  HMMA.16816.F32 R168, R4.reuse, R38, RZ ;  /* 0x0000002604a8723c */ /* 0x040fe200000018ff */
[----:B----4-:R-:W-:Y:S02]  /*3470*/  FMNMX.FTZ R136, R8, R15, !PT ;  /* 0x0000000f08887209 */ /* 0x010fe40007810000 */
[----:B------:R-:W2:Y:S02]  /*3480*/  SHFL.BFLY PT, R8, R0, 0x1, 0x1f ;  /* 0x0c201f0000087f89 */ /* 0x000ea400000e0000 */
[C---:B------:R-:W-:Y:S02]  /*3490*/  FSETP.NEU.FTZ.AND P1, PT, R136.reuse, -INF , PT ;  /* 0xff8000008800780b */ /* 0x040fe40003f3d000 */
[----:B------:R-:W3:Y:S01]  /*34a0*/  MUFU.EX2 R207, R13 ;  /* 0x0000000d00cf7308 */ /* 0x000ee20000000800 */
[----:B------:R-:W-:Y:S01]  /*34b0*/  HMMA.16816.F32 R76, R4, R54, RZ ;  /* 0x00000036044c723c */ /* 0x000fe200000018ff */
[----:B-1----:R-:W-:-:S07]  /*34c0*/  FMUL.FTZ R2, R136, c[0x0][0x23c] ;  /* 0x00008f0088027a20 */ /* 0x002fce0000410000 */
[----:B------:R-:W-:Y:S01]  /*34d0*/  HMMA.16816.F32 R60, R4, R66, RZ ;  /* 0x00000042043c723c */ /* 0x000fe200000018ff */
[----:B------:R-:W-:Y:S02]  /*34e0*/  FSEL R2, R2, RZ, P1 ;  /* 0x000000ff02027208 */ /* 0x000fe40000800000 */
[----:B---3--:R-:W-:-:S05]  /*34f0*/  F2FP.PACK_AB R127, R249, R207 ;  /* 0x000000cff97f723e */ /* 0x008fca00000000ff */
[----:B------:R-:W-:Y:S01]  /*3500*/  HMMA.16816.F32 R92, R4, R70, RZ ;  /* 0x00000046045c723c */ /* 0x000fe200000018ff */
[----:B--2---:R-:W-:Y:S01]  /*3510*/  FMNMX.FTZ R135, R0, R8, !PT ;  /* 0x0000000800877209 */ /* 0x004fe20007810000 */
[--C-:B------:R-:W-:Y:S02]  /*3520*/  FFMA.FTZ R0, R33, c[0x0][0x23c], -R2.reuse ;  /* 0x00008f0021007a23 */ /* 0x100fe40000010802 */
[----:B------:R-:W-:-:S04]  /*3530*/  FFMA.FTZ R8, R119, c[0x0][0x23c], -R2 ;  /* 0x00008f0077087a23 */ /* 0x000fc80000010802 */
[----:B------:R-:W-:Y:S01]  /*3540*/  HMMA.16816.F32 R100, R4, R22, RZ ;  /* 0x000000160464723c */ /* 0x000fe200000018ff */
[----:B------:R1:W-:Y:S01]  /*3550*/  MUFU.EX2 R201, R0 ;  /* 0x0000000000c97308 */ /* 0x0003e20000000800 */
[----:B------:R-:W-:-:S06]  /*3560*/  FSETP.NEU.FTZ.AND P1, PT, R135, -INF , PT ;  /* 0xff8000008700780b */ /* 0x000fcc0003f3d000 */
[C---:B------:R-:W-:Y:S01]  /*3570*/  HMMA.16816.F32 R108, R4.reuse, R82, RZ ;  /* 0x00000052046c723c */ /* 0x040fe200000018ff */
[----:B------:R2:W-:Y:S07]  /*3580*/  MUFU.EX2 R133, R8 ;  /* 0x0000000800857308 */ /* 0x0005ee0000000800 */
[----:B------:R-:W-:Y:S01]  /*3590*/  HMMA.16816.F32 R84, R4, R98, RZ ;  /* 0x000000620454723c */ /* 0x000fe200000018ff */
[----:B-1----:R-:W-:-:S05]  /*35a0*/  FMUL.FTZ R0, R135, c[0x0][0x23c] ;  /* 0x00008f0087007a20 */ /* 0x002fca0000410000 */
[----:B------:R-:W-:Y:S01]  /*35b0*/  FSEL R0, R0, RZ, P1 ;  /* 0x000000ff00007208 */ /* 0x000fe20000800000 */
[--C-:B------:R-:W-:Y:S01]  /*35c0*/  FFMA.FTZ R4, R31, c[0x0][0x23c], -R2.reuse ;  /* 0x00008f001f047a23 */ /* 0x100fe20000010802 */
[C---:B------:R-:W-:Y:S01]  /*35d0*/  HMMA.16816.F32 R144, R124.reuse, R156, R144 ;  /* 0x0000009c7c90723c */ /* 0x040fe20000001890 */
[--C-:B--2---:R-:W-:Y:S02]  /*35e0*/  FFMA.FTZ R8, R118, c[0x0][0x23c], -R2.reuse ;  /* 0x00008f0076087a23 */ /* 0x104fe40000010802 */
[----:B------:R1:W-:Y:S05]  /*35f0*/  MUFU.EX2 R204, R4 ;  /* 0x0000000400cc7308 */ /* 0x0003ea0000000800 */
[C---:B------:R-:W-:Y:S03]  /*3600*/  HMMA.16816.F32 R164, R124.reuse, R172, R164 ;  /* 0x000000ac7ca4723c */ /* 0x040fe600000018a4 */
[----:B------:R2:W-:Y:S05]  /*3610*/  MUFU.EX2 R132, R8 ;  /* 0x0000000800847308 */ /* 0x0005ea0000000800 */
[----:B------:R-:W-:Y:S01]  /*3620*/  HMMA.16816.F32 R40, R124, R24, R40 ;  /* 0x000000187c28723c */ /* 0x000fe20000001828 */
[----:B-1----:R-:W-:-:S04]  /*3630*/  FFMA.FTZ R4, R35, c[0x0][0x23c], -R2 ;  /* 0x00008f0023047a23 */ /* 0x002fc80000010802 */
[----:B------:R1:W-:Y:S03]  /*3640*/  MUFU.EX2 R202, R4 ;  /* 0x0000000400ca7308 */ /* 0x0003e60000000800 */
[----:B------:R-:W-:Y:S01]  /*3650*/  HMMA.16816.F32 R56, R124, R16, R56 ;  /* 0x000000107c38723c */ /* 0x000fe20000001838 */
[----:B--2---:R-:W-:-:S04]  /*3660*/  FFMA.FTZ R8, R117, c[0x0][0x23c], -R2 ;  /* 0x00008f0075087a23 */ /* 0x004fc80000010802 */
[----:B------:R-:W-:Y:S03]  /*3670*/  MUFU.EX2 R15, R8 ;  /* 0x00000008000f7308 */ /* 0x000fe60000000800 */
[----:B------:R-:W-:Y:S01]  /*3680*/  HMMA.16816.F32 R72, R124, R140, R72 ;  /* 0x0000008c7c48723c */ /* 0x000fe20000001848 */
[----:B-1----:R-:W-:-:S07]  /*3690*/  FFMA.FTZ R4, R34, c[0x0][0x23c], -R2 ;  /* 0x00008f0022047a23 */ /* 0x002fce0000010802 */
[C---:B------:R-:W-:Y:S01]  /*36a0*/  HMMA.16816.F32 R88, R124.reuse, R112, R88 ;  /* 0x000000707c58723c */ /* 0x040fe20000001858 */
[----:B------:R-:W-:Y:S01]  /*36b0*/  FFMA.FTZ R2, R116, c[0x0][0x23c], -R2 ;  /* 0x00008f0074027a23 */ /* 0x000fe20000010802 */
[----:B------:R1:W2:Y:S06]  /*36c0*/  MUFU.EX2 R203, R4 ;  /* 0x0000000400cb7308 */ /* 0x0002ac0000000800 */
[C---:B------:R-:W-:Y:S02]  /*36d0*/  HMMA.16816.F32 R104, R124.reuse, R180, R104 ;  /* 0x000000b47c68723c */ /* 0x040fe40000001868 */
[----:B------:R3:W4:Y:S06]  /*36e0*/  MUFU.EX2 R252, R2 ;  /* 0x0000000200fc7308 */ /* 0x00072c0000000800 */
        /* <DEDUP_REMOVED lines=12> */
[----:B------:R-:W-:Y:S01]  /*37b0*/  HMMA.16816.F32 R108, R124, R182, R108 ;  /* 0x000000b67c6c723c */ /* 0x000fe2000000186c */
[----:B----4-:R-:W-:Y:S01]  /*37c0*/  F2FP.PACK_AB R130, R252, R15 ;  /* 0x0000000ffc82723e */ /* 0x010fe200000000ff */
[----:B------:R2:W4:Y:S01]  /*37d0*/  MUFU.EX2 R13, R2 ;  /* 0x00000002000d7308 */ /* 0x0005220000000800 */
[----:B-1----:R-:W-:Y:S01]  /*37e0*/  FFMA.FTZ R4, R45, c[0x0][0x23c], -R0 ;  /* 0x00008f002d047a23 */ /* 0x002fe20000010800 */
[----:B---3--:R-:W-:-:S06]  /*37f0*/  F2FP.PACK_AB R5, R139, R200 ;  /* 0x000000c88b05723e */ /* 0x008fcc00000000ff */
[----:B------:R1:W3:Y:S01]  /*3800*/  MUFU.EX2 R137, R4 ;  /* 0x0000000400897308 */ /* 0x0002e20000000800 */
[----:B--2---:R-:W-:Y:S01]  /*3810*/  FFMA.FTZ R2, R129, c[0x0][0x23c], -R0 ;  /* 0x00008f0081027a23 */ /* 0x004fe20000010800 */
[----:B----4-:R-:W-:-:S06]  /*3820*/  F2FP.PACK_AB R129, R13, R14 ;  /* 0x0000000e0d81723e */ /* 0x010fcc00000000ff */
[----:B------:R2:W-:Y:S01]  /*3830*/  MUFU.EX2 R8, R2 ;  /* 0x0000000200087308 */ /* 0x0005e20000000800 */
[--C-:B-1----:R-:W-:Y:S02]  /*3840*/  FFMA.FTZ R4, R44, c[0x0][0x23c], -R0.reuse ;  /* 0x00008f002c047a23 */ /* 0x102fe40000010800 */
[----:B------:R-:W-:Y:S01]  /*3850*/  HMMA.16816.F32 R44, R124, R26, R76 ;  /* 0x0000001a7c2c723c */ /* 0x000fe2000000184c */
[----:B------:R-:W-:-:S04]  /*3860*/  FFMA.FTZ R0, R128, c[0x0][0x23c], -R0 ;  /* 0x00008f0080007a23 */ /* 0x000fc80000010800 */
[----:B------:R1:W4:Y:S01]  /*3870*/  MUFU.EX2 R138, R4 ;  /* 0x00000004008a7308 */ /* 0x0003220000000800 */
[----:B------:R-:W-:Y:S01]  /*3880*/  F2FP.PACK_AB R128, R132, R133 ;  /* 0x000000858480723e */ /* 0x000fe200000000ff */
[----:B--2---:R-:W-:Y:S01]  /*3890*/  FADD.FTZ R2, R200, R139 ;  /* 0x0000008bc8027221 */ /* 0x004fe20000010000 */
[C---:B------:R-:W-:Y:S05]  /*38a0*/  HMMA.16816.F32 R76, R124.reuse, R142, R92 ;  /* 0x0000008e7c4c723c */ /* 0x040fea000000185c */
[----:B------:R2:W5:Y:S01]  /*38b0*/  MUFU.EX2 R251, R0 ;  /* 0x0000000000fb7308 */ /* 0x0005620000000800 */
[----:B---3--:R-:W-:Y:S02]  /*38c0*/  FADD.FTZ R2, R137, R2 ;  /* 0x0000000289027221 */ /* 0x008fe40000010000 */
[----:B------:R-:W-:Y:S01]  /*38d0*/  HMMA.16816.F32 R92, R124, R114, R100 ;  /* 0x000000727c5c723c */ /* 0x000fe20000001864 */
[----:B-1----:R-:W-:-:S02]  /*38e0*/  F2FP.PACK_AB R4, R201, R204 ;  /* 0x000000ccc904723e */ /* 0x002fc400000000ff */
[----:B----4-:R-:W-:-:S05]  /*38f0*/  F2FP.PACK_AB R7, R138, R137 ;  /* 0x000000898a07723e */ /* 0x010fca00000000ff */
[----:B------:R-:W-:Y:S01]  /*3900*/  HMMA.16816.F32 R124, R124, R178, R84 ;  /* 0x000000b27c7c723c */ /* 0x000fe20000001854 */
[----:B--2---:R-:W-:Y:S01]  /*3910*/  FADD.FTZ R0, R204, R201 ;  /* 0x000000c9cc007221 */ /* 0x004fe20000010000 */
[----:B-----5:R-:W-:-:S03]  /*3920*/  F2FP.PACK_AB R131, R251, R8 ;  /* 0x00000008fb83723e */ /* 0x020fc600000000ff */
[----:B------:R-:W-:-:S03]  /*3930*/  FADD.FTZ R0, R202, R0 ;  /* 0x00000000ca007221 */ /* 0x000fc60000010000 */
        /* <DEDUP_REMOVED lines=15> */
[----:B------:R-:W-:Y:S07]  /*3a30*/  HMMA.16816.F32 R20, R4, R98, RZ ;  /* 0x000000620414723c */ /* 0x000fee00000018ff */
        /* <DEDUP_REMOVED lines=49> */
[----:B------:R-:W-:Y:S01]  /*3d50*/  UIMAD UR5, UR5, UR24, UR6 ;  /* 0x00000018050572a4 */ /* 0x000fe2000f8e0206 */
[----:B------:R-:W-:Y:S03]  /*3d60*/  BAR.SYNC.DEFER_BLOCKING 0x0 ;  /* 0x0000000000007b1d */ /* 0x000fe60000010000 */
[----:B------:R-:W-:-:S02]  /*3d70*/  LEA R32, P0, R4, c[0x0][0x170], 0x1 ;  /* 0x00005c0004207a11 */ /* 0x000fc400078008ff */
[----:B------:R-:W-:Y:S01]  /*3d80*/  IADD3 R0, R5, UR5, RZ ;  /* 0x0000000505007c10 */ /* 0x000fe2000fffe0ff */
[----:B------:R-:W-:-:S03]  /*3d90*/  IMAD.U32 R5, RZ, RZ, UR25 ;  /* 0x00000019ff057e24 */ /* 0x000fc6000f8e00ff */
[----:B------:R-:W-:Y:S01]  /*3da0*/  LEA.HI.X R33, R4, c[0x0][0x174], R0, 0x1, P0 ;  /* 0x00005d0004217a11 */ /* 0x000fe200000f0c00 */
[----:B------:R-:W-:Y:S01]  /*3db0*/  IMAD.U32 R0, RZ, RZ, UR25 ;  /* 0x00000019ff007e24 */ /* 0x000fe2000f8e00ff */
[----:B------:R-:W-:-:S04]  /*3dc0*/  LEA R4, P0, R5, R32, 0x1 ;  /* 0x0000002005047211 */ /* 0x000fc800078008ff */
        /* <DEDUP_REMOVED lines=11> */
[----:B------:R-:W-:Y:S04]  /*3e80*/  LDSM.16.M88.4 R180, [R223] ;  /* 0x00000000dfb4783b */ /* 0x000fe80000000200 */
[----:B------:R-:W-:Y:S04]  /*3e90*/  LDSM.16.M88.4 R20, [R216+0x2000] ;  /* 0x00200000d814783b */ /* 0x000fe80000000200 */
[----:B------:R-:W-:Y:S04]  /*3ea0*/  LDSM.16.M88.4 R176, [R226] ;  /* 0x00000000e2b0783b */ /* 0x000fe80000000200 */
[----:B--2---:R-:W2:Y:S04]  /*3eb0*/  LDSM.16.M88.4 R4, [R214+0x2000] ;  /* 0x00200000d604783b */ /* 0x004ea80000000200 */
[----:B------:R-:W-:Y:S04]  /*3ec0*/  LDSM.16.M88.4 R140, [R221+0x8000] ;  /* 0x00800000dd8c783b */ /* 0x000fe80000000200 */
[----:B------:R-:W0:Y:S01]  /*3ed0*/  LDGDEPBAR ;  /* 0x00000000000079af */ /* 0x000e220000000000 */
[C---:B---3--:R-:W-:Y:S08]  /*3ee0*/  HMMA.16816.F32 R208, R16.reuse, R24, RZ ;  /* 0x0000001810d0723c */ /* 0x048ff000000018ff */
[C---:B------:R-:W-:Y:S08]  /*3ef0*/  HMMA.16816.F32 R236, R16.reuse, R26, RZ ;  /* 0x0000001a10ec723c */ /* 0x040ff000000018ff */
[----:B----4-:R-:W-:Y:S08]  /*3f00*/  HMMA.16816.F32 R196, R16, R28, RZ ;  /* 0x0000001c10c4723c */ /* 0x010ff000000018ff */
[C---:B--2---:R-:W-:Y:S08]  /*3f10*/  HMMA.16816.F32 R204, R4.reuse, R24, RZ ;  /* 0x0000001804cc723c */ /* 0x044ff000000018ff */
[C---:B------:R-:W-:Y:S01]  /*3f20*/  HMMA.16816.F32 R200, R4.reuse, R26, RZ ;  /* 0x0000001a04c8723c */ /* 0x040fe200000018ff */
[----:B------:R-:W2:Y:S07]  /*3f30*/  LDSM.16.M88.4 R24, [R216] ;  /* 0x00000000d818783b */ /* 0x000eae0000000200 */
[C---:B------:R-:W-:Y:S08]  /*3f40*/  HMMA.16816.F32 R192, R4.reuse, R28, RZ ;  /* 0x0000001c04c0723c */ /* 0x040ff000000018ff */
[-C--:B------:R-:W-:Y:S01]  /*3f50*/  HMMA.16816.F32 R188, R4, R30.reuse, RZ ;  /* 0x0000001e04bc723c */ /* 0x080fe200000018ff */
[----:B------:R-:W3:Y:S07]  /*3f60*/  LDSM.16.M88.4 R4, [R222+0x2000] ;  /* 0x00200000de04783b */ /* 0x000eee0000000200 */
[----:B------:R-:W-:Y:S01]  /*3f70*/  HMMA.16816.F32 R184, R16, R30, RZ ;  /* 0x0000001e10b8723c */ /* 0x000fe200000018ff */
[----:B------:R-:W4:Y:S04]  /*3f80*/  LDSM.16.M88.4 R28, [R221+0x8800] ;  /* 0x00880000dd1c783b */ /* 0x000f280000000200 */
[----:B------:R-:W5:Y:S03]  /*3f90*/  LDSM.16.M88.4 R16, [R222] ;  /* 0x00000000de10783b */ /* 0x000f660000000200 */
[C---:B------:R-:W-:Y:S08]  /*3fa0*/  HMMA.16816.F32 R232, R20.reuse, R180, R204 ;  /* 0x000000b414e8723c */ /* 0x040ff000000018cc */
[C---:B------:R-:W-:Y:S08]  /*3fb0*/  HMMA.16816.F32 R244, R20.reuse, R182, R200 ;  /* 0x000000b614f4723c */ /* 0x040ff000000018c8 */
[C---:B------:R-:W-:Y:S08]  /*3fc0*/  HMMA.16816.F32 R240, R20.reuse, R176, R192 ;  /* 0x000000b014f0723c */ /* 0x040ff000000018c0 */
[----:B------:R-:W-:Y:S01]  /*3fd0*/  HMMA.16816.F32 R228, R20, R178, R188 ;  /* 0x000000b214e4723c */ /* 0x000fe200000018bc */
[----:B------:R-:W-:Y:S07]  /*3fe0*/  LDSM.16.M88.4 R20, [R220+0x2000] ;  /* 0x00200000dc14783b */ /* 0x000fee0000000200 */
[C---:B--2---:R-:W-:Y:S08]  /*3ff0*/  HMMA.16816.F32 R208, R24.reuse, R180, R208 ;  /* 0x000000b418d0723c */ /* 0x044ff000000018d0 */
[C---:B------:R-:W-:Y:S01]  /*4000*/  HMMA.16816.F32 R200, R24.reuse, R182, R236 ;  /* 0x000000b618c8723c */ /* 0x040fe200000018ec */
[----:B------:R-:W2:Y:S07]  /*4010*/  LDSM.16.M88.4 R180, [R219] ;  /* 0x00000000dbb4783b */ /* 0x000eae0000000200 */
[C---:B------:R-:W-:Y:S08]  /*4020*/  HMMA.16816.F32 R204, R24.reuse, R176, R196 ;  /* 0x000000b018cc723c */ /* 0x040ff000000018c4 */
[----:B------:R-:W-:Y:S01]  /*4030*/  HMMA.16816.F32 R196, R24, R178, R184 ;  /* 0x000000b218c4723c */ /* 0x000fe200000018b8 */
[----:B------:R-:W1:Y:S04]  /*4040*/  LDSM.16.M88.4 R176, [R219+0x800] ;  /* 0x00080000dbb0783b */ /* 0x000e680000000200 */
[----:B------:R-:W1:Y:S03]  /*4050*/  LDSM.16.M88.4 R24, [R220] ;  /* 0x00000000dc18783b */ /* 0x000e660000000200 */
[C---:B---3--:R-:W-:Y:S08]  /*4060*/  HMMA.16816.F32 R192, R4.reuse, R140, R232 ;  /* 0x0000008c04c0723c */ /* 0x048ff000000018e8 */
[C---:B------:R-:W-:Y:S08]  /*4070*/  HMMA.16816.F32 R188, R4.reuse, R142, R244 ;  /* 0x0000008e04bc723c */ /* 0x040ff000000018f4 */
[C---:B----4-:R-:W-:Y:S08]  /*4080*/  HMMA.16816.F32 R184, R4.reuse, R28, R240 ;  /* 0x0000001c04b8723c */ /* 0x050ff000000018f0 */
[----:B------:R-:W-:Y:S01]  /*4090*/  HMMA.16816.F32 R228, R4, R30, R228 ;  /* 0x0000001e04e4723c */ /* 0x000fe200000018e4 */
[----:B------:R-:W-:Y:S07]  /*40a0*/  LDSM.16.M88.4 R4, [R214+0x6000] ;  /* 0x00600000d604783b */ /* 0x000fee0000000200 */
[C---:B-----5:R-:W-:Y:S08]  /*40b0*/  HMMA.16816.F32 R240, R16.reuse, R140, R208 ;  /* 0x0000008c10f0723c */ /* 0x060ff000000018d0 */
[C---:B------:R-:W-:Y:S01]  /*40c0*/  HMMA.16816.F32 R236, R16.reuse, R142, R200 ;  /* 0x0000008e10ec723c */ /* 0x040fe200000018c8 */
[----:B------:R-:W-:Y:S07]  /*40d0*/  LDSM.16.M88.4 R140, [R212+0x9800] ;  /* 0x00980000d48c783b */ /* 0x000fee0000000200 */
[C---:B------:R-:W-:Y:S08]  /*40e0*/  HMMA.16816.F32 R208, R16.reuse, R28, R204 ;  /* 0x0000001c10d0723c */ /* 0x040ff000000018cc */
[----:B------:R-:W-:Y:S01]  /*40f0*/  HMMA.16816.F32 R200, R16, R30, R196 ;  /* 0x0000001e10c8723c */ /* 0x000fe200000018c4 */
[----:B------:R-:W3:Y:S04]  /*4100*/  LDSM.16.M88.4 R28, [R212+0x9000] ;  /* 0x00900000d41c783b */ /* 0x000ee80000000200 */
[----:B------:R-:W4:Y:S03]  /*4110*/  LDSM.16.M88.4 R16, [R214+0x4000] ;  /* 0x00400000d610783b */ /* 0x000f260000000200 */
[C---:B--2---:R-:W-:Y:S08]  /*4120*/  HMMA.16816.F32 R232, R20.reuse, R180, R192 ;  /* 0x000000b414e8723c */ /* 0x044ff000000018c0 */
[C---:B------:R-:W-:Y:S08]  /*4130*/  HMMA.16816.F32 R204, R20.reuse, R182, R188 ;  /* 0x000000b614cc723c */ /* 0x040ff000000018bc */
[C---:B-1----:R-:W-:Y:S08]  /*4140*/  HMMA.16816.F32 R192, R20.reuse, R176, R184 ;  /* 0x000000b014c0723c */ /* 0x042ff000000018b8 */
[----:B------:R-:W-:Y:S01]  /*4150*/  HMMA.16816.F32 R188, R20, R178, R228 ;  /* 0x000000b214bc723c */ /* 0x000fe200000018e4 */
[----:B------:R-:W-:Y:S07]  /*4160*/  LDSM.16.M88.4 R20, [R216+0x4000] ;  /* 0x00400000d814783b */ /* 0x000fee0000000200 */
[C---:B------:R-:W-:Y:S08]  /*4170*/  HMMA.16816.F32 R184, R24.reuse, R180, R240 ;  /* 0x000000b418b8723c */ /* 0x040ff000000018f0 */
[C---:B------:R-:W-:Y:S01]  /*4180*/  HMMA.16816.F32 R196, R24.reuse, R182, R236 ;  /* 0x000000b618c4723c */ /* 0x040fe200000018ec */
[----:B------:R-:W1:Y:S07]  /*4190*/  LDSM.16.M88.4 R180, [R225] ;  /* 0x00000000e1b4783b */ /* 0x000e6e0000000200 */
[C---:B------:R-:W-:Y:S08]  /*41a0*/  HMMA.16816.F32 R208, R24.reuse, R176, R208 ;  /* 0x000000b018d0723c */ /* 0x040ff000000018d0 */
[----:B------:R-:W-:Y:S08]  /*41b0*/  HMMA.16816.F32 R176, R24, R178, R200 ;  /* 0x000000b218b0723c */ /* 0x000ff000000018c8 */
[C---:B---3--:R-:W-:Y:S08]  /*41c0*/  HMMA.16816.F32 R232, R4.reuse, R28, R232 ;  /* 0x0000001c04e8723c */ /* 0x048ff000000018e8 */
[C---:B------:R-:W-:Y:S08]  /*41d0*/  HMMA.16816.F32 R204, R4.reuse, R30, R204 ;  /* 0x0000001e04cc723c */ /* 0x040ff000000018cc */
[C---:B------:R-:W-:Y:S08]  /*41e0*/  HMMA.16816.F32 R236, R4.reuse, R140, R192 ;  /* 0x0000008c04ec723c */ /* 0x040ff000000018c0 */
[----:B------:R-:W-:Y:S08]  /*41f0*/  HMMA.16816.F32 R240, R4, R142, R188 ;  /* 0x0000008e04f0723c */ /* 0x000ff000000018bc */
[C---:B----4-:R-:W-:Y:S01]  /*4200*/  HMMA.16816.F32 R4, R16.reuse, R28, R184 ;  /* 0x0000001c1004723c */ /* 0x050fe200000018b8 */
[----:B------:R-:W2:Y:S07]  /*4210*/  LDSM.16.M88.4 R184, [R224] ;  /* 0x00000000e0b8783b */ /* 0x000eae0000000200 */
[C---:B------:R-:W-:Y:S01]  /*4220*/  HMMA.16816.F32 R24, R16.reuse, R30, R196 ;  /* 0x0000001e1018723c */ /* 0x040fe200000018c4 */
[----:B------:R-:W3:Y:S07]  /*4230*/  LDSM.16.M88.4 R28, [R216+0x6000] ;  /* 0x00600000d81c783b */ /* 0x000eee0000000200 */
[C---:B------:R-:W-:Y:S08]  /*4240*/  HMMA.16816.F32 R188, R16.reuse, R140, R208 ;  /* 0x0000008c10bc723c */ /* 0x040ff000000018d0 */
[----:B------:R-:W-:Y:S01]  /*4250*/  HMMA.16816.F32 R140, R16, R142, R176 ;  /* 0x0000008e108c723c */ /* 0x000fe200000018b0 */
[----:B------:R-:W-:Y:S04]  /*4260*/  LDSM.16.M88.4 R176, [R221+0x9000] ;  /* 0x00900000ddb0783b */ /* 0x000fe80000000200 */
[----:B------:R-:W4:Y:S03]  /*4270*/  LDSM.16.M88.4 R16, [R222+0x4000] ;  /* 0x00400000de10783b */ /* 0x000f260000000200 */
[C---:B-1----:R-:W-:Y:S01]  /*4280*/  HMMA.16816.F32 R200, R20.reuse, R182, R24 ;  /* 0x000000b614c8723c */ /* 0x042fe20000001818 */
[----:B------:R-:W1:Y:S07]  /*4290*/  LDSM.16.M88.4 R24, [R222+0x6000] ;  /* 0x00600000de18783b */ /* 0x000e6e0000000200 */
[C---:B------:R-:W-:Y:S01]  /*42a0*/  HMMA.16816.F32 R192, R20.reuse, R180, R4 ;  /* 0x000000b414c0723c */ /* 0x040fe20000001804 */
[----:B------:R-:W-:Y:S07]  /*42b0*/  LDSM.16.M88.4 R4, [R220+0x4000] ;  /* 0x00400000dc04783b */ /* 0x000fee0000000200 */
[C---:B--2---:R-:W-:Y:S08]  /*42c0*/  HMMA.16816.F32 R208, R20.reuse, R184, R188 ;  /* 0x000000b814d0723c */ /* 0x044ff000000018bc */
[----:B------:R-:W-:Y:S01]  /*42d0*/  HMMA.16816.F32 R228, R20, R186, R140 ;  /* 0x000000ba14e4723c */ /* 0x000fe2000000188c */
[----:B------:R-:W2:Y:S07]  /*42e0*/  LDSM.16.M88.4 R140, [R219+0x1000] ;  /* 0x00100000db8c783b */ /* 0x000eae0000000200 */
[----:B---3--:R-:W-:Y:S08]  /*42f0*/  HMMA.16816.F32 R20, R28, R180, R232 ;  /* 0x000000b41c14723c */ /* 0x008ff000000018e8 */
[----:B----4-:R-:W-:Y:S08]  /*4300*/  HMMA.16816.F32 R192, R16, R176, R192 ;  /* 0x000000b010c0723c */ /* 0x010ff000000018c0 */
[----:B------:R-:W-:Y:S01]  /*4310*/  HMMA.16816.F32 R196, R28, R182, R204 ;  /* 0x000000b61cc4723c */ /* 0x000fe200000018cc */
[----:B------:R-:W3:Y:S07]  /*4320*/  LDSM.16.M88.4 R180, [R221+0x9800] ;  /* 0x00980000ddb4783b */ /* 0x000eee0000000200 */
[----:B-1----:R-:W-:Y:S01]  /*4330*/  HMMA.16816.F32 R188, R24, R176, R20 ;  /* 0x000000b018bc723c */ /* 0x002fe20000001814 */
[----:B------:R-:W1:Y:S07]  /*4340*/  LDSM.16.M88.4 R20, [R220+0x6000] ;  /* 0x00600000dc14783b */ /* 0x000e6e0000000200 */
[----:B------:R-:W-:Y:S08]  /*4350*/  HMMA.16816.F32 R200, R16, R178, R200 ;  /* 0x000000b210c8723c */ /* 0x000ff000000018c8 */
[----:B--2---:R-:W-:Y:S08]  /*4360*/  HMMA.16816.F32 R204, R4, R140, R192 ;  /* 0x0000008c04cc723c */ /* 0x004ff000000018c0 */
[----:B------:R-:W-:Y:S08]  /*4370*/  HMMA.16816.F32 R192, R24, R178, R196 ;  /* 0x000000b218c0723c */ /* 0x000ff000000018c4 */
[----:B------:R-:W-:Y:S08]  /*4380*/  HMMA.16816.F32 R232, R28, R184, R236 ;  /* 0x000000b81ce8723c */ /* 0x000ff000000018ec */
[----:B---3--:R-:W-:Y:S01]  /*4390*/  HMMA.16816.F32 R208, R16, R180, R208 ;  /* 0x000000b410d0723c */ /* 0x008fe200000018d0 */
[----:B------:R-:W-:-:S02]  /*43a0*/  FMUL.FTZ R205, R205, c[0x0][0x2ec] ;  /* 0x0000bb00cdcd7a20 */ /* 0x000fc40000410000 */
[----:B------:R-:W-:Y:S02]  /*43b0*/  FMUL.FTZ R207, R207, c[0x0][0x2ec] ;  /* 0x0000bb00cfcf7a20 */ /* 0x000fe40000410000 */
[----:B------:R-:W-:Y:S02]  /*43c0*/  FMUL.FTZ R206, R206, c[0x0][0x2ec] ;  /* 0x0000bb00cece7a20 */ /* 0x000fe40000410000 */
[----:B------:R-:W2:Y:S01]  /*43d0*/  MUFU.TANH R205, R205 ;  /* 0x000000cd00cd7308 */ /* 0x000ea20000002400 */
[----:B-1----:R-:W-:Y:S01]  /*43e0*/  HMMA.16816.F32 R176, R20, R140, R188 ;  /* 0x0000008c14b0723c */ /* 0x002fe200000018bc */
[----:B------:R-:W-:-:S06]  /*43f0*/  FMUL.FTZ R204, R204, c[0x0][0x2ec] ;  /* 0x0000bb00cccc7a20 */ /* 0x000fcc0000410000 */
[----:B------:R-:W1:Y:S01]  /*4400*/  MUFU.TANH R207, R207 ;  /* 0x000000cf00cf7308 */ /* 0x000e620000002400 */
[-C--:B------:R-:W-:Y:S07]  /*4410*/  HMMA.16816.F32 R188, R20, R142.reuse, R192 ;  /* 0x0000008e14bc723c */ /* 0x080fee00000018c0 */
[----:B------:R-:W-:Y:S01]  /*4420*/  MUFU.TANH R206, R206 ;  /* 0x000000ce00ce7308 */ /* 0x000fe20000002400 */
[----:B------:R-:W-:Y:S07]  /*4430*/  HMMA.16816.F32 R140, R4, R142, R200 ;  /* 0x0000008e048c723c */ /* 0x000fee00000018c8 */
[----:B------:R-:W-:Y:S01]  /*4440*/  MUFU.TANH R204, R204 ;  /* 0x000000cc00cc7308 */ /* 0x000fe20000002400 */
[----:B------:R-:W-:Y:S01]  /*4450*/  HMMA.16816.F32 R228, R16, R182, R228 ;  /* 0x000000b610e4723c */ /* 0x000fe200000018e4 */
[----:B------:R-:W3:Y:S01]  /*4460*/  LDSM.16.M88.4 R16, [R219+0x1800] ;  /* 0x00180000db10783b */ /* 0x000ee20000000200 */
[----:B------:R-:W-:Y:S01]  /*4470*/  FMUL.FTZ R176, R176, c[0x0][0x2ec] ;  /* 0x0000bb00b0b07a20 */ /* 0x000fe20000410000 */
[----:B------:R-:W-:-:S04]  /*4480*/  DEPBAR.LE SB0, 0x0 ;  /* 0x000080000000791a */ /* 0x000fc80000000000 */
[----:B------:R-:W-:Y:S01]  /*4490*/  FMUL.FTZ R177, R177, c[0x0][0x2ec] ;  /* 0x0000bb00b1b17a20 */ /* 0x000fe20000410000 */
[----:B------:R-:W-:Y:S01]  /*44a0*/  HMMA.16816.F32 R196, R24, R180, R232 ;  /* 0x000000b418c4723c */ /* 0x000fe200000018e8 */
[----:B------:R-:W-:Y:S01]  /*44b0*/  FMUL.FTZ R178, R178, c[0x0][0x2ec] ;  /* 0x0000bb00b2b27a20 */ /* 0x000fe20000410000 */
[----:B------:R-:W-:Y:S01]  /*44c0*/  MUFU.TANH R192, R176 ;  /* 0x000000b000c07308 */ /* 0x000fe20000002400 */
[----:B------:R-:W-:Y:S02]  /*44d0*/  FMUL.FTZ R179, R179, c[0x0][0x2ec] ;  /* 0x0000bb00b3b37a20 */ /* 0x000fe40000410000 */
[----:B------:R-:W-:Y:S02]  /*44e0*/  FMUL.FTZ R188, R188, c[0x0][0x2ec] ;  /* 0x0000bb00bcbc7a20 */ /* 0x000fe40000410000 */
[----:B------:R-:W-:Y:S02]  /*44f0*/  FMUL.FTZ R189, R189, c[0x0][0x2ec] ;  /* 0x0000bb00bdbd7a20 */ /* 0x000fe40000410000 */
[----:B------:R-:W-:Y:S01]  /*4500*/  FMUL.FTZ R140, R140, c[0x0][0x2ec] ;  /* 0x0000bb008c8c7a20 */ /* 0x000fe20000410000 */
[----:B------:R-:W4:Y:S01]  /*4510*/  MUFU.TANH R34, R177 ;  /* 0x000000b100227308 */ /* 0x000f220000002400 */
[----:B------:R-:W-:-:S02]  /*4520*/  FMUL.FTZ R141, R141, c[0x0][0x2ec] ;  /* 0x0000bb008d8d7a20 */ /* 0x000fc40000410000 */
[----:B------:R-:W-:Y:S02]  /*4530*/  FMUL.FTZ R142, R142, c[0x0][0x2ec] ;  /* 0x0000bb008e8e7a20 */ /* 0x000fe40000410000 */
[----:B------:R-:W-:Y:S02]  /*4540*/  FMUL.FTZ R143, R143, c[0x0][0x2ec] ;  /* 0x0000bb008f8f7a20 */ /* 0x000fe40000410000 */
[----:B------:R-:W-:Y:S01]  /*4550*/  FMUL.FTZ R190, R190, c[0x0][0x2ec] ;  /* 0x0000bb00bebe7a20 */ /* 0x000fe20000410000 */
[----:B------:R-:W-:Y:S01]  /*4560*/  MUFU.TANH R14, R140 ;  /* 0x0000008c000e7308 */ /* 0x000fe20000002400 */
[----:B------:R-:W-:-:S07]  /*4570*/  FMUL.FTZ R191, R191, c[0x0][0x2ec] ;  /* 0x0000bb00bfbf7a20 */ /* 0x000fce0000410000 */
[----:B------:R-:W-:Y:S08]  /*4580*/  MUFU.TANH R139, R141 ;  /* 0x0000008d008b7308 */ /* 0x000ff00000002400 */
[----:B------:R-:W-:Y:S08]  /*4590*/  MUFU.TANH R133, R142 ;  /* 0x0000008e00857308 */ /* 0x000ff00000002400 */
[----:B------:R5:W-:Y:S08]  /*45a0*/  MUFU.TANH R138, R143 ;  /* 0x0000008f008a7308 */ /* 0x000bf00000002400 */
[----:B------:R-:W-:Y:S01]  /*45b0*/  MUFU.TANH R180, R178 ;  /* 0x000000b200b47308 */ /* 0x000fe20000002400 */
[----:B-----5:R-:W-:Y:S07]  /*45c0*/  HMMA.16816.F32 R140, R28, R186, R240 ;  /* 0x000000ba1c8c723c */ /* 0x020fee00000018f0 */
[----:B------:R5:W1:Y:S01]  /*45d0*/  MUFU.TANH R15, R179 ;  /* 0x000000b3000f7308 */ /* 0x000a620000002400 */
[C---:B---3--:R-:W-:Y:S07]  /*45e0*/  HMMA.16816.F32 R28, R4.reuse, R18, R228 ;  /* 0x00000012041c723c */ /* 0x048fee00000018e4 */
[----:B------:R-:W3:Y:S01]  /*45f0*/  MUFU.TANH R13, R188 ;  /* 0x000000bc000d7308 */ /* 0x000ee20000002400 */
[----:B-----5:R-:W-:Y:S07]  /*4600*/  HMMA.16816.F32 R176, R4, R16, R208 ;  /* 0x0000001004b0723c */ /* 0x020fee00000018d0 */
[----:B------:R-:W-:Y:S01]  /*4610*/  MUFU.TANH R137, R189 ;  /* 0x000000bd00897308 */ /* 0x000fe20000002400 */
[----:B------:R-:W-:Y:S07]  /*4620*/  HMMA.16816.F32 R140, R24, R182, R140 ;  /* 0x000000b6188c723c */ /* 0x000fee000000188c */
[----:B------:R-:W5:Y:S01]  /*4630*/  MUFU.TANH R8, R190 ;  /* 0x000000be00087308 */ /* 0x000f620000002400 */
[----:B------:R-:W-:-:S07]  /*4640*/  FMUL.FTZ R30, R30, c[0x0][0x2ec] ;  /* 0x0000bb001e1e7a20 */ /* 0x000fce0000410000 */
[----:B------:R1:W1:Y:S01]  /*4650*/  MUFU.TANH R132, R191 ;  /* 0x000000bf00847308 */ /* 0x0002620000002400 */
[----:B------:R-:W-:Y:S02]  /*4660*/  FMUL.FTZ R29, R29, c[0x0][0x2ec] ;  /* 0x0000bb001d1d7a20 */ /* 0x000fe40000410000 */
[----:B------:R-:W-:Y:S02]  /*4670*/  FMUL.FTZ R31, R31, c[0x0][0x2ec] ;  /* 0x0000bb001f1f7a20 */ /* 0x000fe40000410000 */
[----:B------:R-:W-:-:S03]  /*4680*/  FMUL.FTZ R0, R177, c[0x0][0x2ec] ;  /* 0x0000bb00b1007a20 */ /* 0x000fc60000410000 */
[----:B------:R-:W-:Y:S01]  /*4690*/  MUFU.TANH R30, R30 ;  /* 0x0000001e001e7308 */ /* 0x000fe20000002400 */
[----:B------:R-:W-:Y:S02]  /*46a0*/  FMUL.FTZ R176, R176, c[0x0][0x2ec] ;  /* 0x0000bb00b0b07a20 */ /* 0x000fe40000410000 */
[----:B------:R-:W-:Y:S02]  /*46b0*/  FMUL.FTZ R178, R178, c[0x0][0x2ec] ;  /* 0x0000bb00b2b27a20 */ /* 0x000fe40000410000 */
[----:B------:R-:W-:Y:S01]  /*46c0*/  FMUL.FTZ R179, R179, c[0x0][0x2ec] ;  /* 0x0000bb00b3b37a20 */ /* 0x000fe20000410000 */
[C---:B------:R-:W-:Y:S02]  /*46d0*/  HMMA.16816.F32 R140, R20.reuse, R18, R140 ;  /* 0x00000012148c723c */ /* 0x040fe4000000188c */
[----:B------:R2:W-:Y:S06]  /*46e0*/  MUFU.TANH R35, R0 ;  /* 0x0000000000237308 */ /* 0x0005ec0000002400 */
[----:B-1----:R-:W-:Y:S02]  /*46f0*/  HMMA.16816.F32 R188, R20, R16, R196 ;  /* 0x0000001014bc723c */ /* 0x002fe400000018c4 */
[----:B------:R-:W1:Y:S01]  /*4700*/  MUFU.TANH R176, R176 ;  /* 0x000000b000b07308 */ /* 0x000e620000002400 */
[----:B--2---:R-:W-:-:S07]  /*4710*/  IMAD.U32 R0, RZ, RZ, UR7 ;  /* 0x00000007ff007e24 */ /* 0x004fce000f8e00ff */
[----:B------:R-:W2:Y:S01]  /*4720*/  MUFU.TANH R178, R178 ;  /* 0x000000b200b27308 */ /* 0x000ea20000002400 */
[----:B------:R-:W-:-:S05]  /*4730*/  IMAD R0, R0, 0x20, R248 ;  /* 0x0000002000007824 */ /* 0x000fca00078e02f8 */
[----:B------:R-:W-:Y:S01]  /*4740*/  FMUL.FTZ R140, R140, c[0x0][0x2ec] ;  /* 0x0000bb008c8c7a20 */ /* 0x000fe20000410000 */
[C---:B------:R-:W-:Y:S01]  /*4750*/  IADD3 R2, R0.reuse, 0x1, RZ ;  /* 0x0000000100027810 */ /* 0x040fe20007ffe0ff */
[----:B------:R-:W-:Y:S01]  /*4760*/  MUFU.TANH R179, R179 ;  /* 0x000000b300b37308 */ /* 0x000fe20000002400 */
[----:B------:R-:W-:Y:S01]  /*4770*/  IADD3 R4, R0, 0x8, RZ ;  /* 0x0000000800047810 */ /* 0x000fe20007ffe0ff */
[----:B------:R-:W-:Y:S01]  /*4780*/  FMUL.FTZ R142, R142, c[0x0][0x2ec] ;  /* 0x0000bb008e8e7a20 */ /* 0x000fe20000410000 */
[C---:B------:R-:W-:Y:S01]  /*4790*/  ISETP.GE.AND P6, PT, R2.reuse, R9, PT ;  /* 0x000000090200720c */ /* 0x040fe20003fc6270 */
[----:B------:R-:W-:Y:S01]  /*47a0*/  FMUL.FTZ R141, R141, c[0x0][0x2ec] ;  /* 0x0000bb008d8d7a20 */ /* 0x000fe20000410000 */
[----:B------:R-:W-:Y:S01]  /*47b0*/  ISETP.GE.AND P5, PT, R2, R10, PT ;  /* 0x0000000a0200720c */ /* 0x000fe20003fa6270 */
[----:B------:R-:W-:Y:S01]  /*47c0*/  FMUL.FTZ R188, R188, c[0x0][0x2ec] ;  /* 0x0000bb00bcbc7a20 */ /* 0x000fe20000410000 */
[----:B------:R-:W-:Y:S01]  /*47d0*/  ISETP.GE.AND P3, PT, R2, R11, PT ;  /* 0x0000000b0200720c */ /* 0x000fe20003f66270 */
[----:B------:R-:W-:Y:S01]  /*47e0*/  FMUL.FTZ R190, R190, c[0x0][0x2ec] ;  /* 0x0000bb00bebe7a20 */ /* 0x000fe20000410000 */
[----:B------:R-:W-:Y:S01]  /*47f0*/  ISETP.GE.AND P1, PT, R2, R12, PT ;  /* 0x0000000c0200720c */ /* 0x000fe20003f26270 */
[----:B------:R-:W-:Y:S01]  /*4800*/  FMUL.FTZ R189, R189, c[0x0][0x2ec] ;  /* 0x0000bb00bdbd7a20 */ /* 0x000fe20000410000 */
[----:B------:R-:W-:Y:S01]  /*4810*/  ISETP.GE.AND P0, PT, R4, R9, PT ;  /* 0x000000090400720c */ /* 0x000fe20003f06270 */
[----:B------:R-:W1:Y:S01]  /*4820*/  MUFU.TANH R188, R188 ;  /* 0x000000bc00bc7308 */ /* 0x000e620000002400 */
[----:B------:R-:W-:Y:S01]  /*4830*/  FSEL R25, R205, -INF , !P6 ;  /* 0xff800000cd197808 */ /* 0x000fe20007000000 */
[----:B------:R-:W-:Y:S01]  /*4840*/  FMUL.FTZ R191, R191, c[0x0][0x2ec] ;  /* 0x0000bb00bfbf7a20 */ /* 0x000fe20000410000 */
[----:B------:R-:W-:-:S02]  /*4850*/  IADD3 R2, R0, 0x9, RZ ;  /* 0x0000000900027810 */ /* 0x000fc40007ffe0ff */
[C---:B------:R-:W-:Y:S02]  /*4860*/  ISETP.GE.AND P4, PT, R4.reuse, R10, PT ;  /* 0x0000000a0400720c */ /* 0x040fe40003f86270 */
[C---:B------:R-:W-:Y:S01]  /*4870*/  ISETP.GE.AND P2, PT, R4.reuse, R11, PT ;  /* 0x0000000b0400720c */ /* 0x040fe20003f46270 */
[----:B------:R-:W1:Y:S01]  /*4880*/  MUFU.TANH R186, R190 ;  /* 0x000000be00ba7308 */ /* 0x000e620000002400 */
[----:B------:R-:W-:Y:S01]  /*4890*/  ISETP.GE.AND P6, PT, R4, R12, PT ;  /* 0x0000000c0400720c */ /* 0x000fe20003fc6270 */
[----:B------:R-:W-:Y:S01]  /*48a0*/  FMUL.FTZ R4, R28, c[0x0][0x2ec] ;  /* 0x0000bb001c047a20 */ /* 0x000fe20000410000 */
[----:B------:R-:W-:Y:S02]  /*48b0*/  FSEL R26, R207, -INF , !P5 ;  /* 0xff800000cf1a7808 */ /* 0x000fe40006800000 */
[----:B----4-:R-:W-:Y:S02]  /*48c0*/  FSEL R27, R34, -INF , !P3 ;  /* 0xff800000221b7808 */ /* 0x010fe40005800000 */
[----:B------:R-:W-:Y:S01]  /*48d0*/  FSEL R28, R15, -INF , !P1 ;  /* 0xff8000000f1c7808 */ /* 0x000fe20004800000 */
[----:B------:R-:W4:Y:S01]  /*48e0*/  MUFU.TANH R183, R189 ;  /* 0x000000bd00b77308 */ /* 0x000f220000002400 */
[----:B------:R-:W-:-:S02]  /*48f0*/  FSEL R24, R14, -INF , !P0 ;  /* 0xff8000000e187808 */ /* 0x000fc40004000000 */
[C---:B------:R-:W-:Y:S02]  /*4900*/  ISETP.GE.AND P5, PT, R2.reuse, R9, PT ;  /* 0x000000090200720c */ /* 0x040fe40003fa6270 */
[C---:B------:R-:W-:Y:S02]  /*4910*/  ISETP.GE.AND P3, PT, R2.reuse, R10, PT ;  /* 0x0000000a0200720c */ /* 0x040fe40003f66270 */
[C---:B------:R-:W-:Y:S01]  /*4920*/  ISETP.GE.AND P1, PT, R2.reuse, R11, PT ;  /* 0x0000000b0200720c */ /* 0x040fe20003f26270 */
[----:B------:R1:W-:Y:S01]  /*4930*/  MUFU.TANH R34, R4 ;  /* 0x0000000400227308 */ /* 0x0003e20000002400 */
[----:B------:R-:W-:Y:S02]  /*4940*/  ISETP.GE.AND P0, PT, R2, R12, PT ;  /* 0x0000000c0200720c */ /* 0x000fe40003f06270 */
[----:B------:R-:W-:Y:S02]  /*4950*/  IADD3 R2, R0, 0x10, RZ ;  /* 0x0000001000027810 */ /* 0x000fe40007ffe0ff */
[----:B------:R-:W-:-:S02]  /*4960*/  FSEL R19, R133, -INF , !P4 ;  /* 0xff80000085137808 */ /* 0x000fc40006000000 */
[----:B---3--:R-:W-:Y:S01]  /*4970*/  FSEL R22, R13, -INF , !P2 ;  /* 0xff8000000d167808 */ /* 0x008fe20005000000 */
[----:B------:R-:W3:Y:S01]  /*4980*/  MUFU.TANH R187, R191 ;  /* 0x000000bf00bb7308 */ /* 0x000ee20000002400 */
[----:B-----5:R-:W-:Y:S02]  /*4990*/  FSEL R23, R8, -INF , !P6 ;  /* 0xff80000008177808 */ /* 0x020fe40007000000 */
[----:B------:R-:W-:Y:S02]  /*49a0*/  FSEL R17, R139, -INF , !P5 ;  /* 0xff8000008b117808 */ /* 0x000fe40006800000 */
[C---:B------:R-:W-:Y:S02]  /*49b0*/  ISETP.GE.AND P4, PT, R2.reuse, R9, PT ;  /* 0x000000090200720c */ /* 0x040fe40003f86270 */
[----:B------:R-:W-:Y:S01]  /*49c0*/  ISETP.GE.AND P2, PT, R2, R10, PT ;  /* 0x0000000a0200720c */ /* 0x000fe20003f46270 */
[----:B------:R-:W5:Y:S01]  /*49d0*/  MUFU.TANH R184, R140 ;  /* 0x0000008c00b87308 */ /* 0x000f620000002400 */
[----:B-1----:R-:W-:-:S02]  /*49e0*/  IADD3 R4, R0, 0x11, RZ ;  /* 0x0000001100047810 */ /* 0x002fc40007ffe0ff */
[C---:B------:R-:W-:Y:S02]  /*49f0*/  ISETP.GE.AND P6, PT, R2.reuse, R11, PT ;  /* 0x0000000b0200720c */ /* 0x040fe40003fc6270 */
[----:B------:R-:W-:Y:S02]  /*4a00*/  ISETP.GE.AND P5, PT, R2, R12, PT ;  /* 0x0000000c0200720c */ /* 0x000fe40003fa6270 */
[----:B------:R-:W-:Y:S01]  /*4a10*/  FSEL R18, R138, -INF , !P3 ;  /* 0xff8000008a127808 */ /* 0x000fe20005800000 */
[----:B------:R-:W-:Y:S01]  /*4a20*/  MUFU.TANH R29, R29 ;  /* 0x0000001d001d7308 */ /* 0x000fe20000002400 */
[----:B------:R-:W-:Y:S02]  /*4a30*/  IADD3 R2, R0, 0x18, RZ ;  /* 0x0000001800027810 */ /* 0x000fe40007ffe0ff */
[----:B------:R-:W-:Y:S02]  /*4a40*/  ISETP.GE.AND P3, PT, R4, R9, PT ;  /* 0x000000090400720c */ /* 0x000fe40003f66270 */
[----:B------:R-:W-:-:S02]  /*4a50*/  FSEL R20, R132, -INF , !P0 ;  /* 0xff80000084147808 */ /* 0x000fc40004000000 */
[----:B------:R-:W-:Y:S01]  /*4a60*/  ISETP.GE.AND P0, PT, R4, R11, PT ;  /* 0x0000000b0400720c */ /* 0x000fe20003f06270 */
[----:B------:R-:W-:Y:S01]  /*4a70*/  MUFU.TANH R31, R31 ;  /* 0x0000001f001f7308 */ /* 0x000fe20000002400 */
[----:B------:R-:W-:Y:S02]  /*4a80*/  FSEL R21, R137, -INF , !P1 ;  /* 0xff80000089157808 */ /* 0x000fe40004800000 */
[----:B------:R-:W-:Y:S02]  /*4a90*/  FSEL R177, R176, -INF , !P4 ;  /* 0xff800000b0b17808 */ /* 0x000fe40006000000 */
[C---:B------:R-:W-:Y:S02]  /*4aa0*/  ISETP.GE.AND P1, PT, R4.reuse, R10, PT ;  /* 0x0000000a0400720c */ /* 0x040fe40003f26270 */
[----:B------:R-:W-:Y:S01]  /*4ab0*/  ISETP.GE.AND P4, PT, R4, R12, PT ;  /* 0x0000000c0400720c */ /* 0x000fe20003f86270 */
[----:B------:R-:W-:Y:S01]  /*4ac0*/  FMUL.FTZ R4, R143, c[0x0][0x2ec] ;  /* 0x0000bb008f047a20 */ /* 0x000fe20000410000 */
[----:B--2---:R-:W-:Y:S01]  /*4ad0*/  FSEL R181, R178, -INF , !P2 ;  /* 0xff800000b2b57808 */ /* 0x004fe20005000000 */
[----:B------:R-:W-:Y:S01]  /*4ae0*/  MUFU.TANH R185, R141 ;  /* 0x0000008d00b97308 */ /* 0x000fe20000002400 */
[----:B------:R-:W-:-:S02]  /*4af0*/  FSEL R182, R188, -INF , !P6 ;  /* 0xff800000bcb67808 */ /* 0x000fc40007000000 */
[----:B------:R-:W-:Y:S02]  /*4b00*/  FSEL R186, R186, -INF , !P5 ;  /* 0xff800000baba7808 */ /* 0x000fe40006800000 */
[----:B------:R-:W-:Y:S02]  /*4b10*/  FSEL R35, R35, -INF , !P3 ;  /* 0xff80000023237808 */ /* 0x000fe40005800000 */
[C---:B------:R-:W-:Y:S01]  /*4b20*/  ISETP.GE.AND P2, PT, R2.reuse, R9, PT ;  /* 0x000000090200720c */ /* 0x040fe20003f46270 */
[----:B------:R-:W-:Y:S01]  /*4b30*/  MUFU.TANH R4, R4 ;  /* 0x0000000400047308 */ /* 0x000fe20000002400 */
[----:B------:R-:W-:Y:S01]  /*4b40*/  BAR.SYNC.DEFER_BLOCKING 0x0 ;  /* 0x0000000000007b1d */ /* 0x000fe20000010000 */
[C---:B------:R-:W-:Y:S02]  /*4b50*/  ISETP.GE.AND P6, PT, R2.reuse, R10, PT ;  /* 0x0000000a0200720c */ /* 0x040fe40003fc6270 */
[C---:B------:R-:W-:Y:S02]  /*4b60*/  ISETP.GE.AND P5, PT, R2.reuse, R11, PT ;  /* 0x0000000b0200720c */ /* 0x040fe40003fa6270 */
[----:B------:R-:W-:-:S02]  /*4b70*/  ISETP.GE.AND P3, PT, R2, R12, PT ;  /* 0x0000000c0200720c */ /* 0x000fc40003f66270 */
[----:B------:R-:W1:Y:S01]  /*4b80*/  MUFU.TANH R2, R142 ;  /* 0x0000008e00027308 */ /* 0x000e620000002400 */
[----:B----4-:R-:W-:Y:S02]  /*4b90*/  FSEL R183, R183, -INF , !P0 ;  /* 0xff800000b7b77808 */ /* 0x010fe40004000000 */
[----:B------:R-:W-:Y:S02]  /*4ba0*/  ISETP.GE.AND P0, PT, R0, R10, PT ;  /* 0x0000000a0000720c */ /* 0x000fe40003f06270 */
[----:B------:R-:W-:Y:S02]  /*4bb0*/  FSEL R179, R179, -INF , !P1 ;  /* 0xff800000b3b37808 */ /* 0x000fe40004800000 */
[----:B------:R-:W-:Y:S02]  /*4bc0*/  FSEL R14, R206, -INF , !P0 ;  /* 0xff800000ce0e7808 */ /* 0x000fe40004000000 */
[----:B------:R-:W-:Y:S02]  /*4bd0*/  PLOP3.LUT P0, PT, PT, PT, UP0, 0x80, 0x0 ;  /* 0x000000000000781c */ /* 0x000fe40003f0f008 */
[----:B---3--:R-:W-:-:S02]  /*4be0*/  FSEL R187, R187, -INF , !P4 ;  /* 0xff800000bbbb7808 */ /* 0x008fc40006000000 */
[----:B------:R-:W-:Y:S02]  /*4bf0*/  FSEL R34, R34, -INF , !P2 ;  /* 0xff80000022227808 */ /* 0x000fe40005000000 */
[C---:B------:R-:W-:Y:S02]  /*4c00*/  ISETP.GE.AND P1, PT, R0.reuse, R9, PT ;  /* 0x000000090000720c */ /* 0x040fe40003f26270 */
[C---:B------:R-:W-:Y:S02]  /*4c10*/  ISETP.GE.AND P4, PT, R0.reuse, R11, PT ;  /* 0x0000000b0000720c */ /* 0x040fe40003f86270 */
[C---:B------:R-:W-:Y:S02]  /*4c20*/  ISETP.GE.AND P2, PT, R0.reuse, R12, PT ;  /* 0x0000000c0000720c */ /* 0x040fe40003f46270 */
[----:B------:R-:W-:Y:S02]  /*4c30*/  IADD3 R0, R0, 0x19, RZ ;  /* 0x0000001900007810 */ /* 0x000fe40007ffe0ff */
[----:B------:R-:W-:-:S02]  /*4c40*/  FSEL R178, R30, -INF , !P6 ;  /* 0xff8000001eb27808 */ /* 0x000fc40007000000 */
[----:B-----5:R-:W-:Y:S02]  /*4c50*/  FSEL R184, R184, -INF , !P5 ;  /* 0xff800000b8b87808 */ /* 0x020fe40006800000 */
[----:B-1----:R-:W-:Y:S02]  /*4c60*/  FSEL R189, R2, -INF , !P3 ;  /* 0xff80000002bd7808 */ /* 0x002fe40005800000 */
        /* <DEDUP_REMOVED lines=12> */
[----:B------:R-:W2:Y:S04]  /*4d30*/  LDL.64 R244, [R1+0x18] ;  /* 0x0000180001f47983 */ /* 0x000ea80000100a00 */
[----:B------:R-:W3:Y:S01]  /*4d40*/  LDL.64 R246, [R1+0x10] ;  /* 0x0000100001f67983 */ /* 0x000ee20000100a00 */
[----:B------:R-:W-:Y:S02]  /*4d50*/  UIADD3 UR9, UR8, -0x3, URZ ;  /* 0xfffffffd08097890 */ /* 0x000fe4000fffe03f */
[----:B------:R-:W-:Y:S02]  /*4d60*/  ULDC.64 UR4, c[0x0][0x198] ;  /* 0x0000660000047ab9 */ /* 0x000fe40000000a00 */
        /* <DEDUP_REMOVED lines=9> */
[----:B------:R-:W-:Y:S02]  /*4e00*/  LEA R4, P1, R0, c[0x0][0x168], 0x1 ;  /* 0x00005a0000047a11 */ /* 0x000fe400078208ff */
[----:B---3--:R-:W-:Y:S02]  /*4e10*/  LEA.HI.X R2, R5, R247, R2, 0x5, P0 ;  /* 0x000000f705027211 */ /* 0x008fe400000f2c02 */
        /* <DEDUP_REMOVED lines=11> */
.L_x_935:
[----:B------:R-:W-:Y:S01]  /*4ed0*/  FMNMX.FTZ R0, R136, R13, !PT ;  /* 0x0000000d88007209 */ /* 0x000fe20007810000 */
[----:B------:R-:W-:Y:S01]  /*4ee0*/  LDSM.16.MT88.4 R140, [R215+0xa000] ;  /* 0x00a00000d78c783b */ /* 0x000fe20000004200 */
[----:B------:R-:W-:Y:S01]  /*4ef0*/  FMNMX.FTZ R2, R135, R14, !PT ;  /* 0x0000000e87027209 */ /* 0x000fe20007810000 */
[----:B------:R-:W-:Y:S01]  /*4f00*/  UISETP.GE.AND UP0, UPT, UR8, 0x3, UPT ;  /* 0x000000030800788c */ /* 0x000fe2000bf06270 */
        /* <DEDUP_REMOVED lines=27> */
[----:B-1----:R-:W-:Y:S01]  /*50c0*/  FMNMX.FTZ R0, R0, R6, !PT ;  /* 0x0000000600007209 */ /* 0x002fe20007810000 */
[----:B------:R-:W-:Y:S04]  /*50d0*/  SHFL.BFLY PT, R30, R5, 0x2, 0x1f ;  /* 0x0c401f00051e7f89 */ /* 0x000fe800000e0000 */
[----:B------:R-:W1:Y:S04]  /*50e0*/  SHFL.BFLY PT, R7, R0, 0x1, 0x1f ;  /* 0x0c201f0000077f89 */ /* 0x000e6800000e0000 */
[----:B------:R-:W2:Y:S01]  /*50f0*/  SHFL.BFLY PT, R6, R2, 0x2, 0x1f ;  /* 0x0c401f0002067f89 */ /* 0x000ea200000e0000 */
[----:B-1----:R-:W-:-:S02]  /*5100*/  FMNMX.FTZ R231, R0, R7, !PT ;  /* 0x0000000700e77209 */ /* 0x002fc40007810000 */
[----:B------:R-:W-:Y:S02]  /*5110*/  FMNMX.FTZ R0, R186, R4, !PT ;  /* 0x00000004ba007209 */ /* 0x000fe40007810000 */
[----:B--2---:R-:W-:Y:S01]  /*5120*/  FMNMX.FTZ R2, R2, R6, !PT ;  /* 0x0000000602027209 */ /* 0x004fe20007810000 */
[----:B------:R-:W-:Y:S01]  /*5130*/  FMUL.FTZ R8, R231, c[0x0][0x23c] ;  /* 0x00008f00e7087a20 */ /* 0x000fe20000410000 */
[----:B------:R-:W-:Y:S02]  /*5140*/  FMNMX.FTZ R0, R187, R0, !PT ;  /* 0x00000000bb007209 */ /* 0x000fe40007810000 */
[----:B------:R-:W-:Y:S01]  /*5150*/  FSETP.NEU.FTZ.AND P3, PT, R231, -INF , PT ;  /* 0xff800000e700780b */ /* 0x000fe20003f7d000 */
[----:B------:R-:W1:Y:S01]  /*5160*/  SHFL.BFLY PT, R29, R2, 0x1, 0x1f ;  /* 0x0c201f00021d7f89 */ /* 0x000e6200000e0000 */
[----:B------:R-:W-:Y:S02]  /*5170*/  FMNMX.FTZ R0, R189, R0, !PT ;  /* 0x00000000bd007209 */ /* 0x000fe40007810000 */
[----:B------:R-:W-:-:S02]  /*5180*/  FSEL R8, R8, RZ, P3 ;  /* 0x000000ff08087208 */ /* 0x000fc40001800000 */
[----:B------:R-:W-:Y:S02]  /*5190*/  FMNMX.FTZ R4, R188, R0, !PT ;  /* 0x00000000bc047209 */ /* 0x000fe40007810000 */
[----:B------:R-:W-:Y:S01]  /*51a0*/  FMNMX.FTZ R0, R5, R30, !PT ;  /* 0x0000001e05007209 */ /* 0x000fe20007810000 */
[--C-:B------:R-:W-:Y:S02]  /*51b0*/  FFMA.FTZ R13, R13, c[0x0][0x23c], -R8.reuse ;  /* 0x00008f000d0d7a23 */ /* 0x100fe40000010808 */
[----:B------:R-:W2:Y:S01]  /*51c0*/  SHFL.BFLY PT, R6, R4, 0x2, 0x1f ;  /* 0x0c401f0004067f89 */ /* 0x000ea200000e0000 */
[--C-:B------:R-:W-:Y:S01]  /*51d0*/  FFMA.FTZ R25, R25, c[0x0][0x23c], -R8.reuse ;  /* 0x00008f0019197a23 */ /* 0x100fe20000010808 */
[----:B------:R3:W-:Y:S01]  /*51e0*/  MUFU.EX2 R139, R13 ;  /* 0x0000000d008b7308 */ /* 0x0007e20000000800 */
[--C-:B------:R-:W-:Y:S01]  /*51f0*/  FFMA.FTZ R24, R24, c[0x0][0x23c], -R8.reuse ;  /* 0x00008f0018187a23 */ /* 0x100fe20000010808 */
[----:B------:R-:W4:Y:S01]  /*5200*/  SHFL.BFLY PT, R7, R0, 0x1, 0x1f ;  /* 0x0c201f0000077f89 */ /* 0x000f2200000e0000 */
[----:B------:R-:W-:-:S05]  /*5210*/  FFMA.FTZ R17, R17, c[0x0][0x23c], -R8 ;  /* 0x00008f0011117a23 */ /* 0x000fca0000010808 */
[----:B------:R-:W-:Y:S01]  /*5220*/  MUFU.EX2 R138, R25 ;  /* 0x00000019008a7308 */ /* 0x000fe20000000800 */
[----:B-1----:R-:W-:-:S07]  /*5230*/  FMNMX.FTZ R230, R2, R29, !PT ;  /* 0x0000001d02e67209 */ /* 0x002fce0007810000 */
[----:B------:R-:W-:Y:S01]  /*5240*/  MUFU.EX2 R137, R24 ;  /* 0x0000001800897308 */ /* 0x000fe20000000800 */
[C---:B------:R-:W-:Y:S01]  /*5250*/  FMUL.FTZ R2, R230.reuse, c[0x0][0x23c] ;  /* 0x00008f00e6027a20 */ /* 0x040fe20000410000 */
[----:B------:R-:W-:Y:S02]  /*5260*/  FSETP.NEU.FTZ.AND P2, PT, R230, -INF , PT ;  /* 0xff800000e600780b */ /* 0x000fe40003f5d000 */
[----:B--2---:R-:W-:Y:S02]  /*5270*/  FMNMX.FTZ R4, R4, R6, !PT ;  /* 0x0000000604047209 */ /* 0x004fe40007810000 */
[----:B------:R-:W-:Y:S02]  /*5280*/  FSEL R2, R2, RZ, P2 ;  /* 0x000000ff02027208 */ /* 0x000fe40001000000 */
[----:B------:R-:W-:Y:S01]  /*5290*/  MUFU.EX2 R132, R17 ;  /* 0x0000001100847308 */ /* 0x000fe20000000800 */
[----:B----4-:R-:W-:Y:S01]  /*52a0*/  FMNMX.FTZ R229, R0, R7, !PT ;  /* 0x0000000700e57209 */ /* 0x010fe20007810000 */
[----:B------:R-:W1:Y:S01]  /*52b0*/  SHFL.BFLY PT, R5, R4, 0x1, 0x1f ;  /* 0x0c201f0004057f89 */ /* 0x000e6200000e0000 */
[----:B------:R-:W-:-:S02]  /*52c0*/  FFMA.FTZ R26, R26, c[0x0][0x23c], -R2 ;  /* 0x00008f001a1a7a23 */ /* 0x000fc40000010802 */
[C---:B------:R-:W-:Y:S01]  /*52d0*/  FSETP.NEU.FTZ.AND P1, PT, R229.reuse, -INF , PT ;  /* 0xff800000e500780b */ /* 0x040fe20003f3d000 */
[C---:B------:R-:W-:Y:S02]  /*52e0*/  FMUL.FTZ R0, R229.reuse, c[0x0][0x23c] ;  /* 0x00008f00e5007a20 */ /* 0x040fe40000410000 */
[----:B------:R-:W-:Y:S01]  /*52f0*/  MUFU.EX2 R247, R26 ;  /* 0x0000001a00f77308 */ /* 0x000fe20000000800 */
[----:B------:R-:W-:Y:S01]  /*5300*/  FSEL R6, R229, RZ, P1 ;  /* 0x000000ffe5067208 */ /* 0x000fe20000800000 */
[--C-:B------:R-:W-:Y:S01]  /*5310*/  FFMA.FTZ R14, R14, c[0x0][0x23c], -R2.reuse ;  /* 0x00008f000e0e7a23 */ /* 0x100fe20000010802 */
[----:B------:R-:W-:Y:S01]  /*5320*/  FSEL R0, R0, RZ, P1 ;  /* 0x000000ff00007208 */ /* 0x000fe20000800000 */
[--C-:B------:R-:W-:Y:S02]  /*5330*/  FFMA.FTZ R19, R19, c[0x0][0x23c], -R2.reuse ;  /* 0x00008f0013137a23 */ /* 0x100fe40000010802 */
[----:B------:R-:W-:Y:S02]  /*5340*/  FFMA.FTZ R18, R18, c[0x0][0x23c], -R2 ;  /* 0x00008f0012127a23 */ /* 0x000fe40000010802 */
[--C-:B------:R-:W-:Y:S01]  /*5350*/  FFMA.FTZ R27, R27, c[0x0][0x23c], -R0.reuse ;  /* 0x00008f001b1b7a23 */ /* 0x100fe20000010800 */
[----:B------:R-:W2:Y:S01]  /*5360*/  MUFU.EX2 R248, R14 ;  /* 0x0000000e00f87308 */ /* 0x000ea20000000800 */
[----:B------:R-:W-:-:S02]  /*5370*/  FFMA.FTZ R22, R22, c[0x0][0x23c], -R0 ;  /* 0x00008f0016167a23 */ /* 0x000fc40000010800 */
[--C-:B------:R-:W-:Y:S02]  /*5380*/  FFMA.FTZ R21, R21, c[0x0][0x23c], -R0.reuse ;  /* 0x00008f0015157a23 */ /* 0x100fe40000010800 */
[----:B------:R-:W-:-:S03]  /*5390*/  FFMA.FTZ R15, R15, c[0x0][0x23c], -R0 ;  /* 0x00008f000f0f7a23 */ /* 0x000fc60000010800 */
[----:B------:R4:W-:Y:S01]  /*53a0*/  MUFU.EX2 R243, R27 ;  /* 0x0000001b00f37308 */ /* 0x0009e20000000800 */
[----:B-1----:R-:W-:Y:S02]  /*53b0*/  FMNMX.FTZ R228, R4, R5, !PT ;  /* 0x0000000504e47209 */ /* 0x002fe40007810000 */
[----:B------:R-:W-:Y:S02]  /*53c0*/  FSEL R4, R231, RZ, P3 ;  /* 0x000000ffe7047208 */ /* 0x000fe40001800000 */
[C---:B------:R-:W-:Y:S01]  /*53d0*/  FSETP.NEU.FTZ.AND P0, PT, R228.reuse, -INF , PT ;  /* 0xff800000e400780b */ /* 0x040fe20003f1d000 */
[----:B---3--:R-:W-:Y:S02]  /*53e0*/  FMUL.FTZ R13, R228, c[0x0][0x23c] ;  /* 0x00008f00e40d7a20 */ /* 0x008fe40000410000 */
[----:B------:R-:W-:Y:S01]  /*53f0*/  FADD.FTZ R5, R136, -R4 ;  /* 0x8000000488057221 */ /* 0x000fe20000010000 */
[----:B------:R-:W-:Y:S01]  /*5400*/  FSEL R4, R230, RZ, P2 ;  /* 0x000000ffe6047208 */ /* 0x000fe20001000000 */
[----:B------:R1:W-:Y:S01]  /*5410*/  MUFU.EX2 R245, R22 ;  /* 0x0000001600f57308 */ /* 0x0003e20000000800 */
[----:B------:R-:W-:Y:S01]  /*5420*/  FSEL R13, R13, RZ, P0 ;  /* 0x000000ff0d0d7208 */ /* 0x000fe20000000000 */
[----:B------:R-:W-:Y:S01]  /*5430*/  FMUL.FTZ R5, R5, c[0x0][0x23c] ;  /* 0x00008f0005057a20 */ /* 0x000fe20000410000 */
[----:B--2---:R-:W-:Y:S01]  /*5440*/  F2FP.PACK_AB R17, R247, R248 ;  /* 0x000000f8f711723e */ /* 0x004fe200000000ff */
[----:B------:R-:W-:-:S02]  /*5450*/  FADD.FTZ R4, R135, -R4 ;  /* 0x8000000487047221 */ /* 0x000fc40000010000 */
[--C-:B------:R-:W-:Y:S01]  /*5460*/  FFMA.FTZ R23, R23, c[0x0][0x23c], -R13.reuse ;  /* 0x00008f0017177a23 */ /* 0x100fe2000001080d */
[----:B----4-:R-:W2:Y:S01]  /*5470*/  LDSM.16.MT88.4 R24, [R213+0xa000] ;  /* 0x00a00000d518783b */ /* 0x010ea20000004200 */
[----:B------:R3:W-:Y:S01]  /*5480*/  MUFU.EX2 R246, R21 ;  /* 0x0000001500f67308 */ /* 0x0007e20000000800 */
[--C-:B------:R-:W-:Y:S02]  /*5490*/  FFMA.FTZ R20, R20, c[0x0][0x23c], -R13.reuse ;  /* 0x00008f0014147a23 */ /* 0x100fe4000001080d */
[--C-:B------:R-:W-:Y:S02]  /*54a0*/  FFMA.FTZ R16, R16, c[0x0][0x23c], -R13.reuse ;  /* 0x00008f0010107a23 */ /* 0x100fe4000001080d */
[----:B------:R-:W-:-:S03]  /*54b0*/  FFMA.FTZ R28, R28, c[0x0][0x23c], -R13 ;  /* 0x00008f001c1c7a23 */ /* 0x000fc6000001080d */
[----:B------:R4:W-:Y:S01]  /*54c0*/  MUFU.EX2 R242, R23 ;  /* 0x0000001700f27308 */ /* 0x0009e20000000800 */
[----:B-1----:R-:W-:Y:S02]  /*54d0*/  MOV R22, R139 ;  /* 0x0000008b00167202 */ /* 0x002fe40000000f00 */
[----:B---3--:R-:W-:-:S05]  /*54e0*/  MOV R21, R138 ;  /* 0x0000008a00157202 */ /* 0x008fca0000000f00 */
[----:B------:R1:W3:Y:S01]  /*54f0*/  MUFU.EX2 R244, R15 ;  /* 0x0000000f00f47308 */ /* 0x0002e20000000800 */
[----:B----4-:R-:W-:-:S07]  /*5500*/  MOV R23, R137 ;  /* 0x0000008900177202 */ /* 0x010fce0000000f00 */
[----:B------:R-:W4:Y:S01]  /*5510*/  MUFU.EX2 R241, R20 ;  /* 0x0000001400f17308 */ /* 0x000f220000000800 */
[----:B------:R-:W5:Y:S01]  /*5520*/  LDSM.16.MT88.4 R136, [R218+0xa000] ;  /* 0x00a00000da88783b */ /* 0x000f620000004200 */
[----:B-1----:R-:W-:Y:S01]  /*5530*/  FMUL.FTZ R15, R4, c[0x0][0x23c] ;  /* 0x00008f00040f7a20 */ /* 0x002fe20000410000 */
[----:B------:R-:W-:-:S05]  /*5540*/  FSEL R4, R228, RZ, P0 ;  /* 0x000000ffe4047208 */ /* 0x000fca0000000000 */
[----:B------:R1:W1:Y:S01]  /*5550*/  MUFU.EX2 R20, R5 ;  /* 0x0000000500147308 */ /* 0x0002620000000800 */
[----:B------:R-:W-:Y:S01]  /*5560*/  PLOP3.LUT P0, PT, PT, PT, UP0, 0x80, 0x0 ;  /* 0x000000000000781c */ /* 0x000fe20003f0f008 */
[----:B------:R-:W-:Y:S01]  /*5570*/  FADD.FTZ R3, R3, -R4 ;  /* 0x8000000403037221 */ /* 0x000fe20000010000 */
[----:B---3--:R-:W-:Y:S02]  /*5580*/  F2FP.PACK_AB R4, R243, R244 ;  /* 0x000000f4f304723e */ /* 0x008fe400000000ff */
[----:B----4-:R-:W-:Y:S01]  /*5590*/  F2FP.PACK_AB R7, R241, R242 ;  /* 0x000000f2f107723e */ /* 0x010fe200000000ff */
[----:B------:R-:W-:Y:S02]  /*55a0*/  FMUL.FTZ R3, R3, c[0x0][0x23c] ;  /* 0x00008f0003037a20 */ /* 0x000fe40000410000 */
[----:B------:R-:W-:Y:S01]  /*55b0*/  MUFU.EX2 R133, R19 ;  /* 0x0000001300857308 */ /* 0x000fe20000000800 */
[----:B-1----:R-:W-:-:S07]  /*55c0*/  FADD.FTZ R5, R134, -R6 ;  /* 0x8000000686057221 */ /* 0x002fce0000010000 */
[----:B------:R1:W3:Y:S01]  /*55d0*/  MUFU.EX2 R31, R18 ;  /* 0x00000012001f7308 */ /* 0x0002e20000000800 */
[-C--:B------:R-:W-:Y:S01]  /*55e0*/  FMUL.FTZ R156, R156, R20.reuse ;  /* 0x000000149c9c7220 */ /* 0x080fe20000410000 */
[----:B------:R-:W-:Y:S01]  /*55f0*/  F2FP.PACK_AB R6, R246, R245 ;  /* 0x000000f5f606723e */ /* 0x000fe200000000ff */
[----:B------:R-:W-:Y:S02]  /*5600*/  FMUL.FTZ R5, R5, c[0x0][0x23c] ;  /* 0x00008f0005057a20 */ /* 0x000fe40000410000 */
[-C--:B------:R-:W-:Y:S02]  /*5610*/  FMUL.FTZ R157, R157, R20.reuse ;  /* 0x000000149d9d7220 */ /* 0x080fe40000410000 */
[-C--:B------:R-:W-:Y:S01]  /*5620*/  FMUL.FTZ R148, R148, R20.reuse ;  /* 0x0000001494947220 */ /* 0x080fe20000410000 */
[----:B------:R-:W4:Y:S01]  /*5630*/  MUFU.EX2 R15, R15 ;  /* 0x0000000f000f7308 */ /* 0x000f220000000800 */
[-C--:B------:R-:W-:Y:S02]  /*5640*/  FMUL.FTZ R149, R149, R20.reuse ;  /* 0x0000001495957220 */ /* 0x080fe40000410000 */
[----:B------:R-:W-:-:S02]  /*5650*/  FMUL.FTZ R116, R116, R20 ;  /* 0x0000001474747220 */ /* 0x000fc40000410000 */
[-C--:B------:R-:W-:Y:S02]  /*5660*/  FMUL.FTZ R117, R117, R20.reuse ;  /* 0x0000001475757220 */ /* 0x080fe40000410000 */
[-C--:B------:R-:W-:Y:S01]  /*5670*/  FMUL.FTZ R160, R160, R20.reuse ;  /* 0x00000014a0a07220 */ /* 0x080fe20000410000 */
[----:B------:R2:W-:Y:S01]  /*5680*/  MUFU.EX2 R239, R16 ;  /* 0x0000001000ef7308 */ /* 0x0005e20000000800 */
[----:B-1----:R-:W-:Y:S01]  /*5690*/  F2FP.PACK_AB R18, R132, R23 ;  /* 0x000000178412723e */ /* 0x002fe200000000ff */
[-C--:B------:R-:W-:Y:S01]  /*56a0*/  FMUL.FTZ R161, R161, R20.reuse ;  /* 0x00000014a1a17220 */ /* 0x080fe20000410000 */
[----:B---3--:R-:W-:Y:S01]  /*56b0*/  F2FP.PACK_AB R19, R31, R133 ;  /* 0x000000851f13723e */ /* 0x008fe200000000ff */
[-C--:B------:R-:W-:Y:S02]  /*56c0*/  FMUL.FTZ R172, R172, R20.reuse ;  /* 0x00000014acac7220 */ /* 0x080fe40000410000 */
[----:B------:R-:W-:Y:S02]  /*56d0*/  FMUL.FTZ R173, R173, R20 ;  /* 0x00000014adad7220 */ /* 0x000fe40000410000 */
[----:B------:R-:W1:Y:S01]  /*56e0*/  MUFU.EX2 R240, R28 ;  /* 0x0000001c00f07308 */ /* 0x000e620000000800 */
[----:B----4-:R-:W-:-:S02]  /*56f0*/  FMUL.FTZ R158, R158, R15 ;  /* 0x0000000f9e9e7220 */ /* 0x010fc40000410000 */
[-C--:B------:R-:W-:Y:S02]  /*5700*/  FMUL.FTZ R159, R159, R15.reuse ;  /* 0x0000000f9f9f7220 */ /* 0x080fe40000410000 */
[-C--:B------:R-:W-:Y:S02]  /*5710*/  FMUL.FTZ R150, R150, R15.reuse ;  /* 0x0000000f96967220 */ /* 0x080fe40000410000 */
[-C--:B------:R-:W-:Y:S01]  /*5720*/  FMUL.FTZ R151, R151, R15.reuse ;  /* 0x0000000f97977220 */ /* 0x080fe20000410000 */
[----:B------:R1:W3:Y:S01]  /*5730*/  MUFU.EX2 R14, R5 ;  /* 0x00000005000e7308 */ /* 0x0002e20000000800 */
[----:B--2---:R-:W-:Y:S01]  /*5740*/  F2FP.PACK_AB R16, R21, R22 ;  /* 0x000000161510723e */ /* 0x004fe200000000ff */
[-C--:B------:R-:W-:Y:S02]  /*5750*/  FMUL.FTZ R118, R118, R15.reuse ;  /* 0x0000000f76767220 */ /* 0x080fe40000410000 */
[-C--:B------:R-:W-:Y:S02]  /*5760*/  FMUL.FTZ R119, R119, R15.reuse ;  /* 0x0000000f77777220 */ /* 0x080fe40000410000 */
[----:B------:R-:W-:-:S02]  /*5770*/  FMUL.FTZ R162, R162, R15 ;  /* 0x0000000fa2a27220 */ /* 0x000fc40000410000 */
[----:B------:R-:W2:Y:S01]  /*5780*/  MUFU.EX2 R3, R3 ;  /* 0x0000000300037308 */ /* 0x000ea20000000800 */
[C---:B------:R-:W-:Y:S01]  /*5790*/  HMMA.16816.F32 R204, R16.reuse, R26, R156 ;  /* 0x0000001a10cc723c */ /* 0x040fe2000000189c */
[-C--:B------:R-:W-:Y:S02]  /*57a0*/  FMUL.FTZ R163, R163, R15.reuse ;  /* 0x0000000fa3a37220 */ /* 0x080fe40000410000 */
[-C--:B------:R-:W-:Y:S02]  /*57b0*/  FMUL.FTZ R174, R174, R15.reuse ;  /* 0x0000000faeae7220 */ /* 0x080fe40000410000 */
[----:B------:R-:W-:Y:S01]  /*57c0*/  FMUL.FTZ R175, R175, R15 ;  /* 0x0000000fafaf7220 */ /* 0x000fe20000410000 */
[----:B-1----:R-:W-:Y:S01]  /*57d0*/  F2FP.PACK_AB R5, R240, R239 ;  /* 0x000000eff005723e */ /* 0x002fe200000000ff */
[-C--:B---3--:R-:W-:Y:S01]  /*57e0*/  FMUL.FTZ R144, R144, R14.reuse ;  /* 0x0000000e90907220 */ /* 0x088fe20000410000 */
[C---:B------:R-:W-:Y:S01]  /*57f0*/  HMMA.16816.F32 R148, R16.reuse, R24, R148 ;  /* 0x000000181094723c */ /* 0x040fe20000001894 */
[-C--:B------:R-:W-:Y:S01]  /*5800*/  FMUL.FTZ R145, R145, R14.reuse ;  /* 0x0000000e91917220 */ /* 0x080fe20000410000 */
[----:B------:R-:W-:Y:S01]  /*5810*/  MOV R159, R133 ;  /* 0x00000085009f7202 */ /* 0x000fe20000000f00 */
[----:B------:R-:W-:Y:S01]  /*5820*/  FMUL.FTZ R152, R152, R14 ;  /* 0x0000000e98987220 */ /* 0x000fe20000410000 */
[----:B------:R-:W-:Y:S01]  /*5830*/  MOV R158, R132 ;  /* 0x00000084009e7202 */ /* 0x000fe20000000f00 */
[----:B------:R-:W-:Y:S01]  /*5840*/  FMUL.FTZ R153, R153, R14 ;  /* 0x0000000e99997220 */ /* 0x000fe20000410000 */
[----:B------:R-:W-:Y:S01]  /*5850*/  MOV R157, R31 ;  /* 0x0000001f009d7202 */ /* 0x000fe20000000f00 */
[-C--:B--2---:R-:W-:Y:S01]  /*5860*/  FMUL.FTZ R146, R146, R3.reuse ;  /* 0x0000000392927220 */ /* 0x084fe20000410000 */
[----:B------:R-:W1:Y:S01]  /*5870*/  LDSM.16.MT88.4 R132, [R217+0xa000] ;  /* 0x00a00000d984783b */ /* 0x000e620000004200 */
[-C--:B------:R-:W-:Y:S01]  /*5880*/  FMUL.FTZ R147, R147, R3.reuse ;  /* 0x0000000393937220 */ /* 0x080fe20000410000 */
[----:B------:R-:W-:Y:S01]  /*5890*/  HMMA.16816.F32 R160, R16, R140, R160 ;  /* 0x0000008c10a0723c */ /* 0x000fe200000018a0 */
[-C--:B------:R-:W-:Y:S01]  /*58a0*/  FMUL.FTZ R154, R154, R3.reuse ;  /* 0x000000039a9a7220 */ /* 0x080fe20000410000 */
[----:B------:R-:W2:Y:S01]  /*58b0*/  LDSM.16.MT88.4 R28, [R213+0xb000] ;  /* 0x00b00000d51c783b */ /* 0x000ea20000004200 */
        /* <DEDUP_REMOVED lines=9> */
[-C--:B------:R-:W-:Y:S01]  /*5950*/  FMUL.FTZ R46, R46, R3.reuse ;  /* 0x000000032e2e7220 */ /* 0x080fe20000410000 */
[----:B------:R-:W-:Y:S01]  /*5960*/  LDSM.16.MT88.4 R24, [R217+0xb000] ;  /* 0x00b00000d918783b */ /* 0x000fe20000004200 */
[----:B------:R-:W-:-:S02]  /*5970*/  FMUL.FTZ R47, R47, R3 ;  /* 0x000000032f2f7220 */ /* 0x000fc40000410000 */
[-C--:B------:R-:W-:Y:S02]  /*5980*/  FMUL.FTZ R164, R164, R14.reuse ;  /* 0x0000000ea4a47220 */ /* 0x080fe40000410000 */
[-C--:B------:R-:W-:Y:S01]  /*5990*/  FMUL.FTZ R165, R165, R14.reuse ;  /* 0x0000000ea5a57220 */ /* 0x080fe20000410000 */
[C---:B-----5:R-:W-:Y:S01]  /*59a0*/  HMMA.16816.F32 R232, R4.reuse, R136, R40 ;  /* 0x0000008804e8723c */ /* 0x060fe20000001828 */
[----:B------:R-:W3:Y:S01]  /*59b0*/  LDSM.16.MT88.4 R40, [R215+0xb000] ;  /* 0x00b00000d728783b */ /* 0x000ee20000004200 */
[-C--:B------:R-:W-:Y:S02]  /*59c0*/  FMUL.FTZ R166, R166, R3.reuse ;  /* 0x00000003a6a67220 */ /* 0x080fe40000410000 */
[----:B------:R-:W-:Y:S02]  /*59d0*/  FMUL.FTZ R167, R167, R3 ;  /* 0x00000003a7a77220 */ /* 0x000fe40000410000 */
[-C--:B------:R-:W-:Y:S02]  /*59e0*/  FMUL.FTZ R168, R168, R14.reuse ;  /* 0x0000000ea8a87220 */ /* 0x080fe40000410000 */
[----:B------:R-:W-:Y:S01]  /*59f0*/  HMMA.16816.F32 R208, R4, R138, R44 ;  /* 0x0000008a04d0723c */ /* 0x000fe2000000182c */
[----:B------:R-:W4:Y:S01]  /*5a00*/  LDSM.16.MT88.4 R44, [R218+0xb000] ;  /* 0x00b00000da2c783b */ /* 0x000f220000004200 */
        /* <DEDUP_REMOVED lines=34> */
[----:B---3--:R-:W-:Y:S01]  /*5c30*/  HMMA.16816.F32 R88, R4, R40, R88 ;  /* 0x000000280458723c */ /* 0x008fe20000001858 */
        /* <DEDUP_REMOVED lines=29> */
[----:B------:R-:W-:Y:S01]  /*5e10*/  HMMA.16816.F32 R116, R16, R24, R116 ;  /* 0x000000181074723c */ /* 0x000fe20000001874 */
[-C--:B------:R-:W-:Y:S02]  /*5e20*/  FMUL.FTZ R52, R52, R20.reuse ;  /* 0x0000001434347220 */ /* 0x080fe40000410000 */
[----:B------:R1:W-:Y:S01]  /*5e30*/  MUFU.EX2 R236, R4 ;  /* 0x0000000400ec7308 */ /* 0x0003e20000000800 */
[----:B------:R-:W-:Y:S02]  /*5e40*/  FMUL.FTZ R53, R53, R20 ;  /* 0x0000001435357220 */ /* 0x000fe40000410000 */
[----:B------:R-:W-:-:S02]  /*5e50*/  FMUL.FTZ R54, R54, R15 ;  /* 0x0000000f36367220 */ /* 0x000fc40000410000 */
[-C--:B------:R-:W-:Y:S01]  /*5e60*/  FMUL.FTZ R55, R55, R15.reuse ;  /* 0x0000000f37377220 */ /* 0x080fe20000410000 */
[C---:B------:R-:W-:Y:S01]  /*5e70*/  HMMA.16816.F32 R196, R16.reuse, R142, R172 ;  /* 0x0000008e10c4723c */ /* 0x040fe200000018ac */
[-C--:B------:R-:W-:Y:S01]  /*5e80*/  FMUL.FTZ R64, R64, R20.reuse ;  /* 0x0000001440407220 */ /* 0x080fe20000410000 */
[----:B------:R-:W2:Y:S01]  /*5e90*/  LDSM.16.MT88.4 R172, [R215+0xa800] ;  /* 0x00a80000d7ac783b */ /* 0x000ea20000004200 */
[-C--:B------:R-:W-:Y:S02]  /*5ea0*/  FMUL.FTZ R65, R65, R20.reuse ;  /* 0x0000001441417220 */ /* 0x080fe40000410000 */
[-C--:B------:R-:W-:Y:S02]  /*5eb0*/  FMUL.FTZ R66, R66, R15.reuse ;  /* 0x0000000f42427220 */ /* 0x080fe40000410000 */
[----:B------:R-:W-:Y:S01]  /*5ec0*/  FMUL.FTZ R67, R67, R15 ;  /* 0x0000000f43437220 */ /* 0x000fe20000410000 */
[----:B------:R-:W-:Y:S01]  /*5ed0*/  HMMA.16816.F32 R36, R16, R136, R36 ;  /* 0x000000881024723c */ /* 0x000fe20000001824 */
[----:B------:R-:W-:-:S02]  /*5ee0*/  FMUL.FTZ R68, R68, R20 ;  /* 0x0000001444447220 */ /* 0x000fc40000410000 */
[----:B-1----:R-:W-:Y:S02]  /*5ef0*/  FFMA.FTZ R4, R35, c[0x0][0x23c], -R8 ;  /* 0x00008f0023047a23 */ /* 0x002fe40000010808 */
[-C--:B------:R-:W-:Y:S02]  /*5f00*/  FMUL.FTZ R69, R69, R20.reuse ;  /* 0x0000001445457220 */ /* 0x080fe40000410000 */
[----:B------:R1:W3:Y:S01]  /*5f10*/  MUFU.EX2 R237, R4 ;  /* 0x0000000400ed7308 */ /* 0x0002e20000000800 */
[-C--:B------:R-:W-:Y:S01]  /*5f20*/  FMUL.FTZ R70, R70, R15.reuse ;  /* 0x0000000f46467220 */ /* 0x080fe20000410000 */
[----:B------:R-:W-:Y:S01]  /*5f30*/  HMMA.16816.F32 R192, R16, R138, R48 ;  /* 0x0000008a10c0723c */ /* 0x000fe20000001830 */
[----:B------:R-:W-:Y:S01]  /*5f40*/  FMUL.FTZ R71, R71, R15 ;  /* 0x0000000f47477220 */ /* 0x000fe20000410000 */
[----:B------:R-:W4:Y:S01]  /*5f50*/  LDSM.16.MT88.4 R48, [R218+0xa800] ;  /* 0x00a80000da30783b */ /* 0x000f220000004200 */
[-C--:B------:R-:W-:Y:S02]  /*5f60*/  FMUL.FTZ R80, R80, R20.reuse ;  /* 0x0000001450507220 */ /* 0x080fe40000410000 */
[----:B------:R-:W-:-:S02]  /*5f70*/  FMUL.FTZ R81, R81, R20 ;  /* 0x0000001451517220 */ /* 0x000fc40000410000 */
[-C--:B------:R-:W-:Y:S01]  /*5f80*/  FMUL.FTZ R82, R82, R15.reuse ;  /* 0x0000000f52527220 */ /* 0x080fe20000410000 */
[C---:B------:R-:W-:Y:S01]  /*5f90*/  HMMA.16816.F32 R52, R16.reuse, R132, R52 ;  /* 0x000000841034723c */ /* 0x040fe20000001834 */
[-C--:B------:R-:W-:Y:S02]  /*5fa0*/  FMUL.FTZ R83, R83, R15.reuse ;  /* 0x0000000f53537220 */ /* 0x080fe40000410000 */
[-C--:B------:R-:W-:Y:S02]  /*5fb0*/  FMUL.FTZ R96, R96, R20.reuse ;  /* 0x0000001460607220 */ /* 0x080fe40000410000 */
[----:B------:R-:W-:Y:S02]  /*5fc0*/  FMUL.FTZ R97, R97, R20 ;  /* 0x0000001461617220 */ /* 0x000fe40000410000 */
[----:B-1----:R-:W-:Y:S01]  /*5fd0*/  FFMA.FTZ R4, R34, c[0x0][0x23c], -R8 ;  /* 0x00008f0022047a23 */ /* 0x002fe20000010808 */
[----:B------:R-:W-:Y:S01]  /*5fe0*/  HMMA.16816.F32 R140, R16, R134, R64 ;  /* 0x00000086108c723c */ /* 0x000fe20000001840 */
[-C--:B------:R-:W-:Y:S01]  /*5ff0*/  FMUL.FTZ R98, R98, R15.reuse ;  /* 0x0000000f62627220 */ /* 0x080fe20000410000 */
[----:B------:R-:W1:Y:S01]  /*6000*/  LDSM.16.MT88.4 R64, [R217+0xa800] ;  /* 0x00a80000d940783b */ /* 0x000e620000004200 */
[----:B------:R5:W-:Y:S01]  /*6010*/  MUFU.EX2 R238, R4 ;  /* 0x0000000400ee7308 */ /* 0x000be20000000800 */
        /* <DEDUP_REMOVED lines=9> */
[----:B------:R-:W-:Y:S01]  /*60b0*/  LDSM.16.MT88.4 R80, [R213+0xb800] ;  /* 0x00b80000d550783b */ /* 0x000fe20000004200 */
[----:B-----5:R-:W-:Y:S01]  /*60c0*/  FFMA.FTZ R4, R176, c[0x0][0x23c], -R8 ;  /* 0x00008f00b0047a23 */ /* 0x020fe20000010808 */
[----:B------:R-:W-:Y:S01]  /*60d0*/  MOV R8, R22 ;  /* 0x0000001600087202 */ /* 0x000fe20000000f00 */
[----:B------:R-:W-:-:S02]  /*60e0*/  FMUL.FTZ R86, R86, R15 ;  /* 0x0000000f56567220 */ /* 0x000fc40000410000 */
[----:B------:R5:W1:Y:S01]  /*60f0*/  MUFU.EX2 R191, R4 ;  /* 0x0000000400bf7308 */ /* 0x000a620000000800 */
[-C--:B------:R-:W-:Y:S01]  /*6100*/  FMUL.FTZ R87, R87, R15.reuse ;  /* 0x0000000f57577220 */ /* 0x080fe20000410000 */
[C---:B------:R-:W-:Y:S01]  /*6110*/  HMMA.16816.F32 R132, R16.reuse, R42, R96 ;  /* 0x0000002a1084723c */ /* 0x040fe20000001860 */
[----:B------:R-:W-:Y:S01]  /*6120*/  LDSM.16.MT88.4 R96, [R215+0xb800] ;  /* 0x00b80000d760783b */ /* 0x000fe20000004200 */
[-C--:B------:R-:W-:Y:S02]  /*6130*/  FMUL.FTZ R100, R100, R20.reuse ;  /* 0x0000001464647220 */ /* 0x080fe40000410000 */
[----:B------:R-:W-:Y:S02]  /*6140*/  FMUL.FTZ R101, R101, R20 ;  /* 0x0000001465657220 */ /* 0x000fe40000410000 */
[-C--:B------:R-:W-:Y:S02]  /*6150*/  FMUL.FTZ R102, R102, R15.reuse ;  /* 0x0000000f66667220 */ /* 0x080fe40000410000 */
[----:B------:R-:W-:Y:S01]  /*6160*/  HMMA.16816.F32 R28, R16, R46, R112 ;  /* 0x0000002e101c723c */ /* 0x000fe20000001870 */
[----:B------:R-:W-:Y:S01]  /*6170*/  LDSM.16.MT88.4 R112, [R218+0xb800] ;  /* 0x00b80000da70783b */ /* 0x000fe20000004200 */
[----:B------:R-:W-:-:S02]  /*6180*/  FMUL.FTZ R103, R103, R15 ;  /* 0x0000000f67677220 */ /* 0x000fc40000410000 */
[-C--:B------:R-:W-:Y:S02]  /*6190*/  FMUL.FTZ R128, R128, R20.reuse ;  /* 0x0000001480807220 */ /* 0x080fe40000410000 */
[----:B-----5:R-:W-:Y:S02]  /*61a0*/  FFMA.FTZ R4, R181, c[0x0][0x23c], -R2 ;  /* 0x00008f00b5047a23 */ /* 0x020fe40000010802 */
[-C--:B------:R-:W-:Y:S01]  /*61b0*/  FMUL.FTZ R129, R129, R20.reuse ;  /* 0x0000001481817220 */ /* 0x080fe20000410000 */
[----:B------:R-:W-:Y:S01]  /*61c0*/  HMMA.16816.F32 R84, R16, R40, R84 ;  /* 0x000000281054723c */ /* 0x000fe20000001854 */
[----:B------:R5:W-:Y:S01]  /*61d0*/  MUFU.EX2 R181, R4 ;  /* 0x0000000400b57308 */ /* 0x000be20000000800 */
[-C--:B------:R-:W-:Y:S02]  /*61e0*/  FMUL.FTZ R130, R130, R15.reuse ;  /* 0x0000000f82827220 */ /* 0x080fe40000410000 */
[----:B------:R-:W-:Y:S02]  /*61f0*/  FMUL.FTZ R131, R131, R15 ;  /* 0x0000000f83837220 */ /* 0x000fe40000410000 */
[----:B------:R-:W-:-:S02]  /*6200*/  FFMA.FTZ R8, R252, R20, R8 ;  /* 0x00000014fc087223 */ /* 0x000fc40000010008 */
[----:B------:R-:W-:Y:S01]  /*6210*/  HMMA.16816.F32 R100, R16, R44, R100 ;  /* 0x0000002c1064723c */ /* 0x000fe20000001864 */
[----:B------:R-:W-:-:S07]  /*6220*/  FFMA.FTZ R3, R249, R3, R239 ;  /* 0x00000003f9037223 */ /* 0x000fce00000100ef */
[----:B------:R-:W-:Y:S01]  /*6230*/  HMMA.16816.F32 R16, R16, R26, R128 ;  /* 0x0000001a1010723c */ /* 0x000fe20000001880 */
[----:B-----5:R-:W-:-:S04]  /*6240*/  FFMA.FTZ R4, R179, c[0x0][0x23c], -R2 ;  /* 0x00008f00b3047a23 */ /* 0x020fc80000010802 */
[----:B------:R5:W2:Y:S02]  /*6250*/  MUFU.EX2 R179, R4 ;  /* 0x0000000400b37308 */ /* 0x000aa40000000800 */
[----:B---3--:R-:W-:Y:S02]  /*6260*/  F2FP.PACK_AB R128, R237, R236 ;  /* 0x000000eced80723e */ /* 0x008fe400000000ff */
[----:B-1----:R-:W-:Y:S01]  /*6270*/  F2FP.PACK_AB R130, R191, R238 ;  /* 0x000000eebf82723e */ /* 0x002fe200000000ff */
[--C-:B-----5:R-:W-:Y:S01]  /*6280*/  FFMA.FTZ R4, R178, c[0x0][0x23c], -R2.reuse ;  /* 0x00008f00b2047a23 */ /* 0x120fe20000010802 */
[----:B--2---:R-:W-:Y:S01]  /*6290*/  F2FP.PACK_AB R129, R179, R181 ;  /* 0x000000b5b381723e */ /* 0x004fe200000000ff */
[----:B------:R-:W-:Y:S01]  /*62a0*/  FFMA.FTZ R2, R180, c[0x0][0x23c], -R2 ;  /* 0x00008f00b4027a23 */ /* 0x000fe20000010802 */
[----:B------:R-:W-:Y:S01]  /*62b0*/  MOV R180, R157 ;  /* 0x0000009d00b47202 */ /* 0x000fe20000000f00 */
[----:B------:R1:W-:Y:S08]  /*62c0*/  MUFU.EX2 R190, R4 ;  /* 0x0000000400be7308 */ /* 0x0003f00000000800 */
[----:B------:R2:W3:Y:S01]  /*62d0*/  MUFU.EX2 R178, R2 ;  /* 0x0000000200b27308 */ /* 0x0004e20000000800 */
[----:B-1----:R-:W1:Y:S01]  /*62e0*/  LDSM.16.MT88.4 R4, [R217+0xb800] ;  /* 0x00b80000d904783b */ /* 0x002e620000004200 */
[----:B--2---:R-:W-:Y:S01]  /*62f0*/  FFMA.FTZ R2, R182, c[0x0][0x23c], -R0 ;  /* 0x00008f00b6027a23 */ /* 0x004fe20000010800 */
[----:B------:R-:W-:-:S02]  /*6300*/  MOV R182, R158 ;  /* 0x0000009e00b67202 */ /* 0x000fc40000000f00 */
[----:B---3--:R-:W-:-:S03]  /*6310*/  F2FP.PACK_AB R131, R178, R190 ;  /* 0x000000beb283723e */ /* 0x008fc600000000ff */
[----:B------:R2:W-:Y:S04]  /*6320*/  MUFU.EX2 R177, R2 ;  /* 0x0000000200b17308 */ /* 0x0005e80000000800 */
[C---:B------:R-:W-:Y:S08]  /*6330*/  HMMA.16816.F32 R160, R128.reuse, R172, R160 ;  /* 0x000000ac80a0723c */ /* 0x040ff000000018a0 */
[----:B----4-:R-:W-:Y:S01]  /*6340*/  HMMA.16816.F32 R36, R128, R48, R36 ;  /* 0x000000308024723c */ /* 0x010fe20000001824 */
[----:B--2---:R-:W-:Y:S01]  /*6350*/  FFMA.FTZ R2, R183, c[0x0][0x23c], -R0 ;  /* 0x00008f00b7027a23 */ /* 0x004fe20000010800 */
[----:B------:R-:W-:-:S02]  /*6360*/  MOV R183, R159 ;  /* 0x0000009f00b77202 */ /* 0x000fc40000000f00 */
[----:B------:R-:W2:Y:S01]  /*6370*/  LDSM.16.MT88.4 R156, [R213+0xa800] ;  /* 0x00a80000d59c783b */ /* 0x000ea20000004200 */
[----:B------:R3:W4:Y:S03]  /*6380*/  MUFU.EX2 R176, R2 ;  /* 0x0000000200b07308 */ /* 0x0007260000000800 */
[C---:B------:R-:W-:Y:S08]  /*6390*/  HMMA.16816.F32 R52, R128.reuse, R64, R52 ;  /* 0x000000408034723c */ /* 0x040ff00000001834 */
[----:B-1----:R-:W-:Y:S01]  /*63a0*/  HMMA.16816.F32 R116, R128, R4, R116 ;  /* 0x000000048074723c */ /* 0x002fe20000001874 */
[--C-:B---3--:R-:W-:Y:S01]  /*63b0*/  FFMA.FTZ R2, R184, c[0x0][0x23c], -R0.reuse ;  /* 0x00008f00b8027a23 */ /* 0x108fe20000010800 */
[----:B------:R-:W-:Y:S01]  /*63c0*/  MOV R184, R23 ;  /* 0x0000001700b87202 */ /* 0x000fe20000000f00 */
[----:B------:R-:W-:Y:S01]  /*63d0*/  FFMA.FTZ R0, R185, c[0x0][0x23c], -R0 ;  /* 0x00008f00b9007a23 */ /* 0x000fe20000010800 */
[----:B------:R-:W-:Y:S01]  /*63e0*/  MOV R185, R21 ;  /* 0x0000001500b97202 */ /* 0x000fe20000000f00 */
[----:B------:R1:W-:Y:S01]  /*63f0*/  MUFU.EX2 R35, R2 ;  /* 0x0000000200237308 */ /* 0x0003e20000000800 */
[----:B----4-:R-:W-:-:S02]  /*6400*/  F2FP.PACK_AB R124, R176, R177 ;  /* 0x000000b1b07c723e */ /* 0x010fc400000000ff */
[C---:B------:R-:W-:Y:S05]  /*6410*/  HMMA.16816.F32 R68, R128.reuse, R80, R68 ;  /* 0x000000508044723c */ /* 0x040fea0000001844 */
[----:B------:R3:W4:Y:S03]  /*6420*/  MUFU.EX2 R34, R0 ;  /* 0x0000000000227308 */ /* 0x0007260000000800 */
[----:B------:R-:W-:Y:S01]  /*6430*/  HMMA.16816.F32 R84, R128, R96, R84 ;  /* 0x000000608054723c */ /* 0x000fe20000001854 */
[----:B-1----:R-:W-:-:S07]  /*6440*/  FFMA.FTZ R2, R188, c[0x0][0x23c], -R13 ;  /* 0x00008f00bc027a23 */ /* 0x002fce000001080d */
[----:B------:R-:W-:Y:S01]  /*6450*/  HMMA.16816.F32 R100, R128, R112, R100 ;  /* 0x000000708064723c */ /* 0x000fe20000001864 */
[----:B---3--:R-:W-:Y:S01]  /*6460*/  FFMA.FTZ R0, R186, c[0x0][0x23c], -R13 ;  /* 0x00008f00ba007a23 */ /* 0x008fe2000001080d */
[----:B----4-:R-:W-:-:S06]  /*6470*/  F2FP.PACK_AB R126, R34, R35 ;  /* 0x00000023227e723e */ /* 0x010fcc00000000ff */
[----:B--2---:R-:W-:Y:S01]  /*6480*/  HMMA.16816.F32 R148, R128, R156, R148 ;  /* 0x0000009c8094723c */ /* 0x004fe20000001894 */
[----:B------:R1:W-:Y:S02]  /*6490*/  MUFU.EX2 R23, R0 ;  /* 0x0000000000177308 */ /* 0x0003e40000000800 */
[----:B-1----:R-:W-:-:S06]  /*64a0*/  FFMA.FTZ R0, R187, c[0x0][0x23c], -R13 ;  /* 0x00008f00bb007a23 */ /* 0x002fcc000001080d */
[----:B------:R1:W2:Y:S02]  /*64b0*/  MUFU.EX2 R22, R0 ;  /* 0x0000000000167308 */ /* 0x0002a40000000800 */
[----:B-1----:R-:W-:Y:S01]  /*64c0*/  FFMA.FTZ R0, R189, c[0x0][0x23c], -R13 ;  /* 0x00008f00bd007a23 */ /* 0x002fe2000001080d */
[----:B--2---:R-:W-:-:S05]  /*64d0*/  F2FP.PACK_AB R125, R22, R23 ;  /* 0x00000017167d723e */ /* 0x004fca00000000ff */
[----:B------:R1:W-:Y:S08]  /*64e0*/  MUFU.EX2 R13, R2 ;  /* 0x00000002000d7308 */ /* 0x0003f00000000800 */
[----:B------:R-:W2:Y:S01]  /*64f0*/  MUFU.EX2 R21, R0 ;  /* 0x0000000000157308 */ /* 0x000ea20000000800 */
[----:B-1----:R-:W-:Y:S01]  /*6500*/  FFMA.FTZ R2, R251, R15, R248 ;  /* 0x0000000ffb027223 */ /* 0x002fe200000100f8 */
[----:B--2---:R-:W-:Y:S01]  /*6510*/  F2FP.PACK_AB R127, R13, R21 ;  /* 0x000000150d7f723e */ /* 0x004fe200000000ff */
[----:B------:R-:W-:-:S06]  /*6520*/  FFMA.FTZ R0, R250, R14, R244 ;  /* 0x0000000efa007223 */ /* 0x000fcc00000100f4 */
[C---:B------:R-:W-:Y:S07]  /*6530*/  HMMA.16816.F32 R120, R124.reuse, R4, R120 ;  /* 0x000000047c78723c */ /* 0x040fee0000001878 */
[----:B------:R-:W-:Y:S01]  /*6540*/  FADD.FTZ R5, R247, R2 ;  /* 0x00000002f7057221 */ /* 0x000fe20000010000 */
[----:B------:R-:W-:Y:S01]  /*6550*/  HMMA.16816.F32 R144, R124, R156, R144 ;  /* 0x0000009c7c90723c */ /* 0x000fe20000001890 */
        /* <DEDUP_REMOVED lines=51> */
[-C--:B------:R-:W-:Y:S08]  /*6890*/  HMMA.16816.F32 R124, R124, R6.reuse, R200 ;  /* 0x000000067c7c723c */ /* 0x080ff000000018c8 */
[----:B------:R-:W-:Y:S01]  /*68a0*/  HMMA.16816.F32 R128, R128, R6, R16 ;  /* 0x000000068080723c */ /* 0x000fe20000001810 */
[----:B------:R-:W-:Y:S11]  /*68b0*/  @!P0 BRA `(.L_x_934) ;  /* 0x0000873000008947 */ /* 0x000ff60003800000 */
[----:B------:R-:W2:Y:S01]  /*68c0*/  LDL.64 R182, [R1+0x30] ;  /* 0x0000300001b67983 */ /* 0x000ea20000100a00 */
[----:B------:R-:W-:Y:S01]  /*68d0*/  UIADD3 UR4, UR8, -0x2, URZ ;  /* 0xfffffffe08047890 */ /* 0x000fe2000fffe03f */
[----:B------:R-:W-:-:S04]  /*68e0*/  DEPBAR.LE SB0, 0x0 ;  /* 0x000080000000791a */ /* 0x000fc80000000000 */
[----:B------:R-:W-:Y:S01]  /*68f0*/  UMOV UR9, 0x6 ;  /* 0x0000000600097882 */ /* 0x000fe20000000000 */
[----:B------:R-:W-:Y:S01]  /*6900*/  MOV R0, UR4 ;  /* 0x0000000400007c02 */ /* 0x000fe20008000f00 */
[----:B------:R-:W-:Y:S02]  /*6910*/  ULDC.64 UR4, c[0x0][0x1a0] ;  /* 0x0000680000047ab9 */ /* 0x000fe40000000a00 */
[----:B------:R-:W-:Y:S02]  /*6920*/  USHF.L.U32 UR6, UR4, 0x6, URZ ;  /* 0x0000000604067899 */ /* 0x000fe4000800063f */
[----:B------:R-:W-:Y:S02]  /*6930*/  USHF.L.U64.HI UR9, UR4, UR9, UR5 ;  /* 0x0000000904097299 */ /* 0x000fe40008010205 */
[----:B------:R-:W-:Y:S02]  /*6940*/  UISETP.NE.AND UP0, UPT, UR8, 0x3, UPT ;  /* 0x000000030800788c */ /* 0x000fe4000bf05270 */
[----:B------:R-:W-:Y:S01]  /*6950*/  MOV R248, UR6 ;  /* 0x0000000600f87c02 */ /* 0x000fe20008000f00 */
[----:B------:R-:W-:Y:S01]  /*6960*/  BAR.SYNC.DEFER_BLOCKING 0x0 ;  /* 0x0000000000007b1d */ /* 0x000fe20000010000 */
[----:B--2---:R-:W-:-:S05]  /*6970*/  MOV R2, R182 ;  /* 0x000000b600027202 */ /* 0x004fca0000000f00 */
[----:B------:R-:W-:Y:S01]  /*6980*/  IMAD R0, R0, UR24, R2 ;  /* 0x0000001800007c24 */ /* 0x000fe2000f8e0202 */
[----:B------:R-:W-:-:S04]  /*6990*/  MOV R2, UR9 ;  /* 0x0000000900027c02 */ /* 0x000fc80008000f00 */
[----:B------:R-:W-:-:S04]  /*69a0*/  LEA R0, R0, c[0x0][0x170], 0x1 ;  /* 0x00005c0000007a11 */ /* 0x000fc800078e08ff */
[----:B------:R-:W-:Y:S02]  /*69b0*/  IADD3 R232, P2, R0, -UR6, RZ ;  /* 0x8000000600e87c10 */ /* 0x000fe4000ff5e0ff */
[----:B------:R-:W-:Y:S02]  /*69c0*/  IADD3 R234, P1, P0, -R248, UR24, R0 ;  /* 0x00000018f8ea7c10 */ /* 0x000fe4000f83e100 */
[----:B------:R-:W-:Y:S02]  /*69d0*/  IADD3.X R233, R33, ~UR9, RZ, P2, !PT ;  /* 0x8000000921e97c10 */ /* 0x000fe400097fe4ff */
        /* <DEDUP_REMOVED lines=14> */
[----:B------:R-:W5:Y:S04]  /*6ac0*/  LDSM.16.M88.4 R4, [R216+0x2000] ;  /* 0x00200000d804783b */ /* 0x000f680000000200 */
[----:B------:R-:W1:Y:S04]  /*6ad0*/  LDSM.16.M88.4 R132, [R226] ;  /* 0x00000000e284783b */ /* 0x000e680000000200 */
[----:B------:R-:W1:Y:S04]  /*6ae0*/  LDSM.16.M88.4 R24, [R216] ;  /* 0x00000000d818783b */ /* 0x000e680000000200 */
[----:B------:R-:W0:Y:S01]  /*6af0*/  LDGDEPBAR ;  /* 0x00000000000079af */ /* 0x000e220000000000 */
[C---:B--2---:R-:W-:Y:S08]  /*6b00*/  HMMA.16816.F32 R180, R16.reuse, R32, RZ ;  /* 0x0000002010b4723c */ /* 0x044ff000000018ff */
[C---:B---3--:R-:W-:Y:S08]  /*6b10*/  HMMA.16816.F32 R140, R16.reuse, R28, RZ ;  /* 0x0000001c108c723c */ /* 0x048ff000000018ff */
[C---:B------:R-:W-:Y:S08]  /*6b20*/  HMMA.16816.F32 R176, R16.reuse, R34, RZ ;  /* 0x0000002210b0723c */ /* 0x040ff000000018ff */
[----:B------:R-:W-:Y:S08]  /*6b30*/  HMMA.16816.F32 R16, R16, R30, RZ ;  /* 0x0000001e1010723c */ /* 0x000ff000000018ff */
[C---:B----4-:R-:W-:Y:S08]  /*6b40*/  HMMA.16816.F32 R188, R20.reuse, R32, RZ ;  /* 0x0000002014bc723c */ /* 0x050ff000000018ff */
[----:B------:R-:W-:Y:S01]  /*6b50*/  HMMA.16816.F32 R200, R20, R34, RZ ;  /* 0x0000002214c8723c */ /* 0x000fe200000018ff */
[----:B------:R-:W-:Y:S07]  /*6b60*/  LDSM.16.M88.4 R32, [R221+0x8800] ;  /* 0x00880000dd20783b */ /* 0x000fee0000000200 */
[----:B-----5:R-:W-:Y:S08]  /*6b70*/  HMMA.16816.F32 R196, R4, R138, R176 ;  /* 0x0000008a04c4723c */ /* 0x020ff000000018b0 */
[C---:B------:R-:W-:Y:S08]  /*6b80*/  HMMA.16816.F32 R184, R20.reuse, R28, RZ ;  /* 0x0000001c14b8723c */ /* 0x040ff000000018ff */
[----:B------:R-:W-:Y:S01]  /*6b90*/  HMMA.16816.F32 R192, R20, R30, RZ ;  /* 0x0000001e14c0723c */ /* 0x000fe200000018ff */
[----:B------:R-:W-:Y:S07]  /*6ba0*/  LDSM.16.M88.4 R20, [R221+0x8000] ;  /* 0x00800000dd14783b */ /* 0x000fee0000000200 */
[C---:B------:R-:W-:Y:S08]  /*6bb0*/  HMMA.16816.F32 R208, R4.reuse, R136, R180 ;  /* 0x0000008804d0723c */ /* 0x040ff000000018b4 */
[C---:B-1----:R-:W-:Y:S08]  /*6bc0*/  HMMA.16816.F32 R204, R4.reuse, R132, R140 ;  /* 0x0000008404cc723c */ /* 0x042ff0000000188c */
[----:B------:R-:W-:Y:S01]  /*6bd0*/  HMMA.16816.F32 R176, R4, R134, R16 ;  /* 0x0000008604b0723c */ /* 0x000fe20000001810 */
[----:B------:R-:W1:Y:S04]  /*6be0*/  LDSM.16.M88.4 R4, [R222+0x2000] ;  /* 0x00200000de04783b */ /* 0x000e680000000200 */
[----:B------:R-:W2:Y:S03]  /*6bf0*/  LDSM.16.M88.4 R16, [R222] ;  /* 0x00000000de10783b */ /* 0x000ea60000000200 */
[C---:B------:R-:W-:Y:S08]  /*6c00*/  HMMA.16816.F32 R28, R24.reuse, R136, R188 ;  /* 0x00000088181c723c */ /* 0x040ff000000018bc */
[C---:B------:R-:W-:Y:S08]  /*6c10*/  HMMA.16816.F32 R140, R24.reuse, R138, R200 ;  /* 0x0000008a188c723c */ /* 0x040ff000000018c8 */
[C---:B------:R-:W-:Y:S08]  /*6c20*/  HMMA.16816.F32 R180, R24.reuse, R132, R184 ;  /* 0x0000008418b4723c */ /* 0x040ff000000018b8 */
[----:B------:R-:W-:Y:S01]  /*6c30*/  HMMA.16816.F32 R136, R24, R134, R192 ;  /* 0x000000861888723c */ /* 0x000fe200000018c0 */
[----:B------:R-:W-:Y:S04]  /*6c40*/  LDSM.16.M88.4 R24, [R220+0x2000] ;  /* 0x00200000dc18783b */ /* 0x000fe80000000200 */
[----:B------:R-:W3:Y:S03]  /*6c50*/  LDSM.16.M88.4 R132, [R219] ;  /* 0x00000000db84783b */ /* 0x000ee60000000200 */
[----:B-1----:R-:W-:Y:S08]  /*6c60*/  HMMA.16816.F32 R196, R4, R22, R196 ;  /* 0x0000001604c4723c */ /* 0x002ff000000018c4 */
[-C--:B--2---:R-:W-:Y:S01]  /*6c70*/  HMMA.16816.F32 R192, R16, R20.reuse, R28 ;  /* 0x0000001410c0723c */ /* 0x084fe2000000181c */
[----:B------:R-:W1:Y:S07]  /*6c80*/  LDSM.16.M88.4 R28, [R219+0x800] ;  /* 0x00080000db1c783b */ /* 0x000e6e0000000200 */
[C---:B------:R-:W-:Y:S08]  /*6c90*/  HMMA.16816.F32 R188, R4.reuse, R20, R208 ;  /* 0x0000001404bc723c */ /* 0x040ff000000018d0 */
[C---:B------:R-:W-:Y:S08]  /*6ca0*/  HMMA.16816.F32 R204, R4.reuse, R32, R204 ;  /* 0x0000002004cc723c */ /* 0x040ff000000018cc */
[----:B------:R-:W-:Y:S01]  /*6cb0*/  HMMA.16816.F32 R200, R4, R34, R176 ;  /* 0x0000002204c8723c */ /* 0x000fe200000018b0 */
[----:B------:R-:W2:Y:S04]  /*6cc0*/  LDSM.16.M88.4 R4, [R220] ;  /* 0x00000000dc04783b */ /* 0x000ea80000000200 */
[----:B------:R-:W-:Y:S03]  /*6cd0*/  LDSM.16.M88.4 R176, [R212+0x9000] ;  /* 0x00900000d4b0783b */ /* 0x000fe60000000200 */
[C---:B------:R-:W-:Y:S01]  /*6ce0*/  HMMA.16816.F32 R184, R16.reuse, R22, R140 ;  /* 0x0000001610b8723c */ /* 0x040fe2000000188c */
[----:B------:R-:W4:Y:S07]  /*6cf0*/  LDSM.16.M88.4 R20, [R214+0x6000] ;  /* 0x00600000d614783b */ /* 0x000f2e0000000200 */
[C---:B------:R-:W-:Y:S08]  /*6d00*/  HMMA.16816.F32 R180, R16.reuse, R32, R180 ;  /* 0x0000002010b4723c */ /* 0x040ff000000018b4 */
[----:B------:R-:W-:Y:S01]  /*6d10*/  HMMA.16816.F32 R140, R16, R34, R136 ;  /* 0x00000022108c723c */ /* 0x000fe20000001888 */
[----:B------:R-:W5:Y:S07]  /*6d20*/  LDSM.16.M88.4 R136, [R212+0x9800] ;  /* 0x00980000d488783b */ /* 0x000f6e0000000200 */
[C---:B---3--:R-:W-:Y:S08]  /*6d30*/  HMMA.16816.F32 R16, R24.reuse, R134, R196 ;  /* 0x000000861810723c */ /* 0x048ff000000018c4 */
[C---:B------:R-:W-:Y:S08]  /*6d40*/  HMMA.16816.F32 R32, R24.reuse, R132, R188 ;  /* 0x000000841820723c */ /* 0x040ff000000018bc */
[----:B-1----:R-:W-:Y:S08]  /*6d50*/  HMMA.16816.F32 R188, R24, R28, R204 ;  /* 0x0000001c18bc723c */ /* 0x002ff000000018cc */
[C---:B--2---:R-:W-:Y:S08]  /*6d60*/  HMMA.16816.F32 R208, R4.reuse, R132, R192 ;  /* 0x0000008404d0723c */ /* 0x044ff000000018c0 */
[----:B------:R-:W-:Y:S08]  /*6d70*/  HMMA.16816.F32 R204, R4, R134, R184 ;  /* 0x0000008604cc723c */ /* 0x000ff000000018b8 */
[----:B----4-:R-:W-:Y:S01]  /*6d80*/  HMMA.16816.F32 R132, R20, R178, R16 ;  /* 0x000000b21484723c */ /* 0x010fe20000001810 */
[----:B------:R-:W1:Y:S07]  /*6d90*/  LDSM.16.M88.4 R16, [R214+0x4000] ;  /* 0x00400000d610783b */ /* 0x000e6e0000000200 */
[C---:B------:R-:W-:Y:S08]  /*6da0*/  HMMA.16816.F32 R196, R4.reuse, R28, R180 ;  /* 0x0000001c04c4723c */ /* 0x040ff000000018b4 */
[-C--:B------:R-:W-:Y:S01]  /*6db0*/  HMMA.16816.F32 R192, R4, R30.reuse, R140 ;  /* 0x0000001e04c0723c */ /* 0x080fe2000000188c */
[----:B------:R-:W-:Y:S04]  /*6dc0*/  LDSM.16.M88.4 R4, [R216+0x6000] ;  /* 0x00600000d804783b */ /* 0x000fe80000000200 */
[----:B------:R-:W2:Y:S03]  /*6dd0*/  LDSM.16.M88.4 R140, [R224] ;  /* 0x00000000e08c783b */ /* 0x000ea60000000200 */
[----:B------:R-:W-:Y:S01]  /*6de0*/  HMMA.16816.F32 R200, R24, R30, R200 ;  /* 0x0000001e18c8723c */ /* 0x000fe200000018c8 */
[----:B------:R-:W-:Y:S07]  /*6df0*/  LDSM.16.M88.4 R28, [R216+0x4000] ;  /* 0x00400000d81c783b */ /* 0x000fee0000000200 */
[C---:B------:R-:W-:Y:S01]  /*6e00*/  HMMA.16816.F32 R184, R20.reuse, R176, R32 ;  /* 0x000000b014b8723c */ /* 0x040fe20000001820 */
[----:B------:R-:W3:Y:S07]  /*6e10*/  LDSM.16.M88.4 R32, [R225] ;  /* 0x00000000e120783b */ /* 0x000eee0000000200 */
[C---:B-----5:R-:W-:Y:S08]  /*6e20*/  HMMA.16816.F32 R24, R20.reuse, R136, R188 ;  /* 0x000000881418723c */ /* 0x060ff000000018bc */
[----:B------:R-:W-:Y:S08]  /*6e30*/  HMMA.16816.F32 R20, R20, R138, R200 ;  /* 0x0000008a1414723c */ /* 0x000ff000000018c8 */
[C---:B-1----:R-:W-:Y:S08]  /*6e40*/  HMMA.16816.F32 R180, R16.reuse, R176, R208 ;  /* 0x000000b010b4723c */ /* 0x042ff000000018d0 */
[C---:B------:R-:W-:Y:S08]  /*6e50*/  HMMA.16816.F32 R188, R16.reuse, R136, R196 ;  /* 0x0000008810bc723c */ /* 0x040ff000000018c4 */
[----:B------:R-:W-:Y:S01]  /*6e60*/  HMMA.16816.F32 R192, R16, R138, R192 ;  /* 0x0000008a10c0723c */ /* 0x000fe200000018c0 */
[----:B------:R-:W-:Y:S07]  /*6e70*/  LDSM.16.M88.4 R136, [R221+0x9000] ;  /* 0x00900000dd88783b */ /* 0x000fee0000000200 */
[----:B--2---:R-:W-:Y:S01]  /*6e80*/  HMMA.16816.F32 R200, R4, R140, R24 ;  /* 0x0000008c04c8723c */ /* 0x004fe20000001818 */
[----:B------:R-:W1:Y:S07]  /*6e90*/  LDSM.16.M88.4 R24, [R222+0x4000] ;  /* 0x00400000de18783b */ /* 0x000e6e0000000200 */
[----:B------:R-:W-:Y:S01]  /*6ea0*/  HMMA.16816.F32 R176, R16, R178, R204 ;  /* 0x000000b210b0723c */ /* 0x000fe200000018cc */
[----:B------:R-:W-:Y:S07]  /*6eb0*/  LDSM.16.M88.4 R16, [R220+0x4000] ;  /* 0x00400000dc10783b */ /* 0x000fee0000000200 */
[C---:B---3--:R-:W-:Y:S08]  /*6ec0*/  HMMA.16816.F32 R184, R4.reuse, R32, R184 ;  /* 0x0000002004b8723c */ /* 0x048ff000000018b8 */
[C---:B------:R-:W-:Y:S01]  /*6ed0*/  HMMA.16816.F32 R196, R4.reuse, R34, R132 ;  /* 0x0000002204c4723c */ /* 0x040fe20000001884 */
[----:B------:R-:W-:Y:S07]  /*6ee0*/  LDSM.16.M88.4 R132, [R219+0x1000] ;  /* 0x00100000db84783b */ /* 0x000fee0000000200 */
[----:B------:R-:W-:Y:S01]  /*6ef0*/  HMMA.16816.F32 R204, R4, R142, R20 ;  /* 0x0000008e04cc723c */ /* 0x000fe20000001814 */
[----:B------:R-:W2:Y:S07]  /*6f00*/  LDSM.16.M88.4 R20, [R222+0x6000] ;  /* 0x00600000de14783b */ /* 0x000eae0000000200 */
[C---:B------:R-:W-:Y:S08]  /*6f10*/  HMMA.16816.F32 R4, R28.reuse, R32, R180 ;  /* 0x000000201c04723c */ /* 0x040ff000000018b4 */
[C---:B------:R-:W-:Y:S01]  /*6f20*/  HMMA.16816.F32 R176, R28.reuse, R34, R176 ;  /* 0x000000221cb0723c */ /* 0x040fe200000018b0 */
[----:B------:R-:W-:Y:S07]  /*6f30*/  LDSM.16.M88.4 R32, [R221+0x9800] ;  /* 0x00980000dd20783b */ /* 0x000fee0000000200 */
[C---:B------:R-:W-:Y:S08]  /*6f40*/  HMMA.16816.F32 R180, R28.reuse, R140, R188 ;  /* 0x0000008c1cb4723c */ /* 0x040ff000000018bc */
[----:B------:R-:W-:Y:S08]  /*6f50*/  HMMA.16816.F32 R192, R28, R142, R192 ;  /* 0x0000008e1cc0723c */ /* 0x000ff000000018c0 */
[-C--:B-1----:R-:W-:Y:S01]  /*6f60*/  HMMA.16816.F32 R28, R24, R136.reuse, R4 ;  /* 0x00000088181c723c */ /* 0x082fe20000001804 */
[----:B------:R-:W1:Y:S07]  /*6f70*/  LDSM.16.M88.4 R4, [R220+0x6000] ;  /* 0x00600000dc04783b */ /* 0x000e6e0000000200 */
[C---:B--2---:R-:W-:Y:S08]  /*6f80*/  HMMA.16816.F32 R140, R20.reuse, R136, R184 ;  /* 0x00000088148c723c */ /* 0x044ff000000018b8 */
[----:B------:R-:W-:Y:S08]  /*6f90*/  HMMA.16816.F32 R184, R20, R138, R196 ;  /* 0x0000008a14b8723c */ /* 0x000ff000000018c4 */
[----:B------:R-:W-:Y:S08]  /*6fa0*/  HMMA.16816.F32 R28, R16, R132, R28 ;  /* 0x00000084101c723c */ /* 0x000ff0000000181c */
[----:B------:R-:W-:Y:S08]  /*6fb0*/  HMMA.16816.F32 R136, R24, R138, R176 ;  /* 0x0000008a1888723c */ /* 0x000ff000000018b0 */
[----:B-1----:R-:W-:Y:S08]  /*6fc0*/  HMMA.16816.F32 R176, R4, R132, R140 ;  /* 0x0000008404b0723c */ /* 0x002ff0000000188c */
[----:B------:R-:W-:Y:S01]  /*6fd0*/  FMUL.FTZ R30, R30, c[0x0][0x2ec] ;  /* 0x0000bb001e1e7a20 */ /* 0x000fe20000410000 */
[----:B------:R-:W-:Y:S01]  /*6fe0*/  HMMA.16816.F32 R140, R24, R32, R180 ;  /* 0x00000020188c723c */ /* 0x000fe200000018b4 */
[----:B------:R-:W-:-:S02]  /*6ff0*/  FMUL.FTZ R31, R31, c[0x0][0x2ec] ;  /* 0x0000bb001f1f7a20 */ /* 0x000fc40000410000 */
[----:B------:R-:W-:Y:S01]  /*7000*/  FMUL.FTZ R13, R28, c[0x0][0x2ec] ;  /* 0x0000bb001c0d7a20 */ /* 0x000fe20000410000 */
[----:B------:R-:W1:Y:S01]  /*7010*/  MUFU.TANH R189, R30 ;  /* 0x0000001e00bd7308 */ /* 0x000e620000002400 */
[----:B------:R-:W-:-:S03]  /*7020*/  FMUL.FTZ R14, R29, c[0x0][0x2ec] ;  /* 0x0000bb001d0e7a20 */ /* 0x000fc60000410000 */
[-C--:B------:R-:W-:Y:S04]  /*7030*/  HMMA.16816.F32 R136, R16, R134.reuse, R136 ;  /* 0x000000861088723c */ /* 0x080fe80000001888 */
[----:B------:R2:W3:Y:S04]  /*7040*/  MUFU.TANH R188, R31 ;  /* 0x0000001f00bc7308 */ /* 0x0004e80000002400 */
[----:B------:R-:W-:Y:S01]  /*7050*/  HMMA.16816.F32 R132, R4, R134, R184 ;  /* 0x000000860484723c */ /* 0x000fe200000018b8 */
[----:B------:R-:W-:Y:S02]  /*7060*/  FMUL.FTZ R176, R176, c[0x0][0x2ec] ;  /* 0x0000bb00b0b07a20 */ /* 0x000fe40000410000 */
[----:B------:R-:W-:Y:S01]  /*7070*/  FMUL.FTZ R177, R177, c[0x0][0x2ec] ;  /* 0x0000bb00b1b17a20 */ /* 0x000fe20000410000 */
[----:B------:R-:W4:Y:S01]  /*7080*/  MUFU.TANH R13, R13 ;  /* 0x0000000d000d7308 */ /* 0x000f220000002400 */
[----:B------:R-:W-:-:S02]  /*7090*/  FMUL.FTZ R178, R178, c[0x0][0x2ec] ;  /* 0x0000bb00b2b27a20 */ /* 0x000fc40000410000 */
[----:B------:R-:W-:Y:S01]  /*70a0*/  FMUL.FTZ R179, R179, c[0x0][0x2ec] ;  /* 0x0000bb00b3b37a20 */ /* 0x000fe20000410000 */
[----:B------:R-:W-:Y:S01]  /*70b0*/  HMMA.16816.F32 R180, R20, R32, R200 ;  /* 0x0000002014b4723c */ /* 0x000fe200000018c8 */
[----:B--2---:R-:W2:Y:S03]  /*70c0*/  LDSM.16.M88.4 R28, [R219+0x1800] ;  /* 0x00180000db1c783b */ /* 0x004ea60000000200 */
[----:B------:R-:W1:Y:S01]  /*70d0*/  MUFU.TANH R185, R176 ;  /* 0x000000b000b97308 */ /* 0x000e620000002400 */
[----:B------:R-:W-:-:S04]  /*70e0*/  DEPBAR.LE SB0, 0x0 ;  /* 0x000080000000791a */ /* 0x000fc80000000000 */
[-C--:B------:R-:W-:Y:S01]  /*70f0*/  HMMA.16816.F32 R24, R24, R34.reuse, R192 ;  /* 0x000000221818723c */ /* 0x080fe200000018c0 */
[----:B------:R-:W-:Y:S02]  /*7100*/  FMUL.FTZ R137, R137, c[0x0][0x2ec] ;  /* 0x0000bb0089897a20 */ /* 0x000fe40000410000 */
[----:B------:R-:W-:Y:S01]  /*7110*/  FMUL.FTZ R138, R138, c[0x0][0x2ec] ;  /* 0x0000bb008a8a7a20 */ /* 0x000fe20000410000 */
[----:B------:R-:W1:Y:S01]  /*7120*/  MUFU.TANH R184, R177 ;  /* 0x000000b100b87308 */ /* 0x000e620000002400 */
[----:B------:R-:W-:Y:S02]  /*7130*/  FMUL.FTZ R139, R139, c[0x0][0x2ec] ;  /* 0x0000bb008b8b7a20 */ /* 0x000fe40000410000 */
[----:B------:R-:W-:Y:S01]  /*7140*/  FMUL.FTZ R132, R132, c[0x0][0x2ec] ;  /* 0x0000bb0084847a20 */ /* 0x000fe20000410000 */
[----:B------:R-:W-:Y:S01]  /*7150*/  HMMA.16816.F32 R20, R20, R34, R204 ;  /* 0x000000221414723c */ /* 0x000fe200000018cc */
[----:B------:R-:W-:Y:S02]  /*7160*/  FMUL.FTZ R133, R133, c[0x0][0x2ec] ;  /* 0x0000bb0085857a20 */ /* 0x000fe40000410000 */
[----:B------:R-:W-:Y:S01]  /*7170*/  FMUL.FTZ R134, R134, c[0x0][0x2ec] ;  /* 0x0000bb0086867a20 */ /* 0x000fe20000410000 */
[----:B------:R-:W1:Y:S01]  /*7180*/  MUFU.TANH R186, R178 ;  /* 0x000000b200ba7308 */ /* 0x000e620000002400 */
[----:B------:R-:W-:-:S02]  /*7190*/  FMUL.FTZ R135, R135, c[0x0][0x2ec] ;  /* 0x0000bb0087877a20 */ /* 0x000fc40000410000 */
[----:B------:R-:W-:-:S05]  /*71a0*/  FMUL.FTZ R8, R136, c[0x0][0x2ec] ;  /* 0x0000bb0088087a20 */ /* 0x000fca0000410000 */
[----:B------:R-:W1:Y:S08]  /*71b0*/  MUFU.TANH R176, R137 ;  /* 0x0000008900b07308 */ /* 0x000e700000002400 */
[----:B------:R-:W1:Y:S08]  /*71c0*/  MUFU.TANH R177, R138 ;  /* 0x0000008a00b17308 */ /* 0x000e700000002400 */
[----:B------:R2:W1:Y:S08]  /*71d0*/  MUFU.TANH R178, R139 ;  /* 0x0000008b00b27308 */ /* 0x0004700000002400 */
[----:B------:R-:W1:Y:S01]  /*71e0*/  MUFU.TANH R14, R14 ;  /* 0x0000000e000e7308 */ /* 0x000e620000002400 */
[C---:B--2---:R-:W-:Y:S07]  /*71f0*/  HMMA.16816.F32 R136, R16.reuse, R28, R140 ;  /* 0x0000001c1088723c */ /* 0x044fee000000188c */
[----:B------:R-:W2:Y:S01]  /*7200*/  MUFU.TANH R140, R132 ;  /* 0x00000084008c7308 */ /* 0x000ea20000002400 */
[----:B------:R-:W-:Y:S07]  /*7210*/  HMMA.16816.F32 R16, R16, R30, R24 ;  /* 0x0000001e1010723c */ /* 0x000fee0000001818 */
[----:B------:R-:W1:Y:S08]  /*7220*/  MUFU.TANH R141, R133 ;  /* 0x00000085008d7308 */ /* 0x000e700000002400 */
[----:B------:R-:W1:Y:S01]  /*7230*/  MUFU.TANH R143, R134 ;  /* 0x00000086008f7308 */ /* 0x000e620000002400 */
[----:B------:R-:W-:-:S07]  /*7240*/  FMUL.FTZ R32, R137, c[0x0][0x2ec] ;  /* 0x0000bb0089207a20 */ /* 0x000fce0000410000 */
[----:B------:R5:W1:Y:S01]  /*7250*/  MUFU.TANH R142, R135 ;  /* 0x00000087008e7308 */ /* 0x000a620000002400 */
[----:B------:R-:W-:Y:S02]  /*7260*/  FMUL.FTZ R137, R138, c[0x0][0x2ec] ;  /* 0x0000bb008a897a20 */ /* 0x000fe40000410000 */
[----:B------:R-:W-:Y:S02]  /*7270*/  FMUL.FTZ R33, R139, c[0x0][0x2ec] ;  /* 0x0000bb008b217a20 */ /* 0x000fe40000410000 */
[----:B------:R-:W-:-:S03]  /*7280*/  FMUL.FTZ R15, R17, c[0x0][0x2ec] ;  /* 0x0000bb00110f7a20 */ /* 0x000fc60000410000 */
[----:B------:R1:W1:Y:S01]  /*7290*/  MUFU.TANH R187, R179 ;  /* 0x000000b300bb7308 */ /* 0x0002620000002400 */
[----:B------:R-:W-:Y:S02]  /*72a0*/  FMUL.FTZ R19, R19, c[0x0][0x2ec] ;  /* 0x0000bb0013137a20 */ /* 0x000fe40000410000 */
[----:B------:R-:W-:Y:S02]  /*72b0*/  FMUL.FTZ R16, R16, c[0x0][0x2ec] ;  /* 0x0000bb0010107a20 */ /* 0x000fe40000410000 */
[----:B------:R-:W-:Y:S01]  /*72c0*/  FMUL.FTZ R18, R18, c[0x0][0x2ec] ;  /* 0x0000bb0012127a20 */ /* 0x000fe20000410000 */
[C---:B-----5:R-:W-:Y:S02]  /*72d0*/  HMMA.16816.F32 R132, R4.reuse, R28, R180 ;  /* 0x0000001c0484723c */ /* 0x060fe400000018b4 */
[----:B------:R-:W1:Y:S05]  /*72e0*/  MUFU.TANH R8, R8 ;  /* 0x0000000800087308 */ /* 0x000e6a0000002400 */
[----:B------:R-:W-:Y:S01]  /*72f0*/  FMUL.FTZ R28, R136, c[0x0][0x2ec] ;  /* 0x0000bb00881c7a20 */ /* 0x000fe20000410000 */
[----:B------:R-:W-:Y:S02]  /*7300*/  HMMA.16816.F32 R4, R4, R30, R20 ;  /* 0x0000001e0404723c */ /* 0x000fe40000001814 */
[----:B------:R-:W1:Y:S08]  /*7310*/  MUFU.TANH R32, R32 ;  /* 0x0000002000207308 */ /* 0x000e700000002400 */
[----:B------:R-:W1:Y:S06]  /*7320*/  MUFU.TANH R28, R28 ;  /* 0x0000001c001c7308 */ /* 0x000e6c0000002400 */
[----:B------:R-:W-:-:S02]  /*7330*/  FMUL.FTZ R27, R132, c[0x0][0x2ec] ;  /* 0x0000bb00841b7a20 */ /* 0x000fc40000410000 */
[----:B------:R-:W1:Y:S01]  /*7340*/  MUFU.TANH R137, R137 ;  /* 0x0000008900897308 */ /* 0x000e620000002400 */
[----:B------:R-:W-:Y:S02]  /*7350*/  FMUL.FTZ R34, R133, c[0x0][0x2ec] ;  /* 0x0000bb0085227a20 */ /* 0x000fe40000410000 */
[----:B------:R-:W-:Y:S02]  /*7360*/  FMUL.FTZ R35, R134, c[0x0][0x2ec] ;  /* 0x0000bb0086237a20 */ /* 0x000fe40000410000 */
[----:B------:R-:W-:Y:S02]  /*7370*/  FMUL.FTZ R132, R135, c[0x0][0x2ec] ;  /* 0x0000bb0087847a20 */ /* 0x000fe40000410000 */
[----:B------:R-:W-:Y:S01]  /*7380*/  FMUL.FTZ R4, R4, c[0x0][0x2ec] ;  /* 0x0000bb0004047a20 */ /* 0x000fe20000410000 */
[----:B------:R-:W1:Y:S01]  /*7390*/  MUFU.TANH R33, R33 ;  /* 0x0000002100217308 */ /* 0x000e620000002400 */
[----:B------:R-:W-:Y:S02]  /*73a0*/  FMUL.FTZ R5, R5, c[0x0][0x2ec] ;  /* 0x0000bb0005057a20 */ /* 0x000fe40000410000 */
[----:B------:R-:W-:-:S02]  /*73b0*/  FMUL.FTZ R6, R6, c[0x0][0x2ec] ;  /* 0x0000bb0006067a20 */ /* 0x000fc40000410000 */
[----:B------:R-:W-:-:S03]  /*73c0*/  FMUL.FTZ R7, R7, c[0x0][0x2ec] ;  /* 0x0000bb0007077a20 */ /* 0x000fc60000410000 */
[----:B------:R-:W1:Y:S08]  /*73d0*/  MUFU.TANH R27, R27 ;  /* 0x0000001b001b7308 */ /* 0x000e700000002400 */
[----:B------:R-:W1:Y:S08]  /*73e0*/  MUFU.TANH R34, R34 ;  /* 0x0000002200227308 */ /* 0x000e700000002400 */
[----:B------:R-:W1:Y:S08]  /*73f0*/  MUFU.TANH R35, R35 ;  /* 0x0000002300237308 */ /* 0x000e700000002400 */
[----:B------:R-:W1:Y:S08]  /*7400*/  MUFU.TANH R132, R132 ;  /* 0x0000008400847308 */ /* 0x000e700000002400 */
[----:B------:R1:W1:Y:S08]  /*7410*/  MUFU.TANH R20, R16 ;  /* 0x0000001000147308 */ /* 0x0002700000002400 */
[----:B------:R-:W1:Y:S08]  /*7420*/  MUFU.TANH R15, R15 ;  /* 0x0000000f000f7308 */ /* 0x000e700000002400 */
[----:B------:R1:W1:Y:S08]  /*7430*/  MUFU.TANH R25, R18 ;  /* 0x0000001200197308 */ /* 0x0002700000002400 */
[----:B------:R-:W1:Y:S08]  /*7440*/  MUFU.TANH R19, R19 ;  /* 0x0000001300137308 */ /* 0x000e700000002400 */
[----:B------:R1:W1:Y:S08]  /*7450*/  MUFU.TANH R26, R4 ;  /* 0x00000004001a7308 */ /* 0x0002700000002400 */
[----:B------:R1:W1:Y:S08]  /*7460*/  MUFU.TANH R29, R5 ;  /* 0x00000005001d7308 */ /* 0x0002700000002400 */
[----:B------:R1:W1:Y:S08]  /*7470*/  MUFU.TANH R30, R6 ;  /* 0x00000006001e7308 */ /* 0x0002700000002400 */
[----:B------:R1:W1:Y:S01]  /*7480*/  MUFU.TANH R31, R7 ;  /* 0x00000007001f7308 */ /* 0x0002620000002400 */
[----:B------:R-:W-:Y:S06]  /*7490*/  BAR.SYNC.DEFER_BLOCKING 0x0 ;  /* 0x0000000000007b1d */ /* 0x000fec0000010000 */
[----:B------:R-:W-:Y:S05]  /*74a0*/  @!P0 BRA `(.L_x_936) ;  /* 0x000001a000008947 */ /* 0x000fea0003800000 */
[----:B--234-:R-:W2:Y:S04]  /*74b0*/  LDL.64 R242, [R1+0x18] ;  /* 0x0000180001f27983 */ /* 0x01cea80000100a00 */
        /* <DEDUP_REMOVED lines=8> */
[----:B-1----:R-:W-:Y:S01]  /*7540*/  IMAD.U32 R4, RZ, RZ, UR14 ;  /* 0x0000000eff047e24 */ /* 0x002fe2000f8e00ff */
        /* <DEDUP_REMOVED lines=16> */
.L_x_936:
[----:B-1234-:R-:W1:Y:S01]  /*7650*/  S2R R2, SR_TID.X ;  /* 0x0000000000027919 */ /* 0x01ee620000002100 */
[----:B------:R-:W-:-:S02]  /*7660*/  UIADD3 UR7, UR8, -0x3, URZ ;  /* 0xfffffffd08077890 */ /* 0x000fc4000fffe03f */
[----:B------:R-:W-:-:S04]  /*7670*/  UISETP.GE.AND UP0, UPT, UR8, 0x4, UPT ;  /* 0x000000040800788c */ /* 0x000fc8000bf06270 */
[----:B------:R-:W-:Y:S02]  /*7680*/  MOV R0, UR7 ;  /* 0x0000000700007c02 */ /* 0x000fe40008000f00 */
[----:B-1----:R-:W-:-:S04]  /*7690*/  SHF.L.U32 R2, R2, 0x1, RZ ;  /* 0x0000000102027819 */ /* 0x002fc800000006ff */
[----:B------:R-:W-:-:S04]  /*76a0*/  LOP3.LUT R2, R2, 0x6, RZ, 0xc0, !PT ;  /* 0x0000000602027812 */ /* 0x000fc800078ec0ff */
[----:B------:R-:W-:-:S04]  /*76b0*/  LEA R0, R0, R2, 0x5 ;  /* 0x0000000200007211 */ /* 0x000fc800078e28ff */
[C---:B------:R-:W-:Y:S02]  /*76c0*/  IADD3 R7, R0.reuse, 0x1, RZ ;  /* 0x0000000100077810 */ /* 0x040fe40007ffe0ff */
[CC--:B------:R-:W-:Y:S02]  /*76d0*/  ISETP.GE.AND P1, PT, R0.reuse, R9.reuse, PT ;  /* 0x000000090000720c */ /* 0x0c0fe40003f26270 */
[C---:B------:R-:W-:Y:S02]  /*76e0*/  IADD3 R6, R0.reuse, 0x8, RZ ;  /* 0x0000000800067810 */ /* 0x040fe40007ffe0ff */
[----:B------:R-:W-:Y:S02]  /*76f0*/  ISETP.GE.AND P0, PT, R7, R9, PT ;  /* 0x000000090700720c */ /* 0x000fe40003f06270 */
[----:B------:R-:W-:Y:S02]  /*7700*/  FSEL R13, R13, -INF , !P1 ;  /* 0xff8000000d0d7808 */ /* 0x000fe40004800000 */
[----:B------:R-:W-:-:S02]  /*7710*/  IADD3 R5, R0, 0x9, RZ ;  /* 0x0000000900057810 */ /* 0x000fc40007ffe0ff */
[----:B------:R-:W-:Y:S02]  /*7720*/  ISETP.GE.AND P1, PT, R6, R9, PT ;  /* 0x000000090600720c */ /* 0x000fe40003f26270 */
[----:B------:R-:W-:Y:S02]  /*7730*/  FSEL R14, R14, -INF , !P0 ;  /* 0xff8000000e0e7808 */ /* 0x000fe40004000000 */
[----:B------:R-:W-:Y:S02]  /*7740*/  FMNMX.FTZ R2, R231, R13, !PT ;  /* 0x0000000de7027209 */ /* 0x000fe40007810000 */
[----:B------:R-:W-:Y:S02]  /*7750*/  ISETP.GE.AND P0, PT, R5, R9, PT ;  /* 0x000000090500720c */ /* 0x000fe40003f06270 */
[----:B------:R-:W-:Y:S02]  /*7760*/  FSEL R17, R8, -INF , !P1 ;  /* 0xff80000008117808 */ /* 0x000fe40004800000 */
[----:B------:R-:W-:-:S02]  /*7770*/  FMNMX.FTZ R2, R14, R2, !PT ;  /* 0x000000020e027209 */ /* 0x000fc40007810000 */
[C---:B------:R-:W-:Y:S02]  /*7780*/  IADD3 R4, R0.reuse, 0x10, RZ ;  /* 0x0000001000047810 */ /* 0x040fe40007ffe0ff */
[----:B------:R-:W-:Y:S02]  /*7790*/  IADD3 R3, R0, 0x11, RZ ;  /* 0x0000001100037810 */ /* 0x000fe40007ffe0ff */
[----:B------:R-:W-:Y:S02]  /*77a0*/  FSEL R16, R176, -INF , !P0 ;  /* 0xff800000b0107808 */ /* 0x000fe40004000000 */
[----:B------:R-:W-:Y:S02]  /*77b0*/  FMNMX.FTZ R8, R17, R2, !PT ;  /* 0x0000000211087209 */ /* 0x000fe40007810000 */
[----:B------:R-:W-:Y:S02]  /*77c0*/  ISETP.GE.AND P1, PT, R4, R9, PT ;  /* 0x000000090400720c */ /* 0x000fe40003f26270 */
[----:B------:R-:W-:-:S02]  /*77d0*/  IADD3 R2, R0, 0x18, RZ ;  /* 0x0000001800027810 */ /* 0x000fc40007ffe0ff */
[-C--:B------:R-:W-:Y:S02]  /*77e0*/  ISETP.GE.AND P0, PT, R3, R9.reuse, PT ;  /* 0x000000090300720c */ /* 0x080fe40003f06270 */
[----:B------:R-:W-:Y:S02]  /*77f0*/  FMNMX.FTZ R136, R16, R8, !PT ;  /* 0x0000000810887209 */ /* 0x000fe40007810000 */
[----:B------:R-:W-:Y:S02]  /*7800*/  FSEL R181, R28, -INF , !P1 ;  /* 0xff8000001cb57808 */ /* 0x000fe40004800000 */
[----:B------:R-:W-:Y:S02]  /*7810*/  IADD3 R8, R0, 0x19, RZ ;  /* 0x0000001900087810 */ /* 0x000fe40007ffe0ff */
[----:B------:R-:W-:Y:S02]  /*7820*/  ISETP.GE.AND P1, PT, R2, R9, PT ;  /* 0x000000090200720c */ /* 0x000fe40003f26270 */
[----:B------:R-:W-:-:S02]  /*7830*/  FSEL R133, R32, -INF , !P0 ;  /* 0xff80000020857808 */ /* 0x000fc40004000000 */
[----:B------:R-:W-:Y:S02]  /*7840*/  ISETP.GE.AND P0, PT, R8, R9, PT ;  /* 0x000000090800720c */ /* 0x000fe40003f06270 */
[----:B------:R-:W-:Y:S02]  /*7850*/  FSEL R180, R20, -INF , !P1 ;  /* 0xff80000014b47808 */ /* 0x000fe40004800000 */
[-C--:B------:R-:W-:Y:S02]  /*7860*/  ISETP.GE.AND P1, PT, R0, R10.reuse, PT ;  /* 0x0000000a0000720c */ /* 0x080fe40003f26270 */
[----:B------:R-:W-:Y:S02]  /*7870*/  FSEL R183, R15, -INF , !P0 ;  /* 0xff8000000fb77808 */ /* 0x000fe40004000000 */
[C---:B------:R-:W-:Y:S02]  /*7880*/  ISETP.GE.AND P0, PT, R7.reuse, R10, PT ;  /* 0x0000000a0700720c */ /* 0x040fe40003f06270 */
[----:B------:R-:W-:-:S02]  /*7890*/  ISETP.GE.AND P4, PT, R7, R11, PT ;  /* 0x0000000b0700720c */ /* 0x000fc40003f86270 */
[-C--:B------:R-:W-:Y:S02]  /*78a0*/  ISETP.GE.AND P2, PT, R7, R12.reuse, PT ;  /* 0x0000000c0700720c */ /* 0x080fe40003f46270 */
[----:B------:R-:W-:Y:S02]  /*78b0*/  FSEL R7, R189, -INF , !P1 ;  /* 0xff800000bd077808 */ /* 0x000fe40004800000 */
[C---:B------:R-:W-:Y:S02]  /*78c0*/  ISETP.GE.AND P5, PT, R0.reuse, R11, PT ;  /* 0x0000000b0000720c */ /* 0x040fe40003fa6270 */
[----:B------:R-:W-:Y:S02]  /*78d0*/  ISETP.GE.AND P3, PT, R0, R12, PT ;  /* 0x0000000c0000720c */ /* 0x000fe40003f66270 */
[----:B------:R-:W-:Y:S02]  /*78e0*/  ISETP.GE.AND P6, PT, R6, R10, PT ;  /* 0x0000000a0600720c */ /* 0x000fe40003fc6270 */
[----:B------:R-:W-:-:S02]  /*78f0*/  FSEL R22, R188, -INF , !P0 ;  /* 0xff800000bc167808 */ /* 0x000fc40004000000 */
[----:B------:R-:W-:Y:S02]  /*7900*/  FMNMX.FTZ R0, R230, R7, !PT ;  /* 0x00000007e6007209 */ /* 0x000fe40007810000 */
[----:B------:R-:W-:Y:S02]  /*7910*/  FSEL R24, R184, -INF , !P4 ;  /* 0xff800000b8187808 */ /* 0x000fe40006000000 */
[----:B------:R-:W-:Y:S02]  /*7920*/  ISETP.GE.AND P4, PT, R5, R10, PT ;  /* 0x0000000a0500720c */ /* 0x000fe40003f86270 */
[----:B------:R-:W-:Y:S02]  /*7930*/  FSEL R15, R177, -INF , !P6 ;  /* 0xff800000b10f7808 */ /* 0x000fe40007000000 */
[----:B------:R-:W-:Y:S02]  /*7940*/  FMNMX.FTZ R0, R22, R0, !PT ;  /* 0x0000000016007209 */ /* 0x000fe40007810000 */
[----:B------:R-:W-:-:S02]  /*7950*/  FMNMX.FTZ R136, R181, R136, !PT ;  /* 0x00000088b5887209 */ /* 0x000fc40007810000 */
[----:B------:R-:W-:Y:S02]  /*7960*/  ISETP.GE.AND P0, PT, R6, R11, PT ;  /* 0x0000000b0600720c */ /* 0x000fe40003f06270 */
[----:B------:R-:W-:Y:S02]  /*7970*/  ISETP.GE.AND P6, PT, R4, R10, PT ;  /* 0x0000000a0400720c */ /* 0x000fe40003fc6270 */
[----:B------:R-:W-:Y:S02]  /*7980*/  FSEL R21, R178, -INF , !P4 ;  /* 0xff800000b2157808 */ /* 0x000fe40006000000 */
[----:B------:R-:W-:Y:S02]  /*7990*/  FMNMX.FTZ R0, R15, R0, !PT ;  /* 0x000000000f007209 */ /* 0x000fe40007810000 */
[----:B------:R-:W-:Y:S02]  /*79a0*/  FMNMX.FTZ R136, R133, R136, !PT ;  /* 0x0000008885887209 */ /* 0x000fe40007810000 */
[----:B------:R-:W-:-:S02]  /*79b0*/  FSEL R23, R140, -INF , !P0 ;  /* 0xff8000008c177808 */ /* 0x000fc40004000000 */
[----:B------:R-:W-:Y:S02]  /*79c0*/  ISETP.GE.AND P0, PT, R3, R10, PT ;  /* 0x0000000a0300720c */ /* 0x000fe40003f06270 */
[----:B------:R-:W-:Y:S02]  /*79d0*/  FSEL R177, R137, -INF , !P6 ;  /* 0xff80000089b17808 */ /* 0x000fe40007000000 */
[----:B------:R-:W-:Y:S02]  /*79e0*/  FMNMX.FTZ R0, R21, R0, !PT ;  /* 0x0000000015007209 */ /* 0x000fe40007810000 */
[----:B------:R-:W-:Y:S02]  /*79f0*/  FMNMX.FTZ R136, R180, R136, !PT ;  /* 0x00000088b4887209 */ /* 0x000fe40007810000 */
[----:B------:R-:W-:Y:S02]  /*7a00*/  ISETP.GE.AND P6, PT, R2, R10, PT ;  /* 0x0000000a0200720c */ /* 0x000fe40003fc6270 */
[----:B------:R-:W-:-:S02]  /*7a10*/  FSEL R176, R33, -INF , !P0 ;  /* 0xff80000021b07808 */ /* 0x000fc40004000000 */
[----:B------:R-:W-:Y:S02]  /*7a20*/  FMNMX.FTZ R0, R177, R0, !PT ;  /* 0x00000000b1007209 */ /* 0x000fe40007810000 */
[----:B------:R-:W-:Y:S02]  /*7a30*/  FMNMX.FTZ R136, R183, R136, !PT ;  /* 0x00000088b7887209 */ /* 0x000fe40007810000 */
[----:B------:R-:W-:Y:S02]  /*7a40*/  FSEL R139, R25, -INF , !P6 ;  /* 0xff800000198b7808 */ /* 0x000fe40007000000 */
[----:B------:R-:W-:Y:S01]  /*7a50*/  ISETP.GE.AND P6, PT, R8, R10, PT ;  /* 0x0000000a0800720c */ /* 0x000fe20003fc6270 */
[----:B------:R-:W1:Y:S01]  /*7a60*/  SHFL.BFLY PT, R18, R136, 0x2, 0x1f ;  /* 0x0c401f0088127f89 */ /* 0x000e6200000e0000 */
[----:B------:R-:W-:Y:S02]  /*7a70*/  FMNMX.FTZ R135, R176, R0, !PT ;  /* 0x00000000b0877209 */ /* 0x000fe40007810000 */
[----:B------:R-:W-:-:S02]  /*7a80*/  ISETP.GE.AND P4, PT, R5, R11, PT ;  /* 0x0000000b0500720c */ /* 0x000fc40003f86270 */
[----:B------:R-:W-:Y:S02]  /*7a90*/  ISETP.GE.AND P0, PT, R5, R12, PT ;  /* 0x0000000c0500720c */ /* 0x000fe40003f06270 */
[----:B------:R-:W-:Y:S02]  /*7aa0*/  FSEL R5, R185, -INF , !P5 ;  /* 0xff800000b9057808 */ /* 0x000fe40006800000 */
[----:B------:R-:W-:Y:S02]  /*7ab0*/  FSEL R178, R19, -INF , !P6 ;  /* 0xff80000013b27808 */ /* 0x000fe40007000000 */
[----:B------:R-:W-:Y:S02]  /*7ac0*/  FMNMX.FTZ R135, R139, R135, !PT ;  /* 0x000000878b877209 */ /* 0x000fe40007810000 */
[----:B------:R-:W-:Y:S02]  /*7ad0*/  FMNMX.FTZ R0, R229, R5, !PT ;  /* 0x00000005e5007209 */ /* 0x000fe40007810000 */
[----:B------:R-:W-:-:S02]  /*7ae0*/  ISETP.GE.AND P6, PT, R4, R11, PT ;  /* 0x0000000b0400720c */ /* 0x000fc40003fc6270 */
[----:B------:R-:W-:Y:S02]  /*7af0*/  FMNMX.FTZ R135, R178, R135, !PT ;  /* 0x00000087b2877209 */ /* 0x000fe40007810000 */
[----:B------:R-:W-:Y:S02]  /*7b00*/  FMNMX.FTZ R0, R24, R0, !PT ;  /* 0x0000000018007209 */ /* 0x000fe40007810000 */
[----:B------:R-:W-:Y:S02]  /*7b10*/  FSEL R138, R27, -INF , !P6 ;  /* 0xff8000001b8a7808 */ /* 0x000fe40007000000 */
[----:B------:R-:W2:Y:S01]  /*7b20*/  SHFL.BFLY PT, R27, R135, 0x2, 0x1f ;  /* 0x0c401f00871b7f89 */ /* 0x000ea200000e0000 */
[----:B------:R-:W-:Y:S02]  /*7b30*/  FSEL R20, R141, -INF , !P4 ;  /* 0xff8000008d147808 */ /* 0x000fe40006000000 */
[----:B------:R-:W-:Y:S02]  /*7b40*/  FMNMX.FTZ R0, R23, R0, !PT ;  /* 0x0000000017007209 */ /* 0x000fe40007810000 */
[----:B------:R-:W-:-:S02]  /*7b50*/  ISETP.GE.AND P1, PT, R6, R12, PT ;  /* 0x0000000c0600720c */ /* 0x000fc40003f26270 */
[-C--:B------:R-:W-:Y:S02]  /*7b60*/  ISETP.GE.AND P5, PT, R3, R11.reuse, PT ;  /* 0x0000000b0300720c */ /* 0x080fe40003fa6270 */
[----:B------:R-:W-:Y:S02]  /*7b70*/  FMNMX.FTZ R0, R20, R0, !PT ;  /* 0x0000000014007209 */ /* 0x000fe40007810000 */
[----:B------:R-:W-:Y:S02]  /*7b80*/  FSEL R6, R186, -INF , !P3 ;  /* 0xff800000ba067808 */ /* 0x000fe40005800000 */
[----:B------:R-:W-:Y:S02]  /*7b90*/  ISETP.GE.AND P4, PT, R2, R11, PT ;  /* 0x0000000b0200720c */ /* 0x000fe40003f86270 */
[----:B------:R-:W-:Y:S02]  /*7ba0*/  FSEL R179, R34, -INF , !P5 ;  /* 0xff80000022b37808 */ /* 0x000fe40006800000 */
[----:B------:R-:W-:-:S02]  /*7bb0*/  FMNMX.FTZ R0, R138, R0, !PT ;  /* 0x000000008a007209 */ /* 0x000fc40007810000 */
[----:B------:R-:W-:Y:S02]  /*7bc0*/  FSEL R19, R187, -INF , !P2 ;  /* 0xff800000bb137808 */ /* 0x000fe40005000000 */
[----:B------:R-:W-:Y:S02]  /*7bd0*/  FMNMX.FTZ R25, R228, R6, !PT ;  /* 0x00000006e4197209 */ /* 0x000fe40007810000 */
[----:B------:R-:W-:Y:S02]  /*7be0*/  FSEL R182, R26, -INF , !P4 ;  /* 0xff8000001ab67808 */ /* 0x000fe40006000000 */
[----:B-1----:R-:W-:Y:S02]  /*7bf0*/  FMNMX.FTZ R136, R136, R18, !PT ;  /* 0x0000001288887209 */ /* 0x002fe40007810000 */
[----:B------:R-:W-:Y:S02]  /*7c00*/  FMNMX.FTZ R26, R179, R0, !PT ;  /* 0x00000000b31a7209 */ /* 0x000fe40007810000 */
[----:B------:R-:W-:Y:S01]  /*7c10*/  FSEL R18, R143, -INF , !P1 ;  /* 0xff8000008f127808 */ /* 0x000fe20004800000 */
[----:B------:R-:W1:Y:S01]  /*7c20*/  SHFL.BFLY PT, R28, R136, 0x1, 0x1f ;  /* 0x0c201f00881c7f89 */ /* 0x000e6200000e0000 */
[----:B------:R-:W-:-:S02]  /*7c30*/  FMNMX.FTZ R0, R19, R25, !PT ;  /* 0x0000001913007209 */ /* 0x000fc40007810000 */
[----:B------:R-:W-:Y:S02]  /*7c40*/  ISETP.GE.AND P2, PT, R4, R12, PT ;  /* 0x0000000c0400720c */ /* 0x000fe40003f46270 */
[----:B------:R-:W-:Y:S02]  /*7c50*/  FSEL R4, R142, -INF , !P0 ;  /* 0xff8000008e047808 */ /* 0x000fe40004000000 */
[----:B------:R-:W-:Y:S01]  /*7c60*/  FMNMX.FTZ R0, R18, R0, !PT ;  /* 0x0000000012007209 */ /* 0x000fe20007810000 */
[----:B------:R-:W-:Y:S01]  /*7c70*/  LDSM.16.MT88.4 R140, [R218+0xa000] ;  /* 0x00a00000da8c783b */ /* 0x000fe20000004200 */
[----:B------:R-:W-:Y:S02]  /*7c80*/  ISETP.GE.AND P0, PT, R3, R12, PT ;  /* 0x0000000c0300720c */ /* 0x000fe40003f06270 */
[----:B------:R-:W-:Y:S02]  /*7c90*/  FSEL R188, R35, -INF , !P2 ;  /* 0xff80000023bc7808 */ /* 0x000fe40005000000 */
[----:B------:R-:W-:-:S02]  /*7ca0*/  FMNMX.FTZ R0, R4, R0, !PT ;  /* 0x0000000004007209 */ /* 0x000fc40007810000 */
[----:B--2---:R-:W-:Y:S02]  /*7cb0*/  FMNMX.FTZ R135, R27, R135, !PT ;  /* 0x000000871b877209 */ /* 0x004fe40007810000 */
[----:B------:R-:W-:Y:S02]  /*7cc0*/  ISETP.GE.AND P1, PT, R2, R12, PT ;  /* 0x0000000c0200720c */ /* 0x000fe40003f26270 */
[----:B------:R-:W-:Y:S01]  /*7cd0*/  FSEL R190, R132, -INF , !P0 ;  /* 0xff80000084be7808 */ /* 0x000fe20004000000 */
[----:B------:R-:W2:Y:S01]  /*7ce0*/  SHFL.BFLY PT, R2, R135, 0x1, 0x1f ;  /* 0x0c201f0087027f89 */ /* 0x000ea200000e0000 */
[----:B------:R-:W-:Y:S02]  /*7cf0*/  FMNMX.FTZ R0, R188, R0, !PT ;  /* 0x00000000bc007209 */ /* 0x000fe40007810000 */
[----:B------:R-:W-:Y:S02]  /*7d00*/  ISETP.GE.AND P0, PT, R8, R12, PT ;  /* 0x0000000c0800720c */ /* 0x000fe40003f06270 */
[----:B------:R-:W-:-:S02]  /*7d10*/  FSEL R192, R30, -INF , !P1 ;  /* 0xff8000001ec07808 */ /* 0x000fc40004800000 */
[----:B------:R-:W-:Y:S02]  /*7d20*/  FMNMX.FTZ R0, R190, R0, !PT ;  /* 0x00000000be007209 */ /* 0x000fe40007810000 */
[----:B------:R-:W-:Y:S02]  /*7d30*/  ISETP.GE.AND P3, PT, R8, R11, PT ;  /* 0x0000000b0800720c */ /* 0x000fe40003f66270 */
[----:B------:R-:W-:Y:S02]  /*7d40*/  FSEL R191, R31, -INF , !P0 ;  /* 0xff8000001fbf7808 */ /* 0x000fe40004000000 */
[----:B------:R-:W-:Y:S02]  /*7d50*/  FMNMX.FTZ R0, R192, R0, !PT ;  /* 0x00000000c0007209 */ /* 0x000fe40007810000 */
[----:B------:R-:W-:Y:S02]  /*7d60*/  FSEL R189, R29, -INF , !P3 ;  /* 0xff8000001dbd7808 */ /* 0x000fe40005800000 */
[----:B------:R-:W-:-:S02]  /*7d70*/  FMNMX.FTZ R26, R182, R26, !PT ;  /* 0x0000001ab61a7209 */ /* 0x000fc40007810000 */
[----:B------:R-:W-:Y:S02]  /*7d80*/  FMNMX.FTZ R0, R191, R0, !PT ;  /* 0x00000000bf007209 */ /* 0x000fe40007810000 */
[----:B------:R-:W-:Y:S02]  /*7d90*/  FMNMX.FTZ R134, R189, R26, !PT ;  /* 0x0000001abd867209 */ /* 0x000fe40007810000 */
[----:B-1----:R-:W-:Y:S01]  /*7da0*/  FMNMX.FTZ R136, R136, R28, !PT ;  /* 0x0000001c88887209 */ /* 0x002fe20007810000 */
[----:B------:R-:W1:Y:S01]  /*7db0*/  SHFL.BFLY PT, R3, R0, 0x2, 0x1f ;  /* 0x0c401f0000037f89 */ /* 0x000e6200000e0000 */
[----:B--2---:R-:W-:Y:S02]  /*7dc0*/  FMNMX.FTZ R135, R135, R2, !PT ;  /* 0x0000000287877209 */ /* 0x004fe40007810000 */
[C---:B------:R-:W-:Y:S01]  /*7dd0*/  FSETP.NEU.FTZ.AND P3, PT, R136.reuse, -INF , PT ;  /* 0xff8000008800780b */ /* 0x040fe20003f7d000 */
[----:B------:R-:W2:Y:S01]  /*7de0*/  SHFL.BFLY PT, R25, R134, 0x2, 0x1f ;  /* 0x0c401f0086197f89 */ /* 0x000ea200000e0000 */
[----:B------:R-:W-:Y:S01]  /*7df0*/  FMUL.FTZ R8, R136, c[0x0][0x23c] ;  /* 0x00008f0088087a20 */ /* 0x000fe20000410000 */
[C---:B------:R-:W-:Y:S01]  /*7e00*/  FSETP.NEU.FTZ.AND P2, PT, R135.reuse, -INF , PT ;  /* 0xff8000008700780b */ /* 0x040fe20003f5d000 */
[----:B------:R-:W-:Y:S01]  /*7e10*/  FMUL.FTZ R2, R135, c[0x0][0x23c] ;  /* 0x00008f0087027a20 */ /* 0x000fe20000410000 */
[----:B------:R-:W-:Y:S02]  /*7e20*/  LDSM.16.MT88.4 R28, [R215+0xa000] ;  /* 0x00a00000d71c783b */ /* 0x000fe40000004200 */
[----:B------:R-:W-:-:S02]  /*7e30*/  FSEL R8, R8, RZ, P3 ;  /* 0x000000ff08087208 */ /* 0x000fc40001800000 */
[----:B------:R-:W-:-:S03]  /*7e40*/  FSEL R2, R2, RZ, P2 ;  /* 0x000000ff02027208 */ /* 0x000fc60001000000 */
[----:B------:R-:W-:Y:S02]  /*7e50*/  FFMA.FTZ R13, R13, c[0x0][0x23c], -R8 ;  /* 0x00008f000d0d7a23 */ /* 0x000fe40000010808 */
[--C-:B------:R-:W-:Y:S02]  /*7e60*/  FFMA.FTZ R7, R7, c[0x0][0x23c], -R2.reuse ;  /* 0x00008f0007077a23 */ /* 0x100fe40000010802 */
[----:B------:R3:W-:Y:S01]  /*7e70*/  MUFU.EX2 R207, R13 ;  /* 0x0000000d00cf7308 */ /* 0x0007e20000000800 */
[----:B------:R-:W-:Y:S02]  /*7e80*/  FFMA.FTZ R21, R21, c[0x0][0x23c], -R2 ;  /* 0x00008f0015157a23 */ /* 0x000fe40000010802 */
[----:B------:R-:W-:Y:S01]  /*7e90*/  FFMA.FTZ R14, R14, c[0x0][0x23c], -R8 ;  /* 0x00008f000e0e7a23 */ /* 0x000fe20000010808 */
[----:B-1----:R-:W-:Y:S01]  /*7ea0*/  FMNMX.FTZ R3, R3, R0, !PT ;  /* 0x0000000003037209 */ /* 0x002fe20007810000 */
[----:B------:R-:W-:-:S03]  /*7eb0*/  FFMA.FTZ R15, R15, c[0x0][0x23c], -R2 ;  /* 0x00008f000f0f7a23 */ /* 0x000fc60000010802 */
[----:B------:R1:W-:Y:S01]  /*7ec0*/  MUFU.EX2 R202, R7 ;  /* 0x0000000700ca7308 */ /* 0x0003e20000000800 */
[----:B--2---:R-:W-:Y:S01]  /*7ed0*/  FMNMX.FTZ R134, R25, R134, !PT ;  /* 0x0000008619867209 */ /* 0x004fe20007810000 */
[--C-:B------:R-:W-:Y:S02]  /*7ee0*/  FFMA.FTZ R17, R17, c[0x0][0x23c], -R8.reuse ;  /* 0x00008f0011117a23 */ /* 0x100fe40000010808 */
[----:B------:R-:W-:Y:S02]  /*7ef0*/  FFMA.FTZ R16, R16, c[0x0][0x23c], -R8 ;  /* 0x00008f0010107a23 */ /* 0x000fe40000010808 */
[----:B------:R-:W-:Y:S01]  /*7f00*/  FFMA.FTZ R22, R22, c[0x0][0x23c], -R2 ;  /* 0x00008f0016167a23 */ /* 0x000fe20000010802 */
[----:B---3--:R-:W2:Y:S01]  /*7f10*/  SHFL.BFLY PT, R13, R134, 0x1, 0x1f ;  /* 0x0c201f00860d7f89 */ /* 0x008ea200000e0000 */
[----:B------:R-:W-:Y:S03]  /*7f20*/  MUFU.EX2 R204, R21 ;  /* 0x0000001500cc7308 */ /* 0x000fe60000000800 */
[----:B-1----:R-:W1:Y:S05]  /*7f30*/  SHFL.BFLY PT, R7, R3, 0x1, 0x1f ;  /* 0x0c201f0003077f89 */ /* 0x002e6a00000e0000 */
[----:B------:R-:W3:Y:S08]  /*7f40*/  MUFU.EX2 R206, R14 ;  /* 0x0000000e00ce7308 */ /* 0x000ef00000000800 */
[----:B------:R-:W-:Y:S01]  /*7f50*/  MUFU.EX2 R203, R15 ;  /* 0x0000000f00cb7308 */ /* 0x000fe20000000800 */
[----:B--2---:R-:W-:-:S07]  /*7f60*/  FMNMX.FTZ R134, R134, R13, !PT ;  /* 0x0000000d86867209 */ /* 0x004fce0007810000 */
[----:B------:R-:W-:Y:S01]  /*7f70*/  MUFU.EX2 R205, R17 ;  /* 0x0000001100cd7308 */ /* 0x000fe20000000800 */
[C---:B------:R-:W-:Y:S01]  /*7f80*/  FSETP.NEU.FTZ.AND P1, PT, R134.reuse, -INF , PT ;  /* 0xff8000008600780b */ /* 0x040fe20003f3d000 */
[----:B------:R-:W-:Y:S01]  /*7f90*/  FMUL.FTZ R0, R134, c[0x0][0x23c] ;  /* 0x00008f0086007a20 */ /* 0x000fe20000410000 */
[----:B-1----:R-:W-:-:S05]  /*7fa0*/  FMNMX.FTZ R3, R3, R7, !PT ;  /* 0x0000000703037209 */ /* 0x002fca0007810000 */
[----:B------:R3:W-:Y:S01]  /*7fb0*/  MUFU.EX2 R208, R16 ;  /* 0x0000001000d07308 */ /* 0x0007e20000000800 */
[----:B------:R-:W-:Y:S02]  /*7fc0*/  FSEL R0, R0, RZ, P1 ;  /* 0x000000ff00007208 */ /* 0x000fe40000800000 */
[C---:B------:R-:W-:Y:S01]  /*7fd0*/  FSETP.NEU.FTZ.AND P0, PT, R3.reuse, -INF , PT ;  /* 0xff8000000300780b */ /* 0x040fe20003f1d000 */
[----:B------:R-:W-:Y:S02]  /*7fe0*/  FMUL.FTZ R13, R3, c[0x0][0x23c] ;  /* 0x00008f00030d7a20 */ /* 0x000fe40000410000 */
[--C-:B------:R-:W-:Y:S02]  /*7ff0*/  FFMA.FTZ R5, R5, c[0x0][0x23c], -R0.reuse ;  /* 0x00008f0005057a23 */ /* 0x100fe40000010800 */
[--C-:B------:R-:W-:Y:S01]  /*8000*/  FFMA.FTZ R20, R20, c[0x0][0x23c], -R0.reuse ;  /* 0x00008f0014147a23 */ /* 0x100fe20000010800 */
[----:B------:R-:W-:Y:S01]  /*8010*/  FSEL R13, R13, RZ, P0 ;  /* 0x000000ff0d0d7208 */ /* 0x000fe20000000000 */
[----:B------:R1:W-:Y:S01]  /*8020*/  MUFU.EX2 R198, R5 ;  /* 0x0000000500c67308 */ /* 0x0003e20000000800 */
[----:B------:R-:W-:-:S02]  /*8030*/  FFMA.FTZ R24, R24, c[0x0][0x23c], -R0 ;  /* 0x00008f0018187a23 */ /* 0x000fc40000010800 */
[----:B------:R-:W-:Y:S02]  /*8040*/  FFMA.FTZ R23, R23, c[0x0][0x23c], -R0 ;  /* 0x00008f0017177a23 */ /* 0x000fe40000010800 */
[--C-:B------:R-:W-:Y:S01]  /*8050*/  FFMA.FTZ R4, R4, c[0x0][0x23c], -R13.reuse ;  /* 0x00008f0004047a23 */ /* 0x100fe2000001080d */
[----:B---3--:R-:W-:Y:S01]  /*8060*/  F2FP.PACK_AB R16, R206, R207 ;  /* 0x000000cfce10723e */ /* 0x008fe200000000ff */
[--C-:B------:R-:W-:Y:S01]  /*8070*/  FFMA.FTZ R6, R6, c[0x0][0x23c], -R13.reuse ;  /* 0x00008f0006067a23 */ /* 0x100fe2000001080d */
[----:B------:R-:W-:Y:S01]  /*8080*/  MUFU.EX2 R200, R20 ;  /* 0x0000001400c87308 */ /* 0x000fe20000000800 */
[--C-:B------:R-:W-:Y:S02]  /*8090*/  FFMA.FTZ R19, R19, c[0x0][0x23c], -R13.reuse ;  /* 0x00008f0013137a23 */ /* 0x100fe4000001080d */
[----:B------:R-:W-:-:S05]  /*80a0*/  FFMA.FTZ R18, R18, c[0x0][0x23c], -R13 ;  /* 0x00008f0012127a23 */ /* 0x000fca000001080d */
[----:B------:R2:W-:Y:S01]  /*80b0*/  MUFU.EX2 R195, R4 ;  /* 0x0000000400c37308 */ /* 0x0005e20000000800 */
[----:B-1----:R-:W-:-:S05]  /*80c0*/  FSEL R5, R136, RZ, P3 ;  /* 0x000000ff88057208 */ /* 0x002fca0001800000 */
[----:B------:R-:W-:Y:S02]  /*80d0*/  FADD.FTZ R5, R231, -R5 ;  /* 0x80000005e7057221 */ /* 0x000fe40000010000 */
[----:B------:R1:W-:Y:S02]  /*80e0*/  MUFU.EX2 R193, R6 ;  /* 0x0000000600c17308 */ /* 0x0003e40000000800 */
[----:B------:R-:W-:Y:S01]  /*80f0*/  FMUL.FTZ R5, R5, c[0x0][0x23c] ;  /* 0x00008f0005057a20 */ /* 0x000fe20000410000 */
[----:B--2---:R-:W-:-:S05]  /*8100*/  FSEL R4, R135, RZ, P2 ;  /* 0x000000ff87047208 */ /* 0x004fca0001000000 */
[----:B------:R2:W-:Y:S01]  /*8110*/  MUFU.EX2 R197, R24 ;  /* 0x0000001800c57308 */ /* 0x0005e20000000800 */
[----:B------:R-:W-:Y:S01]  /*8120*/  FADD.FTZ R4, R230, -R4 ;  /* 0x80000004e6047221 */ /* 0x000fe20000010000 */
[----:B-1----:R-:W-:-:S03]  /*8130*/  FSEL R6, R134, RZ, P1 ;  /* 0x000000ff86067208 */ /* 0x002fc60000800000 */
[----:B------:R-:W-:Y:S01]  /*8140*/  FMUL.FTZ R20, R4, c[0x0][0x23c] ;  /* 0x00008f0004147a20 */ /* 0x000fe20000410000 */
[----:B------:R-:W-:Y:S02]  /*8150*/  FSEL R4, R3, RZ, P0 ;  /* 0x000000ff03047208 */ /* 0x000fe40000000000 */
[----:B------:R1:W3:Y:S01]  /*8160*/  MUFU.EX2 R21, R5 ;  /* 0x0000000500157308 */ /* 0x0002e20000000800 */
[----:B------:R-:W-:Y:S02]  /*8170*/  PLOP3.LUT P0, PT, PT, PT, UP0, 0x80, 0x0 ;  /* 0x000000000000781c */ /* 0x000fe40003f0f008 */
[----:B------:R-:W-:Y:S01]  /*8180*/  FADD.FTZ R4, R228, -R4 ;  /* 0x80000004e4047221 */ /* 0x000fe20000010000 */
[----:B--2---:R-:W2:Y:S03]  /*8190*/  LDSM.16.MT88.4 R24, [R213+0xa000] ;  /* 0x00a00000d518783b */ /* 0x004ea60000004200 */
[----:B------:R-:W-:Y:S01]  /*81a0*/  FMUL.FTZ R4, R4, c[0x0][0x23c] ;  /* 0x00008f0004047a20 */ /* 0x000fe20000410000 */
[----:B------:R-:W4:Y:S01]  /*81b0*/  MUFU.EX2 R199, R23 ;  /* 0x0000001700c77308 */ /* 0x000f220000000800 */
[----:B-1----:R-:W-:-:S07]  /*81c0*/  FADD.FTZ R5, R229, -R6 ;  /* 0x80000006e5057221 */ /* 0x002fce0000010000 */
[----:B------:R1:W-:Y:S01]  /*81d0*/  MUFU.EX2 R194, R19 ;  /* 0x0000001300c27308 */ /* 0x0003e20000000800 */
[-C--:B---3--:R-:W-:Y:S02]  /*81e0*/  FMUL.FTZ R148, R148, R21.reuse ;  /* 0x0000001594947220 */ /* 0x088fe40000410000 */
[----:B------:R-:W-:Y:S02]  /*81f0*/  FMUL.FTZ R5, R5, c[0x0][0x23c] ;  /* 0x00008f0005057a20 */ /* 0x000fe40000410000 */
[-C--:B------:R-:W-:Y:S02]  /*8200*/  FMUL.FTZ R149, R149, R21.reuse ;  /* 0x0000001595957220 */ /* 0x080fe40000410000 */
[----:B------:R-:W-:Y:S01]  /*8210*/  FMUL.FTZ R156, R156, R21 ;  /* 0x000000159c9c7220 */ /* 0x000fe20000410000 */
[----:B------:R-:W3:Y:S01]  /*8220*/  MUFU.EX2 R196, R18 ;  /* 0x0000001200c47308 */ /* 0x000ee20000000800 */
[----:B----4-:R-:W-:Y:S01]  /*8230*/  F2FP.PACK_AB R6, R200, R199 ;  /* 0x000000c7c806723e */ /* 0x010fe200000000ff */
[----:B------:R-:W-:-:S02]  /*8240*/  FMUL.FTZ R157, R157, R21 ;  /* 0x000000159d9d7220 */ /* 0x000fc40000410000 */
[-C--:B------:R-:W-:Y:S02]  /*8250*/  FMUL.FTZ R160, R160, R21.reuse ;  /* 0x00000015a0a07220 */ /* 0x080fe40000410000 */
[----:B------:R-:W-:Y:S02]  /*8260*/  FMUL.FTZ R161, R161, R21 ;  /* 0x00000015a1a17220 */ /* 0x000fe40000410000 */
[----:B------:R4:W5:Y:S01]  /*8270*/  MUFU.EX2 R15, R5 ;  /* 0x00000005000f7308 */ /* 0x0009620000000800 */
[----:B-1----:R-:W-:Y:S01]  /*8280*/  F2FP.PACK_AB R19, R204, R203 ;  /* 0x000000cbcc13723e */ /* 0x002fe200000000ff */
[-C--:B------:R-:W-:Y:S02]  /*8290*/  FMUL.FTZ R172, R172, R21.reuse ;  /* 0x00000015acac7220 */ /* 0x080fe40000410000 */
[-C--:B------:R-:W-:Y:S02]  /*82a0*/  FMUL.FTZ R173, R173, R21.reuse ;  /* 0x00000015adad7220 */ /* 0x080fe40000410000 */
[----:B------:R-:W-:-:S02]  /*82b0*/  FMUL.FTZ R64, R64, R21 ;  /* 0x0000001540407220 */ /* 0x000fc40000410000 */
[----:B------:R1:W1:Y:S01]  /*82c0*/  MUFU.EX2 R14, R4 ;  /* 0x00000004000e7308 */ /* 0x0002620000000800 */
[----:B---3--:R-:W-:Y:S01]  /*82d0*/  F2FP.PACK_AB R7, R195, R196 ;  /* 0x000000c4c307723e */ /* 0x008fe200000000ff */
[----:B------:R-:W-:Y:S01]  /*82e0*/  FMUL.FTZ R65, R65, R21 ;  /* 0x0000001541417220 */ /* 0x000fe20000410000 */
[----:B------:R-:W-:Y:S01]  /*82f0*/  F2FP.PACK_AB R18, R208, R205 ;  /* 0x000000cdd012723e */ /* 0x000fe200000000ff */
[-C--:B------:R-:W-:Y:S02]  /*8300*/  FMUL.FTZ R52, R52, R21.reuse ;  /* 0x0000001534347220 */ /* 0x080fe40000410000 */
[----:B------:R-:W-:Y:S02]  /*8310*/  FMUL.FTZ R53, R53, R21 ;  /* 0x0000001535357220 */ /* 0x000fe40000410000 */
[----:B------:R-:W3:Y:S01]  /*8320*/  MUFU.EX2 R201, R22 ;  /* 0x0000001600c97308 */ /* 0x000ee20000000800 */
[----:B----4-:R-:W-:Y:S01]  /*8330*/  F2FP.PACK_AB R5, R194, R193 ;  /* 0x000000c1c205723e */ /* 0x010fe200000000ff */
[----:B-----5:R-:W-:-:S02]  /*8340*/  FMUL.FTZ R40, R40, R15 ;  /* 0x0000000f28287220 */ /* 0x020fc40000410000 */
[-C--:B------:R-:W-:Y:S02]  /*8350*/  FMUL.FTZ R41, R41, R15.reuse ;  /* 0x0000000f29297220 */ /* 0x080fe40000410000 */
[-C--:B------:R-:W-:Y:S02]  /*8360*/  FMUL.FTZ R144, R144, R15.reuse ;  /* 0x0000000f90907220 */ /* 0x080fe40000410000 */
[----:B------:R-:W4:Y:S01]  /*8370*/  MUFU.EX2 R20, R20 ;  /* 0x0000001400147308 */ /* 0x000f220000000800 */
[----:B-1----:R-:W-:Y:S01]  /*8380*/  F2FP.PACK_AB R4, R197, R198 ;  /* 0x000000c6c504723e */ /* 0x002fe200000000ff */
[-C--:B------:R-:W-:Y:S02]  /*8390*/  FMUL.FTZ R42, R42, R14.reuse ;  /* 0x0000000e2a2a7220 */ /* 0x080fe40000410000 */
[----:B------:R-:W-:Y:S02]  /*83a0*/  FMUL.FTZ R43, R43, R14 ;  /* 0x0000000e2b2b7220 */ /* 0x000fe40000410000 */
[----:B------:R-:W-:Y:S01]  /*83b0*/  FMUL.FTZ R145, R145, R15 ;  /* 0x0000000f91917220 */ /* 0x000fe20000410000 */
[----:B---3--:R-:W-:Y:S01]  /*83c0*/  F2FP.PACK_AB R17, R201, R202 ;  /* 0x000000cac911723e */ /* 0x008fe200000000ff */
[----:B------:R-:W-:-:S03]  /*83d0*/  FMUL.FTZ R146, R146, R14 ;  /* 0x0000000e92927220 */ /* 0x000fc60000410000 */
[C---:B------:R-:W-:Y:S01]  /*83e0*/  HMMA.16816.F32 R32, R4.reuse, R140, R40 ;  /* 0x0000008c0420723c */ /* 0x040fe20000001828 */
[----:B------:R-:W-:Y:S01]  /*83f0*/  FMUL.FTZ R147, R147, R14 ;  /* 0x0000000e93937220 */ /* 0x000fe20000410000 */
[----:B------:R-:W-:Y:S01]  /*8400*/  LDSM.16.MT88.4 R40, [R213+0xb000] ;  /* 0x00b00000d528783b */ /* 0x000fe20000004200 */
[-C--:B------:R-:W-:Y:S02]  /*8410*/  FMUL.FTZ R152, R152, R15.reuse ;  /* 0x0000000f98987220 */ /* 0x080fe40000410000 */
[-C--:B----4-:R-:W-:Y:S02]  /*8420*/  FMUL.FTZ R150, R150, R20.reuse ;  /* 0x0000001496967220 */ /* 0x090fe40000410000 */
[----:B------:R-:W-:Y:S01]  /*8430*/  FMUL.FTZ R151, R151, R20 ;  /* 0x0000001497977220 */ /* 0x000fe20000410000 */
[----:B--2---:R-:W-:Y:S01]  /*8440*/  HMMA.16816.F32 R144, R4, R24, R144 ;  /* 0x000000180490723c */ /* 0x004fe20000001890 */
[----:B------:R-:W-:Y:S02]  /*8450*/  FMUL.FTZ R153, R153, R15 ;  /* 0x0000000f99997220 */ /* 0x000fe40000410000 */
[----:B------:R-:W-:-:S02]  /*8460*/  FMUL.FTZ R154, R154, R14 ;  /* 0x0000000e9a9a7220 */ /* 0x000fc40000410000 */
[----:B------:R-:W-:Y:S02]  /*8470*/  FMUL.FTZ R155, R155, R14 ;  /* 0x0000000e9b9b7220 */ /* 0x000fe40000410000 */
[-C--:B------:R-:W-:Y:S01]  /*8480*/  FMUL.FTZ R158, R158, R20.reuse ;  /* 0x000000149e9e7220 */ /* 0x080fe20000410000 */
[----:B------:R-:W-:Y:S01]  /*8490*/  HMMA.16816.F32 R148, R16, R24, R148 ;  /* 0x000000181094723c */ /* 0x000fe20000001894 */
[----:B------:R-:W-:Y:S02]  /*84a0*/  FMUL.FTZ R159, R159, R20 ;  /* 0x000000149f9f7220 */ /* 0x000fe40000410000 */
[-C--:B------:R-:W-:Y:S02]  /*84b0*/  FMUL.FTZ R44, R44, R15.reuse ;  /* 0x0000000f2c2c7220 */ /* 0x080fe40000410000 */
[-C--:B------:R-:W-:Y:S02]  /*84c0*/  FMUL.FTZ R45, R45, R15.reuse ;  /* 0x0000000f2d2d7220 */ /* 0x080fe40000410000 */
[-C--:B------:R-:W-:Y:S01]  /*84d0*/  FMUL.FTZ R46, R46, R14.reuse ;  /* 0x0000000e2e2e7220 */ /* 0x080fe20000410000 */
[----:B------:R-:W-:Y:S01]  /*84e0*/  HMMA.16816.F32 R152, R4, R26, R152 ;  /* 0x0000001a0498723c */ /* 0x000fe20000001898 */
[----:B------:R-:W-:Y:S01]  /*84f0*/  FMUL.FTZ R47, R47, R14 ;  /* 0x0000000e2f2f7220 */ /* 0x000fe20000410000 */
[----:B------:R-:W-:Y:S01]  /*8500*/  MOV R210, R32 ;  /* 0x0000002000d27202 */ /* 0x000fe20000000f00 */
[----:B------:R-:W-:Y:S01]  /*8510*/  FMUL.FTZ R56, R56, R15 ;  /* 0x0000000f38387220 */ /* 0x000fe20000410000 */
[----:B------:R-:W-:Y:S01]  /*8520*/  MOV R209, R33 ;  /* 0x0000002100d17202 */ /* 0x000fe20000000f00 */
[----:B------:R-:W-:-:S02]  /*8530*/  FMUL.FTZ R57, R57, R15 ;  /* 0x0000000f39397220 */ /* 0x000fc40000410000 */
[-C--:B------:R-:W-:Y:S01]  /*8540*/  FMUL.FTZ R58, R58, R14.reuse ;  /* 0x0000000e3a3a7220 */ /* 0x080fe20000410000 */
[----:B------:R-:W-:Y:S01]  /*8550*/  HMMA.16816.F32 R236, R16, R26, R156 ;  /* 0x0000001a10ec723c */ /* 0x000fe2000000189c */
[----:B------:R-:W1:Y:S01]  /*8560*/  LDSM.16.MT88.4 R24, [R217+0xa000] ;  /* 0x00a00000d918783b */ /* 0x000e620000004200 */
[----:B------:R-:W-:Y:S02]  /*8570*/  FMUL.FTZ R59, R59, R14 ;  /* 0x0000000e3b3b7220 */ /* 0x000fe40000410000 */
[-C--:B------:R-:W-:Y:S02]  /*8580*/  FMUL.FTZ R162, R162, R20.reuse ;  /* 0x00000014a2a27220 */ /* 0x080fe40000410000 */
[----:B------:R-:W-:Y:S01]  /*8590*/  FMUL.FTZ R163, R163, R20 ;  /* 0x00000014a3a37220 */ /* 0x000fe20000410000 */
[----:B------:R-:W-:Y:S01]  /*85a0*/  MOV R159, R34 ;  /* 0x00000022009f7202 */ /* 0x000fe20000000f00 */
[----:B------:R-:W-:Y:S01]  /*85b0*/  FMUL.FTZ R164, R164, R15 ;  /* 0x0000000fa4a47220 */ /* 0x000fe20000410000 */
[----:B------:R-:W-:Y:S01]  /*85c0*/  MOV R158, R35 ;  /* 0x00000023009e7202 */ /* 0x000fe20000000f00 */
[----:B------:R-:W-:Y:S01]  /*85d0*/  FMUL.FTZ R165, R165, R15 ;  /* 0x0000000fa5a57220 */ /* 0x000fe20000410000 */
[----:B------:R-:W-:Y:S01]  /*85e0*/  HMMA.16816.F32 R32, R4, R142, R44 ;  /* 0x0000008e0420723c */ /* 0x000fe2000000182c */
[-C--:B------:R-:W-:Y:S01]  /*85f0*/  FMUL.FTZ R166, R166, R14.reuse ;  /* 0x0000000ea6a67220 */ /* 0x080fe20000410000 */
[----:B------:R-:W2:Y:S01]  /*8600*/  LDSM.16.MT88.4 R44, [R215+0xb000] ;  /* 0x00b00000d72c783b */ /* 0x000ea20000004200 */
[----:B------:R-:W-:-:S02]  /*8610*/  FMUL.FTZ R167, R167, R14 ;  /* 0x0000000ea7a77220 */ /* 0x000fc40000410000 */
[-C--:B------:R-:W-:Y:S02]  /*8620*/  FMUL.FTZ R168, R168, R15.reuse ;  /* 0x0000000fa8a87220 */ /* 0x080fe40000410000 */
[-C--:B------:R-:W-:Y:S01]  /*8630*/  FMUL.FTZ R169, R169, R15.reuse ;  /* 0x0000000fa9a97220 */ /* 0x080fe20000410000 */
[-C--:B------:R-:W-:Y:S01]  /*8640*/  HMMA.16816.F32 R160, R16, R28.reuse, R160 ;  /* 0x0000001c10a0723c */ /* 0x080fe200000018a0 */
[-C--:B------:R-:W-:Y:S02]  /*8650*/  FMUL.FTZ R170, R170, R14.reuse ;  /* 0x0000000eaaaa7220 */ /* 0x080fe40000410000 */
[----:B------:R-:W-:Y:S02]  /*8660*/  FMUL.FTZ R171, R171, R14 ;  /* 0x0000000eabab7220 */ /* 0x000fe40000410000 */
[-C--:B------:R-:W-:Y:S01]  /*8670*/  FMUL.FTZ R60, R60, R15.reuse ;  /* 0x0000000f3c3c7220 */ /* 0x080fe20000410000 */
[----:B------:R-:W-:Y:S01]  /*8680*/  MOV R157, R236 ;  /* 0x000000ec009d7202 */ /* 0x000fe20000000f00 */
        /* <DEDUP_REMOVED lines=15> */
[----:B------:R-:W-:Y:S01]  /*8780*/  MOV R211, R35 ;  /* 0x0000002300d37202 */ /* 0x000fe20000000f00 */
[-C--:B------:R-:W-:Y:S01]  /*8790*/  FMUL.FTZ R75, R75, R14.reuse ;  /* 0x0000000e4b4b7220 */ /* 0x080fe20000410000 */
[----:B-1----:R-:W-:Y:S01]  /*87a0*/  HMMA.16816.F32 R32, R4, R24, R56 ;  /* 0x000000180420723c */ /* 0x002fe20000001838 */
[----:B------:R-:W1:Y:S01]  /*87b0*/  LDSM.16.MT88.4 R56, [R218+0xb000] ;  /* 0x00b00000da38783b */ /* 0x000e620000004200 */
        /* <DEDUP_REMOVED lines=11> */
[----:B------:R-:W-:Y:S02]  /*8870*/  FMUL.FTZ R95, R95, R14 ;  /* 0x0000000e5f5f7220 */ /* 0x000fe40000410000 */
[----:B------:R-:W-:Y:S02]  /*8880*/  FMUL.FTZ R104, R104, R15 ;  /* 0x0000000f68687220 */ /* 0x000fe40000410000 */
        /* <DEDUP_REMOVED lines=8> */
[----:B------:R-:W3:Y:S01]  /*8910*/  LDSM.16.MT88.4 R32, [R217+0xb000] ;  /* 0x00b00000d920783b */ /* 0x000ee20000004200 */
        /* <DEDUP_REMOVED lines=13> */
[----:B------:R-:W-:Y:S02]  /*89f0*/  FMUL.FTZ R127, R127, R14 ;  /* 0x0000000e7f7f7220 */ /* 0x000fe40000410000 */
[-C--:B------:R-:W-:Y:S02]  /*8a00*/  FMUL.FTZ R174, R174, R20.reuse ;  /* 0x00000014aeae7220 */ /* 0x080fe40000410000 */
[-C--:B------:R-:W-:Y:S01]  /*8a10*/  FMUL.FTZ R175, R175, R20.reuse ;  /* 0x00000014afaf7220 */ /* 0x080fe20000410000 */
[----:B------:R-:W-:Y:S01]  /*8a20*/  HMMA.16816.F32 R92, R4, R46, R92 ;  /* 0x0000002e045c723c */ /* 0x000fe2000000185c */
[----:B------:R-:W-:-:S02]  /*8a30*/  FMUL.FTZ R66, R66, R20 ;  /* 0x0000001442427220 */ /* 0x000fc40000410000 */
[-C--:B------:R-:W-:Y:S02]  /*8a40*/  FMUL.FTZ R67, R67, R20.reuse ;  /* 0x0000001443437220 */ /* 0x080fe40000410000 */
[-C--:B------:R-:W-:Y:S02]  /*8a50*/  FMUL.FTZ R54, R54, R20.reuse ;  /* 0x0000001436367220 */ /* 0x080fe40000410000 */
[-C--:B------:R-:W-:Y:S01]  /*8a60*/  FMUL.FTZ R55, R55, R20.reuse ;  /* 0x0000001437377220 */ /* 0x080fe20000410000 */
[----:B-1----:R-:W-:Y:S01]  /*8a70*/  HMMA.16816.F32 R104, R4, R56, R104 ;  /* 0x000000380468723c */ /* 0x002fe20000001868 */
        /* <DEDUP_REMOVED lines=9> */
[----:B---3--:R-:W-:Y:S01]  /*8b10*/  HMMA.16816.F32 R120, R4, R32, R120 ;  /* 0x000000200478723c */ /* 0x008fe20000001878 */
        /* <DEDUP_REMOVED lines=8> */
[--C-:B------:R-:W-:Y:S01]  /*8ba0*/  FFMA.FTZ R4, R181, c[0x0][0x23c], -R8.reuse ;  /* 0x00008f00b5047a23 */ /* 0x100fe20000010808 */
[C---:B------:R-:W-:Y:S01]  /*8bb0*/  HMMA.16816.F32 R240, R16.reuse, R30, R172 ;  /* 0x0000001e10f0723c */ /* 0x040fe200000018ac */
[----:B------:R-:W-:Y:S01]  /*8bc0*/  MOV R6, R137 ;  /* 0x0000008900067202 */ /* 0x000fe20000000f00 */
[----:B------:R-:W-:Y:S01]  /*8bd0*/  FMUL.FTZ R99, R99, R20 ;  /* 0x0000001463637220 */ /* 0x000fe20000410000 */
[----:B------:R1:W-:Y:S01]  /*8be0*/  MUFU.EX2 R31, R4 ;  /* 0x00000004001f7308 */ /* 0x0003e20000000800 */
[----:B------:R-:W-:Y:S01]  /*8bf0*/  MOV R7, R132 ;  /* 0x0000008400077202 */ /* 0x000fe20000000f00 */
[----:B------:R-:W-:Y:S01]  /*8c00*/  FMUL.FTZ R116, R116, R21 ;  /* 0x0000001574747220 */ /* 0x000fe20000410000 */
[----:B------:R-:W-:Y:S01]  /*8c10*/  MOV R124, R29 ;  /* 0x0000001d007c7202 */ /* 0x000fe20000000f00 */
[----:B------:R-:W-:Y:S01]  /*8c20*/  FMUL.FTZ R117, R117, R21 ;  /* 0x0000001575757220 */ /* 0x000fe20000410000 */
[C---:B------:R-:W-:Y:S01]  /*8c30*/  HMMA.16816.F32 R228, R16.reuse, R26, R64 ;  /* 0x0000001a10e4723c */ /* 0x040fe20000001840 */
[----:B------:R-:W-:Y:S01]  /*8c40*/  MOV R5, R28 ;  /* 0x0000001c00057202 */ /* 0x000fe20000000f00 */
[----:B------:R-:W-:Y:S01]  /*8c50*/  FMUL.FTZ R118, R118, R20 ;  /* 0x0000001476767220 */ /* 0x000fe20000410000 */
[----:B------:R-:W-:Y:S01]  /*8c60*/  MOV R126, R186 ;  /* 0x000000ba007e7202 */ /* 0x000fe20000000f00 */
[----:B------:R-:W-:Y:S01]  /*8c70*/  FMUL.FTZ R119, R119, R20 ;  /* 0x0000001477777220 */ /* 0x000fe20000410000 */
[----:B------:R-:W-:Y:S01]  /*8c80*/  MOV R127, R185 ;  /* 0x000000b9007f7202 */ /* 0x000fe20000000f00 */
[-C--:B------:R-:W-:Y:S01]  /*8c90*/  FMUL.FTZ R128, R128, R21.reuse ;  /* 0x0000001580807220 */ /* 0x080fe20000410000 */
[----:B------:R-:W-:Y:S01]  /*8ca0*/  MOV R125, R184 ;  /* 0x000000b8007d7202 */ /* 0x000fe20000000f00 */
[----:B------:R-:W-:Y:S01]  /*8cb0*/  HMMA.16816.F32 R52, R16, R24, R52 ;  /* 0x000000181034723c */ /* 0x000fe20000001834 */
[----:B------:R-:W-:Y:S01]  /*8cc0*/  FMUL.FTZ R129, R129, R21 ;  /* 0x0000001581817220 */ /* 0x000fe20000410000 */
[----:B------:R-:W-:Y:S01]  /*8cd0*/  MOV R181, R6 ;  /* 0x0000000600b57202 */ /* 0x000fe20000000f00 */
[----:B-1----:R-:W-:Y:S01]  /*8ce0*/  FFMA.FTZ R4, R133, c[0x0][0x23c], -R8 ;  /* 0x00008f0085047a23 */ /* 0x002fe20000010808 */
[----:B------:R-:W-:Y:S01]  /*8cf0*/  LDSM.16.MT88.4 R172, [R215+0xa800] ;  /* 0x00a80000d7ac783b */ /* 0x000fe20000004200 */
[----:B------:R-:W-:-:S02]  /*8d00*/  FMUL.FTZ R130, R130, R20 ;  /* 0x0000001482827220 */ /* 0x000fc40000410000 */
[----:B------:R1:W2:Y:S01]  /*8d10*/  MUFU.EX2 R133, R4 ;  /* 0x0000000400857308 */ /* 0x0002a20000000800 */
[C---:B------:R-:W-:Y:S01]  /*8d20*/  HMMA.16816.F32 R236, R16.reuse, R142, R48 ;  /* 0x0000008e10ec723c */ /* 0x040fe20000001830 */
[----:B------:R-:W-:Y:S01]  /*8d30*/  FMUL.FTZ R131, R131, R20 ;  /* 0x0000001483837220 */ /* 0x000fe20000410000 */
[----:B------:R-:W-:Y:S01]  /*8d40*/  LDSM.16.MT88.4 R64, [R217+0xa800] ;  /* 0x00a80000d940783b */ /* 0x000fe20000004200 */
[-C--:B------:R-:W-:Y:S02]  /*8d50*/  FMUL.FTZ R36, R36, R21.reuse ;  /* 0x0000001524247220 */ /* 0x080fe40000410000 */
[----:B------:R-:W-:Y:S02]  /*8d60*/  FMUL.FTZ R37, R37, R21 ;  /* 0x0000001525257220 */ /* 0x000fe40000410000 */
        /* <DEDUP_REMOVED lines=9> */
[----:B-1----:R-:W-:Y:S01]  /*8e00*/  FFMA.FTZ R4, R180, c[0x0][0x23c], -R8 ;  /* 0x00008f00b4047a23 */ /* 0x002fe20000010808 */
[----:B------:R-:W-:Y:S01]  /*8e10*/  MOV R43, R158 ;  /* 0x0000009e002b7202 */ /* 0x000fe20000000f00 */
[C---:B------:R-:W-:Y:S01]  /*8e20*/  HMMA.16816.F32 R84, R16.reuse, R44, R84 ;  /* 0x0000002c1054723c */ /* 0x040fe20000001854 */
[----:B------:R-:W1:Y:S01]  /*8e30*/  LDSM.16.MT88.4 R156, [R213+0xa800] ;  /* 0x00a80000d59c783b */ /* 0x000e620000004200 */
[----:B------:R3:W-:Y:S01]  /*8e40*/  MUFU.EX2 R137, R4 ;  /* 0x0000000400897308 */ /* 0x0007e20000000800 */
[----:B------:R-:W-:Y:S01]  /*8e50*/  FMUL.FTZ R113, R113, R21 ;  /* 0x0000001571717220 */ /* 0x000fe20000410000 */
[----:B------:R-:W-:Y:S01]  /*8e60*/  MOV R180, R5 ;  /* 0x0000000500b47202 */ /* 0x000fe20000000f00 */
[----:B------:R-:W-:Y:S01]  /*8e70*/  FMUL.FTZ R114, R114, R20 ;  /* 0x0000001472727220 */ /* 0x000fe20000410000 */
[----:B------:R-:W4:Y:S01]  /*8e80*/  LDSM.16.MT88.4 R80, [R213+0xb800] ;  /* 0x00b80000d550783b */ /* 0x000f220000004200 */
[----:B------:R-:W-:Y:S01]  /*8e90*/  MOV R44, R125 ;  /* 0x0000007d002c7202 */ /* 0x000fe20000000f00 */
[----:B------:R-:W-:Y:S01]  /*8ea0*/  HMMA.16816.F32 R116, R16, R32, R116 ;  /* 0x000000201074723c */ /* 0x000fe20000001874 */
[----:B------:R-:W-:Y:S01]  /*8eb0*/  MOV R45, R126 ;  /* 0x0000007e002d7202 */ /* 0x000fe20000000f00 */
[----:B------:R-:W-:-:S02]  /*8ec0*/  FMUL.FTZ R115, R115, R20 ;  /* 0x0000001473737220 */ /* 0x000fc40000410000 */
[-C--:B------:R-:W-:Y:S02]  /*8ed0*/  FMUL.FTZ R68, R68, R21.reuse ;  /* 0x0000001544447220 */ /* 0x080fe40000410000 */
[----:B------:R-:W-:Y:S02]  /*8ee0*/  FMUL.FTZ R69, R69, R21 ;  /* 0x0000001545457220 */ /* 0x000fe40000410000 */
[C---:B------:R-:W-:Y:S01]  /*8ef0*/  HMMA.16816.F32 R32, R16.reuse, R34, R128 ;  /* 0x000000221020723c */ /* 0x040fe20000001880 */
[----:B------:R-:W-:Y:S02]  /*8f00*/  FMUL.FTZ R70, R70, R20 ;  /* 0x0000001446467220 */ /* 0x000fe40000410000 */
[----:B---3--:R-:W-:Y:S01]  /*8f10*/  FFMA.FTZ R4, R183, c[0x0][0x23c], -R8 ;  /* 0x00008f00b7047a23 */ /* 0x008fe20000010808 */
[----:B------:R-:W-:Y:S01]  /*8f20*/  MOV R183, R124 ;  /* 0x0000007c00b77202 */ /* 0x000fe20000000f00 */
[----:B------:R-:W-:Y:S02]  /*8f30*/  FMUL.FTZ R71, R71, R20 ;  /* 0x0000001447477220 */ /* 0x000fe40000410000 */
[----:B------:R3:W5:Y:S01]  /*8f40*/  MUFU.EX2 R132, R4 ;  /* 0x0000000400847308 */ /* 0x0007620000000800 */
[----:B--2---:R-:W-:Y:S01]  /*8f50*/  F2FP.PACK_AB R128, R133, R31 ;  /* 0x0000001f8580723e */ /* 0x004fe200000000ff */
[----:B------:R-:W-:Y:S01]  /*8f60*/  HMMA.16816.F32 R36, R16, R140, R36 ;  /* 0x0000008c1024723c */ /* 0x000fe20000001824 */
[----:B------:R-:W-:-:S02]  /*8f70*/  FMUL.FTZ R100, R100, R21 ;  /* 0x0000001564647220 */ /* 0x000fc40000410000 */
[----:B------:R-:W-:Y:S02]  /*8f80*/  FMUL.FTZ R101, R101, R21 ;  /* 0x0000001565657220 */ /* 0x000fe40000410000 */
[-C--:B------:R-:W-:Y:S02]  /*8f90*/  FMUL.FTZ R102, R102, R20.reuse ;  /* 0x0000001466667220 */ /* 0x080fe40000410000 */
[----:B------:R-:W-:Y:S01]  /*8fa0*/  FMUL.FTZ R103, R103, R20 ;  /* 0x0000001467677220 */ /* 0x000fe20000410000 */
[----:B------:R-:W-:Y:S01]  /*8fb0*/  HMMA.16816.F32 R140, R16, R58, R112 ;  /* 0x0000003a108c723c */ /* 0x000fe20000001870 */
[----:B------:R-:W2:Y:S01]  /*8fc0*/  LDSM.16.MT88.4 R112, [R218+0xb800] ;  /* 0x00b80000da70783b */ /* 0x000ea20000004200 */
[----:B---3--:R-:W-:Y:S01]  /*8fd0*/  FFMA.FTZ R4, R177, c[0x0][0x23c], -R2 ;  /* 0x00008f00b1047a23 */ /* 0x008fe20000010802 */
[----:B-----5:R-:W-:-:S05]  /*8fe0*/  F2FP.PACK_AB R130, R132, R137 ;  /* 0x000000898482723e */ /* 0x020fca00000000ff */
[C---:B------:R-:W-:Y:S01]  /*8ff0*/  HMMA.16816.F32 R68, R16.reuse, R40, R68 ;  /* 0x000000281044723c */ /* 0x040fe20000001844 */
[----:B------:R3:W-:Y:S06]  /*9000*/  MUFU.EX2 R27, R4 ;  /* 0x00000004001b7308 */ /* 0x0007ec0000000800 */
[----:B------:R-:W-:Y:S01]  /*9010*/  MOV R40, R210 ;  /* 0x000000d200287202 */ /* 0x000fe20000000f00 */
[----:B------:R-:W-:Y:S01]  /*9020*/  HMMA.16816.F32 R100, R16, R56, R100 ;  /* 0x000000381064723c */ /* 0x000fe20000001864 */
[----:B------:R-:W-:Y:S01]  /*9030*/  MOV R41, R209 ;  /* 0x000000d100297202 */ /* 0x000fe20000000f00 */
[----:B---3--:R-:W-:-:S04]  /*9040*/  FFMA.FTZ R4, R176, c[0x0][0x23c], -R2 ;  /* 0x00008f00b0047a23 */ /* 0x008fc80000010802 */
[----:B------:R3:W5:Y:S02]  /*9050*/  MUFU.EX2 R29, R4 ;  /* 0x00000004001d7308 */ /* 0x0007640000000800 */
[--C-:B---3--:R-:W-:Y:S01]  /*9060*/  FFMA.FTZ R4, R139, c[0x0][0x23c], -R2.reuse ;  /* 0x00008f008b047a23 */ /* 0x108fe20000010802 */
[----:B-----5:R-:W-:Y:S01]  /*9070*/  F2FP.PACK_AB R129, R29, R27 ;  /* 0x0000001b1d81723e */ /* 0x020fe200000000ff */
[----:B------:R-:W-:-:S04]  /*9080*/  FFMA.FTZ R2, R178, c[0x0][0x23c], -R2 ;  /* 0x00008f00b2027a23 */ /* 0x000fc80000010802 */
[----:B------:R-:W-:Y:S08]  /*9090*/  MUFU.EX2 R30, R4 ;  /* 0x00000004001e7308 */ /* 0x000ff00000000800 */
[----:B------:R3:W5:Y:S02]  /*90a0*/  MUFU.EX2 R28, R2 ;  /* 0x00000002001c7308 */ /* 0x0007640000000800 */
[----:B---3--:R-:W-:Y:S01]  /*90b0*/  FFMA.FTZ R2, R138, c[0x0][0x23c], -R0 ;  /* 0x00008f008a027a23 */ /* 0x008fe20000010800 */
[----:B-----5:R-:W-:-:S05]  /*90c0*/  F2FP.PACK_AB R131, R28, R30 ;  /* 0x0000001e1c83723e */ /* 0x020fca00000000ff */
[----:B------:R3:W-:Y:S02]  /*90d0*/  MUFU.EX2 R26, R2 ;  /* 0x00000002001a7308 */ /* 0x0007e40000000800 */
[C---:B-1----:R-:W-:Y:S08]  /*90e0*/  HMMA.16816.F32 R148, R128.reuse, R156, R148 ;  /* 0x0000009c8094723c */ /* 0x042ff00000001894 */
[----:B------:R-:W-:Y:S01]  /*90f0*/  HMMA.16816.F32 R160, R128, R172, R160 ;  /* 0x000000ac80a0723c */ /* 0x000fe200000018a0 */
[----:B---3--:R-:W-:-:S04]  /*9100*/  FFMA.FTZ R2, R179, c[0x0][0x23c], -R0 ;  /* 0x00008f00b3027a23 */ /* 0x008fc80000010800 */
[----:B------:R1:W3:Y:S03]  /*9110*/  MUFU.EX2 R25, R2 ;  /* 0x0000000200197308 */ /* 0x0002e60000000800 */
[----:B------:R-:W-:Y:S01]  /*9120*/  HMMA.16816.F32 R176, R16, R46, R96 ;  /* 0x0000002e10b0723c */ /* 0x000fe20000001860 */
[----:B------:R-:W5:Y:S06]  /*9130*/  LDSM.16.MT88.4 R96, [R215+0xb800] ;  /* 0x00b80000d760783b */ /* 0x000f6c0000004200 */
[----:B------:R-:W-:Y:S01]  /*9140*/  MOV R46, R127 ;  /* 0x0000007f002e7202 */ /* 0x000fe20000000f00 */
[----:B------:R-:W-:Y:S01]  /*9150*/  FFMA.FTZ R16, R252, R21, R207 ;  /* 0x00000015fc107223 */ /* 0x000fe200000100cf */
[----:B------:R-:W-:Y:S01]  /*9160*/  MOV R47, R211 ;  /* 0x000000d3002f7202 */ /* 0x000fe20000000f00 */
[----:B------:R-:W-:Y:S02]  /*9170*/  HMMA.16816.F32 R52, R128, R64, R52 ;  /* 0x000000408034723c */ /* 0x000fe40000001834 */
[----:B------:R-:W-:-:S02]  /*9180*/  FADD.FTZ R16, R206, R16 ;  /* 0x00000010ce107221 */ /* 0x000fc40000010000 */
[--C-:B-1----:R-:W-:Y:S01]  /*9190*/  FFMA.FTZ R2, R182, c[0x0][0x23c], -R0.reuse ;  /* 0x00008f00b6027a23 */ /* 0x102fe20000010800 */
[----:B---3--:R-:W-:Y:S01]  /*91a0*/  F2FP.PACK_AB R124, R25, R26 ;  /* 0x0000001a197c723e */ /* 0x008fe200000000ff */
[----:B------:R-:W-:Y:S01]  /*91b0*/  FFMA.FTZ R0, R189, c[0x0][0x23c], -R0 ;  /* 0x00008f00bd007a23 */ /* 0x000fe20000010800 */
[----:B------:R-:W-:Y:S01]  /*91c0*/  MOV R182, R7 ;  /* 0x0000000700b67202 */ /* 0x000fe20000000f00 */
[----:B------:R1:W-:Y:S01]  /*91d0*/  MUFU.EX2 R24, R2 ;  /* 0x0000000200187308 */ /* 0x0003e20000000800 */
[----:B------:R-:W3:Y:S01]  /*91e0*/  LDSM.16.MT88.4 R4, [R217+0xb800] ;  /* 0x00b80000d904783b */ /* 0x000ee20000004200 */
[C---:B----4-:R-:W-:Y:S06]  /*91f0*/  HMMA.16816.F32 R68, R128.reuse, R80, R68 ;  /* 0x000000508044723c */ /* 0x050fec0000001844 */
[----:B------:R4:W4:Y:S02]  /*9200*/  MUFU.EX2 R23, R0 ;  /* 0x0000000000177308 */ /* 0x0009240000000800 */
[----:B--2---:R-:W-:Y:S01]  /*9210*/  HMMA.16816.F32 R100, R128, R112, R100 ;  /* 0x000000708064723c */ /* 0x004fe20000001864 */
[----:B-1----:R-:W-:-:S06]  /*9220*/  FFMA.FTZ R2, R191, c[0x0][0x23c], -R13 ;  /* 0x00008f00bf027a23 */ /* 0x002fcc000001080d */
[----:B------:R-:W-:Y:S01]  /*9230*/  MUFU.EX2 R2, R2 ;  /* 0x0000000200027308 */ /* 0x000fe20000000800 */
[----:B-----5:R-:W-:Y:S01]  /*9240*/  HMMA.16816.F32 R84, R128, R96, R84 ;  /* 0x000000608054723c */ /* 0x020fe20000001854 */
[----:B----4-:R-:W-:Y:S01]  /*9250*/  FFMA.FTZ R0, R188, c[0x0][0x23c], -R13 ;  /* 0x00008f00bc007a23 */ /* 0x010fe2000001080d */
[----:B------:R-:W-:-:S05]  /*9260*/  F2FP.PACK_AB R126, R23, R24 ;  /* 0x00000018177e723e */ /* 0x000fca00000000ff */
[----:B------:R1:W-:Y:S01]  /*9270*/  MUFU.EX2 R22, R0 ;  /* 0x0000000000167308 */ /* 0x0003e20000000800 */
[----:B---3--:R-:W-:Y:S01]  /*9280*/  HMMA.16816.F32 R116, R128, R4, R116 ;  /* 0x000000048074723c */ /* 0x008fe20000001874 */
[----:B-1----:R-:W-:-:S06]  /*9290*/  FFMA.FTZ R0, R190, c[0x0][0x23c], -R13 ;  /* 0x00008f00be007a23 */ /* 0x002fcc000001080d */
[----:B------:R1:W2:Y:S02]  /*92a0*/  MUFU.EX2 R8, R0 ;  /* 0x0000000000087308 */ /* 0x0002a40000000800 */
[----:B-1----:R-:W-:Y:S01]  /*92b0*/  FFMA.FTZ R0, R192, c[0x0][0x23c], -R13 ;  /* 0x00008f00c0007a23 */ /* 0x002fe2000001080d */
[----:B--2---:R-:W-:Y:S01]  /*92c0*/  F2FP.PACK_AB R125, R8, R22 ;  /* 0x00000016087d723e */ /* 0x004fe200000000ff */
[----:B------:R-:W-:-:S04]  /*92d0*/  FFMA.FTZ R13, R251, R20, R202 ;  /* 0x00000014fb0d7223 */ /* 0x000fc800000100ca */
[----:B------:R-:W1:Y:S02]  /*92e0*/  MUFU.EX2 R0, R0 ;  /* 0x0000000000007308 */ /* 0x000e640000000800 */
[----:B-1----:R-:W-:-:S07]  /*92f0*/  F2FP.PACK_AB R127, R2, R0 ;  /* 0x00000000027f723e */ /* 0x002fce00000000ff */
[C---:B------:R-:W-:Y:S08]  /*9300*/  HMMA.16816.F32 R144, R124.reuse, R156, R144 ;  /* 0x0000009c7c90723c */ /* 0x040ff00000001890 */
[-C--:B------:R-:W-:Y:S08]  /*9310*/  HMMA.16816.F32 R152, R124, R158.reuse, R152 ;  /* 0x0000009e7c98723c */ /* 0x080ff00000001898 */
[----:B------:R-:W-:Y:S01]  /*9320*/  HMMA.16816.F32 R156, R128, R158, R48 ;  /* 0x0000009e809c723c */ /* 0x000fe20000001830 */
[----:B------:R-:W1:Y:S07]  /*9330*/  LDSM.16.MT88.4 R48, [R218+0xa800] ;  /* 0x00a80000da30783b */ /* 0x000e6e0000004200 */
[C---:B------:R-:W-:Y:S07]  /*9340*/  HMMA.16816.F32 R120, R124.reuse, R4, R120 ;  /* 0x000000047c78723c */ /* 0x040fee0000001878 */
[----:B------:R-:W-:Y:S01]  /*9350*/  FFMA.FTZ R5, R250, R15, R198 ;  /* 0x0000000ffa057223 */ /* 0x000fe200000100c6 */
[----:B------:R-:W-:Y:S01]  /*9360*/  HMMA.16816.F32 R164, R124, R172, R164 ;  /* 0x000000ac7ca4723c */ /* 0x000fe200000018a4 */
[----:B------:R-:W-:-:S02]  /*9370*/  FFMA.FTZ R4, R249, R14, R193 ;  /* 0x0000000ef9047223 */ /* 0x000fc400000100c1 */
[----:B------:R-:W-:Y:S02]  /*9380*/  FADD.FTZ R15, R201, R13 ;  /* 0x0000000dc90f7221 */ /* 0x000fe40000010000 */
[----:B------:R-:W-:Y:S02]  /*9390*/  FADD.FTZ R14, R197, R5 ;  /* 0x00000005c50e7221 */ /* 0x000fe40000010000 */
[----:B------:R-:W-:Y:S01]  /*93a0*/  FADD.FTZ R13, R194, R4 ;  /* 0x00000004c20d7221 */ /* 0x000fe20000010000 */
[----:B------:R-:W-:Y:S01]  /*93b0*/  HMMA.16816.F32 R168, R124, R174, R168 ;  /* 0x000000ae7ca8723c */ /* 0x000fe200000018a8 */
[----:B------:R-:W-:Y:S02]  /*93c0*/  FADD.FTZ R5, R203, R15 ;  /* 0x0000000fcb057221 */ /* 0x000fe40000010000 */
[----:B------:R-:W-:-:S05]  /*93d0*/  FADD.FTZ R4, R199, R14 ;  /* 0x0000000ec7047221 */ /* 0x000fca0000010000 */
[C---:B------:R-:W-:Y:S08]  /*93e0*/  HMMA.16816.F32 R56, R124.reuse, R64, R180 ;  /* 0x000000407c38723c */ /* 0x040ff000000018b4 */
[C---:B------:R-:W-:Y:S08]  /*93f0*/  HMMA.16816.F32 R60, R124.reuse, R66, R60 ;  /* 0x000000427c3c723c */ /* 0x040ff0000000183c */
        /* <DEDUP_REMOVED lines=39> */
[----:B------:R-:W-:Y:S05]  /*9670*/  @!P0 BRA `(.L_x_934) ;  /* 0x0000597000008947 */ /* 0x000fea0003800000 */
[----:B------:R-:W2:Y:S01]  /*9680*/  LDL.64 R210, [R1+0x30] ;  /* 0x0000300001d27983 */ /* 0x000ea20000100a00 */
[----:B------:R-:W-:Y:S01]  /*9690*/  UIADD3 UR4, UR8, -0x2, URZ ;  /* 0xfffffffe08047890 */ /* 0x000fe2000fffe03f */
[----:B------:R-:W-:-:S04]  /*96a0*/  DEPBAR.LE SB0, 0x0 ;  /* 0x000080000000791a */ /* 0x000fc80000000000 */
[----:B------:R-:W-:Y:S01]  /*96b0*/  UIADD3 UR5, UP0, -UR6, 0x80, URZ ;  /* 0x0000008006057890 */ /* 0x000fe2000ff1e13f */
[----:B------:R-:W-:-:S03]  /*96c0*/  MOV R0, UR4 ;  /* 0x0000000400007c02 */ /* 0x000fc60008000f00 */
[----:B------:R-:W-:Y:S02]  /*96d0*/  UIADD3.X UR4, URZ, ~UR9, URZ, UP0, !UPT ;  /* 0x800000093f047290 */ /* 0x000fe400087fe43f */
[----:B------:R-:W-:Y:S01]  /*96e0*/  UISETP.NE.AND UP0, UPT, UR8, 0x4, UPT ;  /* 0x000000040800788c */ /* 0x000fe2000bf05270 */
[----:B------:R-:W-:Y:S01]  /*96f0*/  BAR.SYNC.DEFER_BLOCKING 0x0 ;  /* 0x0000000000007b1d */ /* 0x000fe20000010000 */
[----:B--2---:R-:W-:-:S05]  /*9700*/  MOV R2, R210 ;  /* 0x000000d200027202 */ /* 0x004fca0000000f00 */
[----:B------:R-:W-:-:S05]  /*9710*/  IMAD R0, R0, UR24, R2 ;  /* 0x0000001800007c24 */ /* 0x000fca000f8e0202 */
[----:B------:R-:W-:-:S04]  /*9720*/  LEA R0, R0, c[0x0][0x170], 0x1 ;  /* 0x00005c0000007a11 */ /* 0x000fc800078e08ff */
[----:B------:R-:W-:Y:S02]  /*9730*/  IADD3 R4, -R248, UR24, R0 ;  /* 0x00000018f8047c10 */ /* 0x000fe4000fffe100 */
[----:B------:R-:W-:Y:S02]  /*9740*/  IADD3 R0, R0, -UR6, RZ ;  /* 0x8000000600007c10 */ /* 0x000fe4000fffe0ff */
[----:B------:R-:W-:Y:S02]  /*9750*/  IADD3 R236, P1, R4, -UR6, RZ ;  /* 0x8000000604ec7c10 */ /* 0x000fe4000ff3e0ff */
[C---:B------:R-:W-:Y:S02]  /*9760*/  IADD3 R238, P3, R0.reuse, -UR6, RZ ;  /* 0x8000000600ee7c10 */ /* 0x040fe4000ff7e0ff */
[----:B------:R-:W-:Y:S02]  /*9770*/  IADD3 R6, P2, R0, UR5, RZ ;  /* 0x0000000500067c10 */ /* 0x000fe4000ff5e0ff */
[----:B------:R-:W-:-:S02]  /*9780*/  IADD3 R4, P0, R4, UR5, RZ ;  /* 0x0000000504047c10 */ /* 0x000fc4000ff1e0ff */
[C---:B------:R-:W-:Y:S02]  /*9790*/  IADD3.X R239, R233.reuse, ~UR9, RZ, P3, !PT ;  /* 0x80000009e9ef7c10 */ /* 0x040fe40009ffe4ff */
[----:B------:R-:W-:Y:S02]  /*97a0*/  IADD3.X R7, R233, UR4, RZ, P2, !PT ;  /* 0x00000004e9077c10 */ /* 0x000fe400097fe4ff */
[C---:B------:R-:W-:Y:S01]  /*97b0*/  IADD3.X R237, R235.reuse, ~UR9, RZ, P1, !PT ;  /* 0x80000009ebed7c10 */ /* 0x040fe20008ffe4ff */
[----:B------:R-:W-:Y:S01]  /*97c0*/  @!PT LDS RZ, [RZ] ;  /* 0x00000000fffff984 */ /* 0x000fe20000000800 */
[----:B------:R-:W-:Y:S01]  /*97d0*/  @!PT LDS RZ, [RZ] ;  /* 0x00000000fffff984 */ /* 0x000fe20000000800 */
[----:B------:R-:W-:Y:S01]  /*97e0*/  @!PT LDS RZ, [RZ] ;  /* 0x00000000fffff984 */ /* 0x000fe20000000800 */
[----:B------:R1:W-:Y:S01]  /*97f0*/  LDGSTS.E.BYPASS.LTC128B.128 [R227+0xa000], [R238.64] ;  /* 0x0a000000eee37fae */ /* 0x0003e2000b901d52 */
[----:B------:R-:W-:Y:S02]  /*9800*/  IADD3.X R5, R235, UR4, RZ, P0, !PT ;  /* 0x00000004eb057c10 */ /* 0x000fe400087fe4ff */
[----:B------:R-:W-:Y:S01]  /*9810*/  PLOP3.LUT P0, PT, PT, PT, UP0, 0x80, 0x0 ;  /* 0x000000000000781c */ /* 0x000fe20003f0f008 */
[----:B------:R2:W-:Y:S04]  /*9820*/  LDGSTS.E.BYPASS.LTC128B.128 [R227+0xb000], [R6.64] ;  /* 0x0b00000006e37fae */ /* 0x0005e8000b901d52 */
[----:B------:R1:W-:Y:S04]  /*9830*/  LDGSTS.E.BYPASS.LTC128B.128 [R227+0xa800], [R236.64] ;  /* 0x0a800000ece37fae */ /* 0x0003e8000b901d52 */
[----:B------:R2:W-:Y:S04]  /*9840*/  LDGSTS.E.BYPASS.LTC128B.128 [R227+0xb800], [R4.64] ;  /* 0x0b80000004e37fae */ /* 0x0005e8000b901d52 */
[----:B------:R-:W-:Y:S04]  /*9850*/  LDSM.16.M88.4 R32, [R212+0x8000] ;  /* 0x00800000d420783b */ /* 0x000fe80000000200 */
[----:B------:R-:W3:Y:S04]  /*9860*/  LDSM.16.M88.4 R16, [R214+0x2000] ;  /* 0x00200000d610783b */ /* 0x000ee80000000200 */
[----:B------:R-:W4:Y:S04]  /*9870*/  LDSM.16.M88.4 R28, [R212+0x8800] ;  /* 0x00880000d41c783b */ /* 0x000f280000000200 */
[----:B------:R-:W5:Y:S04]  /*9880*/  LDSM.16.M88.4 R20, [R214] ;  /* 0x00000000d614783b */ /* 0x000f680000000200 */
[----:B------:R-:W-:Y:S04]  /*9890*/  LDSM.16.M88.4 R176, [R223] ;  /* 0x00000000dfb0783b */ /* 0x000fe80000000200 */
[----:B------:R-:W-:Y:S04]  /*98a0*/  LDSM.16.M88.4 R140, [R226] ;  /* 0x00000000e28c783b */ /* 0x000fe80000000200 */
[----:B--2---:R-:W2:Y:S04]  /*98b0*/  LDSM.16.M88.4 R4, [R216+0x2000] ;  /* 0x00200000d804783b */ /* 0x004ea80000000200 */
[----:B------:R-:W1:Y:S04]  /*98c0*/  LDSM.16.M88.4 R24, [R216] ;  /* 0x00000000d818783b */ /* 0x000e680000000200 */
[----:B------:R-:W0:Y:S01]  /*98d0*/  LDGDEPBAR ;  /* 0x00000000000079af */ /* 0x000e220000000000 */
[C---:B---3--:R-:W-:Y:S08]  /*98e0*/  HMMA.16816.F32 R188, R16.reuse, R32, RZ ;  /* 0x0000002010bc723c */ /* 0x048ff000000018ff */
[C---:B----4-:R-:W-:Y:S08]  /*98f0*/  HMMA.16816.F32 R180, R16.reuse, R28, RZ ;  /* 0x0000001c10b4723c */ /* 0x050ff000000018ff */
[C---:B------:R-:W-:Y:S08]  /*9900*/  HMMA.16816.F32 R184, R16.reuse, R34, RZ ;  /* 0x0000002210b8723c */ /* 0x040ff000000018ff */
[----:B------:R-:W-:Y:S08]  /*9910*/  HMMA.16816.F32 R16, R16, R30, RZ ;  /* 0x0000001e1010723c */ /* 0x000ff000000018ff */
[C---:B-----5:R-:W-:Y:S08]  /*9920*/  HMMA.16816.F32 R196, R20.reuse, R32, RZ ;  /* 0x0000002014c4723c */ /* 0x060ff000000018ff */
[----:B------:R-:W-:Y:S01]  /*9930*/  HMMA.16816.F32 R208, R20, R34, RZ ;  /* 0x0000002214d0723c */ /* 0x000fe200000018ff */
[----:B------:R-:W-:Y:S07]  /*9940*/  LDSM.16.M88.4 R32, [R221+0x8800] ;  /* 0x00880000dd20783b */ /* 0x000fee0000000200 */
[----:B--2---:R-:W-:Y:S08]  /*9950*/  HMMA.16816.F32 R204, R4, R178, R184 ;  /* 0x000000b204cc723c */ /* 0x004ff000000018b8 */
[C---:B------:R-:W-:Y:S08]  /*9960*/  HMMA.16816.F32 R192, R20.reuse, R28, RZ ;  /* 0x0000001c14c0723c */ /* 0x040ff000000018ff */
[----:B------:R-:W-:Y:S01]  /*9970*/  HMMA.16816.F32 R200, R20, R30, RZ ;  /* 0x0000001e14c8723c */ /* 0x000fe200000018ff */
[----:B------:R-:W-:Y:S07]  /*9980*/  LDSM.16.M88.4 R20, [R221+0x8000] ;  /* 0x00800000dd14783b */ /* 0x000fee0000000200 */
[C---:B------:R-:W-:Y:S08]  /*9990*/  HMMA.16816.F32 R232, R4.reuse, R176, R188 ;  /* 0x000000b004e8723c */ /* 0x040ff000000018bc */
[C---:B------:R-:W-:Y:S08]  /*99a0*/  HMMA.16816.F32 R228, R4.reuse, R140, R180 ;  /* 0x0000008c04e4723c */ /* 0x040ff000000018b4 */
[----:B------:R-:W-:Y:S01]  /*99b0*/  HMMA.16816.F32 R184, R4, R142, R16 ;  /* 0x0000008e04b8723c */ /* 0x000fe20000001810 */
[----:B------:R-:W2:Y:S04]  /*99c0*/  LDSM.16.M88.4 R4, [R222+0x2000] ;  /* 0x00200000de04783b */ /* 0x000ea80000000200 */
[----:B------:R-:W3:Y:S03]  /*99d0*/  LDSM.16.M88.4 R16, [R222] ;  /* 0x00000000de10783b */ /* 0x000ee60000000200 */
[C---:B-1----:R-:W-:Y:S08]  /*99e0*/  HMMA.16816.F32 R28, R24.reuse, R176, R196 ;  /* 0x000000b0181c723c */ /* 0x042ff000000018c4 */
[C---:B------:R-:W-:Y:S08]  /*99f0*/  HMMA.16816.F32 R180, R24.reuse, R178, R208 ;  /* 0x000000b218b4723c */ /* 0x040ff000000018d0 */
[C---:B------:R-:W-:Y:S08]  /*9a00*/  HMMA.16816.F32 R188, R24.reuse, R140, R192 ;  /* 0x0000008c18bc723c */ /* 0x040ff000000018c0 */
[----:B------:R-:W-:Y:S01]  /*9a10*/  HMMA.16816.F32 R176, R24, R142, R200 ;  /* 0x0000008e18b0723c */ /* 0x000fe200000018c8 */
[----:B------:R-:W-:Y:S04]  /*9a20*/  LDSM.16.M88.4 R24, [R220+0x2000] ;  /* 0x00200000dc18783b */ /* 0x000fe80000000200 */
[----:B------:R-:W1:Y:S03]  /*9a30*/  LDSM.16.M88.4 R140, [R219] ;  /* 0x00000000db8c783b */ /* 0x000e660000000200 */
[----:B--2---:R-:W-:Y:S08]  /*9a40*/  HMMA.16816.F32 R204, R4, R22, R204 ;  /* 0x0000001604cc723c */ /* 0x004ff000000018cc */
[-C--:B---3--:R-:W-:Y:S01]  /*9a50*/  HMMA.16816.F32 R200, R16, R20.reuse, R28 ;  /* 0x0000001410c8723c */ /* 0x088fe2000000181c */
[----:B------:R-:W2:Y:S07]  /*9a60*/  LDSM.16.M88.4 R28, [R219+0x800] ;  /* 0x00080000db1c783b */ /* 0x000eae0000000200 */
[C---:B------:R-:W-:Y:S08]  /*9a70*/  HMMA.16816.F32 R196, R4.reuse, R20, R232 ;  /* 0x0000001404c4723c */ /* 0x040ff000000018e8 */
[C---:B------:R-:W-:Y:S08]  /*9a80*/  HMMA.16816.F32 R228, R4.reuse, R32, R228 ;  /* 0x0000002004e4723c */ /* 0x040ff000000018e4 */
[----:B------:R-:W-:Y:S01]  /*9a90*/  HMMA.16816.F32 R208, R4, R34, R184 ;  /* 0x0000002204d0723c */ /* 0x000fe200000018b8 */
[----:B------:R-:W3:Y:S04]  /*9aa0*/  LDSM.16.M88.4 R4, [R220] ;  /* 0x00000000dc04783b */ /* 0x000ee80000000200 */
[----:B------:R-:W-:Y:S03]  /*9ab0*/  LDSM.16.M88.4 R184, [R212+0x9000] ;  /* 0x00900000d4b8783b */ /* 0x000fe60000000200 */
[C---:B------:R-:W-:Y:S01]  /*9ac0*/  HMMA.16816.F32 R192, R16.reuse, R22, R180 ;  /* 0x0000001610c0723c */ /* 0x040fe200000018b4 */
[----:B------:R-:W4:Y:S07]  /*9ad0*/  LDSM.16.M88.4 R20, [R214+0x6000] ;  /* 0x00600000d614783b */ /* 0x000f2e0000000200 */
[C---:B------:R-:W-:Y:S08]  /*9ae0*/  HMMA.16816.F32 R188, R16.reuse, R32, R188 ;  /* 0x0000002010bc723c */ /* 0x040ff000000018bc */
[----:B------:R-:W-:Y:S01]  /*9af0*/  HMMA.16816.F32 R180, R16, R34, R176 ;  /* 0x0000002210b4723c */ /* 0x000fe200000018b0 */
[----:B------:R-:W5:Y:S07]  /*9b00*/  LDSM.16.M88.4 R176, [R212+0x9800] ;  /* 0x00980000d4b0783b */ /* 0x000f6e0000000200 */
[C---:B-1----:R-:W-:Y:S08]  /*9b10*/  HMMA.16816.F32 R16, R24.reuse, R142, R204 ;  /* 0x0000008e1810723c */ /* 0x042ff000000018cc */
[C---:B------:R-:W-:Y:S08]  /*9b20*/  HMMA.16816.F32 R32, R24.reuse, R140, R196 ;  /* 0x0000008c1820723c */ /* 0x040ff000000018c4 */
[----:B--2---:R-:W-:Y:S08]  /*9b30*/  HMMA.16816.F32 R196, R24, R28, R228 ;  /* 0x0000001c18c4723c */ /* 0x004ff000000018e4 */
[C---:B---3--:R-:W-:Y:S08]  /*9b40*/  HMMA.16816.F32 R232, R4.reuse, R140, R200 ;  /* 0x0000008c04e8723c */ /* 0x048ff000000018c8 */
        /* <DEDUP_REMOVED lines=44> */
[----:B------:R-:W-:Y:S04]  /*9e10*/  HMMA.16816.F32 R176, R16, R142, R176 ;  /* 0x0000008e10b0723c */ /* 0x000fe800000018b0 */
[----:B------:R-:W2:Y:S04]  /*9e20*/  MUFU.TANH R198, R30 ;  /* 0x0000001e00c67308 */ /* 0x000ea80000002400 */
[----:B------:R-:W-:Y:S01]  /*9e30*/  HMMA.16816.F32 R24, R24, R34, R200 ;  /* 0x000000221818723c */ /* 0x000fe200000018c8 */
[----:B------:R-:W-:Y:S02]  /*9e40*/  FMUL.FTZ R184, R184, c[0x0][0x2ec] ;  /* 0x0000bb00b8b87a20 */ /* 0x000fe40000410000 */
[----:B------:R-:W-:Y:S01]  /*9e50*/  FMUL.FTZ R185, R185, c[0x0][0x2ec] ;  /* 0x0000bb00b9b97a20 */ /* 0x000fe20000410000 */
[----:B------:R3:W4:Y:S01]  /*9e60*/  MUFU.TANH R197, R31 ;  /* 0x0000001f00c57308 */ /* 0x0007220000002400 */
[----:B------:R-:W-:-:S02]  /*9e70*/  FMUL.FTZ R186, R186, c[0x0][0x2ec] ;  /* 0x0000bb00baba7a20 */ /* 0x000fc40000410000 */
[----:B------:R-:W-:Y:S01]  /*9e80*/  FMUL.FTZ R187, R187, c[0x0][0x2ec] ;  /* 0x0000bb00bbbb7a20 */ /* 0x000fe20000410000 */
[----:B------:R-:W-:Y:S04]  /*9e90*/  HMMA.16816.F32 R140, R4, R142, R192 ;  /* 0x0000008e048c723c */ /* 0x000fe800000018c0 */
[----:B------:R-:W1:Y:S04]  /*9ea0*/  MUFU.TANH R193, R184 ;  /* 0x000000b800c17308 */ /* 0x000e680000002400 */
[----:B------:R-:W-:Y:S01]  /*9eb0*/  HMMA.16816.F32 R188, R20, R32, R208 ;  /* 0x0000002014bc723c */ /* 0x000fe200000018d0 */
[----:B------:R-:W-:-:S02]  /*9ec0*/  FMUL.FTZ R177, R177, c[0x0][0x2ec] ;  /* 0x0000bb00b1b17a20 */ /* 0x000fc40000410000 */
[----:B------:R-:W-:Y:S01]  /*9ed0*/  FMUL.FTZ R178, R178, c[0x0][0x2ec] ;  /* 0x0000bb00b2b27a20 */ /* 0x000fe20000410000 */
[----:B---3--:R-:W3:Y:S01]  /*9ee0*/  LDSM.16.M88.4 R28, [R219+0x1800] ;  /* 0x00180000db1c783b */ /* 0x008ee20000000200 */
[----:B------:R-:W-:Y:S01]  /*9ef0*/  FMUL.FTZ R179, R179, c[0x0][0x2ec] ;  /* 0x0000bb00b3b37a20 */ /* 0x000fe20000410000 */
[----:B------:R-:W1:Y:S01]  /*9f00*/  MUFU.TANH R192, R185 ;  /* 0x000000b900c07308 */ /* 0x000e620000002400 */
[----:B------:R-:W-:Y:S01]  /*9f10*/  FMUL.FTZ R139, R176, c[0x0][0x2ec] ;  /* 0x0000bb00b08b7a20 */ /* 0x000fe20000410000 */
[----:B------:R-:W-:Y:S01]  /*9f20*/  HMMA.16816.F32 R20, R20, R34, R228 ;  /* 0x000000221414723c */ /* 0x000fe200000018e4 */
[----:B------:R-:W-:-:S05]  /*9f30*/  DEPBAR.LE SB0, 0x0 ;  /* 0x000080000000791a */ /* 0x000fca0000000000 */
[----:B------:R-:W1:Y:S02]  /*9f40*/  MUFU.TANH R194, R186 ;  /* 0x000000ba00c27308 */ /* 0x000e640000002400 */
[----:B------:R-:W-:Y:S02]  /*9f50*/  FMUL.FTZ R140, R140, c[0x0][0x2ec] ;  /* 0x0000bb008c8c7a20 */ /* 0x000fe40000410000 */
[----:B------:R-:W-:Y:S02]  /*9f60*/  FMUL.FTZ R141, R141, c[0x0][0x2ec] ;  /* 0x0000bb008d8d7a20 */ /* 0x000fe40000410000 */
[----:B------:R-:W-:Y:S02]  /*9f70*/  FMUL.FTZ R142, R142, c[0x0][0x2ec] ;  /* 0x0000bb008e8e7a20 */ /* 0x000fe40000410000 */
[----:B------:R-:W1:Y:S01]  /*9f80*/  MUFU.TANH R184, R177 ;  /* 0x000000b100b87308 */ /* 0x000e620000002400 */
[----:B------:R-:W-:-:S07]  /*9f90*/  FMUL.FTZ R143, R143, c[0x0][0x2ec] ;  /* 0x0000bb008f8f7a20 */ /* 0x000fce0000410000 */
[----:B------:R-:W1:Y:S08]  /*9fa0*/  MUFU.TANH R185, R178 ;  /* 0x000000b200b97308 */ /* 0x000e700000002400 */
[----:B------:R3:W1:Y:S08]  /*9fb0*/  MUFU.TANH R186, R179 ;  /* 0x000000b300ba7308 */ /* 0x0006700000002400 */
[----:B------:R-:W1:Y:S01]  /*9fc0*/  MUFU.TANH R195, R187 ;  /* 0x000000bb00c37308 */ /* 0x000e620000002400 */
[C---:B---3--:R-:W-:Y:S07]  /*9fd0*/  HMMA.16816.F32 R176, R16.reuse, R28, R180 ;  /* 0x0000001c10b0723c */ /* 0x048fee00000018b4 */
[----:B------:R-:W3:Y:S01]  /*9fe0*/  MUFU.TANH R180, R140 ;  /* 0x0000008c00b47308 */ /* 0x000ee20000002400 */
[----:B------:R-:W-:Y:S07]  /*9ff0*/  HMMA.16816.F32 R16, R16, R30, R24 ;  /* 0x0000001e1010723c */ /* 0x000fee0000001818 */
[----:B------:R-:W1:Y:S08]  /*a000*/  MUFU.TANH R182, R141 ;  /* 0x0000008d00b67308 */ /* 0x000e700000002400 */
[----:B------:R-:W1:Y:S01]  /*a010*/  MUFU.TANH R183, R142 ;  /* 0x0000008e00b77308 */ /* 0x000e620000002400 */
[----:B------:R-:W-:-:S07]  /*a020*/  FMUL.FTZ R14, R176, c[0x0][0x2ec] ;  /* 0x0000bb00b00e7a20 */ /* 0x000fce0000410000 */
[----:B------:R5:W1:Y:S01]  /*a030*/  MUFU.TANH R187, R143 ;  /* 0x0000008f00bb7308 */ /* 0x000a620000002400 */
[----:B------:R-:W-:Y:S02]  /*a040*/  FMUL.FTZ R33, R177, c[0x0][0x2ec] ;  /* 0x0000bb00b1217a20 */ /* 0x000fe40000410000 */
[----:B------:R-:W-:Y:S02]  /*a050*/  FMUL.FTZ R138, R178, c[0x0][0x2ec] ;  /* 0x0000bb00b28a7a20 */ /* 0x000fe40000410000 */
[----:B------:R-:W-:Y:S02]  /*a060*/  FMUL.FTZ R35, R179, c[0x0][0x2ec] ;  /* 0x0000bb00b3237a20 */ /* 0x000fe40000410000 */
[----:B------:R-:W-:Y:S01]  /*a070*/  FMUL.FTZ R16, R16, c[0x0][0x2ec] ;  /* 0x0000bb0010107a20 */ /* 0x000fe20000410000 */
[----:B------:R-:W1:Y:S01]  /*a080*/  MUFU.TANH R15, R15 ;  /* 0x0000000f000f7308 */ /* 0x000e620000002400 */
[C---:B-----5:R-:W-:Y:S07]  /*a090*/  HMMA.16816.F32 R140, R4.reuse, R28, R188 ;  /* 0x0000001c048c723c */ /* 0x060fee00000018bc */
[----:B------:R-:W1:Y:S01]  /*a0a0*/  MUFU.TANH R139, R139 ;  /* 0x0000008b008b7308 */ /* 0x000e620000002400 */
[----:B------:R-:W-:Y:S07]  /*a0b0*/  HMMA.16816.F32 R4, R4, R30, R20 ;  /* 0x0000001e0404723c */ /* 0x000fee0000001814 */
[----:B------:R5:W1:Y:S08]  /*a0c0*/  MUFU.TANH R20, R16 ;  /* 0x0000001000147308 */ /* 0x000a700000002400 */
[----:B------:R-:W1:Y:S01]  /*a0d0*/  MUFU.TANH R14, R14 ;  /* 0x0000000e000e7308 */ /* 0x000e620000002400 */
[----:B------:R-:W-:-:S07]  /*a0e0*/  FMUL.FTZ R133, R140, c[0x0][0x2ec] ;  /* 0x0000bb008c857a20 */ /* 0x000fce0000410000 */
[----:B------:R-:W1:Y:S01]  /*a0f0*/  MUFU.TANH R33, R33 ;  /* 0x0000002100217308 */ /* 0x000e620000002400 */
[----:B-----5:R-:W-:Y:S02]  /*a100*/  FMUL.FTZ R16, R17, c[0x0][0x2ec] ;  /* 0x0000bb0011107a20 */ /* 0x020fe40000410000 */
[----:B------:R-:W-:Y:S02]  /*a110*/  FMUL.FTZ R137, R141, c[0x0][0x2ec] ;  /* 0x0000bb008d897a20 */ /* 0x000fe40000410000 */
[----:B------:R-:W-:Y:S02]  /*a120*/  FMUL.FTZ R17, R18, c[0x0][0x2ec] ;  /* 0x0000bb0012117a20 */ /* 0x000fe40000410000 */
[----:B------:R-:W-:Y:S01]  /*a130*/  FMUL.FTZ R140, R142, c[0x0][0x2ec] ;  /* 0x0000bb008e8c7a20 */ /* 0x000fe20000410000 */
[----:B------:R-:W1:Y:S01]  /*a140*/  MUFU.TANH R138, R138 ;  /* 0x0000008a008a7308 */ /* 0x000e620000002400 */
[----:B------:R-:W-:Y:S02]  /*a150*/  FMUL.FTZ R141, R143, c[0x0][0x2ec] ;  /* 0x0000bb008f8d7a20 */ /* 0x000fe40000410000 */
[----:B------:R-:W-:-:S02]  /*a160*/  FMUL.FTZ R18, R19, c[0x0][0x2ec] ;  /* 0x0000bb0013127a20 */ /* 0x000fc40000410000 */
[----:B------:R-:W-:Y:S02]  /*a170*/  FMUL.FTZ R4, R4, c[0x0][0x2ec] ;  /* 0x0000bb0004047a20 */ /* 0x000fe40000410000 */
[----:B------:R-:W-:Y:S01]  /*a180*/  FMUL.FTZ R5, R5, c[0x0][0x2ec] ;  /* 0x0000bb0005057a20 */ /* 0x000fe20000410000 */
[----:B------:R-:W1:Y:S01]  /*a190*/  MUFU.TANH R35, R35 ;  /* 0x0000002300237308 */ /* 0x000e620000002400 */
[----:B------:R-:W-:Y:S02]  /*a1a0*/  FMUL.FTZ R6, R6, c[0x0][0x2ec] ;  /* 0x0000bb0006067a20 */ /* 0x000fe40000410000 */
[----:B------:R-:W-:-:S05]  /*a1b0*/  FMUL.FTZ R7, R7, c[0x0][0x2ec] ;  /* 0x0000bb0007077a20 */ /* 0x000fca0000410000 */
[----:B------:R-:W1:Y:S08]  /*a1c0*/  MUFU.TANH R133, R133 ;  /* 0x0000008500857308 */ /* 0x000e700000002400 */
[----:B------:R-:W1:Y:S08]  /*a1d0*/  MUFU.TANH R137, R137 ;  /* 0x0000008900897308 */ /* 0x000e700000002400 */
[----:B------:R-:W1:Y:S08]  /*a1e0*/  MUFU.TANH R140, R140 ;  /* 0x0000008c008c7308 */ /* 0x000e700000002400 */
[----:B------:R-:W1:Y:S08]  /*a1f0*/  MUFU.TANH R141, R141 ;  /* 0x0000008d008d7308 */ /* 0x000e700000002400 */
[----:B------:R-:W1:Y:S08]  /*a200*/  MUFU.TANH R16, R16 ;  /* 0x0000001000107308 */ /* 0x000e700000002400 */
[----:B------:R-:W1:Y:S08]  /*a210*/  MUFU.TANH R17, R17 ;  /* 0x0000001100117308 */ /* 0x000e700000002400 */
        /* <DEDUP_REMOVED lines=33> */
.L_x_937:
[----:B--234-:R-:W2:Y:S01]  /*a430*/  S2R R248, SR_TID.X ;  /* 0x0000000000f87919 */ /* 0x01cea20000002100 */
[----:B------:R-:W-:-:S02]  /*a440*/  UIADD3 UR7, UR8, -0x4, URZ ;  /* 0xfffffffc08077890 */ /* 0x000fc4000fffe03f */
[----:B------:R-:W-:-:S04]  /*a450*/  UISETP.GE.AND UP0, UPT, UR8, 0x5, UPT ;  /* 0x000000050800788c */ /* 0x000fc8000bf06270 */
[----:B------:R-:W-:Y:S02]  /*a460*/  MOV R0, UR7 ;  /* 0x0000000700007c02 */ /* 0x000fe40008000f00 */
[----:B--2---:R-:W-:-:S04]  /*a470*/  SHF.L.U32 R248, R248, 0x1, RZ ;  /* 0x00000001f8f87819 */ /* 0x004fc800000006ff */
[----:B------:R-:W-:-:S04]  /*a480*/  LOP3.LUT R248, R248, 0x6, RZ, 0xc0, !PT ;  /* 0x00000006f8f87812 */ /* 0x000fc800078ec0ff */
[----:B------:R-:W-:-:S04]  /*a490*/  LEA R0, R0, R248, 0x5 ;  /* 0x000000f800007211 */ /* 0x000fc800078e28ff */
[C---:B------:R-:W-:Y:S02]  /*a4a0*/  IADD3 R13, R0.reuse, 0x1, RZ ;  /* 0x00000001000d7810 */ /* 0x040fe40007ffe0ff */
[CC--:B------:R-:W-:Y:S02]  /*a4b0*/  ISETP.GE.AND P1, PT, R0.reuse, R9.reuse, PT ;  /* 0x000000090000720c */ /* 0x0c0fe40003f26270 */
[C---:B------:R-:W-:Y:S02]  /*a4c0*/  IADD3 R8, R0.reuse, 0x8, RZ ;  /* 0x0000000800087810 */ /* 0x040fe40007ffe0ff */
[----:B------:R-:W-:Y:S02]  /*a4d0*/  ISETP.GE.AND P0, PT, R13, R9, PT ;  /* 0x000000090d00720c */ /* 0x000fe40003f06270 */
[----:B-1----:R-:W-:Y:S02]  /*a4e0*/  FSEL R15, R15, -INF , !P1 ;  /* 0xff8000000f0f7808 */ /* 0x002fe40004800000 */
        /* <DEDUP_REMOVED lines=8> */
[----:B------:R-:W-:Y:S02]  /*a570*/  ISETP.GE.AND P1, PT, R6, R9, PT ;  /* 0x000000090600720c */ /* 0x000fe40003f26270 */
[----:B------:R-:W-:Y:S02]  /*a580*/  IADD3 R5, R0, 0x11, RZ ;  /* 0x0000001100057810 */ /* 0x000fe40007ffe0ff */
[----:B------:R-:W-:Y:S02]  /*a590*/  FSEL R26, R184, -INF , !P0 ;  /* 0xff800000b81a7808 */ /* 0x000fe40004000000 */
[----:B------:R-:W-:Y:S02]  /*a5a0*/  FMNMX.FTZ R2, R27, R2, !PT ;  /* 0x000000021b027209 */ /* 0x000fe40007810000 */
[----:B------:R-:W-:-:S02]  /*a5b0*/  FSEL R179, R14, -INF , !P1 ;  /* 0xff8000000eb37808 */ /* 0x000fc40004800000 */
[----:B------:R-:W-:Y:S02]  /*a5c0*/  IADD3 R4, R0, 0x18, RZ ;  /* 0x0000001800047810 */ /* 0x000fe40007ffe0ff */
[-C--:B------:R-:W-:Y:S02]  /*a5d0*/  ISETP.GE.AND P0, PT, R5, R9.reuse, PT ;  /* 0x000000090500720c */ /* 0x080fe40003f06270 */
        /* <DEDUP_REMOVED lines=10> */
[C---:B------:R-:W-:Y:S02]  /*a680*/  ISETP.GE.AND P1, PT, R0.reuse, R10, PT ;  /* 0x0000000a0000720c */ /* 0x040fe40003f26270 */
[C---:B------:R-:W-:Y:S02]  /*a690*/  ISETP.GE.AND P5, PT, R0.reuse, R11, PT ;  /* 0x0000000b0000720c */ /* 0x040fe40003fa6270 */
[----:B------:R-:W-:Y:S02]  /*a6a0*/  ISETP.GE.AND P3, PT, R0, R12, PT ;  /* 0x0000000c0000720c */ /* 0x000fe40003f66270 */
[----:B------:R-:W-:Y:S02]  /*a6b0*/  FMNMX.FTZ R0, R181, R14, !PT ;  /* 0x0000000eb5007209 */ /* 0x000fe40007810000 */
[----:B------:R-:W-:Y:S02]  /*a6c0*/  ISETP.GE.AND P0, PT, R13, R10, PT ;  /* 0x0000000a0d00720c */ /* 0x000fe40003f06270 */
[----:B------:R-:W-:Y:S01]  /*a6d0*/  FSEL R16, R198, -INF , !P1 ;  /* 0xff800000c6107808 */ /* 0x000fe20004800000 */
[----:B------:R-:W1:Y:S01]  /*a6e0*/  SHFL.BFLY PT, R14, R0, 0x2, 0x1f ;  /* 0x0c401f00000e7f89 */ /* 0x000e6200000e0000 */
[----:B------:R-:W-:-:S02]  /*a6f0*/  FSEL R25, R197, -INF , !P0 ;  /* 0xff800000c5197808 */ /* 0x000fc40004000000 */
[-C--:B------:R-:W-:Y:S02]  /*a700*/  ISETP.GE.AND P4, PT, R13, R11.reuse, PT ;  /* 0x0000000b0d00720c */ /* 0x080fe40003f86270 */
[C---:B------:R-:W-:Y:S02]  /*a710*/  ISETP.GE.AND P6, PT, R8.reuse, R10, PT ;  /* 0x0000000a0800720c */ /* 0x040fe40003fc6270 */
[C---:B------:R-:W-:Y:S02]  /*a720*/  ISETP.GE.AND P0, PT, R8.reuse, R11, PT ;  /* 0x0000000b0800720c */ /* 0x040fe40003f06270 */
[----:B------:R-:W-:Y:S02]  /*a730*/  ISETP.GE.AND P1, PT, R8, R12, PT ;  /* 0x0000000c0800720c */ /* 0x000fe40003f26270 */
[----:B------:R-:W-:Y:S02]  /*a740*/  FMNMX.FTZ R8, R135, R16, !PT ;  /* 0x0000001087087209 */ /* 0x000fe40007810000 */
[----:B------:R-:W-:-:S02]  /*a750*/  FSEL R23, R192, -INF , !P4 ;  /* 0xff800000c0177808 */ /* 0x000fc40006000000 */
[----:B------:R-:W-:Y:S02]  /*a760*/  ISETP.GE.AND P4, PT, R7, R10, PT ;  /* 0x0000000a0700720c */ /* 0x000fe40003f86270 */
[----:B------:R-:W-:Y:S02]  /*a770*/  FSEL R21, R185, -INF , !P6 ;  /* 0xff800000b9157808 */ /* 0x000fe40007000000 */
[----:B------:R-:W-:Y:S02]  /*a780*/  FMNMX.FTZ R8, R25, R8, !PT ;  /* 0x0000000819087209 */ /* 0x000fe40007810000 */
[----:B------:R-:W-:Y:S02]  /*a790*/  ISETP.GE.AND P6, PT, R6, R10, PT ;  /* 0x0000000a0600720c */ /* 0x000fe40003fc6270 */
[----:B------:R-:W-:Y:S02]  /*a7a0*/  FSEL R24, R186, -INF , !P4 ;  /* 0xff800000ba187808 */ /* 0x000fe40006000000 */
[----:B------:R-:W-:-:S02]  /*a7b0*/  FMNMX.FTZ R8, R21, R8, !PT ;  /* 0x0000000815087209 */ /* 0x000fc40007810000 */
[----:B------:R-:W-:Y:S02]  /*a7c0*/  FSEL R22, R180, -INF , !P0 ;  /* 0xff800000b4167808 */ /* 0x000fe40004000000 */
[----:B------:R-:W-:Y:S02]  /*a7d0*/  ISETP.GE.AND P0, PT, R5, R10, PT ;  /* 0x0000000a0500720c */ /* 0x000fe40003f06270 */
[----:B------:R-:W-:Y:S02]  /*a7e0*/  FSEL R143, R138, -INF , !P6 ;  /* 0xff8000008a8f7808 */ /* 0x000fe40007000000 */
[----:B------:R-:W-:Y:S02]  /*a7f0*/  FMNMX.FTZ R8, R24, R8, !PT ;  /* 0x0000000818087209 */ /* 0x000fe40007810000 */
[----:B------:R-:W-:Y:S02]  /*a800*/  FSEL R142, R35, -INF , !P0 ;  /* 0xff800000238e7808 */ /* 0x000fe40004000000 */
[----:B------:R-:W-:-:S02]  /*a810*/  ISETP.GE.AND P4, PT, R7, R11, PT ;  /* 0x0000000b0700720c */ /* 0x000fc40003f86270 */
[----:B------:R-:W-:Y:S02]  /*a820*/  ISETP.GE.AND P0, PT, R7, R12, PT ;  /* 0x0000000c0700720c */ /* 0x000fe40003f06270 */
[----:B------:R-:W-:Y:S02]  /*a830*/  ISETP.GE.AND P6, PT, R4, R10, PT ;  /* 0x0000000a0400720c */ /* 0x000fe40003fc6270 */
[----:B------:R-:W-:Y:S02]  /*a840*/  FMNMX.FTZ R7, R143, R8, !PT ;  /* 0x000000088f077209 */ /* 0x000fe40007810000 */
[----:B------:R-:W-:Y:S02]  /*a850*/  ISETP.GE.AND P2, PT, R13, R12, PT ;  /* 0x0000000c0d00720c */ /* 0x000fe40003f46270 */
[----:B------:R-:W-:Y:S02]  /*a860*/  FSEL R13, R193, -INF , !P5 ;  /* 0xff800000c10d7808 */ /* 0x000fe40006800000 */
[----:B------:R-:W-:-:S02]  /*a870*/  FSEL R139, R17, -INF , !P6 ;  /* 0xff800000118b7808 */ /* 0x000fc40007000000 */
[----:B------:R-:W-:Y:S02]  /*a880*/  FMNMX.FTZ R8, R142, R7, !PT ;  /* 0x000000078e087209 */ /* 0x000fe40007810000 */
[----:B------:R-:W-:Y:S02]  /*a890*/  ISETP.GE.AND P6, PT, R2, R10, PT ;  /* 0x0000000a0200720c */ /* 0x000fe40003fc6270 */
[----:B-1----:R-:W-:Y:S02]  /*a8a0*/  FMNMX.FTZ R7, R0, R14, !PT ;  /* 0x0000000e00077209 */ /* 0x002fe40007810000 */
[----:B------:R-:W-:Y:S02]  /*a8b0*/  FMNMX.FTZ R0, R134, R13, !PT ;  /* 0x0000000d86007209 */ /* 0x000fe40007810000 */
[----:B------:R-:W-:Y:S01]  /*a8c0*/  FSEL R176, R18, -INF , !P6 ;  /* 0xff80000012b07808 */ /* 0x000fe20007000000 */
[----:B------:R-:W1:Y:S01]  /*a8d0*/  SHFL.BFLY PT, R31, R7, 0x1, 0x1f ;  /* 0x0c201f00071f7f89 */ /* 0x000e6200000e0000 */
[----:B------:R-:W-:-:S02]  /*a8e0*/  FMNMX.FTZ R8, R139, R8, !PT ;  /* 0x000000088b087209 */ /* 0x000fc40007810000 */
[----:B------:R-:W-:Y:S02]  /*a8f0*/  FMNMX.FTZ R14, R23, R0, !PT ;  /* 0x00000000170e7209 */ /* 0x000fe40007810000 */
[----:B------:R-:W-:Y:S02]  /*a900*/  FMNMX.FTZ R0, R176, R8, !PT ;  /* 0x00000008b0007209 */ /* 0x000fe40007810000 */
[-C--:B------:R-:W-:Y:S02]  /*a910*/  ISETP.GE.AND P6, PT, R6, R11.reuse, PT ;  /* 0x0000000b0600720c */ /* 0x080fe40003fc6270 */
[----:B------:R-:W-:Y:S01]  /*a920*/  FSEL R20, R182, -INF , !P4 ;  /* 0xff800000b6147808 */ /* 0x000fe20006000000 */
[----:B------:R-:W2:Y:S01]  /*a930*/  SHFL.BFLY PT, R30, R0, 0x2, 0x1f ;  /* 0x0c401f00001e7f89 */ /* 0x000ea200000e0000 */
[----:B------:R-:W-:Y:S02]  /*a940*/  FMNMX.FTZ R8, R22, R14, !PT ;  /* 0x0000000e16087209 */ /* 0x000fe40007810000 */
[----:B------:R-:W-:-:S02]  /*a950*/  ISETP.GE.AND P5, PT, R5, R11, PT ;  /* 0x0000000b0500720c */ /* 0x000fc40003fa6270 */
[----:B------:R-:W-:Y:S02]  /*a960*/  FSEL R138, R133, -INF , !P6 ;  /* 0xff800000858a7808 */ /* 0x000fe40007000000 */
        /* <DEDUP_REMOVED lines=8> */
[----:B------:R-:W-:Y:S02]  /*a9f0*/  FMNMX.FTZ R29, R137, R8, !PT ;  /* 0x00000008891d7209 */ /* 0x000fe40007810000 */
        /* <DEDUP_REMOVED lines=14> */
[----:B------:R-:W-:Y:S02]  /*aae0*/  ISETP.GE.AND P0, PT, R2, R12, PT ;  /* 0x0000000c0200720c */ /* 0x000fe40003f06270 */
[----:B------:R-:W-:Y:S02]  /*aaf0*/  FSEL R186, R34, -INF , !P1 ;  /* 0xff80000022ba7808 */ /* 0x000fe40004800000 */
[----:B------:R-:W-:Y:S01]  /*ab00*/  FMNMX.FTZ R2, R184, R4, !PT ;  /* 0x00000004b8027209 */ /* 0x000fe20007810000 */
[----:B------:R-:W-:Y:S01]  /*ab10*/  LDSM.16.MT88.4 R32, [R217+0xa000] ;  /* 0x00a00000d920783b */ /* 0x000fe20000004200 */
[----:B------:R-:W-:Y:S02]  /*ab20*/  FMNMX.FTZ R6, R183, R29, !PT ;  /* 0x0000001db7067209 */ /* 0x000fe40007810000 */
[----:B------:R-:W-:Y:S02]  /*ab30*/  FSEL R185, R132, -INF , !P0 ;  /* 0xff80000084b97808 */ /* 0x000fe40004000000 */
[----:B------:R-:W-:Y:S01]  /*ab40*/  FMNMX.FTZ R2, R186, R2, !PT ;  /* 0x00000002ba027209 */ /* 0x000fe20007810000 */
[----:B------:R-:W3:Y:S01]  /*ab50*/  SHFL.BFLY PT, R5, R6, 0x2, 0x1f ;  /* 0x0c401f0006057f89 */ /* 0x000ee200000e0000 */
[----:B-1----:R-:W-:-:S02]  /*ab60*/  FMNMX.FTZ R235, R7, R31, !PT ;  /* 0x0000001f07eb7209 */ /* 0x002fc40007810000 */
[----:B------:R-:W-:Y:S02]  /*ab70*/  FMNMX.FTZ R4, R185, R2, !PT ;  /* 0x00000002b9047209 */ /* 0x000fe40007810000 */
[C---:B------:R-:W-:Y:S01]  /*ab80*/  FSETP.NEU.FTZ.AND P3, PT, R235.reuse, -INF , PT ;  /* 0xff800000eb00780b */ /* 0x040fe20003f7d000 */
[----:B------:R-:W-:Y:S01]  /*ab90*/  FMUL.FTZ R8, R235, c[0x0][0x23c] ;  /* 0x00008f00eb087a20 */ /* 0x000fe20000410000 */
[----:B--2---:R-:W-:Y:S01]  /*aba0*/  FMNMX.FTZ R0, R0, R30, !PT ;  /* 0x0000001e00007209 */ /* 0x004fe20007810000 */
[----:B------:R-:W1:Y:S03]  /*abb0*/  SHFL.BFLY PT, R7, R4, 0x2, 0x1f ;  /* 0x0c401f0004077f89 */ /* 0x000e6600000e0000 */
[----:B------:R-:W-:Y:S01]  /*abc0*/  FSEL R8, R8, RZ, P3 ;  /* 0x000000ff08087208 */ /* 0x000fe20001800000 */
[----:B------:R-:W2:Y:S04]  /*abd0*/  SHFL.BFLY PT, R29, R0, 0x1, 0x1f ;  /* 0x0c201f00001d7f89 */ /* 0x000ea800000e0000 */
[----:B------:R-:W-:-:S02]  /*abe0*/  FFMA.FTZ R15, R15, c[0x0][0x23c], -R8 ;  /* 0x00008f000f0f7a23 */ /* 0x000fc40000010808 */
[--C-:B------:R-:W-:Y:S02]  /*abf0*/  FFMA.FTZ R27, R27, c[0x0][0x23c], -R8.reuse ;  /* 0x00008f001b1b7a23 */ /* 0x100fe40000010808 */
[----:B------:R4:W-:Y:S01]  /*ac00*/  MUFU.EX2 R201, R15 ;  /* 0x0000000f00c97308 */ /* 0x0009e20000000800 */
[--C-:B------:R-:W-:Y:S02]  /*ac10*/  FFMA.FTZ R26, R26, c[0x0][0x23c], -R8.reuse ;  /* 0x00008f001a1a7a23 */ /* 0x100fe40000010808 */
[----:B------:R-:W-:Y:S01]  /*ac20*/  FFMA.FTZ R28, R28, c[0x0][0x23c], -R8 ;  /* 0x00008f001c1c7a23 */ /* 0x000fe20000010808 */
[----:B---3--:R-:W-:-:S04]  /*ac30*/  FMNMX.FTZ R5, R6, R5, !PT ;  /* 0x0000000506057209 */ /* 0x008fc80007810000 */
[----:B------:R-:W-:Y:S01]  /*ac40*/  MUFU.EX2 R199, R27 ;  /* 0x0000001b00c77308 */ /* 0x000fe20000000800 */
[----:B-1----:R-:W-:Y:S01]  /*ac50*/  FMNMX.FTZ R4, R4, R7, !PT ;  /* 0x0000000704047209 */ /* 0x002fe20007810000 */
[----:B----4-:R-:W1:Y:S01]  /*ac60*/  SHFL.BFLY PT, R15, R5, 0x1, 0x1f ;  /* 0x0c201f00050f7f89 */ /* 0x010e6200000e0000 */
[----:B--2---:R-:W-:-:S05]  /*ac70*/  FMNMX.FTZ R234, R0, R29, !PT ;  /* 0x0000001d00ea7209 */ /* 0x004fca0007810000 */
[----:B------:R-:W-:Y:S01]  /*ac80*/  MUFU.EX2 R202, R26 ;  /* 0x0000001a00ca7308 */ /* 0x000fe20000000800 */
[----:B------:R-:W2:Y:S01]  /*ac90*/  SHFL.BFLY PT, R6, R4, 0x1, 0x1f ;  /* 0x0c201f0004067f89 */ /* 0x000ea200000e0000 */
[C---:B------:R-:W-:Y:S01]  /*aca0*/  FSETP.NEU.FTZ.AND P2, PT, R234.reuse, -INF , PT ;  /* 0xff800000ea00780b */ /* 0x040fe20003f5d000 */
[----:B------:R-:W-:-:S05]  /*acb0*/  FMUL.FTZ R2, R234, c[0x0][0x23c] ;  /* 0x00008f00ea027a20 */ /* 0x000fca0000410000 */
[----:B------:R3:W4:Y:S01]  /*acc0*/  MUFU.EX2 R200, R28 ;  /* 0x0000001c00c87308 */ /* 0x0007220000000800 */
[----:B------:R-:W-:-:S05]  /*acd0*/  FSEL R2, R2, RZ, P2 ;  /* 0x000000ff02027208 */ /* 0x000fca0001000000 */
[--C-:B------:R-:W-:Y:S02]  /*ace0*/  FFMA.FTZ R25, R25, c[0x0][0x23c], -R2.reuse ;  /* 0x00008f0019197a23 */ /* 0x100fe40000010802 */
[--C-:B------:R-:W-:Y:S02]  /*acf0*/  FFMA.FTZ R24, R24, c[0x0][0x23c], -R2.reuse ;  /* 0x00008f0018187a23 */ /* 0x100fe40000010802 */
[----:B------:R-:W-:Y:S01]  /*ad00*/  MUFU.EX2 R195, R25 ;  /* 0x0000001900c37308 */ /* 0x000fe20000000800 */
[--C-:B------:R-:W-:Y:S02]  /*ad10*/  FFMA.FTZ R16, R16, c[0x0][0x23c], -R2.reuse ;  /* 0x00008f0010107a23 */ /* 0x100fe40000010802 */
[----:B------:R-:W-:Y:S01]  /*ad20*/  FFMA.FTZ R21, R21, c[0x0][0x23c], -R2 ;  /* 0x00008f0015157a23 */ /* 0x000fe20000010802 */
[----:B-1----:R-:W-:Y:S01]  /*ad30*/  FMNMX.FTZ R233, R5, R15, !PT ;  /* 0x0000000f05e97209 */ /* 0x002fe20007810000 */
[----:B---3--:R-:W-:Y:S03]  /*ad40*/  LDSM.16.MT88.4 R28, [R215+0xa000] ;  /* 0x00a00000d71c783b */ /* 0x008fe60000004200 */
[C---:B------:R-:W-:Y:S01]  /*ad50*/  FSETP.NEU.FTZ.AND P1, PT, R233.reuse, -INF , PT ;  /* 0xff800000e900780b */ /* 0x040fe20003f3d000 */
[----:B------:R-:W-:Y:S01]  /*ad60*/  FMUL.FTZ R0, R233, c[0x0][0x23c] ;  /* 0x00008f00e9007a20 */ /* 0x000fe20000410000 */
[----:B--2---:R-:W-:Y:S01]  /*ad70*/  FMNMX.FTZ R232, R4, R6, !PT ;  /* 0x0000000604e87209 */ /* 0x004fe20007810000 */
[----:B------:R1:W-:Y:S01]  /*ad80*/  MUFU.EX2 R198, R24 ;  /* 0x0000001800c67308 */ /* 0x0003e20000000800 */
[----:B------:R-:W-:-:S02]  /*ad90*/  FSEL R4, R235, RZ, P3 ;  /* 0x000000ffeb047208 */ /* 0x000fc40001800000 */
[----:B------:R-:W-:Y:S02]  /*ada0*/  FSEL R0, R0, RZ, P1 ;  /* 0x000000ff00007208 */ /* 0x000fe40000800000 */
[----:B------:R-:W-:Y:S01]  /*adb0*/  FSEL R6, R233, RZ, P1 ;  /* 0x000000ffe9067208 */ /* 0x000fe20000800000 */
[----:B------:R-:W-:Y:S01]  /*adc0*/  FADD.FTZ R5, R136, -R4 ;  /* 0x8000000488057221 */ /* 0x000fe20000010000 */
[----:B------:R-:W-:Y:S01]  /*add0*/  FSEL R4, R234, RZ, P2 ;  /* 0x000000ffea047208 */ /* 0x000fe20001000000 */
[--C-:B------:R-:W-:Y:S01]  /*ade0*/  FFMA.FTZ R20, R20, c[0x0][0x23c], -R0.reuse ;  /* 0x00008f0014147a23 */ /* 0x100fe20000010800 */
[----:B------:R-:W-:Y:S01]  /*adf0*/  FSETP.NEU.FTZ.AND P0, PT, R232, -INF , PT ;  /* 0xff800000e800780b */ /* 0x000fe20003f1d000 */
[----:B------:R-:W-:Y:S01]  /*ae00*/  FMUL.FTZ R5, R5, c[0x0][0x23c] ;  /* 0x00008f0005057a20 */ /* 0x000fe20000410000 */
[----:B------:R4:W-:Y:S01]  /*ae10*/  MUFU.EX2 R196, R16 ;  /* 0x0000001000c47308 */ /* 0x0009e20000000800 */
[----:B------:R-:W-:Y:S02]  /*ae20*/  FFMA.FTZ R13, R13, c[0x0][0x23c], -R0 ;  /* 0x00008f000d0d7a23 */ /* 0x000fe40000010800 */
[----:B------:R-:W-:Y:S01]  /*ae30*/  FADD.FTZ R4, R135, -R4 ;  /* 0x8000000487047221 */ /* 0x000fe20000010000 */
[----:B-1----:R-:W1:Y:S01]  /*ae40*/  LDSM.16.MT88.4 R24, [R213+0xa000] ;  /* 0x00a00000d518783b */ /* 0x002e620000004200 */
[----:B------:R-:W-:-:S03]  /*ae50*/  FFMA.FTZ R23, R23, c[0x0][0x23c], -R0 ;  /* 0x00008f0017177a23 */ /* 0x000fc60000010800 */
[----:B------:R-:W-:Y:S01]  /*ae60*/  MUFU.EX2 R194, R20 ;  /* 0x0000001400c27308 */ /* 0x000fe20000000800 */
[----:B------:R-:W-:Y:S01]  /*ae70*/  FMUL.FTZ R15, R4, c[0x0][0x23c] ;  /* 0x00008f00040f7a20 */ /* 0x000fe20000410000 */
[----:B------:R-:W-:Y:S01]  /*ae80*/  FSEL R4, R232, RZ, P0 ;  /* 0x000000ffe8047208 */ /* 0x000fe20000000000 */
[----:B------:R-:W-:-:S04]  /*ae90*/  FFMA.FTZ R22, R22, c[0x0][0x23c], -R0 ;  /* 0x00008f0016167a23 */ /* 0x000fc80000010800 */
[----:B------:R-:W-:Y:S01]  /*aea0*/  FADD.FTZ R3, R3, -R4 ;  /* 0x8000000403037221 */ /* 0x000fe20000010000 */
[----:B------:R2:W3:Y:S01]  /*aeb0*/  MUFU.EX2 R20, R5 ;  /* 0x0000000500147308 */ /* 0x0004e20000000800 */
[----:B----4-:R-:W-:Y:S02]  /*aec0*/  F2FP.PACK_AB R16, R200, R201 ;  /* 0x000000c9c810723e */ /* 0x010fe400000000ff */
[----:B------:R-:W-:-:S05]  /*aed0*/  FMUL.FTZ R3, R3, c[0x0][0x23c] ;  /* 0x00008f0003037a20 */ /* 0x000fca0000410000 */
[----:B------:R4:W-:Y:S01]  /*aee0*/  MUFU.EX2 R192, R13 ;  /* 0x0000000d00c07308 */ /* 0x0009e20000000800 */
[----:B--2---:R-:W-:-:S07]  /*aef0*/  FADD.FTZ R5, R134, -R6 ;  /* 0x8000000686057221 */ /* 0x004fce0000010000 */
[----:B------:R-:W-:Y:S01]  /*af00*/  MUFU.EX2 R197, R21 ;  /* 0x0000001500c57308 */ /* 0x000fe20000000800 */
[----:B------:R-:W2:Y:S01]  /*af10*/  LDSM.16.MT88.4 R132, [R218+0xa000] ;  /* 0x00a00000da84783b */ /* 0x000ea20000004200 */
[-C--:B---3--:R-:W-:Y:S02]  /*af20*/  FMUL.FTZ R148, R148, R20.reuse ;  /* 0x0000001494947220 */ /* 0x088fe40000410000 */
[----:B------:R-:W-:Y:S02]  /*af30*/  FMUL.FTZ R5, R5, c[0x0][0x23c] ;  /* 0x00008f0005057a20 */ /* 0x000fe40000410000 */
[-C--:B------:R-:W-:Y:S02]  /*af40*/  FMUL.FTZ R149, R149, R20.reuse ;  /* 0x0000001495957220 */ /* 0x080fe40000410000 */
[----:B----4-:R-:W-:Y:S01]  /*af50*/  FMUL.FTZ R13, R232, c[0x0][0x23c] ;  /* 0x00008f00e80d7a20 */ /* 0x010fe20000410000 */
[----:B------:R-:W3:Y:S01]  /*af60*/  MUFU.EX2 R191, R23 ;  /* 0x0000001700bf7308 */ /* 0x000ee20000000800 */
[----:B------:R-:W-:-:S02]  /*af70*/  FMUL.FTZ R156, R156, R20 ;  /* 0x000000149c9c7220 */ /* 0x000fc40000410000 */
[-C--:B------:R-:W-:Y:S01]  /*af80*/  FMUL.FTZ R157, R157, R20.reuse ;  /* 0x000000149d9d7220 */ /* 0x080fe20000410000 */
[----:B------:R-:W-:Y:S01]  /*af90*/  FSEL R13, R13, RZ, P0 ;  /* 0x000000ff0d0d7208 */ /* 0x000fe20000000000 */
[-C--:B------:R-:W-:Y:S01]  /*afa0*/  FMUL.FTZ R160, R160, R20.reuse ;  /* 0x00000014a0a07220 */ /* 0x080fe20000410000 */
[----:B------:R-:W-:Y:S01]  /*afb0*/  PLOP3.LUT P0, PT, PT, PT, UP0, 0x80, 0x0 ;  /* 0x000000000000781c */ /* 0x000fe20003f0f008 */
[----:B------:R-:W-:Y:S01]  /*afc0*/  FMUL.FTZ R161, R161, R20 ;  /* 0x00000014a1a17220 */ /* 0x000fe20000410000 */
[----:B------:R-:W4:Y:S01]  /*afd0*/  MUFU.EX2 R193, R22 ;  /* 0x0000001600c17308 */ /* 0x000f220000000800 */
[--C-:B------:R-:W-:Y:S02]  /*afe0*/  FFMA.FTZ R14, R14, c[0x0][0x23c], -R13.reuse ;  /* 0x00008f000e0e7a23 */ /* 0x100fe4000001080d */
[--C-:B------:R-:W-:Y:S02]  /*aff0*/  FFMA.FTZ R19, R19, c[0x0][0x23c], -R13.reuse ;  /* 0x00008f0013137a23 */ /* 0x100fe4000001080d */
[----:B------:R-:W-:-:S02]  /*b000*/  FFMA.FTZ R18, R18, c[0x0][0x23c], -R13 ;  /* 0x00008f0012127a23 */ /* 0x000fc4000001080d */
[----:B------:R-:W-:Y:S01]  /*b010*/  FFMA.FTZ R17, R17, c[0x0][0x23c], -R13 ;  /* 0x00008f0011117a23 */ /* 0x000fe2000001080d */
[----:B------:R-:W-:Y:S01]  /*b020*/  MUFU.EX2 R187, R14 ;  /* 0x0000000e00bb7308 */ /* 0x000fe20000000800 */
[----:B---3--:R-:W-:Y:S01]  /*b030*/  F2FP.PACK_AB R4, R191, R192 ;  /* 0x000000c0bf04723e */ /* 0x008fe200000000ff */
[-C--:B------:R-:W-:Y:S02]  /*b040*/  FMUL.FTZ R64, R64, R20.reuse ;  /* 0x0000001440407220 */ /* 0x080fe40000410000 */
[-C--:B------:R-:W-:Y:S02]  /*b050*/  FMUL.FTZ R65, R65, R20.reuse ;  /* 0x0000001441417220 */ /* 0x080fe40000410000 */
[-C--:B------:R-:W-:Y:S02]  /*b060*/  FMUL.FTZ R36, R36, R20.reuse ;  /* 0x0000001424247220 */ /* 0x080fe40000410000 */
[----:B------:R3:W-:Y:S01]  /*b070*/  MUFU.EX2 R188, R19 ;  /* 0x0000001300bc7308 */ /* 0x0007e20000000800 */
[----:B----4-:R-:W-:Y:S01]  /*b080*/  F2FP.PACK_AB R6, R194, R193 ;  /* 0x000000c1c206723e */ /* 0x010fe200000000ff */
[----:B------:R-:W-:-:S02]  /*b090*/  FMUL.FTZ R37, R37, R20 ;  /* 0x0000001425257220 */ /* 0x000fc40000410000 */
[-C--:B------:R-:W-:Y:S02]  /*b0a0*/  FMUL.FTZ R172, R172, R20.reuse ;  /* 0x00000014acac7220 */ /* 0x080fe40000410000 */
[-C--:B------:R-:W-:Y:S02]  /*b0b0*/  FMUL.FTZ R173, R173, R20.reuse ;  /* 0x00000014adad7220 */ /* 0x080fe40000410000 */
[----:B------:R4:W-:Y:S01]  /*b0c0*/  MUFU.EX2 R190, R18 ;  /* 0x0000001200be7308 */ /* 0x0009e20000000800 */
[-C--:B------:R-:W-:Y:S02]  /*b0d0*/  FMUL.FTZ R52, R52, R20.reuse ;  /* 0x0000001434347220 */ /* 0x080fe40000410000 */
[-C--:B------:R-:W-:Y:S02]  /*b0e0*/  FMUL.FTZ R53, R53, R20.reuse ;  /* 0x0000001435357220 */ /* 0x080fe40000410000 */
[-C--:B------:R-:W-:Y:S02]  /*b0f0*/  FMUL.FTZ R68, R68, R20.reuse ;  /* 0x0000001444447220 */ /* 0x080fe40000410000 */
[-C--:B------:R-:W-:Y:S01]  /*b100*/  FMUL.FTZ R69, R69, R20.reuse ;  /* 0x0000001445457220 */ /* 0x080fe20000410000 */
[----:B------:R5:W1:Y:S01]  /*b110*/  MUFU.EX2 R189, R17 ;  /* 0x0000001100bd7308 */ /* 0x000a620000000800 */
[----:B---3--:R-:W-:Y:S01]  /*b120*/  F2FP.PACK_AB R19, R198, R197 ;  /* 0x000000c5c613723e */ /* 0x008fe200000000ff */
[----:B------:R-:W-:-:S02]  /*b130*/  FMUL.FTZ R80, R80, R20 ;  /* 0x0000001450507220 */ /* 0x000fc40000410000 */
[-C--:B------:R-:W-:Y:S02]  /*b140*/  FMUL.FTZ R81, R81, R20.reuse ;  /* 0x0000001451517220 */ /* 0x080fe40000410000 */
[-C--:B------:R-:W-:Y:S02]  /*b150*/  FMUL.FTZ R48, R48, R20.reuse ;  /* 0x0000001430307220 */ /* 0x080fe40000410000 */
[----:B------:R-:W3:Y:S01]  /*b160*/  MUFU.EX2 R15, R15 ;  /* 0x0000000f000f7308 */ /* 0x000ee20000000800 */
[----:B----4-:R-:W-:Y:S01]  /*b170*/  F2FP.PACK_AB R18, R202, R199 ;  /* 0x000000c7ca12723e */ /* 0x010fe200000000ff */
[-C--:B------:R-:W-:Y:S02]  /*b180*/  FMUL.FTZ R49, R49, R20.reuse ;  /* 0x0000001431317220 */ /* 0x080fe40000410000 */
[-C--:B------:R-:W-:Y:S02]  /*b190*/  FMUL.FTZ R84, R84, R20.reuse ;  /* 0x0000001454547220 */ /* 0x080fe40000410000 */
[----:B------:R-:W-:-:S02]  /*b1a0*/  FMUL.FTZ R85, R85, R20 ;  /* 0x0000001455557220 */ /* 0x000fc40000410000 */
[----:B------:R4:W2:Y:S01]  /*b1b0*/  MUFU.EX2 R14, R5 ;  /* 0x00000005000e7308 */ /* 0x0008a20000000800 */
[----:B-----5:R-:W-:Y:S01]  /*b1c0*/  F2FP.PACK_AB R17, R195, R196 ;  /* 0x000000c4c311723e */ /* 0x020fe200000000ff */
[----:B------:R-:W-:Y:S01]  /*b1d0*/  FMUL.FTZ R96, R96, R20 ;  /* 0x0000001460607220 */ /* 0x000fe20000410000 */
[----:B-1----:R-:W-:Y:S01]  /*b1e0*/  F2FP.PACK_AB R7, R189, R190 ;  /* 0x000000bebd07723e */ /* 0x002fe200000000ff */
[-C--:B------:R-:W-:Y:S02]  /*b1f0*/  FMUL.FTZ R97, R97, R20.reuse ;  /* 0x0000001461617220 */ /* 0x080fe40000410000 */
[----:B------:R-:W-:Y:S02]  /*b200*/  FMUL.FTZ R116, R116, R20 ;  /* 0x0000001474747220 */ /* 0x000fe40000410000 */
[----:B------:R-:W1:Y:S01]  /*b210*/  MUFU.EX2 R3, R3 ;  /* 0x0000000300037308 */ /* 0x000e620000000800 */
[-C--:B---3--:R-:W-:Y:S02]  /*b220*/  FMUL.FTZ R150, R150, R15.reuse ;  /* 0x0000000f96967220 */ /* 0x088fe40000410000 */
[----:B------:R-:W-:-:S02]  /*b230*/  FMUL.FTZ R151, R151, R15 ;  /* 0x0000000f97977220 */ /* 0x000fc40000410000 */
[-C--:B------:R-:W-:Y:S02]  /*b240*/  FMUL.FTZ R158, R158, R15.reuse ;  /* 0x0000000f9e9e7220 */ /* 0x080fe40000410000 */
[----:B------:R-:W-:Y:S01]  /*b250*/  FMUL.FTZ R159, R159, R15 ;  /* 0x0000000f9f9f7220 */ /* 0x000fe20000410000 */
[----:B----4-:R-:W-:Y:S01]  /*b260*/  F2FP.PACK_AB R5, R188, R187 ;  /* 0x000000bbbc05723e */ /* 0x010fe200000000ff */
[-C--:B--2---:R-:W-:Y:S01]  /*b270*/  FMUL.FTZ R144, R144, R14.reuse ;  /* 0x0000000e90907220 */ /* 0x084fe20000410000 */
[----:B------:R-:W-:Y:S01]  /*b280*/  HMMA.16816.F32 R148, R16, R24, R148 ;  /* 0x000000181094723c */ /* 0x000fe20000001894 */
[-C--:B------:R-:W-:Y:S02]  /*b290*/  FMUL.FTZ R145, R145, R14.reuse ;  /* 0x0000000e91917220 */ /* 0x080fe40000410000 */
[-C--:B------:R-:W-:Y:S02]  /*b2a0*/  FMUL.FTZ R152, R152, R14.reuse ;  /* 0x0000000e98987220 */ /* 0x080fe40000410000 */
[----:B------:R-:W-:-:S02]  /*b2b0*/  FMUL.FTZ R153, R153, R14 ;  /* 0x0000000e99997220 */ /* 0x000fc40000410000 */
        /* <DEDUP_REMOVED lines=18> */
[----:B------:R-:W1:Y:S01]  /*b3e0*/  LDSM.16.MT88.4 R40, [R213+0xb000] ;  /* 0x00b00000d528783b */ /* 0x000e620000004200 */
[----:B------:R-:W-:Y:S01]  /*b3f0*/  FMUL.FTZ R164, R164, R14 ;  /* 0x0000000ea4a47220 */ /* 0x000fe20000410000 */
[----:B------:R-:W-:Y:S01]  /*b400*/  MOV R136, R204 ;  /* 0x000000cc00887202 */ /* 0x000fe20000000f00 */
[----:B------:R-:W-:Y:S01]  /*b410*/  FMUL.FTZ R165, R165, R14 ;  /* 0x0000000ea5a57220 */ /* 0x000fe20000410000 */
[----:B------:R-:W-:Y:S01]  /*b420*/  MOV R23, R205 ;  /* 0x000000cd00177202 */ /* 0x000fe20000000f00 */
[-C--:B------:R-:W-:Y:S01]  /*b430*/  FMUL.FTZ R166, R166, R3.reuse ;  /* 0x00000003a6a67220 */ /* 0x080fe20000410000 */
[----:B------:R-:W-:Y:S01]  /*b440*/  HMMA.16816.F32 R160, R16, R28, R160 ;  /* 0x0000001c10a0723c */ /* 0x000fe200000018a0 */
[----:B------:R-:W-:Y:S01]  /*b450*/  FMUL.FTZ R167, R167, R3 ;  /* 0x00000003a7a77220 */ /* 0x000fe20000410000 */
[----:B------:R-:W-:Y:S01]  /*b460*/  MOV R22, R206 ;  /* 0x000000ce00167202 */ /* 0x000fe20000000f00 */
[-C--:B------:R-:W-:Y:S01]  /*b470*/  FMUL.FTZ R56, R56, R14.reuse ;  /* 0x0000000e38387220 */ /* 0x080fe20000410000 */
[----:B------:R-:W-:Y:S01]  /*b480*/  MOV R21, R207 ;  /* 0x000000cf00157202 */ /* 0x000fe20000000f00 */
[----:B------:R-:W-:-:S02]  /*b490*/  FMUL.FTZ R57, R57, R14 ;  /* 0x0000000e39397220 */ /* 0x000fc40000410000 */
[-C--:B------:R-:W-:Y:S01]  /*b4a0*/  FMUL.FTZ R58, R58, R3.reuse ;  /* 0x000000033a3a7220 */ /* 0x080fe20000410000 */
[C---:B------:R-:W-:Y:S01]  /*b4b0*/  HMMA.16816.F32 R164, R4.reuse, R28, R164 ;  /* 0x0000001c04a4723c */ /* 0x040fe200000018a4 */
[-C--:B------:R-:W-:Y:S02]  /*b4c0*/  FMUL.FTZ R59, R59, R3.reuse ;  /* 0x000000033b3b7220 */ /* 0x080fe40000410000 */
[-C--:B------:R-:W-:Y:S02]  /*b4d0*/  FMUL.FTZ R168, R168, R14.reuse ;  /* 0x0000000ea8a87220 */ /* 0x080fe40000410000 */
[----:B------:R-:W-:Y:S02]  /*b4e0*/  FMUL.FTZ R169, R169, R14 ;  /* 0x0000000ea9a97220 */ /* 0x000fe40000410000 */
[----:B------:R-:W-:Y:S01]  /*b4f0*/  FMUL.FTZ R170, R170, R3 ;  /* 0x00000003aaaa7220 */ /* 0x000fe20000410000 */
[----:B------:R-:W-:Y:S01]  /*b500*/  MOV R159, R24 ;  /* 0x00000018009f7202 */ /* 0x000fe20000000f00 */
[----:B------:R-:W-:Y:S01]  /*b510*/  HMMA.16816.F32 R244, R4, R32, R56 ;  /* 0x0000002004f4723c */ /* 0x000fe20000001838 */
[----:B------:R-:W-:Y:S01]  /*b520*/  MOV R158, R25 ;  /* 0x00000019009e7202 */ /* 0x000fe20000000f00 */
[----:B------:R-:W-:Y:S01]  /*b530*/  LDSM.16.MT88.4 R56, [R218+0xb000] ;  /* 0x00b00000da38783b */ /* 0x000fe20000004200 */
[----:B------:R-:W-:Y:S01]  /*b540*/  MOV R157, R26 ;  /* 0x0000001a009d7202 */ /* 0x000fe20000000f00 */
[----:B------:R-:W-:Y:S01]  /*b550*/  FMUL.FTZ R171, R171, R3 ;  /* 0x00000003abab7220 */ /* 0x000fe20000410000 */
[----:B------:R-:W-:Y:S01]  /*b560*/  MOV R156, R27 ;  /* 0x0000001b009c7202 */ /* 0x000fe20000000f00 */
[----:B------:R-:W-:-:S02]  /*b570*/  FMUL.FTZ R60, R60, R14 ;  /* 0x0000000e3c3c7220 */ /* 0x000fc40000410000 */
[C---:B------:R-:W-:Y:S01]  /*b580*/  HMMA.16816.F32 R24, R4.reuse, R134, R44 ;  /* 0x000000860418723c */ /* 0x040fe2000000182c */
[----:B------:R-:W2:Y:S01]  /*b590*/  LDSM.16.MT88.4 R44, [R215+0xb000] ;  /* 0x00b00000d72c783b */ /* 0x000ea20000004200 */
[-C--:B------:R-:W-:Y:S02]  /*b5a0*/  FMUL.FTZ R61, R61, R14.reuse ;  /* 0x0000000e3d3d7220 */ /* 0x080fe40000410000 */
[-C--:B------:R-:W-:Y:S02]  /*b5b0*/  FMUL.FTZ R72, R72, R14.reuse ;  /* 0x0000000e48487220 */ /* 0x080fe40000410000 */
        /* <DEDUP_REMOVED lines=12> */
[----:B------:R-:W-:Y:S01]  /*b680*/  FMUL.FTZ R88, R88, R14 ;  /* 0x0000000e58587220 */ /* 0x000fe20000410000 */
[----:B------:R-:W-:Y:S01]  /*b690*/  MOV R29, R26 ;  /* 0x0000001a001d7202 */ /* 0x000fe20000000f00 */
[----:B------:R-:W-:Y:S01]  /*b6a0*/  FMUL.FTZ R89, R89, R14 ;  /* 0x0000000e59597220 */ /* 0x000fe20000410000 */
[----:B------:R-:W-:Y:S01]  /*b6b0*/  MOV R28, R24 ;  /* 0x00000018001c7202 */ /* 0x000fe20000000f00 */
[----:B------:R-:W-:Y:S01]  /*b6c0*/  FMUL.FTZ R90, R90, R3 ;  /* 0x000000035a5a7220 */ /* 0x000fe20000410000 */
[----:B------:R-:W-:Y:S01]  /*b6d0*/  MOV R203, R27 ;  /* 0x0000001b00cb7202 */ /* 0x000fe20000000f00 */
[----:B------:R-:W-:Y:S01]  /*b6e0*/  FMUL.FTZ R91, R91, R3 ;  /* 0x000000035b5b7220 */ /* 0x000fe20000410000 */
[----:B------:R-:W3:Y:S01]  /*b6f0*/  LDSM.16.MT88.4 R24, [R217+0xb000] ;  /* 0x00b00000d918783b */ /* 0x000ee20000004200 */
        /* <DEDUP_REMOVED lines=30> */
[-C--:B------:R-:W-:Y:S01]  /*b8e0*/  FMUL.FTZ R174, R174, R15.reuse ;  /* 0x0000000faeae7220 */ /* 0x080fe20000410000 */
[----:B---3--:R-:W-:Y:S01]  /*b8f0*/  HMMA.16816.F32 R120, R4, R24, R120 ;  /* 0x000000180478723c */ /* 0x008fe20000001878 */
        /* <DEDUP_REMOVED lines=8> */
[----:B------:R-:W-:Y:S01]  /*b980*/  FFMA.FTZ R4, R179, c[0x0][0x23c], -R8 ;  /* 0x00008f00b3047a23 */ /* 0x000fe20000010808 */
[C---:B------:R-:W-:Y:S01]  /*b990*/  HMMA.16816.F32 R204, R16.reuse, R34, R64 ;  /* 0x0000002210cc723c */ /* 0x040fe20000001840 */
[----:B------:R-:W-:Y:S01]  /*b9a0*/  MOV R127, R29 ;  /* 0x0000001d007f7202 */ /* 0x000fe20000000f00 */
[-C--:B------:R-:W-:Y:S01]  /*b9b0*/  FMUL.FTZ R50, R50, R15.reuse ;  /* 0x0000000f32327220 */ /* 0x080fe20000410000 */
[----:B------:R1:W-:Y:S01]  /*b9c0*/  MUFU.EX2 R34, R4 ;  /* 0x0000000400227308 */ /* 0x0003e20000000800 */
[-C--:B------:R-:W-:Y:S01]  /*b9d0*/  FMUL.FTZ R51, R51, R15.reuse ;  /* 0x0000000f33337220 */ /* 0x080fe20000410000 */
[----:B------:R-:W-:Y:S01]  /*b9e0*/  MOV R125, R28 ;  /* 0x0000001c007d7202 */ /* 0x000fe20000000f00 */
[-C--:B------:R-:W-:Y:S01]  /*b9f0*/  FMUL.FTZ R86, R86, R15.reuse ;  /* 0x0000000f56567220 */ /* 0x080fe20000410000 */
[----:B------:R-:W-:Y:S01]  /*ba00*/  MOV R126, R140 ;  /* 0x0000008c007e7202 */ /* 0x000fe20000000f00 */
[----:B------:R-:W-:Y:S01]  /*ba10*/  HMMA.16816.F32 R36, R16, R132, R36 ;  /* 0x000000841024723c */ /* 0x000fe20000001824 */
[-C--:B------:R-:W-:Y:S01]  /*ba20*/  FMUL.FTZ R87, R87, R15.reuse ;  /* 0x0000000f57577220 */ /* 0x080fe20000410000 */
[----:B------:R-:W-:Y:S01]  /*ba30*/  LDSM.16.MT88.4 R64, [R217+0xa800] ;  /* 0x00a80000d940783b */ /* 0x000fe20000004200 */
[----:B------:R-:W-:-:S02]  /*ba40*/  FMUL.FTZ R98, R98, R15 ;  /* 0x0000000f62627220 */ /* 0x000fc40000410000 */
[-C--:B------:R-:W-:Y:S02]  /*ba50*/  FMUL.FTZ R99, R99, R15.reuse ;  /* 0x0000000f63637220 */ /* 0x080fe40000410000 */
[-C--:B------:R-:W-:Y:S01]  /*ba60*/  FMUL.FTZ R117, R117, R20.reuse ;  /* 0x0000001475757220 */ /* 0x080fe20000410000 */
[C---:B------:R-:W-:Y:S01]  /*ba70*/  HMMA.16816.F32 R228, R16.reuse, R30, R172 ;  /* 0x0000001e10e4723c */ /* 0x040fe200000018ac */
[-C--:B------:R-:W-:Y:S01]  /*ba80*/  FMUL.FTZ R118, R118, R15.reuse ;  /* 0x0000000f76767220 */ /* 0x080fe20000410000 */
[----:B------:R-:W2:Y:S01]  /*ba90*/  LDSM.16.MT88.4 R172, [R215+0xa800] ;  /* 0x00a80000d7ac783b */ /* 0x000ea20000004200 */
[----:B-1----:R-:W-:Y:S02]  /*baa0*/  FFMA.FTZ R4, R178, c[0x0][0x23c], -R8 ;  /* 0x00008f00b2047a23 */ /* 0x002fe40000010808 */
[----:B------:R-:W-:Y:S02]  /*bab0*/  FMUL.FTZ R119, R119, R15 ;  /* 0x0000000f77777220 */ /* 0x000fe40000410000 */
[----:B------:R1:W3:Y:S01]  /*bac0*/  MUFU.EX2 R132, R4 ;  /* 0x0000000400847308 */ /* 0x0002e20000000800 */
        /* <DEDUP_REMOVED lines=9> */
[--C-:B-1----:R-:W-:Y:S01]  /*bb60*/  FFMA.FTZ R4, R177, c[0x0][0x23c], -R8.reuse ;  /* 0x00008f00b1047a23 */ /* 0x102fe20000010808 */
[----:B------:R-:W-:Y:S01]  /*bb70*/  MOV R40, R159 ;  /* 0x0000009f00287202 */ /* 0x000fe20000000f00 */
[C---:B------:R-:W-:Y:S01]  /*bb80*/  HMMA.16816.F32 R208, R16.reuse, R134, R48 ;  /* 0x0000008610d0723c */ /* 0x040fe20000001830 */
[----:B------:R-:W-:Y:S01]  /*bb90*/  MOV R41, R158 ;  /* 0x0000009e00297202 */ /* 0x000fe20000000f00 */
[----:B------:R1:W-:Y:S01]  /*bba0*/  MUFU.EX2 R133, R4 ;  /* 0x0000000400857308 */ /* 0x0003e20000000800 */
[----:B------:R-:W-:Y:S02]  /*bbb0*/  FMUL.FTZ R115, R115, R15 ;  /* 0x0000000f73737220 */ /* 0x000fe40000410000 */
[----:B------:R-:W-:Y:S02]  /*bbc0*/  FMUL.FTZ R100, R100, R20 ;  /* 0x0000001464647220 */ /* 0x000fe40000410000 */
        /* <DEDUP_REMOVED lines=9> */
[C---:B------:R-:W-:Y:S01]  /*bc60*/  HMMA.16816.F32 R116, R16.reuse, R24, R116 ;  /* 0x000000181074723c */ /* 0x040fe20000001874 */
[----:B------:R-:W-:Y:S01]  /*bc70*/  MOV R45, R126 ;  /* 0x0000007e002d7202 */ /* 0x000fe20000000f00 */
[----:B-1----:R-:W-:Y:S01]  /*bc80*/  FFMA.FTZ R4, R181, c[0x0][0x23c], -R8 ;  /* 0x00008f00b5047a23 */ /* 0x002fe20000010808 */
[----:B------:R-:W-:Y:S01]  /*bc90*/  MOV R135, R234 ;  /* 0x000000ea00877202 */ /* 0x000fe20000000f00 */
[----:B------:R-:W-:Y:S01]  /*bca0*/  FFMA.FTZ R3, R249, R3, R187 ;  /* 0x00000003f9037223 */ /* 0x000fe200000100bb */
[----:B------:R-:W-:Y:S01]  /*bcb0*/  MOV R134, R233 ;  /* 0x000000e900867202 */ /* 0x000fe20000000f00 */
[----:B------:R1:W4:Y:S02]  /*bcc0*/  MUFU.EX2 R35, R4 ;  /* 0x0000000400237308 */ /* 0x0003240000000800 */
[C---:B------:R-:W-:Y:S07]  /*bcd0*/  HMMA.16816.F32 R24, R16.reuse, R26, R128 ;  /* 0x0000001a1018723c */ /* 0x040fee0000001880 */
[----:B---3--:R-:W-:Y:S01]  /*bce0*/  F2FP.PACK_AB R128, R132, R34 ;  /* 0x000000228480723e */ /* 0x008fe200000000ff */
[----:B------:R-:W-:Y:S01]  /*bcf0*/  HMMA.16816.F32 R100, R16, R56, R100 ;  /* 0x000000381064723c */ /* 0x000fe20000001864 */
[----:B-1----:R-:W-:Y:S01]  /*bd00*/  FFMA.FTZ R4, R143, c[0x0][0x23c], -R2 ;  /* 0x00008f008f047a23 */ /* 0x002fe20000010802 */
[----:B----4-:R-:W-:-:S03]  /*bd10*/  F2FP.PACK_AB R130, R35, R133 ;  /* 0x000000852382723e */ /* 0x010fc600000000ff */
[----:B------:R1:W-:Y:S02]  /*bd20*/  MUFU.EX2 R30, R4 ;  /* 0x00000004001e7308 */ /* 0x0003e40000000800 */
[----:B-1----:R-:W-:Y:S02]  /*bd30*/  FFMA.FTZ R4, R142, c[0x0][0x23c], -R2 ;  /* 0x00008f008e047a23 */ /* 0x002fe40000010802 */
[----:B------:R-:W-:Y:S01]  /*bd40*/  HMMA.16816.F32 R140, R16, R46, R96 ;  /* 0x0000002e108c723c */ /* 0x000fe20000001860 */
[----:B------:R-:W-:Y:S03]  /*bd50*/  LDSM.16.MT88.4 R96, [R215+0xb800] ;  /* 0x00b80000d760783b */ /* 0x000fe60000004200 */
[----:B------:R1:W3:Y:S03]  /*bd60*/  MUFU.EX2 R32, R4 ;  /* 0x0000000400207308 */ /* 0x0002e60000000800 */
[----:B------:R-:W-:-:S02]  /*bd70*/  MOV R46, R127 ;  /* 0x0000007f002e7202 */ /* 0x000fc40000000f00 */
[----:B------:R-:W-:Y:S01]  /*bd80*/  MOV R47, R203 ;  /* 0x000000cb002f7202 */ /* 0x000fe20000000f00 */
[--C-:B-1----:R-:W-:Y:S01]  /*bd90*/  FFMA.FTZ R4, R139, c[0x0][0x23c], -R2.reuse ;  /* 0x00008f008b047a23 */ /* 0x102fe20000010802 */
[----:B---3--:R-:W-:Y:S01]  /*bda0*/  F2FP.PACK_AB R129, R32, R30 ;  /* 0x0000001e2081723e */ /* 0x008fe200000000ff */
[----:B------:R-:W-:Y:S02]  /*bdb0*/  FFMA.FTZ R2, R176, c[0x0][0x23c], -R2 ;  /* 0x00008f00b0027a23 */ /* 0x000fe40000010802 */
[----:B------:R-:W-:Y:S01]  /*bdc0*/  HMMA.16816.F32 R176, R16, R42, R80 ;  /* 0x0000002a10b0723c */ /* 0x000fe20000001850 */
[----:B------:R1:W-:Y:S01]  /*bdd0*/  MUFU.EX2 R33, R4 ;  /* 0x0000000400217308 */ /* 0x0003e20000000800 */
[----:B------:R-:W-:Y:S05]  /*bde0*/  LDSM.16.MT88.4 R80, [R213+0xb800] ;  /* 0x00b80000d550783b */ /* 0x000fea0000004200 */
[----:B------:R-:W-:-:S02]  /*bdf0*/  MOV R42, R157 ;  /* 0x0000009d002a7202 */ /* 0x000fc40000000f00 */
[----:B------:R3:W4:Y:S01]  /*be00*/  MUFU.EX2 R31, R2 ;  /* 0x00000002001f7308 */ /* 0x0007220000000800 */
[----:B------:R-:W-:Y:S02]  /*be10*/  MOV R43, R156 ;  /* 0x0000009c002b7202 */ /* 0x000fe40000000f00 */
[----:B------:R-:W5:Y:S04]  /*be20*/  LDSM.16.MT88.4 R156, [R213+0xa800] ;  /* 0x00a80000d59c783b */ /* 0x000f680000004200 */
[----:B-1----:R-:W1:Y:S01]  /*be30*/  LDSM.16.MT88.4 R4, [R217+0xb800] ;  /* 0x00b80000d904783b */ /* 0x002e620000004200 */
[----:B---3--:R-:W-:Y:S01]  /*be40*/  FFMA.FTZ R2, R138, c[0x0][0x23c], -R0 ;  /* 0x00008f008a027a23 */ /* 0x008fe20000010800 */
[----:B----4-:R-:W-:-:S03]  /*be50*/  F2FP.PACK_AB R131, R31, R33 ;  /* 0x000000211f83723e */ /* 0x010fc600000000ff */
[----:B------:R3:W-:Y:S04]  /*be60*/  MUFU.EX2 R29, R2 ;  /* 0x00000002001d7308 */ /* 0x0007e80000000800 */
[C---:B--2---:R-:W-:Y:S08]  /*be70*/  HMMA.16816.F32 R160, R128.reuse, R172, R160 ;  /* 0x000000ac80a0723c */ /* 0x044ff000000018a0 */
[----:B------:R-:W-:Y:S01]  /*be80*/  HMMA.16816.F32 R52, R128, R64, R52 ;  /* 0x000000408034723c */ /* 0x000fe20000001834 */
[----:B---3--:R-:W-:-:S04]  /*be90*/  FFMA.FTZ R2, R137, c[0x0][0x23c], -R0 ;  /* 0x00008f0089027a23 */ /* 0x008fc80000010800 */
[----:B------:R2:W3:Y:S03]  /*bea0*/  MUFU.EX2 R28, R2 ;  /* 0x00000002001c7308 */ /* 0x0004e60000000800 */
[----:B------:R-:W-:Y:S01]  /*beb0*/  HMMA.16816.F32 R136, R16, R58, R112 ;  /* 0x0000003a1088723c */ /* 0x000fe20000001870 */
[----:B------:R-:W4:Y:S06]  /*bec0*/  LDSM.16.MT88.4 R112, [R218+0xb800] ;  /* 0x00b80000da70783b */ /* 0x000f2c0000004200 */
[----:B------:R-:W-:Y:S01]  /*bed0*/  FFMA.FTZ R16, R252, R20, R201 ;  /* 0x00000014fc107223 */ /* 0x000fe200000100c9 */
[----:B-----5:R-:W-:Y:S01]  /*bee0*/  HMMA.16816.F32 R148, R128, R156, R148 ;  /* 0x0000009c8094723c */ /* 0x020fe20000001894 */
[--C-:B--2---:R-:W-:Y:S01]  /*bef0*/  FFMA.FTZ R2, R180, c[0x0][0x23c], -R0.reuse ;  /* 0x00008f00b4027a23 */ /* 0x104fe20000010800 */
[----:B---3--:R-:W-:Y:S01]  /*bf00*/  F2FP.PACK_AB R124, R28, R29 ;  /* 0x0000001d1c7c723e */ /* 0x008fe200000000ff */
[----:B------:R-:W-:-:S05]  /*bf10*/  FFMA.FTZ R0, R183, c[0x0][0x23c], -R0 ;  /* 0x00008f00b7007a23 */ /* 0x000fca0000010800 */
[C---:B-1----:R-:W-:Y:S01]  /*bf20*/  HMMA.16816.F32 R116, R128.reuse, R4, R116 ;  /* 0x000000048074723c */ /* 0x042fe20000001874 */
[----:B------:R1:W-:Y:S07]  /*bf30*/  MUFU.EX2 R23, R2 ;  /* 0x0000000200177308 */ /* 0x0003ee0000000800 */
[C---:B------:R-:W-:Y:S01]  /*bf40*/  HMMA.16816.F32 R68, R128.reuse, R80, R68 ;  /* 0x000000508044723c */ /* 0x040fe20000001844 */
[----:B------:R2:W3:Y:S07]  /*bf50*/  MUFU.EX2 R22, R0 ;  /* 0x0000000000167308 */ /* 0x0004ee0000000800 */
[----:B------:R-:W-:Y:S01]  /*bf60*/  HMMA.16816.F32 R84, R128, R96, R84 ;  /* 0x000000608054723c */ /* 0x000fe20000001854 */
[----:B-1----:R-:W-:-:S06]  /*bf70*/  FFMA.FTZ R2, R185, c[0x0][0x23c], -R13 ;  /* 0x00008f00b9027a23 */ /* 0x002fcc000001080d */
[----:B------:R-:W-:Y:S01]  /*bf80*/  MUFU.EX2 R2, R2 ;  /* 0x0000000200027308 */ /* 0x000fe20000000800 */
[----:B----4-:R-:W-:Y:S01]  /*bf90*/  HMMA.16816.F32 R100, R128, R112, R100 ;  /* 0x000000708064723c */ /* 0x010fe20000001864 */
[----:B--2---:R-:W-:Y:S01]  /*bfa0*/  FFMA.FTZ R0, R182, c[0x0][0x23c], -R13 ;  /* 0x00008f00b6007a23 */ /* 0x004fe2000001080d */
[----:B---3--:R-:W-:-:S05]  /*bfb0*/  F2FP.PACK_AB R126, R22, R23 ;  /* 0x00000017167e723e */ /* 0x008fca00000000ff */
[----:B------:R1:W-:Y:S02]  /*bfc0*/  MUFU.EX2 R21, R0 ;  /* 0x0000000000157308 */ /* 0x0003e40000000800 */
[----:B-1----:R-:W-:-:S06]  /*bfd0*/  FFMA.FTZ R0, R184, c[0x0][0x23c], -R13 ;  /* 0x00008f00b8007a23 */ /* 0x002fcc000001080d */
[----:B------:R1:W2:Y:S02]  /*bfe0*/  MUFU.EX2 R8, R0 ;  /* 0x0000000000087308 */ /* 0x0002a40000000800 */
[----:B-1----:R-:W-:Y:S01]  /*bff0*/  FFMA.FTZ R0, R186, c[0x0][0x23c], -R13 ;  /* 0x00008f00ba007a23 */ /* 0x002fe2000001080d */
[----:B--2---:R-:W-:-:S05]  /*c000*/  F2FP.PACK_AB R125, R8, R21 ;  /* 0x00000015087d723e */ /* 0x004fca00000000ff */
[----:B------:R-:W1:Y:S02]  /*c010*/  MUFU.EX2 R13, R0 ;  /* 0x00000000000d7308 */ /* 0x000e640000000800 */
[----:B-1----:R-:W-:Y:S01]  /*c020*/  F2FP.PACK_AB R127, R2, R13 ;  /* 0x0000000d027f723e */ /* 0x002fe200000000ff */
[----:B------:R-:W-:-:S04]  /*c030*/  FFMA.FTZ R0, R250, R14, R192 ;  /* 0x0000000efa007223 */ /* 0x000fc800000100c0 */
[----:B------:R-:W-:Y:S02]  /*c040*/  FADD.FTZ R0, R191, R0 ;  /* 0x00000000bf007221 */ /* 0x000fe40000010000 */
[----:B------:R-:W-:Y:S02]  /*c050*/  HMMA.16816.F32 R144, R124, R156, R144 ;  /* 0x0000009c7c90723c */ /* 0x000fe40000001890 */
[----:B------:R-:W-:-:S06]  /*c060*/  FADD.FTZ R0, R193, R0 ;  /* 0x00000000c1007221 */ /* 0x000fcc0000010000 */
[-C--:B------:R-:W-:Y:S08]  /*c070*/  HMMA.16816.F32 R152, R124, R158.reuse, R152 ;  /* 0x0000009e7c98723c */ /* 0x080ff00000001898 */
[----:B------:R-:W-:Y:S01]  /*c080*/  HMMA.16816.F32 R156, R128, R158, R48 ;  /* 0x0000009e809c723c */ /* 0x000fe20000001830 */
[----:B------:R-:W1:Y:S07]  /*c090*/  LDSM.16.MT88.4 R48, [R218+0xa800] ;  /* 0x00a80000da30783b */ /* 0x000e6e0000004200 */
[C---:B------:R-:W-:Y:S07]  /*c0a0*/  HMMA.16816.F32 R120, R124.reuse, R4, R120 ;  /* 0x000000047c78723c */ /* 0x040fee0000001878 */
[----:B------:R-:W-:Y:S01]  /*c0b0*/  FFMA.FTZ R4, R251, R15, R196 ;  /* 0x0000000ffb047223 */ /* 0x000fe200000100c4 */
        /* <DEDUP_REMOVED lines=28> */
[----:B------:R-:W-:Y:S01]  /*c280*/  FADD.FTZ R250, R22, R3 ;  /* 0x0000000316fa7221 */ /* 0x000fe20000010000 */
[----:B------:R-:W-:Y:S01]  /*c290*/  MOV R3, R232 ;  /* 0x000000e800037202 */ /* 0x000fe20000000f00 */
        /* <DEDUP_REMOVED lines=16> */
[----:B------:R-:W-:Y:S01]  /*c3a0*/  MOV R136, R235 ;  /* 0x000000eb00887202 */ /* 0x000fe20000000f00 */
[-C--:B------:R-:W-:Y:S08]  /*c3b0*/  HMMA.16816.F32 R124, R124, R6.reuse, R240 ;  /* 0x000000067c7c723c */ /* 0x080ff000000018f0 */
[----:B------:R-:W-:Y:S01]  /*c3c0*/  HMMA.16816.F32 R128, R128, R6, R24 ;  /* 0x000000068080723c */ /* 0x000fe20000001818 */
[----:B------:R-:W-:Y:S11]  /*c3d0*/  @!P0 BRA `(.L_x_934) ;  /* 0x00002c1000008947 */ /* 0x000ff60003800000 */
[----:B------:R-:W2:Y:S01]  /*c3e0*/  LDL.64 R180, [R1+0x30] ;  /* 0x0000300001b47983 */ /* 0x000ea20000100a00 */
[----:B------:R-:W-:Y:S01]  /*c3f0*/  UIADD3 UR4, UR8, -0x2, URZ ;  /* 0xfffffffe08047890 */ /* 0x000fe2000fffe03f */
[----:B------:R-:W-:-:S04]  /*c400*/  DEPBAR.LE SB0, 0x0 ;  /* 0x000080000000791a */ /* 0x000fc80000000000 */
[----:B------:R-:W-:Y:S01]  /*c410*/  UMOV UR13, 0x6 ;  /* 0x00000006000d7882 */ /* 0x000fe20000000000 */
[----:B------:R-:W-:Y:S01]  /*c420*/  IMAD.U32 R0, RZ, RZ, UR4 ;  /* 0x00000004ff007e24 */ /* 0x000fe2000f8e00ff */
[----:B------:R-:W-:Y:S01]  /*c430*/  ULDC.64 UR4, c[0x0][0x1a0] ;  /* 0x0000680000047ab9 */ /* 0x000fe20000000a00 */
[----:B------:R-:W-:Y:S01]  /*c440*/  BAR.SYNC.DEFER_BLOCKING 0x0 ;  /* 0x0000000000007b1d */ /* 0x000fe20000010000 */
[----:B------:R-:W-:Y:S01]  /*c450*/  USHF.L.U32 UR7, UR4, 0x6, URZ ;  /* 0x0000000604077899 */ /* 0x000fe2000800063f */
[----:B------:R-:W-:Y:S01]  /*c460*/  IADD3 R4, P1, R236, -UR6, RZ ;  /* 0x80000006ec047c10 */ /* 0x000fe2000ff3e0ff */
[----:B------:R-:W-:Y:S02]  /*c470*/  USHF.L.U64.HI UR5, UR4, UR13, UR5 ;  /* 0x0000000d04057299 */ /* 0x000fe40008010205 */
[----:B------:R-:W-:Y:S01]  /*c480*/  UIADD3 UR7, UP0, -UR7, 0x80, URZ ;  /* 0x0000008007077890 */ /* 0x000fe2000ff1e13f */
[----:B------:R-:W-:-:S03]  /*c490*/  IADD3.X R5, R237, ~UR9, RZ, P1, !PT ;  /* 0x80000009ed057c10 */ /* 0x000fc60008ffe4ff */
[----:B------:R-:W-:Y:S02]  /*c4a0*/  UIADD3.X UR5, URZ, ~UR5, URZ, UP0, !UPT ;  /* 0x800000053f057290 */ /* 0x000fe400087fe43f */
[----:B------:R-:W-:Y:S01]  /*c4b0*/  UISETP.NE.AND UP0, UPT, UR8, 0x5, UPT ;  /* 0x000000050800788c */ /* 0x000fe2000bf05270 */
[----:B--2---:R-:W-:-:S04]  /*c4c0*/  IMAD.MOV.U32 R2, RZ, RZ, R180 ;  /* 0x000000ffff027224 */ /* 0x004fc800078e00b4 */
[----:B------:R-:W-:Y:S01]  /*c4d0*/  IMAD R0, R0, UR24, R2 ;  /* 0x0000001800007c24 */ /* 0x000fe2000f8e0202 */
[----:B------:R-:W-:-:S04]  /*c4e0*/  IADD3 R2, P0, R236, UR7, RZ ;  /* 0x00000007ec027c10 */ /* 0x000fc8000ff1e0ff */
[----:B------:R-:W-:Y:S02]  /*c4f0*/  LEA R6, R0, c[0x0][0x170], 0x1 ;  /* 0x00005c0000067a11 */ /* 0x000fe400078e08ff */
[----:B------:R-:W-:Y:S02]  /*c500*/  IADD3.X R3, R237, UR5, RZ, P0, !PT ;  /* 0x00000005ed037c10 */ /* 0x000fe400087fe4ff */
[----:B------:R-:W-:-:S04]  /*c510*/  IADD3 R6, R6, -UR6, RZ ;  /* 0x8000000606067c10 */ /* 0x000fc8000fffe0ff */
[----:B------:R-:W-:-:S04]  /*c520*/  IADD3 R6, R6, -UR6, RZ ;  /* 0x8000000606067c10 */ /* 0x000fc8000fffe0ff */
[C---:B------:R-:W-:Y:S02]  /*c530*/  IADD3 R14, P3, R6.reuse, -UR6, RZ ;  /* 0x80000006060e7c10 */ /* 0x040fe4000ff7e0ff */
[----:B------:R-:W-:Y:S01]  /*c540*/  IADD3 R6, P2, R6, UR7, RZ ;  /* 0x0000000706067c10 */ /* 0x000fe2000ff5e0ff */
[----:B------:R-:W-:Y:S01]  /*c550*/  UIADD3 UR7, UR8, -0x5, URZ ;  /* 0xfffffffb08077890 */ /* 0x000fe2000fffe03f */
[C---:B------:R-:W-:Y:S02]  /*c560*/  IADD3.X R15, R239.reuse, ~UR9, RZ, P3, !PT ;  /* 0x80000009ef0f7c10 */ /* 0x040fe40009ffe4ff */
[----:B------:R-:W-:-:S03]  /*c570*/  IADD3.X R7, R239, UR5, RZ, P2, !PT ;  /* 0x00000005ef077c10 */ /* 0x000fc600097fe4ff */
        /* <DEDUP_REMOVED lines=8> */
[----:B------:R-:W4:Y:S04]  /*c600*/  LDSM.16.M88.4 R24, [R214+0x2000] ;  /* 0x00200000d618783b */ /* 0x000f280000000200 */
[----:B------:R-:W5:Y:S04]  /*c610*/  LDSM.16.M88.4 R16, [R214] ;  /* 0x00000000d610783b */ /* 0x000f680000000200 */
[----:B------:R-:W1:Y:S04]  /*c620*/  LDSM.16.M88.4 R180, [R212+0x8800] ;  /* 0x00880000d4b4783b */ /* 0x000e680000000200 */
[----:B------:R-:W-:Y:S04]  /*c630*/  LDSM.16.M88.4 R132, [R223] ;  /* 0x00000000df84783b */ /* 0x000fe80000000200 */
[----:B------:R-:W1:Y:S04]  /*c640*/  LDSM.16.M88.4 R28, [R216+0x2000] ;  /* 0x00200000d81c783b */ /* 0x000e680000000200 */
[----:B--2---:R-:W2:Y:S04]  /*c650*/  LDSM.16.M88.4 R4, [R216] ;  /* 0x00000000d804783b */ /* 0x004ea80000000200 */
[----:B------:R-:W2:Y:S04]  /*c660*/  LDSM.16.M88.4 R188, [R226] ;  /* 0x00000000e2bc783b */ /* 0x000ea80000000200 */
[----:B------:R-:W-:Y:S04]  /*c670*/  LDSM.16.M88.4 R176, [R221+0x8000] ;  /* 0x00800000ddb0783b */ /* 0x000fe80000000200 */
[----:B------:R-:W2:Y:S04]  /*c680*/  LDSM.16.M88.4 R20, [R222] ;  /* 0x00000000de14783b */ /* 0x000ea80000000200 */
[----:B------:R-:W2:Y:S01]  /*c690*/  LDSM.16.M88.4 R136, [R222+0x2000] ;  /* 0x00200000de88783b */ /* 0x000ea20000000200 */
[-C--:B----4-:R-:W-:Y:S03]  /*c6a0*/  HMMA.16816.F32 R140, R24, R32.reuse, RZ ;  /* 0x00000020188c723c */ /* 0x090fe600000018ff */
[----:B------:R-:W0:Y:S05]  /*c6b0*/  LDGDEPBAR ;  /* 0x00000000000079af */ /* 0x000e2a0000000000 */
[C---:B-----5:R-:W-:Y:S08]  /*c6c0*/  HMMA.16816.F32 R192, R16.reuse, R32, RZ ;  /* 0x0000002010c0723c */ /* 0x060ff000000018ff */
[C---:B-1----:R-:W-:Y:S08]  /*c6d0*/  HMMA.16816.F32 R196, R16.reuse, R180, RZ ;  /* 0x000000b410c4723c */ /* 0x042ff000000018ff */
[C---:B------:R-:W-:Y:S08]  /*c6e0*/  HMMA.16816.F32 R200, R16.reuse, R34, RZ ;  /* 0x0000002210c8723c */ /* 0x040ff000000018ff */
[----:B------:R-:W-:Y:S08]  /*c6f0*/  HMMA.16816.F32 R184, R16, R182, RZ ;  /* 0x000000b610b8723c */ /* 0x000ff000000018ff */
[----:B------:R-:W-:Y:S08]  /*c700*/  HMMA.16816.F32 R16, R28, R132, R140 ;  /* 0x000000841c10723c */ /* 0x000ff0000000188c */
[----:B------:R-:W-:Y:S08]  /*c710*/  HMMA.16816.F32 R32, R24, R34, RZ ;  /* 0x000000221820723c */ /* 0x000ff000000018ff */
[C---:B--2---:R-:W-:Y:S08]  /*c720*/  HMMA.16816.F32 R140, R4.reuse, R132, R192 ;  /* 0x00000084048c723c */ /* 0x044ff000000018c0 */
[C---:B------:R-:W-:Y:S08]  /*c730*/  HMMA.16816.F32 R204, R4.reuse, R134, R200 ;  /* 0x0000008604cc723c */ /* 0x040ff000000018c8 */
[----:B------:R-:W-:Y:S01]  /*c740*/  HMMA.16816.F32 R192, R4, R190, R184 ;  /* 0x000000be04c0723c */ /* 0x000fe200000018b8 */
[----:B------:R-:W1:Y:S07]  /*c750*/  LDSM.16.M88.4 R184, [R221+0x8800] ;  /* 0x00880000ddb8783b */ /* 0x000e6e0000000200 */
[----:B------:R-:W-:Y:S01]  /*c760*/  HMMA.16816.F32 R200, R28, R134, R32 ;  /* 0x000000861cc8723c */ /* 0x000fe20000001820 */
[----:B------:R-:W-:Y:S07]  /*c770*/  LDSM.16.M88.4 R132, [R220+0x2000] ;  /* 0x00200000dc84783b */ /* 0x000fee0000000200 */
[----:B------:R-:W-:Y:S01]  /*c780*/  HMMA.16816.F32 R208, R4, R188, R196 ;  /* 0x000000bc04d0723c */ /* 0x000fe200000018c4 */
[----:B------:R-:W-:Y:S07]  /*c790*/  LDSM.16.M88.4 R4, [R220] ;  /* 0x00000000dc04783b */ /* 0x000fee0000000200 */
[-C--:B------:R-:W-:Y:S01]  /*c7a0*/  HMMA.16816.F32 R32, R20, R176.reuse, R140 ;  /* 0x000000b01420723c */ /* 0x080fe2000000188c */
[----:B------:R-:W2:Y:S07]  /*c7b0*/  LDSM.16.M88.4 R140, [R219] ;  /* 0x00000000db8c783b */ /* 0x000eae0000000200 */
[----:B------:R-:W-:Y:S08]  /*c7c0*/  HMMA.16816.F32 R196, R136, R176, R16 ;  /* 0x000000b088c4723c */ /* 0x000ff00000001810 */
[----:B------:R-:W-:Y:S08]  /*c7d0*/  HMMA.16816.F32 R16, R24, R180, RZ ;  /* 0x000000b41810723c */ /* 0x000ff000000018ff */
[----:B------:R-:W-:Y:S08]  /*c7e0*/  HMMA.16816.F32 R236, R20, R178, R204 ;  /* 0x000000b214ec723c */ /* 0x000ff000000018cc */
[----:B------:R-:W-:Y:S01]  /*c7f0*/  HMMA.16816.F32 R204, R24, R182, RZ ;  /* 0x000000b618cc723c */ /* 0x000fe200000018ff */
[----:B------:R-:W4:Y:S07]  /*c800*/  LDSM.16.M88.4 R180, [R219+0x800] ;  /* 0x00080000dbb4783b */ /* 0x000f2e0000000200 */
[----:B-1----:R-:W-:Y:S08]  /*c810*/  HMMA.16816.F32 R228, R20, R186, R192 ;  /* 0x000000ba14e4723c */ /* 0x002ff000000018c0 */
[----:B------:R-:W-:Y:S01]  /*c820*/  HMMA.16816.F32 R192, R28, R188, R16 ;  /* 0x000000bc1cc0723c */ /* 0x000fe20000001810 */
[----:B------:R-:W-:Y:S07]  /*c830*/  LDSM.16.M88.4 R16, [R214+0x4000] ;  /* 0x00400000d610783b */ /* 0x000fee0000000200 */
[----:B------:R-:W-:Y:S01]  /*c840*/  HMMA.16816.F32 R240, R20, R184, R208 ;  /* 0x000000b814f0723c */ /* 0x000fe200000018d0 */
[----:B------:R-:W-:Y:S07]  /*c850*/  LDSM.16.M88.4 R20, [R212+0x9000] ;  /* 0x00900000d414783b */ /* 0x000fee0000000200 */
[----:B------:R-:W-:Y:S08]  /*c860*/  HMMA.16816.F32 R176, R136, R178, R200 ;  /* 0x000000b288b0723c */ /* 0x000ff000000018c8 */
[-C--:B--2---:R-:W-:Y:S01]  /*c870*/  HMMA.16816.F32 R24, R4, R140.reuse, R32 ;  /* 0x0000008c0418723c */ /* 0x084fe20000001820 */
[----:B------:R-:W1:Y:S07]  /*c880*/  LDSM.16.M88.4 R32, [R214+0x6000] ;  /* 0x00600000d620783b */ /* 0x000e6e0000000200 */
[----:B------:R-:W-:Y:S08]  /*c890*/  HMMA.16816.F32 R196, R132, R140, R196 ;  /* 0x0000008c84c4723c */ /* 0x000ff000000018c4 */
[----:B------:R-:W-:Y:S01]  /*c8a0*/  HMMA.16816.F32 R208, R28, R190, R204 ;  /* 0x000000be1cd0723c */ /* 0x000fe200000018cc */
[----:B------:R-:W-:Y:S04]  /*c8b0*/  LDSM.16.M88.4 R28, [R216+0x6000] ;  /* 0x00600000d81c783b */ /* 0x000fe80000000200 */
[----:B------:R-:W-:Y:S03]  /*c8c0*/  LDSM.16.M88.4 R188, [R212+0x9800] ;  /* 0x00980000d4bc783b */ /* 0x000fe60000000200 */
[----:B------:R-:W-:Y:S08]  /*c8d0*/  HMMA.16816.F32 R200, R136, R184, R192 ;  /* 0x000000b888c8723c */ /* 0x000ff000000018c0 */
[-C--:B------:R-:W-:Y:S08]  /*c8e0*/  HMMA.16816.F32 R204, R4, R142.reuse, R236 ;  /* 0x0000008e04cc723c */ /* 0x080ff000000018ec */
[----:B------:R-:W-:Y:S01]  /*c8f0*/  HMMA.16816.F32 R192, R132, R142, R176 ;  /* 0x0000008e84c0723c */ /* 0x000fe200000018b0 */
[----:B------:R-:W2:Y:S07]  /*c900*/  LDSM.16.M88.4 R140, [R225] ;  /* 0x00000000e18c783b */ /* 0x000eae0000000200 */
[C---:B----4-:R-:W-:Y:S08]  /*c910*/  HMMA.16816.F32 R240, R4.reuse, R180, R240 ;  /* 0x000000b404f0723c */ /* 0x050ff000000018f0 */
[----:B------:R-:W-:Y:S01]  /*c920*/  HMMA.16816.F32 R228, R4, R182, R228 ;  /* 0x000000b604e4723c */ /* 0x000fe200000018e4 */
[----:B------:R-:W4:Y:S07]  /*c930*/  LDSM.16.M88.4 R4, [R216+0x4000] ;  /* 0x00400000d804783b */ /* 0x000f2e0000000200 */
[-C--:B-1----:R-:W-:Y:S08]  /*c940*/  HMMA.16816.F32 R176, R32, R20.reuse, R196 ;  /* 0x0000001420b0723c */ /* 0x082ff000000018c4 */
[----:B------:R-:W-:Y:S08]  /*c950*/  HMMA.16816.F32 R24, R16, R20, R24 ;  /* 0x000000141018723c */ /* 0x000ff00000001818 */
[----:B------:R-:W-:Y:S08]  /*c960*/  HMMA.16816.F32 R196, R32, R22, R192 ;  /* 0x0000001620c4723c */ /* 0x000ff000000018c0 */
[----:B--2---:R-:W-:Y:S01]  /*c970*/  HMMA.16816.F32 R192, R28, R140, R176 ;  /* 0x0000008c1cc0723c */ /* 0x004fe200000018b0 */
[----:B------:R-:W1:Y:S07]  /*c980*/  LDSM.16.M88.4 R176, [R224] ;  /* 0x00000000e0b0783b */ /* 0x000e6e0000000200 */
[----:B------:R-:W-:Y:S08]  /*c990*/  HMMA.16816.F32 R236, R136, R186, R208 ;  /* 0x000000ba88ec723c */ /* 0x000ff000000018d0 */
[C---:B------:R-:W-:Y:S01]  /*c9a0*/  HMMA.16816.F32 R184, R16.reuse, R22, R204 ;  /* 0x0000001610b8723c */ /* 0x040fe200000018cc */
[----:B------:R-:W-:Y:S07]  /*c9b0*/  LDSM.16.M88.4 R20, [R222+0x6000] ;  /* 0x00600000de14783b */ /* 0x000fee0000000200 */
[C---:B------:R-:W-:Y:S08]  /*c9c0*/  HMMA.16816.F32 R208, R16.reuse, R188, R240 ;  /* 0x000000bc10d0723c */ /* 0x040ff000000018f0 */
[----:B------:R-:W-:Y:S01]  /*c9d0*/  HMMA.16816.F32 R204, R16, R190, R228 ;  /* 0x000000be10cc723c */ /* 0x000fe200000018e4 */
[----:B------:R-:W-:Y:S07]  /*c9e0*/  LDSM.16.M88.4 R16, [R221+0x9000] ;  /* 0x00900000dd10783b */ /* 0x000fee0000000200 */
[----:B----4-:R-:W-:Y:S01]  /*c9f0*/  HMMA.16816.F32 R136, R4, R140, R24 ;  /* 0x0000008c0488723c */ /* 0x010fe20000001818 */
[----:B------:R-:W2:Y:S07]  /*ca00*/  LDSM.16.M88.4 R24, [R222+0x4000] ;  /* 0x00400000de18783b */ /* 0x000eae0000000200 */
[----:B------:R-:W-:Y:S08]  /*ca10*/  HMMA.16816.F32 R244, R132, R180, R200 ;  /* 0x000000b484f4723c */ /* 0x000ff000000018c8 */
[-C--:B------:R-:W-:Y:S08]  /*ca20*/  HMMA.16816.F32 R184, R4, R142.reuse, R184 ;  /* 0x0000008e04b8723c */ /* 0x080ff000000018b8 */
[----:B------:R-:W-:Y:S08]  /*ca30*/  HMMA.16816.F32 R140, R28, R142, R196 ;  /* 0x0000008e1c8c723c */ /* 0x000ff000000018c4 */
[----:B------:R-:W-:Y:S01]  /*ca40*/  IMAD.MOV.U32 R8, RZ, RZ, R244 ;  /* 0x000000ffff087224 */ /* 0x000fe200078e00f4 */
[----:B-1----:R-:W-:Y:S01]  /*ca50*/  HMMA.16816.F32 R240, R4, R176, R208 ;  /* 0x000000b004f0723c */ /* 0x002fe200000018d0 */
[----:B---3--:R-:W-:-:S02]  /*ca60*/  IMAD.MOV.U32 R3, RZ, RZ, R245 ;  /* 0x000000ffff037224 */ /* 0x008fc400078e00f5 */
[----:B------:R-:W-:Y:S02]  /*ca70*/  IMAD.MOV.U32 R2, RZ, RZ, R246 ;  /* 0x000000ffff027224 */ /* 0x000fe400078e00f6 */
[----:B------:R-:W-:Y:S02]  /*ca80*/  IMAD.MOV.U32 R0, RZ, RZ, R247 ;  /* 0x000000ffff007224 */ /* 0x000fe400078e00f7 */
[----:B------:R-:W-:Y:S01]  /*ca90*/  IMAD.MOV.U32 R208, RZ, RZ, R8 ;  /* 0x000000ffffd07224 */ /* 0x000fe200078e0008 */
[----:B------:R-:W-:Y:S01]  /*caa0*/  HMMA.16816.F32 R244, R132, R182, R236 ;  /* 0x000000b684f4723c */ /* 0x000fe200000018ec */
[----:B------:R-:W-:Y:S01]  /*cab0*/  LDSM.16.M88.4 R132, [R219+0x1000] ;  /* 0x00100000db84783b */ /* 0x000fe20000000200 */
[----:B------:R-:W-:Y:S02]  /*cac0*/  IMAD.MOV.U32 R209, RZ, RZ, R3 ;  /* 0x000000ffffd17224 */ /* 0x000fe400078e0003 */
[----:B------:R-:W-:Y:S02]  /*cad0*/  IMAD.MOV.U32 R210, RZ, RZ, R2 ;  /* 0x000000ffffd27224 */ /* 0x000fe400078e0002 */
[----:B------:R-:W-:-:S02]  /*cae0*/  IMAD.MOV.U32 R211, RZ, RZ, R0 ;  /* 0x000000ffffd37224 */ /* 0x000fc400078e0000 */
[----:B------:R-:W-:Y:S01]  /*caf0*/  HMMA.16816.F32 R236, R4, R178, R204 ;  /* 0x000000b204ec723c */ /* 0x000fe200000018cc */
[----:B------:R-:W1:Y:S01]  /*cb00*/  LDSM.16.M88.4 R4, [R220+0x4000] ;  /* 0x00400000dc04783b */ /* 0x000e620000000200 */
[----:B------:R-:W-:-:S04]  /*cb10*/  IMAD.U32 R0, RZ, RZ, UR7 ;  /* 0x00000007ff007e24 */ /* 0x000fc8000f8e00ff */
[----:B------:R-:W-:Y:S02]  /*cb20*/  IMAD R0, R0, 0x20, R248 ;  /* 0x0000002000007824 */ /* 0x000fe400078e02f8 */
[-C--:B--2---:R-:W-:Y:S01]  /*cb30*/  HMMA.16816.F32 R180, R24, R16.reuse, R136 ;  /* 0x0000001018b4723c */ /* 0x084fe20000001888 */
[----:B------:R-:W2:Y:S02]  /*cb40*/  LDSM.16.M88.4 R136, [R221+0x9800] ;  /* 0x00980000dd88783b */ /* 0x000ea40000000200 */
[C---:B------:R-:W-:Y:S02]  /*cb50*/  IADD3 R2, R0.reuse, 0x1, RZ ;  /* 0x0000000100027810 */ /* 0x040fe40007ffe0ff */
[-C--:B------:R-:W-:Y:S02]  /*cb60*/  ISETP.GE.AND P6, PT, R0, R9.reuse, PT ;  /* 0x000000090000720c */ /* 0x080fe40003fc6270 */
[C---:B------:R-:W-:Y:S01]  /*cb70*/  ISETP.GE.AND P4, PT, R2.reuse, R9, PT ;  /* 0x000000090200720c */ /* 0x040fe20003f86270 */
[----:B------:R-:W-:Y:S01]  /*cb80*/  HMMA.16816.F32 R204, R20, R16, R192 ;  /* 0x0000001014cc723c */ /* 0x000fe200000018c0 */
[----:B------:R-:W-:-:S02]  /*cb90*/  ISETP.GE.AND P5, PT, R2, R10, PT ;  /* 0x0000000a0200720c */ /* 0x000fc40003fa6270 */
[C---:B------:R-:W-:Y:S02]  /*cba0*/  ISETP.GE.AND P2, PT, R2.reuse, R11, PT ;  /* 0x0000000b0200720c */ /* 0x040fe40003f46270 */
[----:B------:R-:W-:Y:S02]  /*cbb0*/  ISETP.GE.AND P3, PT, R2, R12, PT ;  /* 0x0000000c0200720c */ /* 0x000fe40003f66270 */
[C---:B------:R-:W-:Y:S01]  /*cbc0*/  IADD3 R3, R0.reuse, 0x8, RZ ;  /* 0x0000000800037810 */ /* 0x040fe20007ffe0ff */
[----:B------:R-:W-:Y:S01]  /*cbd0*/  HMMA.16816.F32 R228, R20, R18, R140 ;  /* 0x0000001214e4723c */ /* 0x000fe2000000188c */
[C---:B------:R-:W-:Y:S02]  /*cbe0*/  IADD3 R2, R0.reuse, 0x9, RZ ;  /* 0x0000000900027810 */ /* 0x040fe40007ffe0ff */
[----:B------:R-:W-:Y:S02]  /*cbf0*/  ISETP.GE.AND P0, PT, R0, R10, PT ;  /* 0x0000000a0000720c */ /* 0x000fe40003f06270 */
[----:B------:R-:W-:-:S03]  /*cc00*/  ISETP.GE.AND P1, PT, R3, R9, PT ;  /* 0x000000090300720c */ /* 0x000fc60003f26270 */
[----:B------:R-:W-:Y:S01]  /*cc10*/  HMMA.16816.F32 R200, R24, R18, R184 ;  /* 0x0000001218c8723c */ /* 0x000fe200000018b8 */
[----:B------:R-:W3:Y:S07]  /*cc20*/  LDSM.16.M88.4 R16, [R220+0x6000] ;  /* 0x00600000dc10783b */ /* 0x000eee0000000200 */
[----:B-1----:R-:W-:Y:S08]  /*cc30*/  HMMA.16816.F32 R184, R4, R132, R180 ;  /* 0x0000008404b8723c */ /* 0x002ff000000018b4 */
[----:B------:R-:W-:Y:S08]  /*cc40*/  HMMA.16816.F32 R180, R32, R188, R208 ;  /* 0x000000bc20b4723c */ /* 0x000ff000000018d0 */
[C---:B--2---:R-:W-:Y:S08]  /*cc50*/  HMMA.16816.F32 R196, R24.reuse, R136, R240 ;  /* 0x0000008818c4723c */ /* 0x044ff000000018f0 */
[----:B------:R-:W-:Y:S01]  /*cc60*/  HMMA.16816.F32 R192, R24, R138, R236 ;  /* 0x0000008a18c0723c */ /* 0x000fe200000018ec */
[----:B------:R-:W1:Y:S01]  /*cc70*/  LDSM.16.M88.4 R24, [R219+0x1800] ;  /* 0x00180000db18783b */ /* 0x000e620000000200 */
[----:B------:R-:W-:Y:S01]  /*cc80*/  FMUL.FTZ R184, R184, c[0x0][0x2ec] ;  /* 0x0000bb00b8b87a20 */ /* 0x000fe20000410000 */
[----:B------:R-:W-:-:S04]  /*cc90*/  DEPBAR.LE SB0, 0x0 ;  /* 0x000080000000791a */ /* 0x000fc80000000000 */
[----:B------:R-:W-:Y:S01]  /*cca0*/  FMUL.FTZ R185, R185, c[0x0][0x2ec] ;  /* 0x0000bb00b9b97a20 */ /* 0x000fe20000410000 */
[----:B------:R-:W-:Y:S01]  /*ccb0*/  HMMA.16816.F32 R208, R32, R190, R244 ;  /* 0x000000be20d0723c */ /* 0x000fe200000018f4 */
[----:B------:R-:W-:Y:S02]  /*ccc0*/  FMUL.FTZ R187, R187, c[0x0][0x2ec] ;  /* 0x0000bb00bbbb7a20 */ /* 0x000fe40000410000 */
[----:B------:R-:W-:Y:S02]  /*ccd0*/  FMUL.FTZ R186, R186, c[0x0][0x2ec] ;  /* 0x0000bb00baba7a20 */ /* 0x000fe40000410000 */
[----:B------:R-:W-:Y:S03]  /*cce0*/  MUFU.TANH R185, R185 ;  /* 0x000000b900b97308 */ /* 0x000fe60000002400 */
[----:B---3--:R-:W-:Y:S05]  /*ccf0*/  HMMA.16816.F32 R140, R16, R132, R204 ;  /* 0x00000084108c723c */ /* 0x008fea00000018cc */
[----:B------:R-:W-:Y:S03]  /*cd00*/  MUFU.TANH R204, R184 ;  /* 0x000000b800cc7308 */ /* 0x000fe60000002400 */
[----:B------:R-:W-:Y:S05]  /*cd10*/  HMMA.16816.F32 R32, R4, R134, R200 ;  /* 0x000000860420723c */ /* 0x000fea00000018c8 */
[----:B------:R-:W-:Y:S03]  /*cd20*/  MUFU.TANH R187, R187 ;  /* 0x000000bb00bb7308 */ /* 0x000fe60000002400 */
[C---:B------:R-:W-:Y:S05]  /*cd30*/  HMMA.16816.F32 R188, R28.reuse, R176, R180 ;  /* 0x000000b01cbc723c */ /* 0x040fea00000018b4 */
[----:B------:R-:W-:Y:S03]  /*cd40*/  MUFU.TANH R186, R186 ;  /* 0x000000ba00ba7308 */ /* 0x000fe60000002400 */
[----:B------:R-:W-:Y:S01]  /*cd50*/  HMMA.16816.F32 R28, R28, R178, R208 ;  /* 0x000000b21c1c723c */ /* 0x000fe200000018d0 */
[----:B------:R-:W-:-:S02]  /*cd60*/  FMUL.FTZ R140, R140, c[0x0][0x2ec] ;  /* 0x0000bb008c8c7a20 */ /* 0x000fc40000410000 */
[----:B------:R-:W-:Y:S02]  /*cd70*/  FMUL.FTZ R141, R141, c[0x0][0x2ec] ;  /* 0x0000bb008d8d7a20 */ /* 0x000fe40000410000 */
[----:B------:R-:W-:Y:S01]  /*cd80*/  MUFU.TANH R177, R140 ;  /* 0x0000008c00b17308 */ /* 0x000fe20000002400 */
[----:B------:R-:W-:Y:S02]  /*cd90*/  FMUL.FTZ R143, R143, c[0x0][0x2ec] ;  /* 0x0000bb008f8f7a20 */ /* 0x000fe40000410000 */
[----:B------:R-:W-:Y:S01]  /*cda0*/  FMUL.FTZ R32, R32, c[0x0][0x2ec] ;  /* 0x0000bb0020207a20 */ /* 0x000fe20000410000 */
[----:B-1----:R-:W-:Y:S01]  /*cdb0*/  HMMA.16816.F32 R180, R4, R24, R196 ;  /* 0x0000001804b4723c */ /* 0x002fe200000018c4 */
[----:B------:R-:W-:Y:S02]  /*cdc0*/  FMUL.FTZ R33, R33, c[0x0][0x2ec] ;  /* 0x0000bb0021217a20 */ /* 0x000fe40000410000 */
[----:B------:R-:W-:Y:S01]  /*cdd0*/  FMUL.FTZ R34, R34, c[0x0][0x2ec] ;  /* 0x0000bb0022227a20 */ /* 0x000fe20000410000 */
[----:B------:R-:W-:Y:S01]  /*cde0*/  MUFU.TANH R184, R141 ;  /* 0x0000008d00b87308 */ /* 0x000fe20000002400 */
[----:B------:R-:W-:-:S02]  /*cdf0*/  FMUL.FTZ R35, R35, c[0x0][0x2ec] ;  /* 0x0000bb0023237a20 */ /* 0x000fc40000410000 */
[----:B------:R-:W-:Y:S01]  /*ce00*/  FMUL.FTZ R142, R142, c[0x0][0x2ec] ;  /* 0x0000bb008e8e7a20 */ /* 0x000fe20000410000 */
[----:B------:R-:W-:Y:S04]  /*ce10*/  HMMA.16816.F32 R132, R16, R134, R228 ;  /* 0x000000861084723c */ /* 0x000fe800000018e4 */
[----:B------:R-:W1:Y:S08]  /*ce20*/  MUFU.TANH R15, R32 ;  /* 0x00000020000f7308 */ /* 0x000e700000002400 */
[----:B------:R-:W-:Y:S04]  /*ce30*/  MUFU.TANH R8, R33 ;  /* 0x0000002100087308 */ /* 0x000fe80000002400 */
[----:B------:R-:W-:-:S02]  /*ce40*/  FMUL.FTZ R182, R182, c[0x0][0x2ec] ;  /* 0x0000bb00b6b67a20 */ /* 0x000fc40000410000 */
[----:B------:R-:W-:Y:S02]  /*ce50*/  FMUL.FTZ R180, R180, c[0x0][0x2ec] ;  /* 0x0000bb00b4b47a20 */ /* 0x000fe40000410000 */
[----:B------:R-:W-:Y:S01]  /*ce60*/  MUFU.TANH R141, R34 ;  /* 0x00000022008d7308 */ /* 0x000fe20000002400 */
[----:B------:R-:W-:Y:S02]  /*ce70*/  FMUL.FTZ R181, R181, c[0x0][0x2ec] ;  /* 0x0000bb00b5b57a20 */ /* 0x000fe40000410000 */
[----:B------:R-:W-:Y:S02]  /*ce80*/  FMUL.FTZ R183, R183, c[0x0][0x2ec] ;  /* 0x0000bb00b7b77a20 */ /* 0x000fe40000410000 */
[----:B------:R-:W-:Y:S02]  /*ce90*/  FMUL.FTZ R132, R132, c[0x0][0x2ec] ;  /* 0x0000bb0084847a20 */ /* 0x000fe40000410000 */
[----:B------:R-:W-:Y:S01]  /*cea0*/  FMUL.FTZ R133, R133, c[0x0][0x2ec] ;  /* 0x0000bb0085857a20 */ /* 0x000fe20000410000 */
[----:B------:R2:W-:Y:S01]  /*ceb0*/  MUFU.TANH R140, R35 ;  /* 0x00000023008c7308 */ /* 0x0005e20000002400 */
[----:B------:R-:W-:-:S02]  /*cec0*/  FMUL.FTZ R134, R134, c[0x0][0x2ec] ;  /* 0x0000bb0086867a20 */ /* 0x000fc40000410000 */
[----:B------:R-:W-:-:S05]  /*ced0*/  FMUL.FTZ R135, R135, c[0x0][0x2ec] ;  /* 0x0000bb0087877a20 */ /* 0x000fca0000410000 */
[----:B------:R-:W-:Y:S01]  /*cee0*/  MUFU.TANH R200, R142 ;  /* 0x0000008e00c87308 */ /* 0x000fe20000002400 */
[----:B--2---:R-:W-:Y:S07]  /*cef0*/  HMMA.16816.F32 R32, R4, R26, R192 ;  /* 0x0000001a0420723c */ /* 0x004fee00000018c0 */
[----:B------:R-:W2:Y:S01]  /*cf00*/  MUFU.TANH R143, R143 ;  /* 0x0000008f008f7308 */ /* 0x000ea20000002400 */
[C---:B------:R-:W-:Y:S07]  /*cf10*/  HMMA.16816.F32 R4, R20.reuse, R136, R188 ;  /* 0x000000881404723c */ /* 0x040fee00000018bc */
[----:B------:R3:W-:Y:S01]  /*cf20*/  MUFU.TANH R176, R132 ;  /* 0x0000008400b07308 */ /* 0x0007e20000002400 */
[----:B-1----:R-:W-:Y:S01]  /*cf30*/  FSEL R137, R15, -INF , !P1 ;  /* 0xff8000000f897808 */ /* 0x002fe20004800000 */
[----:B------:R-:W-:Y:S06]  /*cf40*/  HMMA.16816.F32 R20, R20, R138, R28 ;  /* 0x0000008a1414723c */ /* 0x000fec000000181c */
[----:B------:R1:W-:Y:S01]  /*cf50*/  MUFU.TANH R142, R133 ;  /* 0x00000085008e7308 */ /* 0x0003e20000002400 */
[----:B------:R-:W-:-:S02]  /*cf60*/  ISETP.GE.AND P1, PT, R3, R11, PT ;  /* 0x0000000b0300720c */ /* 0x000fc40003f26270 */
[----:B--2---:R-:W-:Y:S02]  /*cf70*/  FSEL R15, R143, -INF , !P3 ;  /* 0xff8000008f0f7808 */ /* 0x004fe40005800000 */
[----:B------:R-:W-:Y:S01]  /*cf80*/  FSEL R138, R185, -INF , !P4 ;  /* 0xff800000b98a7808 */ /* 0x000fe20006000000 */
[----:B------:R-:W-:Y:S02]  /*cf90*/  FMUL.FTZ R33, R33, c[0x0][0x2ec] ;  /* 0x0000bb0021217a20 */ /* 0x000fe40000410000 */
[----:B------:R-:W-:Y:S01]  /*cfa0*/  MUFU.TANH R14, R134 ;  /* 0x00000086000e7308 */ /* 0x000fe20000002400 */
[----:B------:R-:W-:Y:S01]  /*cfb0*/  FMUL.FTZ R32, R32, c[0x0][0x2ec] ;  /* 0x0000bb0020207a20 */ /* 0x000fe20000410000 */
[----:B---3--:R-:W-:Y:S01]  /*cfc0*/  FSEL R132, R204, -INF , !P6 ;  /* 0xff800000cc847808 */ /* 0x008fe20007000000 */
[----:B------:R-:W-:Y:S01]  /*cfd0*/  FMUL.FTZ R34, R34, c[0x0][0x2ec] ;  /* 0x0000bb0022227a20 */ /* 0x000fe20000410000 */
[----:B------:R-:W-:Y:S01]  /*cfe0*/  FSEL R139, R187, -INF , !P5 ;  /* 0xff800000bb8b7808 */ /* 0x000fe20006800000 */
[----:B------:R-:W-:Y:S01]  /*cff0*/  FMUL.FTZ R35, R35, c[0x0][0x2ec] ;  /* 0x0000bb0023237a20 */ /* 0x000fe20000410000 */
[----:B------:R-:W-:Y:S01]  /*d000*/  ISETP.GE.AND P6, PT, R2, R9, PT ;  /* 0x000000090200720c */ /* 0x000fe20003fc6270 */
[----:B------:R-:W-:Y:S01]  /*d010*/  HMMA.16816.F32 R28, R16, R24, R4 ;  /* 0x00000018101c723c */ /* 0x000fe20000001804 */
[----:B------:R-:W-:Y:S01]  /*d020*/  MUFU.TANH R33, R33 ;  /* 0x0000002100217308 */ /* 0x000fe20000002400 */
[----:B------:R-:W-:-:S02]  /*d030*/  ISETP.GE.AND P4, PT, R3, R10, PT ;  /* 0x0000000a0300720c */ /* 0x000fc40003f86270 */
[----:B-1----:R-:W-:Y:S02]  /*d040*/  FSEL R133, R186, -INF , !P0 ;  /* 0xff800000ba857808 */ /* 0x002fe40004000000 */
[----:B------:R-:W-:Y:S02]  /*d050*/  ISETP.GE.AND P5, PT, R2, R10, PT ;  /* 0x0000000a0200720c */ /* 0x000fe40003fa6270 */
[----:B------:R-:W-:Y:S01]  /*d060*/  HMMA.16816.F32 R16, R16, R26, R20 ;  /* 0x0000001a1010723c */ /* 0x000fe20000001814 */
[----:B------:R1:W2:Y:S01]  /*d070*/  MUFU.TANH R202, R182 ;  /* 0x000000b600ca7308 */ /* 0x0002a20000002400 */
[C---:B------:R-:W-:Y:S02]  /*d080*/  ISETP.GE.AND P0, PT, R0.reuse, R11, PT ;  /* 0x0000000b0000720c */ /* 0x040fe40003f06270 */
[----:B------:R-:W-:Y:S02]  /*d090*/  IADD3 R4, R0, 0x10, RZ ;  /* 0x0000001000047810 */ /* 0x000fe40007ffe0ff */
[----:B------:R-:W-:-:S02]  /*d0a0*/  FSEL R6, R177, -INF , !P0 ;  /* 0xff800000b1067808 */ /* 0x000fc40004000000 */
[----:B------:R-:W-:Y:S01]  /*d0b0*/  ISETP.GE.AND P0, PT, R0, R12, PT ;  /* 0x0000000c0000720c */ /* 0x000fe20003f06270 */
[----:B------:R3:W-:Y:S01]  /*d0c0*/  MUFU.TANH R134, R180 ;  /* 0x000000b400867308 */ /* 0x0007e20000002400 */
[----:B------:R-:W-:Y:S02]  /*d0d0*/  ISETP.GE.AND P3, PT, R4, R10, PT ;  /* 0x0000000a0400720c */ /* 0x000fe40003f66270 */
[----:B------:R-:W-:-:S04]  /*d0e0*/  FSEL R7, R200, -INF , !P0 ;  /* 0xff800000c8077808 */ /* 0x000fc80004000000 */
[----:B------:R-:W-:Y:S01]  /*d0f0*/  FMUL.FTZ R29, R29, c[0x0][0x2ec] ;  /* 0x0000bb001d1d7a20 */ /* 0x000fe20000410000 */
[----:B------:R4:W5:Y:S01]  /*d100*/  MUFU.TANH R192, R181 ;  /* 0x000000b500c07308 */ /* 0x0009620000002400 */
[----:B-1----:R-:W-:Y:S01]  /*d110*/  FSEL R182, R140, -INF , !P5 ;  /* 0xff8000008cb67808 */ /* 0x002fe20006800000 */
[----:B------:R-:W-:Y:S01]  /*d120*/  FMUL.FTZ R28, R28, c[0x0][0x2ec] ;  /* 0x0000bb001c1c7a20 */ /* 0x000fe20000410000 */
[-C--:B------:R-:W-:Y:S01]  /*d130*/  ISETP.GE.AND P5, PT, R2, R12.reuse, PT ;  /* 0x0000000c0200720c */ /* 0x080fe20003fa6270 */
[----:B------:R-:W-:Y:S01]  /*d140*/  FMUL.FTZ R30, R30, c[0x0][0x2ec] ;  /* 0x0000bb001e1e7a20 */ /* 0x000fe20000410000 */
[----:B--2---:R-:W-:Y:S01]  /*d150*/  FSEL R202, R202, -INF , !P3 ;  /* 0xff800000caca7808 */ /* 0x004fe20005800000 */
[----:B------:R-:W-:Y:S01]  /*d160*/  FMUL.FTZ R31, R31, c[0x0][0x2ec] ;  /* 0x0000bb001f1f7a20 */ /* 0x000fe20000410000 */
[----:B---3--:R-:W-:Y:S01]  /*d170*/  FSEL R180, R8, -INF , !P6 ;  /* 0xff80000008b47808 */ /* 0x008fe20007000000 */
[----:B------:R-:W-:Y:S01]  /*d180*/  MUFU.TANH R32, R32 ;  /* 0x0000002000207308 */ /* 0x000fe20000002400 */
[----:B------:R-:W-:Y:S01]  /*d190*/  ISETP.GE.AND P6, PT, R3, R12, PT ;  /* 0x0000000c0300720c */ /* 0x000fe20003fc6270 */
[----:B------:R-:W-:Y:S01]  /*d1a0*/  FMUL.FTZ R17, R17, c[0x0][0x2ec] ;  /* 0x0000bb0011117a20 */ /* 0x000fe20000410000 */
[----:B------:R-:W-:Y:S01]  /*d1b0*/  IADD3 R3, R0, 0x11, RZ ;  /* 0x0000001100037810 */ /* 0x000fe20007ffe0ff */
[----:B------:R-:W-:Y:S01]  /*d1c0*/  FMUL.FTZ R16, R16, c[0x0][0x2ec] ;  /* 0x0000bb0010107a20 */ /* 0x000fe20000410000 */
[----:B------:R-:W-:Y:S01]  /*d1d0*/  FSEL R8, R176, -INF , !P1 ;  /* 0xff800000b0087808 */ /* 0x000fe20004800000 */
[----:B------:R-:W-:Y:S01]  /*d1e0*/  FMUL.FTZ R18, R18, c[0x0][0x2ec] ;  /* 0x0000bb0012127a20 */ /* 0x000fe20000410000 */
[----:B----4-:R-:W-:Y:S01]  /*d1f0*/  FSEL R181, R141, -INF , !P4 ;  /* 0xff8000008db57808 */ /* 0x010fe20006000000 */
[----:B------:R-:W-:Y:S01]  /*d200*/  MUFU.TANH R29, R29 ;  /* 0x0000001d001d7308 */ /* 0x000fe20000002400 */
[----:B------:R-:W-:-:S02]  /*d210*/  ISETP.GE.AND P4, PT, R2, R11, PT ;  /* 0x0000000b0200720c */ /* 0x000fc40003f86270 */
[C---:B------:R-:W-:Y:S02]  /*d220*/  IADD3 R2, R0.reuse, 0x18, RZ ;  /* 0x0000001800027810 */ /* 0x040fe40007ffe0ff */
[----:B------:R-:W-:Y:S02]  /*d230*/  IADD3 R0, R0, 0x19, RZ ;  /* 0x0000001900007810 */ /* 0x000fe40007ffe0ff */
[----:B------:R-:W-:Y:S01]  /*d240*/  FSEL R14, R14, -INF , !P6 ;  /* 0xff8000000e0e7808 */ /* 0x000fe20007000000 */
[----:B------:R-:W1:Y:S01]  /*d250*/  MUFU.TANH R13, R135 ;  /* 0x00000087000d7308 */ /* 0x000e620000002400 */
[-C--:B------:R-:W-:Y:S02]  /*d260*/  ISETP.GE.AND P0, PT, R0, R9.reuse, PT ;  /* 0x000000090000720c */ /* 0x080fe40003f06270 */
[----:B------:R-:W-:Y:S02]  /*d270*/  ISETP.GE.AND P1, PT, R3, R9, PT ;  /* 0x000000090300720c */ /* 0x000fe40003f26270 */
[----:B------:R-:W-:-:S02]  /*d280*/  FSEL R193, R33, -INF , !P0 ;  /* 0xff80000021c17808 */ /* 0x000fc40004000000 */
[C---:B------:R-:W-:Y:S01]  /*d290*/  ISETP.GE.AND P6, PT, R3.reuse, R10, PT ;  /* 0x0000000a0300720c */ /* 0x040fe20003fc6270 */
[----:B------:R2:W-:Y:S01]  /*d2a0*/  MUFU.TANH R186, R17 ;  /* 0x0000001100ba7308 */ /* 0x0005e20000002400 */
[CC--:B------:R-:W-:Y:S02]  /*d2b0*/  ISETP.GE.AND P0, PT, R3.reuse, R11.reuse, PT ;  /* 0x0000000b0300720c */ /* 0x0c0fe40003f06270 */
[----:B------:R-:W-:Y:S01]  /*d2c0*/  ISETP.GE.AND P3, PT, R3, R12, PT ;  /* 0x0000000c0300720c */ /* 0x000fe20003f66270 */
[----:B------:R-:W-:Y:S01]  /*d2d0*/  FMUL.FTZ R3, R19, c[0x0][0x2ec] ;  /* 0x0000bb0013037a20 */ /* 0x000fe20000410000 */
[----:B-----5:R-:W-:Y:S02]  /*d2e0*/  FSEL R192, R192, -INF , !P1 ;  /* 0xff800000c0c07808 */ /* 0x020fe40004800000 */
[----:B------:R-:W-:Y:S01]  /*d2f0*/  ISETP.GE.AND P1, PT, R4, R11, PT ;  /* 0x0000000b0400720c */ /* 0x000fe20003f26270 */
[----:B------:R-:W3:Y:S01]  /*d300*/  MUFU.TANH R183, R183 ;  /* 0x000000b700b77308 */ /* 0x000ee20000002400 */
[----:B-1----:R-:W-:-:S02]  /*d310*/  FSEL R13, R13, -INF , !P5 ;  /* 0xff8000000d0d7808 */ /* 0x002fc40006800000 */
[----:B------:R-:W-:Y:S02]  /*d320*/  ISETP.GE.AND P5, PT, R2, R10, PT ;  /* 0x0000000a0200720c */ /* 0x000fe40003fa6270 */
[----:B--2---:R-:W-:-:S03]  /*d330*/  FSEL R17, R142, -INF , !P4 ;  /* 0xff8000008e117808 */ /* 0x004fc60006000000 */
[----:B------:R-:W1:Y:S01]  /*d340*/  MUFU.TANH R34, R34 ;  /* 0x0000002200227308 */ /* 0x000e620000002400 */
[----:B------:R-:W-:-:S04]  /*d350*/  ISETP.GE.AND P4, PT, R2, R9, PT ;  /* 0x000000090200720c */ /* 0x000fc80003f86270 */
[----:B------:R-:W-:Y:S02]  /*d360*/  FSEL R194, R32, -INF , !P4 ;  /* 0xff80000020c27808 */ /* 0x000fe40006000000 */
[----:B------:R-:W-:Y:S01]  /*d370*/  ISETP.GE.AND P4, PT, R4, R12, PT ;  /* 0x0000000c0400720c */ /* 0x000fe20003f86270 */
[----:B------:R-:W-:Y:S01]  /*d380*/  MUFU.TANH R35, R35 ;  /* 0x0000002300237308 */ /* 0x000fe20000002400 */
[----:B---3--:R-:W-:Y:S01]  /*d390*/  FSEL R201, R183, -INF , !P6 ;  /* 0xff800000b7c97808 */ /* 0x008fe20007000000 */
[----:B------:R-:W-:Y:S01]  /*d3a0*/  BAR.SYNC.DEFER_BLOCKING 0x0 ;  /* 0x0000000000007b1d */ /* 0x000fe20000010000 */
[----:B------:R-:W-:-:S05]  /*d3b0*/  ISETP.GE.AND P6, PT, R2, R11, PT ;  /* 0x0000000b0200720c */ /* 0x000fca0003fc6270 */
[----:B------:R-:W2:Y:S01]  /*d3c0*/  MUFU.TANH R28, R28 ;  /* 0x0000001c001c7308 */ /* 0x000ea20000002400 */
[----:B-1----:R-:W-:Y:S02]  /*d3d0*/  FSEL R200, R34, -INF , !P5 ;  /* 0xff80000022c87808 */ /* 0x002fe40006800000 */
[----:B------:R-:W-:-:S04]  /*d3e0*/  ISETP.GE.AND P5, PT, R0, R11, PT ;  /* 0x0000000b0000720c */ /* 0x000fc80003fa6270 */
[----:B------:R-:W-:Y:S01]  /*d3f0*/  FSEL R186, R186, -INF , !P5 ;  /* 0xff800000baba7808 */ /* 0x000fe20006800000 */
[----:B------:R1:W3:Y:S08]  /*d400*/  MUFU.TANH R185, R16 ;  /* 0x0000001000b97308 */ /* 0x0002f00000002400 */
[----:B------:R-:W4:Y:S01]  /*d410*/  MUFU.TANH R187, R30 ;  /* 0x0000001e00bb7308 */ /* 0x000f220000002400 */
[----:B--2---:R-:W-:-:S02]  /*d420*/  FSEL R183, R28, -INF , !P1 ;  /* 0xff8000001cb77808 */ /* 0x004fc40004800000 */
[----:B------:R-:W-:Y:S02]  /*d430*/  ISETP.GE.AND P1, PT, R0, R12, PT ;  /* 0x0000000c0000720c */ /* 0x000fe40003f26270 */
[----:B-1----:R-:W-:-:S03]  /*d440*/  FSEL R16, R184, -INF , !P2 ;  /* 0xff800000b8107808 */ /* 0x002fc60005000000 */
[----:B------:R-:W1:Y:S01]  /*d450*/  MUFU.TANH R188, R31 ;  /* 0x0000001f00bc7308 */ /* 0x000e620000002400 */
[----:B------:R-:W-:Y:S02]  /*d460*/  ISETP.GE.AND P2, PT, R4, R9, PT ;  /* 0x000000090400720c */ /* 0x000fe40003f46270 */
[----:B------:R-:W-:Y:S02]  /*d470*/  FSEL R184, R29, -INF , !P0 ;  /* 0xff8000001db87808 */ /* 0x000fe40004000000 */
[----:B------:R-:W-:Y:S02]  /*d480*/  PLOP3.LUT P0, PT, PT, PT, UP0, 0x80, 0x0 ;  /* 0x000000000000781c */ /* 0x000fe40003f0f008 */
[----:B------:R-:W-:Y:S01]  /*d490*/  FSEL R191, R134, -INF , !P2 ;  /* 0xff80000086bf7808 */ /* 0x000fe20005000000 */
[----:B------:R-:W2:Y:S01]  /*d4a0*/  MUFU.TANH R4, R18 ;  /* 0x0000001200047308 */ /* 0x000ea20000002400 */
[----:B------:R-:W-:Y:S02]  /*d4b0*/  ISETP.GE.AND P2, PT, R0, R10, PT ;  /* 0x0000000a0000720c */ /* 0x000fe40003f46270 */
[----:B---3--:R-:W-:-:S02]  /*d4c0*/  FSEL R185, R185, -INF , !P6 ;  /* 0xff800000b9b97808 */ /* 0x008fc40007000000 */
[----:B------:R-:W-:Y:S02]  /*d4d0*/  FSEL R195, R35, -INF , !P2 ;  /* 0xff80000023c37808 */ /* 0x000fe40005000000 */
[----:B------:R-:W-:Y:S01]  /*d4e0*/  ISETP.GE.AND P2, PT, R2, R12, PT ;  /* 0x0000000c0200720c */ /* 0x000fe20003f46270 */
[----:B------:R-:W3:Y:S01]  /*d4f0*/  MUFU.TANH R3, R3 ;  /* 0x0000000300037308 */ /* 0x000ee20000002400 */
[----:B----4-:R-:W-:Y:S02]  /*d500*/  FSEL R187, R187, -INF , !P4 ;  /* 0xff800000bbbb7808 */ /* 0x010fe40006000000 */
        /* <DEDUP_REMOVED lines=30> */
.L_x_938:
[----:B------:R-:W-:Y:S01]  /*d6f0*/  FMNMX.FTZ R0, R233, R6, !PT ;  /* 0x00000006e9007209 */ /* 0x000fe20007810000 */
[----:B------:R-:W-:Y:S01]  /*d700*/  LDSM.16.MT88.4 R32, [R213+0xa000] ;  /* 0x00a00000d520783b */ /* 0x000fe20000004200 */
[----:B------:R-:W-:-:S02]  /*d710*/  UISETP.GE.AND UP0, UPT, UR8, 0x6, UPT ;  /* 0x000000060800788c */ /* 0x000fc4000bf06270 */
[----:B------:R-:W-:Y:S01]  /*d720*/  FMNMX.FTZ R0, R16, R0, !PT ;  /* 0x0000000010007209 */ /* 0x000fe20007810000 */
[----:B------:R-:W-:Y:S03]  /*d730*/  LDSM.16.MT88.4 R140, [R215+0xa000] ;  /* 0x00a00000d78c783b */ /* 0x000fe60000004200 */
[----:B------:R-:W-:Y:S01]  /*d740*/  FMNMX.FTZ R0, R8, R0, !PT ;  /* 0x0000000008007209 */ /* 0x000fe20007810000 */
[----:B------:R-:W-:Y:S03]  /*d750*/  LDSM.16.MT88.4 R176, [R218+0xa000] ;  /* 0x00a00000dab0783b */ /* 0x000fe60000004200 */
[----:B------:R-:W-:Y:S01]  /*d760*/  FMNMX.FTZ R0, R17, R0, !PT ;  /* 0x0000000011007209 */ /* 0x000fe20007810000 */
[----:B------:R-:W-:Y:S01]  /*d770*/  LDSM.16.MT88.4 R28, [R213+0xb000] ;  /* 0x00b00000d51c783b */ /* 0x000fe20000004200 */
[----:B------:R-:W-:-:S02]  /*d780*/  @UP0 UIADD3 UR8, UR8, -0x6, URZ ;  /* 0xfffffffa08080890 */ /* 0x000fc4000fffe03f */
[----:B-1----:R-:W-:Y:S01]  /*d790*/  FMNMX.FTZ R2, R183, R0, !PT ;  /* 0x00000000b7027209 */ /* 0x002fe20007810000 */
        /* <DEDUP_REMOVED lines=27> */
[--C-:B------:R-:W-:Y:S02]  /*d950*/  FFMA.FTZ R16, R16, c[0x0][0x23c], -R9.reuse ;  /* 0x00008f0010107a23 */ /* 0x100fe40000010809 */
[C---:B------:R-:W-:Y:S01]  /*d960*/  FSETP.NEU.FTZ.AND P0, PT, R3.reuse, -INF , PT ;  /* 0xff8000000300780b */ /* 0x040fe20003f1d000 */
[----:B------:R-:W-:Y:S02]  /*d970*/  FMUL.FTZ R0, R3, c[0x0][0x23c] ;  /* 0x00008f0003007a20 */ /* 0x000fe40000410000 */
[----:B------:R-:W-:Y:S01]  /*d980*/  FFMA.FTZ R17, R17, c[0x0][0x23c], -R9 ;  /* 0x00008f0011117a23 */ /* 0x000fe20000010809 */
[----:B------:R-:W-:Y:S01]  /*d990*/  FSEL R2, R3, RZ, P0 ;  /* 0x000000ff03027208 */ /* 0x000fe20000000000 */
[----:B------:R-:W-:Y:S01]  /*d9a0*/  MUFU.EX2 R244, R6 ;  /* 0x0000000600f47308 */ /* 0x000fe20000000800 */
[----:B-1----:R-:W-:-:S07]  /*d9b0*/  FSEL R8, R0, RZ, P0 ;  /* 0x000000ff00087208 */ /* 0x002fce0000000000 */
[----:B------:R-:W-:Y:S01]  /*d9c0*/  MUFU.EX2 R243, R16 ;  /* 0x0000001000f37308 */ /* 0x000fe20000000800 */
[----:B------:R-:W-:Y:S01]  /*d9d0*/  FSEL R0, R134, RZ, P1 ;  /* 0x000000ff86007208 */ /* 0x000fe20000800000 */
[----:B------:R-:W-:-:S04]  /*d9e0*/  FFMA.FTZ R7, R7, c[0x0][0x23c], -R8 ;  /* 0x00008f0007077a23 */ /* 0x000fc80000010808 */
[----:B------:R-:W-:Y:S02]  /*d9f0*/  FADD.FTZ R4, R233, -R0 ;  /* 0x80000000e9047221 */ /* 0x000fe40000010000 */
[--C-:B------:R-:W-:Y:S01]  /*da00*/  FFMA.FTZ R0, R13, c[0x0][0x23c], -R8.reuse ;  /* 0x00008f000d007a23 */ /* 0x100fe20000010808 */
[----:B------:R-:W1:Y:S01]  /*da10*/  MUFU.EX2 R246, R17 ;  /* 0x0000001100f67308 */ /* 0x000e620000000800 */
[--C-:B------:R-:W-:Y:S02]  /*da20*/  FFMA.FTZ R15, R15, c[0x0][0x23c], -R8.reuse ;  /* 0x00008f000f0f7a23 */ /* 0x100fe40000010808 */
[----:B------:R-:W-:Y:S02]  /*da30*/  FFMA.FTZ R14, R14, c[0x0][0x23c], -R8 ;  /* 0x00008f000e0e7a23 */ /* 0x000fe40000010808 */
[----:B------:R-:W-:-:S03]  /*da40*/  FMUL.FTZ R4, R4, c[0x0][0x23c] ;  /* 0x00008f0004047a20 */ /* 0x000fc60000410000 */
[----:B------:R2:W-:Y:S08]  /*da50*/  MUFU.EX2 R241, R0 ;  /* 0x0000000000f17308 */ /* 0x0005f00000000800 */
[----:B------:R-:W-:Y:S01]  /*da60*/  MUFU.EX2 R239, R7 ;  /* 0x0000000700ef7308 */ /* 0x000fe20000000800 */
[----:B-1----:R-:W-:Y:S01]  /*da70*/  F2FP.PACK_AB R6, R246, R245 ;  /* 0x000000f5f606723e */ /* 0x002fe200000000ff */
[----:B------:R-:W-:Y:S01]  /*da80*/  LDSM.16.MT88.4 R16, [R215+0xb000] ;  /* 0x00b00000d710783b */ /* 0x000fe20000004200 */
[----:B--2---:R-:W-:Y:S01]  /*da90*/  FADD.FTZ R0, R232, -R2 ;  /* 0x80000002e8007221 */ /* 0x004fe20000010000 */
[----:B------:R-:W-:-:S04]  /*daa0*/  FMNMX.FTZ R2, R235, R132, !PT ;  /* 0x00000084eb027209 */ /* 0x000fc80007810000 */
[----:B------:R-:W1:Y:S01]  /*dab0*/  MUFU.EX2 R240, R15 ;  /* 0x0000000f00f07308 */ /* 0x000e620000000800 */
[----:B------:R-:W-:Y:S01]  /*dac0*/  FMUL.FTZ R0, R0, c[0x0][0x23c] ;  /* 0x00008f0000007a20 */ /* 0x000fe20000410000 */
[----:B------:R-:W-:-:S04]  /*dad0*/  FMNMX.FTZ R2, R138, R2, !PT ;  /* 0x000000028a027209 */ /* 0x000fc80007810000 */
[----:B------:R-:W-:Y:S02]  /*dae0*/  FMNMX.FTZ R2, R137, R2, !PT ;  /* 0x0000000289027209 */ /* 0x000fe40007810000 */
[----:B------:R2:W3:Y:S02]  /*daf0*/  MUFU.EX2 R12, R0 ;  /* 0x00000000000c7308 */ /* 0x0004e40000000800 */
[----:B------:R-:W-:-:S04]  /*db00*/  FMNMX.FTZ R2, R180, R2, !PT ;  /* 0x00000002b4027209 */ /* 0x000fc80007810000 */
[----:B------:R-:W-:Y:S02]  /*db10*/  FMNMX.FTZ R2, R191, R2, !PT ;  /* 0x00000002bf027209 */ /* 0x000fe40007810000 */
[----:B------:R-:W4:Y:S01]  /*db20*/  MUFU.EX2 R242, R14 ;  /* 0x0000000e00f27308 */ /* 0x000f220000000800 */
[----:B-1----:R-:W-:Y:S02]  /*db30*/  F2FP.PACK_AB R5, R240, R239 ;  /* 0x000000eff005723e */ /* 0x002fe400000000ff */
[----:B------:R-:W-:-:S04]  /*db40*/  FMNMX.FTZ R2, R192, R2, !PT ;  /* 0x00000002c0027209 */ /* 0x000fc80007810000 */
[----:B------:R-:W-:Y:S01]  /*db50*/  FMNMX.FTZ R2, R194, R2, !PT ;  /* 0x00000002c2027209 */ /* 0x000fe20007810000 */
[----:B------:R1:W5:Y:S01]  /*db60*/  MUFU.EX2 R13, R4 ;  /* 0x00000004000d7308 */ /* 0x0003620000000800 */
[----:B--2---:R-:W-:Y:S01]  /*db70*/  FMNMX.FTZ R0, R234, R133, !PT ;  /* 0x00000085ea007209 */ /* 0x004fe20007810000 */
[-C--:B---3--:R-:W-:Y:S02]  /*db80*/  FMUL.FTZ R146, R146, R12.reuse ;  /* 0x0000000c92927220 */ /* 0x088fe40000410000 */
[----:B------:R-:W-:Y:S01]  /*db90*/  FMUL.FTZ R147, R147, R12 ;  /* 0x0000000c93937220 */ /* 0x000fe20000410000 */
[----:B------:R-:W-:Y:S01]  /*dba0*/  FMNMX.FTZ R0, R139, R0, !PT ;  /* 0x000000008b007209 */ /* 0x000fe20007810000 */
[----:B------:R-:W-:Y:S01]  /*dbb0*/  FMUL.FTZ R154, R154, R12 ;  /* 0x0000000c9a9a7220 */ /* 0x000fe20000410000 */
[----:B----4-:R-:W-:Y:S01]  /*dbc0*/  F2FP.PACK_AB R7, R241, R242 ;  /* 0x000000f2f107723e */ /* 0x010fe200000000ff */
[----:B------:R-:W-:Y:S01]  /*dbd0*/  FMUL.FTZ R155, R155, R12 ;  /* 0x0000000c9b9b7220 */ /* 0x000fe20000410000 */
[----:B------:R-:W-:Y:S01]  /*dbe0*/  FMNMX.FTZ R0, R181, R0, !PT ;  /* 0x00000000b5007209 */ /* 0x000fe20007810000 */
[----:B------:R-:W-:-:S02]  /*dbf0*/  FMUL.FTZ R166, R166, R12 ;  /* 0x0000000ca6a67220 */ /* 0x000fc40000410000 */
[----:B------:R-:W-:Y:S01]  /*dc00*/  FMUL.FTZ R167, R167, R12 ;  /* 0x0000000ca7a77220 */ /* 0x000fe20000410000 */
[----:B------:R-:W-:Y:S01]  /*dc10*/  FMNMX.FTZ R0, R182, R0, !PT ;  /* 0x00000000b6007209 */ /* 0x000fe20007810000 */
[----:B------:R-:W-:Y:S01]  /*dc20*/  FMUL.FTZ R170, R170, R12 ;  /* 0x0000000caaaa7220 */ /* 0x000fe20000410000 */
[----:B-1----:R-:W-:Y:S01]  /*dc30*/  F2FP.PACK_AB R4, R243, R244 ;  /* 0x000000f4f304723e */ /* 0x002fe200000000ff */
[-C--:B-----5:R-:W-:Y:S01]  /*dc40*/  FMUL.FTZ R144, R144, R13.reuse ;  /* 0x0000000d90907220 */ /* 0x0a0fe20000410000 */
[----:B------:R-:W-:Y:S01]  /*dc50*/  FMNMX.FTZ R0, R202, R0, !PT ;  /* 0x00000000ca007209 */ /* 0x000fe20007810000 */
[-C--:B------:R-:W-:Y:S02]  /*dc60*/  FMUL.FTZ R145, R145, R13.reuse ;  /* 0x0000000d91917220 */ /* 0x080fe40000410000 */
[-C--:B------:R-:W-:Y:S01]  /*dc70*/  FMUL.FTZ R152, R152, R13.reuse ;  /* 0x0000000d98987220 */ /* 0x080fe20000410000 */
[----:B------:R-:W-:Y:S01]  /*dc80*/  FMNMX.FTZ R10, R201, R0, !PT ;  /* 0x00000000c90a7209 */ /* 0x000fe20007810000 */
[-C--:B------:R-:W-:Y:S01]  /*dc90*/  FMUL.FTZ R153, R153, R13.reuse ;  /* 0x0000000d99997220 */ /* 0x080fe20000410000 */
[----:B------:R-:W-:Y:S01]  /*dca0*/  FMNMX.FTZ R0, R193, R2, !PT ;  /* 0x00000002c1007209 */ /* 0x000fe20007810000 */
[-C--:B------:R-:W-:Y:S01]  /*dcb0*/  FMUL.FTZ R164, R164, R13.reuse ;  /* 0x0000000da4a47220 */ /* 0x080fe20000410000 */
[----:B------:R-:W-:Y:S01]  /*dcc0*/  HMMA.16816.F32 R208, R4, R32, R144 ;  /* 0x0000002004d0723c */ /* 0x000fe20000001890 */
[----:B------:R-:W-:Y:S01]  /*dcd0*/  LDSM.16.MT88.4 R144, [R217+0xa000] ;  /* 0x00a00000d990783b */ /* 0x000fe20000004200 */
[----:B------:R-:W-:-:S02]  /*dce0*/  FMUL.FTZ R165, R165, R13 ;  /* 0x0000000da5a57220 */ /* 0x000fc40000410000 */
[-C--:B------:R-:W-:Y:S01]  /*dcf0*/  FMUL.FTZ R168, R168, R13.reuse ;  /* 0x0000000da8a87220 */ /* 0x080fe20000410000 */
[----:B------:R-:W1:Y:S01]  /*dd00*/  SHFL.BFLY PT, R2, R0, 0x2, 0x1f ;  /* 0x0c401f0000027f89 */ /* 0x000e6200000e0000 */
        /* <DEDUP_REMOVED lines=14> */
[-C--:B------:R-:W-:Y:S01]  /*ddf0*/  FMUL.FTZ R57, R57, R13.reuse ;  /* 0x0000000d39397220 */ /* 0x080fe20000410000 */
[----:B-1----:R-:W-:Y:S01]  /*de00*/  FMNMX.FTZ R0, R0, R2, !PT ;  /* 0x0000000200007209 */ /* 0x002fe20007810000 */
[----:B------:R-:W-:Y:S01]  /*de10*/  FMUL.FTZ R58, R58, R12 ;  /* 0x0000000c3a3a7220 */ /* 0x000fe20000410000 */
[----:B------:R-:W-:Y:S01]  /*de20*/  FMNMX.FTZ R2, R200, R10, !PT ;  /* 0x0000000ac8027209 */ /* 0x000fe20007810000 */
[----:B------:R-:W-:Y:S01]  /*de30*/  FMUL.FTZ R59, R59, R12 ;  /* 0x0000000c3b3b7220 */ /* 0x000fe20000410000 */
[----:B------:R-:W-:Y:S01]  /*de40*/  HMMA.16816.F32 R40, R4, R176, R40 ;  /* 0x000000b00428723c */ /* 0x000fe20000001828 */
[----:B------:R-:W1:Y:S01]  /*de50*/  SHFL.BFLY PT, R10, R0, 0x1, 0x1f ;  /* 0x0c201f00000a7f89 */ /* 0x000e6200000e0000 */
[----:B------:R-:W-:Y:S01]  /*de60*/  FMNMX.FTZ R2, R195, R2, !PT ;  /* 0x00000002c3027209 */ /* 0x000fe20007810000 */
[-C--:B------:R-:W-:Y:S02]  /*de70*/  FMUL.FTZ R60, R60, R13.reuse ;  /* 0x0000000d3c3c7220 */ /* 0x080fe40000410000 */
[----:B------:R-:W-:-:S02]  /*de80*/  FMUL.FTZ R61, R61, R13 ;  /* 0x0000000d3d3d7220 */ /* 0x000fc40000410000 */
[----:B------:R-:W2:Y:S01]  /*de90*/  SHFL.BFLY PT, R11, R2, 0x2, 0x1f ;  /* 0x0c401f00020b7f89 */ /* 0x000ea200000e0000 */
        /* <DEDUP_REMOVED lines=11> */
[C---:B------:R-:W-:Y:S01]  /*df50*/  HMMA.16816.F32 R60, R4.reuse, R146, R60 ;  /* 0x00000092043c723c */ /* 0x040fe2000000183c */
[----:B------:R-:W-:Y:S01]  /*df60*/  FMUL.FTZ R78, R78, R12 ;  /* 0x0000000c4e4e7220 */ /* 0x000fe20000410000 */
[----:B-1----:R-:W-:Y:S01]  /*df70*/  FMNMX.FTZ R136, R0, R10, !PT ;  /* 0x0000000a00887209 */ /* 0x002fe20007810000 */
[----:B------:R-:W-:Y:S02]  /*df80*/  FMUL.FTZ R79, R79, R12 ;  /* 0x0000000c4f4f7220 */ /* 0x000fe40000410000 */
[-C--:B------:R-:W-:Y:S01]  /*df90*/  FMUL.FTZ R89, R89, R13.reuse ;  /* 0x0000000d59597220 */ /* 0x080fe20000410000 */
[----:B--2---:R-:W-:Y:S01]  /*dfa0*/  FMNMX.FTZ R2, R11, R2, !PT ;  /* 0x000000020b027209 */ /* 0x004fe20007810000 */
        /* <DEDUP_REMOVED lines=29> */
[----:B------:R-:W-:Y:S02]  /*e180*/  FMUL.FTZ R0, R136, c[0x0][0x23c] ;  /* 0x00008f0088007a20 */ /* 0x000fe40000410000 */
[----:B------:R-:W-:-:S03]  /*e190*/  FFMA.FTZ R14, R183, c[0x0][0x23c], -R9 ;  /* 0x00008f00b70e7a23 */ /* 0x000fc60000010809 */
[C---:B------:R-:W-:Y:S01]  /*e1a0*/  HMMA.16816.F32 R120, R4.reuse, R24, R120 ;  /* 0x000000180478723c */ /* 0x040fe20000001878 */
[----:B------:R-:W-:Y:S01]  /*e1b0*/  FSEL R0, R0, RZ, P1 ;  /* 0x000000ff00007208 */ /* 0x000fe20000800000 */
[----:B------:R1:W-:Y:S06]  /*e1c0*/  MUFU.EX2 R228, R14 ;  /* 0x0000000e00e47308 */ /* 0x0003ec0000000800 */
[----:B------:R-:W-:Y:S01]  /*e1d0*/  HMMA.16816.F32 R204, R4, R26, R124 ;  /* 0x0000001a04cc723c */ /* 0x000fe2000000187c */
[----:B------:R-:W2:Y:S06]  /*e1e0*/  SHFL.BFLY PT, R5, R2, 0x1, 0x1f ;  /* 0x0c201f0002057f89 */ /* 0x000eac00000e0000 */
[----:B------:R-:W-:-:S02]  /*e1f0*/  FFMA.FTZ R4, R132, c[0x0][0x23c], -R0 ;  /* 0x00008f0084047a23 */ /* 0x000fc40000010800 */
[----:B-1----:R-:W-:Y:S02]  /*e200*/  FFMA.FTZ R14, R184, c[0x0][0x23c], -R9 ;  /* 0x00008f00b80e7a23 */ /* 0x002fe40000010809 */
[----:B------:R1:W-:Y:S08]  /*e210*/  MUFU.EX2 R236, R4 ;  /* 0x0000000400ec7308 */ /* 0x0003f00000000800 */
[----:B------:R3:W4:Y:S01]  /*e220*/  MUFU.EX2 R203, R14 ;  /* 0x0000000e00cb7308 */ /* 0x0007220000000800 */
[----:B--2---:R-:W-:Y:S01]  /*e230*/  FMNMX.FTZ R135, R2, R5, !PT ;  /* 0x0000000502877209 */ /* 0x004fe20007810000 */
[--C-:B------:R-:W-:Y:S01]  /*e240*/  FFMA.FTZ R2, R138, c[0x0][0x23c], -R0.reuse ;  /* 0x00008f008a027a23 */ /* 0x100fe20000010800 */
[----:B------:R-:W-:Y:S01]  /*e250*/  FSEL R5, R136, RZ, P1 ;  /* 0x000000ff88057208 */ /* 0x000fe20000800000 */
[----:B-1----:R-:W-:Y:S01]  /*e260*/  FFMA.FTZ R4, R137, c[0x0][0x23c], -R0 ;  /* 0x00008f0089047a23 */ /* 0x002fe20000010800 */
[----:B------:R-:W-:-:S03]  /*e270*/  FSETP.NEU.FTZ.AND P0, PT, R135, -INF , PT ;  /* 0xff8000008700780b */ /* 0x000fc60003f1d000 */
[----:B------:R1:W-:Y:S01]  /*e280*/  MUFU.EX2 R233, R2 ;  /* 0x0000000200e97308 */ /* 0x0003e20000000800 */
[----:B------:R-:W-:Y:S01]  /*e290*/  FADD.FTZ R6, R235, -R5 ;  /* 0x80000005eb067221 */ /* 0x000fe20000010000 */
[----:B------:R-:W-:Y:S01]  /*e2a0*/  FSEL R5, R135, RZ, P0 ;  /* 0x000000ff87057208 */ /* 0x000fe20000000000 */
[----:B---3--:R-:W-:Y:S01]  /*e2b0*/  FFMA.FTZ R14, R185, c[0x0][0x23c], -R9 ;  /* 0x00008f00b90e7a23 */ /* 0x008fe20000010809 */
[----:B----4-:R-:W-:Y:S01]  /*e2c0*/  F2FP.PACK_AB R124, R203, R228 ;  /* 0x000000e4cb7c723e */ /* 0x010fe200000000ff */
[----:B------:R-:W-:-:S03]  /*e2d0*/  FMUL.FTZ R6, R6, c[0x0][0x23c] ;  /* 0x00008f0006067a20 */ /* 0x000fc60000410000 */
[----:B------:R2:W-:Y:S01]  /*e2e0*/  MUFU.EX2 R237, R4 ;  /* 0x0000000400ed7308 */ /* 0x0005e20000000800 */
[----:B------:R-:W-:Y:S02]  /*e2f0*/  FFMA.FTZ R9, R186, c[0x0][0x23c], -R9 ;  /* 0x00008f00ba097a23 */ /* 0x000fe40000010809 */
[----:B-1----:R-:W-:-:S05]  /*e300*/  FMUL.FTZ R2, R135, c[0x0][0x23c] ;  /* 0x00008f0087027a20 */ /* 0x002fca0000410000 */
[----:B------:R-:W1:Y:S01]  /*e310*/  MUFU.EX2 R11, R6 ;  /* 0x00000006000b7308 */ /* 0x000e620000000800 */
[----:B------:R-:W-:Y:S02]  /*e320*/  FSEL R2, R2, RZ, P0 ;  /* 0x000000ff02027208 */ /* 0x000fe40000000000 */
[----:B------:R-:W-:Y:S01]  /*e330*/  PLOP3.LUT P0, PT, PT, PT, UP0, 0x80, 0x0 ;  /* 0x000000000000781c */ /* 0x000fe20003f0f008 */
[----:B--2---:R-:W-:-:S04]  /*e340*/  FFMA.FTZ R4, R180, c[0x0][0x23c], -R0 ;  /* 0x00008f00b4047a23 */ /* 0x004fc80000010800 */
[----:B------:R-:W-:Y:S08]  /*e350*/  MUFU.EX2 R183, R9 ;  /* 0x0000000900b77308 */ /* 0x000ff00000000800 */
[----:B------:R-:W2:Y:S01]  /*e360*/  MUFU.EX2 R238, R4 ;  /* 0x0000000400ee7308 */ /* 0x000ea20000000800 */
[-C--:B-1----:R-:W-:Y:S02]  /*e370*/  FMUL.FTZ R148, R148, R11.reuse ;  /* 0x0000000b94947220 */ /* 0x082fe40000410000 */
[----:B------:R-:W-:-:S02]  /*e380*/  FMUL.FTZ R149, R149, R11 ;  /* 0x0000000b95957220 */ /* 0x000fc40000410000 */
[-C--:B------:R-:W-:Y:S02]  /*e390*/  FMUL.FTZ R156, R156, R11.reuse ;  /* 0x0000000b9c9c7220 */ /* 0x080fe40000410000 */
[-C--:B------:R-:W-:Y:S01]  /*e3a0*/  FMUL.FTZ R157, R157, R11.reuse ;  /* 0x0000000b9d9d7220 */ /* 0x080fe20000410000 */
[----:B------:R-:W1:Y:S01]  /*e3b0*/  MUFU.EX2 R184, R14 ;  /* 0x0000000e00b87308 */ /* 0x000e620000000800 */
[-C--:B------:R-:W-:Y:S02]  /*e3c0*/  FMUL.FTZ R160, R160, R11.reuse ;  /* 0x0000000ba0a07220 */ /* 0x080fe40000410000 */
[-C--:B------:R-:W-:Y:S02]  /*e3d0*/  FMUL.FTZ R161, R161, R11.reuse ;  /* 0x0000000ba1a17220 */ /* 0x080fe40000410000 */
[-C--:B------:R-:W-:Y:S02]  /*e3e0*/  FMUL.FTZ R36, R36, R11.reuse ;  /* 0x0000000b24247220 */ /* 0x080fe40000410000 */
[----:B------:R-:W-:Y:S01]  /*e3f0*/  FMUL.FTZ R37, R37, R11 ;  /* 0x0000000b25257220 */ /* 0x000fe20000410000 */
[----:B--2---:R-:W-:Y:S01]  /*e400*/  F2FP.PACK_AB R6, R238, R237 ;  /* 0x000000edee06723e */ /* 0x004fe200000000ff */
[----:B------:R-:W-:-:S02]  /*e410*/  FFMA.FTZ R4, R133, c[0x0][0x23c], -R2 ;  /* 0x00008f0085047a23 */ /* 0x000fc40000010802 */
[-C--:B------:R-:W-:Y:S02]  /*e420*/  FMUL.FTZ R68, R68, R11.reuse ;  /* 0x0000000b44447220 */ /* 0x080fe40000410000 */
[----:B------:R2:W-:Y:S01]  /*e430*/  MUFU.EX2 R230, R4 ;  /* 0x0000000400e67308 */ /* 0x0005e20000000800 */
[-C--:B------:R-:W-:Y:S02]  /*e440*/  FMUL.FTZ R69, R69, R11.reuse ;  /* 0x0000000b45457220 */ /* 0x080fe40000410000 */
[-C--:B------:R-:W-:Y:S01]  /*e450*/  FMUL.FTZ R84, R84, R11.reuse ;  /* 0x0000000b54547220 */ /* 0x080fe20000410000 */
[----:B-1----:R-:W-:Y:S01]  /*e460*/  F2FP.PACK_AB R126, R183, R184 ;  /* 0x000000b8b77e723e */ /* 0x002fe200000000ff */
[-C--:B------:R-:W-:Y:S02]  /*e470*/  FMUL.FTZ R85, R85, R11.reuse ;  /* 0x0000000b55557220 */ /* 0x080fe40000410000 */
[-C--:B------:R-:W-:Y:S02]  /*e480*/  FMUL.FTZ R100, R100, R11.reuse ;  /* 0x0000000b64647220 */ /* 0x080fe40000410000 */
[----:B------:R-:W-:-:S02]  /*e490*/  FMUL.FTZ R101, R101, R11 ;  /* 0x0000000b65657220 */ /* 0x000fc40000410000 */
[-C--:B------:R-:W-:Y:S02]  /*e4a0*/  FMUL.FTZ R116, R116, R11.reuse ;  /* 0x0000000b74747220 */ /* 0x080fe40000410000 */
[-C--:B------:R-:W-:Y:S02]  /*e4b0*/  FMUL.FTZ R117, R117, R11.reuse ;  /* 0x0000000b75757220 */ /* 0x080fe40000410000 */
[-C--:B------:R-:W-:Y:S02]  /*e4c0*/  FMUL.FTZ R172, R172, R11.reuse ;  /* 0x0000000bacac7220 */ /* 0x080fe40000410000 */
[----:B--2---:R-:W-:Y:S02]  /*e4d0*/  FFMA.FTZ R4, R139, c[0x0][0x23c], -R2 ;  /* 0x00008f008b047a23 */ /* 0x004fe40000010802 */
[-C--:B------:R-:W-:Y:S02]  /*e4e0*/  FMUL.FTZ R173, R173, R11.reuse ;  /* 0x0000000badad7220 */ /* 0x080fe40000410000 */
        /* <DEDUP_REMOVED lines=17> */
[----:B------:R-:W-:Y:S02]  /*e600*/  FFMA.FTZ R9, R187, c[0x0][0x23c], -R8 ;  /* 0x00008f00bb097a23 */ /* 0x000fe40000010808 */
[----:B------:R-:W-:Y:S02]  /*e610*/  FFMA.FTZ R11, R252, R11, R236 ;  /* 0x0000000bfc0b7223 */ /* 0x000fe400000100ec */
[----:B------:R3:W-:Y:S01]  /*e620*/  MUFU.EX2 R181, R9 ;  /* 0x0000000900b57308 */ /* 0x0007e20000000800 */
[----:B-1----:R-:W-:Y:S01]  /*e630*/  FADD.FTZ R4, R234, -R5 ;  /* 0x80000005ea047221 */ /* 0x002fe20000010000 */
[----:B--2---:R-:W-:-:S03]  /*e640*/  F2FP.PACK_AB R5, R232, R230 ;  /* 0x000000e6e805723e */ /* 0x004fc600000000ff */
[----:B------:R-:W-:-:S04]  /*e650*/  FMUL.FTZ R4, R4, c[0x0][0x23c] ;  /* 0x00008f0004047a20 */ /* 0x000fc80000410000 */
[----:B------:R1:W2:Y:S01]  /*e660*/  MUFU.EX2 R10, R4 ;  /* 0x00000004000a7308 */ /* 0x0002a20000000800 */
[----:B---3--:R-:W-:Y:S02]  /*e670*/  FFMA.FTZ R9, R188, c[0x0][0x23c], -R8 ;  /* 0x00008f00bc097a23 */ /* 0x008fe40000010808 */
[----:B-1----:R-:W-:Y:S02]  /*e680*/  FFMA.FTZ R4, R182, c[0x0][0x23c], -R2 ;  /* 0x00008f00b6047a23 */ /* 0x002fe40000010802 */
[----:B--2---:R-:W-:-:S03]  /*e690*/  FMUL.FTZ R150, R150, R10 ;  /* 0x0000000a96967220 */ /* 0x004fc60000410000 */
[----:B------:R-:W1:Y:S01]  /*e6a0*/  MUFU.EX2 R182, R9 ;  /* 0x0000000900b67308 */ /* 0x000e620000000800 */
[-C--:B------:R-:W-:Y:S02]  /*e6b0*/  FMUL.FTZ R151, R151, R10.reuse ;  /* 0x0000000a97977220 */ /* 0x080fe40000410000 */
[-C--:B------:R-:W-:Y:S02]  /*e6c0*/  FMUL.FTZ R158, R158, R10.reuse ;  /* 0x0000000a9e9e7220 */ /* 0x080fe40000410000 */
[-C--:B------:R-:W-:Y:S02]  /*e6d0*/  FMUL.FTZ R159, R159, R10.reuse ;  /* 0x0000000a9f9f7220 */ /* 0x080fe40000410000 */
[-C--:B------:R-:W-:Y:S01]  /*e6e0*/  FMUL.FTZ R162, R162, R10.reuse ;  /* 0x0000000aa2a27220 */ /* 0x080fe20000410000 */
[----:B------:R2:W3:Y:S01]  /*e6f0*/  MUFU.EX2 R229, R4 ;  /* 0x0000000400e57308 */ /* 0x0004e20000000800 */
[-C--:B------:R-:W-:Y:S02]  /*e700*/  FMUL.FTZ R163, R163, R10.reuse ;  /* 0x0000000aa3a37220 */ /* 0x080fe40000410000 */
[----:B------:R-:W-:-:S02]  /*e710*/  FMUL.FTZ R38, R38, R10 ;  /* 0x0000000a26267220 */ /* 0x000fc40000410000 */
[-C--:B------:R-:W-:Y:S02]  /*e720*/  FMUL.FTZ R39, R39, R10.reuse ;  /* 0x0000000a27277220 */ /* 0x080fe40000410000 */
[-C--:B------:R-:W-:Y:S01]  /*e730*/  FMUL.FTZ R70, R70, R10.reuse ;  /* 0x0000000a46467220 */ /* 0x080fe20000410000 */
[----:B-1----:R-:W-:Y:S01]  /*e740*/  F2FP.PACK_AB R125, R182, R181 ;  /* 0x000000b5b67d723e */ /* 0x002fe200000000ff */
[-C--:B------:R-:W-:Y:S02]  /*e750*/  FMUL.FTZ R71, R71, R10.reuse ;  /* 0x0000000a47477220 */ /* 0x080fe40000410000 */
[-C--:B------:R-:W-:Y:S02]  /*e760*/  FMUL.FTZ R86, R86, R10.reuse ;  /* 0x0000000a56567220 */ /* 0x080fe40000410000 */
[-C--:B------:R-:W-:Y:S02]  /*e770*/  FMUL.FTZ R87, R87, R10.reuse ;  /* 0x0000000a57577220 */ /* 0x080fe40000410000 */
[----:B------:R-:W-:Y:S01]  /*e780*/  FMUL.FTZ R102, R102, R10 ;  /* 0x0000000a66667220 */ /* 0x000fe20000410000 */
[----:B--2---:R-:W-:Y:S01]  /*e790*/  F2FP.PACK_AB R4, R233, R236 ;  /* 0x000000ece904723e */ /* 0x004fe200000000ff */
[-C--:B------:R-:W-:Y:S01]  /*e7a0*/  FMUL.FTZ R103, R103, R10.reuse ;  /* 0x0000000a67677220 */ /* 0x080fe20000410000 */
[----:B---3--:R-:W-:Y:S01]  /*e7b0*/  F2FP.PACK_AB R7, R229, R231 ;  /* 0x000000e7e507723e */ /* 0x008fe200000000ff */
        /* <DEDUP_REMOVED lines=10> */
[-C--:B------:R-:W-:Y:S01]  /*e860*/  FMUL.FTZ R66, R66, R10.reuse ;  /* 0x0000000a42427220 */ /* 0x080fe20000410000 */
[----:B------:R-:W1:Y:S01]  /*e870*/  LDSM.16.MT88.4 R156, [R213+0xa800] ;  /* 0x00a80000d59c783b */ /* 0x000e620000004200 */
        /* <DEDUP_REMOVED lines=11> */
[----:B------:R-:W-:-:S02]  /*e930*/  FFMA.FTZ R9, R189, c[0x0][0x23c], -R8 ;  /* 0x00008f00bd097a23 */ /* 0x000fc40000010808 */
[----:B------:R-:W-:Y:S01]  /*e940*/  FFMA.FTZ R8, R190, c[0x0][0x23c], -R8 ;  /* 0x00008f00be087a23 */ /* 0x000fe20000010808 */
[C---:B------:R-:W-:Y:S01]  /*e950*/  HMMA.16816.F32 R68, R4.reuse, R28, R68 ;  /* 0x0000001c0444723c */ /* 0x040fe20000001844 */
[----:B------:R-:W-:Y:S07]  /*e960*/  MUFU.EX2 R180, R9 ;  /* 0x0000000900b47308 */ /* 0x000fee0000000800 */
[C---:B------:R-:W-:Y:S01]  /*e970*/  HMMA.16816.F32 R84, R4.reuse, R16, R84 ;  /* 0x000000100454723c */ /* 0x040fe20000001854 */
[----:B------:R-:W2:Y:S07]  /*e980*/  MUFU.EX2 R139, R8 ;  /* 0x00000008008b7308 */ /* 0x000eae0000000800 */
[C---:B------:R-:W-:Y:S08]  /*e990*/  HMMA.16816.F32 R100, R4.reuse, R20, R100 ;  /* 0x000000140464723c */ /* 0x040ff00000001864 */
[----:B------:R-:W-:Y:S01]  /*e9a0*/  HMMA.16816.F32 R116, R4, R24, R116 ;  /* 0x000000180474723c */ /* 0x000fe20000001874 */
[----:B--2---:R-:W-:-:S07]  /*e9b0*/  F2FP.PACK_AB R127, R139, R180 ;  /* 0x000000b48b7f723e */ /* 0x004fce00000000ff */
[C---:B------:R-:W-:Y:S01]  /*e9c0*/  HMMA.16816.F32 R140, R4.reuse, R142, R172 ;  /* 0x0000008e048c723c */ /* 0x040fe200000018ac */
[----:B------:R-:W2:Y:S07]  /*e9d0*/  LDSM.16.MT88.4 R172, [R215+0xa800] ;  /* 0x00a80000d7ac783b */ /* 0x000eae0000004200 */
[C---:B------:R-:W-:Y:S01]  /*e9e0*/  HMMA.16816.F32 R176, R4.reuse, R178, R48 ;  /* 0x000000b204b0723c */ /* 0x040fe20000001830 */
[----:B------:R-:W3:Y:S07]  /*e9f0*/  LDSM.16.MT88.4 R48, [R218+0xa800] ;  /* 0x00a80000da30783b */ /* 0x000eee0000004200 */
[C---:B------:R-:W-:Y:S08]  /*ea00*/  HMMA.16816.F32 R52, R4.reuse, R144, R52 ;  /* 0x000000900434723c */ /* 0x040ff00000001834 */
[C---:B------:R-:W-:Y:S01]  /*ea10*/  HMMA.16816.F32 R32, R4.reuse, R146, R64 ;  /* 0x000000920420723c */ /* 0x040fe20000001840 */
[----:B------:R-:W4:Y:S07]  /*ea20*/  LDSM.16.MT88.4 R64, [R217+0xa800] ;  /* 0x00a80000d940783b */ /* 0x000f2e0000004200 */
[C---:B------:R-:W-:Y:S01]  /*ea30*/  HMMA.16816.F32 R28, R4.reuse, R30, R80 ;  /* 0x0000001e041c723c */ /* 0x040fe20000001850 */
[----:B------:R-:W5:Y:S07]  /*ea40*/  LDSM.16.MT88.4 R80, [R213+0xb800] ;  /* 0x00b80000d550783b */ /* 0x000f6e0000004200 */
[C---:B------:R-:W-:Y:S01]  /*ea50*/  HMMA.16816.F32 R16, R4.reuse, R18, R96 ;  /* 0x000000120410723c */ /* 0x040fe20000001860 */
[----:B------:R-:W3:Y:S07]  /*ea60*/  LDSM.16.MT88.4 R96, [R215+0xb800] ;  /* 0x00b80000d760783b */ /* 0x000eee0000004200 */
[C---:B------:R-:W-:Y:S01]  /*ea70*/  HMMA.16816.F32 R20, R4.reuse, R22, R112 ;  /* 0x000000160414723c */ /* 0x040fe20000001870 */
[----:B------:R-:W3:Y:S07]  /*ea80*/  LDSM.16.MT88.4 R112, [R218+0xb800] ;  /* 0x00b80000da70783b */ /* 0x000eee0000004200 */
[----:B------:R-:W-:Y:S07]  /*ea90*/  HMMA.16816.F32 R24, R4, R26, R128 ;  /* 0x0000001a0418723c */ /* 0x000fee0000001880 */
[--C-:B------:R-:W-:Y:S01]  /*eaa0*/  FFMA.FTZ R4, R191, c[0x0][0x23c], -R0.reuse ;  /* 0x00008f00bf047a23 */ /* 0x100fe20000010800 */
[C---:B-1----:R-:W-:Y:S03]  /*eab0*/  HMMA.16816.F32 R144, R124.reuse, R156, R208 ;  /* 0x0000009c7c90723c */ /* 0x042fe600000018d0 */
[----:B------:R1:W-:Y:S05]  /*eac0*/  MUFU.EX2 R138, R4 ;  /* 0x00000004008a7308 */ /* 0x0003ea0000000800 */
[C---:B------:R-:W-:Y:S08]  /*ead0*/  HMMA.16816.F32 R152, R124.reuse, R158, R152 ;  /* 0x0000009e7c98723c */ /* 0x040ff00000001898 */
[----:B--2---:R-:W-:Y:S01]  /*eae0*/  HMMA.16816.F32 R164, R124, R172, R164 ;  /* 0x000000ac7ca4723c */ /* 0x004fe200000018a4 */
[----:B-1----:R-:W-:-:S04]  /*eaf0*/  FFMA.FTZ R4, R192, c[0x0][0x23c], -R0 ;  /* 0x00008f00c0047a23 */ /* 0x002fc80000010800 */
[----:B------:R1:W2:Y:S03]  /*eb00*/  MUFU.EX2 R137, R4 ;  /* 0x0000000400897308 */ /* 0x0002a60000000800 */
[C---:B------:R-:W-:Y:S08]  /*eb10*/  HMMA.16816.F32 R168, R124.reuse, R174, R168 ;  /* 0x000000ae7ca8723c */ /* 0x040ff000000018a8 */
[----:B---3--:R-:W-:Y:S01]  /*eb20*/  HMMA.16816.F32 R40, R124, R48, R40 ;  /* 0x000000307c28723c */ /* 0x008fe20000001828 */
[--C-:B-1----:R-:W-:Y:S01]  /*eb30*/  FFMA.FTZ R4, R194, c[0x0][0x23c], -R0.reuse ;  /* 0x00008f00c2047a23 */ /* 0x102fe20000010800 */
[----:B--2---:R-:W-:Y:S01]  /*eb40*/  F2FP.PACK_AB R128, R137, R138 ;  /* 0x0000008a8980723e */ /* 0x004fe200000000ff */
        /* <DEDUP_REMOVED lines=18> */
[--C-:B--2---:R-:W-:Y:S01]  /*ec70*/  FFMA.FTZ R0, R200, c[0x0][0x23c], -R2.reuse ;  /* 0x00008f00c8007a23 */ /* 0x104fe20000010802 */
[----:B---3--:R-:W-:Y:S01]  /*ec80*/  F2FP.PACK_AB R129, R14, R15 ;  /* 0x0000000f0e81723e */ /* 0x008fe200000000ff */
[----:B------:R-:W-:-:S02]  /*ec90*/  FFMA.FTZ R2, R195, c[0x0][0x23c], -R2 ;  /* 0x00008f00c3027a23 */ /* 0x000fc40000010802 */
[----:B------:R1:W-:Y:S03]  /*eca0*/  MUFU.EX2 R9, R0 ;  /* 0x0000000000097308 */ /* 0x0003e60000000800 */
[C---:B------:R-:W-:Y:S05]  /*ecb0*/  HMMA.16816.F32 R108, R124.reuse, R114, R108 ;  /* 0x000000727c6c723c */ /* 0x040fea000000186c */
[----:B------:R-:W2:Y:S03]  /*ecc0*/  MUFU.EX2 R8, R2 ;  /* 0x0000000200087308 */ /* 0x000ea60000000800 */
[----:B------:R-:W-:Y:S01]  /*ecd0*/  HMMA.16816.F32 R124, R124, R6, R204 ;  /* 0x000000067c7c723c */ /* 0x000fe200000018cc */
[----:B-1----:R-:W-:-:S04]  /*ece0*/  FFMA.FTZ R0, R249, R12, R239 ;  /* 0x0000000cf9007223 */ /* 0x002fc800000100ef */
[----:B------:R-:W-:Y:S01]  /*ecf0*/  FADD.FTZ R0, R240, R0 ;  /* 0x00000000f0007221 */ /* 0x000fe20000010000 */
[----:B--2---:R-:W-:Y:S01]  /*ed00*/  F2FP.PACK_AB R131, R8, R9 ;  /* 0x000000090883723e */ /* 0x004fe200000000ff */
[----:B------:R-:W-:Y:S02]  /*ed10*/  FFMA.FTZ R2, R250, R13, R244 ;  /* 0x0000000dfa027223 */ /* 0x000fe400000100f4 */
[----:B------:R-:W-:Y:S02]  /*ed20*/  FADD.FTZ R0, R242, R0 ;  /* 0x00000000f2007221 */ /* 0x000fe40000010000 */
[----:B------:R-:W-:Y:S02]  /*ed30*/  FADD.FTZ R2, R243, R2 ;  /* 0x00000002f3027221 */ /* 0x000fe40000010000 */
        /* <DEDUP_REMOVED lines=43> */
.L_x_934:
[----:B------:R-:W-:-:S12]  /*eff0*/  UIADD3 UR8, UR7, -0x1, URZ ;  /* 0xffffffff07087890 */ /* 0x000fd8000fffe03f */
.L_x_939:
[----:B------:R-:W-:-:S13]  /*f000*/  ISETP.LE.AND P0, PT, RZ, UR8, PT ;  /* 0x00000008ff007c0c */ /* 0x000fda000bf03270 */
[----:B------:R-:W-:Y:S05]  /*f010*/  @!P0 BRA `(.L_x_940) ;  /* 0x0000272000008947 */ /* 0x000fea0003800000 */
[----:B------:R-:W2:Y:S01]  /*f020*/  LDL.LU.64 R6, [R1+0x38] ;  /* 0x0000380001067983 */ /* 0x000ea20000300a00 */
[----:B------:R-:W-:Y:S01]  /*f030*/  MOV R139, R3 ;  /* 0x00000003008b7202 */ /* 0x000fe20000000f00 */
[----:B------:R-:W-:Y:S01]  /*f040*/  UMOV UR6, 0x4 ;  /* 0x0000000400067882 */ /* 0x000fe20000000000 */
[----:B------:R-:W-:Y:S01]  /*f050*/  IMAD.MOV.U32 R137, RZ, RZ, R135 ;  /* 0x000000ffff897224 */ /* 0x000fe200078e0087 */
[----:B------:R-:W3:Y:S01]  /*f060*/  LDL.LU.64 R4, [R1+0x30] ;  /* 0x0000300001047983 */ /* 0x000ee20000300a00 */
[----:B------:R-:W-:Y:S01]  /*f070*/  ULDC.64 UR4, c[0x0][0x1a0] ;  /* 0x0000680000047ab9 */ /* 0x000fe20000000a00 */
[----:B------:R-:W-:Y:S01]  /*f080*/  IMAD.MOV.U32 R132, RZ, RZ, R136 ;  /* 0x000000ffff847224 */ /* 0x000fe200078e0088 */
[----:B------:R-:W-:Y:S01]  /*f090*/  USHF.L.U64.HI UR5, UR4, UR6, UR5 ;  /* 0x0000000604057299 */ /* 0x000fe20008010205 */
[----:B------:R-:W-:Y:S01]  /*f0a0*/  IMAD.MOV.U32 R138, RZ, RZ, R134 ;  /* 0x000000ffff8a7224 */ /* 0x000fe200078e0086 */
[----:B------:R-:W-:-:S04]  /*f0b0*/  USHF.L.U32 UR4, UR4, 0x4, URZ ;  /* 0x0000000404047899 */ /* 0x000fc8000800063f */
[----:B------:R-:W-:Y:S02]  /*f0c0*/  USHF.L.U64.HI UR7, UR4, 0x1, UR5 ;  /* 0x0000000104077899 */ /* 0x000fe40008010205 */
[----:B------:R-:W-:Y:S01]  /*f0d0*/  USHF.L.U32 UR9, UR4, 0x1, URZ ;  /* 0x0000000104097899 */ /* 0x000fe2000800063f */
[----:B--2---:R-:W-:Y:S02]  /*f0e0*/  MOV R3, R7 ;  /* 0x0000000700037202 */ /* 0x004fe40000000f00 */
[----:B---3--:R-:W-:-:S05]  /*f0f0*/  MOV R2, R4 ;  /* 0x0000000400027202 */ /* 0x008fca0000000f00 */
[----:B------:R1:W-:Y:S01]  /*f100*/  STL.64 [R1], R2 ;  /* 0x0000000201007387 */ /* 0x0003e20000100a00 */
[----:B------:R-:W-:Y:S05]  /*f110*/  BRA `(.L_x_941) ;  /* 0x000001b000007947 */ /* 0x000fea0003800000 */
.L_x_943:
        /* <DEDUP_REMOVED lines=27> */
.L_x_941:
[----:B-1----:R-:W2:Y:S01]  /*f2d0*/  LDL.64 R2, [R1] ;  /* 0x0000000001027983 */ /* 0x002ea20000100a00 */
[----:B------:R-:W-:Y:S04]  /*f2e0*/  DEPBAR.LE SB0, 0x0 ;  /* 0x000080000000791a */ /* 0x000fe80000000000 */
[----:B------:R-:W-:Y:S01]  /*f2f0*/  MOV R4, UR8 ;  /* 0x0000000800047c02 */ /* 0x000fe20008000f00 */
        /* <DEDUP_REMOVED lines=14> */
[----:B------:R-:W-:Y:S05]  /*f3e0*/  ISETP.LT.AND P0, PT, RZ, UR8, PT ;  /* 0x00000008ff007c0c */ /* 0x000fea000bf01270 */
[----:B------:R1:W-:Y:S08]  /*f3f0*/  LDGSTS.E.BYPASS.LTC128B.128 [R227+0xb000], [R2.64+0x80] ;  /* 0x0b00008002e37fae */ /* 0x0003f0000b901d52 */
[----:B------:R2:W-:Y:S08]  /*f400*/  LDGSTS.E.BYPASS.LTC128B.128 [R227+0xa800], [R4.64] ;  /* 0x0a80000004e37fae */ /* 0x0005f0000b901d52 */
[----:B------:R2:W-:Y:S08]  /*f410*/  LDGSTS.E.BYPASS.LTC128B.128 [R227+0xb800], [R4.64+0x80] ;  /* 0x0b80008004e37fae */ /* 0x0005f0000b901d52 */
[----:B------:R-:W-:Y:S08]  /*f420*/  LDSM.16.M88.4 R32, [R214] ;  /* 0x00000000d620783b */ /* 0x000ff00000000200 */
[----:B------:R-:W2:Y:S08]  /*f430*/  LDSM.16.M88.4 R16, [R212+0x8000] ;  /* 0x00800000d410783b */ /* 0x000eb00000000200 */
        /* <DEDUP_REMOVED lines=13> */
[----:B------:R-:W4:Y:S01]  /*f510*/  LDSM.16.M88.4 R196, [R221+0x8000] ;  /* 0x00800000ddc4783b */ /* 0x000f220000000200 */
        /* <DEDUP_REMOVED lines=148> */
.L_x_942:
[----:B------:R-:W-:Y:S01]  /*fe60*/  FMNMX.FTZ R0, R142, R132, !PT ;  /* 0x000000848e007209 */ /* 0x000fe20007810000 */
[----:B------:R-:W-:Y:S01]  /*fe70*/  LDSM.16.MT88.4 R20, [R213+0xa000] ;  /* 0x00a00000d514783b */ /* 0x000fe20000004200 */
[----:B------:R-:W-:Y:S02]  /*fe80*/  UIADD3 UR8, UR8, -0x1, URZ ;  /* 0xffffffff08087890 */ /* 0x000fe4000fffe03f */
        /* <DEDUP_REMOVED lines=86> */
[----:B------:R-:W-:Y:S01]  /*103f0*/  LDSM.16.MT88.4 R156, [R217+0xa000] ;  /* 0x00a00000d99c783b */ /* 0x000fe20000004200 */
[C---:B------:R-:W-:Y:S02]  /*10400*/  FMUL.FTZ R34, R132.reuse, R174 ;  /* 0x000000ae84227220 */ /* 0x040fe40000410000 */
[C---:B------:R-:W-:Y:S02]  /*10410*/  FMUL.FTZ R35, R132.reuse, R175 ;  /* 0x000000af84237220 */ /* 0x040fe40000410000 */
[----:B------:R4:W-:Y:S01]  /*10420*/  MUFU.EX2 R232, R143 ;  /* 0x0000008f00e87308 */ /* 0x0009e20000000800 */
[----:B------:R-:W-:Y:S02]  /*10430*/  FMUL.FTZ R38, R132, R38 ;  /* 0x0000002684267220 */ /* 0x000fe40000410000 */
[----:B------:R-:W-:Y:S01]  /*10440*/  LDSM.16.MT88.4 R172, [R215+0xa800] ;  /* 0x00a80000d7ac783b */ /* 0x000fe20000004200 */
[----:B-1----:R-:W-:Y:S02]  /*10450*/  FADD.FTZ R0, -R3, R139 ;  /* 0x0000008b03007221 */ /* 0x002fe40000010100 */
[----:B------:R-:W-:Y:S02]  /*10460*/  FMUL.FTZ R139, R134, c[0x0][0x23c] ;  /* 0x00008f00868b7a20 */ /* 0x000fe40000410000 */
[----:B------:R-:W-:Y:S02]  /*10470*/  FMUL.FTZ R0, R0, c[0x0][0x23c] ;  /* 0x00008f0000007a20 */ /* 0x000fe40000410000 */
[----:B------:R1:W-:Y:S01]  /*10480*/  MUFU.EX2 R243, R5 ;  /* 0x0000000500f37308 */ /* 0x0003e20000000800 */
[----:B------:R-:W-:Y:S01]  /*10490*/  FSEL R139, R139, RZ, P1 ;  /* 0x000000ff8b8b7208 */ /* 0x000fe20000800000 */
[----:B------:R-:W-:Y:S01]  /*104a0*/  FMUL.FTZ R39, R132, R39 ;  /* 0x0000002784277220 */ /* 0x000fe20000410000 */
[----:B------:R-:W-:Y:S01]  /*104b0*/  FSETP.NEU.FTZ.AND P1, PT, R3, -INF , PT ;  /* 0xff8000000300780b */ /* 0x000fe20003f3d000 */
[--C-:B---3--:R-:W-:Y:S02]  /*104c0*/  FFMA.FTZ R4, R183, c[0x0][0x23c], -R138.reuse ;  /* 0x00008f00b7047a23 */ /* 0x108fe4000001088a */
[----:B--2---:R-:W-:Y:S01]  /*104d0*/  FMUL.FTZ R40, R2, R40 ;  /* 0x0000002802287220 */ /* 0x004fe20000410000 */
[----:B------:R-:W-:Y:S01]  /*104e0*/  FSEL R142, R142, RZ, P1 ;  /* 0x000000ff8e8e7208 */ /* 0x000fe20000800000 */
[C---:B------:R-:W-:Y:S02]  /*104f0*/  FMUL.FTZ R41, R2.reuse, R41 ;  /* 0x0000002902297220 */ /* 0x040fe40000410000 */
[----:B------:R-:W2:Y:S01]  /*10500*/  MUFU.EX2 R244, R4 ;  /* 0x0000000400f47308 */ /* 0x000ea20000000800 */
[C---:B------:R-:W-:Y:S02]  /*10510*/  FMUL.FTZ R44, R2.reuse, R44 ;  /* 0x0000002c022c7220 */ /* 0x040fe40000410000 */
[----:B------:R-:W-:Y:S02]  /*10520*/  FMUL.FTZ R45, R2, R45 ;  /* 0x0000002d022d7220 */ /* 0x000fe40000410000 */
[--C-:B----4-:R-:W-:Y:S02]  /*10530*/  FFMA.FTZ R143, R193, c[0x0][0x23c], -R137.reuse ;  /* 0x00008f00c18f7a23 */ /* 0x110fe40000010889 */
[C---:B------:R-:W-:Y:S02]  /*10540*/  FMUL.FTZ R50, R132.reuse, R50 ;  /* 0x0000003284327220 */ /* 0x040fe40000410000 */
[C---:B------:R-:W-:Y:S01]  /*10550*/  FMUL.FTZ R51, R132.reuse, R51 ;  /* 0x0000003384337220 */ /* 0x040fe20000410000 */
[----:B------:R-:W3:Y:S01]  /*10560*/  MUFU.EX2 R0, R0 ;  /* 0x0000000000007308 */ /* 0x000ee20000000800 */
[C---:B------:R-:W-:Y:S02]  /*10570*/  FMUL.FTZ R53, R133.reuse, R53 ;  /* 0x0000003585357220 */ /* 0x040fe40000410000 */
[C---:B------:R-:W-:Y:S02]  /*10580*/  FMUL.FTZ R54, R132.reuse, R54 ;  /* 0x0000003684367220 */ /* 0x040fe40000410000 */
[C---:B-1----:R-:W-:Y:S02]  /*10590*/  FMUL.FTZ R5, R133.reuse, R149 ;  /* 0x0000009585057220 */ /* 0x042fe40000410000 */
[----:B------:R-:W-:Y:S02]  /*105a0*/  FMUL.FTZ R55, R132, R55 ;  /* 0x0000003784377220 */ /* 0x000fe40000410000 */
[C---:B------:R-:W-:Y:S01]  /*105b0*/  FMUL.FTZ R56, R2.reuse, R56 ;  /* 0x0000003802387220 */ /* 0x040fe20000410000 */
[----:B------:R1:W-:Y:S01]  /*105c0*/  MUFU.EX2 R231, R143 ;  /* 0x0000008f00e77308 */ /* 0x0003e20000000800 */
[C---:B------:R-:W-:Y:S02]  /*105d0*/  FMUL.FTZ R57, R2.reuse, R57 ;  /* 0x0000003902397220 */ /* 0x040fe40000410000 */
[----:B------:R-:W-:Y:S01]  /*105e0*/  FMUL.FTZ R60, R2, R60 ;  /* 0x0000003c023c7220 */ /* 0x000fe20000410000 */
[----:B--2---:R-:W-:Y:S01]  /*105f0*/  F2FP.PACK_AB R149, R244, R242 ;  /* 0x000000f2f495723e */ /* 0x004fe200000000ff */
[--C-:B------:R-:W-:Y:S02]  /*10600*/  FFMA.FTZ R4, R10, c[0x0][0x23c], -R137.reuse ;  /* 0x00008f000a047a23 */ /* 0x100fe40000010889 */
[----:B------:R-:W-:Y:S02]  /*10610*/  FMUL.FTZ R61, R2, R61 ;  /* 0x0000003d023d7220 */ /* 0x000fe40000410000 */
[C---:B------:R-:W-:Y:S01]  /*10620*/  FMUL.FTZ R64, R133.reuse, R64 ;  /* 0x0000004085407220 */ /* 0x040fe20000410000 */
[----:B------:R2:W-:Y:S01]  /*10630*/  MUFU.EX2 R245, R4 ;  /* 0x0000000400f57308 */ /* 0x0005e20000000800 */
[----:B------:R-:W-:Y:S02]  /*10640*/  FMUL.FTZ R65, R133, R65 ;  /* 0x0000004185417220 */ /* 0x000fe40000410000 */
        /* <DEDUP_REMOVED lines=17> */
[----:B------:R-:W-:Y:S02]  /*10760*/  FMUL.FTZ R63, R0, R63 ;  /* 0x0000003f003f7220 */ /* 0x000fe40000410000 */
[C---:B------:R-:W-:Y:S02]  /*10770*/  FMUL.FTZ R67, R132.reuse, R67 ;  /* 0x0000004384437220 */ /* 0x040fe40000410000 */
[C---:B------:R-:W-:Y:S01]  /*10780*/  FMUL.FTZ R68, R133.reuse, R68 ;  /* 0x0000004485447220 */ /* 0x040fe20000410000 */
[----:B------:R3:W-:Y:S01]  /*10790*/  MUFU.EX2 R239, R9 ;  /* 0x0000000900ef7308 */ /* 0x0007e20000000800 */
[----:B------:R-:W-:Y:S02]  /*107a0*/  FMUL.FTZ R69, R133, R69 ;  /* 0x0000004585457220 */ /* 0x000fe40000410000 */
[C---:B------:R-:W-:Y:S02]  /*107b0*/  FMUL.FTZ R70, R132.reuse, R70 ;  /* 0x0000004684467220 */ /* 0x040fe40000410000 */
[--C-:B-1----:R-:W-:Y:S02]  /*107c0*/  FFMA.FTZ R143, R195, c[0x0][0x23c], -R138.reuse ;  /* 0x00008f00c38f7a23 */ /* 0x102fe4000001088a */
[----:B------:R-:W-:Y:S01]  /*107d0*/  LDSM.16.MT88.4 R192, [R215+0xb800] ;  /* 0x00b80000d7c0783b */ /* 0x000fe20000004200 */
[----:B------:R-:W-:Y:S02]  /*107e0*/  FMUL.FTZ R71, R132, R71 ;  /* 0x0000004784477220 */ /* 0x000fe40000410000 */
[----:B------:R1:W-:Y:S01]  /*107f0*/  MUFU.EX2 R229, R143 ;  /* 0x0000008f00e57308 */ /* 0x0003e20000000800 */
[C---:B------:R-:W-:Y:S02]  /*10800*/  FMUL.FTZ R72, R2.reuse, R72 ;  /* 0x0000004802487220 */ /* 0x040fe40000410000 */
[----:B------:R-:W-:Y:S01]  /*10810*/  FMUL.FTZ R73, R2, R73 ;  /* 0x0000004902497220 */ /* 0x000fe20000410000 */
[----:B--2---:R-:W-:Y:S01]  /*10820*/  F2FP.PACK_AB R150, R247, R245 ;  /* 0x000000f5f796723e */ /* 0x004fe200000000ff */
[--C-:B------:R-:W-:Y:S02]  /*10830*/  FFMA.FTZ R4, R8, c[0x0][0x23c], -R138.reuse ;  /* 0x00008f0008047a23 */ /* 0x100fe4000001088a */
[----:B------:R-:W-:Y:S02]  /*10840*/  FMUL.FTZ R8, R2, R144 ;  /* 0x0000009002087220 */ /* 0x000fe40000410000 */
[C---:B------:R-:W-:Y:S01]  /*10850*/  FMUL.FTZ R74, R0.reuse, R74 ;  /* 0x0000004a004a7220 */ /* 0x040fe20000410000 */
[----:B------:R-:W2:Y:S01]  /*10860*/  MUFU.EX2 R241, R4 ;  /* 0x0000000400f17308 */ /* 0x000ea20000000800 */
[----:B------:R-:W-:Y:S02]  /*10870*/  FMUL.FTZ R75, R0, R75 ;  /* 0x0000004b004b7220 */ /* 0x000fe40000410000 */
[C---:B------:R-:W-:Y:S02]  /*10880*/  FMUL.FTZ R76, R2.reuse, R76 ;  /* 0x0000004c024c7220 */ /* 0x040fe40000410000 */
[C---:B---3--:R-:W-:Y:S02]  /*10890*/  FMUL.FTZ R9, R2.reuse, R145 ;  /* 0x0000009102097220 */ /* 0x048fe40000410000 */
[----:B------:R-:W-:Y:S02]  /*108a0*/  FMUL.FTZ R77, R2, R77 ;  /* 0x0000004d024d7220 */ /* 0x000fe40000410000 */
[C---:B------:R-:W-:Y:S02]  /*108b0*/  FMUL.FTZ R78, R0.reuse, R78 ;  /* 0x0000004e004e7220 */ /* 0x040fe40000410000 */
[----:B------:R-:W-:Y:S02]  /*108c0*/  FMUL.FTZ R79, R0, R79 ;  /* 0x0000004f004f7220 */ /* 0x000fe40000410000 */
[----:B------:R-:W-:Y:S02]  /*108d0*/  FMUL.FTZ R80, R133, R80 ;  /* 0x0000005085507220 */ /* 0x000fe40000410000 */
[--C-:B-1----:R-:W-:Y:S02]  /*108e0*/  FFMA.FTZ R143, R188, c[0x0][0x23c], -R137.reuse ;  /* 0x00008f00bc8f7a23 */ /* 0x102fe40000010889 */
[----:B------:R-:W-:Y:S02]  /*108f0*/  FFMA.FTZ R137, R189, c[0x0][0x23c], -R137 ;  /* 0x00008f00bd897a23 */ /* 0x000fe40000010889 */
[----:B------:R-:W-:Y:S01]  /*10900*/  FMUL.FTZ R81, R133, R81 ;  /* 0x0000005185517220 */ /* 0x000fe20000410000 */
[----:B------:R-:W-:Y:S01]  /*10910*/  MUFU.EX2 R228, R143 ;  /* 0x0000008f00e47308 */ /* 0x000fe20000000800 */
[C---:B------:R-:W-:Y:S02]  /*10920*/  FMUL.FTZ R82, R132.reuse, R82 ;  /* 0x0000005284527220 */ /* 0x040fe40000410000 */
[----:B------:R-:W-:Y:S01]  /*10930*/  FMUL.FTZ R83, R132, R83 ;  /* 0x0000005384537220 */ /* 0x000fe20000410000 */
[----:B--2---:R-:W-:Y:S01]  /*10940*/  F2FP.PACK_AB R151, R243, R241 ;  /* 0x000000f1f397723e */ /* 0x004fe200000000ff */
[--C-:B------:R-:W-:Y:S02]  /*10950*/  FFMA.FTZ R4, R182, c[0x0][0x23c], -R139.reuse ;  /* 0x00008f00b6047a23 */ /* 0x100fe4000001088b */
[C---:B------:R-:W-:Y:S02]  /*10960*/  FMUL.FTZ R84, R133.reuse, R84 ;  /* 0x0000005485547220 */ /* 0x040fe40000410000 */
[C---:B------:R-:W-:Y:S01]  /*10970*/  FMUL.FTZ R85, R133.reuse, R85 ;  /* 0x0000005585557220 */ /* 0x040fe20000410000 */
        /* <DEDUP_REMOVED lines=14> */
[--C-:B-1----:R-:W-:Y:S02]  /*10a60*/  FFMA.FTZ R4, R185, c[0x0][0x23c], -R139.reuse ;  /* 0x00008f00b9047a23 */ /* 0x102fe4000001088b */
[C---:B------:R-:W-:Y:S02]  /*10a70*/  FMUL.FTZ R98, R132.reuse, R98 ;  /* 0x0000006284627220 */ /* 0x040fe40000410000 */
[----:B------:R-:W1:Y:S01]  /*10a80*/  MUFU.EX2 R240, R4 ;  /* 0x0000000400f07308 */ /* 0x000e620000000800 */
[----:B------:R-:W-:Y:S02]  /*10a90*/  FMUL.FTZ R99, R132, R99 ;  /* 0x0000006384637220 */ /* 0x000fe40000410000 */
[----:B------:R-:W-:Y:S02]  /*10aa0*/  FMUL.FTZ R28, R2, R168 ;  /* 0x000000a8021c7220 */ /* 0x000fe40000410000 */
[--C-:B--2---:R-:W-:Y:S02]  /*10ab0*/  FFMA.FTZ R137, R190, c[0x0][0x23c], -R138.reuse ;  /* 0x00008f00be897a23 */ /* 0x104fe4000001088a */
[----:B------:R-:W-:Y:S02]  /*10ac0*/  FFMA.FTZ R138, R191, c[0x0][0x23c], -R138 ;  /* 0x00008f00bf8a7a23 */ /* 0x000fe4000001088a */
[----:B------:R-:W-:Y:S01]  /*10ad0*/  LDSM.16.MT88.4 R188, [R213+0xb800] ;  /* 0x00b80000d5bc783b */ /* 0x000fe20000004200 */
[----:B------:R2:W-:Y:S01]  /*10ae0*/  MUFU.EX2 R210, R137 ;  /* 0x0000008900d27308 */ /* 0x0005e20000000800 */
        /* <DEDUP_REMOVED lines=8> */
[----:B-1----:R-:W-:Y:S01]  /*10b70*/  F2FP.PACK_AB R144, R240, R238 ;  /* 0x000000eef090723e */ /* 0x002fe200000000ff */
[--C-:B------:R-:W-:Y:S02]  /*10b80*/  FFMA.FTZ R4, R180, c[0x0][0x23c], -R142.reuse ;  /* 0x00008f00b4047a23 */ /* 0x100fe4000001088e */
[----:B------:R-:W-:Y:S01]  /*10b90*/  LDSM.16.MT88.4 R180, [R218+0xa800] ;  /* 0x00a80000dab4783b */ /* 0x000fe20000004200 */
[C---:B------:R-:W-:Y:S02]  /*10ba0*/  FMUL.FTZ R100, R133.reuse, R100 ;  /* 0x0000006485647220 */ /* 0x040fe40000410000 */
[----:B------:R1:W-:Y:S01]  /*10bb0*/  MUFU.EX2 R234, R4 ;  /* 0x0000000400ea7308 */ /* 0x0003e20000000800 */
[----:B------:R-:W-:Y:S02]  /*10bc0*/  FMUL.FTZ R101, R133, R101 ;  /* 0x0000006585657220 */ /* 0x000fe40000410000 */
[----:B------:R-:W-:Y:S02]  /*10bd0*/  FMUL.FTZ R102, R132, R102 ;  /* 0x0000006684667220 */ /* 0x000fe40000410000 */
[--C-:B--2---:R-:W-:Y:S02]  /*10be0*/  FFMA.FTZ R137, R196, c[0x0][0x23c], -R139.reuse ;  /* 0x00008f00c4897a23 */ /* 0x104fe4000001088b */
[----:B------:R-:W-:Y:S02]  /*10bf0*/  FMUL.FTZ R103, R132, R103 ;  /* 0x0000006784677220 */ /* 0x000fe40000410000 */
[C---:B------:R-:W-:Y:S01]  /*10c00*/  FMUL.FTZ R104, R2.reuse, R104 ;  /* 0x0000006802687220 */ /* 0x040fe20000410000 */
[----:B------:R2:W-:Y:S01]  /*10c10*/  MUFU.EX2 R208, R137 ;  /* 0x0000008900d07308 */ /* 0x0005e20000000800 */
[----:B------:R-:W-:Y:S02]  /*10c20*/  FMUL.FTZ R105, R2, R105 ;  /* 0x0000006902697220 */ /* 0x000fe40000410000 */
[C---:B------:R-:W-:Y:S01]  /*10c30*/  FMUL.FTZ R106, R0.reuse, R106 ;  /* 0x0000006a006a7220 */ /* 0x040fe20000410000 */
[----:B---3--:R-:W-:Y:S01]  /*10c40*/  F2FP.PACK_AB R143, R209, R210 ;  /* 0x000000d2d18f723e */ /* 0x008fe200000000ff */
[----:B------:R-:W-:Y:S02]  /*10c50*/  FMUL.FTZ R107, R0, R107 ;  /* 0x0000006b006b7220 */ /* 0x000fe40000410000 */
[C---:B------:R-:W-:Y:S02]  /*10c60*/  FMUL.FTZ R108, R2.reuse, R108 ;  /* 0x0000006c026c7220 */ /* 0x040fe40000410000 */
[----:B------:R-:W-:Y:S02]  /*10c70*/  FMUL.FTZ R109, R2, R109 ;  /* 0x0000006d026d7220 */ /* 0x000fe40000410000 */
[C---:B------:R-:W-:Y:S02]  /*10c80*/  FMUL.FTZ R110, R0.reuse, R110 ;  /* 0x0000006e006e7220 */ /* 0x040fe40000410000 */
[----:B------:R-:W-:Y:S02]  /*10c90*/  FMUL.FTZ R111, R0, R111 ;  /* 0x0000006f006f7220 */ /* 0x000fe40000410000 */
[--C-:B-1----:R-:W-:Y:S02]  /*10ca0*/  FFMA.FTZ R4, R187, c[0x0][0x23c], -R142.reuse ;  /* 0x00008f00bb047a23 */ /* 0x102fe4000001088e */
[C---:B------:R-:W-:Y:S02]  /*10cb0*/  FMUL.FTZ R112, R133.reuse, R112 ;  /* 0x0000007085707220 */ /* 0x040fe40000410000 */
[----:B------:R1:W3:Y:S01]  /*10cc0*/  MUFU.EX2 R236, R4 ;  /* 0x0000000400ec7308 */ /* 0x0002e20000000800 */
[----:B------:R-:W-:Y:S02]  /*10cd0*/  FMUL.FTZ R113, R133, R113 ;  /* 0x0000007185717220 */ /* 0x000fe40000410000 */
[C---:B------:R-:W-:Y:S02]  /*10ce0*/  FMUL.FTZ R114, R132.reuse, R114 ;  /* 0x0000007284727220 */ /* 0x040fe40000410000 */
[--C-:B--2---:R-:W-:Y:S02]  /*10cf0*/  FFMA.FTZ R137, R197, c[0x0][0x23c], -R139.reuse ;  /* 0x00008f00c5897a23 */ /* 0x104fe4000001088b */
[C---:B------:R-:W-:Y:S02]  /*10d00*/  FMUL.FTZ R115, R132.reuse, R115 ;  /* 0x0000007384737220 */ /* 0x040fe40000410000 */
[C---:B------:R-:W-:Y:S01]  /*10d10*/  FMUL.FTZ R116, R133.reuse, R116 ;  /* 0x0000007485747220 */ /* 0x040fe20000410000 */
[----:B------:R2:W-:Y:S01]  /*10d20*/  MUFU.EX2 R207, R137 ;  /* 0x0000008900cf7308 */ /* 0x0005e20000000800 */
[C---:B------:R-:W-:Y:S02]  /*10d30*/  FMUL.FTZ R117, R133.reuse, R117 ;  /* 0x0000007585757220 */ /* 0x040fe40000410000 */
[C---:B------:R-:W-:Y:S02]  /*10d40*/  FMUL.FTZ R118, R132.reuse, R118 ;  /* 0x0000007684767220 */ /* 0x040fe40000410000 */
[----:B------:R-:W-:Y:S02]  /*10d50*/  FMUL.FTZ R119, R132, R119 ;  /* 0x0000007784777220 */ /* 0x000fe40000410000 */
[--C-:B------:R-:W-:Y:S02]  /*10d60*/  FFMA.FTZ R140, R140, c[0x0][0x23c], -R142.reuse ;  /* 0x00008f008c8c7a23 */ /* 0x100fe4000001088e */
[C---:B------:R-:W-:Y:S02]  /*10d70*/  FMUL.FTZ R120, R2.reuse, R120 ;  /* 0x0000007802787220 */ /* 0x040fe40000410000 */
[----:B------:R4:W-:Y:S01]  /*10d80*/  MUFU.EX2 R138, R140 ;  /* 0x0000008c008a7308 */ /* 0x0009e20000000800 */
[----:B------:R-:W-:Y:S02]  /*10d90*/  FMUL.FTZ R121, R2, R121 ;  /* 0x0000007902797220 */ /* 0x000fe40000410000 */
[--C-:B-1----:R-:W-:Y:S01]  /*10da0*/  FFMA.FTZ R4, R186, c[0x0][0x23c], -R139.reuse ;  /* 0x00008f00ba047a23 */ /* 0x102fe2000001088b */
[----:B---3--:R-:W-:Y:S01]  /*10db0*/  F2FP.PACK_AB R145, R236, R234 ;  /* 0x000000eaec91723e */ /* 0x008fe200000000ff */
[----:B------:R-:W-:Y:S01]  /*10dc0*/  LDSM.16.MT88.4 R184, [R217+0xa800] ;  /* 0x00a80000d9b8783b */ /* 0x000fe20000004200 */
[C---:B------:R-:W-:Y:S02]  /*10dd0*/  FMUL.FTZ R122, R0.reuse, R122 ;  /* 0x0000007a007a7220 */ /* 0x040fe40000410000 */
[----:B------:R-:W-:Y:S02]  /*10de0*/  FMUL.FTZ R123, R0, R123 ;  /* 0x0000007b007b7220 */ /* 0x000fe40000410000 */
[----:B------:R-:W1:Y:S01]  /*10df0*/  MUFU.EX2 R237, R4 ;  /* 0x0000000400ed7308 */ /* 0x000e620000000800 */
[----:B------:R-:W-:Y:S02]  /*10e00*/  FMUL.FTZ R124, R2, R124 ;  /* 0x0000007c027c7220 */ /* 0x000fe40000410000 */
[----:B--2---:R-:W-:Y:S02]  /*10e10*/  FFMA.FTZ R137, R198, c[0x0][0x23c], -R142 ;  /* 0x00008f00c6897a23 */ /* 0x004fe4000001088e */
[----:B------:R-:W-:Y:S02]  /*10e20*/  FMUL.FTZ R125, R2, R125 ;  /* 0x0000007d027d7220 */ /* 0x000fe40000410000 */
[C---:B------:R-:W-:Y:S02]  /*10e30*/  FMUL.FTZ R126, R0.reuse, R126 ;  /* 0x0000007e007e7220 */ /* 0x040fe40000410000 */
[----:B------:R-:W-:Y:S01]  /*10e40*/  FMUL.FTZ R127, R0, R127 ;  /* 0x0000007f007f7220 */ /* 0x000fe20000410000 */
[----:B------:R2:W-:Y:S01]  /*10e50*/  MUFU.EX2 R206, R137 ;  /* 0x0000008900ce7308 */ /* 0x0005e20000000800 */
[C---:B------:R-:W-:Y:S02]  /*10e60*/  FMUL.FTZ R128, R133.reuse, R128 ;  /* 0x0000008085807220 */ /* 0x040fe40000410000 */
[----:B------:R-:W-:Y:S01]  /*10e70*/  FMUL.FTZ R129, R133, R129 ;  /* 0x0000008185817220 */ /* 0x000fe20000410000 */
[----:B----4-:R-:W-:Y:S01]  /*10e80*/  F2FP.PACK_AB R140, R231, R232 ;  /* 0x000000e8e78c723e */ /* 0x010fe200000000ff */
[C---:B------:R-:W-:Y:S02]  /*10e90*/  FMUL.FTZ R130, R132.reuse, R130 ;  /* 0x0000008284827220 */ /* 0x040fe40000410000 */
[----:B------:R-:W-:Y:S02]  /*10ea0*/  FMUL.FTZ R131, R132, R131 ;  /* 0x0000008384837220 */ /* 0x000fe40000410000 */
[----:B------:R-:W-:Y:S04]  /*10eb0*/  FFMA.FTZ R0, R0, R249, R234 ;  /* 0x000000f900007223 */ /* 0x000fe800000100ea */
[----:B------:R-:W-:Y:S01]  /*10ec0*/  FADD.FTZ R0, R236, R0 ;  /* 0x00000000ec007221 */ /* 0x000fe20000010000 */
[----:B-1----:R-:W-:Y:S01]  /*10ed0*/  F2FP.PACK_AB R146, R239, R237 ;  /* 0x000000edef92723e */ /* 0x002fe200000000ff */
[--C-:B------:R-:W-:Y:S02]  /*10ee0*/  FFMA.FTZ R4, R13, c[0x0][0x23c], -R142.reuse ;  /* 0x00008f000d047a23 */ /* 0x100fe4000001088e */
[----:B------:R-:W-:Y:S02]  /*10ef0*/  FMUL.FTZ R13, R2, R153 ;  /* 0x00000099020d7220 */ /* 0x000fe40000410000 */
[----:B------:R1:W3:Y:S01]  /*10f00*/  MUFU.EX2 R233, R4 ;  /* 0x0000000400e97308 */ /* 0x0002e20000000800 */
[--C-:B--2---:R-:W-:Y:S02]  /*10f10*/  FFMA.FTZ R137, R199, c[0x0][0x23c], -R142.reuse ;  /* 0x00008f00c7897a23 */ /* 0x104fe4000001088e */
[----:B------:R-:W-:Y:S07]  /*10f20*/  LDSM.16.MT88.4 R196, [R218+0xb800] ;  /* 0x00b80000dac4783b */ /* 0x000fee0000004200 */
[----:B------:R2:W-:Y:S01]  /*10f30*/  MUFU.EX2 R205, R137 ;  /* 0x0000008900cd7308 */ /* 0x0005e20000000800 */
[--C-:B-1----:R-:W-:Y:S02]  /*10f40*/  FFMA.FTZ R4, R12, c[0x0][0x23c], -R142.reuse ;  /* 0x00008f000c047a23 */ /* 0x102fe4000001088e */
[C---:B------:R-:W-:Y:S07]  /*10f50*/  FMUL.FTZ R12, R2.reuse, R152 ;  /* 0x00000098020c7220 */ /* 0x040fee0000410000 */
[----:B------:R1:W4:Y:S01]  /*10f60*/  MUFU.EX2 R235, R4 ;  /* 0x0000000400eb7308 */ /* 0x0003220000000800 */
[----:B------:R-:W5:Y:S01]  /*10f70*/  LDSM.16.MT88.4 R152, [R218+0xa000] ;  /* 0x00a00000da98783b */ /* 0x000f620000004200 */
[----:B------:R-:W-:Y:S01]  /*10f80*/  FFMA.FTZ R142, R141, c[0x0][0x23c], -R142 ;  /* 0x00008f008d8e7a23 */ /* 0x000fe2000001088e */
[----:B------:R-:W-:Y:S01]  /*10f90*/  F2FP.PACK_AB R141, R229, R230 ;  /* 0x000000e6e58d723e */ /* 0x000fe200000000ff */
[----:B------:R-:W-:Y:S02]  /*10fa0*/  FFMA.FTZ R2, R2, R250, R238 ;  /* 0x000000fa02027223 */ /* 0x000fe400000100ee */
[--C-:B--2---:R-:W-:Y:S02]  /*10fb0*/  FFMA.FTZ R137, R200, c[0x0][0x23c], -R139.reuse ;  /* 0x00008f00c8897a23 */ /* 0x104fe4000001088b */
[----:B------:R-:W-:Y:S02]  /*10fc0*/  FFMA.FTZ R139, R201, c[0x0][0x23c], -R139 ;  /* 0x00008f00c98b7a23 */ /* 0x000fe4000001088b */
[----:B------:R-:W-:Y:S01]  /*10fd0*/  LDSM.16.MT88.4 R200, [R217+0xb800] ;  /* 0x00b80000d9c8783b */ /* 0x000fe20000004200 */
[----:B------:R-:W-:Y:S01]  /*10fe0*/  MUFU.EX2 R204, R137 ;  /* 0x0000008900cc7308 */ /* 0x000fe20000000800 */
[----:B---3--:R-:W-:Y:S09]  /*10ff0*/  FADD.FTZ R0, R233, R0 ;  /* 0x00000000e9007221 */ /* 0x008ff20000010000 */
[----:B------:R2:W-:Y:S01]  /*11000*/  MUFU.EX2 R137, R142 ;  /* 0x0000008e00897308 */ /* 0x0005e20000000800 */
[----:B-1----:R-:W-:Y:S01]  /*11010*/  FMUL.FTZ R4, R133, R148 ;  /* 0x0000009485047220 */ /* 0x002fe20000410000 */
[C---:B------:R-:W-:Y:S01]  /*11020*/  F2FP.PACK_AB R148, R248.reuse, R246 ;  /* 0x000000f6f894723e */ /* 0x040fe200000000ff */
        /* <DEDUP_REMOVED lines=8> */
[C---:B------:R-:W-:Y:S02]  /*110b0*/  FMUL.FTZ R21, R133.reuse, R161 ;  /* 0x000000a185157220 */ /* 0x040fe40000410000 */
[----:B------:R-:W-:Y:S02]  /*110c0*/  FFMA.FTZ R133, R133, R252, R246 ;  /* 0x000000fc85857223 */ /* 0x000fe400000100f6 */
[C---:B------:R-:W-:Y:S04]  /*110d0*/  HMMA.16816.F32 R16, R148.reuse, R22, R16 ;  /* 0x000000169410723c */ /* 0x040fe80000001810 */
[----:B------:R-:W-:Y:S03]  /*110e0*/  FADD.FTZ R133, R248, R133 ;  /* 0x00000085f8857221 */ /* 0x000fe60000010000 */
        /* <DEDUP_REMOVED lines=40> */
[-C--:B------:R-:W-:Y:S07]  /*11370*/  HMMA.16816.F32 R148, R140, R160.reuse, R4 ;  /* 0x000000a08c94723c */ /* 0x080fee0000001804 */
        /* <DEDUP_REMOVED lines=30> */
[----:B------:R-:W-:Y:S01]  /*11560*/  FADD.FTZ R0, R138, R4 ;  /* 0x000000048a007221 */ /* 0x000fe20000010000 */
[----:B------:R-:W-:Y:S01]  /*11570*/  MOV R138, R134 ;  /* 0x00000086008a7202 */ /* 0x000fe20000000f00 */
[----:B------:R-:W-:Y:S02]  /*11580*/  FADD.FTZ R252, R211, R6 ;  /* 0x00000006d3fc7221 */ /* 0x000fe40000010000 */
[C---:B------:R-:W-:Y:S04]  /*11590*/  HMMA.16816.F32 R48, R140.reuse, R182, R48 ;  /* 0x000000b68c30723c */ /* 0x040fe80000001830 */
[----:B------:R-:W-:Y:S02]  /*115a0*/  FADD.FTZ R251, R209, R5 ;  /* 0x00000005d1fb7221 */ /* 0x000fe40000010000 */
[----:B------:R-:W-:Y:S01]  /*115b0*/  FADD.FTZ R250, R139, R2 ;  /* 0x000000028bfa7221 */ /* 0x000fe20000010000 */
[----:B------:R-:W-:Y:S01]  /*115c0*/  MOV R139, R3 ;  /* 0x00000003008b7202 */ /* 0x000fe20000000f00 */
[-C--:B------:R-:W-:Y:S04]  /*115d0*/  HMMA.16816.F32 R52, R140, R184.reuse, R52 ;  /* 0x000000b88c34723c */ /* 0x080fe80000001834 */
[----:B------:R-:W-:Y:S01]  /*115e0*/  FADD.FTZ R249, R137, R0 ;  /* 0x0000000089f97221 */ /* 0x000fe20000010000 */
[----:B------:R-:W-:Y:S03]  /*115f0*/  MOV R137, R135 ;  /* 0x0000008700897202 */ /* 0x000fe60000000f00 */
        /* <DEDUP_REMOVED lines=18> */
[----:B------:R-:W-:Y:S01]  /*11720*/  HMMA.16816.F32 R128, R140, R202, R128 ;  /* 0x000000ca8c80723c */ /* 0x000fe20000001880 */
[----:B------:R-:W-:-:S07]  /*11730*/  @P0 BRA `(.L_x_941) ;  /* 0xffffdb9000000947 */ /* 0x000fce000383ffff */
.L_x_940:
[----:B------:R-:W1:Y:S01]  /*11740*/  SHFL.BFLY PT, R0, R252, 0x2, 0x1f ;  /* 0x0c401f00fc007f89 */ /* 0x000e6200000e0000 */
[----:B------:R-:W2:Y:S01]  /*11750*/  S2UR UR6, SR_CTAID.Y ;  /* 0x00000000000679c3 */ /* 0x000ea20000002600 */
[----:B------:R-:W-:Y:S01]  /*11760*/  UISETP.NE.AND UP0, UPT, UR10, -0x1, UPT ;  /* 0xffffffff0a00788c */ /* 0x000fe2000bf05270 */
[----:B------:R-:W-:Y:S01]  /*11770*/  BSSY B0, `(.L_x_944) ;  /* 0x00001b1000007945 */ /* 0x000fe20003800000 */
[----:B------:R-:W3:Y:S01]  /*11780*/  SHFL.BFLY PT, R4, R251, 0x2, 0x1f ;  /* 0x0c401f00fb047f89 */ /* 0x000ee200000e0000 */
[----:B------:R-:W-:-:S02]  /*11790*/  ULDC.64 UR4, c[0x0][0x1e8] ;  /* 0x00007a0000047ab9 */ /* 0x000fc40000000a00 */
[----:B------:R-:W-:Y:S01]  /*117a0*/  ULDC UR8, c[0x0][0x214] ;  /* 0x0000850000087ab9 */ /* 0x000fe20000000800 */
[----:B------:R-:W4:Y:S01]  /*117b0*/  SHFL.BFLY PT, R2, R250, 0x2, 0x1f ;  /* 0x0c401f00fa027f89 */ /* 0x000f2200000e0000 */
[----:B------:R-:W5:Y:S01]  /*117c0*/  S2UR UR9, SR_CTAID.X ;  /* 0x00000000000979c3 */ /* 0x000f620000002500 */
[----:B------:R-:W-:Y:S02]  /*117d0*/  UMOV UR24, URZ ;  /* 0x0000003f00187c82 */ /* 0x000fe40008000000 */
[----:B------:R-:W5:Y:S01]  /*117e0*/  SHFL.BFLY PT, R5, R249, 0x2, 0x1f ;  /* 0x0c401f00f9057f89 */ /* 0x000f6200000e0000 */
[----:B------:R-:W-:Y:S02]  /*117f0*/  @UP0 UIMAD.WIDE.U32 UR14, UR10, UR4, URZ ;  /* 0x000000040a0e02a5 */ /* 0x000fe4000f8e003f */
[----:B------:R-:W-:Y:S02]  /*11800*/  UMOV UR25, URZ ;  /* 0x0000003f00197c82 */ /* 0x000fe40008000000 */
[----:B------:R-:W-:Y:S01]  /*11810*/  @UP0 UIMAD UR7, UR10, UR5, UR15 ;  /* 0x000000050a0702a4 */ /* 0x000fe2000f8e020f */
[----:B------:R-:W5:Y:S02]  /*11820*/  S2UR UR12, SR_CTAID.Z ;  /* 0x00000000000c79c3 */ /* 0x000f640000002700 */
[----:B------:R-:W-:Y:S01]  /*11830*/  ULDC.64 UR4, c[0x0][0x1e0] ;  /* 0x0000780000047ab9 */ /* 0x000fe20000000a00 */
[----:B-1----:R-:W-:Y:S01]  /*11840*/  FADD.FTZ R252, R0, R252 ;  /* 0x000000fc00fc7221 */ /* 0x002fe20000010000 */
[----:B--2---:R-:W-:-:S02]  /*11850*/  @!UP0 USHF.R.S32.HI UR13, URZ, 0x1f, UR6 ;  /* 0x0000001f3f0d8899 */ /* 0x004fc40008011406 */
[----:B------:R-:W-:Y:S01]  /*11860*/  @!UP0 UIMAD.WIDE.U32 UR22, UR6, UR4, URZ ;  /* 0x00000004061682a5 */ /* 0x000fe2000f8e003f */
[----:B---3--:R-:W-:Y:S01]  /*11870*/  FADD.FTZ R251, R4, R251 ;  /* 0x000000fb04fb7221 */ /* 0x008fe20000010000 */
[----:B------:R-:W1:Y:S01]  /*11880*/  SHFL.BFLY PT, R0, R252, 0x1, 0x1f ;  /* 0x0c201f00fc007f89 */ /* 0x000e6200000e0000 */
[----:B------:R-:W-:Y:S01]  /*11890*/  @!UP0 UIMAD UR13, UR13, UR4, URZ ;  /* 0x000000040d0d82a4 */ /* 0x000fe2000f8e023f */
[----:B----4-:R-:W-:Y:S02]  /*118a0*/  FADD.FTZ R250, R2, R250 ;  /* 0x000000fa02fa7221 */ /* 0x010fe40000010000 */
[----:B------:R-:W2:Y:S01]  /*118b0*/  SHFL.BFLY PT, R4, R251, 0x1, 0x1f ;  /* 0x0c201f00fb047f89 */ /* 0x000ea200000e0000 */
[----:B------:R-:W-:Y:S01]  /*118c0*/  ULDC.U8 UR4, c[0x0][0x329] ;  /* 0x0000ca4000047ab9 */ /* 0x000fe20000000000 */
[----:B-----5:R-:W-:Y:S01]  /*118d0*/  FADD.FTZ R249, R5, R249 ;  /* 0x000000f905f97221 */ /* 0x020fe20000010000 */
[----:B------:R-:W-:Y:S01]  /*118e0*/  UISETP.NE.AND UP1, UPT, UR4, URZ, UPT ;  /* 0x0000003f0400728c */ /* 0x000fe2000bf25270 */
[----:B------:R-:W3:Y:S01]  /*118f0*/  SHFL.BFLY PT, R5, R250, 0x1, 0x1f ;  /* 0x0c201f00fa057f89 */ /* 0x000ee200000e0000 */
[----:B------:R-:W-:-:S02]  /*11900*/  @!UP0 UIMAD UR13, UR6, UR5, UR13 ;  /* 0x00000005060d82a4 */ /* 0x000fc4000f8e020d */
[----:B------:R-:W-:Y:S01]  /*11910*/  @!UP0 UMOV UR14, UR22 ;  /* 0x00000016000e8c82 */ /* 0x000fe20008000000 */
[----:B------:R-:W4:Y:S01]  /*11920*/  SHFL.BFLY PT, R2, R249, 0x1, 0x1f ;  /* 0x0c201f00f9027f89 */ /* 0x000f2200000e0000 */
[----:B------:R-:W-:Y:S02]  /*11930*/  ULDC.U8 UR5, c[0x0][0x328] ;  /* 0x0000ca0000057ab9 */ /* 0x000fe40000000000 */
[----:B------:R-:W-:Y:S02]  /*11940*/  UISETP.NE.AND UP2, UPT, UR5, URZ, UPT ;  /* 0x0000003f0500728c */ /* 0x000fe4000bf45270 */
[----:B------:R-:W-:Y:S02]  /*11950*/  @!UP0 UIADD3 UR7, UR23, UR13, URZ ;  /* 0x0000000d17078290 */ /* 0x000fe4000fffe03f */
[----:B------:R-:W-:Y:S02]  /*11960*/  UISETP.NE.OR UP3, UPT, UR4, URZ, !UP2 ;  /* 0x0000003f0400728c */ /* 0x000fe4000d765670 */
[----:B------:R-:W-:Y:S01]  /*11970*/  @UP1 ULDC UR15, c[0x0][0x210] ;  /* 0x00008400000f1ab9 */ /* 0x000fe20000000800 */
[----:B-1----:R-:W-:Y:S01]  /*11980*/  FADD.FTZ R252, R252, R0 ;  /* 0x00000000fcfc7221 */ /* 0x002fe20000010000 */
[----:B------:R-:W-:Y:S01]  /*11990*/  MOV R0, 0x3f800000 ;  /* 0x3f80000000007802 */ /* 0x000fe20000000f00 */
[----:B------:R-:W-:Y:S01]  /*119a0*/  ULDC UR5, c[0x0][0x234] ;  /* 0x00008d0000057ab9 */ /* 0x000fe20000000800 */
[----:B--2---:R-:W-:-:S02]  /*119b0*/  FADD.FTZ R251, R251, R4 ;  /* 0x00000004fbfb7221 */ /* 0x004fc40000010000 */
[----:B------:R-:W-:Y:S01]  /*119c0*/  FSETP.NE.FTZ.AND P5, PT, R252, RZ, PT ;  /* 0x000000fffc00720b */ /* 0x000fe20003fb5000 */
[----:B------:R-:W-:Y:S01]  /*119d0*/  @UP1 UIMAD UR15, UR15, UR8, URZ ;  /* 0x000000080f0f12a4 */ /* 0x000fe2000f8e023f */
[----:B------:R-:W-:Y:S01]  /*119e0*/  MOV R4, 0x3f800000 ;  /* 0x3f80000000047802 */ /* 0x000fe20000000f00 */
[----:B------:R-:W-:Y:S01]  /*119f0*/  @!UP1 USEL UR15, UR8, UR5, !UP2 ;  /* 0x00000005080f9287 */ /* 0x000fe2000d000000 */
[----:B------:R-:W-:Y:S01]  /*11a00*/  FSETP.NE.FTZ.AND P4, PT, R251, RZ, PT ;  /* 0x000000fffb00720b */ /* 0x000fe20003f95000 */
[----:B---3--:R-:W-:Y:S01]  /*11a10*/  FADD.FTZ R250, R250, R5 ;  /* 0x00000005fafa7221 */ /* 0x008fe20000010000 */
[----:B------:R-:W-:Y:S01]  /*11a20*/  ULDC UR4, c[0x0][0x1c0] ;  /* 0x0000700000047ab9 */ /* 0x000fe20000000800 */
[----:B----4-:R-:W-:Y:S01]  /*11a30*/  FADD.FTZ R249, R249, R2 ;  /* 0x00000002f9f97221 */ /* 0x010fe20000010000 */
[----:B------:R-:W-:Y:S01]  /*11a40*/  MOV R2, 0x3f800000 ;  /* 0x3f80000000027802 */ /* 0x000fe20000000f00 */
[----:B------:R-:W-:Y:S01]  /*11a50*/  @UP1 UMOV UR16, 0x1 ;  /* 0x0000000100101882 */ /* 0x000fe20000000000 */
[----:B------:R-:W-:Y:S01]  /*11a60*/  FSETP.NE.FTZ.AND P3, PT, R250, RZ, PT ;  /* 0x000000fffa00720b */ /* 0x000fe20003f75000 */
[----:B------:R-:W-:-:S02]  /*11a70*/  @!UP1 UIMAD UR16, UR15, UR4, URZ ;  /* 0x000000040f1092a4 */ /* 0x000fc4000f8e023f */
[----:B------:R-:W1:Y:S01]  /*11a80*/  @P5 MUFU.RCP R0, R252 ;  /* 0x000000fc00005308 */ /* 0x000e620000001000 */
[----:B------:R-:W-:Y:S01]  /*11a90*/  FSETP.NE.FTZ.AND P0, PT, R249, RZ, PT ;  /* 0x000000fff900720b */ /* 0x000fe20003f15000 */
[----:B------:R-:W-:Y:S02]  /*11aa0*/  @!UP3 UIMAD UR20, UR6, UR8, URZ ;  /* 0x000000080614b2a4 */ /* 0x000fe4000f8e023f */
[----:B------:R-:W-:Y:S02]  /*11ab0*/  @UP1 ULDC UR17, c[0x0][0x210] ;  /* 0x0000840000111ab9 */ /* 0x000fe40000000800 */
[----:B------:R-:W-:Y:S02]  /*11ac0*/  UIMAD UR4, UR6, UR16, URZ ;  /* 0x00000010060472a4 */ /* 0x000fe4000f8e023f */
[----:B------:R-:W2:Y:S01]  /*11ad0*/  @P4 MUFU.RCP R4, R251 ;  /* 0x000000fb00044308 */ /* 0x000ea20000001000 */
[----:B------:R-:W-:Y:S02]  /*11ae0*/  @!UP1 UMOV UR17, 0x1 ;  /* 0x0000000100119882 */ /* 0x000fe40000000000 */
[----:B------:R-:W-:-:S02]  /*11af0*/  @!UP3 USEL UR20, UR20, UR10, !UP0 ;  /* 0x0000000a1414b287 */ /* 0x000fc4000c000000 */
[----:B------:R-:W-:Y:S02]  /*11b00*/  UIMAD UR9, UR9, UR17, URZ ;  /* 0x00000011090972a4 */ /* 0x000fe4000f8e023f */
[----:B------:R-:W-:Y:S01]  /*11b10*/  USEL UR4, UR4, URZ, UP3 ;  /* 0x0000003f04047287 */ /* 0x000fe20009800000 */
[C---:B-1----:R-:W-:Y:S01]  /*11b20*/  FMUL.FTZ R132, R0.reuse, R49 ;  /* 0x0000003100847220 */ /* 0x042fe20000410000 */
[----:B------:R-:W1:Y:S01]  /*11b30*/  @P3 MUFU.RCP R2, R250 ;  /* 0x000000fa00023308 */ /* 0x000e620000001000 */
[C---:B------:R-:W-:Y:S01]  /*11b40*/  FMUL.FTZ R148, R0.reuse, R148 ;  /* 0x0000009400947220 */ /* 0x040fe20000410000 */
[----:B------:R-:W-:Y:S01]  /*11b50*/  USHF.L.U32 UR9, UR9, 0x7, URZ ;  /* 0x0000000709097899 */ /* 0x000fe2000800063f */
[C---:B------:R-:W-:Y:S01]  /*11b60*/  FMUL.FTZ R7, R0.reuse, R149 ;  /* 0x0000009500077220 */ /* 0x040fe20000410000 */
[----:B------:R-:W-:Y:S01]  /*11b70*/  UIMAD UR15, UR12, UR15, UR4 ;  /* 0x0000000f0c0f72a4 */ /* 0x000fe2000f8e0204 */
[----:B------:R-:W-:Y:S01]  /*11b80*/  FMUL.FTZ R156, R0, R156 ;  /* 0x0000009c009c7220 */ /* 0x000fe20000410000 */
[----:B------:R-:W-:Y:S01]  /*11b90*/  @!UP3 UMOV UR24, UR20 ;  /* 0x000000140018bc82 */ /* 0x000fe20008000000 */
[----:B--2---:R-:W-:Y:S01]  /*11ba0*/  FMUL.FTZ R49, R4, R87 ;  /* 0x0000005704317220 */ /* 0x004fe20000410000 */
[----:B------:R-:W-:Y:S01]  /*11bb0*/  F2FP.PACK_AB R7, R7, R148 ;  /* 0x000000940707723e */ /* 0x000fe200000000ff */
[----:B------:R-:W2:Y:S01]  /*11bc0*/  S2R R87, SR_TID.X ;  /* 0x0000000000577919 */ /* 0x000ea20000002100 */
[C---:B------:R-:W-:Y:S01]  /*11bd0*/  FMUL.FTZ R5, R0.reuse, R157 ;  /* 0x0000009d00057220 */ /* 0x040fe20000410000 */
[----:B------:R-:W-:Y:S01]  /*11be0*/  USHF.R.S32.HI UR4, URZ, 0x1f, UR9 ;  /* 0x0000001f3f047899 */ /* 0x000fe20008011409 */
[C---:B------:R-:W-:Y:S01]  /*11bf0*/  FMUL.FTZ R160, R0.reuse, R160 ;  /* 0x000000a000a07220 */ /* 0x040fe20000410000 */
[----:B------:R-:W-:Y:S01]  /*11c00*/  @!UP3 USHF.R.S32.HI UR25, URZ, 0x1f, UR20 ;  /* 0x0000001f3f19b899 */ /* 0x000fe20008011414 */
[C---:B------:R-:W-:Y:S01]  /*11c10*/  FMUL.FTZ R13, R0.reuse, R161 ;  /* 0x000000a1000d7220 */ /* 0x040fe20000410000 */
[----:B------:R-:W-:Y:S01]  /*11c20*/  F2FP.PACK_AB R5, R5, R156 ;  /* 0x0000009c0505723e */ /* 0x000fe200000000ff */
[C---:B------:R-:W-:Y:S01]  /*11c30*/  FMUL.FTZ R172, R0.reuse, R172 ;  /* 0x000000ac00ac7220 */ /* 0x040fe20000410000 */
[----:B------:R-:W-:Y:S01]  /*11c40*/  USHF.R.S32.HI UR5, URZ, 0x1f, UR15 ;  /* 0x0000001f3f057899 */ /* 0x000fe2000801140f */
[C---:B------:R-:W-:Y:S01]  /*11c50*/  FMUL.FTZ R16, R0.reuse, R173 ;  /* 0x000000ad00107220 */ /* 0x040fe20000410000 */
[----:B------:R-:W-:Y:S01]  /*11c60*/  F2FP.PACK_AB R13, R13, R160 ;  /* 0x000000a00d0d723e */ /* 0x000fe200000000ff */
[C---:B------:R-:W-:Y:S01]  /*11c70*/  FMUL.FTZ R20, R0.reuse, R36 ;  /* 0x0000002400147220 */ /* 0x040fe20000410000 */
[----:B------:R-:W-:Y:S01]  /*11c80*/  UIADD3 UR9, UP2, UP1, UR9, UR24, UR15 ;  /* 0x0000001809097290 */ /* 0x000fe2000f95e00f */
[----:B------:R-:W-:Y:S01]  /*11c90*/  FMUL.FTZ R23, R0, R37 ;  /* 0x0000002500177220 */ /* 0x000fe20000410000 */
[----:B------:R-:W-:Y:S01]  /*11ca0*/  F2FP.PACK_AB R16, R16, R172 ;  /* 0x000000ac1010723e */ /* 0x000fe200000000ff */
[C---:B------:R-:W-:Y:S01]  /*11cb0*/  FMUL.FTZ R133, R0.reuse, R48 ;  /* 0x0000003000857220 */ /* 0x040fe20000410000 */
[----:B------:R-:W-:Y:S01]  /*11cc0*/  UIADD3.X UR4, UR4, UR25, UR5, UP2, UP1 ;  /* 0x0000001904047290 */ /* 0x000fe200097e2405 */
[C---:B------:R-:W-:Y:S01]  /*11cd0*/  FMUL.FTZ R138, R0.reuse, R52 ;  /* 0x00000034008a7220 */ /* 0x040fe20000410000 */
[----:B------:R-:W-:Y:S01]  /*11ce0*/  F2FP.PACK_AB R23, R23, R20 ;  /* 0x000000141717723e */ /* 0x000fe200000000ff */
[----:B------:R-:W-:Y:S01]  /*11cf0*/  FMUL.FTZ R137, R0, R53 ;  /* 0x0000003500897220 */ /* 0x000fe20000410000 */
[----:B------:R-:W-:Y:S01]  /*11d00*/  F2FP.PACK_AB R20, R132, R133 ;  /* 0x000000858414723e */ /* 0x000fe200000000ff */
        /* <DEDUP_REMOVED lines=17> */
[----:B------:R-:W-:Y:S01]  /*11e20*/  FMUL.FTZ R129, R0, R129 ;  /* 0x0000008100817220 */ /* 0x000fe20000410000 */
[----:B------:R-:W-:Y:S01]  /*11e30*/  MOV R0, 0x3f800000 ;  /* 0x3f80000000007802 */ /* 0x000fe20000000f00 */
[C---:B-1----:R-:W-:Y:S01]  /*11e40*/  FMUL.FTZ R52, R2.reuse, R77 ;  /* 0x0000004d02347220 */ /* 0x042fe20000410000 */
[----:B--2---:R-:W-:Y:S01]  /*11e50*/  SHF.R.S32.HI R77, RZ, 0x1f, R87 ;  /* 0x0000001fff4d7819 */ /* 0x004fe20000011457 */
[----:B------:R-:W-:-:S02]  /*11e60*/  FMUL.FTZ R29, R2, R60 ;  /* 0x0000003c021d7220 */ /* 0x000fc40000410000 */
[C---:B------:R-:W-:Y:S01]  /*11e70*/  FMUL.FTZ R150, R4.reuse, R150 ;  /* 0x0000009604967220 */ /* 0x040fe20000410000 */
[----:B------:R-:W1:Y:S01]  /*11e80*/  @P0 MUFU.RCP R0, R249 ;  /* 0x000000f900000308 */ /* 0x000e620000001000 */
[----:B------:R-:W-:Y:S01]  /*11e90*/  LEA.HI R30, R77, R87, RZ, 0x2 ;  /* 0x000000574d1e7211 */ /* 0x000fe200078f10ff */
        /* <DEDUP_REMOVED lines=23> */
[----:B------:R-:W-:Y:S01]  /*12010*/  LEA.HI R84, R77, R87, RZ, 0x5 ;  /* 0x000000574d547211 */ /* 0x000fe200078f28ff */
[C---:B------:R-:W-:Y:S01]  /*12020*/  FMUL.FTZ R70, R4.reuse, R70 ;  /* 0x0000004604467220 */ /* 0x040fe20000410000 */
[----:B------:R-:W-:Y:S01]  /*12030*/  F2FP.PACK_AB R66, R137, R138 ;  /* 0x0000008a8942723e */ /* 0x000fe200000000ff */
[C---:B------:R-:W-:Y:S01]  /*12040*/  FMUL.FTZ R71, R4.reuse, R71 ;  /* 0x0000004704477220 */ /* 0x040fe20000410000 */
[----:B------:R-:W-:Y:S01]  /*12050*/  F2FP.PACK_AB R65, R65, R54 ;  /* 0x000000364141723e */ /* 0x000fe200000000ff */
[C---:B------:R-:W-:Y:S01]  /*12060*/  FMUL.FTZ R82, R4.reuse, R82 ;  /* 0x0000005204527220 */ /* 0x040fe20000410000 */
[----:B------:R-:W-:Y:S01]  /*12070*/  F2FP.PACK_AB R54, R81, R80 ;  /* 0x000000505136723e */ /* 0x000fe200000000ff */
[----:B------:R-:W-:-:S02]  /*12080*/  FMUL.FTZ R53, R4, R83 ;  /* 0x0000005304357220 */ /* 0x000fc40000410000 */
[C---:B------:R-:W-:Y:S02]  /*12090*/  FMUL.FTZ R86, R4.reuse, R86 ;  /* 0x0000005604567220 */ /* 0x040fe40000410000 */
[C---:B------:R-:W-:Y:S01]  /*120a0*/  FMUL.FTZ R98, R4.reuse, R98 ;  /* 0x0000006204627220 */ /* 0x040fe20000410000 */
[----:B------:R-:W-:Y:S01]  /*120b0*/  F2FP.PACK_AB R53, R53, R82 ;  /* 0x000000523535723e */ /* 0x000fe200000000ff */
[C---:B------:R-:W-:Y:S01]  /*120c0*/  FMUL.FTZ R99, R4.reuse, R99 ;  /* 0x0000006304637220 */ /* 0x040fe20000410000 */
[----:B------:R-:W-:Y:S01]  /*120d0*/  F2FP.PACK_AB R49, R49, R86 ;  /* 0x000000563131723e */ /* 0x000fe200000000ff */
[C---:B------:R-:W-:Y:S02]  /*120e0*/  FMUL.FTZ R102, R4.reuse, R102 ;  /* 0x0000006604667220 */ /* 0x040fe40000410000 */
[C---:B------:R-:W-:Y:S02]  /*120f0*/  FMUL.FTZ R103, R4.reuse, R103 ;  /* 0x0000006704677220 */ /* 0x040fe40000410000 */
[----:B------:R-:W-:-:S02]  /*12100*/  FMUL.FTZ R114, R4, R114 ;  /* 0x0000007204727220 */ /* 0x000fc40000410000 */
[C---:B------:R-:W-:Y:S02]  /*12110*/  FMUL.FTZ R37, R4.reuse, R115 ;  /* 0x0000007304257220 */ /* 0x040fe40000410000 */
[C---:B------:R-:W-:Y:S02]  /*12120*/  FMUL.FTZ R118, R4.reuse, R118 ;  /* 0x0000007604767220 */ /* 0x040fe40000410000 */
[C---:B------:R-:W-:Y:S01]  /*12130*/  FMUL.FTZ R119, R4.reuse, R119 ;  /* 0x0000007704777220 */ /* 0x040fe20000410000 */
[----:B------:R-:W-:Y:S01]  /*12140*/  F2FP.PACK_AB R37, R37, R114 ;  /* 0x000000722525723e */ /* 0x000fe200000000ff */
[C---:B------:R-:W-:Y:S02]  /*12150*/  FMUL.FTZ R130, R4.reuse, R130 ;  /* 0x0000008204827220 */ /* 0x040fe40000410000 */
[----:B------:R-:W-:Y:S01]  /*12160*/  FMUL.FTZ R131, R4, R131 ;  /* 0x0000008304837220 */ /* 0x000fe20000410000 */
[----:B------:R-:W-:Y:S01]  /*12170*/  SHF.R.S32.HI R4, RZ, 0x1f, R30 ;  /* 0x0000001fff047819 */ /* 0x000fe2000001141e */
[----:B------:R-:W-:-:S02]  /*12180*/  FMUL.FTZ R144, R2, R144 ;  /* 0x0000009002907220 */ /* 0x000fc40000410000 */
[C---:B------:R-:W-:Y:S02]  /*12190*/  FMUL.FTZ R10, R2.reuse, R145 ;  /* 0x00000091020a7220 */ /* 0x040fe40000410000 */
        /* <DEDUP_REMOVED lines=61> */
[----:B------:R-:W-:Y:S01]  /*12570*/  FMUL.FTZ R155, R0, R155 ;  /* 0x0000009b009b7220 */ /* 0x000fe20000410000 */
[----:B------:R-:W-:Y:S01]  /*12580*/  F2FP.PACK_AB R59, R28, R26 ;  /* 0x0000001a1c3b723e */ /* 0x000fe200000000ff */
[----:B------:R-:W-:Y:S01]  /*12590*/  FMUL.FTZ R14, R0, R154 ;  /* 0x0000009a000e7220 */ /* 0x000fe20000410000 */
[----:B------:R-:W-:Y:S01]  /*125a0*/  SHF.L.U32 R2, R4, 0x6, RZ ;  /* 0x0000000604027819 */ /* 0x000fe200000006ff */
[C---:B------:R-:W-:Y:S01]  /*125b0*/  FMUL.FTZ R167, R0.reuse, R167 ;  /* 0x000000a700a77220 */ /* 0x040fe20000410000 */
[----:B------:R-:W-:Y:S01]  /*125c0*/  SHF.R.S32.HI R26, RZ, 0x5, R84 ;  /* 0x00000005ff1a7819 */ /* 0x000fe20000011454 */
        /* <DEDUP_REMOVED lines=39> */
[----:B------:R-:W-:Y:S02]  /*12840*/  LOP3.LUT R0, R30, 0x3ffffffc, RZ, 0xc0, !PT ;  /* 0x3ffffffc1e007812 */ /* 0x000fe400078ec0ff */
[----:B------:R-:W-:-:S02]  /*12850*/  F2FP.PACK_AB R30, R129, R128 ;  /* 0x00000080811e723e */ /* 0x000fc400000000ff */
[----:B------:R-:W-:Y:S02]  /*12860*/  IADD3 R28, -R0, R87, RZ ;  /* 0x00000057001c7210 */ /* 0x000fe40007ffe1ff */
[----:B------:R-:W-:Y:S02]  /*12870*/  LOP3.LUT R0, R2, 0x1c0, RZ, 0xc0, !PT ;  /* 0x000001c002007812 */ /* 0x000fe400078ec0ff */
[----:B------:R-:W-:Y:S02]  /*12880*/  LOP3.LUT R2, R4, 0x1, RZ, 0xc0, !PT ;  /* 0x0000000104027812 */ /* 0x000fe400078ec0ff */
[----:B------:R-:W-:Y:S02]  /*12890*/  LEA R28, R26, R28, 0x9 ;  /* 0x0000001c1a1c7211 */ /* 0x000fe400078e48ff */
[----:B------:R-:W-:Y:S02]  /*128a0*/  LEA.HI R0, R0, R0, RZ, 0x1d ;  /* 0x0000000000007211 */ /* 0x000fe400078fe8ff */
[----:B------:R-:W-:-:S02]  /*128b0*/  ISETP.NE.U32.AND P1, PT, R2, 0x1, PT ;  /* 0x000000010200780c */ /* 0x000fc40003f25070 */
[----:B------:R-:W-:Y:S02]  /*128c0*/  LEA R0, R28, R0, 0x1 ;  /* 0x000000001c007211 */ /* 0x000fe400078e08ff */
[----:B------:R-:W-:Y:S02]  /*128d0*/  F2FP.PACK_AB R31, R123, R31 ;  /* 0x0000001f7b1f723e */ /* 0x000fe400000000ff */
[----:B------:R-:W-:Y:S02]  /*128e0*/  SHF.L.U32 R0, R0, 0x1, RZ ;  /* 0x0000000100007819 */ /* 0x000fe400000006ff */
[----:B------:R-:W-:Y:S02]  /*128f0*/  F2FP.PACK_AB R28, R125, R124 ;  /* 0x0000007c7d1c723e */ /* 0x000fe400000000ff */
[----:B------:R-:W-:Y:S01]  /*12900*/  IADD3 R2, R0, -0x10, RZ ;  /* 0xfffffff000027810 */ /* 0x000fe20007ffe0ff */
[----:B------:R1:W-:Y:S01]  /*12910*/  STS [R0+0x400], R6 ;  /* 0x0004000600007388 */ /* 0x0003e20000000800 */
[----:B------:R-:W-:-:S02]  /*12920*/  F2FP.PACK_AB R69, R127, R69 ;  /* 0x000000457f45723e */ /* 0x000fc400000000ff */
[----:B------:R-:W-:Y:S01]  /*12930*/  @P1 IADD3 R2, R0, 0x10, RZ ;  /* 0x0000001000021810 */ /* 0x000fe20007ffe0ff */
[----:B------:R-:W-:Y:S01]  /*12940*/  STS [R0], R7 ;  /* 0x0000000700007388 */ /* 0x000fe20000000800 */
[----:B------:R-:W-:Y:S02]  /*12950*/  R2P PR, R4, 0x6 ;  /* 0x0000000604007804 */ /* 0x000fe40000000000 */
        /* <DEDUP_REMOVED lines=146> */
.L_x_945:
[----:B--234-:R-:W-:Y:S05]  /*13280*/  BSYNC B0 ;  /* 0x0000000000007941 */ /* 0x01cfea0003800000 */
.L_x_944:
[----:B------:R-:W2:Y:S04]  /*13290*/  LDL.LU.64 R12, [R1+0x28] ;  /* 0x00002800010c7983 */ /* 0x000ea80000300a00 */
[----:B------:R-:W3:Y:S01]  /*132a0*/  S2R R8, SR_CTAID.Z ;  /* 0x0000000000087919 */ /* 0x000ee20000002700 */
[----:B------:R-:W-:Y:S02]  /*132b0*/  USHF.R.S32.HI UR6, URZ, 0x1f, UR12 ;  /* 0x0000001f3f067899 */ /* 0x000fe4000801140c */
[----:B------:R-:W-:Y:S01]  /*132c0*/  ULDC.64 UR4, c[0x0][0x1f0] ;  /* 0x00007c0000047ab9 */ /* 0x000fe20000000a00 */
[----:B------:R-:W4:Y:S04]  /*132d0*/  LDL.LU.64 R4, [R1+0x20] ;  /* 0x0000200001047983 */ /* 0x000f280000300a00 */
[----:B------:R1:W5:Y:S01]  /*132e0*/  LDL.64 R10, [R1+0x8] ;  /* 0x00000800010a7983 */ /* 0x0003620000100a00 */
[----:B------:R-:W-:Y:S01]  /*132f0*/  UIMAD UR4, UR6, UR4, URZ ;  /* 0x00000004060472a4 */ /* 0x000fe2000f8e023f */
[----:B------:R-:W-:Y:S03]  /*13300*/  BSSY B0, `(.L_x_946) ;  /* 0x0000011000007945 */ /* 0x000fe60003800000 */
[----:B------:R-:W-:Y:S01]  /*13310*/  UIMAD UR4, UR12, UR5, UR4 ;  /* 0x000000050c0472a4 */ /* 0x000fe2000f8e0204 */
[----:B--2---:R-:W-:-:S04]  /*13320*/  IADD3 R2, P0, R12, UR14, RZ ;  /* 0x0000000e0c027c10 */ /* 0x004fc8000ff1e0ff */
[----:B------:R-:W-:Y:S02]  /*13330*/  IADD3.X R3, R13, UR7, RZ, P0, !PT ;  /* 0x000000070d037c10 */ /* 0x000fe400087fe4ff */
[----:B----4-:R-:W-:-:S03]  /*13340*/  ISETP.GE.AND P0, PT, R4, UR11, PT ;  /* 0x0000000b04007c0c */ /* 0x010fc6000bf06270 */
[----:B---3--:R-:W-:-:S05]  /*13350*/  IMAD.WIDE.U32 R8, R8, c[0x0][0x1f0], R2 ;  /* 0x00007c0008087a25 */ /* 0x008fca00078e0002 */
        /* <DEDUP_REMOVED lines=11> */
.L_x_947:
[----:B-1----:R-:W-:Y:S05]  /*13410*/  BSYNC B0 ;  /* 0x0000000000007941 */ /* 0x002fea0003800000 */
.L_x_946:
[----:B------:R-:W2:Y:S01]  /*13420*/  LDL.LU R0, [R1+0x40] ;  /* 0x0000400001007983 */ /* 0x000ea20000300800 */
[----:B------:R-:W-:Y:S01]  /*13430*/  BSSY B0, `(.L_x_948) ;  /* 0x000000f000007945 */ /* 0x000fe20003800000 */
[----:B--2---:R-:W-:-:S13]  /*13440*/  ISETP.GE.AND P0, PT, R0, UR11, PT ;  /* 0x0000000b00007c0c */ /* 0x004fda000bf06270 */
        /* <DEDUP_REMOVED lines=13> */
.L_x_949:
[----:B------:R-:W-:Y:S05]  /*13520*/  BSYNC B0 ;  /* 0x0000000000007941 */ /* 0x000fea0003800000 */
.L_x_948:
        /* <DEDUP_REMOVED lines=16> */
.L_x_951:
[----:B------:R-:W-:Y:S05]  /*13630*/  BSYNC B0 ;  /* 0x0000000000007941 */ /* 0x000fea0003800000 */
.L_x_950:
        /* <DEDUP_REMOVED lines=16> */
.L_x_953:
[----:B------:R-:W-:Y:S05]  /*13740*/  BSYNC B0 ;  /* 0x0000000000007941 */ /* 0x000fea0003800000 */
.L_x_952:
        /* <DEDUP_REMOVED lines=16> */
.L_x_955:
[----:B------:R-:W-:Y:S05]  /*13850*/  BSYNC B0 ;  /* 0x0000000000007941 */ /* 0x000fea0003800000 */
.L_x_954:
        /* <DEDUP_REMOVED lines=16> */
.L_x_957:
[----:B------:R-:W-:Y:S05]  /*13960*/  BSYNC B0 ;  /* 0x0000000000007941 */ /* 0x000fea0003800000 */
.L_x_956:
        /* <DEDUP_REMOVED lines=16> */
.L_x_959:
[----:B------:R-:W-:Y:S05]  /*13a70*/  BSYNC B0 ;  /* 0x0000000000007941 */ /* 0x000fea0003800000 */
.L_x_958:
        /* <DEDUP_REMOVED lines=16> */
.L_x_930:
[----:B-1----:R-:W-:Y:S01]  /*13b80*/  UISETP.NE.AND UP4, UPT, UR10, -0x1, UPT ;  /* 0xffffffff0a00788c */ /* 0x002fe2000bf85270 */
[----:B------:R-:W-:Y:S01]  /*13b90*/  SHF.R.S32.HI R8, RZ, 0x1f, R120 ;  /* 0x0000001fff087819 */ /* 0x000fe20000011478 */
[----:B------:R-:W-:Y:S01]  /*13ba0*/  ULDC.U8 UR17, c[0x0][0x329] ;  /* 0x0000ca4000117ab9 */ /* 0x000fe20000000000 */
[----:B------:R-:W1:Y:S01]  /*13bb0*/  S2R R12, SR_CTAID.Z ;  /* 0x00000000000c7919 */ /* 0x000e620000002700 */
[----:B------:R-:W-:Y:S01]  /*13bc0*/  UISETP.NE.AND UP1, UPT, UR17, URZ, UPT ;  /* 0x0000003f1100728c */ /* 0x000fe2000bf25270 */
[----:B------:R-:W-:Y:S01]  /*13bd0*/  LEA.HI R8, R8, R120, RZ, 0x3 ;  /* 0x0000007808087211 */ /* 0x000fe200078f18ff */
[----:B------:R-:W-:Y:S01]  /*13be0*/  ULDC.64 UR4, c[0x0][0x1e0] ;  /* 0x0000780000047ab9 */ /* 0x000fe20000000a00 */
[----:B------:R-:W2:Y:S01]  /*13bf0*/  S2R R6, SR_CTAID.X ;  /* 0x0000000000067919 */ /* 0x000ea20000002500 */
[----:B------:R-:W-:Y:S01]  /*13c00*/  ULDC.64 UR6, c[0x0][0x1e8] ;  /* 0x00007a0000067ab9 */ /* 0x000fe20000000a00 */
[----:B------:R-:W-:Y:S01]  /*13c10*/  LOP3.LUT R0, R8, 0x1ffffff8, RZ, 0xc0, !PT ;  /* 0x1ffffff808007812 */ /* 0x000fe200078ec0ff */
[----:B------:R-:W-:Y:S01]  /*13c20*/  ULDC.U8 UR20, c[0x0][0x328] ;  /* 0x0000ca0000147ab9 */ /* 0x000fe20000000000 */
[----:B------:R-:W-:Y:S01]  /*13c30*/  SHF.R.S32.HI R8, RZ, 0x3, R8 ;  /* 0x00000003ff087819 */ /* 0x000fe20000011408 */
[----:B------:R-:W-:Y:S01]  /*13c40*/  @!UP4 USHF.R.S32.HI UR21, URZ, 0x1f, UR11 ;  /* 0x0000001f3f15c899 */ /* 0x000fe2000801140b */
[----:B------:R-:W-:Y:S01]  /*13c50*/  BSSY B0, `(.L_x_960) ;  /* 0x000003a000007945 */ /* 0x000fe20003800000 */
[----:B------:R-:W-:Y:S01]  /*13c60*/  USHF.R.S32.HI UR15, URZ, 0x1f, UR12 ;  /* 0x0000001f3f0f7899 */ /* 0x000fe2000801140c */
[----:B------:R-:W-:Y:S01]  /*13c70*/  IMAD.IADD R0, R120, 0x1, -R0 ;  /* 0x0000000178007824 */ /* 0x000fe200078e0a00 */
[----:B------:R-:W-:Y:S01]  /*13c80*/  @!UP4 UIMAD UR21, UR21, UR4, URZ ;  /* 0x000000041515c2a4 */ /* 0x000fe2000f8e023f */
[----:B------:R-:W-:Y:S01]  /*13c90*/  SHF.R.S32.HI R9, RZ, 0x1f, R8 ;  /* 0x0000001fff097819 */ /* 0x000fe20000011408 */
[----:B------:R-:W-:Y:S01]  /*13ca0*/  @UP4 UIMAD.WIDE.U32 UR8, UR10, UR6, URZ ;  /* 0x000000060a0842a5 */ /* 0x000fe2000f8e003f */
[----:B------:R-:W-:Y:S01]  /*13cb0*/  IMAD.SHL.U32 R0, R0, 0x8, RZ ;  /* 0x0000000800007824 */ /* 0x000fe200078e00ff */
[----:B------:R-:W-:-:S02]  /*13cc0*/  UISETP.NE.AND UP3, UPT, UR20, URZ, UPT ;  /* 0x0000003f1400728c */ /* 0x000fc4000bf65270 */
[----:B------:R-:W-:Y:S02]  /*13cd0*/  @!UP4 UIMAD.WIDE.U32 UR22, UR11, UR4, URZ ;  /* 0x000000040b16c2a5 */ /* 0x000fe4000f8e003f */
[----:B------:R-:W-:Y:S02]  /*13ce0*/  @!UP4 UIMAD UR21, UR11, UR5, UR21 ;  /* 0x000000050b15c2a4 */ /* 0x000fe4000f8e0215 */
[----:B------:R-:W-:Y:S02]  /*13cf0*/  UISETP.NE.OR UP2, UPT, UR17, URZ, !UP3 ;  /* 0x0000003f1100728c */ /* 0x000fe4000df45670 */
[----:B------:R-:W-:Y:S02]  /*13d00*/  ULDC.64 UR4, c[0x0][0x1f0] ;  /* 0x00007c0000047ab9 */ /* 0x000fe40000000a00 */
[----:B------:R-:W-:Y:S01]  /*13d10*/  UIMAD UR4, UR15, UR4, URZ ;  /* 0x000000040f0472a4 */ /* 0x000fe2000f8e023f */
[----:B--2---:R-:W-:Y:S01]  /*13d20*/  IMAD.WIDE R6, R6, 0x80, R8 ;  /* 0x0000008006067825 */ /* 0x004fe200078e0208 */
[----:B------:R-:W-:-:S02]  /*13d30*/  @UP4 UIMAD UR7, UR10, UR7, UR9 ;  /* 0x000000070a0742a4 */ /* 0x000fc4000f8e0209 */
        /* <DEDUP_REMOVED lines=43> */
.L_x_961:
[----:B------:R-:W-:Y:S05]  /*13ff0*/  BSYNC B0 ;  /* 0x0000000000007941 */ /* 0x000fea0003800000 */
.L_x_960:
        /* <DEDUP_REMOVED lines=16> */
.L_x_963:
[----:B------:R-:W-:Y:S05]  /*14100*/  BSYNC B0 ;  /* 0x0000000000007941 */ /* 0x000fea0003800000 */
.L_x_962:
        /* <DEDUP_REMOVED lines=16> */
.L_x_965:
[----:B------:R-:W-:Y:S05]  /*14210*/  BSYNC B0 ;  /* 0x0000000000007941 */ /* 0x000fea0003800000 */
.L_x_964:
        /* <DEDUP_REMOVED lines=16> */
.L_x_967:
[----:B------:R-:W-:Y:S05]  /*14320*/  BSYNC B0 ;  /* 0x0000000000007941 */ /* 0x000fea0003800000 */
.L_x_966:
        /* <DEDUP_REMOVED lines=16> */
.L_x_969:
[----:B------:R-:W-:Y:S05]  /*14430*/  BSYNC B0 ;  /* 0x0000000000007941 */ /* 0x000fea0003800000 */
.L_x_968:
        /* <DEDUP_REMOVED lines=16> */
.L_x_971:
[----:B------:R-:W-:Y:S05]  /*14540*/  BSYNC B0 ;  /* 0x0000000000007941 */ /* 0x000fea0003800000 */
.L_x_970:
        /* <DEDUP_REMOVED lines=16> */
.L_x_973:
[----:B------:R-:W-:Y:S05]  /*14650*/  BSYNC B0 ;  /* 0x0000000000007941 */ /* 0x000fea0003800000 */
.L_x_972:
        /* <DEDUP_REMOVED lines=16> */
.L_x_975:
[----:B------:R-:W-:Y:S05]  /*14760*/  BSYNC B0 ;  /* 0x0000000000007941 */ /* 0x000fea0003800000 */
.L_x_974:
        /* <DEDUP_REMOVED lines=67> */
.L_x_976:
        /* <DEDUP_REMOVED lines=14> */
.L_x_1412:


//--------------------- .text._ZN5flash16flash_fwd_kernelI23Flash_fwd_kernel_traitsILi128ELi128ELi32ELi4ELb0ELb0EN7cutlass6half_tE19Flash_kernel_traitsILi128ELi128ELi32ELi4ES3_EELb1ELb1ELb0ELb1ELb0ELb0ELb0ELb0EEEvNS_16Flash_fwd_paramsE --------------------------
	.section	.text._ZN5flash16flash_fwd_kernelI23Flash_fwd_kernel_traitsILi128ELi128ELi32ELi4ELb0ELb0EN7cutlass6half_tE19Flash_kernel_traitsILi128ELi128ELi32ELi4ES3_EELb1ELb1ELb0ELb1ELb0ELb0ELb0ELb0EEEvNS_16Flash_fwd_paramsE,"ax",@progbits
	.sectioninfo	@"SHI_REGISTERS=255"
	.align	128
        .global         _ZN5flash16flash_fwd_kernelI23Flash_fwd_kernel_traitsILi128ELi128ELi32ELi4ELb0ELb0EN7cutlass6half_tE19Flash_kernel_traitsILi128ELi128ELi32ELi4ES3_EELb1ELb1ELb0ELb1ELb0ELb0ELb0ELb0EEEvNS_16Flash_fwd_paramsE
        .type           _ZN5flash16flash_fwd_kernelI23Flash_fwd_kernel_traitsILi128ELi128ELi32ELi4ELb0ELb0EN7cutlass6half_tE19Flash_kernel_traitsILi128ELi128ELi32ELi4ES3_EELb1ELb1ELb0ELb1ELb0ELb0ELb0ELb0EEEvNS_16Flash_fwd_paramsE,@function
        .size           _ZN5flash16flash_fwd_kernelI23Flash_fwd_kernel_traitsILi128ELi128ELi32ELi4ELb0ELb0EN7cutlass6half_tE19Flash_kernel_traitsILi128ELi128ELi32ELi4ES3_EELb1ELb1ELb0ELb1ELb0ELb0ELb0ELb0EEEvNS_16Flash_fwd_paramsE,(.L_x_1413 - _ZN5flash16flash_fwd_kernelI23Flash_fwd_kernel_traitsILi128ELi128ELi32ELi4ELb0ELb0EN7cutlass6half_tE19Flash_kernel_traitsILi128ELi128ELi32ELi4ES3_EELb1ELb1ELb0ELb1ELb0ELb0ELb0ELb0EEEvNS_16Flash_fwd_paramsE)
        .other          _ZN5flash16flash_fwd_kernelI23Flash_fwd_kernel_traitsILi128ELi128ELi32ELi4ELb0ELb0EN7cutlass6half_tE19Flash_kernel_traitsILi128ELi128ELi32ELi4ES3_EELb1ELb1ELb0ELb1ELb0ELb0ELb0ELb0EEEvNS_16Flash_fwd_paramsE,@"STO_CUDA_ENTRY STV_DEFAULT"
_ZN5flash16flash_fwd_kernelI23Flash_fwd_kernel_traitsILi128ELi128ELi32ELi4ELb0ELb0EN7cutlass6half_tE19Flash_kernel_traitsILi128ELi128ELi32ELi4ES3_EELb1ELb1ELb0ELb1ELb0ELb0ELb0ELb0EEEvNS_16Flash_fwd_paramsE:
.text._ZN5flash16flash_fwd_kernelI23Flash_fwd_kernel_traitsILi128ELi128ELi32ELi4ELb0ELb0EN7cutlass6half_tE19Flash_kernel_traitsILi128ELi128ELi32ELi4ES3_EELb1ELb1ELb0ELb1ELb0ELb0ELb0ELb0EEEvNS_16Flash_fwd_paramsE:
        /* <DEDUP_REMOVED lines=70> */
[----:B-1----:R-:W-:-:S04]  /*0460*/  SHF.R.S32.HI R5, RZ, 0x1f, R22 ;  /* 0x0000001fff057819 */ /* 0x002fc80000011416 */
[----:B------:R-:W-:Y:S01]  /*0470*/  LEA.HI R17, R5, R22, RZ, 0x5 ;  /* 0x0000001605117211 */ /* 0x000fe200078f28ff */
[----:B---3--:R-:W1:Y:S08]  /*0480*/  @P0 R2UR UR26, R9 ;  /* 0x00000000091a03c2 */ /* 0x008e7000000e0000 */
[----:B----4-:R-:W1:Y:S08]  /*0490*/  @P0 R2UR UR11, R6 ;  /* 0x00000000060b03c2 */ /* 0x010e7000000e0000 */
[----:B--2---:R2:W3:Y:S01]  /*04a0*/  @P1 R2UR UR15, R4 ;  /* 0x00000000040f13c2 */ /* 0x0044e200000e0000 */
[----:B-1----:R-:W-:-:S07]  /*04b0*/  @UP2 UIADD3 UR11, UR11, -UR26, URZ ;  /* 0x8000001a0b0b2290 */ /* 0x002fce000fffe03f */
[----:B-----5:R1:W4:Y:S01]  /*04c0*/  @!P2 R2UR UR16, R0 ;  /* 0x000000000010a3c2 */ /* 0x02032200000e0000 */
[----:B------:R-:W-:Y:S01]  /*04d0*/  ISETP.NE.U32.AND P2, PT, RZ, c[0x0][0x248], PT ;  /* 0x00009200ff007a0c */ /* 0x000fe20003f45070 */
[----:B------:R-:W-:-:S03]  /*04e0*/  @!UP2 ULDC UR11, c[0x0][0x214] ;  /* 0x00008500000baab9 */ /* 0x000fc60000000800 */
[----:B------:R-:W-:Y:S02]  /*04f0*/  ISETP.NE.AND.EX P2, PT, RZ, c[0x0][0x24c], PT, P2 ;  /* 0x00009300ff007a0c */ /* 0x000fe40003f45320 */
[----:B-1----:R-:W-:-:S05]  /*0500*/  LOP3.LUT R0, R17, 0xffffffe0, RZ, 0xc0, !PT ;  /* 0xffffffe011007812 */ /* 0x002fca00078ec0ff */
[----:B------:R-:W-:-:S05]  /*0510*/  IMAD.IADD R16, R22, 0x1, -R0 ;  /* 0x0000000116107824 */ /* 0x000fca00078e0a00 */
[--C-:B------:R-:W-:Y:S02]  /*0520*/  IADD3 R94, P1, P0, R7, UR5, R16.reuse ;  /* 0x00000005075e7c10 */ /* 0x100fe4000f83e010 */
[----:B------:R-:W-:-:S03]  /*0530*/  SHF.R.S32.HI R0, RZ, 0x1f, R16 ;  /* 0x0000001fff007819 */ /* 0x000fc60000011410 */
[----:B------:R2:W-:Y:S01]  /*0540*/  STL [R1+0x48], R94 ;  /* 0x0000485e01007387 */ /* 0x0005e20000100800 */
[----:B------:R-:W-:Y:S01]  /*0550*/  IADD3.X R92, R8, UR4, R0, P1, P0 ;  /* 0x00000004085c7c10 */ /* 0x000fe20008fe0400 */
[----:B--234-:R-:W-:Y:S05]  /*0560*/  @!P2 BRA `(.L_x_977) ;  /* 0x000000700000a947 */ /* 0x01cfea0003800000 */
[----:B------:R-:W-:-:S13]  /*0570*/  PLOP3.LUT P0, PT, PT, PT, UP3, 0x80, 0x0 ;  /* 0x000000000000781c */ /* 0x000fda0003f0f038 */
[----:B------:R-:W2:Y:S04]  /*0580*/  @P0 LDG.E R0, [R2.64+0x4] ;  /* 0x0000041c02000981 */ /* 0x000ea8000c1e1900 */
[----:B------:R-:W3:Y:S01]  /*0590*/  @!P0 LDG.E R2, [R2.64] ;  /* 0x0000001c02028981 */ /* 0x000ee2000c1e1900 */
[----:B--2---:R-:W1:Y:S02]  /*05a0*/  @P0 R2UR UR7, R0 ;  /* 0x00000000000703c2 */ /* 0x004e6400000e0000 */
[----:B-1----:R-:W-:-:S11]  /*05b0*/  @UP3 UIADD3 UR7, UR7, -UR16, URZ ;  /* 0x8000001007073290 */ /* 0x002fd6000fffe03f */
[----:B---3--:R1:W2:Y:S02]  /*05c0*/  @!P0 R2UR UR7, R2 ;  /* 0x00000000020783c2 */ /* 0x0082a400000e0000 */
[----:B-12---:R-:W-:Y:S05]  /*05d0*/  BRA `(.L_x_978) ;  /* 0x0000001000007947 */ /* 0x006fea0003800000 */
.L_x_977:
[----:B------:R-:W-:Y:S02]  /*05e0*/  ULDC UR7, c[0x0][0x218] ;  /* 0x0000860000077ab9 */ /* 0x000fe40000000800 */
.L_x_978:
        /* <DEDUP_REMOVED lines=42> */
[----:B------:R-:W-:Y:S02]  /*0890*/  @UP1 UIMAD.WIDE.U32 UR18, UR26, UR4, URZ ;  /* 0x000000041a1212a5 */ /* 0x000fe4000f8e003f */
[----:B------:R-:W-:Y:S02]  /*08a0*/  @!UP1 USHF.R.S32.HI UR17, URZ, 0x1f, UR13 ;  /* 0x0000001f3f119899 */ /* 0x000fe4000801140d */
[----:B------:R-:W-:Y:S02]  /*08b0*/  @UP1 UIMAD UR12, UR26, UR5, UR19 ;  /* 0x000000051a0c12a4 */ /* 0x000fe4000f8e0213 */
[----:B------:R-:W-:Y:S02]  /*08c0*/  @UP0 UIADD3 UR19, UR15, UR16, URZ ;  /* 0x000000100f130290 */ /* 0x000fe4000fffe03f */
[----:B------:R-:W-:Y:S02]  /*08d0*/  ULDC.64 UR4, c[0x0][0x198] ;  /* 0x0000660000047ab9 */ /* 0x000fe40000000a00 */
[----:B------:R-:W-:-:S02]  /*08e0*/  @!UP1 UIMAD UR17, UR17, UR6, URZ ;  /* 0x00000006111192a4 */ /* 0x000fc4000f8e023f */
[----:B------:R-:W-:Y:S02]  /*08f0*/  @UP0 UIMAD.WIDE.U32 UR20, UR19, UR4, URZ ;  /* 0x00000004131402a5 */ /* 0x000fe4000f8e003f */
[----:B------:R-:W-:Y:S02]  /*0900*/  @!UP1 UIMAD.WIDE.U32 UR22, UR13, UR6, URZ ;  /* 0x000000060d1692a5 */ /* 0x000fe4000f8e003f */
[----:B------:R-:W-:Y:S02]  /*0910*/  @!UP1 UIMAD UR4, UR13, UR7, UR17 ;  /* 0x000000070d0492a4 */ /* 0x000fe4000f8e0211 */
[----:B------:R-:W-:Y:S02]  /*0920*/  @UP1 UMOV UR6, UR18 ;  /* 0x0000001200061c82 */ /* 0x000fe40008000000 */
[----:B------:R-:W-:Y:S02]  /*0930*/  @UP0 UIMAD UR7, UR19, UR5, UR21 ;  /* 0x00000005130702a4 */ /* 0x000fe4000f8e0215 */
[----:B------:R-:W-:-:S02]  /*0940*/  USHF.R.S32.HI UR17, URZ, 0x1f, UR14 ;  /* 0x0000001f3f117899 */ /* 0x000fc4000801140e */
[----:B------:R-:W-:Y:S02]  /*0950*/  @!UP1 UIADD3 UR12, UR23, UR4, URZ ;  /* 0x00000004170c9290 */ /* 0x000fe4000fffe03f */
[----:B------:R-:W-:Y:S02]  /*0960*/  @!UP1 UMOV UR6, UR22 ;  /* 0x0000001600069c82 */ /* 0x000fe40008000000 */
[----:B------:R-:W-:Y:S01]  /*0970*/  @UP0 UMOV UR18, UR20 ;  /* 0x0000001400120c82 */ /* 0x000fe20008000000 */
[----:B------:R-:W-:Y:S05]  /*0980*/  @P0 BRA `(.L_x_980) ;  /* 0x000000d000000947 */ /* 0x000fea0003800000 */
[----:B-1----:R-:W-:Y:S02]  /*0990*/  USHF.R.S32.HI UR18, URZ, 0x1f, UR15 ;  /* 0x0000001f3f127899 */ /* 0x002fe4000801140f */
[----:B------:R-:W-:Y:S02]  /*09a0*/  ULDC.64 UR4, c[0x0][0x198] ;  /* 0x0000660000047ab9 */ /* 0x000fe40000000a00 */
[----:B------:R-:W-:Y:S02]  /*09b0*/  UIMAD UR18, UR18, UR4, URZ ;  /* 0x00000004121272a4 */ /* 0x000fe4000f8e023f */
[----:B------:R-:W-:-:S02]  /*09c0*/  UIMAD.WIDE.U32 UR20, UR15, UR4, URZ ;  /* 0x000000040f1472a5 */ /* 0x000fc4000f8e003f */
[----:B------:R-:W-:Y:S02]  /*09d0*/  UIMAD UR18, UR15, UR5, UR18 ;  /* 0x000000050f1272a4 */ /* 0x000fe4000f8e0212 */
[----:B------:R-:W-:Y:S02]  /*09e0*/  USHF.R.S32.HI UR7, URZ, 0x1f, UR13 ;  /* 0x0000001f3f077899 */ /* 0x000fe4000801140d */
[----:B------:R-:W-:Y:S02]  /*09f0*/  ULDC.64 UR4, c[0x0][0x180] ;  /* 0x0000600000047ab9 */ /* 0x000fe40000000a00 */
[----:B------:R-:W-:Y:S02]  /*0a00*/  UIADD3 UR19, UR21, UR18, URZ ;  /* 0x0000001215137290 */ /* 0x000fe4000fffe03f */
[----:B------:R-:W-:Y:S02]  /*0a10*/  UIMAD UR7, UR7, UR4, URZ ;  /* 0x00000004070772a4 */ /* 0x000fe4000f8e023f */
[----:B------:R-:W-:-:S02]  /*0a20*/  UMOV UR18, UR20 ;  /* 0x0000001400127c82 */ /* 0x000fc40008000000 */
[----:B------:R-:W-:Y:S02]  /*0a30*/  UIMAD UR7, UR13, UR5, UR7 ;  /* 0x000000050d0772a4 */ /* 0x000fe4000f8e0207 */
[----:B------:R-:W-:-:S04]  /*0a40*/  UIMAD.WIDE.U32 UR18, UR13, UR4, UR18 ;  /* 0x000000040d1272a5 */ /* 0x000fc8000f8e0012 */
[----:B------:R-:W-:Y:S02]  /*0a50*/  UIADD3 UR7, UR19, UR7, URZ ;  /* 0x0000000713077290 */ /* 0x000fe4000fffe03f */
.L_x_980:
        /* <DEDUP_REMOVED lines=10> */
[----:B--2---:R-:W2:Y:S02]  /*0b00*/  MUFU.RCP R2, R2 ;  /* 0x0000000200027308 */ /* 0x004ea40000001000 */
        /* <DEDUP_REMOVED lines=35> */
.L_x_981:
        /* <DEDUP_REMOVED lines=91> */
.L_x_983:
[----:B------:R-:W-:Y:S05]  /*12f0*/  BSYNC B0 ;  /* 0x0000000000007941 */ /* 0x000fea0003800000 */
.L_x_982:
        /* <DEDUP_REMOVED lines=29> */
.L_x_985:
[----:B------:R-:W-:Y:S05]  /*14d0*/  BSYNC B0 ;  /* 0x0000000000007941 */ /* 0x000fea0003800000 */
.L_x_984:
        /* <DEDUP_REMOVED lines=29> */
.L_x_987:
[----:B------:R-:W-:Y:S05]  /*16b0*/  BSYNC B0 ;  /* 0x0000000000007941 */ /* 0x000fea0003800000 */
.L_x_986:
        /* <DEDUP_REMOVED lines=29> */
.L_x_989:
[----:B------:R-:W-:Y:S05]  /*1890*/  BSYNC B0 ;  /* 0x0000000000007941 */ /* 0x000fea0003800000 */
.L_x_988:
[----:B------:R-:W-:Y:S01]  /*18a0*/  IADD3 R0, R12, 0x40, RZ ;  /* 0x000000400c007810 */ /* 0x000fe20007ffe0ff */
[----:B------:R-:W-:Y:S03]  /*18b0*/  BSSY B0, `(.L_x_990) ;  /* 0x000001d000007945 */ /* 0x000fe60003800000 */
[----:B------:R-:W-:Y:S01]  /*18c0*/  ISETP.GE.AND P0, PT, R0, UR19, PT ;  /* 0x0000001300007c0c */ /* 0x000fe2000bf06270 */
[----:B------:R3:W-:-:S12]  /*18d0*/  STL [R1+0x5c], R0 ;  /* 0x00005c0001007387 */ /* 0x0007d80000100800 */
        /* <DEDUP_REMOVED lines=26> */
.L_x_991:
[----:B------:R-:W-:Y:S05]  /*1a80*/  BSYNC B0 ;  /* 0x0000000000007941 */ /* 0x000fea0003800000 */
.L_x_990:
[----:B---3--:R-:W-:Y:S01]  /*1a90*/  IADD3 R0, R12, 0x50, RZ ;  /* 0x000000500c007810 */ /* 0x008fe20007ffe0ff */
        /* <DEDUP_REMOVED lines=29> */
.L_x_993:
[----:B------:R-:W-:Y:S05]  /*1c70*/  BSYNC B0 ;  /* 0x0000000000007941 */ /* 0x000fea0003800000 */
.L_x_992:
        /* <DEDUP_REMOVED lines=30> */
.L_x_995:
[----:B------:R-:W-:Y:S05]  /*1e60*/  BSYNC B0 ;  /* 0x0000000000007941 */ /* 0x000fea0003800000 */
.L_x_994:
        /* <DEDUP_REMOVED lines=34> */
.L_x_997:
[----:B------:R-:W-:Y:S05]  /*2090*/  BSYNC B0 ;  /* 0x0000000000007941 */ /* 0x000fea0003800000 */
.L_x_996:
        /* <DEDUP_REMOVED lines=32> */
.L_x_999:
[----:B------:R-:W-:Y:S05]  /*22a0*/  BSYNC B0 ;  /* 0x0000000000007941 */ /* 0x000fea0003800000 */
.L_x_998:
[----:B------:R-:W-:Y:S01]  /*22b0*/  ISETP.GE.AND P0, PT, R5, UR12, PT ;  /* 0x0000000c05007c0c */ /* 0x000fe2000bf06270 */
[----:B------:R-:W-:Y:S01]  /*22c0*/  ULDC UR4, c[0x0][0x19c] ;  /* 0x0000670000047ab9 */ /* 0x000fe20000000800 */
[----:B------:R-:W-:Y:S01]  /*22d0*/  BSSY B0, `(.L_x_1000) ;  /* 0x0000017000007945 */ /* 0x000fe20003800000 */
[----:B------:R-:W-:Y:S02]  /*22e0*/  USHF.L.U32 UR21, UR20, 0x4, URZ ;  /* 0x0000000414157899 */ /* 0x000fe4000800063f */
[----:B------:R-:W-:-:S08]  /*22f0*/  USHF.L.U64.HI UR20, UR20, UR9, UR4 ;  /* 0x0000000914147299 */ /* 0x000fd00008010204 */
        /* <DEDUP_REMOVED lines=20> */
.L_x_1001:
[----:B------:R-:W-:Y:S05]  /*2440*/  BSYNC B0 ;  /* 0x0000000000007941 */ /* 0x000fea0003800000 */
.L_x_1000:
[----:B------:R-:W-:Y:S01]  /*2450*/  ULDC.64 UR4, c[0x0][0x318] ;  /* 0x0000c60000047ab9 */ /* 0x000fe20000000a00 */
[----:B------:R-:W0:Y:S01]  /*2460*/  LDGDEPBAR ;  /* 0x00000000000079af */ /* 0x000e220000000000 */
[----:B------:R-:W-:Y:S01]  /*2470*/  UISETP.NE.U32.AND UP1, UPT, URZ, UR4, UPT ;  /* 0x000000043f00728c */ /* 0x000fe2000bf25070 */
[----:B-1----:R-:W-:Y:S02]  /*2480*/  IMAD.MOV.U32 R8, RZ, RZ, R26 ;  /* 0x000000ffff087224 */ /* 0x002fe400078e001a */
        /* <DEDUP_REMOVED lines=9> */
[----:B------:R-:W-:-:S04]  /*2520*/  DEPBAR.LE SB0, 0x0 ;  /* 0x000080000000791a */ /* 0x000fc80000000000 */
[----:B------:R-:W-:Y:S02]  /*2530*/  @UP1 UIMAD UR5, UR13, UR5, UR16 ;  /* 0x000000050d0512a4 */ /* 0x000fe4000f8e0210 */
[----:B------:R-:W-:Y:S02]  /*2540*/  ULDC UR4, c[0x0][0x318] ;  /* 0x0000c60000047ab9 */ /* 0x000fe40000000800 */
[----:B------:R-:W-:Y:S02]  /*2550*/  @UP1 ULEA UR16, UP0, UR24, UR4, 0x2 ;  /* 0x0000000418101291 */ /* 0x000fe4000f80103f */
[----:B------:R-:W-:Y:S02]  /*2560*/  @UP1 UIADD3 UR5, UR25, UR5, URZ ;  /* 0x0000000519051290 */ /* 0x000fe4000fffe03f */
[----:B------:R-:W-:Y:S02]  /*2570*/  ULDC UR4, c[0x0][0x31c] ;  /* 0x0000c70000047ab9 */ /* 0x000fe40000000800 */
[----:B------:R-:W-:Y:S01]  /*2580*/  @UP1 ULEA.HI.X UR17, UR24, UR4, UR5, 0x2, UP0 ;  /* 0x0000000418111291 */ /* 0x000fe200080f1405 */
[----:B---3--:R-:W-:Y:S01]  /*2590*/  MOV R6, UR16 ;  /* 0x0000001000067c02 */ /* 0x008fe20008000f00 */
[----:B------:R-:W1:Y:S01]  /*25a0*/  @P0 MUFU.RCP R3, c[0x0][0x238] ;  /* 0x00008e0000030b08 */ /* 0x000e620000001000 */
[----:B------:R-:W-:Y:S01]  /*25b0*/  ISETP.GE.AND P1, PT, R12, UR12, PT ;  /* 0x0000000c0c007c0c */ /* 0x000fe2000bf26270 */
[----:B------:R-:W-:Y:S01]  /*25c0*/  IMAD.MOV.U32 R8, RZ, RZ, R24 ;  /* 0x000000ffff087224 */ /* 0x000fe200078e0018 */
[----:B------:R-:W-:Y:S01]  /*25d0*/  LEA R243, R23, R17, 0x3 ;  /* 0x0000001117f37211 */ /* 0x000fe200078e18ff */
[----:B------:R-:W-:Y:S01]  /*25e0*/  IMAD.U32 R7, RZ, RZ, UR17 ;  /* 0x00000011ff077e24 */ /* 0x000fe2000f8e00ff */
[----:B------:R-:W-:-:S04]  /*25f0*/  ULDC.64 UR24, c[0x0][0x1a0] ;  /* 0x0000680000187ab9 */ /* 0x000fc80000000a00 */
[----:B------:R3:W1:Y:S01]  /*2600*/  @P0 LDG.E R0, [R6.64] ;  /* 0x0000001c06000981 */ /* 0x000662000c1e1900 */
[----:B------:R-:W-:Y:S01]  /*2610*/  USHF.L.U64.HI UR22, UR24, UR22, UR25 ;  /* 0x0000001618167299 */ /* 0x000fe20008010219 */
[----:B------:R-:W-:Y:S01]  /*2620*/  SHF.L.U32 R22, R22, 0x1, RZ ;  /* 0x0000000116167819 */ /* 0x000fe200000006ff */
[----:B------:R-:W-:Y:S01]  /*2630*/  USHF.L.U32 UR23, UR24, 0x5, URZ ;  /* 0x0000000518177899 */ /* 0x000fe2000800063f */
[----:B------:R-:W-:Y:S01]  /*2640*/  BAR.SYNC.DEFER_BLOCKING 0x0 ;  /* 0x0000000000007b1d */ /* 0x000fe20000010000 */
[----:B------:R-:W-:Y:S01]  /*2650*/  UIMAD UR4, UR22, UR32, URZ ;  /* 0x00000020160472a4 */ /* 0x000fe2000f8e023f */
[----:B------:R-:W-:-:S03]  /*2660*/  LOP3.LUT R95, R22, 0x6, RZ, 0xc0, !PT ;  /* 0x00000006165f7812 */ /* 0x000fc600078ec0ff */
[----:B------:R-:W-:Y:S01]  /*2670*/  UIMAD UR15, UR15, UR23, UR4 ;  /* 0x000000170f0f72a4 */ /* 0x000fe2000f8e0204 */
[----:B------:R2:W-:Y:S01]  /*2680*/  STL.64 [R1+0x30], R8 ;  /* 0x0000300801007387 */ /* 0x0005e20000100a00 */
[----:B------:R-:W-:Y:S01]  /*2690*/  BSSY B0, `(.L_x_1002) ;  /* 0x0000021000007945 */ /* 0x000fe20003800000 */
[----:B------:R-:W-:Y:S02]  /*26a0*/  UMOV UR4, URZ ;  /* 0x0000003f00047c82 */ /* 0x000fe40008000000 */
[----:B------:R2:W-:Y:S01]  /*26b0*/  STL [R1+0x28], R243 ;  /* 0x000028f301007387 */ /* 0x0005e20000100800 */
[----:B---3--:R-:W-:-:S03]  /*26c0*/  IMAD.U32 R6, RZ, RZ, UR32 ;  /* 0x00000020ff067e24 */ /* 0x008fc6000f8e00ff */
[----:B------:R2:W-:Y:S01]  /*26d0*/  @P1 STS.128 [R219+0xa000], RZ ;  /* 0x00a000ffdb001388 */ /* 0x0005e20000000c00 */
[----:B------:R-:W-:-:S03]  /*26e0*/  IMAD.WIDE.U32 R6, R6, UR23, R8 ;  /* 0x0000001706067c25 */ /* 0x000fc6000f8e0008 */
[----:B------:R2:W-:Y:S01]  /*26f0*/  @P1 STS.128 [R219+0xb000], RZ ;  /* 0x00b000ffdb001388 */ /* 0x0005e20000000c00 */
[----:B-1----:R-:W-:Y:S01]  /*2700*/  @P0 FMUL.FTZ R0, R0, R3 ;  /* 0x0000000300000220 */ /* 0x002fe20000410000 */
[----:B------:R-:W-:-:S03]  /*2710*/  IADD3 R3, R7, UR15, RZ ;  /* 0x0000000f07037c10 */ /* 0x000fc6000fffe0ff */
[----:B------:R1:W3:Y:S02]  /*2720*/  @P0 R2UR UR5, R0 ;  /* 0x00000000000503c2 */ /* 0x0002e400000e0000 */
[----:B-1----:R-:W-:Y:S01]  /*2730*/  SHF.R.S32.HI R0, RZ, 0x1f, R16 ;  /* 0x0000001fff007819 */ /* 0x002fe20000011410 */
[----:B---3--:R-:W-:-:S03]  /*2740*/  @UP1 UMOV UR4, UR5 ;  /* 0x0000000500041c82 */ /* 0x008fc60008000000 */
[----:B------:R-:W-:-:S04]  /*2750*/  LEA.HI R0, R0, R16, RZ, 0x2 ;  /* 0x0000001000007211 */ /* 0x000fc800078f10ff */
[----:B------:R-:W-:-:S05]  /*2760*/  SHF.R.S32.HI R10, RZ, 0x2, R0 ;  /* 0x00000002ff0a7819 */ /* 0x000fca0000011400 */
[----:B------:R2:W-:Y:S01]  /*2770*/  STL [R1+0x60], R10 ;  /* 0x0000600a01007387 */ /* 0x0005e20000100800 */
[----:B------:R-:W-:Y:S05]  /*2780*/  @P1 BRA `(.L_x_1003) ;  /* 0x0000011000001947 */ /* 0x000fea0003800000 */
[----:B------:R-:W-:Y:S02]  /*2790*/  ISETP.GE.AND P1, PT, R98, c[0x0][0x220], PT ;  /* 0x0000880062007a0c */ /* 0x000fe40003f26270 */
[----:B------:R-:W-:-:S11]  /*27a0*/  ISETP.GE.AND P0, PT, R252, c[0x0][0x220], PT ;  /* 0x00008800fc007a0c */ /* 0x000fd60003f06270 */
        /* <DEDUP_REMOVED lines=15> */
.L_x_1003:
[----:B------:R-:W-:Y:S05]  /*28a0*/  BSYNC B0 ;  /* 0x0000000000007941 */ /* 0x000fea0003800000 */
.L_x_1002:
        /* <DEDUP_REMOVED lines=32> */
.L_x_1005:
[----:B------:R-:W-:Y:S05]  /*2ab0*/  BSYNC B0 ;  /* 0x0000000000007941 */ /* 0x000fea0003800000 */
.L_x_1004:
        /* <DEDUP_REMOVED lines=22> */
[----:B------:R-:W-:-:S03]  /*2c20*/  LOP3.LUT R89, R6, R5, RZ, 0x3c, !PT ;  /* 0x0000000506597212 */ /* 0x000fc600078e3cff */
        /* <DEDUP_REMOVED lines=29> */
[----:B------:R-:W-:Y:S01]  /*2e00*/  LDSM.16.M88.4 R44, [R213+0x8000] ;  /* 0x00800000d52c783b */ /* 0x000fe20000000200 */
[----:B------:R-:W-:-:S03]  /*2e10*/  IADD3 R5, R0, 0x1, RZ ;  /* 0x0000000100057810 */ /* 0x000fc60007ffe0ff */
[----:B------:R-:W3:Y:S01]  /*2e20*/  LDSM.16.M88.4 R20, [R214+0x2000] ;  /* 0x00200000d614783b */ /* 0x000ee20000000200 */
[----:B------:R-:W3:Y:S03]  /*2e30*/  I2F R6, R5 ;  /* 0x0000000500067306 */ /* 0x000ee60000201400 */
[----:B------:R-:W3:Y:S01]  /*2e40*/  LDSM.16.M88.4 R64, [R213+0x8800] ;  /* 0x00880000d540783b */ /* 0x000ee20000000200 */
[C---:B-1----:R-:W-:Y:S08]  /*2e50*/  HMMA.16816.F32 R56, R8.reuse, R28, RZ ;  /* 0x0000001c0838723c */ /* 0x042ff000000018ff */
[C---:B--2---:R-:W-:Y:S08]  /*2e60*/  HMMA.16816.F32 R52, R8.reuse, R32, RZ ;  /* 0x000000200834723c */ /* 0x044ff000000018ff */
[C---:B------:R-:W-:Y:S08]  /*2e70*/  HMMA.16816.F32 R60, R8.reuse, R30, RZ ;  /* 0x0000001e083c723c */ /* 0x040ff000000018ff */
[----:B------:R-:W-:Y:S08]  /*2e80*/  HMMA.16816.F32 R48, R8, R34, RZ ;  /* 0x000000220830723c */ /* 0x000ff000000018ff */
[C---:B-----5:R-:W-:Y:S08]  /*2e90*/  HMMA.16816.F32 R68, R16.reuse, R28, RZ ;  /* 0x0000001c1044723c */ /* 0x060ff000000018ff */
[C---:B------:R-:W-:Y:S08]  /*2ea0*/  HMMA.16816.F32 R8, R16.reuse, R32, RZ ;  /* 0x000000201008723c */ /* 0x040ff000000018ff */
[C---:B------:R-:W-:Y:S08]  /*2eb0*/  HMMA.16816.F32 R28, R16.reuse, R30, RZ ;  /* 0x0000001e101c723c */ /* 0x040ff000000018ff */
[----:B------:R-:W-:Y:S01]  /*2ec0*/  HMMA.16816.F32 R76, R16, R34, RZ ;  /* 0x00000022104c723c */ /* 0x000fe200000018ff */
[----:B------:R-:W1:Y:S04]  /*2ed0*/  LDSM.16.M88.4 R16, [R214] ;  /* 0x00000000d610783b */ /* 0x000e680000000200 */
[----:B------:R-:W-:Y:S03]  /*2ee0*/  LDSM.16.M88.4 R32, [R211] ;  /* 0x00000000d320783b */ /* 0x000fe60000000200 */
[C---:B---3--:R-:W-:Y:S08]  /*2ef0*/  HMMA.16816.F32 R72, R12.reuse, R36, R56 ;  /* 0x000000240c48723c */ /* 0x048ff00000001838 */
[C---:B----4-:R-:W-:Y:S08]  /*2f00*/  HMMA.16816.F32 R56, R12.reuse, R40, R52 ;  /* 0x000000280c38723c */ /* 0x050ff00000001834 */
[C---:B------:R-:W-:Y:S08]  /*2f10*/  HMMA.16816.F32 R60, R12.reuse, R38, R60 ;  /* 0x000000260c3c723c */ /* 0x040ff0000000183c */
[----:B------:R-:W-:Y:S08]  /*2f20*/  HMMA.16816.F32 R52, R12, R42, R48 ;  /* 0x0000002a0c34723c */ /* 0x000ff00000001830 */
[C---:B------:R-:W-:Y:S08]  /*2f30*/  HMMA.16816.F32 R12, R24.reuse, R36, R68 ;  /* 0x00000024180c723c */ /* 0x040ff00000001844 */
[C---:B------:R-:W-:Y:S01]  /*2f40*/  HMMA.16816.F32 R84, R24.reuse, R40, R8 ;  /* 0x000000281854723c */ /* 0x040fe20000001808 */
[----:B------:R-:W2:Y:S07]  /*2f50*/  LDSM.16.M88.4 R8, [R212+0x2000] ;  /* 0x00200000d408783b */ /* 0x000eae0000000200 */
[C---:B------:R-:W-:Y:S01]  /*2f60*/  HMMA.16816.F32 R36, R24.reuse, R38, R28 ;  /* 0x000000261824723c */ /* 0x040fe2000000181c */
[----:B------:R-:W3:Y:S07]  /*2f70*/  LDSM.16.M88.4 R28, [R211+0x800] ;  /* 0x00080000d31c783b */ /* 0x000eee0000000200 */
[----:B------:R-:W-:Y:S01]  /*2f80*/  HMMA.16816.F32 R40, R24, R42, R76 ;  /* 0x0000002a1828723c */ /* 0x000fe2000000184c */
[----:B------:R-:W4:Y:S07]  /*2f90*/  LDSM.16.M88.4 R24, [R212] ;  /* 0x00000000d418783b */ /* 0x000f2e0000000200 */
[C---:B------:R-:W-:Y:S08]  /*2fa0*/  HMMA.16816.F32 R48, R20.reuse, R44, R72 ;  /* 0x0000002c1430723c */ /* 0x040ff00000001848 */
[C---:B------:R-:W-:Y:S08]  /*2fb0*/  HMMA.16816.F32 R60, R20.reuse, R46, R60 ;  /* 0x0000002e143c723c */ /* 0x040ff0000000183c */
[C---:B------:R-:W-:Y:S01]  /*2fc0*/  HMMA.16816.F32 R68, R20.reuse, R64, R56 ;  /* 0x000000401444723c */ /* 0x040fe20000001838 */
[----:B------:R-:W-:Y:S07]  /*2fd0*/  LDSM.16.M88.4 R56, [R204+0x9000] ;  /* 0x00900000cc38783b */ /* 0x000fee0000000200 */
[----:B------:R-:W-:Y:S08]  /*2fe0*/  HMMA.16816.F32 R52, R20, R66, R52 ;  /* 0x000000421434723c */ /* 0x000ff00000001834 */
[C---:B-1----:R-:W-:Y:S01]  /*2ff0*/  HMMA.16816.F32 R72, R16.reuse, R44, R12 ;  /* 0x0000002c1048723c */ /* 0x042fe2000000180c */
[----:B------:R-:W1:Y:S07]  /*3000*/  LDSM.16.M88.4 R12, [R206+0x6000] ;  /* 0x00600000ce0c783b */ /* 0x000e6e0000000200 */
[C---:B------:R-:W-:Y:S01]  /*3010*/  HMMA.16816.F32 R80, R16.reuse, R46, R36 ;  /* 0x0000002e1050723c */ /* 0x040fe20000001824 */
[----:B------:R-:W5:Y:S07]  /*3020*/  LDSM.16.M88.4 R44, [R204+0x9800] ;  /* 0x00980000cc2c783b */ /* 0x000f6e0000000200 */
[C---:B------:R-:W-:Y:S08]  /*3030*/  HMMA.16816.F32 R84, R16.reuse, R64, R84 ;  /* 0x000000401054723c */ /* 0x040ff00000001854 */
[----:B------:R-:W-:Y:S01]  /*3040*/  HMMA.16816.F32 R20, R16, R66, R40 ;  /* 0x000000421014723c */ /* 0x000fe20000001828 */
[----:B------:R-:W1:Y:S04]  /*3050*/  LDSM.16.M88.4 R16, [R206+0x4000] ;  /* 0x00400000ce10783b */ /* 0x000e680000000200 */
[----:B------:R-:W-:Y:S03]  /*3060*/  LDSM.16.M88.4 R64, [R215+0x1800] ;  /* 0x00180000d740783b */ /* 0x000fe60000000200 */
[C---:B--2---:R-:W-:Y:S01]  /*3070*/  HMMA.16816.F32 R36, R8.reuse, R32, R48 ;  /* 0x000000200824723c */ /* 0x044fe20000001830 */
[----:B------:R-:W-:Y:S07]  /*3080*/  LDSM.16.M88.4 R48, [R215+0x1000] ;  /* 0x00100000d730783b */ /* 0x000fee0000000200 */
[C---:B------:R-:W-:Y:S08]  /*3090*/  HMMA.16816.F32 R40, R8.reuse, R34, R60 ;  /* 0x000000220828723c */ /* 0x040ff0000000183c */
[C---:B---3--:R-:W-:Y:S08]  /*30a0*/  HMMA.16816.F32 R76, R8.reuse, R28, R68 ;  /* 0x0000001c084c723c */ /* 0x048ff00000001844 */
[----:B------:R-:W-:Y:S01]  /*30b0*/  HMMA.16816.F32 R52, R8, R30, R52 ;  /* 0x0000001e0834723c */ /* 0x000fe20000001834 */
[----:B------:R-:W2:Y:S07]  /*30c0*/  LDSM.16.M88.4 R8, [R208+0x6000] ;  /* 0x00600000d008783b */ /* 0x000eae0000000200 */
[C---:B----4-:R-:W-:Y:S08]  /*30d0*/  HMMA.16816.F32 R60, R24.reuse, R32, R72 ;  /* 0x00000020183c723c */ /* 0x050ff00000001848 */
[C---:B------:R-:W-:Y:S08]  /*30e0*/  HMMA.16816.F32 R68, R24.reuse, R34, R80 ;  /* 0x000000221844723c */ /* 0x040ff00000001850 */
[C---:B------:R-:W-:Y:S08]  /*30f0*/  HMMA.16816.F32 R72, R24.reuse, R28, R84 ;  /* 0x0000001c1848723c */ /* 0x040ff00000001854 */
[----:B------:R-:W-:Y:S01]  /*3100*/  HMMA.16816.F32 R32, R24, R30, R20 ;  /* 0x0000001e1820723c */ /* 0x000fe20000001814 */
[----:B------:R-:W3:Y:S07]  /*3110*/  LDSM.16.M88.4 R24, [R208+0x4000] ;  /* 0x00400000d018783b */ /* 0x000eee0000000200 */
[C---:B-1----:R-:W-:Y:S08]  /*3120*/  HMMA.16816.F32 R28, R12.reuse, R56, R36 ;  /* 0x000000380c1c723c */ /* 0x042ff00000001824 */
[C---:B------:R-:W-:Y:S08]  /*3130*/  HMMA.16816.F32 R20, R12.reuse, R58, R40 ;  /* 0x0000003a0c14723c */ /* 0x040ff00000001828 */
[C---:B-----5:R-:W-:Y:S08]  /*3140*/  HMMA.16816.F32 R40, R12.reuse, R44, R76 ;  /* 0x0000002c0c28723c */ /* 0x060ff0000000184c */
[----:B------:R-:W-:Y:S01]  /*3150*/  HMMA.16816.F32 R36, R12, R46, R52 ;  /* 0x0000002e0c24723c */ /* 0x000fe20000001834 */
[----:B------:R-:W-:Y:S07]  /*3160*/  LDSM.16.M88.4 R12, [R214+0x4000] ;  /* 0x00400000d60c783b */ /* 0x000fee0000000200 */
[C---:B------:R-:W-:Y:S08]  /*3170*/  HMMA.16816.F32 R52, R16.reuse, R56, R60 ;  /* 0x000000381034723c */ /* 0x040ff0000000183c */
[C---:B------:R-:W-:Y:S08]  /*3180*/  HMMA.16816.F32 R60, R16.reuse, R58, R68 ;  /* 0x0000003a103c723c */ /* 0x040ff00000001844 */
[C---:B------:R-:W-:Y:S08]  /*3190*/  HMMA.16816.F32 R68, R16.reuse, R44, R72 ;  /* 0x0000002c1044723c */ /* 0x040ff00000001848 */
[----:B------:R-:W-:Y:S01]  /*31a0*/  HMMA.16816.F32 R16, R16, R46, R32 ;  /* 0x0000002e1010723c */ /* 0x000fe20000001820 */
[----:B------:R-:W1:Y:S07]  /*31b0*/  LDSM.16.M88.4 R32, [R213+0x9000] ;  /* 0x00900000d520783b */ /* 0x000e6e0000000200 */
[C---:B--2---:R-:W-:Y:S01]  /*31c0*/  HMMA.16816.F32 R80, R8.reuse, R48, R28 ;  /* 0x000000300850723c */ /* 0x044fe2000000181c */
[----:B------:R-:W-:Y:S07]  /*31d0*/  LDSM.16.M88.4 R28, [R213+0x9800] ;  /* 0x00980000d51c783b */ /* 0x000fee0000000200 */
[C---:B------:R-:W-:Y:S01]  /*31e0*/  HMMA.16816.F32 R76, R8.reuse, R50, R20 ;  /* 0x00000032084c723c */ /* 0x040fe20000001814 */
[----:B------:R-:W-:Y:S07]  /*31f0*/  LDSM.16.M88.4 R20, [R212+0x4000] ;  /* 0x00400000d414783b */ /* 0x000fee0000000200 */
[C---:B------:R-:W-:Y:S08]  /*3200*/  HMMA.16816.F32 R72, R8.reuse, R64, R40 ;  /* 0x000000400848723c */ /* 0x040ff00000001828 */
[----:B------:R-:W-:Y:S01]  /*3210*/  HMMA.16816.F32 R56, R8, R66, R36 ;  /* 0x000000420838723c */ /* 0x000fe20000001824 */
[----:B------:R-:W2:Y:S04]  /*3220*/  LDSM.16.M88.4 R8, [R214+0x6000] ;  /* 0x00600000d608783b */ /* 0x000ea80000000200 */
[----:B------:R-:W4:Y:S03]  /*3230*/  LDSM.16.M88.4 R36, [R211+0x1000] ;  /* 0x00100000d324783b */ /* 0x000f260000000200 */
[C---:B---3--:R-:W-:Y:S08]  /*3240*/  HMMA.16816.F32 R44, R24.reuse, R48, R52 ;  /* 0x00000030182c723c */ /* 0x048ff00000001834 */
[C---:B------:R-:W-:Y:S08]  /*3250*/  HMMA.16816.F32 R40, R24.reuse, R50, R60 ;  /* 0x000000321828723c */ /* 0x040ff0000000183c */
[C---:B------:R-:W-:Y:S08]  /*3260*/  HMMA.16816.F32 R52, R24.reuse, R64, R68 ;  /* 0x000000401834723c */ /* 0x040ff00000001844 */
[----:B------:R-:W-:Y:S01]  /*3270*/  HMMA.16816.F32 R24, R24, R66, R16 ;  /* 0x000000421818723c */ /* 0x000fe20000001810 */
[----:B------:R-:W3:Y:S07]  /*3280*/  LDSM.16.M88.4 R16, [R212+0x6000] ;  /* 0x00600000d410783b */ /* 0x000eee0000000200 */
[-C--:B-1----:R-:W-:Y:S08]  /*3290*/  HMMA.16816.F32 R48, R12, R32.reuse, R44 ;  /* 0x000000200c30723c */ /* 0x082ff0000000182c */
[----:B--2---:R-:W-:Y:S08]  /*32a0*/  HMMA.16816.F32 R44, R8, R32, R80 ;  /* 0x00000020082c723c */ /* 0x004ff00000001850 */
[-C--:B------:R-:W-:Y:S08]  /*32b0*/  HMMA.16816.F32 R40, R12, R34.reuse, R40 ;  /* 0x000000220c28723c */ /* 0x080ff00000001828 */
[----:B------:R-:W-:Y:S08]  /*32c0*/  HMMA.16816.F32 R60, R8, R34, R76 ;  /* 0x00000022083c723c */ /* 0x000ff0000000184c */
[----:B------:R-:W-:Y:S08]  /*32d0*/  HMMA.16816.F32 R32, R12, R28, R52 ;  /* 0x0000001c0c20723c */ /* 0x000ff00000001834 */
[----:B----4-:R-:W-:Y:S08]  /*32e0*/  HMMA.16816.F32 R48, R20, R36, R48 ;  /* 0x000000241430723c */ /* 0x010ff00000001830 */
[----:B------:R-:W-:Y:S01]  /*32f0*/  HMMA.16816.F32 R52, R12, R30, R24 ;  /* 0x0000001e0c34723c */ /* 0x000fe20000001818 */
[----:B------:R-:W1:Y:S01]  /*3300*/  LDSM.16.M88.4 R24, [R211+0x1800] ;  /* 0x00180000d318783b */ /* 0x000e620000000200 */
[----:B------:R-:W-:-:S05]  /*3310*/  DEPBAR.LE SB0, 0x0 ;  /* 0x000080000000791a */ /* 0x000fca0000000000 */
[----:B------:R-:W-:Y:S01]  /*3320*/  IMNMX R12, R7, UR8, PT ;  /* 0x00000008070c7c17 */ /* 0x000fe2000b800200 */
[----:B---3--:R-:W-:Y:S01]  /*3330*/  HMMA.16816.F32 R44, R16, R36, R44 ;  /* 0x00000024102c723c */ /* 0x008fe2000000182c */
[----:B------:R-:W-:Y:S02]  /*3340*/  BAR.SYNC.DEFER_BLOCKING 0x0 ;  /* 0x0000000000007b1d */ /* 0x000fe40000010000 */
[----:B------:R-:W-:-:S05]  /*3350*/  ISETP.GE.AND P3, PT, R5, R12, PT ;  /* 0x0000000c0500720c */ /* 0x000fca0003f66270 */
[C---:B------:R-:W-:Y:S08]  /*3360*/  HMMA.16816.F32 R72, R8.reuse, R28, R72 ;  /* 0x0000001c0848723c */ /* 0x040ff00000001848 */
[----:B------:R-:W-:Y:S07]  /*3370*/  HMMA.16816.F32 R56, R8, R30, R56 ;  /* 0x0000001e0838723c */ /* 0x000fee0000001838 */
[----:B------:R-:W-:Y:S01]  /*3380*/  IADD3 R11, R88, 0x48, RZ ;  /* 0x00000048580b7810 */ /* 0x000fe20007ffe0ff */
[----:B------:R-:W-:Y:S01]  /*3390*/  HMMA.16816.F32 R40, R20, R38, R40 ;  /* 0x000000261428723c */ /* 0x000fe20000001828 */
[----:B------:R-:W-:Y:S01]  /*33a0*/  IMNMX R10, R3, UR8, PT ;  /* 0x00000008030a7c17 */ /* 0x000fe2000b800200 */
[----:B------:R-:W-:Y:S01]  /*33b0*/  FFMA.FTZ R8, R6, UR4, R51 ;  /* 0x0000000406087c23 */ /* 0x000fe20008010033 */
[----:B------:R-:W-:Y:S01]  /*33c0*/  IMNMX R9, R88, UR8, PT ;  /* 0x0000000858097c17 */ /* 0x000fe2000b800200 */
[----:B------:R-:W-:Y:S01]  /*33d0*/  FFMA.FTZ R13, R6, UR4, R45 ;  /* 0x00000004060d7c23 */ /* 0x000fe2000801002d */
[----:B------:R-:W-:-:S02]  /*33e0*/  IMNMX R11, R11, UR8, PT ;  /* 0x000000080b0b7c17 */ /* 0x000fc4000b800200 */
[----:B------:R-:W-:Y:S01]  /*33f0*/  IADD3 R3, R0, 0x8, RZ ;  /* 0x0000000800037810 */ /* 0x000fe20007ffe0ff */
[----:B------:R-:W-:Y:S01]  /*3400*/  HMMA.16816.F32 R36, R16, R38, R60 ;  /* 0x000000261024723c */ /* 0x000fe2000000183c */
[C---:B------:R-:W-:Y:S02]  /*3410*/  ISETP.GE.AND P6, PT, R5.reuse, R9, PT ;  /* 0x000000090500720c */ /* 0x040fe40003fc6270 */
[CC--:B------:R-:W-:Y:S01]  /*3420*/  ISETP.GE.AND P5, PT, R5.reuse, R10.reuse, PT ;  /* 0x0000000a0500720c */ /* 0x0c0fe20003fa6270 */
[----:B------:R-:W2:Y:S01]  /*3430*/  I2F R7, R3 ;  /* 0x0000000300077306 */ /* 0x000ea20000201400 */
[----:B------:R-:W-:Y:S01]  /*3440*/  ISETP.GE.AND P1, PT, R5, R11, PT ;  /* 0x0000000b0500720c */ /* 0x000fe20003f26270 */
[C---:B------:R-:W-:Y:S01]  /*3450*/  FFMA.FTZ R5, R6.reuse, UR4, R49 ;  /* 0x0000000406057c23 */ /* 0x040fe20008010031 */
[C---:B------:R-:W-:Y:S01]  /*3460*/  ISETP.GE.AND P0, PT, R3.reuse, R9, PT ;  /* 0x000000090300720c */ /* 0x040fe20003f06270 */
[----:B------:R-:W-:Y:S01]  /*3470*/  FFMA.FTZ R6, R6, UR4, R47 ;  /* 0x0000000406067c23 */ /* 0x000fe2000801002f */
[----:B------:R-:W-:Y:S01]  /*3480*/  ISETP.GE.AND P4, PT, R3, R10, PT ;  /* 0x0000000a0300720c */ /* 0x000fe20003f86270 */
[----:B-1----:R-:W-:Y:S01]  /*3490*/  HMMA.16816.F32 R32, R20, R24, R32 ;  /* 0x000000181420723c */ /* 0x002fe20000001820 */
[----:B------:R-:W-:-:S02]  /*34a0*/  FSEL R49, R5, -INF , !P6 ;  /* 0xff80000005317808 */ /* 0x000fc40007000000 */
[C---:B------:R-:W-:Y:S02]  /*34b0*/  ISETP.GE.AND P2, PT, R3.reuse, R12, PT ;  /* 0x0000000c0300720c */ /* 0x040fe40003f46270 */
[----:B------:R-:W-:Y:S02]  /*34c0*/  ISETP.GE.AND P6, PT, R3, R11, PT ;  /* 0x0000000b0300720c */ /* 0x000fe40003fc6270 */
[----:B------:R-:W-:Y:S01]  /*34d0*/  FSEL R45, R8, -INF , !P5 ;  /* 0xff800000082d7808 */ /* 0x000fe20006800000 */
[----:B------:R-:W-:Y:S01]  /*34e0*/  HMMA.16816.F32 R28, R16, R24, R72 ;  /* 0x00000018101c723c */ /* 0x000fe20000001848 */
[----:B------:R-:W-:Y:S01]  /*34f0*/  FSEL R60, R13, -INF , !P3 ;  /* 0xff8000000d3c7808 */ /* 0x000fe20005800000 */
[C---:B--2---:R-:W-:Y:S01]  /*3500*/  FFMA.FTZ R8, R7.reuse, UR4, R40 ;  /* 0x0000000407087c23 */ /* 0x044fe20008010028 */
[----:B------:R-:W-:Y:S02]  /*3510*/  IADD3 R3, R0, 0x9, RZ ;  /* 0x0000000900037810 */ /* 0x000fe40007ffe0ff */
[----:B------:R-:W-:Y:S01]  /*3520*/  FSEL R124, R6, -INF , !P1 ;  /* 0xff800000067c7808 */ /* 0x000fe20004800000 */
[C---:B------:R-:W-:Y:S01]  /*3530*/  FFMA.FTZ R13, R7.reuse, UR4, R36 ;  /* 0x00000004070d7c23 */ /* 0x040fe20008010024 */
[----:B------:R-:W1:Y:S01]  /*3540*/  I2F R5, R3 ;  /* 0x0000000300057306 */ /* 0x000e620000201400 */
[----:B------:R-:W-:Y:S01]  /*3550*/  FSEL R40, R8, -INF , !P0 ;  /* 0xff80000008287808 */ /* 0x000fe20004000000 */
[----:B------:R-:W-:Y:S01]  /*3560*/  FFMA.FTZ R8, R7, UR4, R42 ;  /* 0x0000000407087c23 */ /* 0x000fe2000801002a */
[----:B------:R-:W-:Y:S01]  /*3570*/  ISETP.GE.AND P5, PT, R3, R9, PT ;  /* 0x000000090300720c */ /* 0x000fe20003fa6270 */
[----:B------:R-:W-:Y:S01]  /*3580*/  FFMA.FTZ R6, R7, UR4, R38 ;  /* 0x0000000407067c23 */ /* 0x000fe20008010026 */
[C---:B------:R-:W-:Y:S01]  /*3590*/  ISETP.GE.AND P3, PT, R3.reuse, R10, PT ;  /* 0x0000000a0300720c */ /* 0x040fe20003f66270 */
[----:B------:R-:W-:Y:S01]  /*35a0*/  HMMA.16816.F32 R20, R20, R26, R52 ;  /* 0x0000001a1414723c */ /* 0x000fe20000001834 */
[----:B------:R-:W-:-:S02]  /*35b0*/  ISETP.GE.AND P1, PT, R3, R12, PT ;  /* 0x0000000c0300720c */ /* 0x000fc40003f26270 */
[----:B------:R-:W-:Y:S02]  /*35c0*/  ISETP.GE.AND P0, PT, R3, R11, PT ;  /* 0x0000000b0300720c */ /* 0x000fe40003f06270 */
[----:B------:R-:W-:Y:S02]  /*35d0*/  FSEL R36, R8, -INF , !P4 ;  /* 0xff80000008247808 */ /* 0x000fe40006000000 */
[----:B------:R-:W-:Y:S01]  /*35e0*/  FSEL R63, R6, -INF , !P6 ;  /* 0xff800000063f7808 */ /* 0x000fe20007000000 */
[----:B------:R-:W-:Y:S01]  /*35f0*/  HMMA.16816.F32 R16, R16, R26, R56 ;  /* 0x0000001a1010723c */ /* 0x000fe20000001838 */
[----:B------:R-:W-:Y:S01]  /*3600*/  FSEL R61, R13, -INF , !P2 ;  /* 0xff8000000d3d7808 */ /* 0x000fe20005000000 */
[C---:B-1----:R-:W-:Y:S01]  /*3610*/  FFMA.FTZ R8, R5.reuse, UR4, R41 ;  /* 0x0000000405087c23 */ /* 0x042fe20008010029 */
[----:B------:R-:W-:Y:S01]  /*3620*/  IADD3 R3, R0, 0x10, RZ ;  /* 0x0000001000037810 */ /* 0x000fe20007ffe0ff */
[C---:B------:R-:W-:Y:S02]  /*3630*/  FFMA.FTZ R6, R5.reuse, UR4, R43 ;  /* 0x0000000405067c23 */ /* 0x040fe4000801002b */
[C---:B------:R-:W-:Y:S01]  /*3640*/  FFMA.FTZ R13, R5.reuse, UR4, R37 ;  /* 0x00000004050d7c23 */ /* 0x040fe20008010025 */
[----:B------:R-:W1:Y:S01]  /*3650*/  I2F R7, R3 ;  /* 0x0000000300077306 */ /* 0x000e620000201400 */
[----:B------:R-:W-:Y:S01]  /*3660*/  FSEL R24, R8, -INF , !P5 ;  /* 0xff80000008187808 */ /* 0x000fe20006800000 */
[----:B------:R-:W-:Y:S01]  /*3670*/  FFMA.FTZ R5, R5, UR4, R39 ;  /* 0x0000000405057c23 */ /* 0x000fe20008010027 */
[----:B------:R-:W-:-:S02]  /*3680*/  ISETP.GE.AND P4, PT, R3, R9, PT ;  /* 0x000000090300720c */ /* 0x000fc40003f86270 */
[C---:B------:R-:W-:Y:S02]  /*3690*/  ISETP.GE.AND P2, PT, R3.reuse, R10, PT ;  /* 0x0000000a0300720c */ /* 0x040fe40003f46270 */
[C---:B------:R-:W-:Y:S02]  /*36a0*/  ISETP.GE.AND P6, PT, R3.reuse, R12, PT ;  /* 0x0000000c0300720c */ /* 0x040fe40003fc6270 */
[----:B------:R-:W-:Y:S02]  /*36b0*/  ISETP.GE.AND P5, PT, R3, R11, PT ;  /* 0x0000000b0300720c */ /* 0x000fe40003fa6270 */
[----:B------:R-:W-:Y:S02]  /*36c0*/  FSEL R25, R6, -INF , !P3 ;  /* 0xff80000006197808 */ /* 0x000fe40005800000 */
[----:B------:R-:W-:Y:S02]  /*36d0*/  FSEL R62, R5, -INF , !P0 ;  /* 0xff800000053e7808 */ /* 0x000fe40004000000 */
[C---:B------:R-:W-:Y:S01]  /*36e0*/  IADD3 R5, R0.reuse, 0x18, RZ ;  /* 0x0000001800057810 */ /* 0x040fe20007ffe0ff */
[----:B-1----:R-:W-:Y:S01]  /*36f0*/  FFMA.FTZ R8, R7, UR4, R32 ;  /* 0x0000000407087c23 */ /* 0x002fe20008010020 */
[----:B------:R-:W-:-:S02]  /*3700*/  IADD3 R3, R0, 0x11, RZ ;  /* 0x0000001100037810 */ /* 0x000fc40007ffe0ff */
[----:B------:R-:W-:Y:S01]  /*3710*/  FSEL R47, R13, -INF , !P1 ;  /* 0xff8000000d2f7808 */ /* 0x000fe20004800000 */
[C---:B------:R-:W-:Y:S01]  /*3720*/  FFMA.FTZ R13, R7.reuse, UR4, R28 ;  /* 0x00000004070d7c23 */ /* 0x040fe2000801001c */
[----:B------:R-:W1:Y:S01]  /*3730*/  I2F R6, R3 ;  /* 0x0000000300067306 */ /* 0x000e620000201400 */
[----:B------:R-:W-:Y:S01]  /*3740*/  FSEL R41, R8, -INF , !P4 ;  /* 0xff80000008297808 */ /* 0x000fe20006000000 */
[----:B------:R-:W-:Y:S01]  /*3750*/  FFMA.FTZ R8, R7, UR4, R34 ;  /* 0x0000000407087c23 */ /* 0x000fe20008010022 */
[----:B------:R-:W-:Y:S01]  /*3760*/  ISETP.GE.AND P3, PT, R3, R9, PT ;  /* 0x000000090300720c */ /* 0x000fe20003f66270 */
[----:B------:R-:W-:Y:S01]  /*3770*/  FFMA.FTZ R7, R7, UR4, R30 ;  /* 0x0000000407077c23 */ /* 0x000fe2000801001e */
[C---:B------:R-:W-:Y:S02]  /*3780*/  ISETP.GE.AND P1, PT, R3.reuse, R10, PT ;  /* 0x0000000a0300720c */ /* 0x040fe40003f26270 */
[C---:B------:R-:W-:Y:S02]  /*3790*/  ISETP.GE.AND P0, PT, R3.reuse, R12, PT ;  /* 0x0000000c0300720c */ /* 0x040fe40003f06270 */
[----:B------:R-:W-:-:S02]  /*37a0*/  ISETP.GE.AND P4, PT, R3, R11, PT ;  /* 0x0000000b0300720c */ /* 0x000fc40003f86270 */
[----:B------:R2:W3:Y:S01]  /*37b0*/  I2F R3, R5 ;  /* 0x0000000500037306 */ /* 0x0004e20000201400 */
[----:B------:R-:W-:Y:S02]  /*37c0*/  FSEL R32, R8, -INF , !P2 ;  /* 0xff80000008207808 */ /* 0x000fe40005000000 */
[----:B------:R-:W-:Y:S01]  /*37d0*/  FSEL R34, R13, -INF , !P6 ;  /* 0xff8000000d227808 */ /* 0x000fe20007000000 */
[C---:B-1----:R-:W-:Y:S01]  /*37e0*/  FFMA.FTZ R8, R6.reuse, UR4, R33 ;  /* 0x0000000406087c23 */ /* 0x042fe20008010021 */
[----:B------:R-:W-:Y:S01]  /*37f0*/  FSEL R57, R7, -INF , !P5 ;  /* 0xff80000007397808 */ /* 0x000fe20006800000 */
[----:B------:R-:W-:Y:S01]  /*3800*/  FFMA.FTZ R7, R6, UR4, R29 ;  /* 0x0000000406077c23 */ /* 0x000fe2000801001d */
[C---:B------:R-:W-:Y:S02]  /*3810*/  ISETP.GE.AND P2, PT, R5.reuse, R9, PT ;  /* 0x000000090500720c */ /* 0x040fe40003f46270 */
[----:B------:R-:W-:Y:S02]  /*3820*/  FSEL R30, R8, -INF , !P3 ;  /* 0xff800000081e7808 */ /* 0x000fe40005800000 */
[C---:B------:R-:W-:Y:S01]  /*3830*/  ISETP.GE.AND P6, PT, R5.reuse, R10, PT ;  /* 0x0000000a0500720c */ /* 0x040fe20003fc6270 */
[----:B------:R-:W1:Y:S01]  /*3840*/  I2F R8, R0 ;  /* 0x0000000000087306 */ /* 0x000e620000201400 */
[----:B------:R-:W-:-:S02]  /*3850*/  ISETP.GE.AND P5, PT, R5, R12, PT ;  /* 0x0000000c0500720c */ /* 0x000fc40003fa6270 */
[----:B------:R-:W-:Y:S01]  /*3860*/  ISETP.GE.AND P3, PT, R5, R11, PT ;  /* 0x0000000b0500720c */ /* 0x000fe20003f66270 */
[C---:B--2---:R-:W-:Y:S01]  /*3870*/  FFMA.FTZ R5, R6.reuse, UR4, R35 ;  /* 0x0000000406057c23 */ /* 0x044fe20008010023 */
[----:B------:R-:W-:Y:S01]  /*3880*/  FSEL R35, R7, -INF , !P0 ;  /* 0xff80000007237808 */ /* 0x000fe20004000000 */
[----:B------:R-:W-:Y:S01]  /*3890*/  FFMA.FTZ R6, R6, UR4, R31 ;  /* 0x0000000406067c23 */ /* 0x000fe2000801001f */
[----:B------:R-:W-:Y:S01]  /*38a0*/  ISETP.GE.AND P0, PT, R0, R10, PT ;  /* 0x0000000a0000720c */ /* 0x000fe20003f06270 */
[----:B---3--:R-:W-:Y:S01]  /*38b0*/  FFMA.FTZ R7, R3, UR4, R16 ;  /* 0x0000000403077c23 */ /* 0x008fe20008010010 */
[----:B------:R-:W-:Y:S01]  /*38c0*/  FSEL R29, R5, -INF , !P1 ;  /* 0xff800000051d7808 */ /* 0x000fe20004800000 */
[C---:B------:R-:W-:Y:S01]  /*38d0*/  FFMA.FTZ R5, R3.reuse, UR4, R20 ;  /* 0x0000000403057c23 */ /* 0x040fe20008010014 */
[----:B------:R-:W-:Y:S01]  /*38e0*/  FSEL R58, R6, -INF , !P4 ;  /* 0xff800000063a7808 */ /* 0x000fe20006000000 */
[----:B------:R-:W-:Y:S01]  /*38f0*/  FFMA.FTZ R6, R3, UR4, R22 ;  /* 0x0000000403067c23 */ /* 0x000fe20008010016 */
[----:B------:R-:W-:-:S02]  /*3900*/  ISETP.GE.AND P1, PT, R0, R9, PT ;  /* 0x000000090000720c */ /* 0x000fc40003f26270 */
[----:B------:R-:W-:Y:S01]  /*3910*/  FSEL R27, R5, -INF , !P2 ;  /* 0xff800000051b7808 */ /* 0x000fe20005000000 */
[----:B------:R-:W-:Y:S01]  /*3920*/  FFMA.FTZ R5, R3, UR4, R18 ;  /* 0x0000000403057c23 */ /* 0x000fe20008010012 */
[----:B------:R-:W-:Y:S01]  /*3930*/  ISETP.GE.AND P4, PT, R0, R12, PT ;  /* 0x0000000c0000720c */ /* 0x000fe20003f86270 */
[----:B-1----:R-:W-:Y:S01]  /*3940*/  FFMA.FTZ R14, R8, UR4, R44 ;  /* 0x00000004080e7c23 */ /* 0x002fe2000801002c */
[C---:B------:R-:W-:Y:S02]  /*3950*/  ISETP.GE.AND P2, PT, R0.reuse, R11, PT ;  /* 0x0000000b0000720c */ /* 0x040fe40003f46270 */
[----:B------:R-:W-:Y:S02]  /*3960*/  IADD3 R0, R0, 0x19, RZ ;  /* 0x0000001900007810 */ /* 0x000fe40007ffe0ff */
[----:B------:R-:W-:Y:S01]  /*3970*/  FSEL R56, R5, -INF , !P3 ;  /* 0xff80000005387808 */ /* 0x000fe20005800000 */
[----:B------:R-:W-:Y:S01]  /*3980*/  FFMA.FTZ R5, R8, UR4, R50 ;  /* 0x0000000408057c23 */ /* 0x000fe20008010032 */
[----:B------:R-:W1:Y:S01]  /*3990*/  I2F R3, R0 ;  /* 0x0000000000037306 */ /* 0x000e620000201400 */
[----:B------:R-:W-:Y:S01]  /*39a0*/  FSEL R28, R6, -INF , !P6 ;  /* 0xff800000061c7808 */ /* 0x000fe20007000000 */
[----:B------:R-:W-:Y:S01]  /*39b0*/  FFMA.FTZ R6, R8, UR4, R48 ;  /* 0x0000000408067c23 */ /* 0x000fe20008010030 */
[----:B------:R-:W-:-:S02]  /*39c0*/  FSEL R43, R7, -INF , !P5 ;  /* 0xff800000072b7808 */ /* 0x000fc40006800000 */
[----:B------:R-:W-:Y:S02]  /*39d0*/  FSEL R22, R5, -INF , !P0 ;  /* 0xff80000005167808 */ /* 0x000fe40004000000 */
[----:B------:R-:W-:Y:S02]  /*39e0*/  PLOP3.LUT P0, PT, PT, PT, UP0, 0x80, 0x0 ;  /* 0x000000000000781c */ /* 0x000fe40003f0f008 */
[----:B------:R-:W-:Y:S01]  /*39f0*/  FSEL R20, R6, -INF , !P1 ;  /* 0xff80000006147808 */ /* 0x000fe20004800000 */
[----:B------:R-:W-:Y:S01]  /*3a00*/  FFMA.FTZ R6, R8, UR4, R46 ;  /* 0x0000000408067c23 */ /* 0x000fe2000801002e */
[C---:B------:R-:W-:Y:S02]  /*3a10*/  ISETP.GE.AND P6, PT, R0.reuse, R9, PT ;  /* 0x000000090000720c */ /* 0x040fe40003fc6270 */
[C---:B------:R-:W-:Y:S02]  /*3a20*/  ISETP.GE.AND P5, PT, R0.reuse, R10, PT ;  /* 0x0000000a0000720c */ /* 0x040fe40003fa6270 */
[C---:B------:R-:W-:Y:S01]  /*3a30*/  ISETP.GE.AND P3, PT, R0.reuse, R12, PT ;  /* 0x0000000c0000720c */ /* 0x040fe20003f66270 */
[C---:B-1----:R-:W-:Y:S01]  /*3a40*/  FFMA.FTZ R13, R3.reuse, UR4, R21 ;  /* 0x00000004030d7c23 */ /* 0x042fe20008010015 */
[----:B------:R-:W-:Y:S01]  /*3a50*/  ISETP.GE.AND P1, PT, R0, R11, PT ;  /* 0x0000000b0000720c */ /* 0x000fe20003f26270 */
[----:B------:R-:W-:Y:S01]  /*3a60*/  FFMA.FTZ R8, R3, UR4, R23 ;  /* 0x0000000403087c23 */ /* 0x000fe20008010017 */
[----:B------:R-:W-:Y:S01]  /*3a70*/  LOP3.LUT R0, R89, R90, RZ, 0xfc, !PT ;  /* 0x0000005a59007212 */ /* 0x000fe200078efcff */
[C---:B------:R-:W-:Y:S01]  /*3a80*/  FFMA.FTZ R7, R3.reuse, UR4, R17 ;  /* 0x0000000403077c23 */ /* 0x040fe20008010011 */
[----:B------:R-:W-:Y:S01]  /*3a90*/  FSEL R31, R14, -INF , !P4 ;  /* 0xff8000000e1f7808 */ /* 0x000fe20006000000 */
[----:B------:R-:W-:Y:S01]  /*3aa0*/  FFMA.FTZ R3, R3, UR4, R19 ;  /* 0x0000000403037c23 */ /* 0x000fe20008010013 */
[----:B------:R-:W-:-:S02]  /*3ab0*/  FSEL R33, R6, -INF , !P2 ;  /* 0xff80000006217808 */ /* 0x000fc40005000000 */
        /* <DEDUP_REMOVED lines=45> */
.L_x_1008:
[----:B------:R-:W-:Y:S05]  /*3d90*/  BSYNC B0 ;  /* 0x0000000000007941 */ /* 0x000fea0003800000 */
.L_x_1007:
[----:B------:R-:W0:Y:S02]  /*3da0*/  LDGDEPBAR ;  /* 0x00000000000079af */ /* 0x000e240000000000 */
.L_x_1006:
[----:B------:R-:W-:Y:S01]  /*3db0*/  FMNMX.FTZ R136, R20, R49, !PT ;  /* 0x0000003114887209 */ /* 0x000fe20007810000 */
[----:B-1----:R-:W-:Y:S01]  /*3dc0*/  IMAD.WIDE.U32 R14, R243, -0x326172a9, RZ ;  /* 0xcd9e8d57f30e7825 */ /* 0x002fe200078e00ff */
[----:B------:R-:W-:Y:S01]  /*3dd0*/  FMNMX.FTZ R3, R22, R45, !PT ;  /* 0x0000002d16037209 */ /* 0x000fe20007810000 */
[----:B------:R-:W-:Y:S01]  /*3de0*/  UIADD3 UR15, UR31, -0x4498517b, URZ ;  /* 0xbb67ae851f0f7890 */ /* 0x000fe2000fffe03f */
[----:B------:R-:W-:Y:S01]  /*3df0*/  FMNMX.FTZ R136, R40, R136, !PT ;  /* 0x0000008828887209 */ /* 0x000fe20007810000 */
[----:B--2---:R-:W-:Y:S01]  /*3e00*/  IMAD.U32 R7, RZ, RZ, UR31 ;  /* 0x0000001fff077e24 */ /* 0x004fe2000f8e00ff */
        /* <DEDUP_REMOVED lines=19> */
[----:B------:R-:W-:Y:S01]  /*3f40*/  IMAD.SHL.U32 R205, R0, 0x2, RZ ;  /* 0x0000000200cd7824 */ /* 0x000fe200078e00ff */
[----:B------:R-:W-:Y:S01]  /*3f50*/  FMNMX.FTZ R3, R26, R3, !PT ;  /* 0x000000031a037209 */ /* 0x000fe20007810000 */
[----:B------:R-:W-:Y:S01]  /*3f60*/  UIADD3 UR17, UR30, -0x4ab325aa, URZ ;  /* 0xb54cda561e117890 */ /* 0x000fe2000fffe03f */
[----:B------:R-:W-:Y:S01]  /*3f70*/  LOP3.LUT R46, R92, UR30, RZ, 0x3c, !PT ;  /* 0x0000001e5c2e7c12 */ /* 0x000fe2000f8e3cff */
[----:B------:R-:W1:Y:S01]  /*3f80*/  SHFL.BFLY PT, R5, R136, 0x2, 0x1f ;  /* 0x0c401f0088057f89 */ /* 0x000e6200000e0000 */
[--C-:B------:R-:W-:Y:S01]  /*3f90*/  IMAD R207, R4, 0x2, R205.reuse ;  /* 0x0000000204cf7824 */ /* 0x100fe200078e02cd */
[----:B------:R-:W-:Y:S01]  /*3fa0*/  UIADD3 UR8, UR30, 0x1715609d, URZ ;  /* 0x1715609d1e087890 */ /* 0x000fe2000fffe03f */
[C---:B------:R-:W-:Y:S01]  /*3fb0*/  IMAD R210, R2.reuse, 0x2, R205 ;  /* 0x0000000202d27824 */ /* 0x040fe200078e02cd */
[----:B------:R-:W2:Y:S01]  /*3fc0*/  SHFL.BFLY PT, R6, R3, 0x2, 0x1f ;  /* 0x0c401f0003067f89 */ /* 0x000ea200000e0000 */
[----:B------:R-:W-:Y:S01]  /*3fd0*/  IMAD R209, R2, 0x2, R207 ;  /* 0x0000000202d17824 */ /* 0x000fe200078e02cf */
[----:B------:R-:W-:-:S02]  /*3fe0*/  IADD3 R59, R243, 0x4, RZ ;  /* 0x00000004f33b7810 */ /* 0x000fc40007ffe0ff */
[----:B------:R-:W-:Y:S03]  /*3ff0*/  LDSM.16.MT88.4 R148, [R205+0xa000] ;  /* 0x00a00000cd94783b */ /* 0x000fe60000004200 */
[----:B------:R-:W-:Y:S01]  /*4000*/  IMAD.WIDE.U32 R238, R59, -0x326172a9, RZ ;  /* 0xcd9e8d573bee7825 */ /* 0x000fe200078e00ff */
[----:B------:R-:W-:Y:S04]  /*4010*/  LDSM.16.MT88.4 R76, [R207+0xa000] ;  /* 0x00a00000cf4c783b */ /* 0x000fe80000004200 */
[----:B------:R-:W-:Y:S04]  /*4020*/  LDSM.16.MT88.4 R92, [R210+0xa000] ;  /* 0x00a00000d25c783b */ /* 0x000fe80000004200 */
[----:B------:R-:W-:Y:S01]  /*4030*/  LDSM.16.MT88.4 R104, [R205+0xb000] ;  /* 0x00b00000cd68783b */ /* 0x000fe20000004200 */
[----:B-1----:R-:W-:-:S03]  /*4040*/  FMNMX.FTZ R136, R136, R5, !PT ;  /* 0x0000000588887209 */ /* 0x002fc60007810000 */
[----:B------:R-:W-:Y:S01]  /*4050*/  LDSM.16.MT88.4 R200, [R207+0xb000] ;  /* 0x00b00000cfc8783b */ /* 0x000fe20000004200 */
[----:B------:R-:W-:Y:S02]  /*4060*/  LOP3.LUT R5, R15, R46, RZ, 0x3c, !PT ;  /* 0x0000002e0f057212 */ /* 0x000fe400078e3cff */
[----:B--2---:R-:W-:Y:S01]  /*4070*/  FMNMX.FTZ R3, R6, R3, !PT ;  /* 0x0000000306037209 */ /* 0x004fe20007810000 */
[----:B------:R-:W1:Y:S01]  /*4080*/  SHFL.BFLY PT, R8, R136, 0x1, 0x1f ;  /* 0x0c201f0088087f89 */ /* 0x000e6200000e0000 */
[----:B------:R-:W-:Y:S01]  /*4090*/  LOP3.LUT R6, R237, UR32, R7, 0x96, !PT ;  /* 0x00000020ed067c12 */ /* 0x000fe2000f8e9607 */
[----:B------:R-:W-:Y:S02]  /*40a0*/  IMAD.WIDE.U32 R246, R5, -0x2daee0ad, RZ ;  /* 0xd2511f5305f67825 */ /* 0x000fe400078e00ff */
[----:B------:R-:W2:Y:S02]  /*40b0*/  SHFL.BFLY PT, R135, R3, 0x1, 0x1f ;  /* 0x0c201f0003877f89 */ /* 0x000ea400000e0000 */
[----:B------:R-:W-:Y:S01]  /*40c0*/  IMAD.WIDE.U32 R72, R6, -0x326172a9, RZ ;  /* 0xcd9e8d5706487825 */ /* 0x000fe200078e00ff */
[----:B------:R-:W-:Y:S01]  /*40d0*/  LOP3.LUT R5, R247, UR15, R236, 0x96, !PT ;  /* 0x0000000ff7057c12 */ /* 0x000fe2000f8e96ec */
[----:B------:R-:W-:Y:S04]  /*40e0*/  LDSM.16.MT88.4 R116, [R210+0xb000] ;  /* 0x00b00000d274783b */ /* 0x000fe80000004200 */
[----:B------:R-:W-:Y:S01]  /*40f0*/  IMAD.WIDE.U32 R244, R5, -0x326172a9, RZ ;  /* 0xcd9e8d5705f47825 */ /* 0x000fe200078e00ff */
[----:B------:R-:W-:Y:S01]  /*4100*/  LOP3.LUT R5, R73, UR16, R14, 0x96, !PT ;  /* 0x0000001049057c12 */ /* 0x000fe2000f8e960e */
[----:B------:R-:W-:Y:S03]  /*4110*/  LDSM.16.MT88.4 R220, [R209+0xb000] ;  /* 0x00b00000d1dc783b */ /* 0x000fe60000004200 */
[----:B------:R-:W-:Y:S01]  /*4120*/  LOP3.LUT R14, R245, UR14, R72, 0x96, !PT ;  /* 0x0000000ef50e7c12 */ /* 0x000fe2000f8e9648 */
[----:B------:R-:W-:Y:S01]  /*4130*/  IMAD.WIDE.U32 R16, R5, -0x2daee0ad, RZ ;  /* 0xd2511f5305107825 */ /* 0x000fe200078e00ff */
[----:B------:R-:W-:Y:S03]  /*4140*/  LDSM.16.MT88.4 R184, [R205+0xa800] ;  /* 0x00a80000cdb8783b */ /* 0x000fe60000004200 */
[----:B------:R-:W-:Y:S01]  /*4150*/  IMAD.WIDE.U32 R14, R14, -0x2daee0ad, RZ ;  /* 0xd2511f530e0e7825 */ /* 0x000fe200078e00ff */
[----:B------:R-:W-:Y:S01]  /*4160*/  LOP3.LUT R6, R17, UR13, R246, 0x96, !PT ;  /* 0x0000000d11067c12 */ /* 0x000fe2000f8e96f6 */
[----:B------:R-:W-:Y:S01]  /*4170*/  LDSM.16.MT88.4 R176, [R207+0xa800] ;  /* 0x00a80000cfb0783b */ /* 0x000fe20000004200 */
[----:B-1----:R-:W-:-:S02]  /*4180*/  FMNMX.FTZ R136, R136, R8, !PT ;  /* 0x0000000888887209 */ /* 0x002fc40007810000 */
[----:B--2---:R-:W-:Y:S01]  /*4190*/  FMNMX.FTZ R135, R3, R135, !PT ;  /* 0x0000008703877209 */ /* 0x004fe20007810000 */
[----:B------:R-:W-:Y:S02]  /*41a0*/  LDSM.16.MT88.4 R180, [R210+0xa800] ;  /* 0x00a80000d2b4783b */ /* 0x000fe40000004200 */
[C---:B------:R-:W-:Y:S01]  /*41b0*/  FMUL.FTZ R8, R136.reuse, c[0x0][0x23c] ;  /* 0x00008f0088087a20 */ /* 0x040fe20000410000 */
[----:B------:R-:W-:Y:S01]  /*41c0*/  FSETP.NEU.FTZ.AND P1, PT, R136, -INF , PT ;  /* 0xff8000008800780b */ /* 0x000fe20003f3d000 */
[----:B------:R-:W-:Y:S03]  /*41d0*/  LDSM.16.MT88.4 R172, [R209+0xa800] ;  /* 0x00a80000d1ac783b */ /* 0x000fe60000004200 */
[----:B------:R-:W-:Y:S02]  /*41e0*/  FSEL R8, R8, RZ, P1 ;  /* 0x000000ff08087208 */ /* 0x000fe40000800000 */
[----:B------:R-:W-:Y:S01]  /*41f0*/  FSETP.NEU.FTZ.AND P1, PT, R135, -INF , PT ;  /* 0xff8000008700780b */ /* 0x000fe20003f3d000 */
[----:B------:R-:W-:Y:S02]  /*4200*/  LDSM.16.MT88.4 R196, [R205+0xb800] ;  /* 0x00b80000cdc4783b */ /* 0x000fe40000004200 */
[----:B------:R-:W-:-:S02]  /*4210*/  FFMA.FTZ R5, R20, c[0x0][0x23c], -R8 ;  /* 0x00008f0014057a23 */ /* 0x000fc40000010808 */
[----:B------:R-:W-:Y:S01]  /*4220*/  FFMA.FTZ R3, R40, c[0x0][0x23c], -R8 ;  /* 0x00008f0028037a23 */ /* 0x000fe20000010808 */
[----:B------:R-:W-:Y:S01]  /*4230*/  LDSM.16.MT88.4 R188, [R207+0xb800] ;  /* 0x00b80000cfbc783b */ /* 0x000fe20000004200 */
[----:B------:R1:W-:Y:S03]  /*4240*/  MUFU.EX2 R242, R5 ;  /* 0x0000000500f27308 */ /* 0x0003e60000000800 */
[----:B------:R-:W-:Y:S04]  /*4250*/  LDSM.16.MT88.4 R192, [R210+0xb800] ;  /* 0x00b80000d2c0783b */ /* 0x000fe80000004200 */
[----:B------:R-:W-:Y:S01]  /*4260*/  STL [R1+0x2c], R46 ;  /* 0x00002c2e01007387 */ /* 0x000fe20000100800 */
[----:B------:R2:W-:Y:S03]  /*4270*/  MUFU.EX2 R241, R3 ;  /* 0x0000000300f17308 */ /* 0x0005e60000000800 */
[----:B------:R-:W-:Y:S04]  /*4280*/  STL.64 [R1+0x38], R246 ;  /* 0x000038f601007387 */ /* 0x000fe80000100a00 */
[----:B------:R-:W-:Y:S01]  /*4290*/  STL.64 [R1+0x20], R244 ;  /* 0x000020f401007387 */ /* 0x000fe20000100a00 */
[----:B-1----:R-:W-:Y:S01]  /*42a0*/  LOP3.LUT R5, R15, UR11, R16, 0x96, !PT ;  /* 0x0000000b0f057c12 */ /* 0x002fe2000f8e9610 */
[----:B------:R-:W-:-:S02]  /*42b0*/  IMAD.WIDE.U32 R16, R6, -0x326172a9, RZ ;  /* 0xcd9e8d5706107825 */ /* 0x000fc400078e00ff */
[----:B------:R-:W-:Y:S02]  /*42c0*/  STL [R1+0x4c], R59 ;  /* 0x00004c3b01007387 */ /* 0x000fe40000100800 */
[----:B------:R-:W-:Y:S02]  /*42d0*/  FFMA.FTZ R6, R49, c[0x0][0x23c], -R8 ;  /* 0x00008f0031067a23 */ /* 0x000fe40000010808 */
[----:B------:R-:W-:Y:S02]  /*42e0*/  IMAD.WIDE.U32 R18, R5, -0x326172a9, RZ ;  /* 0xcd9e8d5705127825 */ /* 0x000fe400078e00ff */
[----:B------:R1:W-:Y:S02]  /*42f0*/  MUFU.EX2 R235, R6 ;  /* 0x0000000600eb7308 */ /* 0x0003e40000000800 */
[----:B--2---:R-:W-:Y:S01]  /*4300*/  FMUL.FTZ R3, R135, c[0x0][0x23c] ;  /* 0x00008f0087037a20 */ /* 0x004fe20000410000 */
[----:B------:R-:W-:-:S04]  /*4310*/  LOP3.LUT R5, R19, UR10, R16, 0x96, !PT ;  /* 0x0000000a13057c12 */ /* 0x000fc8000f8e9610 */
[----:B------:R-:W-:Y:S01]  /*4320*/  FSEL R3, R3, RZ, P1 ;  /* 0x000000ff03037208 */ /* 0x000fe20000800000 */
[----:B------:R-:W-:-:S04]  /*4330*/  IMAD.WIDE.U32 R20, R5, -0x2daee0ad, RZ ;  /* 0xd2511f5305147825 */ /* 0x000fc800078e00ff */
[----:B------:R-:W-:Y:S02]  /*4340*/  FFMA.FTZ R5, R24, c[0x0][0x23c], -R8 ;  /* 0x00008f0018057a23 */ /* 0x000fe40000010808 */
[--C-:B------:R-:W-:Y:S01]  /*4350*/  FFMA.FTZ R13, R36, c[0x0][0x23c], -R3.reuse ;  /* 0x00008f00240d7a23 */ /* 0x100fe20000010803 */
[----:B-1----:R-:W-:Y:S01]  /*4360*/  LOP3.LUT R6, R17, UR12, R244, 0x96, !PT ;  /* 0x0000000c11067c12 */ /* 0x002fe2000f8e96f4 */
[----:B------:R1:W2:Y:S01]  /*4370*/  MUFU.EX2 R240, R5 ;  /* 0x0000000500f07308 */ /* 0x0002a20000000800 */
[--C-:B------:R-:W-:Y:S02]  /*4380*/  FFMA.FTZ R4, R25, c[0x0][0x23c], -R3.reuse ;  /* 0x00008f0019047a23 */ /* 0x100fe40000010803 */
[----:B------:R-:W-:Y:S02]  /*4390*/  FFMA.FTZ R19, R29, c[0x0][0x23c], -R3 ;  /* 0x00008f001d137a23 */ /* 0x000fe40000010803 */
[----:B------:R-:W-:-:S03]  /*43a0*/  IMAD.WIDE.U32 R16, R6, -0x2daee0ad, RZ ;  /* 0xd2511f5306107825 */ /* 0x000fc600078e00ff */
[----:B------:R-:W-:Y:S02]  /*43b0*/  MUFU.EX2 R232, R13 ;  /* 0x0000000d00e87308 */ /* 0x000fe40000000800 */
[----:B------:R-:W-:Y:S02]  /*43c0*/  LOP3.LUT R6, R21, UR5, R16, 0x96, !PT ;  /* 0x0000000515067c12 */ /* 0x000fe4000f8e9610 */
[----:B------:R-:W-:-:S03]  /*43d0*/  LOP3.LUT R14, R17, UR9, R14, 0x96, !PT ;  /* 0x00000009110e7c12 */ /* 0x000fc6000f8e960e */
[----:B------:R-:W-:Y:S01]  /*43e0*/  IMAD.WIDE.U32 R6, R6, -0x326172a9, RZ ;  /* 0xcd9e8d5706067825 */ /* 0x000fe200078e00ff */
[----:B------:R-:W3:Y:S03]  /*43f0*/  MUFU.EX2 R231, R4 ;  /* 0x0000000400e77308 */ /* 0x000ee60000000800 */
[--C-:B-1----:R-:W-:Y:S01]  /*4400*/  FFMA.FTZ R5, R22, c[0x0][0x23c], -R3.reuse ;  /* 0x00008f0016057a23 */ /* 0x102fe20000010803 */
[----:B------:R-:W-:Y:S01]  /*4410*/  LOP3.LUT R0, R6, 0xffff, RZ, 0xc0, !PT ;  /* 0x0000ffff06007812 */ /* 0x000fe200078ec0ff */
[----:B------:R-:W-:Y:S01]  /*4420*/  IMAD.WIDE.U32 R16, R14, -0x326172a9, RZ ;  /* 0xcd9e8d570e107825 */ /* 0x000fe200078e00ff */
[----:B------:R-:W-:Y:S02]  /*4430*/  LOP3.LUT R14, R6, 0xff, RZ, 0xc0, !PT ;  /* 0x000000ff060e7812 */ /* 0x000fe400078ec0ff */
[----:B------:R1:W-:Y:S08]  /*4440*/  MUFU.EX2 R234, R5 ;  /* 0x0000000500ea7308 */ /* 0x0003f00000000800 */
[----:B------:R-:W-:Y:S01]  /*4450*/  MUFU.EX2 R225, R19 ;  /* 0x0000001300e17308 */ /* 0x000fe20000000800 */
[----:B-1----:R-:W-:-:S02]  /*4460*/  FFMA.FTZ R5, R45, c[0x0][0x23c], -R3 ;  /* 0x00008f002d057a23 */ /* 0x002fc40000010803 */
[----:B------:R-:W-:-:S05]  /*4470*/  IMAD R45, R91, 0x10000, R91 ;  /* 0x000100005b2d7824 */ /* 0x000fca00078e025b */
[----:B------:R1:W4:Y:S01]  /*4480*/  MUFU.EX2 R233, R5 ;  /* 0x0000000500e97308 */ /* 0x0003220000000800 */
[----:B------:R-:W5:Y:S01]  /*4490*/  LDSM.16.MT88.4 R88, [R209+0xa000] ;  /* 0x00a00000d158783b */ /* 0x000f620000004200 */
[----:B-1----:R-:W-:Y:S02]  /*44a0*/  SHF.R.U32.HI R5, RZ, 0x8, R0 ;  /* 0x00000008ff057819 */ /* 0x002fe40000011600 */
[----:B------:R-:W-:Y:S02]  /*44b0*/  LOP3.LUT R0, R7, UR17, R16, 0x96, !PT ;  /* 0x0000001107007c12 */ /* 0x000fe4000f8e9610 */
[----:B------:R-:W-:Y:S02]  /*44c0*/  SHF.R.U32.HI R7, RZ, 0x10, R6 ;  /* 0x00000010ff077819 */ /* 0x000fe40000011606 */
[----:B------:R-:W-:Y:S02]  /*44d0*/  PRMT R15, R14, 0x5410, R5 ;  /* 0x000054100e0f7816 */ /* 0x000fe40000000005 */
[----:B------:R-:W-:-:S02]  /*44e0*/  LOP3.LUT R2, R0, 0xffff, RZ, 0xc0, !PT ;  /* 0x0000ffff00027812 */ /* 0x000fc400078ec0ff */
[----:B------:R-:W-:Y:S02]  /*44f0*/  SHF.R.U32.HI R4, RZ, 0x10, R0 ;  /* 0x00000010ff047819 */ /* 0x000fe40000011600 */
[----:B------:R-:W-:Y:S02]  /*4500*/  SHF.R.U32.HI R16, RZ, 0x18, R6 ;  /* 0x00000018ff107819 */ /* 0x000fe40000011606 */
[----:B------:R-:W-:Y:S02]  /*4510*/  LOP3.LUT R7, R7, 0xff, RZ, 0xc0, !PT ;  /* 0x000000ff07077812 */ /* 0x000fe400078ec0ff */
[----:B------:R-:W-:Y:S02]  /*4520*/  LOP3.LUT R14, R0, 0xff, RZ, 0xc0, !PT ;  /* 0x000000ff000e7812 */ /* 0x000fe400078ec0ff */
[----:B------:R-:W-:Y:S01]  /*4530*/  SHF.R.U32.HI R6, RZ, 0x18, R0 ;  /* 0x00000018ff067819 */ /* 0x000fe20000011600 */
[----:B------:R-:W-:Y:S01]  /*4540*/  HSET2.LE.AND R0, R15, R45, PT ;  /* 0x0000002d0f007233 */ /* 0x000fe20003803000 */
[----:B------:R-:W-:-:S02]  /*4550*/  SHF.R.U32.HI R5, RZ, 0x8, R2 ;  /* 0x00000008ff057819 */ /* 0x000fc40000011602 */
[----:B------:R-:W-:Y:S02]  /*4560*/  LOP3.LUT R4, R4, 0xff, RZ, 0xc0, !PT ;  /* 0x000000ff04047812 */ /* 0x000fe400078ec0ff */
[----:B--2---:R-:W-:Y:S02]  /*4570*/  F2FP.PACK_AB R2, R240, R241 ;  /* 0x000000f1f002723e */ /* 0x004fe400000000ff */
[----:B------:R-:W-:Y:S02]  /*4580*/  PRMT R7, R7, 0x5410, R16 ;  /* 0x0000541007077816 */ /* 0x000fe40000000010 */
[----:B------:R-:W-:Y:S02]  /*4590*/  PRMT R13, R4, 0x5410, R6 ;  /* 0x00005410040d7816 */ /* 0x000fe40000000006 */
[----:B------:R-:W-:Y:S01]  /*45a0*/  LOP3.LUT R6, R0, R2, RZ, 0xc0, !PT ;  /* 0x0000000200067212 */ /* 0x000fe200078ec0ff */
[--C-:B------:R-:W-:Y:S01]  /*45b0*/  HSET2.LE.AND R0, R7, R45.reuse, PT ;  /* 0x0000002d07007233 */ /* 0x100fe20003803000 */
[----:B---3--:R-:W-:Y:S01]  /*45c0*/  F2FP.PACK_AB R2, R231, R232 ;  /* 0x000000e8e702723e */ /* 0x008fe200000000ff */
[----:B------:R-:W-:Y:S01]  /*45d0*/  HSET2.LE.AND R13, R13, R45, PT ;  /* 0x0000002d0d0d7233 */ /* 0x000fe20003803000 */
[----:B------:R-:W-:-:S02]  /*45e0*/  PRMT R14, R14, 0x5410, R5 ;  /* 0x000054100e0e7816 */ /* 0x000fc40000000005 */
[----:B------:R-:W-:Y:S01]  /*45f0*/  LOP3.LUT R7, R0, R2, RZ, 0xc0, !PT ;  /* 0x0000000200077212 */ /* 0x000fe200078ec0ff */
[----:B------:R-:W-:Y:S01]  /*4600*/  FFMA.FTZ R2, R41, c[0x0][0x23c], -R8 ;  /* 0x00008f0029027a23 */ /* 0x000fe20000010808 */
[----:B------:R-:W-:Y:S01]  /*4610*/  FMNMX.FTZ R0, R31, R60, !PT ;  /* 0x0000003c1f007209 */ /* 0x000fe20007810000 */
[----:B------:R-:W-:Y:S01]  /*4620*/  HSET2.LE.AND R4, R14, R45, PT ;  /* 0x0000002d0e047233 */ /* 0x000fe20003803000 */
[----:B------:R-:W-:Y:S01]  /*4630*/  F2FP.PACK_AB R5, R235, R242 ;  /* 0x000000f2eb05723e */ /* 0x000fe200000000ff */
[----:B------:R1:W-:Y:S01]  /*4640*/  MUFU.EX2 R229, R2 ;  /* 0x0000000200e57308 */ /* 0x0003e20000000800 */
[----:B------:R-:W-:Y:S02]  /*4650*/  FMNMX.FTZ R0, R61, R0, !PT ;  /* 0x000000003d007209 */ /* 0x000fe40007810000 */
[----:B----4-:R-:W-:Y:S02]  /*4660*/  F2FP.PACK_AB R14, R233, R234 ;  /* 0x000000eae90e723e */ /* 0x010fe400000000ff */
[----:B------:R-:W-:-:S02]  /*4670*/  FMNMX.FTZ R0, R47, R0, !PT ;  /* 0x000000002f007209 */ /* 0x000fc40007810000 */
[----:B------:R-:W-:Y:S02]  /*4680*/  LOP3.LUT R4, R4, R5, RZ, 0xc0, !PT ;  /* 0x0000000504047212 */ /* 0x000fe400078ec0ff */
[----:B------:R-:W-:Y:S02]  /*4690*/  FMNMX.FTZ R0, R34, R0, !PT ;  /* 0x0000000022007209 */ /* 0x000fe40007810000 */
[----:B------:R-:W-:Y:S01]  /*46a0*/  LOP3.LUT R5, R13, R14, RZ, 0xc0, !PT ;  /* 0x0000000e0d057212 */ /* 0x000fe200078ec0ff */
[--C-:B------:R-:W-:Y:S01]  /*46b0*/  FFMA.FTZ R13, R27, c[0x0][0x23c], -R8.reuse ;  /* 0x00008f001b0d7a23 */ /* 0x100fe20000010808 */
[----:B------:R-:W-:Y:S01]  /*46c0*/  FMNMX.FTZ R0, R35, R0, !PT ;  /* 0x0000000023007209 */ /* 0x000fe20007810000 */
[----:B-1----:R-:W-:-:S03]  /*46d0*/  FFMA.FTZ R2, R30, c[0x0][0x23c], -R8 ;  /* 0x00008f001e027a23 */ /* 0x002fc60000010808 */
[----:B------:R-:W-:Y:S01]  /*46e0*/  FMNMX.FTZ R0, R43, R0, !PT ;  /* 0x000000002b007209 */ /* 0x000fe20007810000 */
[----:B------:R-:W-:Y:S01]  /*46f0*/  MUFU.EX2 R228, R13 ;  /* 0x0000000d00e47308 */ /* 0x000fe20000000800 */
[----:B------:R-:W-:Y:S02]  /*4700*/  HMMA.16816.F32 R140, R4, R148, RZ ;  /* 0x00000094048c723c */ /* 0x000fe400000018ff */
[----:B------:R-:W-:-:S05]  /*4710*/  FMNMX.FTZ R0, R42, R0, !PT ;  /* 0x000000002a007209 */ /* 0x000fca0007810000 */
[----:B------:R-:W1:Y:S01]  /*4720*/  SHFL.BFLY PT, R16, R0, 0x2, 0x1f ;  /* 0x0c401f0000107f89 */ /* 0x000e6200000e0000 */
[----:B------:R2:W-:Y:S01]  /*4730*/  MUFU.EX2 R230, R2 ;  /* 0x0000000200e67308 */ /* 0x0005e20000000800 */
[C---:B------:R-:W-:Y:S08]  /*4740*/  HMMA.16816.F32 R36, R4.reuse, R76, RZ ;  /* 0x0000004c0424723c */ /* 0x040ff000000018ff */
[----:B------:R-:W-:Y:S01]  /*4750*/  HMMA.16816.F32 R52, R4, R92, RZ ;  /* 0x0000005c0434723c */ /* 0x000fe200000018ff */
[----:B--2---:R-:W-:-:S07]  /*4760*/  LOP3.LUT R2, R17, UR8, R18, 0x96, !PT ;  /* 0x0000000811027c12 */ /* 0x004fce000f8e9612 */
[----:B-----5:R-:W-:Y:S01]  /*4770*/  HMMA.16816.F32 R68, R4, R88, RZ ;  /* 0x000000580444723c */ /* 0x020fe200000018ff */
[----:B------:R-:W-:Y:S01]  /*4780*/  IMAD.WIDE.U32 R14, R2, -0x2daee0ad, RZ ;  /* 0xd2511f53020e7825 */ /* 0x000fe200078e00ff */
[----:B-1----:R-:W-:-:S03]  /*4790*/  FMNMX.FTZ R18, R16, R0, !PT ;  /* 0x0000000010127209 */ /* 0x002fc60007810000 */
[----:B------:R-:W-:Y:S01]  /*47a0*/  FFMA.FTZ R2, R23, c[0x0][0x23c], -R8 ;  /* 0x00008f0017027a23 */ /* 0x000fe20000010808 */
[----:B------:R-:W-:Y:S01]  /*47b0*/  LOP3.LUT R0, R15, UR18, R20, 0x96, !PT ;  /* 0x000000120f007c12 */ /* 0x000fe2000f8e9614 */
[----:B------:R-:W-:Y:S01]  /*47c0*/  FFMA.FTZ R20, R32, c[0x0][0x23c], -R3 ;  /* 0x00008f0020147a23 */ /* 0x000fe20000010803 */
[C---:B------:R-:W-:Y:S01]  /*47d0*/  LOP3.LUT R8, R14.reuse, 0xffff, RZ, 0xc0, !PT ;  /* 0x0000ffff0e087812 */ /* 0x040fe200078ec0ff */
[----:B------:R1:W2:Y:S01]  /*47e0*/  MUFU.EX2 R248, R2 ;  /* 0x0000000200f87308 */ /* 0x0002a20000000800 */
[----:B------:R-:W-:Y:S01]  /*47f0*/  SHF.R.U32.HI R15, RZ, 0x10, R14 ;  /* 0x00000010ff0f7819 */ /* 0x000fe2000001160e */
[C---:B------:R-:W-:Y:S01]  /*4800*/  HMMA.16816.F32 R84, R4.reuse, R104, RZ ;  /* 0x000000680454723c */ /* 0x040fe200000018ff */
[----:B------:R-:W-:Y:S02]  /*4810*/  LOP3.LUT R16, R14, 0xff, RZ, 0xc0, !PT ;  /* 0x000000ff0e107812 */ /* 0x000fe400078ec0ff */
[----:B------:R-:W-:Y:S02]  /*4820*/  SHF.R.U32.HI R13, RZ, 0x8, R8 ;  /* 0x00000008ff0d7819 */ /* 0x000fe40000011608 */
[----:B------:R-:W-:Y:S01]  /*4830*/  SHF.R.U32.HI R14, RZ, 0x18, R14 ;  /* 0x00000018ff0e7819 */ /* 0x000fe2000001160e */
[----:B------:R3:W-:Y:S01]  /*4840*/  MUFU.EX2 R226, R20 ;  /* 0x0000001400e27308 */ /* 0x0007e20000000800 */
[----:B------:R-:W-:Y:S01]  /*4850*/  LOP3.LUT R8, R15, 0xff, RZ, 0xc0, !PT ;  /* 0x000000ff0f087812 */ /* 0x000fe200078ec0ff */
[----:B------:R-:W-:Y:S01]  /*4860*/  HMMA.16816.F32 R100, R4, R200, RZ ;  /* 0x000000c80464723c */ /* 0x000fe200000018ff */
[----:B------:R-:W-:-:S02]  /*4870*/  PRMT R17, R16, 0x5410, R13 ;  /* 0x0000541010117816 */ /* 0x000fc4000000000d */
[----:B------:R-:W-:Y:S02]  /*4880*/  PRMT R16, R8, 0x5410, R14 ;  /* 0x0000541008107816 */ /* 0x000fe4000000000e */
[----:B------:R-:W-:Y:S01]  /*4890*/  FMNMX.FTZ R14, R33, R124, !PT ;  /* 0x0000007c210e7209 */ /* 0x000fe20007810000 */
[--C-:B-1----:R-:W-:Y:S01]  /*48a0*/  FFMA.FTZ R2, R28, c[0x0][0x23c], -R3.reuse ;  /* 0x00008f001c027a23 */ /* 0x102fe20000010803 */
[----:B------:R-:W-:Y:S01]  /*48b0*/  LOP3.LUT R15, R0, 0xff, RZ, 0xc0, !PT ;  /* 0x000000ff000f7812 */ /* 0x000fe200078ec0ff */
[----:B------:R-:W-:Y:S01]  /*48c0*/  FFMA.FTZ R3, R26, c[0x0][0x23c], -R3 ;  /* 0x00008f001a037a23 */ /* 0x000fe20000010803 */
[----:B------:R-:W-:Y:S01]  /*48d0*/  SHF.R.U32.HI R13, RZ, 0x18, R0 ;  /* 0x00000018ff0d7819 */ /* 0x000fe20000011600 */
[----:B------:R1:W-:Y:S01]  /*48e0*/  MUFU.EX2 R227, R2 ;  /* 0x0000000200e37308 */ /* 0x0003e20000000800 */
[C---:B------:R-:W-:Y:S01]  /*48f0*/  HMMA.16816.F32 R112, R4.reuse, R116, RZ ;  /* 0x000000740470723c */ /* 0x040fe200000018ff */
[----:B---3--:R-:W3:Y:S06]  /*4900*/  SHFL.BFLY PT, R20, R18, 0x1, 0x1f ;  /* 0x0c201f0012147f89 */ /* 0x008eec00000e0000 */
[----:B------:R4:W5:Y:S01]  /*4910*/  MUFU.EX2 R249, R3 ;  /* 0x0000000300f97308 */ /* 0x0009620000000800 */
[----:B------:R-:W-:Y:S01]  /*4920*/  HMMA.16816.F32 R164, R4, R220, RZ ;  /* 0x000000dc04a4723c */ /* 0x000fe200000018ff */
[----:B-1----:R-:W-:-:S07]  /*4930*/  LOP3.LUT R2, R0, 0xffff, RZ, 0xc0, !PT ;  /* 0x0000ffff00027812 */ /* 0x002fce00078ec0ff */
[----:B------:R-:W-:Y:S01]  /*4940*/  HMMA.16816.F32 R152, R4, R150, RZ ;  /* 0x000000960498723c */ /* 0x000fe200000018ff */
[----:B------:R-:W-:Y:S02]  /*4950*/  SHF.R.U32.HI R8, RZ, 0x8, R2 ;  /* 0x00000008ff087819 */ /* 0x000fe40000011602 */
[----:B----4-:R-:W-:-:S05]  /*4960*/  SHF.R.U32.HI R3, RZ, 0x10, R0 ;  /* 0x00000010ff037819 */ /* 0x010fca0000011600 */
[C---:B------:R-:W-:Y:S01]  /*4970*/  HMMA.16816.F32 R48, R4.reuse, R78, RZ ;  /* 0x0000004e0430723c */ /* 0x040fe200000018ff */
[----:B------:R-:W-:Y:S02]  /*4980*/  FMNMX.FTZ R0, R63, R14, !PT ;  /* 0x0000000e3f007209 */ /* 0x000fe40007810000 */
[----:B------:R-:W-:Y:S01]  /*4990*/  LOP3.LUT R2, R3, 0xff, RZ, 0xc0, !PT ;  /* 0x000000ff03027812 */ /* 0x000fe200078ec0ff */
[--C-:B------:R-:W-:Y:S01]  /*49a0*/  HSET2.LE.AND R3, R16, R45.reuse, PT ;  /* 0x0000002d10037233 */ /* 0x100fe20003803000 */
[----:B------:R-:W-:Y:S02]  /*49b0*/  FMNMX.FTZ R0, R62, R0, !PT ;  /* 0x000000003e007209 */ /* 0x000fe40007810000 */
[----:B------:R-:W-:Y:S01]  /*49c0*/  PRMT R14, R2, 0x5410, R13 ;  /* 0x00005410020e7816 */ /* 0x000fe2000000000d */
[----:B------:R-:W-:Y:S01]  /*49d0*/  HMMA.16816.F32 R64, R4, R94, RZ ;  /* 0x0000005e0440723c */ /* 0x000fe200000018ff */
[----:B------:R-:W-:Y:S01]  /*49e0*/  FMNMX.FTZ R13, R57, R0, !PT ;  /* 0x00000000390d7209 */ /* 0x000fe20007810000 */
[----:B------:R-:W-:Y:S01]  /*49f0*/  HSET2.LE.AND R0, R17, R45, PT ;  /* 0x0000002d11007233 */ /* 0x000fe20003803000 */
[----:B------:R-:W-:-:S02]  /*4a00*/  PRMT R15, R15, 0x5410, R8 ;  /* 0x000054100f0f7816 */ /* 0x000fc40000000008 */
[----:B--2---:R-:W-:Y:S02]  /*4a10*/  F2FP.PACK_AB R2, R248, R228 ;  /* 0x000000e4f802723e */ /* 0x004fe400000000ff */
[----:B------:R-:W-:Y:S01]  /*4a20*/  FMNMX.FTZ R13, R58, R13, !PT ;  /* 0x0000000d3a0d7209 */ /* 0x000fe20007810000 */
[C---:B------:R-:W-:Y:S01]  /*4a30*/  HMMA.16816.F32 R80, R4.reuse, R90, RZ ;  /* 0x0000005a0450723c */ /* 0x040fe200000018ff */
[----:B------:R-:W-:Y:S01]  /*4a40*/  LOP3.LUT R170, R0, R2, RZ, 0xc0, !PT ;  /* 0x0000000200aa7212 */ /* 0x000fe200078ec0ff */
[----:B------:R-:W-:Y:S01]  /*4a50*/  HSET2.LE.AND R0, R15, R45, PT ;  /* 0x0000002d0f007233 */ /* 0x000fe20003803000 */
[----:B------:R-:W-:Y:S02]  /*4a60*/  F2FP.PACK_AB R2, R230, R229 ;  /* 0x000000e5e602723e */ /* 0x000fe400000000ff */
[----:B------:R-:W-:Y:S02]  /*4a70*/  FMNMX.FTZ R13, R56, R13, !PT ;  /* 0x0000000d380d7209 */ /* 0x000fe40007810000 */
[----:B------:R-:W-:Y:S01]  /*4a80*/  LOP3.LUT R168, R0, R2, RZ, 0xc0, !PT ;  /* 0x0000000200a87212 */ /* 0x000fe200078ec0ff */
[----:B------:R-:W-:Y:S01]  /*4a90*/  HMMA.16816.F32 R96, R4, R106, RZ ;  /* 0x0000006a0460723c */ /* 0x000fe200000018ff */
[----:B------:R-:W-:-:S02]  /*4aa0*/  FMNMX.FTZ R2, R44, R13, !PT ;  /* 0x0000000d2c027209 */ /* 0x000fc40007810000 */
[----:B-----5:R-:W-:Y:S02]  /*4ab0*/  F2FP.PACK_AB R8, R249, R227 ;  /* 0x000000e3f908723e */ /* 0x020fe400000000ff */
[----:B---3--:R-:W-:Y:S02]  /*4ac0*/  FMNMX.FTZ R134, R18, R20, !PT ;  /* 0x0000001412867209 */ /* 0x008fe40007810000 */
[----:B------:R-:W-:Y:S01]  /*4ad0*/  LOP3.LUT R171, R3, R8, RZ, 0xc0, !PT ;  /* 0x0000000803ab7212 */ /* 0x000fe200078ec0ff */
[----:B------:R-:W-:Y:S01]  /*4ae0*/  HMMA.16816.F32 R108, R4, R202, RZ ;  /* 0x000000ca046c723c */ /* 0x000fe200000018ff */
[----:B------:R-:W-:Y:S01]  /*4af0*/  HSET2.LE.AND R3, R14, R45, PT ;  /* 0x0000002d0e037233 */ /* 0x000fe20003803000 */
[----:B------:R-:W-:Y:S01]  /*4b00*/  F2FP.PACK_AB R8, R225, R226 ;  /* 0x000000e2e108723e */ /* 0x000fe200000000ff */
[C---:B------:R-:W-:Y:S01]  /*4b10*/  FMUL.FTZ R0, R134.reuse, c[0x0][0x23c] ;  /* 0x00008f0086007a20 */ /* 0x040fe20000410000 */
[----:B------:R-:W-:Y:S02]  /*4b20*/  FSETP.NEU.FTZ.AND P1, PT, R134, -INF , PT ;  /* 0xff8000008600780b */ /* 0x000fe40003f3d000 */
[----:B------:R-:W-:-:S02]  /*4b30*/  LOP3.LUT R169, R3, R8, RZ, 0xc0, !PT ;  /* 0x0000000803a97212 */ /* 0x000fc400078ec0ff */
[----:B------:R-:W-:Y:S01]  /*4b40*/  HMMA.16816.F32 R120, R4, R118, RZ ;  /* 0x000000760478723c */ /* 0x000fe200000018ff */
[----:B------:R-:W-:Y:S02]  /*4b50*/  LOP3.LUT R3, R239, R46, RZ, 0x3c, !PT ;  /* 0x0000002eef037212 */ /* 0x000fe400078e3cff */
[----:B------:R-:W-:-:S05]  /*4b60*/  FSEL R0, R0, RZ, P1 ;  /* 0x000000ff00007208 */ /* 0x000fca0000800000 */
[----:B------:R-:W-:Y:S01]  /*4b70*/  HMMA.16816.F32 R24, R4, R222, RZ ;  /* 0x000000de0418723c */ /* 0x000fe200000018ff */
[----:B------:R-:W1:Y:S01]  /*4b80*/  SHFL.BFLY PT, R6, R2, 0x2, 0x1f ;  /* 0x0c401f0002067f89 */ /* 0x000e6200000e0000 */
[----:B------:R-:W-:-:S04]  /*4b90*/  FFMA.FTZ R8, R61, c[0x0][0x23c], -R0 ;  /* 0x00008f003d087a23 */ /* 0x000fc80000010800 */
[----:B------:R-:W-:Y:S01]  /*4ba0*/  MUFU.EX2 R138, R8 ;  /* 0x00000008008a7308 */ /* 0x000fe20000000800 */
[----:B------:R-:W-:Y:S01]  /*4bb0*/  IMAD.WIDE.U32 R4, R3, -0x2daee0ad, RZ ;  /* 0xd2511f5303047825 */ /* 0x000fe200078e00ff */
[C---:B------:R-:W-:Y:S03]  /*4bc0*/  HMMA.16816.F32 R140, R168.reuse, R184, R140 ;  /* 0x000000b8a88c723c */ /* 0x040fe6000000188c */
[----:B------:R-:W-:Y:S02]  /*4bd0*/  FFMA.FTZ R3, R31, c[0x0][0x23c], -R0 ;  /* 0x00008f001f037a23 */ /* 0x000fe40000010800 */
[----:B------:R-:W-:Y:S02]  /*4be0*/  LDSM.16.MT88.4 R28, [R209+0xb800] ;  /* 0x00b80000d11c783b */ /* 0x000fe40000004200 */
[----:B------:R2:W-:Y:S01]  /*4bf0*/  MUFU.EX2 R224, R3 ;  /* 0x0000000300e07308 */ /* 0x0005e20000000800 */
[C---:B------:R-:W-:Y:S08]  /*4c00*/  HMMA.16816.F32 R36, R168.reuse, R176, R36 ;  /* 0x000000b0a824723c */ /* 0x040ff00000001824 */
[----:B------:R-:W-:Y:S01]  /*4c10*/  HMMA.16816.F32 R52, R168, R180, R52 ;  /* 0x000000b4a834723c */ /* 0x000fe20000001834 */
[----:B-1----:R-:W-:-:S05]  /*4c20*/  FMNMX.FTZ R2, R6, R2, !PT ;  /* 0x0000000206027209 */ /* 0x002fca0007810000 */
[----:B------:R-:W1:Y:S01]  /*4c30*/  SHFL.BFLY PT, R13, R2, 0x1, 0x1f ;  /* 0x0c201f00020d7f89 */ /* 0x000e6200000e0000 */
[----:B--2---:R-:W-:Y:S01]  /*4c40*/  LOP3.LUT R3, R5, UR15, R236, 0x96, !PT ;  /* 0x0000000f05037c12 */ /* 0x004fe2000f8e96ec */
[----:B------:R-:W-:Y:S01]  /*4c50*/  FFMA.FTZ R5, R60, c[0x0][0x23c], -R0 ;  /* 0x00008f003c057a23 */ /* 0x000fe20000010800 */
[C---:B------:R-:W-:Y:S03]  /*4c60*/  HMMA.16816.F32 R68, R168.reuse, R172, R68 ;  /* 0x000000aca844723c */ /* 0x040fe60000001844 */
[----:B------:R-:W-:Y:S01]  /*4c70*/  IMAD.WIDE.U32 R6, R3, -0x326172a9, RZ ;  /* 0xcd9e8d5703067825 */ /* 0x000fe200078e00ff */
[----:B------:R2:W-:Y:S04]  /*4c80*/  MUFU.EX2 R139, R5 ;  /* 0x00000005008b7308 */ /* 0x0005e80000000800 */
[----:B------:R-:W-:Y:S01]  /*4c90*/  LOP3.LUT R3, R7, UR14, R72, 0x96, !PT ;  /* 0x0000000e07037c12 */ /* 0x000fe2000f8e9648 */
[----:B------:R-:W-:Y:S04]  /*4ca0*/  HMMA.16816.F32 R84, R168, R196, R84 ;  /* 0x000000c4a854723c */ /* 0x000fe80000001854 */
[----:B------:R-:W-:-:S04]  /*4cb0*/  IMAD.WIDE.U32 R14, R3, -0x2daee0ad, RZ ;  /* 0xd2511f53030e7825 */ /* 0x000fc800078e00ff */
[----:B------:R-:W-:Y:S01]  /*4cc0*/  FFMA.FTZ R3, R47, c[0x0][0x23c], -R0 ;  /* 0x00008f002f037a23 */ /* 0x000fe20000010800 */
[C---:B------:R-:W-:Y:S01]  /*4cd0*/  HMMA.16816.F32 R100, R168.reuse, R188, R100 ;  /* 0x000000bca864723c */ /* 0x040fe20000001864 */
[----:B--2---:R-:W-:Y:S02]  /*4ce0*/  LOP3.LUT R5, R73, UR16, R238, 0x96, !PT ;  /* 0x0000001049057c12 */ /* 0x004fe4000f8e96ee */
[----:B------:R2:W3:Y:S01]  /*4cf0*/  MUFU.EX2 R137, R3 ;  /* 0x0000000300897308 */ /* 0x0004e20000000800 */
[----:B-1----:R-:W-:Y:S02]  /*4d00*/  FMNMX.FTZ R2, R2, R13, !PT ;  /* 0x0000000d02027209 */ /* 0x002fe40007810000 */
[----:B------:R-:W-:Y:S02]  /*4d10*/  IMAD.WIDE.U32 R16, R5, -0x2daee0ad, RZ ;  /* 0xd2511f5305107825 */ /* 0x000fe400078e00ff */
[----:B------:R-:W-:Y:S01]  /*4d20*/  FSETP.NEU.FTZ.AND P1, PT, R2, -INF , PT ;  /* 0xff8000000200780b */ /* 0x000fe20003f3d000 */
[----:B------:R-:W-:Y:S01]  /*4d30*/  HMMA.16816.F32 R112, R168, R192, R112 ;  /* 0x000000c0a870723c */ /* 0x000fe20000001870 */
[----:B------:R-:W-:Y:S01]  /*4d40*/  FFMA.FTZ R5, R34, c[0x0][0x23c], -R0 ;  /* 0x00008f0022057a23 */ /* 0x000fe20000010800 */
[----:B------:R-:W-:Y:S01]  /*4d50*/  LOP3.LUT R4, R17, UR13, R4, 0x96, !PT ;  /* 0x0000000d11047c12 */ /* 0x000fe2000f8e9604 */
[----:B------:R-:W-:-:S02]  /*4d60*/  FMUL.FTZ R7, R2, c[0x0][0x23c] ;  /* 0x00008f0002077a20 */ /* 0x000fc40000410000 */
[----:B------:R-:W-:Y:S03]  /*4d70*/  MUFU.EX2 R133, R5 ;  /* 0x0000000500857308 */ /* 0x000fe60000000800 */
[----:B------:R-:W-:Y:S01]  /*4d80*/  HMMA.16816.F32 R164, R168, R28, R164 ;  /* 0x0000001ca8a4723c */ /* 0x000fe200000018a4 */
[----:B--2---:R-:W-:Y:S01]  /*4d90*/  LOP3.LUT R3, R15, UR11, R16, 0x96, !PT ;  /* 0x0000000b0f037c12 */ /* 0x004fe2000f8e9610 */
[----:B------:R-:W-:-:S04]  /*4da0*/  IMAD.WIDE.U32 R16, R4, -0x326172a9, RZ ;  /* 0xcd9e8d5704107825 */ /* 0x000fc800078e00ff */
[----:B------:R-:W-:Y:S01]  /*4db0*/  IMAD.WIDE.U32 R18, R3, -0x326172a9, RZ ;  /* 0xcd9e8d5703127825 */ /* 0x000fe200078e00ff */
[----:B------:R-:W-:Y:S01]  /*4dc0*/  LOP3.LUT R3, R17, UR12, R6, 0x96, !PT ;  /* 0x0000000c11037c12 */ /* 0x000fe2000f8e9606 */
[----:B------:R-:W-:Y:S02]  /*4dd0*/  HMMA.16816.F32 R152, R168, R186, R152 ;  /* 0x000000baa898723c */ /* 0x000fe40000001898 */
[----:B------:R-:W-:Y:S01]  /*4de0*/  FFMA.FTZ R4, R35, c[0x0][0x23c], -R0 ;  /* 0x00008f0023047a23 */ /* 0x000fe20000010800 */
[----:B------:R-:W-:-:S03]  /*4df0*/  LOP3.LUT R6, R19, UR10, R16, 0x96, !PT ;  /* 0x0000000a13067c12 */ /* 0x000fc6000f8e9610 */
[----:B------:R1:W-:Y:S02]  /*4e00*/  MUFU.EX2 R132, R4 ;  /* 0x0000000400847308 */ /* 0x0003e40000000800 */
[----:B------:R-:W-:Y:S01]  /*4e10*/  IMAD.WIDE.U32 R16, R6, -0x2daee0ad, RZ ;  /* 0xd2511f5306107825 */ /* 0x000fe200078e00ff */
[----:B------:R-:W-:Y:S03]  /*4e20*/  HMMA.16816.F32 R48, R168, R178, R48 ;  /* 0x000000b2a830723c */ /* 0x000fe60000001830 */
[----:B------:R-:W-:-:S04]  /*4e30*/  FFMA.FTZ R6, R43, c[0x0][0x23c], -R0 ;  /* 0x00008f002b067a23 */ /* 0x000fc80000010800 */
[----:B------:R2:W-:Y:S01]  /*4e40*/  MUFU.EX2 R35, R6 ;  /* 0x0000000600237308 */ /* 0x0005e20000000800 */
[----:B------:R-:W-:Y:S01]  /*4e50*/  HMMA.16816.F32 R64, R168, R182, R64 ;  /* 0x000000b6a840723c */ /* 0x000fe20000001840 */
[----:B-1----:R-:W-:Y:S01]  /*4e60*/  IMAD.WIDE.U32 R4, R3, -0x2daee0ad, RZ ;  /* 0xd2511f5303047825 */ /* 0x002fe200078e00ff */
[----:B------:R-:W-:-:S06]  /*4e70*/  FSEL R3, R7, RZ, P1 ;  /* 0x000000ff07037208 */ /* 0x000fcc0000800000 */
[C---:B------:R-:W-:Y:S01]  /*4e80*/  HMMA.16816.F32 R80, R168.reuse, R174, R80 ;  /* 0x000000aea850723c */ /* 0x040fe20000001850 */
[----:B------:R-:W-:Y:S01]  /*4e90*/  LOP3.LUT R4, R17, UR5, R4, 0x96, !PT ;  /* 0x0000000511047c12 */ /* 0x000fe2000f8e9604 */
[----:B------:R-:W-:Y:S02]  /*4ea0*/  FFMA.FTZ R7, R33, c[0x0][0x23c], -R3 ;  /* 0x00008f0021077a23 */ /* 0x000fe40000010803 */
[----:B------:R-:W-:Y:S01]  /*4eb0*/  FFMA.FTZ R17, R42, c[0x0][0x23c], -R0 ;  /* 0x00008f002a117a23 */ /* 0x000fe20000010800 */
[----:B--2---:R-:W-:Y:S01]  /*4ec0*/  LOP3.LUT R6, R5, UR9, R14, 0x96, !PT ;  /* 0x0000000905067c12 */ /* 0x004fe2000f8e960e */
[----:B------:R-:W-:Y:S01]  /*4ed0*/  IMAD.WIDE.U32 R4, R4, -0x326172a9, RZ ;  /* 0xcd9e8d5704047825 */ /* 0x000fe200078e00ff */
[----:B------:R1:W-:Y:S01]  /*4ee0*/  MUFU.EX2 R34, R7 ;  /* 0x0000000700227308 */ /* 0x0003e20000000800 */
[----:B------:R-:W-:Y:S02]  /*4ef0*/  HMMA.16816.F32 R96, R168, R198, R96 ;  /* 0x000000c6a860723c */ /* 0x000fe40000001860 */
[----:B------:R-:W-:Y:S01]  /*4f00*/  IMAD.WIDE.U32 R20, R6, -0x326172a9, RZ ;  /* 0xcd9e8d5706147825 */ /* 0x000fe200078e00ff */
[----:B------:R-:W-:-:S02]  /*4f10*/  LOP3.LUT R6, R4, 0xffff, RZ, 0xc0, !PT ;  /* 0x0000ffff04067812 */ /* 0x000fc400078ec0ff */
[----:B------:R-:W-:Y:S02]  /*4f20*/  LOP3.LUT R8, R4, 0xff, RZ, 0xc0, !PT ;  /* 0x000000ff04087812 */ /* 0x000fe400078ec0ff */
[----:B------:R-:W-:Y:S01]  /*4f30*/  LOP3.LUT R0, R5, UR17, R20, 0x96, !PT ;  /* 0x0000001105007c12 */ /* 0x000fe2000f8e9614 */
[--C-:B------:R-:W-:Y:S01]  /*4f40*/  FFMA.FTZ R5, R62, c[0x0][0x23c], -R3.reuse ;  /* 0x00008f003e057a23 */ /* 0x100fe20000010803 */
[----:B------:R-:W-:Y:S01]  /*4f50*/  SHF.R.U32.HI R6, RZ, 0x8, R6 ;  /* 0x00000008ff067819 */ /* 0x000fe20000011606 */
[----:B------:R-:W-:Y:S01]  /*4f60*/  MUFU.EX2 R251, R17 ;  /* 0x0000001100fb7308 */ /* 0x000fe20000000800 */
[----:B------:R-:W-:Y:S01]  /*4f70*/  SHF.R.U32.HI R13, RZ, 0x18, R4 ;  /* 0x00000018ff0d7819 */ /* 0x000fe20000011604 */
[----:B------:R-:W-:Y:S01]  /*4f80*/  HMMA.16816.F32 R108, R168, R190, R108 ;  /* 0x000000bea86c723c */ /* 0x000fe2000000186c */
[----:B------:R-:W-:Y:S01]  /*4f90*/  PRMT R14, R8, 0x5410, R6 ;  /* 0x00005410080e7816 */ /* 0x000fe20000000006 */
[----:B-1----:R-:W-:Y:S01]  /*4fa0*/  FFMA.FTZ R7, R63, c[0x0][0x23c], -R3 ;  /* 0x00008f003f077a23 */ /* 0x002fe20000010803 */
[----:B------:R-:W-:-:S03]  /*4fb0*/  LOP3.LUT R8, R0, 0xff, RZ, 0xc0, !PT ;  /* 0x000000ff00087812 */ /* 0x000fc600078ec0ff */
[----:B------:R-:W-:Y:S02]  /*4fc0*/  MUFU.EX2 R32, R5 ;  /* 0x0000000500207308 */ /* 0x000fe40000000800 */
[C---:B------:R-:W-:Y:S06]  /*4fd0*/  HMMA.16816.F32 R120, R168.reuse, R194, R120 ;  /* 0x000000c2a878723c */ /* 0x040fec0000001878 */
[----:B------:R1:W2:Y:S02]  /*4fe0*/  MUFU.EX2 R33, R7 ;  /* 0x0000000700217308 */ /* 0x0002a40000000800 */
[----:B------:R-:W-:Y:S01]  /*4ff0*/  HMMA.16816.F32 R168, R168, R30, R24 ;  /* 0x0000001ea8a8723c */ /* 0x000fe20000001818 */
[----:B-1----:R-:W-:-:S02]  /*5000*/  SHF.R.U32.HI R7, RZ, 0x10, R4 ;  /* 0x00000010ff077819 */ /* 0x002fc40000011604 */
[----:B------:R-:W-:Y:S02]  /*5010*/  LOP3.LUT R4, R0, 0xffff, RZ, 0xc0, !PT ;  /* 0x0000ffff00047812 */ /* 0x000fe400078ec0ff */
[----:B------:R-:W-:Y:S01]  /*5020*/  LOP3.LUT R5, R7, 0xff, RZ, 0xc0, !PT ;  /* 0x000000ff07057812 */ /* 0x000fe200078ec0ff */
[----:B------:R-:W-:Y:S01]  /*5030*/  FFMA.FTZ R7, R124, c[0x0][0x23c], -R3 ;  /* 0x00008f007c077a23 */ /* 0x000fe20000010803 */
[----:B------:R-:W-:Y:S02]  /*5040*/  SHF.R.U32.HI R6, RZ, 0x8, R4 ;  /* 0x00000008ff067819 */ /* 0x000fe40000011604 */
[----:B------:R-:W-:Y:S01]  /*5050*/  SHF.R.U32.HI R4, RZ, 0x10, R0 ;  /* 0x00000010ff047819 */ /* 0x000fe20000011600 */
[----:B------:R1:W4:Y:S01]  /*5060*/  MUFU.EX2 R23, R7 ;  /* 0x0000000700177308 */ /* 0x0003220000000800 */
[----:B------:R-:W-:Y:S02]  /*5070*/  PRMT R13, R5, 0x5410, R13 ;  /* 0x00005410050d7816 */ /* 0x000fe4000000000d */
[----:B------:R-:W-:-:S02]  /*5080*/  PRMT R15, R8, 0x5410, R6 ;  /* 0x00005410080f7816 */ /* 0x000fc40000000006 */
[----:B------:R-:W-:Y:S01]  /*5090*/  SHF.R.U32.HI R8, RZ, 0x18, R0 ;  /* 0x00000018ff087819 */ /* 0x000fe20000011600 */
[--C-:B------:R-:W-:Y:S01]  /*50a0*/  HSET2.LE.AND R0, R14, R45.reuse, PT ;  /* 0x0000002d0e007233 */ /* 0x100fe20003803000 */
[----:B------:R-:W-:Y:S02]  /*50b0*/  LOP3.LUT R5, R4, 0xff, RZ, 0xc0, !PT ;  /* 0x000000ff04057812 */ /* 0x000fe400078ec0ff */
[----:B---3--:R-:W-:Y:S02]  /*50c0*/  F2FP.PACK_AB R6, R137, R138 ;  /* 0x0000008a8906723e */ /* 0x008fe400000000ff */
[----:B------:R-:W-:Y:S02]  /*50d0*/  PRMT R5, R5, 0x5410, R8 ;  /* 0x0000541005057816 */ /* 0x000fe40000000008 */
[----:B--2---:R-:W-:Y:S02]  /*50e0*/  F2FP.PACK_AB R4, R32, R33 ;  /* 0x000000212004723e */ /* 0x004fe400000000ff */
[----:B------:R-:W-:Y:S01]  /*50f0*/  LOP3.LUT R6, R0, R6, RZ, 0xc0, !PT ;  /* 0x0000000600067212 */ /* 0x000fe200078ec0ff */
[--C-:B-1----:R-:W-:Y:S01]  /*5100*/  HSET2.LE.AND R7, R13, R45.reuse, PT ;  /* 0x0000002d0d077233 */ /* 0x102fe20003803000 */
[----:B----4-:R-:W-:Y:S01]  /*5110*/  F2FP.PACK_AB R8, R23, R34 ;  /* 0x000000221708723e */ /* 0x010fe200000000ff */
[--C-:B------:R-:W-:Y:S01]  /*5120*/  HSET2.LE.AND R0, R15, R45.reuse, PT ;  /* 0x0000002d0f007233 */ /* 0x100fe20003803000 */
[----:B------:R-:W-:Y:S01]  /*5130*/  FFMA.FTZ R13, R57, c[0x0][0x23c], -R3 ;  /* 0x00008f00390d7a23 */ /* 0x000fe20000010803 */
[----:B------:R-:W-:Y:S01]  /*5140*/  HSET2.LE.AND R5, R5, R45, PT ;  /* 0x0000002d05057233 */ /* 0x000fe20003803000 */
[----:B------:R-:W-:-:S02]  /*5150*/  LOP3.LUT R7, R7, R4, RZ, 0xc0, !PT ;  /* 0x0000000407077212 */ /* 0x000fc400078ec0ff */
[----:B------:R-:W-:Y:S01]  /*5160*/  F2FP.PACK_AB R4, R139, R224 ;  /* 0x000000e08b04723e */ /* 0x000fe200000000ff */
[----:B------:R1:W-:Y:S01]  /*5170*/  MUFU.EX2 R22, R13 ;  /* 0x0000000d00167308 */ /* 0x0003e20000000800 */
[----:B------:R-:W-:Y:S01]  /*5180*/  LOP3.LUT R5, R5, R8, RZ, 0xc0, !PT ;  /* 0x0000000805057212 */ /* 0x000fe200078ec0ff */
[----:B------:R-:W-:Y:S01]  /*5190*/  FFMA.FTZ R8, R58, c[0x0][0x23c], -R3 ;  /* 0x00008f003a087a23 */ /* 0x000fe20000010803 */
[----:B------:R-:W-:Y:S02]  /*51a0*/  LOP3.LUT R4, R0, R4, RZ, 0xc0, !PT ;  /* 0x0000000400047212 */ /* 0x000fe400078ec0ff */
[----:B------:R-:W-:-:S03]  /*51b0*/  LOP3.LUT R0, R21, UR8, R18, 0x96, !PT ;  /* 0x0000000815007c12 */ /* 0x000fc6000f8e9612 */
[----:B------:R2:W3:Y:S02]  /*51c0*/  MUFU.EX2 R21, R8 ;  /* 0x0000000800157308 */ /* 0x0004e40000000800 */
[----:B------:R-:W-:Y:S01]  /*51d0*/  IMAD.WIDE.U32 R14, R0, -0x2daee0ad, RZ ;  /* 0xd2511f53000e7825 */ /* 0x000fe200078e00ff */
[C---:B------:R-:W-:Y:S04]  /*51e0*/  HMMA.16816.F32 R40, R4.reuse, R76, RZ ;  /* 0x0000004c0428723c */ /* 0x040fe800000018ff */
[----:B------:R-:W-:Y:S02]  /*51f0*/  LOP3.LUT R0, R15, UR18, R16, 0x96, !PT ;  /* 0x000000120f007c12 */ /* 0x000fe4000f8e9610 */
[----:B-1----:R-:W-:Y:S02]  /*5200*/  SHF.R.U32.HI R13, RZ, 0x10, R14 ;  /* 0x00000010ff0d7819 */ /* 0x002fe4000001160e */
[----:B------:R-:W-:Y:S01]  /*5210*/  LOP3.LUT R19, R14, 0xff, RZ, 0xc0, !PT ;  /* 0x000000ff0e137812 */ /* 0x000fe200078ec0ff */
[----:B------:R-:W-:Y:S01]  /*5220*/  HMMA.16816.F32 R72, R4, R88, RZ ;  /* 0x000000580448723c */ /* 0x000fe200000018ff */
[----:B------:R-:W-:-:S02]  /*5230*/  LOP3.LUT R17, R13, 0xff, RZ, 0xc0, !PT ;  /* 0x000000ff0d117812 */ /* 0x000fc400078ec0ff */
[----:B------:R-:W-:Y:S01]  /*5240*/  SHF.R.U32.HI R18, RZ, 0x18, R14 ;  /* 0x00000018ff127819 */ /* 0x000fe2000001160e */
[--C-:B--2---:R-:W-:Y:S02]  /*5250*/  FFMA.FTZ R8, R56, c[0x0][0x23c], -R3.reuse ;  /* 0x00008f0038087a23 */ /* 0x104fe40000010803 */
[----:B------:R-:W-:Y:S02]  /*5260*/  FFMA.FTZ R3, R44, c[0x0][0x23c], -R3 ;  /* 0x00008f002c037a23 */ /* 0x000fe40000010803 */
[----:B------:R1:W-:Y:S01]  /*5270*/  MUFU.EX2 R20, R8 ;  /* 0x0000000800147308 */ /* 0x0003e20000000800 */
[C---:B------:R-:W-:Y:S07]  /*5280*/  HMMA.16816.F32 R56, R4.reuse, R92, RZ ;  /* 0x0000005c0438723c */ /* 0x040fee00000018ff */
[----:B------:R2:W4:Y:S01]  /*5290*/  MUFU.EX2 R250, R3 ;  /* 0x0000000300fa7308 */ /* 0x0005220000000800 */
[----:B------:R-:W-:Y:S01]  /*52a0*/  HMMA.16816.F32 R60, R4, R94, RZ ;  /* 0x0000005e043c723c */ /* 0x000fe200000018ff */
[----:B-1----:R-:W-:-:S07]  /*52b0*/  LOP3.LUT R8, R14, 0xffff, RZ, 0xc0, !PT ;  /* 0x0000ffff0e087812 */ /* 0x002fce00078ec0ff */
[C---:B------:R-:W-:Y:S01]  /*52c0*/  HMMA.16816.F32 R144, R4.reuse, R148, RZ ;  /* 0x000000940490723c */ /* 0x040fe200000018ff */
[----:B------:R-:W-:Y:S02]  /*52d0*/  SHF.R.U32.HI R14, RZ, 0x18, R0 ;  /* 0x00000018ff0e7819 */ /* 0x000fe40000011600 */
[----:B------:R-:W-:Y:S02]  /*52e0*/  SHF.R.U32.HI R16, RZ, 0x8, R8 ;  /* 0x00000008ff107819 */ /* 0x000fe40000011608 */
[----:B------:R-:W-:Y:S02]  /*52f0*/  SHF.R.U32.HI R8, RZ, 0x10, R0 ;  /* 0x00000010ff087819 */ /* 0x000fe40000011600 */
[C---:B--2---:R-:W-:Y:S01]  /*5300*/  LOP3.LUT R3, R0.reuse, 0xffff, RZ, 0xc0, !PT ;  /* 0x0000ffff00037812 */ /* 0x044fe200078ec0ff */
[----:B------:R-:W-:Y:S01]  /*5310*/  HMMA.16816.F32 R92, R4, R106, RZ ;  /* 0x0000006a045c723c */ /* 0x000fe200000018ff */
[----:B------:R-:W-:Y:S02]  /*5320*/  LOP3.LUT R15, R0, 0xff, RZ, 0xc0, !PT ;  /* 0x000000ff000f7812 */ /* 0x000fe400078ec0ff */
[----:B------:R-:W-:-:S02]  /*5330*/  SHF.R.U32.HI R13, RZ, 0x8, R3 ;  /* 0x00000008ff0d7819 */ /* 0x000fc40000011603 */
[----:B------:R-:W-:Y:S02]  /*5340*/  LOP3.LUT R3, R8, 0xff, RZ, 0xc0, !PT ;  /* 0x000000ff08037812 */ /* 0x000fe400078ec0ff */
[----:B------:R-:W-:Y:S01]  /*5350*/  PRMT R0, R19, 0x5410, R16 ;  /* 0x0000541013007816 */ /* 0x000fe20000000010 */
[C---:B------:R-:W-:Y:S01]  /*5360*/  HMMA.16816.F32 R160, R4.reuse, R116, RZ ;  /* 0x0000007404a0723c */ /* 0x040fe200000018ff */
[----:B------:R-:W-:Y:S02]  /*5370*/  PRMT R3, R3, 0x5410, R14 ;  /* 0x0000541003037816 */ /* 0x000fe4000000000e */
[----:B------:R-:W-:Y:S01]  /*5380*/  PRMT R8, R17, 0x5410, R18 ;  /* 0x0000541011087816 */ /* 0x000fe20000000012 */
[--C-:B------:R-:W-:Y:S01]  /*5390*/  HSET2.LE.AND R0, R0, R45.reuse, PT ;  /* 0x0000002d00007233 */ /* 0x100fe20003803000 */
[----:B------:R-:W-:Y:S01]  /*53a0*/  PRMT R13, R15, 0x5410, R13 ;  /* 0x000054100f0d7816 */ /* 0x000fe2000000000d */
[--C-:B------:R-:W-:Y:S01]  /*53b0*/  HSET2.LE.AND R16, R3, R45.reuse, PT ;  /* 0x0000002d03107233 */ /* 0x100fe20003803000 */
[----:B------:R-:W-:Y:S01]  /*53c0*/  F2FP.PACK_AB R3, R251, R35 ;  /* 0x00000023fb03723e */ /* 0x000fe200000000ff */
[--C-:B------:R-:W-:Y:S01]  /*53d0*/  HSET2.LE.AND R8, R8, R45.reuse, PT ;  /* 0x0000002d08087233 */ /* 0x100fe20003803000 */
[----:B---3--:R-:W-:Y:S01]  /*53e0*/  F2FP.PACK_AB R17, R21, R22 ;  /* 0x000000161511723e */ /* 0x008fe200000000ff */
[----:B------:R-:W-:Y:S01]  /*53f0*/  HSET2.LE.AND R14, R13, R45, PT ;  /* 0x0000002d0d0e7233 */ /* 0x000fe20003803000 */
[----:B------:R-:W-:Y:S01]  /*5400*/  LOP3.LUT R130, R0, R3, RZ, 0xc0, !PT ;  /* 0x0000000300827212 */ /* 0x000fe200078ec0ff */
[C---:B------:R-:W-:Y:S01]  /*5410*/  HMMA.16816.F32 R44, R4.reuse, R78, RZ ;  /* 0x0000004e042c723c */ /* 0x040fe200000018ff */
[----:B------:R-:W-:Y:S01]  /*5420*/  LOP3.LUT R129, R16, R17, RZ, 0xc0, !PT ;  /* 0x0000001110817212 */ /* 0x000fe200078ec0ff */
[----:B------:R-:W-:Y:S01]  /*5430*/  FADD.FTZ R0, R242, R235 ;  /* 0x000000ebf2007221 */ /* 0x000fe20000010000 */
[----:B----4-:R-:W-:Y:S01]  /*5440*/  F2FP.PACK_AB R13, R250, R20 ;  /* 0x00000014fa0d723e */ /* 0x010fe200000000ff */
[----:B------:R-:W-:Y:S01]  /*5450*/  FADD.FTZ R3, R234, R233 ;  /* 0x000000e9ea037221 */ /* 0x000fe20000010000 */
[----:B------:R-:W-:Y:S01]  /*5460*/  F2FP.PACK_AB R15, R132, R133 ;  /* 0x00000085840f723e */ /* 0x000fe200000000ff */
[----:B------:R-:W-:Y:S01]  /*5470*/  FADD.FTZ R0, R241, R0 ;  /* 0x00000000f1007221 */ /* 0x000fe20000010000 */
[----:B------:R-:W-:Y:S01]  /*5480*/  LOP3.LUT R131, R8, R13, RZ, 0xc0, !PT ;  /* 0x0000000d08837212 */ /* 0x000fe200078ec0ff */
[----:B------:R-:W-:Y:S01]  /*5490*/  HMMA.16816.F32 R76, R4, R90, RZ ;  /* 0x0000005a044c723c */ /* 0x000fe200000018ff */
[----:B------:R-:W-:Y:S01]  /*54a0*/  FADD.FTZ R3, R232, R3 ;  /* 0x00000003e8037221 */ /* 0x000fe20000010000 */
[----:B------:R-:W-:Y:S01]  /*54b0*/  LOP3.LUT R128, R14, R15, RZ, 0xc0, !PT ;  /* 0x0000000f0e807212 */ /* 0x000fe200078ec0ff */
[----:B------:R-:W-:-:S02]  /*54c0*/  FADD.FTZ R0, R240, R0 ;  /* 0x00000000f0007221 */ /* 0x000fc40000010000 */
[----:B------:R-:W-:-:S03]  /*54d0*/  FADD.FTZ R3, R231, R3 ;  /* 0x00000003e7037221 */ /* 0x000fc60000010000 */
[----:B------:R-:W-:Y:S01]  /*54e0*/  HMMA.16816.F32 R88, R4, R104, RZ ;  /* 0x000000680458723c */ /* 0x000fe200000018ff */
[----:B------:R-:W-:-:S04]  /*54f0*/  FADD.FTZ R3, R226, R3 ;  /* 0x00000003e2037221 */ /* 0x000fc80000010000 */
[----:B------:R-:W-:-:S03]  /*5500*/  FADD.FTZ R3, R225, R3 ;  /* 0x00000003e1037221 */ /* 0x000fc60000010000 */
        /* <DEDUP_REMOVED lines=52> */
[----:B------:R-:W1:Y:S01]  /*5850*/  S2R R13, SR_TID.X ;  /* 0x00000000000d7919 */ /* 0x000e620000002100 */
[----:B------:R-:W-:Y:S02]  /*5860*/  UISETP.GE.AND UP0, UPT, UR27, 0x3, UPT ;  /* 0x000000031b00788c */ /* 0x000fe4000bf06270 */
[----:B------:R-:W-:Y:S01]  /*5870*/  UIMAD UR6, UR7, UR23, UR6 ;  /* 0x00000017070672a4 */ /* 0x000fe2000f8e0206 */
[----:B-1----:R-:W-:-:S05]  /*5880*/  IMAD.SHL.U32 R13, R13, 0x2, RZ ;  /* 0x000000020d0d7824 */ /* 0x002fca00078e00ff */
[----:B------:R-:W-:Y:S02]  /*5890*/  LOP3.LUT R13, R13, 0x6, RZ, 0xc0, !PT ;  /* 0x000000060d0d7812 */ /* 0x000fe400078ec0ff */
        /* <DEDUP_REMOVED lines=31> */
[C---:B------:R-:W-:Y:S02]  /*5a90*/  ISETP.GE.AND P4, PT, R3.reuse, R9, PT ;  /* 0x000000090300720c */ /* 0x040fe40003f86270 */
[----:B------:R-:W-:Y:S01]  /*5aa0*/  @P2 STS.128 [R219+0xb800], RZ ;  /* 0x00b800ffdb002388 */ /* 0x000fe20000000c00 */
[C---:B------:R-:W-:Y:S02]  /*5ab0*/  ISETP.GE.AND P1, PT, R3.reuse, R10, PT ;  /* 0x0000000a0300720c */ /* 0x040fe40003f26270 */
[C---:B------:R-:W-:Y:S01]  /*5ac0*/  ISETP.GE.AND P0, PT, R3.reuse, R12, PT ;  /* 0x0000000c0300720c */ /* 0x040fe20003f06270 */
[----:B------:R-:W-:Y:S01]  /*5ad0*/  @!PT LDS RZ, [RZ] ;  /* 0x00000000fffff984 */ /* 0x000fe20000000800 */
[----:B------:R-:W-:Y:S01]  /*5ae0*/  @!PT LDS RZ, [RZ] ;  /* 0x00000000fffff984 */ /* 0x000fe20000000800 */
[----:B------:R-:W-:Y:S01]  /*5af0*/  @!PT LDS RZ, [RZ] ;  /* 0x00000000fffff984 */ /* 0x000fe20000000800 */
[----:B------:R3:W-:Y:S01]  /*5b00*/  @!P2 LDGSTS.E.BYPASS.LTC128B.128 [R219+0xb800], [R6.64+0x80] ;  /* 0x0b80008006dbafae */ /* 0x0007e2000b901d5c */
[----:B------:R-:W-:-:S03]  /*5b10*/  ISETP.GE.AND P6, PT, R3, R11, PT ;  /* 0x0000000b0300720c */ /* 0x000fc60003fc6270 */
        /* <DEDUP_REMOVED lines=14> */
[C---:B---3--:R-:W-:Y:S08]  /*5c00*/  HMMA.16816.F32 R192, R4.reuse, R176, R188 ;  /* 0x000000b004c0723c */ /* 0x048ff000000018bc */
[C---:B------:R-:W-:Y:S08]  /*5c10*/  HMMA.16816.F32 R188, R4.reuse, R172, R180 ;  /* 0x000000ac04bc723c */ /* 0x040ff000000018b4 */
[C---:B------:R-:W-:Y:S08]  /*5c20*/  HMMA.16816.F32 R184, R4.reuse, R178, R184 ;  /* 0x000000b204b8723c */ /* 0x040ff000000018b8 */
[----:B------:R-:W-:Y:S01]  /*5c30*/  HMMA.16816.F32 R180, R4, R174, R32 ;  /* 0x000000ae04b4723c */ /* 0x000fe20000001820 */
[----:B------:R-:W-:Y:S04]  /*5c40*/  LDSM.16.M88.4 R4, [R214+0x2000] ;  /* 0x00200000d604783b */ /* 0x000fe80000000200 */
[----:B------:R-:W3:Y:S03]  /*5c50*/  LDSM.16.M88.4 R32, [R213+0x8800] ;  /* 0x00880000d520783b */ /* 0x000ee60000000200 */
[C---:B------:R-:W-:Y:S08]  /*5c60*/  HMMA.16816.F32 R224, R20.reuse, R30, RZ ;  /* 0x0000001e14e0723c */ /* 0x040ff000000018ff */
[C---:B------:R-:W-:Y:S08]  /*5c70*/  HMMA.16816.F32 R200, R20.reuse, R24, RZ ;  /* 0x0000001814c8723c */ /* 0x040ff000000018ff */
[----:B------:R-:W-:Y:S01]  /*5c80*/  HMMA.16816.F32 R196, R20, R26, RZ ;  /* 0x0000001a14c4723c */ /* 0x000fe200000018ff */
[----:B------:R-:W4:Y:S04]  /*5c90*/  LDSM.16.M88.4 R24, [R213+0x8000] ;  /* 0x00800000d518783b */ /* 0x000f280000000200 */
[----:B------:R-:W5:Y:S03]  /*5ca0*/  LDSM.16.M88.4 R20, [R214] ;  /* 0x00000000d614783b */ /* 0x000f660000000200 */
[C---:B-1----:R-:W-:Y:S08]  /*5cb0*/  HMMA.16816.F32 R28, R16.reuse, R176, R220 ;  /* 0x000000b0101c723c */ /* 0x042ff000000018dc */
[C---:B------:R-:W-:Y:S08]  /*5cc0*/  HMMA.16816.F32 R176, R16.reuse, R178, R224 ;  /* 0x000000b210b0723c */ /* 0x040ff000000018e0 */
[C---:B------:R-:W-:Y:S08]  /*5cd0*/  HMMA.16816.F32 R228, R16.reuse, R172, R200 ;  /* 0x000000ac10e4723c */ /* 0x040ff000000018c8 */
[----:B------:R-:W-:Y:S01]  /*5ce0*/  HMMA.16816.F32 R220, R16, R174, R196 ;  /* 0x000000ae10dc723c */ /* 0x000fe200000018c4 */
[----:B------:R-:W-:Y:S04]  /*5cf0*/  LDSM.16.M88.4 R172, [R211+0x800] ;  /* 0x00080000d3ac783b */ /* 0x000fe80000000200 */
[----:B------:R-:W-:Y:S03]  /*5d00*/  LDSM.16.M88.4 R16, [R212] ;  /* 0x00000000d410783b */ /* 0x000fe60000000200 */
[C---:B---3--:R-:W-:Y:S08]  /*5d10*/  HMMA.16816.F32 R200, R4.reuse, R32, R188 ;  /* 0x0000002004c8723c */ /* 0x048ff000000018bc */
[C---:B----4-:R-:W-:Y:S08]  /*5d20*/  HMMA.16816.F32 R192, R4.reuse, R24, R192 ;  /* 0x0000001804c0723c */ /* 0x050ff000000018c0 */
[C---:B------:R-:W-:Y:S08]  /*5d30*/  HMMA.16816.F32 R196, R4.reuse, R26, R184 ;  /* 0x0000001a04c4723c */ /* 0x040ff000000018b8 */
[----:B------:R-:W-:Y:S01]  /*5d40*/  HMMA.16816.F32 R180, R4, R34, R180 ;  /* 0x0000002204b4723c */ /* 0x000fe200000018b4 */
[----:B------:R-:W1:Y:S07]  /*5d50*/  LDSM.16.M88.4 R4, [R212+0x2000] ;  /* 0x00200000d404783b */ /* 0x000e6e0000000200 */
[C---:B-----5:R-:W-:Y:S01]  /*5d60*/  HMMA.16816.F32 R188, R20.reuse, R24, R28 ;  /* 0x0000001814bc723c */ /* 0x060fe2000000181c */
[----:B------:R-:W3:Y:S07]  /*5d70*/  LDSM.16.M88.4 R28, [R211] ;  /* 0x00000000d31c783b */ /* 0x000eee0000000200 */
[C---:B------:R-:W-:Y:S08]  /*5d80*/  HMMA.16816.F32 R184, R20.reuse, R26, R176 ;  /* 0x0000001a14b8723c */ /* 0x040ff000000018b0 */
[C---:B------:R-:W-:Y:S08]  /*5d90*/  HMMA.16816.F32 R24, R20.reuse, R32, R228 ;  /* 0x000000201418723c */ /* 0x040ff000000018e4 */
[----:B------:R-:W-:Y:S01]  /*5da0*/  HMMA.16816.F32 R176, R20, R34, R220 ;  /* 0x0000002214b0723c */ /* 0x000fe200000018dc */
[----:B------:R-:W-:Y:S04]  /*5db0*/  LDSM.16.M88.4 R20, [R206+0x6000] ;  /* 0x00600000ce14783b */ /* 0x000fe80000000200 */
[----:B------:R-:W4:Y:S03]  /*5dc0*/  LDSM.16.M88.4 R32, [R204+0x9000] ;  /* 0x00900000cc20783b */ /* 0x000f260000000200 */
[C---:B-1----:R-:W-:Y:S08]  /*5dd0*/  HMMA.16816.F32 R228, R4.reuse, R172, R200 ;  /* 0x000000ac04e4723c */ /* 0x042ff000000018c8 */
[----:B---3--:R-:W-:Y:S08]  /*5de0*/  HMMA.16816.F32 R232, R4, R30, R196 ;  /* 0x0000001e04e8723c */ /* 0x008ff000000018c4 */
[----:B------:R-:W-:Y:S01]  /*5df0*/  HMMA.16816.F32 R196, R16, R172, R24 ;  /* 0x000000ac10c4723c */ /* 0x000fe20000001818 */
[----:B------:R-:W1:Y:S07]  /*5e00*/  LDSM.16.M88.4 R24, [R204+0x9800] ;  /* 0x00980000cc18783b */ /* 0x000e6e0000000200 */
[C---:B------:R-:W-:Y:S08]  /*5e10*/  HMMA.16816.F32 R192, R4.reuse, R28, R192 ;  /* 0x0000001c04c0723c */ /* 0x040ff000000018c0 */
[----:B------:R-:W-:Y:S01]  /*5e20*/  HMMA.16816.F32 R224, R4, R174, R180 ;  /* 0x000000ae04e0723c */ /* 0x000fe200000018b4 */
[----:B------:R-:W-:Y:S07]  /*5e30*/  LDSM.16.M88.4 R4, [R208+0x6000] ;  /* 0x00600000d004783b */ /* 0x000fee0000000200 */
[C---:B------:R-:W-:Y:S08]  /*5e40*/  HMMA.16816.F32 R220, R16.reuse, R28, R188 ;  /* 0x0000001c10dc723c */ /* 0x040ff000000018bc */
[C---:B------:R-:W-:Y:S08]  /*5e50*/  HMMA.16816.F32 R200, R16.reuse, R30, R184 ;  /* 0x0000001e10c8723c */ /* 0x040ff000000018b8 */
[----:B------:R-:W-:Y:S01]  /*5e60*/  HMMA.16816.F32 R180, R16, R174, R176 ;  /* 0x000000ae10b4723c */ /* 0x000fe200000018b0 */
[----:B------:R-:W3:Y:S04]  /*5e70*/  LDSM.16.M88.4 R16, [R206+0x4000] ;  /* 0x00400000ce10783b */ /* 0x000ee80000000200 */
[----:B------:R-:W5:Y:S03]  /*5e80*/  LDSM.16.M88.4 R176, [R217] ;  /* 0x00000000d9b0783b */ /* 0x000f660000000200 */
[C---:B----4-:R-:W-:Y:S01]  /*5e90*/  HMMA.16816.F32 R192, R20.reuse, R32, R192 ;  /* 0x0000002014c0723c */ /* 0x050fe200000018c0 */
[----:B------:R-:W4:Y:S07]  /*5ea0*/  LDSM.16.M88.4 R172, [R216] ;  /* 0x00000000d8ac783b */ /* 0x000f2e0000000200 */
[C---:B------:R-:W-:Y:S08]  /*5eb0*/  HMMA.16816.F32 R188, R20.reuse, R34, R232 ;  /* 0x0000002214bc723c */ /* 0x040ff000000018e8 */
[C---:B-1----:R-:W-:Y:S08]  /*5ec0*/  HMMA.16816.F32 R184, R20.reuse, R24, R228 ;  /* 0x0000001814b8723c */ /* 0x042ff000000018e4 */
[----:B------:R-:W-:Y:S01]  /*5ed0*/  HMMA.16816.F32 R28, R20, R26, R224 ;  /* 0x0000001a141c723c */ /* 0x000fe200000018e0 */
[----:B------:R-:W1:Y:S07]  /*5ee0*/  LDSM.16.M88.4 R20, [R208+0x4000] ;  /* 0x00400000d014783b */ /* 0x000e6e0000000200 */
[C---:B---3--:R-:W-:Y:S08]  /*5ef0*/  HMMA.16816.F32 R228, R16.reuse, R32, R220 ;  /* 0x0000002010e4723c */ /* 0x048ff000000018dc */
[C---:B------:R-:W-:Y:S01]  /*5f00*/  HMMA.16816.F32 R224, R16.reuse, R34, R200 ;  /* 0x0000002210e0723c */ /* 0x040fe200000018c8 */
[----:B------:R-:W-:Y:S07]  /*5f10*/  LDSM.16.M88.4 R32, [R213+0x9800] ;  /* 0x00980000d520783b */ /* 0x000fee0000000200 */
[C---:B------:R-:W-:Y:S08]  /*5f20*/  HMMA.16816.F32 R220, R16.reuse, R24, R196 ;  /* 0x0000001810dc723c */ /* 0x040ff000000018c4 */
[----:B------:R-:W-:Y:S01]  /*5f30*/  HMMA.16816.F32 R200, R16, R26, R180 ;  /* 0x0000001a10c8723c */ /* 0x000fe200000018b4 */
[----:B------:R-:W-:Y:S07]  /*5f40*/  LDSM.16.M88.4 R16, [R214+0x4000] ;  /* 0x00400000d610783b */ /* 0x000fee0000000200 */
[C---:B-----5:R-:W-:Y:S08]  /*5f50*/  HMMA.16816.F32 R196, R4.reuse, R176, R192 ;  /* 0x000000b004c4723c */ /* 0x060ff000000018c0 */
[C---:B------:R-:W-:Y:S08]  /*5f60*/  HMMA.16816.F32 R192, R4.reuse, R178, R188 ;  /* 0x000000b204c0723c */ /* 0x040ff000000018bc */
[C---:B----4-:R-:W-:Y:S08]  /*5f70*/  HMMA.16816.F32 R184, R4.reuse, R172, R184 ;  /* 0x000000ac04b8723c */ /* 0x050ff000000018b8 */
[----:B------:R-:W-:Y:S01]  /*5f80*/  HMMA.16816.F32 R24, R4, R174, R28 ;  /* 0x000000ae0418723c */ /* 0x000fe2000000181c */
[----:B------:R-:W3:Y:S04]  /*5f90*/  LDSM.16.M88.4 R4, [R214+0x6000] ;  /* 0x00600000d604783b */ /* 0x000ee80000000200 */
[----:B------:R-:W4:Y:S03]  /*5fa0*/  LDSM.16.M88.4 R28, [R213+0x9000] ;  /* 0x00900000d51c783b */ /* 0x000f260000000200 */
[C---:B-1----:R-:W-:Y:S08]  /*5fb0*/  HMMA.16816.F32 R180, R20.reuse, R176, R228 ;  /* 0x000000b014b4723c */ /* 0x042ff000000018e4 */
[C---:B------:R-:W-:Y:S08]  /*5fc0*/  HMMA.16816.F32 R176, R20.reuse, R178, R224 ;  /* 0x000000b214b0723c */ /* 0x040ff000000018e0 */
[C---:B------:R-:W-:Y:S08]  /*5fd0*/  HMMA.16816.F32 R188, R20.reuse, R174, R200 ;  /* 0x000000ae14bc723c */ /* 0x040ff000000018c8 */
[----:B------:R-:W-:Y:S01]  /*5fe0*/  HMMA.16816.F32 R220, R20, R172, R220 ;  /* 0x000000ac14dc723c */ /* 0x000fe200000018dc */
[----:B------:R-:W-:Y:S07]  /*5ff0*/  LDSM.16.M88.4 R20, [R212+0x6000] ;  /* 0x00600000d414783b */ /* 0x000fee0000000200 */
[C---:B---3--:R-:W-:Y:S08]  /*6000*/  HMMA.16816.F32 R200, R4.reuse, R32, R184 ;  /* 0x0000002004c8723c */ /* 0x048ff000000018b8 */
[C---:B----4-:R-:W-:Y:S08]  /*6010*/  HMMA.16816.F32 R196, R4.reuse, R28, R196 ;  /* 0x0000001c04c4723c */ /* 0x050ff000000018c4 */
[C---:B------:R-:W-:Y:S08]  /*6020*/  HMMA.16816.F32 R192, R4.reuse, R30, R192 ;  /* 0x0000001e04c0723c */ /* 0x040ff000000018c0 */
[----:B------:R-:W-:Y:S01]  /*6030*/  HMMA.16816.F32 R224, R4, R34, R24 ;  /* 0x0000002204e0723c */ /* 0x000fe20000001818 */
[----:B------:R-:W1:Y:S04]  /*6040*/  LDSM.16.M88.4 R4, [R211+0x1000] ;  /* 0x00100000d304783b */ /* 0x000e680000000200 */
[----:B------:R-:W3:Y:S03]  /*6050*/  LDSM.16.M88.4 R24, [R212+0x4000] ;  /* 0x00400000d418783b */ /* 0x000ee60000000200 */
[C---:B------:R-:W-:Y:S08]  /*6060*/  HMMA.16816.F32 R172, R16.reuse, R28, R180 ;  /* 0x0000001c10ac723c */ /* 0x040ff000000018b4 */
[C---:B------:R-:W-:Y:S08]  /*6070*/  HMMA.16816.F32 R28, R16.reuse, R30, R176 ;  /* 0x0000001e101c723c */ /* 0x040ff000000018b0 */
[C---:B------:R-:W-:Y:S08]  /*6080*/  HMMA.16816.F32 R176, R16.reuse, R32, R220 ;  /* 0x0000002010b0723c */ /* 0x040ff000000018dc */
[----:B------:R-:W-:Y:S01]  /*6090*/  HMMA.16816.F32 R188, R16, R34, R188 ;  /* 0x0000002210bc723c */ /* 0x000fe200000018bc */
[----:B------:R-:W4:Y:S01]  /*60a0*/  LDSM.16.M88.4 R16, [R211+0x1800] ;  /* 0x00180000d310783b */ /* 0x000f220000000200 */
[----:B------:R-:W-:-:S06]  /*60b0*/  DEPBAR.LE SB0, 0x0 ;  /* 0x000080000000791a */ /* 0x000fcc0000000000 */
[-C--:B-1----:R-:W-:Y:S08]  /*60c0*/  HMMA.16816.F32 R184, R20, R4.reuse, R196 ;  /* 0x0000000414b8723c */ /* 0x082ff000000018c4 */
[C---:B---3--:R-:W-:Y:S01]  /*60d0*/  HMMA.16816.F32 R180, R24.reuse, R4, R172 ;  /* 0x0000000418b4723c */ /* 0x048fe200000018ac */
[----:B------:R1:W3:Y:S06]  /*60e0*/  I2F R5, R3 ;  /* 0x0000000300057306 */ /* 0x0002ec0000201400 */
[----:B------:R-:W-:Y:S01]  /*60f0*/  IADD3 R4, R0, 0x8, RZ ;  /* 0x0000000800047810 */ /* 0x000fe20007ffe0ff */
[----:B------:R-:W-:Y:S01]  /*6100*/  HMMA.16816.F32 R28, R24, R6, R28 ;  /* 0x00000006181c723c */ /* 0x000fe2000000181c */
[----:B------:R-:W-:Y:S02]  /*6110*/  BAR.SYNC.DEFER_BLOCKING 0x0 ;  /* 0x0000000000007b1d */ /* 0x000fe40000010000 */
[----:B------:R-:W-:-:S05]  /*6120*/  ISETP.GE.AND P5, PT, R4, R9, PT ;  /* 0x000000090400720c */ /* 0x000fca0003fa6270 */
[----:B------:R-:W-:Y:S01]  /*6130*/  HMMA.16816.F32 R32, R20, R6, R192 ;  /* 0x000000061420723c */ /* 0x000fe200000018c0 */
[----:B------:R-:W5:Y:S01]  /*6140*/  I2F R7, R4 ;  /* 0x0000000400077306 */ /* 0x000f620000201400 */
[----:B-1----:R-:W-:-:S05]  /*6150*/  IADD3 R3, R0, 0x9, RZ ;  /* 0x0000000900037810 */ /* 0x002fca0007ffe0ff */
[C---:B---3--:R-:W-:Y:S01]  /*6160*/  FFMA.FTZ R6, R5.reuse, UR4, R185 ;  /* 0x0000000405067c23 */ /* 0x048fe200080100b9 */
[-C--:B----4-:R-:W-:Y:S01]  /*6170*/  HMMA.16816.F32 R176, R24, R16.reuse, R176 ;  /* 0x0000001018b0723c */ /* 0x090fe200000018b0 */
[C---:B------:R-:W-:Y:S02]  /*6180*/  FFMA.FTZ R13, R5.reuse, UR4, R181 ;  /* 0x00000004050d7c23 */ /* 0x040fe400080100b5 */
[----:B------:R-:W-:Y:S01]  /*6190*/  FFMA.FTZ R8, R5, UR4, R183 ;  /* 0x0000000405087c23 */ /* 0x000fe200080100b7 */
[----:B------:R-:W-:Y:S02]  /*61a0*/  FSEL R185, R6, -INF , !P0 ;  /* 0xff80000006b97808 */ /* 0x000fe40004000000 */
[----:B------:R-:W-:Y:S01]  /*61b0*/  FSEL R132, R13, -INF , !P4 ;  /* 0xff8000000d847808 */ /* 0x000fe20006000000 */
[----:B------:R-:W1:Y:S01]  /*61c0*/  I2F R6, R3 ;  /* 0x0000000300067306 */ /* 0x000e620000201400 */
[----:B------:R-:W-:Y:S01]  /*61d0*/  FSEL R138, R8, -INF , !P1 ;  /* 0xff800000088a7808 */ /* 0x000fe20004800000 */
[C---:B-----5:R-:W-:Y:S01]  /*61e0*/  FFMA.FTZ R13, R7.reuse, UR4, R28 ;  /* 0x00000004070d7c23 */ /* 0x060fe2000801001c */
[C---:B------:R-:W-:Y:S01]  /*61f0*/  ISETP.GE.AND P4, PT, R4.reuse, R10, PT ;  /* 0x0000000a0400720c */ /* 0x040fe20003f86270 */
[----:B------:R-:W-:Y:S01]  /*6200*/  FFMA.FTZ R8, R7, UR4, R30 ;  /* 0x0000000407087c23 */ /* 0x000fe2000801001e */
[C---:B------:R-:W-:Y:S01]  /*6210*/  ISETP.GE.AND P1, PT, R4.reuse, R12, PT ;  /* 0x0000000c0400720c */ /* 0x040fe20003f26270 */
[----:B------:R-:W-:Y:S01]  /*6220*/  HMMA.16816.F32 R172, R20, R16, R200 ;  /* 0x0000001014ac723c */ /* 0x000fe200000018c8 */
[----:B------:R-:W-:Y:S01]  /*6230*/  ISETP.GE.AND P0, PT, R4, R11, PT ;  /* 0x0000000b0400720c */ /* 0x000fe20003f06270 */
[----:B------:R-:W-:Y:S01]  /*6240*/  FFMA.FTZ R4, R5, UR4, R187 ;  /* 0x0000000405047c23 */ /* 0x000fe200080100bb */
[----:B------:R-:W-:-:S02]  /*6250*/  IADD3 R5, R0, 0x10, RZ ;  /* 0x0000001000057810 */ /* 0x000fc40007ffe0ff */
[----:B------:R-:W-:Y:S02]  /*6260*/  FSEL R30, R13, -INF , !P5 ;  /* 0xff8000000d1e7808 */ /* 0x000fe40006800000 */
[----:B------:R-:W-:Y:S01]  /*6270*/  FSEL R183, R4, -INF , !P6 ;  /* 0xff80000004b77808 */ /* 0x000fe20007000000 */
[----:B------:R-:W-:Y:S01]  /*6280*/  FFMA.FTZ R4, R7, UR4, R32 ;  /* 0x0000000407047c23 */ /* 0x000fe20008010020 */
[----:B------:R-:W-:Y:S01]  /*6290*/  FSEL R133, R8, -INF , !P4 ;  /* 0xff80000008857808 */ /* 0x000fe20006000000 */
[C---:B-1----:R-:W-:Y:S01]  /*62a0*/  FFMA.FTZ R13, R6.reuse, UR4, R29 ;  /* 0x00000004060d7c23 */ /* 0x042fe2000801001d */
[C---:B------:R-:W-:Y:S01]  /*62b0*/  ISETP.GE.AND P6, PT, R3.reuse, R9, PT ;  /* 0x000000090300720c */ /* 0x040fe20003fc6270 */
[----:B------:R-:W-:Y:S01]  /*62c0*/  FFMA.FTZ R8, R6, UR4, R31 ;  /* 0x0000000406087c23 */ /* 0x000fe2000801001f */
[----:B------:R-:W-:Y:S01]  /*62d0*/  FSEL R139, R4, -INF , !P1 ;  /* 0xff800000048b7808 */ /* 0x000fe20004800000 */
[----:B------:R-:W-:Y:S01]  /*62e0*/  HMMA.16816.F32 R20, R20, R18, R224 ;  /* 0x000000121414723c */ /* 0x000fe200000018e0 */
[----:B------:R-:W-:-:S02]  /*62f0*/  ISETP.GE.AND P5, PT, R3, R10, PT ;  /* 0x0000000a0300720c */ /* 0x000fc40003fa6270 */
[C---:B------:R-:W-:Y:S02]  /*6300*/  ISETP.GE.AND P4, PT, R3.reuse, R12, PT ;  /* 0x0000000c0300720c */ /* 0x040fe40003f86270 */
[----:B------:R-:W-:Y:S01]  /*6310*/  ISETP.GE.AND P1, PT, R3, R11, PT ;  /* 0x0000000b0300720c */ /* 0x000fe20003f26270 */
[----:B------:R-:W-:Y:S01]  /*6320*/  FFMA.FTZ R3, R7, UR4, R34 ;  /* 0x0000000407037c23 */ /* 0x000fe20008010022 */
[----:B------:R-:W-:Y:S01]  /*6330*/  IADD3 R4, R0, 0x11, RZ ;  /* 0x0000001100047810 */ /* 0x000fe20007ffe0ff */
[----:B------:R-:W1:Y:S01]  /*6340*/  I2F R7, R5 ;  /* 0x0000000500077306 */ /* 0x000e620000201400 */
[----:B------:R-:W-:Y:S01]  /*6350*/  FSEL R28, R13, -INF , !P6 ;  /* 0xff8000000d1c7808 */ /* 0x000fe20007000000 */
[----:B------:R-:W-:Y:S01]  /*6360*/  HMMA.16816.F32 R24, R24, R18, R188 ;  /* 0x000000121818723c */ /* 0x000fe200000018bc */
[----:B------:R-:W-:Y:S01]  /*6370*/  FSEL R181, R3, -INF , !P0 ;  /* 0xff80000003b57808 */ /* 0x000fe20004000000 */
[----:B------:R-:W-:Y:S01]  /*6380*/  FFMA.FTZ R3, R6, UR4, R33 ;  /* 0x0000000406037c23 */ /* 0x000fe20008010021 */
[----:B------:R-:W-:Y:S01]  /*6390*/  FSEL R29, R8, -INF , !P5 ;  /* 0xff800000081d7808 */ /* 0x000fe20006800000 */
[----:B------:R-:W-:Y:S01]  /*63a0*/  FFMA.FTZ R13, R6, UR4, R35 ;  /* 0x00000004060d7c23 */ /* 0x000fe20008010023 */
[----:B------:R-:W-:-:S02]  /*63b0*/  ISETP.GE.AND P0, PT, R5, R9, PT ;  /* 0x000000090500720c */ /* 0x000fc40003f06270 */
[----:B------:R-:W-:Y:S02]  /*63c0*/  FSEL R137, R3, -INF , !P4 ;  /* 0xff80000003897808 */ /* 0x000fe40006000000 */
[C---:B------:R-:W-:Y:S02]  /*63d0*/  ISETP.GE.AND P6, PT, R5.reuse, R10, PT ;  /* 0x0000000a0500720c */ /* 0x040fe40003fc6270 */
[C---:B------:R-:W-:Y:S02]  /*63e0*/  ISETP.GE.AND P5, PT, R5.reuse, R12, PT ;  /* 0x0000000c0500720c */ /* 0x040fe40003fa6270 */
[----:B------:R-:W-:Y:S01]  /*63f0*/  ISETP.GE.AND P4, PT, R5, R11, PT ;  /* 0x0000000b0500720c */ /* 0x000fe20003f86270 */
[C---:B-1----:R-:W-:Y:S01]  /*6400*/  FFMA.FTZ R6, R7.reuse, UR4, R178 ;  /* 0x0000000407067c23 */ /* 0x042fe200080100b2 */
[----:B------:R-:W2:Y:S01]  /*6410*/  I2F R5, R4 ;  /* 0x0000000400057306 */ /* 0x000ea20000201400 */
[----:B------:R-:W-:Y:S01]  /*6420*/  IADD3 R3, R0, 0x18, RZ ;  /* 0x0000001800037810 */ /* 0x000fe20007ffe0ff */
[----:B------:R-:W-:Y:S01]  /*6430*/  FFMA.FTZ R8, R7, UR4, R176 ;  /* 0x0000000407087c23 */ /* 0x000fe200080100b0 */
[----:B------:R-:W-:Y:S01]  /*6440*/  FSEL R34, R13, -INF , !P1 ;  /* 0xff8000000d227808 */ /* 0x000fe20004800000 */
[C---:B------:R-:W-:Y:S01]  /*6450*/  FFMA.FTZ R13, R7.reuse, UR4, R172 ;  /* 0x00000004070d7c23 */ /* 0x040fe200080100ac */
[----:B------:R-:W-:Y:S01]  /*6460*/  FSEL R192, R6, -INF , !P6 ;  /* 0xff80000006c07808 */ /* 0x000fe20007000000 */
[----:B------:R-:W-:Y:S01]  /*6470*/  FFMA.FTZ R7, R7, UR4, R174 ;  /* 0x0000000407077c23 */ /* 0x000fe200080100ae */
[----:B------:R-:W-:Y:S01]  /*6480*/  FSEL R191, R8, -INF , !P0 ;  /* 0xff80000008bf7808 */ /* 0x000fe20004000000 */
[----:B------:R-:W1:Y:S01]  /*6490*/  I2F R6, R3 ;  /* 0x0000000300067306 */ /* 0x000e620000201400 */
[----:B------:R-:W-:-:S02]  /*64a0*/  FSEL R197, R13, -INF , !P5 ;  /* 0xff8000000dc57808 */ /* 0x000fc40006800000 */
[CC--:B------:R-:W-:Y:S02]  /*64b0*/  ISETP.GE.AND P1, PT, R4.reuse, R9.reuse, PT ;  /* 0x000000090400720c */ /* 0x0c0fe40003f26270 */
[C---:B------:R-:W-:Y:S02]  /*64c0*/  ISETP.GE.AND P0, PT, R4.reuse, R10, PT ;  /* 0x0000000a0400720c */ /* 0x040fe40003f06270 */
[----:B------:R-:W-:Y:S01]  /*64d0*/  ISETP.GE.AND P6, PT, R4, R12, PT ;  /* 0x0000000c0400720c */ /* 0x000fe20003fc6270 */
[----:B--2---:R-:W-:Y:S01]  /*64e0*/  FFMA.FTZ R14, R5, UR4, R177 ;  /* 0x00000004050e7c23 */ /* 0x004fe200080100b1 */
[----:B------:R-:W-:Y:S01]  /*64f0*/  FSEL R198, R7, -INF , !P4 ;  /* 0xff80000007c67808 */ /* 0x000fe20006000000 */
[----:B------:R-:W-:Y:S01]  /*6500*/  FFMA.FTZ R13, R5, UR4, R179 ;  /* 0x00000004050d7c23 */ /* 0x000fe200080100b3 */
[----:B------:R-:W-:Y:S01]  /*6510*/  ISETP.GE.AND P4, PT, R3, R9, PT ;  /* 0x000000090300720c */ /* 0x000fe20003f86270 */
[C---:B------:R-:W-:Y:S01]  /*6520*/  FFMA.FTZ R8, R5.reuse, UR4, R173 ;  /* 0x0000000405087c23 */ /* 0x040fe200080100ad */
[----:B------:R-:W-:Y:S01]  /*6530*/  FSEL R188, R14, -INF , !P1 ;  /* 0xff8000000ebc7808 */ /* 0x000fe20004800000 */
[----:B------:R-:W-:Y:S01]  /*6540*/  FFMA.FTZ R15, R5, UR4, R175 ;  /* 0x00000004050f7c23 */ /* 0x000fe200080100af */
[----:B------:R-:W-:Y:S01]  /*6550*/  FSEL R190, R13, -INF , !P0 ;  /* 0xff8000000dbe7808 */ /* 0x000fe20004000000 */
[----:B-1----:R-:W-:Y:S01]  /*6560*/  FFMA.FTZ R7, R6, UR4, R24 ;  /* 0x0000000406077c23 */ /* 0x002fe20008010018 */
[----:B------:R-:W-:Y:S01]  /*6570*/  FSEL R195, R8, -INF , !P6 ;  /* 0xff80000008c37808 */ /* 0x000fe20007000000 */
[----:B------:R-:W-:Y:S01]  /*6580*/  FFMA.FTZ R5, R6, UR4, R26 ;  /* 0x0000000406057c23 */ /* 0x000fe2000801001a */
[----:B------:R-:W-:-:S02]  /*6590*/  ISETP.GE.AND P1, PT, R3, R10, PT ;  /* 0x0000000a0300720c */ /* 0x000fc40003f26270 */
[C---:B------:R-:W-:Y:S02]  /*65a0*/  ISETP.GE.AND P0, PT, R3.reuse, R12, PT ;  /* 0x0000000c0300720c */ /* 0x040fe40003f06270 */
[-C--:B------:R-:W-:Y:S01]  /*65b0*/  ISETP.GE.AND P6, PT, R3, R11.reuse, PT ;  /* 0x0000000b0300720c */ /* 0x080fe20003fc6270 */
[----:B------:R-:W-:Y:S01]  /*65c0*/  FFMA.FTZ R3, R6, UR4, R20 ;  /* 0x0000000406037c23 */ /* 0x000fe20008010014 */
[----:B------:R-:W-:Y:S01]  /*65d0*/  ISETP.GE.AND P5, PT, R4, R11, PT ;  /* 0x0000000b0400720c */ /* 0x000fe20003fa6270 */
[----:B------:R-:W-:Y:S01]  /*65e0*/  FFMA.FTZ R6, R6, UR4, R22 ;  /* 0x0000000406067c23 */ /* 0x000fe20008010016 */
[----:B------:R-:W-:Y:S01]  /*65f0*/  FSEL R187, R7, -INF , !P4 ;  /* 0xff80000007bb7808 */ /* 0x000fe20006000000 */
[----:B------:R-:W1:Y:S01]  /*6600*/  I2F R4, R0 ;  /* 0x0000000000047306 */ /* 0x000e620000201400 */
[----:B------:R-:W-:Y:S02]  /*6610*/  FSEL R196, R15, -INF , !P5 ;  /* 0xff8000000fc47808 */ /* 0x000fe40006800000 */
[----:B------:R-:W-:-:S02]  /*6620*/  FSEL R189, R5, -INF , !P1 ;  /* 0xff80000005bd7808 */ /* 0x000fc40004800000 */
[----:B------:R-:W-:Y:S02]  /*6630*/  FSEL R194, R3, -INF , !P0 ;  /* 0xff80000003c27808 */ /* 0x000fe40004000000 */
[C---:B------:R-:W-:Y:S02]  /*6640*/  ISETP.GE.AND P5, PT, R0.reuse, R9, PT ;  /* 0x000000090000720c */ /* 0x040fe40003fa6270 */
[C---:B------:R-:W-:Y:S02]  /*6650*/  ISETP.GE.AND P4, PT, R0.reuse, R10, PT ;  /* 0x0000000a0000720c */ /* 0x040fe40003f86270 */
[C---:B------:R-:W-:Y:S02]  /*6660*/  ISETP.GE.AND P1, PT, R0.reuse, R12, PT ;  /* 0x0000000c0000720c */ /* 0x040fe40003f26270 */
[----:B------:R-:W-:Y:S02]  /*6670*/  ISETP.GE.AND P0, PT, R0, R11, PT ;  /* 0x0000000b0000720c */ /* 0x000fe40003f06270 */
[----:B------:R-:W-:Y:S01]  /*6680*/  FSEL R193, R6, -INF , !P6 ;  /* 0xff80000006c17808 */ /* 0x000fe20007000000 */
[----:B-1----:R-:W-:Y:S01]  /*6690*/  FFMA.FTZ R14, R4, UR4, R186 ;  /* 0x00000004040e7c23 */ /* 0x002fe200080100ba */
[----:B------:R-:W-:Y:S01]  /*66a0*/  IADD3 R0, R0, 0x19, RZ ;  /* 0x0000001900007810 */ /* 0x000fe20007ffe0ff */
[----:B------:R-:W-:-:S02]  /*66b0*/  FFMA.FTZ R5, R4, UR4, R180 ;  /* 0x0000000404057c23 */ /* 0x000fc400080100b4 */
[C---:B------:R-:W-:Y:S01]  /*66c0*/  FFMA.FTZ R8, R4.reuse, UR4, R182 ;  /* 0x0000000404087c23 */ /* 0x040fe200080100b6 */
[----:B------:R-:W1:Y:S01]  /*66d0*/  I2F R3, R0 ;  /* 0x0000000000037306 */ /* 0x000e620000201400 */
[----:B------:R-:W-:Y:S01]  /*66e0*/  FFMA.FTZ R7, R4, UR4, R184 ;  /* 0x0000000404077c23 */ /* 0x000fe200080100b8 */
[----:B------:R-:W-:Y:S02]  /*66f0*/  FSEL R13, R5, -INF , !P5 ;  /* 0xff800000050d7808 */ /* 0x000fe40006800000 */
[----:B------:R-:W-:Y:S02]  /*6700*/  FSEL R19, R8, -INF , !P4 ;  /* 0xff80000008137808 */ /* 0x000fe40006000000 */
[----:B------:R-:W-:Y:S02]  /*6710*/  FSEL R26, R7, -INF , !P1 ;  /* 0xff800000071a7808 */ /* 0x000fe40004800000 */
[C---:B------:R-:W-:Y:S02]  /*6720*/  ISETP.GE.AND P6, PT, R0.reuse, R9, PT ;  /* 0x000000090000720c */ /* 0x040fe40003fc6270 */
[----:B------:R-:W-:-:S02]  /*6730*/  ISETP.GE.AND P5, PT, R0, R10, PT ;  /* 0x0000000a0000720c */ /* 0x000fc40003fa6270 */
[C---:B------:R-:W-:Y:S02]  /*6740*/  ISETP.GE.AND P4, PT, R0.reuse, R12, PT ;  /* 0x0000000c0000720c */ /* 0x040fe40003f86270 */
[----:B------:R-:W-:Y:S01]  /*6750*/  ISETP.GE.AND P1, PT, R0, R11, PT ;  /* 0x0000000b0000720c */ /* 0x000fe20003f26270 */
[C---:B-1----:R-:W-:Y:S01]  /*6760*/  FFMA.FTZ R4, R3.reuse, UR4, R27 ;  /* 0x0000000403047c23 */ /* 0x042fe2000801001b */
[----:B------:R-:W-:Y:S01]  /*6770*/  FSEL R27, R14, -INF , !P0 ;  /* 0xff8000000e1b7808 */ /* 0x000fe20004000000 */
[C---:B------:R-:W-:Y:S01]  /*6780*/  FFMA.FTZ R5, R3.reuse, UR4, R25 ;  /* 0x0000000403057c23 */ /* 0x040fe20008010019 */
[----:B------:R-:W-:Y:S01]  /*6790*/  PLOP3.LUT P0, PT, PT, PT, UP0, 0x80, 0x0 ;  /* 0x000000000000781c */ /* 0x000fe20003f0f008 */
[C---:B------:R-:W-:Y:S01]  /*67a0*/  FFMA.FTZ R0, R3.reuse, UR4, R21 ;  /* 0x0000000403007c23 */ /* 0x040fe20008010015 */
[----:B------:R-:W-:Y:S01]  /*67b0*/  FSEL R182, R4, -INF , !P5 ;  /* 0xff80000004b67808 */ /* 0x000fe20006800000 */
[----:B------:R-:W-:Y:S01]  /*67c0*/  FFMA.FTZ R3, R3, UR4, R23 ;  /* 0x0000000403037c23 */ /* 0x000fe20008010017 */
[----:B------:R-:W-:-:S02]  /*67d0*/  FSEL R180, R5, -INF , !P6 ;  /* 0xff80000005b47808 */ /* 0x000fc40007000000 */
[----:B------:R-:W-:Y:S02]  /*67e0*/  FSEL R184, R0, -INF , !P4 ;  /* 0xff80000000b87808 */ /* 0x000fe40006000000 */
[----:B------:R-:W-:-:S05]  /*67f0*/  FSEL R186, R3, -INF , !P1 ;  /* 0xff80000003ba7808 */ /* 0x000fca0004800000 */
[----:B------:R-:W-:Y:S05]  /*6800*/  @!P0 BRA `(.L_x_1010) ;  /* 0x0000030000008947 */ /* 0x000fea0003800000 */
[----:B------:R-:W2:Y:S04]  /*6810*/  LDL.64 R234, [R1+0x18] ;  /* 0x0000180001ea7983 */ /* 0x000ea80000100a00 */
[----:B------:R-:W3:Y:S01]  /*6820*/  LDL.64 R240, [R1+0x10] ;  /* 0x0000100001f07983 */ /* 0x000ee20000100a00 */
[----:B------:R-:W-:Y:S01]  /*6830*/  UIADD3 UR34, UR27, -0x3, URZ ;  /* 0xfffffffd1b227890 */ /* 0x000fe2000fffe03f */
[----:B------:R-:W-:Y:S01]  /*6840*/  BSSY B0, `(.L_x_1011) ;  /* 0x000002b000007945 */ /* 0x000fe20003800000 */
[----:B------:R-:W-:Y:S01]  /*6850*/  ULDC.64 UR6, c[0x0][0x198] ;  /* 0x0000660000067ab9 */ /* 0x000fe20000000a00 */
[----:B------:R1:W-:Y:S01]  /*6860*/  @P3 STS.128 [R219+0x8000], RZ ;  /* 0x008000ffdb003388 */ /* 0x0003e20000000c00 */
[----:B------:R-:W-:Y:S02]  /*6870*/  USHF.R.S32.HI UR33, URZ, 0x1f, UR34 ;  /* 0x0000001f3f217899 */ /* 0x000fe40008011422 */
[----:B------:R-:W-:-:S02]  /*6880*/  UIMAD.WIDE.U32 UR36, UR34, UR6, URZ ;  /* 0x00000006222472a5 */ /* 0x000fc4000f8e003f */
        /* <DEDUP_REMOVED lines=38> */
.L_x_1012:
[----:B------:R-:W-:Y:S05]  /*6af0*/  BSYNC B0 ;  /* 0x0000000000007941 */ /* 0x000fea0003800000 */
.L_x_1011:
[----:B------:R-:W0:Y:S02]  /*6b00*/  LDGDEPBAR ;  /* 0x00000000000079af */ /* 0x000e240000000000 */
.L_x_1010:
[----:B--2---:R-:W2:Y:S01]  /*6b10*/  LDL R5, [R1+0x2c] ;  /* 0x00002c0001057983 */ /* 0x004ea20000100800 */
[----:B------:R-:W-:Y:S01]  /*6b20*/  FMNMX.FTZ R0, R136, R13, !PT ;  /* 0x0000000d88007209 */ /* 0x000fe20007810000 */
[----:B-1----:R-:W-:-:S03]  /*6b30*/  IMAD R14, R243, -0x326172a9, RZ ;  /* 0xcd9e8d57f30e7824 */ /* 0x002fc600078e02ff */
        /* <DEDUP_REMOVED lines=13> */
[----:B------:R-:W-:-:S04]  /*6c10*/  FMNMX.FTZ R3, R190, R3, !PT ;  /* 0x00000003be037209 */ /* 0x000fc80007810000 */
[----:B------:R-:W-:-:S04]  /*6c20*/  FMNMX.FTZ R3, R189, R3, !PT ;  /* 0x00000003bd037209 */ /* 0x000fc80007810000 */
[----:B------:R-:W-:-:S05]  /*6c30*/  FMNMX.FTZ R3, R182, R3, !PT ;  /* 0x00000003b6037209 */ /* 0x000fca0007810000 */
[----:B------:R-:W-:Y:S01]  /*6c40*/  SHFL.BFLY PT, R20, R3, 0x2, 0x1f ;  /* 0x0c401f0003147f89 */ /* 0x000fe200000e0000 */
[----:B-1----:R-:W-:-:S05]  /*6c50*/  FMNMX.FTZ R0, R0, R15, !PT ;  /* 0x0000000f00007209 */ /* 0x002fca0007810000 */
[----:B------:R-:W1:Y:S02]  /*6c60*/  SHFL.BFLY PT, R21, R0, 0x1, 0x1f ;  /* 0x0c201f0000157f89 */ /* 0x000e6400000e0000 */
[----:B-1----:R-:W-:-:S04]  /*6c70*/  FMNMX.FTZ R227, R0, R21, !PT ;  /* 0x0000001500e37209 */ /* 0x002fc80007810000 */
[----:B------:R-:W-:Y:S02]  /*6c80*/  FSETP.NEU.FTZ.AND P6, PT, R227, -INF , PT ;  /* 0xff800000e300780b */ /* 0x000fe40003fdd000 */
[----:B--2---:R-:W-:Y:S02]  /*6c90*/  LOP3.LUT R6, R239, R5, RZ, 0x3c, !PT ;  /* 0x00000005ef067212 */ /* 0x004fe400078e3cff */
[----:B------:R-:W-:-:S03]  /*6ca0*/  MOV R5, UR31 ;  /* 0x0000001f00057c02 */ /* 0x000fc60008000f00 */
[----:B------:R-:W-:Y:S01]  /*6cb0*/  IMAD.WIDE.U32 R6, R6, -0x2daee0ad, RZ ;  /* 0xd2511f5306067825 */ /* 0x000fe200078e00ff */
[----:B------:R-:W-:-:S04]  /*6cc0*/  LOP3.LUT R5, R237, UR32, R5, 0x96, !PT ;  /* 0x00000020ed057c12 */ /* 0x000fc8000f8e9605 */
[----:B------:R-:W-:Y:S01]  /*6cd0*/  LOP3.LUT R4, R7, UR15, R236, 0x96, !PT ;  /* 0x0000000f07047c12 */ /* 0x000fe2000f8e96ec */
[----:B------:R-:W-:-:S04]  /*6ce0*/  IMAD.WIDE.U32 R16, R5, -0x326172a9, RZ ;  /* 0xcd9e8d5705107825 */ /* 0x000fc800078e00ff */
[----:B------:R-:W-:Y:S01]  /*6cf0*/  IMAD.WIDE.U32 R4, R4, -0x326172a9, RZ ;  /* 0xcd9e8d5704047825 */ /* 0x000fe200078e00ff */
[----:B------:R-:W-:Y:S02]  /*6d00*/  LOP3.LUT R7, R17, UR16, R238, 0x96, !PT ;  /* 0x0000001011077c12 */ /* 0x000fe4000f8e96ee */
[--C-:B------:R-:W-:Y:S02]  /*6d10*/  LOP3.LUT R8, R245, UR14, R16.reuse, 0x96, !PT ;  /* 0x0000000ef5087c12 */ /* 0x100fe4000f8e9610 */
[----:B------:R-:W-:Y:S01]  /*6d20*/  LOP3.LUT R16, R5, UR14, R16, 0x96, !PT ;  /* 0x0000000e05107c12 */ /* 0x000fe2000f8e9610 */
        /* <DEDUP_REMOVED lines=8> */
[----:B------:R-:W-:Y:S01]  /*6db0*/  FMNMX.FTZ R8, R3, R20, !PT ;  /* 0x0000001403087209 */ /* 0x000fe20007810000 */
        /* <DEDUP_REMOVED lines=8> */
[----:B------:R-:W-:Y:S02]  /*6e40*/  LOP3.LUT R6, R23, UR12, R244, 0x96, !PT ;  /* 0x0000000c17067c12 */ /* 0x000fe4000f8e96f4 */
[----:B------:R-:W-:Y:S01]  /*6e50*/  FMNMX.FTZ R3, R185, R15, !PT ;  /* 0x0000000fb9037209 */ /* 0x000fe20007810000 */
        /* <DEDUP_REMOVED lines=17> */
[----:B------:R-:W-:Y:S01]  /*6f70*/  FMNMX.FTZ R14, R195, R3, !PT ;  /* 0x00000003c30e7209 */ /* 0x000fe20007810000 */
[----:B------:R-:W-:Y:S01]  /*6f80*/  IMAD.WIDE.U32 R6, R6, -0x326172a9, RZ ;  /* 0xcd9e8d5706067825 */ /* 0x000fe200078e00ff */
[----:B------:R-:W-:Y:S02]  /*6f90*/  FMNMX.FTZ R0, R181, R0, !PT ;  /* 0x00000000b5007209 */ /* 0x000fe40007810000 */
[----:B------:R-:W-:-:S02]  /*6fa0*/  FMNMX.FTZ R14, R194, R14, !PT ;  /* 0x0000000ec20e7209 */ /* 0x000fc40007810000 */
[----:B------:R-:W-:Y:S02]  /*6fb0*/  LOP3.LUT R173, R5, UR8, R32, 0x96, !PT ;  /* 0x0000000805ad7c12 */ /* 0x000fe4000f8e9620 */
[----:B------:R-:W-:Y:S01]  /*6fc0*/  LOP3.LUT R3, R7, UR17, R4, 0x96, !PT ;  /* 0x0000001107037c12 */ /* 0x000fe2000f8e9604 */
[----:B------:R-:W-:Y:S01]  /*6fd0*/  IMAD.WIDE.U32 R4, R15, -0x326172a9, RZ ;  /* 0xcd9e8d570f047825 */ /* 0x000fe200078e00ff */
[----:B------:R-:W-:Y:S02]  /*6fe0*/  FMNMX.FTZ R0, R34, R0, !PT ;  /* 0x0000000022007209 */ /* 0x000fe40007810000 */
[----:B------:R-:W-:Y:S02]  /*6ff0*/  LOP3.LUT R15, R6, 0xffff, RZ, 0xc0, !PT ;  /* 0x0000ffff060f7812 */ /* 0x000fe400078ec0ff */
[----:B------:R-:W-:Y:S02]  /*7000*/  FMNMX.FTZ R7, R184, R14, !PT ;  /* 0x0000000eb8077209 */ /* 0x000fe40007810000 */
[----:B------:R-:W-:Y:S01]  /*7010*/  LOP3.LUT R17, R6, 0xff, RZ, 0xc0, !PT ;  /* 0x000000ff06117812 */ /* 0x000fe200078ec0ff */
[----:B------:R-:W1:Y:S01]  /*7020*/  SHFL.BFLY PT, R14, R8, 0x1, 0x1f ;  /* 0x0c201f00080e7f89 */ /* 0x000e6200000e0000 */
[----:B------:R-:W-:-:S02]  /*7030*/  SHF.R.U32.HI R22, RZ, 0x10, R6 ;  /* 0x00000010ff167819 */ /* 0x000fc40000011606 */
[----:B------:R-:W-:Y:S02]  /*7040*/  SHF.R.U32.HI R23, RZ, 0x18, R6 ;  /* 0x00000018ff177819 */ /* 0x000fe40000011606 */
[----:B------:R-:W-:Y:S02]  /*7050*/  FMNMX.FTZ R0, R198, R0, !PT ;  /* 0x00000000c6007209 */ /* 0x000fe40007810000 */
[----:B------:R-:W-:Y:S02]  /*7060*/  LOP3.LUT R6, R5, UR17, R16, 0x96, !PT ;  /* 0x0000001105067c12 */ /* 0x000fe4000f8e9610 */
[C---:B------:R-:W-:Y:S02]  /*7070*/  LOP3.LUT R16, R4.reuse, 0xffff, RZ, 0xc0, !PT ;  /* 0x0000ffff04107812 */ /* 0x040fe400078ec0ff */
[----:B------:R-:W-:Y:S01]  /*7080*/  LOP3.LUT R21, R4, 0xff, RZ, 0xc0, !PT ;  /* 0x000000ff04157812 */ /* 0x000fe200078ec0ff */
[----:B------:R-:W2:Y:S01]  /*7090*/  SHFL.BFLY PT, R5, R7, 0x2, 0x1f ;  /* 0x0c401f0007057f89 */ /* 0x000ea200000e0000 */
[----:B------:R-:W-:-:S02]  /*70a0*/  SHF.R.U32.HI R18, RZ, 0x10, R4 ;  /* 0x00000010ff127819 */ /* 0x000fc40000011604 */
[----:B------:R-:W-:Y:S02]  /*70b0*/  SHF.R.U32.HI R20, RZ, 0x18, R4 ;  /* 0x00000018ff147819 */ /* 0x000fe40000011604 */
[----:B------:R-:W-:Y:S01]  /*70c0*/  FMNMX.FTZ R4, R196, R0, !PT ;  /* 0x00000000c4047209 */ /* 0x000fe20007810000 */
[----:B------:R-:W-:Y:S01]  /*70d0*/  FMUL.FTZ R0, R227, c[0x0][0x23c] ;  /* 0x00008f00e3007a20 */ /* 0x000fe20000410000 */
[----:B------:R-:W-:Y:S02]  /*70e0*/  SHF.R.U32.HI R15, RZ, 0x8, R15 ;  /* 0x00000008ff0f7819 */ /* 0x000fe4000001160f */
[----:B------:R-:W-:Y:S02]  /*70f0*/  FMNMX.FTZ R4, R193, R4, !PT ;  /* 0x00000004c1047209 */ /* 0x000fe40007810000 */
[----:B------:R-:W-:Y:S02]  /*7100*/  PRMT R31, R17, 0x5410, R15 ;  /* 0x00005410111f7816 */ /* 0x000fe4000000000f */
[----:B------:R-:W-:-:S02]  /*7110*/  FMNMX.FTZ R4, R186, R4, !PT ;  /* 0x00000004ba047209 */ /* 0x000fc40007810000 */
[----:B------:R-:W-:Y:S02]  /*7120*/  FSEL R0, R0, RZ, P6 ;  /* 0x000000ff00007208 */ /* 0x000fe40003000000 */
[----:B-1----:R-:W-:Y:S01]  /*7130*/  FMNMX.FTZ R226, R8, R14, !PT ;  /* 0x0000000e08e27209 */ /* 0x002fe20007810000 */
[----:B------:R-:W1:Y:S01]  /*7140*/  SHFL.BFLY PT, R15, R4, 0x2, 0x1f ;  /* 0x0c401f00040f7f89 */ /* 0x000e6200000e0000 */
[----:B------:R-:W-:Y:S01]  /*7150*/  LOP3.LUT R14, R18, 0xff, RZ, 0xc0, !PT ;  /* 0x000000ff120e7812 */ /* 0x000fe200078ec0ff */
[----:B------:R-:W-:Y:S01]  /*7160*/  FFMA.FTZ R13, R13, c[0x0][0x23c], -R0 ;  /* 0x00008f000d0d7a23 */ /* 0x000fe20000010800 */
[C---:B------:R-:W-:Y:S01]  /*7170*/  FSETP.NEU.FTZ.AND P5, PT, R226.reuse, -INF , PT ;  /* 0xff800000e200780b */ /* 0x040fe20003fbd000 */
[----:B------:R-:W-:Y:S01]  /*7180*/  FMUL.FTZ R8, R226, c[0x0][0x23c] ;  /* 0x00008f00e2087a20 */ /* 0x000fe20000410000 */
[----:B------:R-:W-:Y:S01]  /*7190*/  PRMT R24, R14, 0x5410, R20 ;  /* 0x000054100e187816 */ /* 0x000fe20000000014 */
[----:B------:R3:W-:Y:S01]  /*71a0*/  MUFU.EX2 R178, R13 ;  /* 0x0000000d00b27308 */ /* 0x0007e20000000800 */
[----:B--2---:R-:W-:Y:S01]  /*71b0*/  FMNMX.FTZ R5, R7, R5, !PT ;  /* 0x0000000507057209 */ /* 0x004fe20007810000 */
[----:B------:R-:W-:Y:S01]  /*71c0*/  FFMA.FTZ R7, R30, c[0x0][0x23c], -R0 ;  /* 0x00008f001e077a23 */ /* 0x000fe20000010800 */
[----:B------:R-:W-:-:S02]  /*71d0*/  FSEL R8, R8, RZ, P5 ;  /* 0x000000ff08087208 */ /* 0x000fc40002800000 */
[----:B------:R-:W-:Y:S01]  /*71e0*/  LOP3.LUT R14, R3, 0xff, RZ, 0xc0, !PT ;  /* 0x000000ff030e7812 */ /* 0x000fe200078ec0ff */
[----:B------:R-:W2:Y:S02]  /*71f0*/  SHFL.BFLY PT, R17, R5, 0x1, 0x1f ;  /* 0x0c201f0005117f89 */ /* 0x000ea400000e0000 */
[----:B------:R4:W-:Y:S01]  /*7200*/  MUFU.EX2 R222, R7 ;  /* 0x0000000700de7308 */ /* 0x0009e20000000800 */
[----:B---3--:R-:W-:Y:S01]  /*7210*/  FFMA.FTZ R13, R132, c[0x0][0x23c], -R0 ;  /* 0x00008f00840d7a23 */ /* 0x008fe20000010800 */
[----:B-1----:R-:W-:-:S06]  /*7220*/  FMNMX.FTZ R4, R4, R15, !PT ;  /* 0x0000000f04047209 */ /* 0x002fcc0007810000 */
[----:B------:R1:W3:Y:S01]  /*7230*/  MUFU.EX2 R35, R13 ;  /* 0x0000000d00237308 */ /* 0x0002e20000000800 */
[----:B----4-:R-:W-:-:S07]  /*7240*/  FFMA.FTZ R7, R28, c[0x0][0x23c], -R0 ;  /* 0x00008f001c077a23 */ /* 0x010fce0000010800 */
[----:B------:R4:W-:Y:S01]  /*7250*/  MUFU.EX2 R202, R7 ;  /* 0x0000000700ca7308 */ /* 0x0009e20000000800 */
[----:B--2---:R-:W-:Y:S02]  /*7260*/  FMNMX.FTZ R225, R5, R17, !PT ;  /* 0x0000001105e17209 */ /* 0x004fe40007810000 */
[----:B------:R-:W-:Y:S02]  /*7270*/  LOP3.LUT R5, R6, 0xffff, RZ, 0xc0, !PT ;  /* 0x0000ffff06057812 */ /* 0x000fe400078ec0ff */
[----:B------:R-:W-:Y:S02]  /*7280*/  FSETP.NEU.FTZ.AND P4, PT, R225, -INF , PT ;  /* 0xff800000e100780b */ /* 0x000fe40003f9d000 */
[----:B-1----:R-:W-:Y:S02]  /*7290*/  LOP3.LUT R13, R22, 0xff, RZ, 0xc0, !PT ;  /* 0x000000ff160d7812 */ /* 0x002fe400078ec0ff */
[----:B------:R-:W-:Y:S02]  /*72a0*/  SHF.R.U32.HI R5, RZ, 0x8, R5 ;  /* 0x00000008ff057819 */ /* 0x000fe40000011605 */
[----:B------:R-:W-:-:S02]  /*72b0*/  PRMT R25, R13, 0x5410, R23 ;  /* 0x000054100d197816 */ /* 0x000fc40000000017 */
[----:B------:R-:W-:Y:S02]  /*72c0*/  SHF.R.U32.HI R13, RZ, 0x8, R16 ;  /* 0x00000008ff0d7819 */ /* 0x000fe40000011610 */
[----:B----4-:R-:W-:Y:S02]  /*72d0*/  LOP3.LUT R7, R3, 0xffff, RZ, 0xc0, !PT ;  /* 0x0000ffff03077812 */ /* 0x010fe400078ec0ff */
[----:B------:R-:W-:Y:S01]  /*72e0*/  PRMT R21, R21, 0x5410, R13 ;  /* 0x0000541015157816 */ /* 0x000fe2000000000d */
[----:B------:R-:W-:Y:S01]  /*72f0*/  FFMA.FTZ R13, R19, c[0x0][0x23c], -R8 ;  /* 0x00008f00130d7a23 */ /* 0x000fe20000010808 */
[----:B------:R-:W-:Y:S02]  /*7300*/  SHF.R.U32.HI R15, RZ, 0x8, R7 ;  /* 0x00000008ff0f7819 */ /* 0x000fe40000011607 */
[----:B------:R-:W-:Y:S01]  /*7310*/  SHF.R.U32.HI R16, RZ, 0x10, R3 ;  /* 0x00000010ff107819 */ /* 0x000fe20000011603 */
[----:B------:R1:W-:Y:S01]  /*7320*/  MUFU.EX2 R179, R13 ;  /* 0x0000000d00b37308 */ /* 0x0003e20000000800 */
[----:B------:R-:W-:-:S02]  /*7330*/  PRMT R19, R14, 0x5410, R15 ;  /* 0x000054100e137816 */ /* 0x000fc4000000000f */
[----:B------:R-:W2:Y:S01]  /*7340*/  SHFL.BFLY PT, R14, R4, 0x1, 0x1f ;  /* 0x0c201f00040e7f89 */ /* 0x000ea200000e0000 */
[----:B------:R-:W-:Y:S02]  /*7350*/  SHF.R.U32.HI R7, RZ, 0x18, R3 ;  /* 0x00000018ff077819 */ /* 0x000fe40000011603 */
[----:B------:R-:W-:-:S04]  /*7360*/  LOP3.LUT R3, R16, 0xff, RZ, 0xc0, !PT ;  /* 0x000000ff10037812 */ /* 0x000fc800078ec0ff */
[----:B------:R-:W-:Y:S01]  /*7370*/  PRMT R20, R3, 0x5410, R7 ;  /* 0x0000541003147816 */ /* 0x000fe20000000007 */
[--C-:B------:R-:W-:Y:S02]  /*7380*/  FFMA.FTZ R3, R133, c[0x0][0x23c], -R8.reuse ;  /* 0x00008f0085037a23 */ /* 0x100fe40000010808 */
[--C-:B------:R-:W-:Y:S02]  /*7390*/  FFMA.FTZ R7, R29, c[0x0][0x23c], -R8.reuse ;  /* 0x00008f001d077a23 */ /* 0x100fe40000010808 */
[----:B------:R4:W-:Y:S01]  /*73a0*/  MUFU.EX2 R223, R3 ;  /* 0x0000000300df7308 */ /* 0x0009e20000000800 */
[----:B-1----:R-:W-:Y:S01]  /*73b0*/  FFMA.FTZ R13, R138, c[0x0][0x23c], -R8 ;  /* 0x00008f008a0d7a23 */ /* 0x002fe20000010808 */
[----:B---3--:R-:W-:-:S06]  /*73c0*/  MOV R138, R35 ;  /* 0x00000023008a7202 */ /* 0x008fcc0000000f00 */
[----:B------:R-:W1:Y:S01]  /*73d0*/  MUFU.EX2 R18, R13 ;  /* 0x0000000d00127308 */ /* 0x000e620000000800 */
[----:B--2---:R-:W-:Y:S02]  /*73e0*/  FMNMX.FTZ R224, R4, R14, !PT ;  /* 0x0000000e04e07209 */ /* 0x004fe40007810000 */
[----:B------:R-:W-:Y:S02]  /*73f0*/  FSEL R4, R227, RZ, P6 ;  /* 0x000000ffe3047208 */ /* 0x000fe40003000000 */
[----:B----4-:R-:W-:Y:S01]  /*7400*/  LOP3.LUT R3, R6, 0xff, RZ, 0xc0, !PT ;  /* 0x000000ff06037812 */ /* 0x010fe200078ec0ff */
[C---:B------:R-:W-:Y:S01]  /*7410*/  FMUL.FTZ R14, R224.reuse, c[0x0][0x23c] ;  /* 0x00008f00e00e7a20 */ /* 0x040fe20000410000 */
[----:B------:R-:W-:Y:S01]  /*7420*/  FSETP.NEU.FTZ.AND P1, PT, R224, -INF , PT ;  /* 0xff800000e000780b */ /* 0x000fe20003f3d000 */
[----:B------:R-:W-:Y:S01]  /*7430*/  FADD.FTZ R15, R136, -R4 ;  /* 0x80000004880f7221 */ /* 0x000fe20000010000 */
[----:B------:R-:W-:Y:S01]  /*7440*/  PRMT R16, R3, 0x5410, R5 ;  /* 0x0000541003107816 */ /* 0x000fe20000000005 */
[----:B------:R2:W-:Y:S01]  /*7450*/  MUFU.EX2 R203, R7 ;  /* 0x0000000700cb7308 */ /* 0x0005e20000000800 */
[----:B------:R-:W-:Y:S01]  /*7460*/  FSEL R14, R14, RZ, P1 ;  /* 0x000000ff0e0e7208 */ /* 0x000fe20000800000 */
[----:B------:R-:W-:Y:S01]  /*7470*/  FMUL.FTZ R15, R15, c[0x0][0x23c] ;  /* 0x00008f000f0f7a20 */ /* 0x000fe20000410000 */
[----:B-1----:R-:W-:Y:S01]  /*7480*/  MOV R133, R18 ;  /* 0x0000001200857202 */ /* 0x002fe20000000f00 */
[C---:B------:R-:W-:Y:S01]  /*7490*/  FMUL.FTZ R13, R225.reuse, c[0x0][0x23c] ;  /* 0x00008f00e10d7a20 */ /* 0x040fe20000410000 */
[----:B------:R-:W1:Y:S01]  /*74a0*/  LDC.U8 R18, c[0x0][0x2d8] ;  /* 0x0000b600ff127b82 */ /* 0x000e620000000000 */
[----:B------:R-:W-:-:S02]  /*74b0*/  FSEL R4, R225, RZ, P4 ;  /* 0x000000ffe1047208 */ /* 0x000fc40002000000 */
[--C-:B------:R-:W-:Y:S01]  /*74c0*/  SHF.R.U32.HI R5, RZ, 0x10, R6.reuse ;  /* 0x00000010ff057819 */ /* 0x100fe20000011606 */
[----:B------:R-:W3:Y:S01]  /*74d0*/  MUFU.EX2 R29, R15 ;  /* 0x0000000f001d7308 */ /* 0x000ee20000000800 */
[----:B------:R-:W-:Y:S02]  /*74e0*/  FSEL R13, R13, RZ, P4 ;  /* 0x000000ff0d0d7208 */ /* 0x000fe40002000000 */
[----:B------:R-:W-:Y:S02]  /*74f0*/  SHF.R.U32.HI R6, RZ, 0x18, R6 ;  /* 0x00000018ff067819 */ /* 0x000fe40000011606 */
[----:B------:R-:W-:Y:S01]  /*7500*/  LOP3.LUT R5, R5, 0xff, RZ, 0xc0, !PT ;  /* 0x000000ff05057812 */ /* 0x000fe200078ec0ff */
[----:B------:R-:W-:Y:S02]  /*7510*/  FFMA.FTZ R3, R26, c[0x0][0x23c], -R13 ;  /* 0x00008f001a037a23 */ /* 0x000fe4000001080d */
[----:B--2---:R-:W-:Y:S01]  /*7520*/  FADD.FTZ R7, R134, -R4 ;  /* 0x8000000486077221 */ /* 0x004fe20000010000 */
[----:B------:R-:W-:Y:S01]  /*7530*/  FSEL R4, R224, RZ, P1 ;  /* 0x000000ffe0047208 */ /* 0x000fe20000800000 */
[----:B------:R2:W-:Y:S01]  /*7540*/  MUFU.EX2 R199, R3 ;  /* 0x0000000300c77308 */ /* 0x0005e20000000800 */
[----:B------:R-:W-:Y:S01]  /*7550*/  PRMT R6, R5, 0x5410, R6 ;  /* 0x0000541005067816 */ /* 0x000fe20000000006 */
[----:B------:R-:W-:Y:S01]  /*7560*/  FMUL.FTZ R7, R7, c[0x0][0x23c] ;  /* 0x00008f0007077a20 */ /* 0x000fe20000410000 */
[----:B------:R-:W-:Y:S01]  /*7570*/  FSEL R5, R226, RZ, P5 ;  /* 0x000000ffe2057208 */ /* 0x000fe20002800000 */
[----:B---3--:R-:W-:-:S04]  /*7580*/  FMUL.FTZ R140, R140, R29 ;  /* 0x0000001d8c8c7220 */ /* 0x008fc80000410000 */
[----:B------:R-:W-:Y:S01]  /*7590*/  FADD.FTZ R17, R135, -R5 ;  /* 0x8000000587117221 */ /* 0x000fe20000010000 */
[----:B-1----:R-:W-:Y:S01]  /*75a0*/  PRMT R30, R18, 0x7054, R18 ;  /* 0x00007054121e7816 */ /* 0x002fe20000000012 */
[----:B------:R-:W-:Y:S02]  /*75b0*/  FADD.FTZ R18, R2, -R4 ;  /* 0x8000000402127221 */ /* 0x000fe40000010000 */
[----:B------:R-:W-:Y:S02]  /*75c0*/  FMUL.FTZ R17, R17, c[0x0][0x23c] ;  /* 0x00008f0011117a20 */ /* 0x000fe40000410000 */
[--C-:B------:R-:W-:Y:S01]  /*75d0*/  HSET2.LE.AND R4, R16, R30.reuse, PT ;  /* 0x0000001e10047233 */ /* 0x100fe20003803000 */
[----:B--2---:R-:W-:Y:S01]  /*75e0*/  FFMA.FTZ R3, R185, c[0x0][0x23c], -R13 ;  /* 0x00008f00b9037a23 */ /* 0x004fe2000001080d */
[--C-:B------:R-:W-:Y:S01]  /*75f0*/  HSET2.LE.AND R5, R6, R30.reuse, PT ;  /* 0x0000001e06057233 */ /* 0x100fe20003803000 */
[----:B------:R-:W-:Y:S01]  /*7600*/  FMUL.FTZ R26, R18, c[0x0][0x23c] ;  /* 0x00008f00121a7a20 */ /* 0x000fe20000410000 */
[--C-:B------:R-:W-:Y:S01]  /*7610*/  HSET2.LE.AND R6, R21, R30.reuse, PT ;  /* 0x0000001e15067233 */ /* 0x100fe20003803000 */
[----:B------:R-:W1:Y:S01]  /*7620*/  MUFU.EX2 R220, R3 ;  /* 0x0000000300dc7308 */ /* 0x000e620000000800 */
[----:B------:R-:W-:Y:S01]  /*7630*/  HSET2.LE.AND R16, R19, R30, PT ;  /* 0x0000001e13107233 */ /* 0x000fe20003803000 */
[----:B------:R-:W-:-:S02]  /*7640*/  FMUL.FTZ R141, R141, R29 ;  /* 0x0000001d8d8d7220 */ /* 0x000fc40000410000 */
[-C--:B------:R-:W-:Y:S02]  /*7650*/  FMUL.FTZ R152, R152, R29.reuse ;  /* 0x0000001d98987220 */ /* 0x080fe40000410000 */
[-C--:B------:R-:W-:Y:S02]  /*7660*/  FMUL.FTZ R153, R153, R29.reuse ;  /* 0x0000001d99997220 */ /* 0x080fe40000410000 */
[----:B------:R-:W2:Y:S01]  /*7670*/  MUFU.EX2 R28, R17 ;  /* 0x00000011001c7308 */ /* 0x000ea20000000800 */
[-C--:B------:R-:W-:Y:S02]  /*7680*/  FMUL.FTZ R48, R48, R29.reuse ;  /* 0x0000001d30307220 */ /* 0x080fe40000410000 */
[-C--:B------:R-:W-:Y:S02]  /*7690*/  FMUL.FTZ R49, R49, R29.reuse ;  /* 0x0000001d31317220 */ /* 0x080fe40000410000 */
[-C--:B------:R-:W-:Y:S02]  /*76a0*/  FMUL.FTZ R36, R36, R29.reuse ;  /* 0x0000001d24247220 */ /* 0x080fe40000410000 */
[----:B------:R-:W-:Y:S01]  /*76b0*/  FMUL.FTZ R37, R37, R29 ;  /* 0x0000001d25257220 */ /* 0x000fe20000410000 */
[----:B-1----:R-:W-:Y:S01]  /*76c0*/  F2FP.PACK_AB R2, R220, R199 ;  /* 0x000000c7dc02723e */ /* 0x002fe200000000ff */
[----:B------:R-:W-:Y:S01]  /*76d0*/  FFMA.FTZ R3, R139, c[0x0][0x23c], -R13 ;  /* 0x00008f008b037a23 */ /* 0x000fe2000001080d */
[----:B------:R-:W1:Y:S01]  /*76e0*/  MUFU.EX2 R26, R26 ;  /* 0x0000001a001a7308 */ /* 0x000e620000000800 */
[-C--:B------:R-:W-:Y:S01]  /*76f0*/  FMUL.FTZ R52, R52, R29.reuse ;  /* 0x0000001d34347220 */ /* 0x080fe20000410000 */
[----:B------:R-:W-:Y:S01]  /*7700*/  LOP3.LUT R4, R4, R2, RZ, 0xc0, !PT ;  /* 0x0000000204047212 */ /* 0x000fe200078ec0ff */
[----:B------:R-:W-:-:S02]  /*7710*/  FMUL.FTZ R53, R53, R29 ;  /* 0x0000001d35357220 */ /* 0x000fc40000410000 */
[----:B------:R-:W-:Y:S02]  /*7720*/  FMUL.FTZ R64, R64, R29 ;  /* 0x0000001d40407220 */ /* 0x000fe40000410000 */
[-C--:B--2---:R-:W-:Y:S01]  /*7730*/  FMUL.FTZ R142, R142, R28.reuse ;  /* 0x0000001c8e8e7220 */ /* 0x084fe20000410000 */
[----:B------:R2:W-:Y:S01]  /*7740*/  MUFU.EX2 R200, R3 ;  /* 0x0000000300c87308 */ /* 0x0005e20000000800 */
[-C--:B------:R-:W-:Y:S02]  /*7750*/  FMUL.FTZ R143, R143, R28.reuse ;  /* 0x0000001c8f8f7220 */ /* 0x080fe40000410000 */
[-C--:B------:R-:W-:Y:S02]  /*7760*/  FMUL.FTZ R154, R154, R28.reuse ;  /* 0x0000001c9a9a7220 */ /* 0x080fe40000410000 */
[-C--:B------:R-:W-:Y:S02]  /*7770*/  FMUL.FTZ R155, R155, R28.reuse ;  /* 0x0000001c9b9b7220 */ /* 0x080fe40000410000 */
[----:B------:R-:W-:-:S02]  /*7780*/  FMUL.FTZ R50, R50, R28 ;  /* 0x0000001c32327220 */ /* 0x000fc40000410000 */
[-C--:B-1----:R-:W-:Y:S02]  /*7790*/  FMUL.FTZ R146, R146, R26.reuse ;  /* 0x0000001a92927220 */ /* 0x082fe40000410000 */
[-C--:B------:R-:W-:Y:S02]  /*77a0*/  FMUL.FTZ R147, R147, R26.reuse ;  /* 0x0000001a93937220 */ /* 0x080fe40000410000 */
[-C--:B------:R-:W-:Y:S02]  /*77b0*/  FMUL.FTZ R150, R150, R26.reuse ;  /* 0x0000001a96967220 */ /* 0x080fe40000410000 */
[----:B------:R-:W-:Y:S02]  /*77c0*/  FMUL.FTZ R151, R151, R26 ;  /* 0x0000001a97977220 */ /* 0x000fe40000410000 */
[----:B--2---:R-:W-:Y:S02]  /*77d0*/  FFMA.FTZ R3, R27, c[0x0][0x23c], -R14 ;  /* 0x00008f001b037a23 */ /* 0x004fe4000001080e */
[----:B------:R-:W1:Y:S01]  /*77e0*/  MUFU.EX2 R27, R7 ;  /* 0x00000007001b7308 */ /* 0x000e620000000800 */
[----:B------:R-:W-:-:S02]  /*77f0*/  FMUL.FTZ R51, R51, R28 ;  /* 0x0000001c33337220 */ /* 0x000fc40000410000 */
[-C--:B------:R-:W-:Y:S02]  /*7800*/  FMUL.FTZ R38, R38, R28.reuse ;  /* 0x0000001c26267220 */ /* 0x080fe40000410000 */
[----:B------:R-:W-:Y:S02]  /*7810*/  FMUL.FTZ R39, R39, R28 ;  /* 0x0000001c27277220 */ /* 0x000fe40000410000 */
[-C--:B------:R-:W-:Y:S01]  /*7820*/  FMUL.FTZ R42, R42, R26.reuse ;  /* 0x0000001a2a2a7220 */ /* 0x080fe20000410000 */
[----:B------:R2:W-:Y:S01]  /*7830*/  MUFU.EX2 R132, R3 ;  /* 0x0000000300847308 */ /* 0x0005e20000000800 */
[-C--:B------:R-:W-:Y:S02]  /*7840*/  FMUL.FTZ R43, R43, R26.reuse ;  /* 0x0000001a2b2b7220 */ /* 0x080fe40000410000 */
[-C--:B------:R-:W-:Y:S02]  /*7850*/  FMUL.FTZ R46, R46, R26.reuse ;  /* 0x0000001a2e2e7220 */ /* 0x080fe40000410000 */
[----:B------:R-:W-:-:S02]  /*7860*/  FMUL.FTZ R47, R47, R26 ;  /* 0x0000001a2f2f7220 */ /* 0x000fc40000410000 */
[----:B------:R-:W-:Y:S02]  /*7870*/  FMUL.FTZ R54, R54, R28 ;  /* 0x0000001c36367220 */ /* 0x000fe40000410000 */
[-C--:B-1----:R-:W-:Y:S02]  /*7880*/  FMUL.FTZ R144, R144, R27.reuse ;  /* 0x0000001b90907220 */ /* 0x082fe40000410000 */
[-C--:B------:R-:W-:Y:S02]  /*7890*/  FMUL.FTZ R145, R145, R27.reuse ;  /* 0x0000001b91917220 */ /* 0x080fe40000410000 */
[-C--:B------:R-:W-:Y:S02]  /*78a0*/  FMUL.FTZ R148, R148, R27.reuse ;  /* 0x0000001b94947220 */ /* 0x080fe40000410000 */
[----:B------:R-:W-:Y:S02]  /*78b0*/  FMUL.FTZ R149, R149, R27 ;  /* 0x0000001b95957220 */ /* 0x000fe40000410000 */
[----:B--2---:R-:W-:-:S02]  /*78c0*/  FFMA.FTZ R3, R183, c[0x0][0x23c], -R14 ;  /* 0x00008f00b7037a23 */ /* 0x004fc4000001080e */
[-C--:B------:R-:W-:Y:S02]  /*78d0*/  FMUL.FTZ R40, R40, R27.reuse ;  /* 0x0000001b28287220 */ /* 0x080fe40000410000 */
[----:B------:R-:W1:Y:S01]  /*78e0*/  MUFU.EX2 R221, R3 ;  /* 0x0000000300dd7308 */ /* 0x000e620000000800 */
[-C--:B------:R-:W-:Y:S02]  /*78f0*/  FMUL.FTZ R41, R41, R27.reuse ;  /* 0x0000001b29297220 */ /* 0x080fe40000410000 */
[-C--:B------:R-:W-:Y:S02]  /*7900*/  FMUL.FTZ R44, R44, R27.reuse ;  /* 0x0000001b2c2c7220 */ /* 0x080fe40000410000 */
[-C--:B------:R-:W-:Y:S02]  /*7910*/  FMUL.FTZ R45, R45, R27.reuse ;  /* 0x0000001b2d2d7220 */ /* 0x080fe40000410000 */
[----:B------:R-:W-:Y:S02]  /*7920*/  FMUL.FTZ R55, R55, R28 ;  /* 0x0000001c37377220 */ /* 0x000fe40000410000 */
[----:B------:R-:W-:-:S02]  /*7930*/  FMUL.FTZ R56, R56, R27 ;  /* 0x0000001b38387220 */ /* 0x000fc40000410000 */
[-C--:B------:R-:W-:Y:S02]  /*7940*/  FMUL.FTZ R57, R57, R27.reuse ;  /* 0x0000001b39397220 */ /* 0x080fe40000410000 */
[-C--:B------:R-:W-:Y:S02]  /*7950*/  FMUL.FTZ R58, R58, R26.reuse ;  /* 0x0000001a3a3a7220 */ /* 0x080fe40000410000 */
[----:B------:R-:W-:Y:S01]  /*7960*/  FMUL.FTZ R59, R59, R26 ;  /* 0x0000001a3b3b7220 */ /* 0x000fe20000410000 */
[----:B-1----:R-:W-:Y:S01]  /*7970*/  F2FP.PACK_AB R2, R221, R132 ;  /* 0x00000084dd02723e */ /* 0x002fe200000000ff */
[----:B------:R-:W-:Y:S02]  /*7980*/  FFMA.FTZ R3, R137, c[0x0][0x23c], -R13 ;  /* 0x00008f0089037a23 */ /* 0x000fe4000001080d */
[-C--:B------:R-:W-:Y:S01]  /*7990*/  FMUL.FTZ R60, R60, R27.reuse ;  /* 0x0000001b3c3c7220 */ /* 0x080fe20000410000 */
[----:B------:R-:W-:Y:S01]  /*79a0*/  LOP3.LUT R5, R5, R2, RZ, 0xc0, !PT ;  /* 0x0000000205057212 */ /* 0x000fe200078ec0ff */
[----:B------:R-:W1:Y:S01]  /*79b0*/  MUFU.EX2 R32, R3 ;  /* 0x0000000300207308 */ /* 0x000e620000000800 */
[----:B------:R-:W-:-:S02]  /*79c0*/  FMUL.FTZ R61, R61, R27 ;  /* 0x0000001b3d3d7220 */ /* 0x000fc40000410000 */
[-C--:B------:R-:W-:Y:S02]  /*79d0*/  FMUL.FTZ R62, R62, R26.reuse ;  /* 0x0000001a3e3e7220 */ /* 0x080fe40000410000 */
[----:B------:R-:W-:Y:S02]  /*79e0*/  FMUL.FTZ R63, R63, R26 ;  /* 0x0000001a3f3f7220 */ /* 0x000fe40000410000 */
[----:B------:R-:W-:Y:S02]  /*79f0*/  FMUL.FTZ R65, R65, R29 ;  /* 0x0000001d41417220 */ /* 0x000fe40000410000 */
[-C--:B------:R-:W-:Y:S02]  /*7a00*/  FMUL.FTZ R66, R66, R28.reuse ;  /* 0x0000001c42427220 */ /* 0x080fe40000410000 */
[----:B------:R-:W-:Y:S02]  /*7a10*/  FMUL.FTZ R67, R67, R28 ;  /* 0x0000001c43437220 */ /* 0x000fe40000410000 */
[----:B------:R-:W-:-:S02]  /*7a20*/  FMUL.FTZ R72, R72, R27 ;  /* 0x0000001b48487220 */ /* 0x000fc40000410000 */
[-C--:B------:R-:W-:Y:S01]  /*7a30*/  FMUL.FTZ R73, R73, R27.reuse ;  /* 0x0000001b49497220 */ /* 0x080fe20000410000 */
[----:B-1----:R-:W-:Y:S01]  /*7a40*/  F2FP.PACK_AB R2, R32, R200 ;  /* 0x000000c82002723e */ /* 0x002fe200000000ff */
[----:B------:R-:W-:Y:S02]  /*7a50*/  FFMA.FTZ R3, R181, c[0x0][0x23c], -R14 ;  /* 0x00008f00b5037a23 */ /* 0x000fe4000001080e */
[----:B------:R-:W-:Y:S01]  /*7a60*/  FMUL.FTZ R74, R74, R26 ;  /* 0x0000001a4a4a7220 */ /* 0x000fe20000410000 */
[----:B------:R-:W-:Y:S01]  /*7a70*/  LOP3.LUT R6, R6, R2, RZ, 0xc0, !PT ;  /* 0x0000000206067212 */ /* 0x000fe200078ec0ff */
[----:B------:R1:W-:Y:S01]  /*7a80*/  MUFU.EX2 R201, R3 ;  /* 0x0000000300c97308 */ /* 0x0003e20000000800 */
[----:B------:R-:W-:Y:S01]  /*7a90*/  F2FP.PACK_AB R2, R138, R178 ;  /* 0x000000b28a02723e */ /* 0x000fe200000000ff */
[----:B------:R-:W-:Y:S02]  /*7aa0*/  FMUL.FTZ R75, R75, R26 ;  /* 0x0000001a4b4b7220 */ /* 0x000fe40000410000 */
[-C--:B------:R-:W-:Y:S01]  /*7ab0*/  FMUL.FTZ R76, R76, R27.reuse ;  /* 0x0000001b4c4c7220 */ /* 0x080fe20000410000 */
[----:B------:R-:W-:Y:S01]  /*7ac0*/  LOP3.LUT R16, R16, R2, RZ, 0xc0, !PT ;  /* 0x0000000210107212 */ /* 0x000fe200078ec0ff */
[----:B------:R-:W-:Y:S01]  /*7ad0*/  HSET2.LE.AND R2, R20, R30, PT ;  /* 0x0000001e14027233 */ /* 0x000fe20003803000 */
[-C--:B------:R-:W-:Y:S01]  /*7ae0*/  FMUL.FTZ R77, R77, R27.reuse ;  /* 0x0000001b4d4d7220 */ /* 0x080fe20000410000 */
[----:B------:R-:W2:Y:S01]  /*7af0*/  LDSM.16.MT88.4 R20, [R205+0xa000] ;  /* 0x00a00000cd14783b */ /* 0x000ea20000004200 */
[----:B------:R-:W-:-:S02]  /*7b00*/  FMUL.FTZ R88, R88, R27 ;  /* 0x0000001b58587220 */ /* 0x000fc40000410000 */
[-C--:B------:R-:W-:Y:S02]  /*7b10*/  FMUL.FTZ R78, R78, R26.reuse ;  /* 0x0000001a4e4e7220 */ /* 0x080fe40000410000 */
[----:B------:R-:W-:Y:S02]  /*7b20*/  FMUL.FTZ R79, R79, R26 ;  /* 0x0000001a4f4f7220 */ /* 0x000fe40000410000 */
[-C--:B------:R-:W-:Y:S02]  /*7b30*/  FMUL.FTZ R89, R89, R27.reuse ;  /* 0x0000001b59597220 */ /* 0x080fe40000410000 */
[----:B-1----:R-:W-:Y:S02]  /*7b40*/  FFMA.FTZ R3, R34, c[0x0][0x23c], -R14 ;  /* 0x00008f0022037a23 */ /* 0x002fe4000001080e */
[-C--:B------:R-:W-:Y:S02]  /*7b50*/  FMUL.FTZ R92, R92, R27.reuse ;  /* 0x0000001b5c5c7220 */ /* 0x080fe40000410000 */
[----:B------:R1:W3:Y:S01]  /*7b60*/  MUFU.EX2 R33, R3 ;  /* 0x0000000300217308 */ /* 0x0002e20000000800 */
        /* <DEDUP_REMOVED lines=8> */
[----:B-1----:R-:W-:Y:S01]  /*7bf0*/  F2FP.PACK_AB R3, R133, R179 ;  /* 0x000000b38503723e */ /* 0x002fe200000000ff */
[----:B------:R-:W-:Y:S02]  /*7c00*/  FMUL.FTZ R159, R159, R26 ;  /* 0x0000001a9f9f7220 */ /* 0x000fe40000410000 */
[----:B------:R-:W-:Y:S01]  /*7c10*/  FMUL.FTZ R104, R104, R27 ;  /* 0x0000001b68687220 */ /* 0x000fe20000410000 */
[----:B------:R-:W-:Y:S01]  /*7c20*/  LOP3.LUT R17, R2, R3, RZ, 0xc0, !PT ;  /* 0x0000000302117212 */ /* 0x000fe200078ec0ff */
[--C-:B------:R-:W-:Y:S01]  /*7c30*/  HSET2.LE.AND R2, R31, R30.reuse, PT ;  /* 0x0000001e1f027233 */ /* 0x100fe20003803000 */
[----:B------:R-:W-:Y:S01]  /*7c40*/  F2FP.PACK_AB R3, R202, R222 ;  /* 0x000000deca03723e */ /* 0x000fe200000000ff */
[----:B------:R-:W-:Y:S01]  /*7c50*/  FMUL.FTZ R105, R105, R27 ;  /* 0x0000001b69697220 */ /* 0x000fe20000410000 */
[----:B---3--:R-:W-:Y:S01]  /*7c60*/  MOV R31, R33 ;  /* 0x00000021001f7202 */ /* 0x008fe20000000f00 */
[-C--:B------:R-:W-:Y:S01]  /*7c70*/  FMUL.FTZ R106, R106, R26.reuse ;  /* 0x0000001a6a6a7220 */ /* 0x080fe20000410000 */
[----:B------:R-:W-:Y:S01]  /*7c80*/  LOP3.LUT R18, R2, R3, RZ, 0xc0, !PT ;  /* 0x0000000302127212 */ /* 0x000fe200078ec0ff */
[--C-:B------:R-:W-:Y:S01]  /*7c90*/  HSET2.LE.AND R2, R25, R30.reuse, PT ;  /* 0x0000001e19027233 */ /* 0x100fe20003803000 */
[----:B------:R-:W-:Y:S01]  /*7ca0*/  F2FP.PACK_AB R3, R203, R223 ;  /* 0x000000dfcb03723e */ /* 0x000fe200000000ff */
[----:B------:R-:W-:Y:S01]  /*7cb0*/  FMUL.FTZ R107, R107, R26 ;  /* 0x0000001a6b6b7220 */ /* 0x000fe20000410000 */
[----:B------:R-:W-:Y:S01]  /*7cc0*/  MOV R25, R32 ;  /* 0x0000002000197202 */ /* 0x000fe20000000f00 */
[----:B------:R-:W-:Y:S01]  /*7cd0*/  FMUL.FTZ R160, R160, R27 ;  /* 0x0000001ba0a07220 */ /* 0x000fe20000410000 */
[----:B------:R-:W-:Y:S01]  /*7ce0*/  LOP3.LUT R19, R2, R3, RZ, 0xc0, !PT ;  /* 0x0000000302137212 */ /* 0x000fe200078ec0ff */
[----:B------:R-:W-:Y:S01]  /*7cf0*/  HSET2.LE.AND R3, R24, R30, PT ;  /* 0x0000001e18037233 */ /* 0x000fe20003803000 */
[----:B------:R-:W-:Y:S01]  /*7d00*/  F2FP.PACK_AB R2, R31, R201 ;  /* 0x000000c91f02723e */ /* 0x000fe200000000ff */
[----:B------:R-:W1:Y:S01]  /*7d10*/  LDSM.16.MT88.4 R32, [R207+0xa000] ;  /* 0x00a00000cf20783b */ /* 0x000e620000004200 */
[----:B------:R-:W-:-:S02]  /*7d20*/  FMUL.FTZ R161, R161, R27 ;  /* 0x0000001ba1a17220 */ /* 0x000fc40000410000 */
[----:B------:R-:W-:Y:S01]  /*7d30*/  LOP3.LUT R7, R3, R2, RZ, 0xc0, !PT ;  /* 0x0000000203077212 */ /* 0x000fe200078ec0ff */
[-C--:B--2---:R-:W-:Y:S01]  /*7d40*/  HMMA.16816.F32 R140, R16, R20.reuse, R140 ;  /* 0x00000014108c723c */ /* 0x084fe2000000188c */
[----:B------:R-:W-:Y:S02]  /*7d50*/  FFMA.FTZ R2, R191, c[0x0][0x23c], -R0 ;  /* 0x00008f00bf027a23 */ /* 0x000fe40000010800 */
        /* <DEDUP_REMOVED lines=11> */
[----:B--2---:R-:W-:-:S02]  /*7e10*/  FFMA.FTZ R2, R188, c[0x0][0x23c], -R0 ;  /* 0x00008f00bc027a23 */ /* 0x004fc40000010800 */
[-C--:B------:R-:W-:Y:S01]  /*7e20*/  FMUL.FTZ R128, R128, R27.reuse ;  /* 0x0000001b80807220 */ /* 0x080fe20000410000 */
[C---:B------:R-:W-:Y:S01]  /*7e30*/  HMMA.16816.F32 R244, R16.reuse, R22, R152 ;  /* 0x0000001610f4723c */ /* 0x040fe20000001898 */
[----:B------:R-:W2:Y:S01]  /*7e40*/  LDSM.16.MT88.4 R20, [R210+0xa000] ;  /* 0x00a00000d214783b */ /* 0x000ea20000004200 */
[----:B------:R3:W-:Y:S01]  /*7e50*/  MUFU.EX2 R188, R2 ;  /* 0x0000000200bc7308 */ /* 0x0007e20000000800 */
[----:B------:R-:W-:Y:S02]  /*7e60*/  FMUL.FTZ R129, R129, R27 ;  /* 0x0000001b81817220 */ /* 0x000fe40000410000 */
[-C--:B------:R-:W-:Y:S02]  /*7e70*/  FMUL.FTZ R126, R126, R26.reuse ;  /* 0x0000001a7e7e7220 */ /* 0x080fe40000410000 */
[----:B------:R-:W-:Y:S01]  /*7e80*/  MOV R155, R203 ;  /* 0x000000cb009b7202 */ /* 0x000fe20000000f00 */
[----:B------:R-:W-:Y:S01]  /*7e90*/  FMUL.FTZ R127, R127, R26 ;  /* 0x0000001a7f7f7220 */ /* 0x000fe20000410000 */
[----:B------:R-:W-:Y:S01]  /*7ea0*/  MOV R154, R202 ;  /* 0x000000ca009a7202 */ /* 0x000fe20000000f00 */
[----:B------:R-:W-:Y:S01]  /*7eb0*/  FMUL.FTZ R130, R130, R26 ;  /* 0x0000001a82827220 */ /* 0x000fe20000410000 */
[----:B------:R-:W-:Y:S01]  /*7ec0*/  MOV R153, R201 ;  /* 0x000000c900997202 */ /* 0x000fe20000000f00 */
[----:B-1----:R-:W-:Y:S01]  /*7ed0*/  HMMA.16816.F32 R228, R16, R34, R48 ;  /* 0x0000002210e4723c */ /* 0x002fe20000001830 */
[----:B------:R-:W-:Y:S01]  /*7ee0*/  MOV R152, R200 ;  /* 0x000000c800987202 */ /* 0x000fe20000000f00 */
[----:B------:R-:W-:-:S02]  /*7ef0*/  FMUL.FTZ R131, R131, R26 ;  /* 0x0000001a83837220 */ /* 0x000fc40000410000 */
[----:B------:R-:W-:Y:S02]  /*7f00*/  FMUL.FTZ R84, R84, R29 ;  /* 0x0000001d54547220 */ /* 0x000fe40000410000 */
[--C-:B---3--:R-:W-:Y:S01]  /*7f10*/  FFMA.FTZ R2, R187, c[0x0][0x23c], -R0.reuse ;  /* 0x00008f00bb027a23 */ /* 0x108fe20000010800 */
[----:B------:R-:W-:Y:S01]  /*7f20*/  MOV R51, R223 ;  /* 0x000000df00337202 */ /* 0x000fe20000000f00 */
[----:B------:R-:W-:Y:S01]  /*7f30*/  HMMA.16816.F32 R236, R16, R32, R36 ;  /* 0x0000002010ec723c */ /* 0x000fe20000001824 */
[----:B------:R-:W-:Y:S01]  /*7f40*/  MOV R50, R222 ;  /* 0x000000de00327202 */ /* 0x000fe20000000f00 */
[----:B------:R-:W1:Y:S01]  /*7f50*/  LDSM.16.MT88.4 R36, [R209+0xa000] ;  /* 0x00a00000d124783b */ /* 0x000e620000004200 */
[----:B------:R-:W-:Y:S01]  /*7f60*/  MOV R49, R221 ;  /* 0x000000dd00317202 */ /* 0x000fe20000000f00 */
[----:B------:R-:W-:Y:S01]  /*7f70*/  FFMA.FTZ R0, R180, c[0x0][0x23c], -R0 ;  /* 0x00008f00b4007a23 */ /* 0x000fe20000010800 */
[----:B------:R-:W-:Y:S01]  /*7f80*/  MOV R48, R220 ;  /* 0x000000dc00307202 */ /* 0x000fe20000000f00 */
[----:B------:R-:W-:-:S02]  /*7f90*/  FMUL.FTZ R85, R85, R29 ;  /* 0x0000001d55557220 */ /* 0x000fc40000410000 */
[C---:B------:R-:W-:Y:S01]  /*7fa0*/  HMMA.16816.F32 R232, R4.reuse, R32, R40 ;  /* 0x0000002004e8723c */ /* 0x040fe20000001828 */
[----:B------:R-:W-:Y:S01]  /*7fb0*/  LDSM.16.MT88.4 R40, [R210+0xb000] ;  /* 0x00b00000d228783b */ /* 0x000fe20000004200 */
[----:B------:R3:W-:Y:S01]  /*7fc0*/  MUFU.EX2 R187, R0 ;  /* 0x0000000000bb7308 */ /* 0x0007e20000000800 */
[-C--:B------:R-:W-:Y:S02]  /*7fd0*/  FMUL.FTZ R86, R86, R28.reuse ;  /* 0x0000001c56567220 */ /* 0x080fe40000410000 */
[----:B------:R-:W-:Y:S02]  /*7fe0*/  FMUL.FTZ R87, R87, R28 ;  /* 0x0000001c57577220 */ /* 0x000fe40000410000 */
[-C--:B------:R-:W-:Y:S01]  /*7ff0*/  FMUL.FTZ R68, R68, R29.reuse ;  /* 0x0000001d44447220 */ /* 0x080fe20000410000 */
[----:B------:R-:W-:Y:S01]  /*8000*/  HMMA.16816.F32 R200, R4, R34, R44 ;  /* 0x0000002204c8723c */ /* 0x000fe2000000182c */
[----:B------:R-:W4:Y:S01]  /*8010*/  LDSM.16.MT88.4 R32, [R207+0xb000] ;  /* 0x00b00000cf20783b */ /* 0x000f220000004200 */
[----:B------:R-:W-:-:S02]  /*8020*/  FMUL.FTZ R69, R69, R29 ;  /* 0x0000001d45457220 */ /* 0x000fc40000410000 */
[-C--:B------:R-:W-:Y:S01]  /*8030*/  FMUL.FTZ R70, R70, R28.reuse ;  /* 0x0000001c46467220 */ /* 0x080fe20000410000 */
[----:B------:R-:W-:Y:S01]  /*8040*/  LDSM.16.MT88.4 R44, [R209+0xb000] ;  /* 0x00b00000d12c783b */ /* 0x000fe20000004200 */
[-C--:B------:R-:W-:Y:S02]  /*8050*/  FMUL.FTZ R71, R71, R28.reuse ;  /* 0x0000001c47477220 */ /* 0x080fe40000410000 */
[-C--:B--2---:R-:W-:Y:S01]  /*8060*/  HMMA.16816.F32 R240, R16, R20.reuse, R52 ;  /* 0x0000001410f0723c */ /* 0x084fe20000001834 */
[-C--:B------:R-:W-:Y:S02]  /*8070*/  FMUL.FTZ R96, R96, R29.reuse ;  /* 0x0000001d60607220 */ /* 0x080fe40000410000 */
[----:B---3--:R-:W-:Y:S02]  /*8080*/  FFMA.FTZ R0, R192, c[0x0][0x23c], -R8 ;  /* 0x00008f00c0007a23 */ /* 0x008fe40000010808 */
[----:B------:R-:W-:Y:S02]  /*8090*/  FMUL.FTZ R97, R97, R29 ;  /* 0x0000001d61617220 */ /* 0x000fe40000410000 */
[----:B------:R2:W-:Y:S01]  /*80a0*/  MUFU.EX2 R181, R0 ;  /* 0x0000000000b57308 */ /* 0x0005e20000000800 */
        /* <DEDUP_REMOVED lines=10> */
[----:B------:R-:W-:Y:S01]  /*8150*/  HMMA.16816.F32 R220, R16, R22, R64 ;  /* 0x0000001610dc723c */ /* 0x000fe20000001840 */
[----:B------:R-:W2:Y:S01]  /*8160*/  LDSM.16.MT88.4 R20, [R205+0xb000] ;  /* 0x00b00000cd14783b */ /* 0x000ea20000004200 */
[----:B------:R-:W-:Y:S01]  /*8170*/  FMUL.FTZ R109, R109, R29 ;  /* 0x0000001d6d6d7220 */ /* 0x000fe20000410000 */
[----:B------:R3:W-:Y:S01]  /*8180*/  MUFU.EX2 R183, R0 ;  /* 0x0000000000b77308 */ /* 0x0007e20000000800 */
[-C--:B------:R-:W-:Y:S02]  /*8190*/  FMUL.FTZ R110, R110, R28.reuse ;  /* 0x0000001c6e6e7220 */ /* 0x080fe40000410000 */
[----:B------:R-:W-:Y:S01]  /*81a0*/  FMUL.FTZ R111, R111, R28 ;  /* 0x0000001c6f6f7220 */ /* 0x000fe20000410000 */
[----:B------:R-:W-:Y:S01]  /*81b0*/  MOV R65, R199 ;  /* 0x000000c700417202 */ /* 0x000fe20000000f00 */
[C---:B-1----:R-:W-:Y:S01]  /*81c0*/  HMMA.16816.F32 R72, R4.reuse, R36, R72 ;  /* 0x000000240448723c */ /* 0x042fe20000001848 */
[-C--:B------:R-:W-:Y:S01]  /*81d0*/  FMUL.FTZ R80, R80, R29.reuse ;  /* 0x0000001d50507220 */ /* 0x080fe20000410000 */
[----:B------:R-:W-:Y:S01]  /*81e0*/  MOV R64, R132 ;  /* 0x0000008400407202 */ /* 0x000fe20000000f00 */
[----:B------:R1:W-:Y:S01]  /*81f0*/  MUFU.EX2 R199, R2 ;  /* 0x0000000200c77308 */ /* 0x0003e20000000800 */
[----:B------:R-:W-:Y:S01]  /*8200*/  FMUL.FTZ R81, R81, R29 ;  /* 0x0000001d51517220 */ /* 0x000fe20000410000 */
[----:B------:R-:W-:Y:S01]  /*8210*/  MOV R66, R179 ;  /* 0x000000b300427202 */ /* 0x000fe20000000f00 */
[----:B------:R-:W-:Y:S01]  /*8220*/  FMUL.FTZ R82, R82, R28 ;  /* 0x0000001c52527220 */ /* 0x000fe20000410000 */
[----:B------:R-:W-:Y:S01]  /*8230*/  MOV R67, R178 ;  /* 0x000000b200437202 */ /* 0x000fe20000000f00 */
[----:B------:R-:W-:Y:S01]  /*8240*/  HMMA.16816.F32 R76, R4, R38, R76 ;  /* 0x00000026044c723c */ /* 0x000fe2000000184c */
[----:B------:R-:W-:-:S02]  /*8250*/  FMUL.FTZ R83, R83, R28 ;  /* 0x0000001c53537220 */ /* 0x000fc40000410000 */
[----:B---3--:R-:W-:Y:S02]  /*8260*/  FFMA.FTZ R0, R189, c[0x0][0x23c], -R8 ;  /* 0x00008f00bd007a23 */ /* 0x008fe40000010808 */
[-C--:B------:R-:W-:Y:S02]  /*8270*/  FMUL.FTZ R112, R112, R29.reuse ;  /* 0x0000001d70707220 */ /* 0x080fe40000410000 */
[----:B------:R3:W-:Y:S01]  /*8280*/  MUFU.EX2 R185, R0 ;  /* 0x0000000000b97308 */ /* 0x0007e20000000800 */
[----:B----4-:R-:W-:Y:S01]  /*8290*/  HMMA.16816.F32 R156, R4, R32, R156 ;  /* 0x00000020049c723c */ /* 0x010fe2000000189c */
[----:B------:R-:W-:Y:S02]  /*82a0*/  FMUL.FTZ R113, R113, R29 ;  /* 0x0000001d71717220 */ /* 0x000fe40000410000 */
[----:B-1----:R-:W-:-:S04]  /*82b0*/  IMAD.WIDE.U32 R2, R172, -0x2daee0ad, RZ ;  /* 0xd2511f53ac027825 */ /* 0x002fc800078e00ff */
[-C--:B------:R-:W-:Y:S01]  /*82c0*/  FMUL.FTZ R114, R114, R28.reuse ;  /* 0x0000001c72727220 */ /* 0x080fe20000410000 */
[C---:B------:R-:W-:Y:S01]  /*82d0*/  HMMA.16816.F32 R104, R4.reuse, R34, R104 ;  /* 0x000000220468723c */ /* 0x040fe20000001868 */
[--C-:B------:R-:W-:Y:S01]  /*82e0*/  SHF.R.U32.HI R15, RZ, 0x10, R2.reuse ;  /* 0x00000010ff0f7819 */ /* 0x100fe20000011602 */
[----:B------:R-:W-:Y:S01]  /*82f0*/  FMUL.FTZ R115, R115, R28 ;  /* 0x0000001c73737220 */ /* 0x000fe20000410000 */
[----:B------:R-:W-:Y:S01]  /*8300*/  SHF.R.U32.HI R24, RZ, 0x18, R2 ;  /* 0x00000018ff187819 */ /* 0x000fe20000011602 */
[-C--:B------:R-:W-:Y:S02]  /*8310*/  FMUL.FTZ R120, R120, R29.reuse ;  /* 0x0000001d78787220 */ /* 0x080fe40000410000 */
[----:B------:R-:W-:Y:S02]  /*8320*/  FMUL.FTZ R121, R121, R29 ;  /* 0x0000001d79797220 */ /* 0x000fe40000410000 */
[----:B---3--:R-:W-:Y:S01]  /*8330*/  FFMA.FTZ R0, R182, c[0x0][0x23c], -R8 ;  /* 0x00008f00b6007a23 */ /* 0x008fe20000010808 */
[----:B--2---:R-:W-:Y:S01]  /*8340*/  HMMA.16816.F32 R88, R4, R20, R88 ;  /* 0x000000140458723c */ /* 0x004fe20000001858 */
[----:B------:R-:W-:-:S02]  /*8350*/  FFMA.FTZ R8, R198, c[0x0][0x23c], -R14 ;  /* 0x00008f00c6087a23 */ /* 0x000fc4000001080e */
[----:B------:R1:W-:Y:S01]  /*8360*/  MUFU.EX2 R180, R0 ;  /* 0x0000000000b47308 */ /* 0x0003e20000000800 */
[-C--:B------:R-:W-:Y:S02]  /*8370*/  FMUL.FTZ R122, R122, R28.reuse ;  /* 0x0000001c7a7a7220 */ /* 0x080fe40000410000 */
[-C--:B------:R-:W-:Y:S02]  /*8380*/  FMUL.FTZ R123, R123, R28.reuse ;  /* 0x0000001c7b7b7220 */ /* 0x080fe40000410000 */
[----:B------:R-:W-:Y:S01]  /*8390*/  HMMA.16816.F32 R92, R4, R22, R92 ;  /* 0x00000016045c723c */ /* 0x000fe2000000185c */
[-C--:B------:R-:W-:Y:S02]  /*83a0*/  FMUL.FTZ R164, R164, R29.reuse ;  /* 0x0000001da4a47220 */ /* 0x080fe40000410000 */
[----:B------:R-:W-:Y:S02]  /*83b0*/  FMUL.FTZ R165, R165, R29 ;  /* 0x0000001da5a57220 */ /* 0x000fe40000410000 */
[----:B------:R-:W-:-:S02]  /*83c0*/  FMUL.FTZ R166, R166, R28 ;  /* 0x0000001ca6a67220 */ /* 0x000fc40000410000 */
[-C--:B------:R-:W-:Y:S01]  /*83d0*/  FMUL.FTZ R167, R167, R28.reuse ;  /* 0x0000001ca7a77220 */ /* 0x080fe20000410000 */
[C---:B------:R-:W-:Y:S01]  /*83e0*/  HMMA.16816.F32 R160, R4.reuse, R40, R160 ;  /* 0x0000002804a0723c */ /* 0x040fe200000018a0 */
[-C--:B------:R-:W-:Y:S02]  /*83f0*/  FMUL.FTZ R168, R168, R29.reuse ;  /* 0x0000001da8a87220 */ /* 0x080fe40000410000 */
[----:B-1----:R-:W-:Y:S02]  /*8400*/  FFMA.FTZ R0, R197, c[0x0][0x23c], -R13 ;  /* 0x00008f00c5007a23 */ /* 0x002fe4000001080d */
[----:B------:R-:W-:Y:S02]  /*8410*/  FMUL.FTZ R169, R169, R29 ;  /* 0x0000001da9a97220 */ /* 0x000fe40000410000 */
[----:B------:R1:W-:Y:S01]  /*8420*/  MUFU.EX2 R175, R0 ;  /* 0x0000000000af7308 */ /* 0x0003e20000000800 */
[----:B------:R-:W-:Y:S01]  /*8430*/  HMMA.16816.F32 R116, R4, R42, R116 ;  /* 0x0000002a0474723c */ /* 0x000fe20000001874 */
[----:B------:R-:W-:-:S02]  /*8440*/  FMUL.FTZ R170, R170, R28 ;  /* 0x0000001caaaa7220 */ /* 0x000fc40000410000 */
[----:B------:R-:W-:-:S05]  /*8450*/  FMUL.FTZ R171, R171, R28 ;  /* 0x0000001cabab7220 */ /* 0x000fca0000410000 */
[C---:B------:R-:W-:Y:S08]  /*8460*/  HMMA.16816.F32 R124, R4.reuse, R44, R124 ;  /* 0x0000002c047c723c */ /* 0x040ff0000000187c */
[----:B------:R-:W-:Y:S07]  /*8470*/  HMMA.16816.F32 R52, R4, R46, R128 ;  /* 0x0000002e0434723c */ /* 0x000fee0000001880 */
[----:B------:R-:W-:Y:S01]  /*8480*/  LOP3.LUT R4, R3, UR18, R174, 0x96, !PT ;  /* 0x0000001203047c12 */ /* 0x000fe2000f8e96ae */
[----:B------:R-:W-:Y:S01]  /*8490*/  HMMA.16816.F32 R84, R16, R20, R84 ;  /* 0x000000141054723c */ /* 0x000fe20000001854 */
[----:B------:R-:W-:Y:S01]  /*84a0*/  LOP3.LUT R6, R2, 0xffff, RZ, 0xc0, !PT ;  /* 0x0000ffff02067812 */ /* 0x000fe200078ec0ff */
[----:B------:R-:W-:Y:S01]  /*84b0*/  FFMA.FTZ R5, R195, c[0x0][0x23c], -R13 ;  /* 0x00008f00c3057a23 */ /* 0x000fe2000001080d */
[----:B------:R-:W-:-:S02]  /*84c0*/  MOV R130, R176 ;  /* 0x000000b000827202 */ /* 0x000fc40000000f00 */
[----:B------:R-:W-:Y:S01]  /*84d0*/  MOV R131, R177 ;  /* 0x000000b100837202 */ /* 0x000fe20000000f00 */
[----:B------:R2:W-:Y:S01]  /*84e0*/  MUFU.EX2 R174, R5 ;  /* 0x0000000500ae7308 */ /* 0x0005e20000000800 */
[----:B------:R-:W-:Y:S01]  /*84f0*/  LOP3.LUT R21, R2, 0xff, RZ, 0xc0, !PT ;  /* 0x000000ff02157812 */ /* 0x000fe200078ec0ff */
[----:B------:R-:W-:Y:S01]  /*8500*/  IMAD.WIDE.U32 R2, R173, -0x2daee0ad, RZ ;  /* 0xd2511f53ad027825 */ /* 0x000fe200078e00ff */
[----:B------:R-:W-:Y:S01]  /*8510*/  HMMA.16816.F32 R68, R16, R36, R68 ;  /* 0x000000241044723c */ /* 0x000fe20000001844 */
[----:B------:R-:W-:-:S03]  /*8520*/  MOV R129, R48 ;  /* 0x0000003000817202 */ /* 0x000fc60000000f00 */
[----:B-1----:R-:W-:Y:S02]  /*8530*/  LOP3.LUT R0, R3, UR18, R130, 0x96, !PT ;  /* 0x0000001203007c12 */ /* 0x002fe4000f8e9682 */
[----:B------:R-:W-:Y:S01]  /*8540*/  LOP3.LUT R7, R2, 0xffff, RZ, 0xc0, !PT ;  /* 0x0000ffff02077812 */ /* 0x000fe200078ec0ff */
[----:B------:R-:W-:Y:S01]  /*8550*/  FFMA.FTZ R3, R184, c[0x0][0x23c], -R13 ;  /* 0x00008f00b8037a23 */ /* 0x000fe2000001080d */
[----:B------:R-:W-:Y:S01]  /*8560*/  MOV R37, R138 ;  /* 0x0000008a00257202 */ /* 0x000fe20000000f00 */
[----:B------:R-:W-:Y:S01]  /*8570*/  HMMA.16816.F32 R100, R16, R32, R100 ;  /* 0x000000201064723c */ /* 0x000fe20000001864 */
[----:B------:R-:W-:Y:S01]  /*8580*/  SHF.R.U32.HI R20, RZ, 0x10, R2 ;  /* 0x00000010ff147819 */ /* 0x000fe20000011602 */
[----:B------:R-:W-:Y:S01]  /*8590*/  MUFU.EX2 R172, R3 ;  /* 0x0000000300ac7308 */ /* 0x000fe20000000800 */
[----:B------:R-:W-:Y:S02]  /*85a0*/  SHF.R.U32.HI R7, RZ, 0x8, R7 ;  /* 0x00000008ff077819 */ /* 0x000fe40000011607 */
[----:B--2---:R-:W-:-:S02]  /*85b0*/  SHF.R.U32.HI R5, RZ, 0x8, R6 ;  /* 0x00000008ff057819 */ /* 0x004fc40000011606 */
[----:B------:R-:W-:Y:S01]  /*85c0*/  LOP3.LUT R6, R20, 0xff, RZ, 0xc0, !PT ;  /* 0x000000ff14067812 */ /* 0x000fe200078ec0ff */
[C---:B------:R-:W-:Y:S01]  /*85d0*/  HMMA.16816.F32 R136, R16.reuse, R22, R96 ;  /* 0x000000161088723c */ /* 0x040fe20000001860 */
[----:B------:R-:W-:Y:S02]  /*85e0*/  PRMT R21, R21, 0x5410, R5 ;  /* 0x0000541015157816 */ /* 0x000fe40000000005 */
[----:B------:R-:W-:Y:S02]  /*85f0*/  LOP3.LUT R5, R15, 0xff, RZ, 0xc0, !PT ;  /* 0x000000ff0f057812 */ /* 0x000fe400078ec0ff */
[----:B------:R-:W-:Y:S02]  /*8600*/  MOV R36, R133 ;  /* 0x0000008500247202 */ /* 0x000fe40000000f00 */
[----:B------:R-:W-:Y:S01]  /*8610*/  LOP3.LUT R23, R2, 0xff, RZ, 0xc0, !PT ;  /* 0x000000ff02177812 */ /* 0x000fe200078ec0ff */
[C---:B------:R-:W-:Y:S01]  /*8620*/  HMMA.16816.F32 R132, R16.reuse, R34, R108 ;  /* 0x000000221084723c */ /* 0x040fe2000000186c */
[----:B------:R-:W-:Y:S01]  /*8630*/  SHF.R.U32.HI R22, RZ, 0x18, R2 ;  /* 0x00000018ff167819 */ /* 0x000fe20000011602 */
[----:B------:R-:W-:Y:S01]  /*8640*/  FFMA.FTZ R2, R194, c[0x0][0x23c], -R13 ;  /* 0x00008f00c2027a23 */ /* 0x000fe2000001080d */
[----:B------:R-:W-:Y:S01]  /*8650*/  MOV R96, R30 ;  /* 0x0000001e00607202 */ /* 0x000fe20000000f00 */
[--C-:B------:R-:W-:Y:S01]  /*8660*/  FFMA.FTZ R30, R186, c[0x0][0x23c], -R14.reuse ;  /* 0x00008f00ba1e7a23 */ /* 0x100fe2000001080e */
[----:B------:R-:W-:Y:S01]  /*8670*/  MOV R98, R25 ;  /* 0x0000001900627202 */ /* 0x000fe20000000f00 */
[----:B------:R1:W2:Y:S01]  /*8680*/  MUFU.EX2 R173, R2 ;  /* 0x0000000200ad7308 */ /* 0x0002a20000000800 */
[----:B------:R-:W-:Y:S01]  /*8690*/  MOV R97, R31 ;  /* 0x0000001f00617202 */ /* 0x000fe20000000f00 */
[----:B------:R-:W-:Y:S01]  /*86a0*/  FFMA.FTZ R31, R196, c[0x0][0x23c], -R14 ;  /* 0x00008f00c41f7a23 */ /* 0x000fe2000001080e */
[----:B------:R-:W-:Y:S01]  /*86b0*/  PRMT R20, R5, 0x5410, R24 ;  /* 0x0000541005147816 */ /* 0x000fe20000000018 */
[----:B------:R-:W-:Y:S01]  /*86c0*/  FFMA.FTZ R25, R193, c[0x0][0x23c], -R14 ;  /* 0x00008f00c1197a23 */ /* 0x000fe2000001080e */
[----:B------:R-:W-:Y:S01]  /*86d0*/  PRMT R13, R6, 0x5410, R22 ;  /* 0x00005410060d7816 */ /* 0x000fe20000000016 */
[----:B------:R-:W-:Y:S01]  /*86e0*/  HMMA.16816.F32 R176, R16, R38, R80 ;  /* 0x0000002610b0723c */ /* 0x000fe20000001850 */
[----:B------:R-:W-:Y:S01]  /*86f0*/  PRMT R14, R23, 0x5410, R7 ;  /* 0x00005410170e7816 */ /* 0x000fe20000000007 */
[----:B------:R3:W-:Y:S01]  /*8700*/  MUFU.EX2 R22, R8 ;  /* 0x0000000800167308 */ /* 0x0007e20000000800 */
[--C-:B------:R-:W-:Y:S01]  /*8710*/  SHF.R.U32.HI R5, RZ, 0x10, R4.reuse ;  /* 0x00000010ff057819 */ /* 0x100fe20000011604 */
[----:B------:R-:W4:Y:S01]  /*8720*/  LDSM.16.MT88.4 R108, [R207+0xb800] ;  /* 0x00b80000cf6c783b */ /* 0x000f220000004200 */
[----:B------:R-:W-:-:S02]  /*8730*/  SHF.R.U32.HI R7, RZ, 0x18, R4 ;  /* 0x00000018ff077819 */ /* 0x000fc40000011604 */
[----:B------:R-:W-:Y:S01]  /*8740*/  SHF.R.U32.HI R6, RZ, 0x18, R0 ;  /* 0x00000018ff067819 */ /* 0x000fe20000011600 */
[C---:B------:R-:W-:Y:S01]  /*8750*/  HMMA.16816.F32 R112, R16.reuse, R40, R112 ;  /* 0x000000281070723c */ /* 0x040fe20000001870 */
[----:B------:R-:W-:Y:S01]  /*8760*/  LOP3.LUT R5, R5, 0xff, RZ, 0xc0, !PT ;  /* 0x000000ff05057812 */ /* 0x000fe200078ec0ff */
[----:B------:R-:W-:Y:S01]  /*8770*/  MUFU.EX2 R25, R25 ;  /* 0x0000001900197308 */ /* 0x000fe20000000800 */
[C---:B-1----:R-:W-:Y:S02]  /*8780*/  LOP3.LUT R2, R4.reuse, 0xffff, RZ, 0xc0, !PT ;  /* 0x0000ffff04027812 */ /* 0x042fe400078ec0ff */
[----:B------:R-:W-:Y:S02]  /*8790*/  PRMT R7, R5, 0x5410, R7 ;  /* 0x0000541005077816 */ /* 0x000fe40000000007 */
[----:B------:R-:W-:Y:S01]  /*87a0*/  SHF.R.U32.HI R3, RZ, 0x8, R2 ;  /* 0x00000008ff037819 */ /* 0x000fe20000011602 */
[----:B------:R-:W-:Y:S01]  /*87b0*/  HMMA.16816.F32 R32, R16, R42, R120 ;  /* 0x0000002a1020723c */ /* 0x000fe20000001878 */
[----:B------:R-:W-:Y:S01]  /*87c0*/  LOP3.LUT R2, R4, 0xff, RZ, 0xc0, !PT ;  /* 0x000000ff04027812 */ /* 0x000fe200078ec0ff */
[----:B------:R-:W1:Y:S01]  /*87d0*/  MUFU.EX2 R30, R30 ;  /* 0x0000001e001e7308 */ /* 0x000e620000000800 */
[----:B---3--:R-:W-:Y:S01]  /*87e0*/  LOP3.LUT R8, R0, 0xff, RZ, 0xc0, !PT ;  /* 0x000000ff00087812 */ /* 0x008fe200078ec0ff */
[----:B------:R-:W3:Y:S01]  /*87f0*/  LDSM.16.MT88.4 R120, [R210+0xb800] ;  /* 0x00b80000d278783b */ /* 0x000ee20000004200 */
[----:B------:R-:W-:-:S02]  /*8800*/  PRMT R15, R2, 0x5410, R3 ;  /* 0x00005410020f7816 */ /* 0x000fc40000000003 */
[----:B------:R-:W-:Y:S01]  /*8810*/  LOP3.LUT R2, R0, 0xffff, RZ, 0xc0, !PT ;  /* 0x0000ffff00027812 */ /* 0x000fe200078ec0ff */
[C---:B------:R-:W-:Y:S01]  /*8820*/  HMMA.16816.F32 R164, R16.reuse, R44, R164 ;  /* 0x0000002c10a4723c */ /* 0x040fe200000018a4 */
[----:B------:R-:W-:Y:S01]  /*8830*/  SHF.R.U32.HI R3, RZ, 0x10, R0 ;  /* 0x00000010ff037819 */ /* 0x000fe20000011600 */
[--C-:B------:R-:W-:Y:S01]  /*8840*/  HSET2.LE.AND R0, R21, R96.reuse, PT ;  /* 0x0000006015007233 */ /* 0x100fe20003803000 */
[----:B------:R-:W-:Y:S01]  /*8850*/  SHF.R.U32.HI R4, RZ, 0x8, R2 ;  /* 0x00000008ff047819 */ /* 0x000fe20000011602 */
[----:B------:R-:W5:Y:S01]  /*8860*/  MUFU.EX2 R31, R31 ;  /* 0x0000001f001f7308 */ /* 0x000f620000000800 */
[----:B--2---:R-:W-:Y:S02]  /*8870*/  F2FP.PACK_AB R2, R172, R173 ;  /* 0x000000adac02723e */ /* 0x004fe400000000ff */
[----:B------:R-:W-:Y:S01]  /*8880*/  LOP3.LUT R3, R3, 0xff, RZ, 0xc0, !PT ;  /* 0x000000ff03037812 */ /* 0x000fe200078ec0ff */
[----:B------:R-:W-:Y:S01]  /*8890*/  HMMA.16816.F32 R16, R16, R46, R168 ;  /* 0x0000002e1010723c */ /* 0x000fe200000018a8 */
[----:B------:R-:W-:Y:S01]  /*88a0*/  LOP3.LUT R130, R0, R2, RZ, 0xc0, !PT ;  /* 0x0000000200827212 */ /* 0x000fe200078ec0ff */
[--C-:B------:R-:W-:Y:S01]  /*88b0*/  HSET2.LE.AND R0, R13, R96.reuse, PT ;  /* 0x000000600d007233 */ /* 0x100fe20003803000 */
[----:B------:R-:W-:Y:S01]  /*88c0*/  PRMT R6, R3, 0x5410, R6 ;  /* 0x0000541003067816 */ /* 0x000fe20000000006 */
[----:B------:R-:W-:Y:S01]  /*88d0*/  HSET2.LE.AND R2, R14, R96, PT ;  /* 0x000000600e027233 */ /* 0x000fe20003803000 */
[----:B------:R-:W-:-:S02]  /*88e0*/  PRMT R5, R8, 0x5410, R4 ;  /* 0x0000541008057816 */ /* 0x000fc40000000004 */
[----:B------:R-:W-:Y:S02]  /*88f0*/  F2FP.PACK_AB R3, R180, R185 ;  /* 0x000000b9b403723e */ /* 0x000fe400000000ff */
[----:B------:R-:W-:Y:S02]  /*8900*/  F2FP.PACK_AB R4, R187, R199 ;  /* 0x000000c7bb04723e */ /* 0x000fe400000000ff */
[----:B------:R-:W-:Y:S01]  /*8910*/  LOP3.LUT R171, R0, R3, RZ, 0xc0, !PT ;  /* 0x0000000300ab7212 */ /* 0x000fe200078ec0ff */
[--C-:B------:R-:W-:Y:S01]  /*8920*/  HSET2.LE.AND R0, R6, R96.reuse, PT ;  /* 0x0000006006007233 */ /* 0x100fe20003803000 */
[----:B------:R-:W-:Y:S01]  /*8930*/  LOP3.LUT R170, R2, R4, RZ, 0xc0, !PT ;  /* 0x0000000402aa7212 */ /* 0x000fe200078ec0ff */
[----:B------:R-:W-:Y:S01]  /*8940*/  HSET2.LE.AND R2, R5, R96, PT ;  /* 0x0000006005027233 */ /* 0x000fe20003803000 */
[----:B------:R-:W-:Y:S02]  /*8950*/  F2FP.PACK_AB R4, R183, R181 ;  /* 0x000000b5b704723e */ /* 0x000fe400000000ff */
[----:B------:R-:W-:-:S02]  /*8960*/  F2FP.PACK_AB R3, R188, R191 ;  /* 0x000000bfbc03723e */ /* 0x000fc400000000ff */
[----:B------:R-:W-:Y:S01]  /*8970*/  LOP3.LUT R169, R0, R4, RZ, 0xc0, !PT ;  /* 0x0000000400a97212 */ /* 0x000fe200078ec0ff */
[--C-:B------:R-:W-:Y:S01]  /*8980*/  HSET2.LE.AND R0, R20, R96.reuse, PT ;  /* 0x0000006014007233 */ /* 0x100fe20003803000 */
[----:B------:R-:W-:Y:S01]  /*8990*/  LOP3.LUT R168, R2, R3, RZ, 0xc0, !PT ;  /* 0x0000000302a87212 */ /* 0x000fe200078ec0ff */
[--C-:B------:R-:W-:Y:S01]  /*89a0*/  HSET2.LE.AND R3, R15, R96.reuse, PT ;  /* 0x000000600f037233 */ /* 0x100fe20003803000 */
[----:B-1----:R-:W-:Y:S02]  /*89b0*/  F2FP.PACK_AB R2, R30, R25 ;  /* 0x000000191e02723e */ /* 0x002fe400000000ff */
[----:B------:R-:W-:Y:S02]  /*89c0*/  F2FP.PACK_AB R4, R174, R175 ;  /* 0x000000afae04723e */ /* 0x000fe400000000ff */
[----:B------:R-:W-:Y:S01]  /*89d0*/  LOP3.LUT R131, R0, R2, RZ, 0xc0, !PT ;  /* 0x0000000200837212 */ /* 0x000fe200078ec0ff */
[----:B------:R-:W-:Y:S01]  /*89e0*/  HSET2.LE.AND R0, R7, R96, PT ;  /* 0x0000006007007233 */ /* 0x000fe20003803000 */
[----:B------:R-:W-:Y:S01]  /*89f0*/  LOP3.LUT R128, R3, R4, RZ, 0xc0, !PT ;  /* 0x0000000403807212 */ /* 0x000fe200078ec0ff */
[----:B----4-:R-:W-:Y:S01]  /*8a00*/  HMMA.16816.F32 R100, R168, R108, R100 ;  /* 0x0000006ca864723c */ /* 0x010fe20000001864 */
[----:B------:R-:W1:Y:S01]  /*8a10*/  LDSM.16.MT88.4 R4, [R209+0xb800] ;  /* 0x00b80000d104783b */ /* 0x000e620000004200 */
[----:B------:R-:W-:-:S02]  /*8a20*/  MOV R83, R49 ;  /* 0x0000003100537202 */ /* 0x000fc40000000f00 */
[----:B------:R-:W-:Y:S02]  /*8a30*/  MOV R82, R50 ;  /* 0x0000003200527202 */ /* 0x000fe40000000f00 */
[----:B------:R-:W-:Y:S02]  /*8a40*/  MOV R81, R51 ;  /* 0x0000003300517202 */ /* 0x000fe40000000f00 */
[----:B------:R-:W-:Y:S01]  /*8a50*/  MOV R80, R152 ;  /* 0x0000009800507202 */ /* 0x000fe20000000f00 */
[----:B------:R-:W-:Y:S01]  /*8a60*/  LDSM.16.MT88.4 R48, [R207+0xa800] ;  /* 0x00a80000cf30783b */ /* 0x000fe20000004200 */
[----:B------:R-:W-:Y:S01]  /*8a70*/  MOV R99, R155 ;  /* 0x0000009b00637202 */ /* 0x000fe20000000f00 */
[----:B---3--:R-:W-:Y:S01]  /*8a80*/  HMMA.16816.F32 R112, R168, R120, R112 ;  /* 0x00000078a870723c */ /* 0x008fe20000001870 */
[----:B------:R-:W-:Y:S02]  /*8a90*/  MOV R39, R153 ;  /* 0x0000009900277202 */ /* 0x000fe40000000f00 */
[----:B------:R-:W-:-:S02]  /*8aa0*/  MOV R38, R154 ;  /* 0x0000009a00267202 */ /* 0x000fc40000000f00 */
[----:B------:R-:W-:Y:S01]  /*8ab0*/  MOV R192, R97 ;  /* 0x0000006100c07202 */ /* 0x000fe20000000f00 */
[----:B------:R-:W2:Y:S01]  /*8ac0*/  LDSM.16.MT88.4 R152, [R205+0xa800] ;  /* 0x00a80000cd98783b */ /* 0x000ea20000004200 */
[----:B------:R-:W-:Y:S02]  /*8ad0*/  MOV R190, R98 ;  /* 0x0000006200be7202 */ /* 0x000fe40000000f00 */
[----:B------:R-:W-:Y:S02]  /*8ae0*/  MOV R189, R99 ;  /* 0x0000006300bd7202 */ /* 0x000fe40000000f00 */
[----:B------:R-:W-:Y:S01]  /*8af0*/  MOV R195, R80 ;  /* 0x0000005000c37202 */ /* 0x000fe20000000f00 */
[----:B------:R-:W-:Y:S01]  /*8b00*/  LDSM.16.MT88.4 R96, [R205+0xb800] ;  /* 0x00b80000cd60783b */ /* 0x000fe20000004200 */
[----:B------:R-:W-:Y:S02]  /*8b10*/  MOV R194, R81 ;  /* 0x0000005100c27202 */ /* 0x000fe40000000f00 */
[----:B------:R-:W-:-:S02]  /*8b20*/  MOV R184, R82 ;  /* 0x0000005200b87202 */ /* 0x000fc40000000f00 */
[----:B------:R-:W-:Y:S02]  /*8b30*/  MOV R198, R83 ;  /* 0x0000005300c67202 */ /* 0x000fe40000000f00 */
[----:B------:R-:W-:Y:S01]  /*8b40*/  MOV R24, R64 ;  /* 0x0000004000187202 */ /* 0x000fe20000000f00 */
[----:B------:R-:W-:Y:S01]  /*8b50*/  LDSM.16.MT88.4 R80, [R209+0xa800] ;  /* 0x00a80000d150783b */ /* 0x000fe20000004200 */
[----:B------:R-:W-:Y:S02]  /*8b60*/  MOV R23, R65 ;  /* 0x0000004100177202 */ /* 0x000fe40000000f00 */
[----:B------:R-:W-:Y:S02]  /*8b70*/  MOV R21, R66 ;  /* 0x0000004200157202 */ /* 0x000fe40000000f00 */
[----:B------:R-:W-:Y:S01]  /*8b80*/  MOV R8, R67 ;  /* 0x0000004300087202 */ /* 0x000fe20000000f00 */
[----:B------:R-:W-:Y:S01]  /*8b90*/  FFMA.FTZ R3, R251, R27, R23 ;  /* 0x0000001bfb037223 */ /* 0x000fe20000010017 */
[----:B------:R-:W3:Y:S01]  /*8ba0*/  LDSM.16.MT88.4 R64, [R210+0xa800] ;  /* 0x00a80000d240783b */ /* 0x000ee20000004200 */
[----:B-----5:R-:W-:-:S02]  /*8bb0*/  F2FP.PACK_AB R2, R31, R22 ;  /* 0x000000161f02723e */ /* 0x020fc400000000ff */
[----:B------:R-:W-:Y:S01]  /*8bc0*/  MOV R196, R129 ;  /* 0x0000008100c47202 */ /* 0x000fe20000000f00 */
[-C--:B-1----:R-:W-:Y:S01]  /*8bd0*/  HMMA.16816.F32 R164, R168, R4.reuse, R164 ;  /* 0x00000004a8a4723c */ /* 0x082fe200000018a4 */
[----:B------:R-:W-:Y:S02]  /*8be0*/  MOV R186, R37 ;  /* 0x0000002500ba7202 */ /* 0x000fe40000000f00 */
[----:B------:R-:W-:Y:S01]  /*8bf0*/  LOP3.LUT R129, R0, R2, RZ, 0xc0, !PT ;  /* 0x0000000200817212 */ /* 0x000fe200078ec0ff */
[----:B------:R-:W-:Y:S01]  /*8c00*/  FFMA.FTZ R0, R248, R29, R8 ;  /* 0x0000001df8007223 */ /* 0x000fe20000010008 */
[----:B------:R-:W-:Y:S01]  /*8c10*/  MOV R193, R36 ;  /* 0x0000002400c17202 */ /* 0x000fe20000000f00 */
[----:B------:R-:W-:Y:S01]  /*8c20*/  FFMA.FTZ R8, R249, R28, R21 ;  /* 0x0000001cf9087223 */ /* 0x000fe20000010015 */
[----:B------:R-:W-:Y:S01]  /*8c30*/  MOV R197, R39 ;  /* 0x0000002700c57202 */ /* 0x000fe20000000f00 */
[----:B------:R-:W-:Y:S01]  /*8c40*/  FFMA.FTZ R2, R250, R26, R24 ;  /* 0x0000001afa027223 */ /* 0x000fe20000010018 */
[----:B------:R-:W-:Y:S01]  /*8c50*/  MOV R182, R38 ;  /* 0x0000002600b67202 */ /* 0x000fe20000000f00 */
[----:B------:R-:W-:Y:S01]  /*8c60*/  FADD.FTZ R14, R186, R0 ;  /* 0x00000000ba0e7221 */ /* 0x000fe20000010000 */
[----:B------:R-:W-:Y:S01]  /*8c70*/  HMMA.16816.F32 R124, R128, R4, R124 ;  /* 0x00000004807c723c */ /* 0x000fe2000000187c */
[----:B------:R-:W-:-:S02]  /*8c80*/  FADD.FTZ R13, R193, R8 ;  /* 0x00000008c10d7221 */ /* 0x000fc40000010000 */
[----:B------:R-:W-:Y:S02]  /*8c90*/  FADD.FTZ R0, R196, R3 ;  /* 0x00000003c4007221 */ /* 0x000fe40000010000 */
[----:B------:R-:W-:Y:S02]  /*8ca0*/  FADD.FTZ R8, R198, R2 ;  /* 0x00000002c6087221 */ /* 0x000fe40000010000 */
[----:B------:R-:W-:Y:S01]  /*8cb0*/  FADD.FTZ R3, R184, R14 ;  /* 0x0000000eb8037221 */ /* 0x000fe20000010000 */
[----:B--2---:R-:W-:Y:S01]  /*8cc0*/  HMMA.16816.F32 R144, R128, R152, R144 ;  /* 0x000000988090723c */ /* 0x004fe20000001890 */
        /* <DEDUP_REMOVED lines=19> */
[C---:B---3--:R-:W-:Y:S01]  /*8e00*/  HMMA.16816.F32 R56, R128.reuse, R64, R56 ;  /* 0x000000408038723c */ /* 0x048fe20000001838 */
[----:B------:R-:W-:Y:S02]  /*8e10*/  FADD.FTZ R3, R185, R2 ;  /* 0x00000002b9037221 */ /* 0x000fe40000010000 */
[----:B------:R-:W-:Y:S02]  /*8e20*/  FADD.FTZ R2, R173, R0 ;  /* 0x00000000ad027221 */ /* 0x000fe40000010000 */
[----:B------:R-:W-:Y:S02]  /*8e30*/  FADD.FTZ R0, R25, R4 ;  /* 0x0000000419007221 */ /* 0x000fe40000010000 */
[----:B------:R-:W-:Y:S01]  /*8e40*/  FADD.FTZ R251, R172, R2 ;  /* 0x00000002acfb7221 */ /* 0x000fe20000010000 */
[----:B------:R-:W-:Y:S01]  /*8e50*/  HMMA.16816.F32 R60, R128, R66, R60 ;  /* 0x00000042803c723c */ /* 0x000fe2000000183c */
[----:B------:R-:W-:Y:S01]  /*8e60*/  FADD.FTZ R248, R187, R5 ;  /* 0x00000005bbf87221 */ /* 0x000fe20000010000 */
[----:B------:R-:W-:Y:S01]  /*8e70*/  MOV R2, R224 ;  /* 0x000000e000027202 */ /* 0x000fe20000000f00 */
[----:B------:R-:W-:-:S02]  /*8e80*/  FADD.FTZ R249, R180, R3 ;  /* 0x00000003b4f97221 */ /* 0x000fc40000010000 */
        /* <DEDUP_REMOVED lines=69> */
[C---:B------:R-:W-:Y:S01]  /*92e0*/  IADD3 R2, R0.reuse, 0x1, RZ ;  /* 0x0000000100027810 */ /* 0x040fe20007ffe0ff */
[----:B------:R-:W-:Y:S01]  /*92f0*/  @P3 STS.128 [R219+0xa800], RZ ;  /* 0x00a800ffdb003388 */ /* 0x000fe20000000c00 */
[----:B------:R-:W-:Y:S02]  /*9300*/  IADD3 R3, R0, 0x8, RZ ;  /* 0x0000000800037810 */ /* 0x000fe40007ffe0ff */
[CC--:B------:R-:W-:Y:S01]  /*9310*/  ISETP.GE.AND P4, PT, R2.reuse, R9.reuse, PT ;  /* 0x000000090200720c */ /* 0x0c0fe20003f86270 */
[----:B------:R-:W-:Y:S01]  /*9320*/  @!PT LDS RZ, [RZ] ;  /* 0x00000000fffff984 */ /* 0x000fe20000000800 */
[----:B------:R-:W-:Y:S01]  /*9330*/  @!PT LDS RZ, [RZ] ;  /* 0x00000000fffff984 */ /* 0x000fe20000000800 */
[----:B------:R-:W-:Y:S01]  /*9340*/  @!PT LDS RZ, [RZ] ;  /* 0x00000000fffff984 */ /* 0x000fe20000000800 */
[----:B------:R3:W-:Y:S01]  /*9350*/  @!P3 LDGSTS.E.BYPASS.LTC128B.128 [R219+0xa800], [R14.64] ;  /* 0x0a8000000edbbfae */ /* 0x0007e2000b901d5c */
[C---:B------:R-:W-:Y:S02]  /*9360*/  ISETP.GE.AND P1, PT, R2.reuse, R10, PT ;  /* 0x0000000a0200720c */ /* 0x040fe40003f26270 */
[----:B------:R-:W-:Y:S01]  /*9370*/  ISETP.GE.AND P0, PT, R2, R12, PT ;  /* 0x0000000c0200720c */ /* 0x000fe20003f06270 */
[----:B------:R-:W-:Y:S01]  /*9380*/  @P2 STS.128 [R219+0xb800], RZ ;  /* 0x00b800ffdb002388 */ /* 0x000fe20000000c00 */
[----:B------:R-:W-:-:S02]  /*9390*/  ISETP.GE.AND P5, PT, R3, R9, PT ;  /* 0x000000090300720c */ /* 0x000fc40003fa6270 */
[----:B------:R-:W-:Y:S01]  /*93a0*/  ISETP.GE.AND P6, PT, R2, R11, PT ;  /* 0x0000000b0200720c */ /* 0x000fe20003fc6270 */
[----:B------:R-:W-:Y:S01]  /*93b0*/  @!PT LDS RZ, [RZ] ;  /* 0x00000000fffff984 */ /* 0x000fe20000000800 */
[----:B------:R-:W-:Y:S01]  /*93c0*/  @!PT LDS RZ, [RZ] ;  /* 0x00000000fffff984 */ /* 0x000fe20000000800 */
[----:B------:R-:W-:Y:S01]  /*93d0*/  @!PT LDS RZ, [RZ] ;  /* 0x00000000fffff984 */ /* 0x000fe20000000800 */
[----:B------:R2:W-:Y:S04]  /*93e0*/  @!P2 LDGSTS.E.BYPASS.LTC128B.128 [R219+0xb800], [R4.64+0x80] ;  /* 0x0b80008004dbafae */ /* 0x0005e8000b901d5c */
[----:B-1----:R-:W-:Y:S04]  /*93f0*/  LDSM.16.M88.4 R16, [R206+0x2000] ;  /* 0x00200000ce10783b */ /* 0x002fe80000000200 */
[----:B------:R-:W1:Y:S04]  /*9400*/  LDSM.16.M88.4 R28, [R204+0x8800] ;  /* 0x00880000cc1c783b */ /* 0x000e680000000200 */
[----:B------:R-:W4:Y:S04]  /*9410*/  LDSM.16.M88.4 R32, [R204+0x8000] ;  /* 0x00800000cc20783b */ /* 0x000f280000000200 */
[----:B------:R-:W-:Y:S04]  /*9420*/  LDSM.16.M88.4 R132, [R218] ;  /* 0x00000000da84783b */ /* 0x000fe80000000200 */
[----:B------:R-:W-:Y:S04]  /*9430*/  LDSM.16.M88.4 R20, [R206] ;  /* 0x00000000ce14783b */ /* 0x000fe80000000200 */
[----:B------:R-:W-:Y:S04]  /*9440*/  LDSM.16.M88.4 R136, [R215] ;  /* 0x00000000d788783b */ /* 0x000fe80000000200 */
[----:B--2---:R-:W2:Y:S04]  /*9450*/  LDSM.16.M88.4 R4, [R208+0x2000] ;  /* 0x00200000d004783b */ /* 0x004ea80000000200 */
[----:B------:R-:W5:Y:S04]  /*9460*/  LDSM.16.M88.4 R24, [R208] ;  /* 0x00000000d018783b */ /* 0x000f680000000200 */
[----:B------:R-:W0:Y:S01]  /*9470*/  LDGDEPBAR ;  /* 0x00000000000079af */ /* 0x000e220000000000 */
[C---:B-1----:R-:W-:Y:S08]  /*9480*/  HMMA.16816.F32 R172, R16.reuse, R28, RZ ;  /* 0x0000001c10ac723c */ /* 0x042ff000000018ff */
[C---:B----4-:R-:W-:Y:S08]  /*9490*/  HMMA.16816.F32 R180, R16.reuse, R32, RZ ;  /* 0x0000002010b4723c */ /* 0x050ff000000018ff */
[C---:B------:R-:W-:Y:S08]  /*94a0*/  HMMA.16816.F32 R176, R16.reuse, R34, RZ ;  /* 0x0000002210b0723c */ /* 0x040ff000000018ff */
[----:B------:R-:W-:Y:S08]  /*94b0*/  HMMA.16816.F32 R16, R16, R30, RZ ;  /* 0x0000001e1010723c */ /* 0x000ff000000018ff */
[----:B--2---:R-:W-:Y:S08]  /*94c0*/  HMMA.16816.F32 R220, R4, R132, R172 ;  /* 0x0000008404dc723c */ /* 0x004ff000000018ac */
[C---:B------:R-:W-:Y:S08]  /*94d0*/  HMMA.16816.F32 R184, R20.reuse, R32, RZ ;  /* 0x0000002014b8723c */ /* 0x040ff000000018ff */
[C---:B------:R-:W-:Y:S01]  /*94e0*/  HMMA.16816.F32 R172, R20.reuse, R34, RZ ;  /* 0x0000002214ac723c */ /* 0x040fe200000018ff */
[----:B------:R-:W-:Y:S07]  /*94f0*/  LDSM.16.M88.4 R32, [R213+0x8800] ;  /* 0x00880000d520783b */ /* 0x000fee0000000200 */
[----:B------:R-:W-:Y:S08]  /*9500*/  HMMA.16816.F32 R188, R20, R28, RZ ;  /* 0x0000001c14bc723c */ /* 0x000ff000000018ff */
[C---:B------:R-:W-:Y:S08]  /*9510*/  HMMA.16816.F32 R180, R4.reuse, R136, R180 ;  /* 0x0000008804b4723c */ /* 0x040ff000000018b4 */
[C---:B------:R-:W-:Y:S08]  /*9520*/  HMMA.16816.F32 R200, R4.reuse, R138, R176 ;  /* 0x0000008a04c8723c */ /* 0x040ff000000018b0 */
[----:B------:R-:W-:Y:S01]  /*9530*/  HMMA.16816.F32 R192, R4, R134, R16 ;  /* 0x0000008604c0723c */ /* 0x000fe20000001810 */
[----:B------:R-:W1:Y:S04]  /*9540*/  LDSM.16.M88.4 R4, [R214+0x2000] ;  /* 0x00200000d604783b */ /* 0x000e680000000200 */
[----:B------:R-:W2:Y:S03]  /*9550*/  LDSM.16.M88.4 R16, [R213+0x8000] ;  /* 0x00800000d510783b */ /* 0x000ea60000000200 */
[----:B------:R-:W-:Y:S01]  /*9560*/  HMMA.16816.F32 R28, R20, R30, RZ ;  /* 0x0000001e141c723c */ /* 0x000fe200000018ff */
[----:B------:R-:W4:Y:S07]  /*9570*/  LDSM.16.M88.4 R20, [R214] ;  /* 0x00000000d614783b */ /* 0x000f2e0000000200 */
[C---:B-----5:R-:W-:Y:S08]  /*9580*/  HMMA.16816.F32 R176, R24.reuse, R136, R184 ;  /* 0x0000008818b0723c */ /* 0x060ff000000018b8 */
[C---:B------:R-:W-:Y:S08]  /*9590*/  HMMA.16816.F32 R172, R24.reuse, R138, R172 ;  /* 0x0000008a18ac723c */ /* 0x040ff000000018ac */
[C---:B------:R-:W-:Y:S08]  /*95a0*/  HMMA.16816.F32 R184, R24.reuse, R132, R188 ;  /* 0x0000008418b8723c */ /* 0x040ff000000018bc */
[----:B------:R-:W-:Y:S01]  /*95b0*/  HMMA.16816.F32 R136, R24, R134, R28 ;  /* 0x000000861888723c */ /* 0x000fe2000000181c */
[----:B------:R-:W-:Y:S04]  /*95c0*/  LDSM.16.M88.4 R24, [R212+0x2000] ;  /* 0x00200000d418783b */ /* 0x000fe80000000200 */
[----:B------:R-:W5:Y:S03]  /*95d0*/  LDSM.16.M88.4 R132, [R211] ;  /* 0x00000000d384783b */ /* 0x000f660000000200 */
[C---:B-1----:R-:W-:Y:S01]  /*95e0*/  HMMA.16816.F32 R196, R4.reuse, R34, R192 ;  /* 0x0000002204c4723c */ /* 0x042fe200000018c0 */
[----:B------:R-:W1:Y:S07]  /*95f0*/  LDSM.16.M88.4 R28, [R211+0x800] ;  /* 0x00080000d31c783b */ /* 0x000e6e0000000200 */
[C---:B--2---:R-:W-:Y:S08]  /*9600*/  HMMA.16816.F32 R180, R4.reuse, R16, R180 ;  /* 0x0000001004b4723c */ /* 0x044ff000000018b4 */
[----:B------:R-:W-:Y:S08]  /*9610*/  HMMA.16816.F32 R200, R4, R18, R200 ;  /* 0x0000001204c8723c */ /* 0x000ff000000018c8 */
[C---:B----4-:R-:W-:Y:S08]  /*9620*/  HMMA.16816.F32 R192, R20.reuse, R16, R176 ;  /* 0x0000001014c0723c */ /* 0x050ff000000018b0 */
[----:B------:R-:W-:Y:S01]  /*9630*/  HMMA.16816.F32 R188, R20, R18, R172 ;  /* 0x0000001214bc723c */ /* 0x000fe200000018ac */
[----:B------:R-:W2:Y:S07]  /*9640*/  LDSM.16.M88.4 R16, [R212] ;  /* 0x00000000d410783b */ /* 0x000eae0000000200 */
[-C--:B------:R-:W-:Y:S01]  /*9650*/  HMMA.16816.F32 R220, R4, R32.reuse, R220 ;  /* 0x0000002004dc723c */ /* 0x080fe200000018dc */
[----:B------:R-:W-:Y:S07]  /*9660*/  LDSM.16.M88.4 R4, [R206+0x6000] ;  /* 0x00600000ce04783b */ /* 0x000fee0000000200 */
[C---:B------:R-:W-:Y:S08]  /*9670*/  HMMA.16816.F32 R184, R20.reuse, R32, R184 ;  /* 0x0000002014b8723c */ /* 0x040ff000000018b8 */
[----:B------:R-:W-:Y:S01]  /*9680*/  HMMA.16816.F32 R136, R20, R34, R136 ;  /* 0x000000221488723c */ /* 0x000fe20000001888 */
[----:B------:R-:W4:Y:S04]  /*9690*/  LDSM.16.M88.4 R32, [R204+0x9000] ;  /* 0x00900000cc20783b */ /* 0x000f280000000200 */
[----:B------:R-:W3:Y:S03]  /*96a0*/  LDSM.16.M88.4 R20, [R204+0x9800] ;  /* 0x00980000cc14783b */ /* 0x000ee60000000200 */
[C---:B-----5:R-:W-:Y:S08]  /*96b0*/  HMMA.16816.F32 R180, R24.reuse, R132, R180 ;  /* 0x0000008418b4723c */ /* 0x060ff000000018b4 */
[C---:B------:R-:W-:Y:S08]  /*96c0*/  HMMA.16816.F32 R176, R24.reuse, R134, R200 ;  /* 0x0000008618b0723c */ /* 0x040ff000000018c8 */
[C---:B-1----:R-:W-:Y:S08]  /*96d0*/  HMMA.16816.F32 R172, R24.reuse, R28, R220 ;  /* 0x0000001c18ac723c */ /* 0x042ff000000018dc */
[----:B------:R-:W-:Y:S08]  /*96e0*/  HMMA.16816.F32 R24, R24, R30, R196 ;  /* 0x0000001e1818723c */ /* 0x000ff000000018c4 */
[C---:B--2---:R-:W-:Y:S08]  /*96f0*/  HMMA.16816.F32 R220, R16.reuse, R132, R192 ;  /* 0x0000008410dc723c */ /* 0x044ff000000018c0 */
[C---:B------:R-:W-:Y:S08]  /*9700*/  HMMA.16816.F32 R200, R16.reuse, R134, R188 ;  /* 0x0000008610c8723c */ /* 0x040ff000000018bc */
[C---:B------:R-:W-:Y:S08]  /*9710*/  HMMA.16816.F32 R192, R16.reuse, R28, R184 ;  /* 0x0000001c10c0723c */ /* 0x040ff000000018b8 */
[----:B------:R-:W-:Y:S01]  /*9720*/  HMMA.16816.F32 R188, R16, R30, R136 ;  /* 0x0000001e10bc723c */ /* 0x000fe20000001888 */
[----:B------:R-:W1:Y:S04]  /*9730*/  LDSM.16.M88.4 R16, [R206+0x4000] ;  /* 0x00400000ce10783b */ /* 0x000e680000000200 */
[----:B------:R-:W-:Y:S03]  /*9740*/  LDSM.16.M88.4 R136, [R216] ;  /* 0x00000000d888783b */ /* 0x000fe60000000200 */
[C---:B----4-:R-:W-:Y:S08]  /*9750*/  HMMA.16816.F32 R196, R4.reuse, R32, R180 ;  /* 0x0000002004c4723c */ /* 0x050ff000000018b4 */
[C---:B------:R-:W-:Y:S08]  /*9760*/  HMMA.16816.F32 R184, R4.reuse, R34, R176 ;  /* 0x0000002204b8723c */ /* 0x040ff000000018b0 */
[C---:B---3--:R-:W-:Y:S08]  /*9770*/  HMMA.16816.F32 R132, R4.reuse, R20, R172 ;  /* 0x000000140484723c */ /* 0x048ff000000018ac */
[----:B------:R-:W-:Y:S01]  /*9780*/  HMMA.16816.F32 R28, R4, R22, R24 ;  /* 0x00000016041c723c */ /* 0x000fe20000001818 */
[----:B------:R-:W2:Y:S04]  /*9790*/  LDSM.16.M88.4 R4, [R208+0x6000] ;  /* 0x00600000d004783b */ /* 0x000ea80000000200 */
[----:B------:R-:W3:Y:S03]  /*97a0*/  LDSM.16.M88.4 R24, [R217] ;  /* 0x00000000d918783b */ /* 0x000ee60000000200 */
[C---:B-1----:R-:W-:Y:S08]  /*97b0*/  HMMA.16816.F32 R192, R16.reuse, R20, R192 ;  /* 0x0000001410c0723c */ /* 0x042ff000000018c0 */
[C---:B------:R-:W-:Y:S01]  /*97c0*/  HMMA.16816.F32 R176, R16.reuse, R22, R188 ;  /* 0x0000001610b0723c */ /* 0x040fe200000018bc */
[----:B------:R-:W1:Y:S07]  /*97d0*/  LDSM.16.M88.4 R20, [R208+0x4000] ;  /* 0x00400000d014783b */ /* 0x000e6e0000000200 */
[C---:B------:R-:W-:Y:S08]  /*97e0*/  HMMA.16816.F32 R172, R16.reuse, R32, R220 ;  /* 0x0000002010ac723c */ /* 0x040ff000000018dc */
[----:B------:R-:W-:Y:S01]  /*97f0*/  HMMA.16816.F32 R180, R16, R34, R200 ;  /* 0x0000002210b4723c */ /* 0x000fe200000018c8 */
[----:B------:R-:W-:Y:S04]  /*9800*/  LDSM.16.M88.4 R16, [R214+0x4000] ;  /* 0x00400000d610783b */ /* 0x000fe80000000200 */
[----:B------:R-:W-:Y:S03]  /*9810*/  LDSM.16.M88.4 R32, [R211+0x1000] ;  /* 0x00100000d320783b */ /* 0x000fe60000000200 */
[C---:B--2---:R-:W-:Y:S01]  /*9820*/  HMMA.16816.F32 R200, R4.reuse, R136, R132 ;  /* 0x0000008804c8723c */ /* 0x044fe20000001884 */
[----:B------:R-:W2:Y:S07]  /*9830*/  LDSM.16.M88.4 R132, [R213+0x9000] ;  /* 0x00900000d584783b */ /* 0x000eae0000000200 */
[C---:B---3--:R-:W-:Y:S08]  /*9840*/  HMMA.16816.F32 R188, R4.reuse, R24, R196 ;  /* 0x0000001804bc723c */ /* 0x048ff000000018c4 */
[C---:B------:R-:W-:Y:S08]  /*9850*/  HMMA.16816.F32 R184, R4.reuse, R26, R184 ;  /* 0x0000001a04b8723c */ /* 0x040ff000000018b8 */
[----:B------:R-:W-:Y:S01]  /*9860*/  HMMA.16816.F32 R196, R4, R138, R28 ;  /* 0x0000008a04c4723c */ /* 0x000fe2000000181c */
[----:B------:R-:W3:Y:S04]  /*9870*/  LDSM.16.M88.4 R4, [R214+0x6000] ;  /* 0x00600000d604783b */ /* 0x000ee80000000200 */
[----:B------:R-:W4:Y:S03]  /*9880*/  LDSM.16.M88.4 R28, [R213+0x9800] ;  /* 0x00980000d51c783b */ /* 0x000f260000000200 */
[C---:B-1----:R-:W-:Y:S08]  /*9890*/  HMMA.16816.F32 R172, R20.reuse, R24, R172 ;  /* 0x0000001814ac723c */ /* 0x042ff000000018ac */
[C---:B------:R-:W-:Y:S01]  /*98a0*/  HMMA.16816.F32 R180, R20.reuse, R26, R180 ;  /* 0x0000001a14b4723c */ /* 0x040fe200000018b4 */
[----:B------:R-:W1:Y:S07]  /*98b0*/  LDSM.16.M88.4 R24, [R212+0x4000] ;  /* 0x00400000d418783b */ /* 0x000e6e0000000200 */
[C---:B------:R-:W-:Y:S08]  /*98c0*/  HMMA.16816.F32 R192, R20.reuse, R136, R192 ;  /* 0x0000008814c0723c */ /* 0x040ff000000018c0 */
[----:B------:R-:W-:Y:S01]  /*98d0*/  HMMA.16816.F32 R176, R20, R138, R176 ;  /* 0x0000008a14b0723c */ /* 0x000fe200000018b0 */
[----:B------:R-:W5:Y:S07]  /*98e0*/  LDSM.16.M88.4 R20, [R212+0x6000] ;  /* 0x00600000d414783b */ /* 0x000f6e0000000200 */
[-C--:B--2---:R-:W-:Y:S08]  /*98f0*/  HMMA.16816.F32 R136, R16, R132.reuse, R172 ;  /* 0x000000841088723c */ /* 0x084ff000000018ac */
[C---:B---3--:R-:W-:Y:S08]  /*9900*/  HMMA.16816.F32 R188, R4.reuse, R132, R188 ;  /* 0x0000008404bc723c */ /* 0x048ff000000018bc */
[-C--:B------:R-:W-:Y:S08]  /*9910*/  HMMA.16816.F32 R184, R4, R134.reuse, R184 ;  /* 0x0000008604b8723c */ /* 0x080ff000000018b8 */
[C---:B------:R-:W-:Y:S08]  /*9920*/  HMMA.16816.F32 R132, R16.reuse, R134, R180 ;  /* 0x000000861084723c */ /* 0x040ff000000018b4 */
[C---:B----4-:R-:W-:Y:S08]  /*9930*/  HMMA.16816.F32 R172, R16.reuse, R28, R192 ;  /* 0x0000001c10ac723c */ /* 0x050ff000000018c0 */
[----:B------:R-:W-:Y:S01]  /*9940*/  HMMA.16816.F32 R176, R16, R30, R176 ;  /* 0x0000001e10b0723c */ /* 0x000fe200000018b0 */
[----:B------:R-:W2:Y:S01]  /*9950*/  LDSM.16.M88.4 R16, [R211+0x1800] ;  /* 0x00180000d310783b */ /* 0x000ea20000000200 */
[----:B------:R-:W-:-:S06]  /*9960*/  DEPBAR.LE SB0, 0x0 ;  /* 0x000080000000791a */ /* 0x000fcc0000000000 */
[-C--:B-1----:R-:W-:Y:S08]  /*9970*/  HMMA.16816.F32 R136, R24, R32.reuse, R136 ;  /* 0x000000201888723c */ /* 0x082ff00000001888 */
[----:B-----5:R-:W-:Y:S08]  /*9980*/  HMMA.16816.F32 R188, R20, R32, R188 ;  /* 0x0000002014bc723c */ /* 0x020ff000000018bc */
[C---:B------:R-:W-:Y:S08]  /*9990*/  HMMA.16816.F32 R200, R4.reuse, R28, R200 ;  /* 0x0000001c04c8723c */ /* 0x040ff000000018c8 */
[----:B------:R-:W-:Y:S01]  /*99a0*/  HMMA.16816.F32 R196, R4, R30, R196 ;  /* 0x0000001e04c4723c */ /* 0x000fe200000018c4 */
[----:B------:R-:W1:Y:S07]  /*99b0*/  I2F R4, R2 ;  /* 0x0000000200047306 */ /* 0x000e6e0000201400 */
[-C--:B------:R-:W-:Y:S01]  /*99c0*/  HMMA.16816.F32 R132, R24, R34.reuse, R132 ;  /* 0x000000221884723c */ /* 0x080fe20000001884 */
[----:B------:R-:W3:Y:S07]  /*99d0*/  I2F R6, R3 ;  /* 0x0000000300067306 */ /* 0x000eee0000201400 */
[----:B------:R-:W-:Y:S01]  /*99e0*/  HMMA.16816.F32 R32, R20, R34, R184 ;  /* 0x000000221420723c */ /* 0x000fe200000018b8 */
[----:B-1----:R-:W-:Y:S01]  /*99f0*/  FFMA.FTZ R8, R4, UR4, R137 ;  /* 0x0000000404087c23 */ /* 0x002fe20008010089 */
[----:B------:R-:W-:Y:S01]  /*9a00*/  IADD3 R2, R0, 0x9, RZ ;  /* 0x0000000900027810 */ /* 0x000fe20007ffe0ff */
[----:B------:R-:W-:-:S02]  /*9a10*/  FFMA.FTZ R7, R4, UR4, R139 ;  /* 0x0000000404077c23 */ /* 0x000fc4000801008b */
[----:B------:R-:W-:Y:S01]  /*9a20*/  FFMA.FTZ R5, R4, UR4, R189 ;  /* 0x0000000404057c23 */ /* 0x000fe200080100bd */
[----:B------:R-:W-:Y:S02]  /*9a30*/  FSEL R139, R8, -INF , !P4 ;  /* 0xff800000088b7808 */ /* 0x000fe40006000000 */
[----:B------:R-:W-:Y:S01]  /*9a40*/  FSEL R182, R7, -INF , !P1 ;  /* 0xff80000007b67808 */ /* 0x000fe20004800000 */
[-C--:B--2---:R-:W-:Y:S01]  /*9a50*/  HMMA.16816.F32 R172, R24, R16.reuse, R172 ;  /* 0x0000001018ac723c */ /* 0x084fe200000018ac */
[----:B------:R-:W-:Y:S02]  /*9a60*/  FSEL R184, R5, -INF , !P0 ;  /* 0xff80000005b87808 */ /* 0x000fe40004000000 */
[C---:B------:R-:W-:Y:S01]  /*9a70*/  ISETP.GE.AND P4, PT, R3.reuse, R10, PT ;  /* 0x0000000a0300720c */ /* 0x040fe20003f86270 */
[----:B------:R-:W1:Y:S01]  /*9a80*/  I2F R5, R2 ;  /* 0x0000000200057306 */ /* 0x000e620000201400 */
[----:B------:R-:W-:Y:S01]  /*9a90*/  BAR.SYNC.DEFER_BLOCKING 0x0 ;  /* 0x0000000000007b1d */ /* 0x000fe20000010000 */
[C---:B------:R-:W-:Y:S01]  /*9aa0*/  ISETP.GE.AND P1, PT, R3.reuse, R12, PT ;  /* 0x0000000c0300720c */ /* 0x040fe20003f26270 */
[----:B---3--:R-:W-:Y:S01]  /*9ab0*/  FFMA.FTZ R8, R6, UR4, R132 ;  /* 0x0000000406087c23 */ /* 0x008fe20008010084 */
[----:B------:R-:W-:Y:S01]  /*9ac0*/  ISETP.GE.AND P0, PT, R3, R11, PT ;  /* 0x0000000b0300720c */ /* 0x000fe20003f06270 */
[----:B------:R-:W-:Y:S01]  /*9ad0*/  FFMA.FTZ R3, R4, UR4, R191 ;  /* 0x0000000404037c23 */ /* 0x000fe200080100bf */
[----:B------:R-:W-:Y:S01]  /*9ae0*/  IADD3 R4, R0, 0x10, RZ ;  /* 0x0000001000047810 */ /* 0x000fe20007ffe0ff */
[----:B------:R-:W-:Y:S01]  /*9af0*/  FFMA.FTZ R7, R6, UR4, R134 ;  /* 0x0000000406077c23 */ /* 0x000fe20008010086 */
[----:B------:R-:W-:Y:S01]  /*9b00*/  FSEL R132, R8, -INF , !P5 ;  /* 0xff80000008847808 */ /* 0x000fe20006800000 */
[----:B------:R-:W-:Y:S01]  /*9b10*/  HMMA.16816.F32 R28, R20, R16, R200 ;  /* 0x00000010141c723c */ /* 0x000fe200000018c8 */
[----:B------:R-:W-:Y:S01]  /*9b20*/  FSEL R183, R3, -INF , !P6 ;  /* 0xff80000003b77808 */ /* 0x000fe20007000000 */
[----:B------:R-:W-:Y:S01]  /*9b30*/  FFMA.FTZ R3, R6, UR4, R32 ;  /* 0x0000000406037c23 */ /* 0x000fe20008010020 */
[----:B------:R-:W-:-:S02]  /*9b40*/  FSEL R137, R7, -INF , !P4 ;  /* 0xff80000007897808 */ /* 0x000fc40006000000 */
[C---:B------:R-:W-:Y:S02]  /*9b50*/  ISETP.GE.AND P6, PT, R2.reuse, R9, PT ;  /* 0x000000090200720c */ /* 0x040fe40003fc6270 */
[----:B------:R-:W-:Y:S01]  /*9b60*/  FSEL R181, R3, -INF , !P1 ;  /* 0xff80000003b57808 */ /* 0x000fe20004800000 */
[C---:B-1----:R-:W-:Y:S01]  /*9b70*/  FFMA.FTZ R8, R5.reuse, UR4, R133 ;  /* 0x0000000405087c23 */ /* 0x042fe20008010085 */
[C---:B------:R-:W-:Y:S01]  /*9b80*/  ISETP.GE.AND P5, PT, R2.reuse, R10, PT ;  /* 0x0000000a0200720c */ /* 0x040fe20003fa6270 */
[C---:B------:R-:W-:Y:S01]  /*9b90*/  FFMA.FTZ R7, R5.reuse, UR4, R135 ;  /* 0x0000000405077c23 */ /* 0x040fe20008010087 */
[C---:B------:R-:W-:Y:S01]  /*9ba0*/  ISETP.GE.AND P4, PT, R2.reuse, R12, PT ;  /* 0x0000000c0200720c */ /* 0x040fe20003f86270 */
[-C--:B------:R-:W-:Y:S01]  /*9bb0*/  HMMA.16816.F32 R20, R20, R18.reuse, R196 ;  /* 0x000000121414723c */ /* 0x080fe200000018c4 */
[----:B------:R-:W-:Y:S01]  /*9bc0*/  ISETP.GE.AND P1, PT, R2, R11, PT ;  /* 0x0000000b0200720c */ /* 0x000fe20003f26270 */
[----:B------:R-:W-:Y:S01]  /*9bd0*/  FFMA.FTZ R2, R6, UR4, R34 ;  /* 0x0000000406027c23 */ /* 0x000fe20008010022 */
[----:B------:R-:W-:Y:S01]  /*9be0*/  IADD3 R3, R0, 0x11, RZ ;  /* 0x0000001100037810 */ /* 0x000fe20007ffe0ff */
        /* <DEDUP_REMOVED lines=8> */
[----:B------:R-:W-:Y:S02]  /*9c70*/  FSEL R133, R2, -INF , !P4 ;  /* 0xff80000002857808 */ /* 0x000fe40006000000 */
[C---:B------:R-:W-:Y:S02]  /*9c80*/  ISETP.GE.AND P6, PT, R4.reuse, R10, PT ;  /* 0x0000000a0400720c */ /* 0x040fe40003fc6270 */
[C---:B------:R-:W-:Y:S02]  /*9c90*/  ISETP.GE.AND P5, PT, R4.reuse, R12, PT ;  /* 0x0000000c0400720c */ /* 0x040fe40003fa6270 */
[----:B------:R-:W-:Y:S01]  /*9ca0*/  ISETP.GE.AND P4, PT, R4, R11, PT ;  /* 0x0000000b0400720c */ /* 0x000fe20003f86270 */
[----:B-1----:R-:W-:Y:S01]  /*9cb0*/  FFMA.FTZ R5, R6, UR4, R174 ;  /* 0x0000000406057c23 */ /* 0x002fe200080100ae */
[----:B------:R-:W1:Y:S01]  /*9cc0*/  I2F R4, R3 ;  /* 0x0000000300047306 */ /* 0x000e620000201400 */
[----:B------:R-:W-:Y:S01]  /*9cd0*/  IADD3 R2, R0, 0x18, RZ ;  /* 0x0000001800027810 */ /* 0x000fe20007ffe0ff */
[----:B------:R-:W-:Y:S01]  /*9ce0*/  FFMA.FTZ R7, R6, UR4, R172 ;  /* 0x0000000406077c23 */ /* 0x000fe200080100ac */
[----:B------:R-:W-:Y:S01]  /*9cf0*/  FSEL R34, R8, -INF , !P1 ;  /* 0xff80000008227808 */ /* 0x000fe20004800000 */
[C---:B------:R-:W-:Y:S01]  /*9d00*/  FFMA.FTZ R8, R6.reuse, UR4, R28 ;  /* 0x0000000406087c23 */ /* 0x040fe2000801001c */
[----:B------:R-:W-:Y:S01]  /*9d10*/  FSEL R197, R5, -INF , !P6 ;  /* 0xff80000005c57808 */ /* 0x000fe20007000000 */
[----:B------:R-:W-:Y:S01]  /*9d20*/  FFMA.FTZ R6, R6, UR4, R30 ;  /* 0x0000000406067c23 */ /* 0x000fe2000801001e */
[----:B------:R-:W-:Y:S01]  /*9d30*/  FSEL R174, R7, -INF , !P0 ;  /* 0xff80000007ae7808 */ /* 0x000fe20004000000 */
[----:B------:R-:W2:Y:S01]  /*9d40*/  I2F R5, R2 ;  /* 0x0000000200057306 */ /* 0x000ea20000201400 */
[----:B------:R-:W-:-:S02]  /*9d50*/  FSEL R202, R8, -INF , !P5 ;  /* 0xff80000008ca7808 */ /* 0x000fc40006800000 */
[CC--:B------:R-:W-:Y:S02]  /*9d60*/  ISETP.GE.AND P1, PT, R3.reuse, R9.reuse, PT ;  /* 0x000000090300720c */ /* 0x0c0fe40003f26270 */
[C---:B------:R-:W-:Y:S02]  /*9d70*/  ISETP.GE.AND P0, PT, R3.reuse, R10, PT ;  /* 0x0000000a0300720c */ /* 0x040fe40003f06270 */
[----:B------:R-:W-:Y:S01]  /*9d80*/  ISETP.GE.AND P6, PT, R3, R12, PT ;  /* 0x0000000c0300720c */ /* 0x000fe20003fc6270 */
[----:B-1----:R-:W-:Y:S01]  /*9d90*/  FFMA.FTZ R13, R4, UR4, R173 ;  /* 0x00000004040d7c23 */ /* 0x002fe200080100ad */
[----:B------:R-:W-:Y:S01]  /*9da0*/  FSEL R203, R6, -INF , !P4 ;  /* 0xff80000006cb7808 */ /* 0x000fe20006000000 */
[----:B------:R-:W-:Y:S01]  /*9db0*/  FFMA.FTZ R8, R4, UR4, R175 ;  /* 0x0000000404087c23 */ /* 0x000fe200080100af */
[----:B------:R-:W-:Y:S01]  /*9dc0*/  ISETP.GE.AND P4, PT, R2, R9, PT ;  /* 0x000000090200720c */ /* 0x000fe20003f86270 */
[C---:B------:R-:W-:Y:S01]  /*9dd0*/  FFMA.FTZ R7, R4.reuse, UR4, R29 ;  /* 0x0000000404077c23 */ /* 0x040fe2000801001d */
[----:B------:R-:W-:Y:S01]  /*9de0*/  FSEL R173, R13, -INF , !P1 ;  /* 0xff8000000dad7808 */ /* 0x000fe20004800000 */
[----:B------:R-:W-:Y:S01]  /*9df0*/  FFMA.FTZ R14, R4, UR4, R31 ;  /* 0x00000004040e7c23 */ /* 0x000fe2000801001f */
[----:B------:R-:W-:Y:S01]  /*9e00*/  FSEL R191, R8, -INF , !P0 ;  /* 0xff80000008bf7808 */ /* 0x000fe20004000000 */
[----:B--2---:R-:W-:Y:S01]  /*9e10*/  FFMA.FTZ R6, R5, UR4, R24 ;  /* 0x0000000405067c23 */ /* 0x004fe20008010018 */
        /* <DEDUP_REMOVED lines=8> */
[----:B------:R-:W1:Y:S01]  /*9ea0*/  I2F R3, R0 ;  /* 0x0000000000037306 */ /* 0x000e620000201400 */
[----:B------:R-:W-:Y:S02]  /*9eb0*/  FSEL R172, R6, -INF , !P4 ;  /* 0xff80000006ac7808 */ /* 0x000fe40006000000 */
[----:B------:R-:W-:Y:S02]  /*9ec0*/  FSEL R201, R14, -INF , !P5 ;  /* 0xff8000000ec97808 */ /* 0x000fe40006800000 */
[----:B------:R-:W-:-:S02]  /*9ed0*/  FSEL R185, R4, -INF , !P1 ;  /* 0xff80000004b97808 */ /* 0x000fc40004800000 */
[----:B------:R-:W-:Y:S02]  /*9ee0*/  FSEL R199, R2, -INF , !P0 ;  /* 0xff80000002c77808 */ /* 0x000fe40004000000 */
[C---:B------:R-:W-:Y:S02]  /*9ef0*/  ISETP.GE.AND P5, PT, R0.reuse, R9, PT ;  /* 0x000000090000720c */ /* 0x040fe40003fa6270 */
[C---:B------:R-:W-:Y:S02]  /*9f00*/  ISETP.GE.AND P4, PT, R0.reuse, R10, PT ;  /* 0x0000000a0000720c */ /* 0x040fe40003f86270 */
[C---:B------:R-:W-:Y:S02]  /*9f10*/  ISETP.GE.AND P1, PT, R0.reuse, R12, PT ;  /* 0x0000000c0000720c */ /* 0x040fe40003f26270 */
[C---:B------:R-:W-:Y:S01]  /*9f20*/  ISETP.GE.AND P0, PT, R0.reuse, R11, PT ;  /* 0x0000000b0000720c */ /* 0x040fe20003f06270 */
[C---:B-1----:R-:W-:Y:S01]  /*9f30*/  FFMA.FTZ R4, R3.reuse, UR4, R188 ;  /* 0x0000000403047c23 */ /* 0x042fe200080100bc */
[----:B------:R-:W-:Y:S01]  /*9f40*/  IADD3 R0, R0, 0x19, RZ ;  /* 0x0000001900007810 */ /* 0x000fe20007ffe0ff */
[----:B------:R-:W-:Y:S01]  /*9f50*/  FFMA.FTZ R8, R3, UR4, R190 ;  /* 0x0000000403087c23 */ /* 0x000fe200080100be */
[----:B------:R-:W-:Y:S01]  /*9f60*/  FSEL R198, R5, -INF , !P6 ;  /* 0xff80000005c67808 */ /* 0x000fe20007000000 */
[C---:B------:R-:W-:Y:S01]  /*9f70*/  FFMA.FTZ R7, R3.reuse, UR4, R136 ;  /* 0x0000000403077c23 */ /* 0x040fe20008010088 */
[----:B------:R-:W1:Y:S01]  /*9f80*/  I2F R2, R0 ;  /* 0x0000000000027306 */ /* 0x000e620000201400 */
[----:B------:R-:W-:Y:S01]  /*9f90*/  FSEL R28, R4, -INF , !P1 ;  /* 0xff800000041c7808 */ /* 0x000fe20004800000 */
[----:B------:R-:W-:Y:S01]  /*9fa0*/  FFMA.FTZ R6, R3, UR4, R138 ;  /* 0x0000000403067c23 */ /* 0x000fe2000801008a */
[----:B------:R-:W-:-:S02]  /*9fb0*/  ISETP.GE.AND P6, PT, R0, R9, PT ;  /* 0x000000090000720c */ /* 0x000fc40003fc6270 */
[----:B------:R-:W-:Y:S02]  /*9fc0*/  FSEL R24, R7, -INF , !P5 ;  /* 0xff80000007187808 */ /* 0x000fe40006800000 */
[----:B------:R-:W-:Y:S02]  /*9fd0*/  FSEL R26, R6, -INF , !P4 ;  /* 0xff800000061a7808 */ /* 0x000fe40006000000 */
[C---:B------:R-:W-:Y:S02]  /*9fe0*/  ISETP.GE.AND P5, PT, R0.reuse, R10, PT ;  /* 0x0000000a0000720c */ /* 0x040fe40003fa6270 */
[C---:B------:R-:W-:Y:S02]  /*9ff0*/  ISETP.GE.AND P4, PT, R0.reuse, R12, PT ;  /* 0x0000000c0000720c */ /* 0x040fe40003f86270 */
[----:B------:R-:W-:Y:S01]  /*a000*/  ISETP.GE.AND P1, PT, R0, R11, PT ;  /* 0x0000000b0000720c */ /* 0x000fe20003f26270 */
[----:B-1----:R-:W-:Y:S01]  /*a010*/  FFMA.FTZ R4, R2, UR4, R25 ;  /* 0x0000000402047c23 */ /* 0x002fe20008010019 */
[----:B------:R-:W-:Y:S01]  /*a020*/  FSEL R25, R8, -INF , !P0 ;  /* 0xff80000008197808 */ /* 0x000fe20004000000 */
[C---:B------:R-:W-:Y:S01]  /*a030*/  FFMA.FTZ R3, R2.reuse, UR4, R27 ;  /* 0x0000000402037c23 */ /* 0x040fe2000801001b */
[----:B------:R-:W-:Y:S01]  /*a040*/  PLOP3.LUT P0, PT, PT, PT, UP0, 0x80, 0x0 ;  /* 0x000000000000781c */ /* 0x000fe20003f0f008 */
[----:B------:R-:W-:Y:S01]  /*a050*/  FFMA.FTZ R0, R2, UR4, R21 ;  /* 0x0000000402007c23 */ /* 0x000fe20008010015 */
        /* <DEDUP_REMOVED lines=52> */
.L_x_1015:
[----:B------:R-:W-:Y:S05]  /*a3a0*/  BSYNC B0 ;  /* 0x0000000000007941 */ /* 0x000fea0003800000 */
.L_x_1014:
[----:B------:R-:W0:Y:S02]  /*a3b0*/  LDGDEPBAR ;  /* 0x00000000000079af */ /* 0x000e240000000000 */
.L_x_1013:
[----:B-1----:R-:W2:Y:S04]  /*a3c0*/  LDL R4, [R1+0x48] ;  /* 0x0000480001047983 */ /* 0x002ea80000100800 */
[----:B------:R-:W3:Y:S04]  /*a3d0*/  LDL R6, [R1+0x4c] ;  /* 0x00004c0001067983 */ /* 0x000ee80000100800 */
[----:B------:R-:W4:Y:S04]  /*a3e0*/  LDL R3, [R1+0x2c] ;  /* 0x00002c0001037983 */ /* 0x000f280000100800 */
[----:B------:R-:W5:Y:S04]  /*a3f0*/  LDL R8, [R1+0x28] ;  /* 0x0000280001087983 */ /* 0x000f680000100800 */
[----:B------:R-:W5:Y:S04]  /*a400*/  LDL.64 R134, [R1+0x20] ;  /* 0x0000200001867983 */ /* 0x000f680000100a00 */
[----:B------:R-:W5:Y:S01]  /*a410*/  LDL.64 R18, [R1+0x38] ;  /* 0x0000380001127983 */ /* 0x000f620000100a00 */
[----:B------:R-:W-:-:S02]  /*a420*/  MOV R2, UR31 ;  /* 0x0000001f00027c02 */ /* 0x000fc40008000f00 */
        /* <DEDUP_REMOVED lines=9> */
[----:B-1----:R-:W-:-:S05]  /*a4c0*/  FMNMX.FTZ R0, R0, R13, !PT ;  /* 0x0000000d00007209 */ /* 0x002fca0007810000 */
[----:B------:R-:W1:Y:S02]  /*a4d0*/  SHFL.BFLY PT, R136, R0, 0x1, 0x1f ;  /* 0x0c201f0000887f89 */ /* 0x000e6400000e0000 */
[----:B-1----:R-:W-:-:S04]  /*a4e0*/  FMNMX.FTZ R136, R0, R136, !PT ;  /* 0x0000008800887209 */ /* 0x002fc80007810000 */
[C---:B------:R-:W-:Y:S01]  /*a4f0*/  FSETP.NEU.FTZ.AND P6, PT, R136.reuse, -INF , PT ;  /* 0xff8000008800780b */ /* 0x040fe20003fdd000 */
[----:B------:R-:W-:-:S05]  /*a500*/  FMUL.FTZ R0, R136, c[0x0][0x23c] ;  /* 0x00008f0088007a20 */ /* 0x000fca0000410000 */
[----:B------:R-:W-:Y:S01]  /*a510*/  FSEL R0, R0, RZ, P6 ;  /* 0x000000ff00007208 */ /* 0x000fe20003000000 */
[----:B------:R-:W1:Y:S08]  /*a520*/  LDC.U8 R244, c[0x0][0x2d8] ;  /* 0x0000b600fff47b82 */ /* 0x000e700000000000 */
[----:B------:R-:W1:Y:S01]  /*a530*/  LDC.U8 R175, c[0x0][0x2d8] ;  /* 0x0000b600ffaf7b82 */ /* 0x000e620000000000 */
[----:B--2---:R-:W-:-:S04]  /*a540*/  IMAD.WIDE.U32 R4, R4, -0x2daee0ad, RZ ;  /* 0xd2511f5304047825 */ /* 0x004fc800078e00ff */
[----:B---3--:R-:W-:Y:S01]  /*a550*/  IMAD.WIDE.U32 R16, R6, -0x326172a9, RZ ;  /* 0xcd9e8d5706107825 */ /* 0x008fe200078e00ff */
[----:B------:R-:W-:-:S04]  /*a560*/  LOP3.LUT R2, R5, UR32, R2, 0x96, !PT ;  /* 0x0000002005027c12 */ /* 0x000fc8000f8e9602 */
[----:B----4-:R-:W-:Y:S01]  /*a570*/  LOP3.LUT R6, R17, R3, RZ, 0x3c, !PT ;  /* 0x0000000311067212 */ /* 0x010fe200078e3cff */
[----:B------:R-:W-:-:S04]  /*a580*/  IMAD.WIDE.U32 R2, R2, -0x326172a9, RZ ;  /* 0xcd9e8d5702027825 */ /* 0x000fc800078e00ff */
[----:B------:R-:W-:Y:S01]  /*a590*/  IMAD.WIDE.U32 R6, R6, -0x2daee0ad, RZ ;  /* 0xd2511f5306067825 */ /* 0x000fe200078e00ff */
[----:B------:R-:W-:-:S03]  /*a5a0*/  LOP3.LUT R16, R3, UR16, R16, 0x96, !PT ;  /* 0x0000001003107c12 */ /* 0x000fc6000f8e9610 */
[----:B-----5:R-:W-:Y:S01]  /*a5b0*/  IMAD R5, R8, -0x326172a9, RZ ;  /* 0xcd9e8d5708057824 */ /* 0x020fe200078e02ff */
[----:B------:R-:W-:Y:S01]  /*a5c0*/  LOP3.LUT R14, R7, UR15, R4, 0x96, !PT ;  /* 0x0000000f070e7c12 */ /* 0x000fe2000f8e9604 */
[----:B------:R-:W-:Y:S01]  /*a5d0*/  IMAD.WIDE.U32 R16, R16, -0x2daee0ad, RZ ;  /* 0xd2511f5310107825 */ /* 0x000fe200078e00ff */
[----:B------:R-:W-:Y:S02]  /*a5e0*/  LOP3.LUT R22, R135, UR14, R2, 0x96, !PT ;  /* 0x0000000e87167c12 */ /* 0x000fe4000f8e9602 */
[----:B------:R-:W-:Y:S01]  /*a5f0*/  LOP3.LUT R4, R3, UR16, R5, 0x96, !PT ;  /* 0x0000001003047c12 */ /* 0x000fe2000f8e9605 */
[----:B------:R-:W-:Y:S01]  /*a600*/  IMAD.WIDE.U32 R14, R14, -0x326172a9, RZ ;  /* 0xcd9e8d570e0e7825 */ /* 0x000fe200078e00ff */
[----:B------:R-:W-:-:S03]  /*a610*/  LOP3.LUT R6, R17, UR13, R6, 0x96, !PT ;  /* 0x0000000d11067c12 */ /* 0x000fc6000f8e9606 */
[----:B------:R-:W-:Y:S01]  /*a620*/  IMAD.WIDE.U32 R4, R4, -0x2daee0ad, RZ ;  /* 0xd2511f5304047825 */ /* 0x000fe200078e00ff */
[----:B------:R-:W-:-:S03]  /*a630*/  LOP3.LUT R7, R15, UR14, R2, 0x96, !PT ;  /* 0x0000000e0f077c12 */ /* 0x000fc6000f8e9602 */
[----:B------:R-:W-:Y:S01]  /*a640*/  IMAD.WIDE.U32 R22, R22, -0x2daee0ad, RZ ;  /* 0xd2511f5316167825 */ /* 0x000fe200078e00ff */
[----:B------:R-:W-:-:S04]  /*a650*/  LOP3.LUT R2, R5, UR13, R18, 0x96, !PT ;  /* 0x0000000d05027c12 */ /* 0x000fc8000f8e9612 */
[----:B------:R-:W-:Y:S01]  /*a660*/  LOP3.LUT R20, R23, UR11, R4, 0x96, !PT ;  /* 0x0000000b17147c12 */ /* 0x000fe2000f8e9604 */
[----:B------:R-:W-:-:S04]  /*a670*/  IMAD.WIDE.U32 R4, R6, -0x326172a9, RZ ;  /* 0xcd9e8d5706047825 */ /* 0x000fc800078e00ff */
[----:B------:R-:W-:Y:S01]  /*a680*/  IMAD.WIDE.U32 R6, R7, -0x2daee0ad, RZ ;  /* 0xd2511f5307067825 */ /* 0x000fe200078e00ff */
[----:B------:R-:W-:-:S03]  /*a690*/  FMNMX.FTZ R8, R226, R26, !PT ;  /* 0x0000001ae2087209 */ /* 0x000fc60007810000 */
[----:B------:R-:W-:Y:S01]  /*a6a0*/  IMAD.WIDE.U32 R2, R2, -0x326172a9, RZ ;  /* 0xcd9e8d5702027825 */ /* 0x000fe200078e00ff */
[----:B------:R-:W-:-:S03]  /*a6b0*/  LOP3.LUT R16, R7, UR11, R16, 0x96, !PT ;  /* 0x0000000b07107c12 */ /* 0x000fc6000f8e9610 */
[----:B------:R-:W-:Y:S01]  /*a6c0*/  IMAD.WIDE.U32 R20, R20, -0x326172a9, RZ ;  /* 0xcd9e8d5714147825 */ /* 0x000fe200078e00ff */
[----:B------:R-:W-:Y:S02]  /*a6d0*/  LOP3.LUT R18, R5, UR12, R14, 0x96, !PT ;  /* 0x0000000c05127c12 */ /* 0x000fe4000f8e960e */
[----:B------:R-:W-:Y:S01]  /*a6e0*/  FMNMX.FTZ R5, R182, R8, !PT ;  /* 0x00000008b6057209 */ /* 0x000fe20007810000 */
[----:B------:R-:W-:Y:S01]  /*a6f0*/  IMAD.WIDE.U32 R16, R16, -0x326172a9, RZ ;  /* 0xcd9e8d5710107825 */ /* 0x000fe200078e00ff */
[----:B------:R-:W-:Y:S02]  /*a700*/  LOP3.LUT R7, R21, UR10, R2, 0x96, !PT ;  /* 0x0000000a15077c12 */ /* 0x000fe4000f8e9602 */
[----:B------:R-:W-:Y:S02]  /*a710*/  LOP3.LUT R3, R3, UR12, R134, 0x96, !PT ;  /* 0x0000000c03037c12 */ /* 0x000fe4000f8e9686 */
[----:B------:R-:W-:Y:S01]  /*a720*/  FMNMX.FTZ R5, R137, R5, !PT ;  /* 0x0000000589057209 */ /* 0x000fe20007810000 */
[----:B------:R-:W-:Y:S01]  /*a730*/  IMAD.WIDE.U32 R188, R7, -0x2daee0ad, RZ ;  /* 0xd2511f5307bc7825 */ /* 0x000fe200078e00ff */
[----:B------:R-:W-:-:S02]  /*a740*/  LOP3.LUT R7, R17, UR10, R4, 0x96, !PT ;  /* 0x0000000a11077c12 */ /* 0x000fc4000f8e9604 */
[----:B------:R-:W-:Y:S01]  /*a750*/  FMNMX.FTZ R5, R33, R5, !PT ;  /* 0x0000000521057209 */ /* 0x000fe20007810000 */
[----:B------:R-:W-:-:S04]  /*a760*/  IMAD.WIDE.U32 R18, R18, -0x2daee0ad, RZ ;  /* 0xd2511f5312127825 */ /* 0x000fc800078e00ff */
[----:B------:R-:W-:Y:S01]  /*a770*/  IMAD.WIDE.U32 R2, R3, -0x2daee0ad, RZ ;  /* 0xd2511f5303027825 */ /* 0x000fe200078e00ff */
[----:B------:R-:W-:Y:S02]  /*a780*/  LOP3.LUT R14, R19, UR9, R6, 0x96, !PT ;  /* 0x00000009130e7c12 */ /* 0x000fe4000f8e9606 */
[----:B------:R-:W-:Y:S01]  /*a790*/  FMNMX.FTZ R4, R197, R5, !PT ;  /* 0x00000005c5047209 */ /* 0x000fe20007810000 */
[----:B------:R-:W-:Y:S01]  /*a7a0*/  IMAD.WIDE.U32 R186, R7, -0x2daee0ad, RZ ;  /* 0xd2511f5307ba7825 */ /* 0x000fe200078e00ff */
[----:B------:R-:W-:Y:S02]  /*a7b0*/  LOP3.LUT R6, R3, UR9, R22, 0x96, !PT ;  /* 0x0000000903067c12 */ /* 0x000fe4000f8e9616 */
[----:B------:R-:W-:Y:S02]  /*a7c0*/  LOP3.LUT R5, R189, UR5, R2, 0x96, !PT ;  /* 0x00000005bd057c12 */ /* 0x000fe4000f8e9602 */
[----:B------:R-:W-:Y:S01]  /*a7d0*/  LOP3.LUT R2, R187, UR5, R18, 0x96, !PT ;  /* 0x00000005bb027c12 */ /* 0x000fe2000f8e9612 */
[----:B------:R-:W-:Y:S01]  /*a7e0*/  IMAD.WIDE.U32 R6, R6, -0x326172a9, RZ ;  /* 0xcd9e8d5706067825 */ /* 0x000fe200078e00ff */
[----:B------:R-:W-:-:S03]  /*a7f0*/  FMNMX.FTZ R135, R191, R4, !PT ;  /* 0x00000004bf877209 */ /* 0x000fc60007810000 */
[----:B------:R-:W-:-:S04]  /*a800*/  IMAD.WIDE.U32 R4, R5, -0x326172a9, RZ ;  /* 0xcd9e8d5705047825 */ /* 0x000fc800078e00ff */
[----:B------:R-:W-:Y:S01]  /*a810*/  IMAD.WIDE.U32 R14, R14, -0x326172a9, RZ ;  /* 0xcd9e8d570e0e7825 */ /* 0x000fe200078e00ff */
[----:B------:R-:W-:-:S03]  /*a820*/  LOP3.LUT R6, R5, UR17, R6, 0x96, !PT ;  /* 0x0000001105067c12 */ /* 0x000fc6000f8e9606 */
[----:B------:R-:W-:Y:S01]  /*a830*/  IMAD.WIDE.U32 R2, R2, -0x326172a9, RZ ;  /* 0xcd9e8d5702027825 */ /* 0x000fe200078e00ff */
[C---:B------:R-:W-:Y:S02]  /*a840*/  LOP3.LUT R8, R4.reuse, 0xffff, RZ, 0xc0, !PT ;  /* 0x0000ffff04087812 */ /* 0x040fe400078ec0ff */
[----:B------:R-:W-:Y:S02]  /*a850*/  FMNMX.FTZ R5, R225, R28, !PT ;  /* 0x0000001ce1057209 */ /* 0x000fe40007810000 */
[----:B------:R-:W-:Y:S02]  /*a860*/  LOP3.LUT R187, R15, UR8, R16, 0x96, !PT ;  /* 0x000000080fbb7c12 */ /* 0x000fe4000f8e9610 */
[----:B------:R-:W-:Y:S02]  /*a870*/  LOP3.LUT R189, R7, UR8, R20, 0x96, !PT ;  /* 0x0000000807bd7c12 */ /* 0x000fe4000f8e9614 */
[----:B------:R-:W-:Y:S02]  /*a880*/  LOP3.LUT R16, R4, 0xff, RZ, 0xc0, !PT ;  /* 0x000000ff04107812 */ /* 0x000fe400078ec0ff */
[----:B------:R-:W-:-:S02]  /*a890*/  SHF.R.U32.HI R13, RZ, 0x10, R4 ;  /* 0x00000010ff0d7819 */ /* 0x000fc40000011604 */
[----:B------:R-:W-:Y:S02]  /*a8a0*/  SHF.R.U32.HI R15, RZ, 0x18, R4 ;  /* 0x00000018ff0f7819 */ /* 0x000fe40000011604 */
[C---:B------:R-:W-:Y:S02]  /*a8b0*/  LOP3.LUT R17, R2.reuse, 0xffff, RZ, 0xc0, !PT ;  /* 0x0000ffff02117812 */ /* 0x040fe400078ec0ff */
[----:B------:R-:W-:Y:S02]  /*a8c0*/  LOP3.LUT R18, R2, 0xff, RZ, 0xc0, !PT ;  /* 0x000000ff02127812 */ /* 0x000fe400078ec0ff */
[--C-:B------:R-:W-:Y:S02]  /*a8d0*/  SHF.R.U32.HI R20, RZ, 0x10, R2.reuse ;  /* 0x00000010ff147819 */ /* 0x100fe40000011602 */
[----:B------:R-:W-:Y:S02]  /*a8e0*/  SHF.R.U32.HI R19, RZ, 0x18, R2 ;  /* 0x00000018ff137819 */ /* 0x000fe40000011602 */
[----:B------:R-:W-:-:S02]  /*a8f0*/  LOP3.LUT R4, R3, UR17, R14, 0x96, !PT ;  /* 0x0000001103047c12 */ /* 0x000fc4000f8e960e */
        /* <DEDUP_REMOVED lines=16> */
[----:B------:R-:W-:-:S05]  /*aa00*/  FMNMX.FTZ R2, R190, R3, !PT ;  /* 0x00000003be027209 */ /* 0x000fca0007810000 */
[----:B------:R-:W3:Y:S01]  /*aa10*/  SHFL.BFLY PT, R134, R2, 0x2, 0x1f ;  /* 0x0c401f0002867f89 */ /* 0x000ee200000e0000 */
[----:B------:R-:W-:Y:S02]  /*aa20*/  SHF.R.U32.HI R8, RZ, 0x8, R8 ;  /* 0x00000008ff087819 */ /* 0x000fe40000011608 */
[----:B------:R-:W-:Y:S02]  /*aa30*/  FMNMX.FTZ R3, R196, R5, !PT ;  /* 0x00000005c4037209 */ /* 0x000fe40007810000 */
[----:B--2---:R-:W-:Y:S02]  /*aa40*/  FMNMX.FTZ R135, R7, R135, !PT ;  /* 0x0000008707877209 */ /* 0x004fe40007810000 */
[----:B------:R-:W-:-:S04]  /*aa50*/  LOP3.LUT R7, R13, 0xff, RZ, 0xc0, !PT ;  /* 0x000000ff0d077812 */ /* 0x000fc800078ec0ff */
[----:B------:R-:W-:Y:S02]  /*aa60*/  PRMT R27, R7, 0x5410, R15 ;  /* 0x00005410071b7816 */ /* 0x000fe4000000000f */
[----:B------:R-:W2:Y:S01]  /*aa70*/  SHFL.BFLY PT, R15, R135, 0x1, 0x1f ;  /* 0x0c201f00870f7f89 */ /* 0x000ea200000e0000 */
[----:B------:R-:W-:-:S03]  /*aa80*/  PRMT R23, R16, 0x5410, R8 ;  /* 0x0000541010177816 */ /* 0x000fc60000000008 */
[----:B------:R-:W4:Y:S01]  /*aa90*/  SHFL.BFLY PT, R16, R3, 0x2, 0x1f ;  /* 0x0c401f0003107f89 */ /* 0x000f2200000e0000 */
[----:B------:R-:W-:Y:S02]  /*aaa0*/  LOP3.LUT R5, R6, 0xffff, RZ, 0xc0, !PT ;  /* 0x0000ffff06057812 */ /* 0x000fe400078ec0ff */
[--C-:B------:R-:W-:Y:S02]  /*aab0*/  SHF.R.U32.HI R7, RZ, 0x10, R6.reuse ;  /* 0x00000010ff077819 */ /* 0x100fe40000011606 */
[----:B---3--:R-:W-:Y:S02]  /*aac0*/  FMNMX.FTZ R134, R134, R2, !PT ;  /* 0x0000000286867209 */ /* 0x008fe40007810000 */
[----:B------:R-:W-:Y:S02]  /*aad0*/  SHF.R.U32.HI R8, RZ, 0x8, R5 ;  /* 0x00000008ff087819 */ /* 0x000fe40000011605 */
[----:B------:R-:W-:Y:S02]  /*aae0*/  LOP3.LUT R5, R7, 0xff, RZ, 0xc0, !PT ;  /* 0x000000ff07057812 */ /* 0x000fe400078ec0ff */
[----:B------:R-:W-:Y:S01]  /*aaf0*/  SHF.R.U32.HI R13, RZ, 0x18, R6 ;  /* 0x00000018ff0d7819 */ /* 0x000fe20000011606 */
[----:B------:R-:W3:Y:S03]  /*ab00*/  SHFL.BFLY PT, R7, R134, 0x1, 0x1f ;  /* 0x0c201f0086077f89 */ /* 0x000ee600000e0000 */
[----:B------:R-:W-:Y:S01]  /*ab10*/  PRMT R21, R5, 0x5410, R13 ;  /* 0x0000541005157816 */ /* 0x000fe2000000000d */
[----:B------:R-:W-:-:S04]  /*ab20*/  FFMA.FTZ R5, R139, c[0x0][0x23c], -R0 ;  /* 0x00008f008b057a23 */ /* 0x000fc80000010800 */
[----:B------:R5:W-:Y:S01]  /*ab30*/  MUFU.EX2 R193, R5 ;  /* 0x0000000500c17308 */ /* 0x000be20000000800 */
[----:B--2---:R-:W-:Y:S02]  /*ab40*/  FMNMX.FTZ R135, R135, R15, !PT ;  /* 0x0000000f87877209 */ /* 0x004fe40007810000 */
[----:B----4-:R-:W-:-:S03]  /*ab50*/  FMNMX.FTZ R2, R16, R3, !PT ;  /* 0x0000000310027209 */ /* 0x010fc60007810000 */
[C---:B------:R-:W-:Y:S01]  /*ab60*/  FMUL.FTZ R3, R135.reuse, c[0x0][0x23c] ;  /* 0x00008f0087037a20 */ /* 0x040fe20000410000 */
[----:B------:R-:W-:Y:S01]  /*ab70*/  FSETP.NEU.FTZ.AND P5, PT, R135, -INF , PT ;  /* 0xff8000008700780b */ /* 0x000fe20003fbd000 */
[----:B-----5:R-:W-:-:S04]  /*ab80*/  FFMA.FTZ R5, R132, c[0x0][0x23c], -R0 ;  /* 0x00008f0084057a23 */ /* 0x020fc80000010800 */
[----:B------:R2:W-:Y:S01]  /*ab90*/  MUFU.EX2 R139, R5 ;  /* 0x00000005008b7308 */ /* 0x0005e20000000800 */
[----:B------:R-:W-:Y:S01]  /*aba0*/  FSEL R3, R3, RZ, P5 ;  /* 0x000000ff03037208 */ /* 0x000fe20002800000 */
[----:B------:R-:W4:Y:S01]  /*abb0*/  SHFL.BFLY PT, R13, R2, 0x1, 0x1f ;  /* 0x0c201f00020d7f89 */ /* 0x000f2200000e0000 */
[----:B------:R-:W-:Y:S01]  /*abc0*/  LOP3.LUT R14, R6, 0xff, RZ, 0xc0, !PT ;  /* 0x000000ff060e7812 */ /* 0x000fe200078ec0ff */
[--C-:B------:R-:W-:Y:S01]  /*abd0*/  FFMA.FTZ R6, R24, c[0x0][0x23c], -R0.reuse ;  /* 0x00008f0018067a23 */ /* 0x100fe20000010800 */
[----:B---3--:R-:W-:Y:S01]  /*abe0*/  FMNMX.FTZ R134, R134, R7, !PT ;  /* 0x0000000786867209 */ /* 0x008fe20007810000 */
[----:B--2---:R-:W-:-:S04]  /*abf0*/  FFMA.FTZ R5, R32, c[0x0][0x23c], -R0 ;  /* 0x00008f0020057a23 */ /* 0x004fc80000010800 */
[----:B------:R2:W-:Y:S01]  /*ac00*/  MUFU.EX2 R179, R5 ;  /* 0x0000000500b37308 */ /* 0x0005e20000000800 */
[----:B------:R-:W-:Y:S01]  /*ac10*/  PRMT R22, R14, 0x5410, R8 ;  /* 0x000054100e167816 */ /* 0x000fe20000000008 */
[C---:B------:R-:W-:Y:S01]  /*ac20*/  FMUL.FTZ R8, R134.reuse, c[0x0][0x23c] ;  /* 0x00008f0086087a20 */ /* 0x040fe20000410000 */
[----:B------:R-:W-:-:S05]  /*ac30*/  FSETP.NEU.FTZ.AND P4, PT, R134, -INF , PT ;  /* 0xff8000008600780b */ /* 0x000fca0003f9d000 */
[----:B------:R3:W5:Y:S01]  /*ac40*/  MUFU.EX2 R29, R6 ;  /* 0x00000006001d7308 */ /* 0x0007620000000800 */
[----:B--2---:R-:W-:-:S04]  /*ac50*/  SHF.R.U32.HI R5, RZ, 0x8, R17 ;  /* 0x00000008ff057819 */ /* 0x004fc80000011611 */
[----:B------:R-:W-:Y:S01]  /*ac60*/  PRMT R18, R18, 0x5410, R5 ;  /* 0x0000541012127816 */ /* 0x000fe20000000005 */
[--C-:B------:R-:W-:Y:S02]  /*ac70*/  FFMA.FTZ R5, R182, c[0x0][0x23c], -R3.reuse ;  /* 0x00008f00b6057a23 */ /* 0x100fe40000010803 */
[----:B---3--:R-:W-:Y:S02]  /*ac80*/  FFMA.FTZ R6, R26, c[0x0][0x23c], -R3 ;  /* 0x00008f001a067a23 */ /* 0x008fe40000010803 */
[----:B------:R2:W-:Y:S01]  /*ac90*/  MUFU.EX2 R192, R5 ;  /* 0x0000000500c07308 */ /* 0x0005e20000000800 */
[----:B------:R-:W-:-:S07]  /*aca0*/  FSEL R8, R8, RZ, P4 ;  /* 0x000000ff08087208 */ /* 0x000fce0002000000 */
[----:B------:R3:W-:Y:S01]  /*acb0*/  MUFU.EX2 R30, R6 ;  /* 0x00000006001e7308 */ /* 0x0007e20000000800 */
[----:B--2---:R-:W-:-:S04]  /*acc0*/  LOP3.LUT R5, R20, 0xff, RZ, 0xc0, !PT ;  /* 0x000000ff14057812 */ /* 0x004fc800078ec0ff */
[----:B------:R-:W-:Y:S01]  /*acd0*/  PRMT R19, R5, 0x5410, R19 ;  /* 0x0000541005137816 */ /* 0x000fe20000000013 */
[--C-:B------:R-:W-:Y:S02]  /*ace0*/  FFMA.FTZ R5, R33, c[0x0][0x23c], -R3.reuse ;  /* 0x00008f0021057a23 */ /* 0x100fe40000010803 */
[----:B---3--:R-:W-:Y:S02]  /*acf0*/  FFMA.FTZ R6, R137, c[0x0][0x23c], -R3 ;  /* 0x00008f0089067a23 */ /* 0x008fe40000010803 */
[----:B------:R2:W-:Y:S01]  /*ad00*/  MUFU.EX2 R178, R5 ;  /* 0x0000000500b27308 */ /* 0x0005e20000000800 */
[----:B----4-:R-:W-:-:S07]  /*ad10*/  FMNMX.FTZ R2, R2, R13, !PT ;  /* 0x0000000d02027209 */ /* 0x010fce0007810000 */
[----:B------:R3:W-:Y:S01]  /*ad20*/  MUFU.EX2 R247, R6 ;  /* 0x0000000600f77308 */ /* 0x0007e20000000800 */
[----:B--2---:R-:W-:Y:S01]  /*ad30*/  LOP3.LUT R5, R4, 0xffff, RZ, 0xc0, !PT ;  /* 0x0000ffff04057812 */ /* 0x004fe200078ec0ff */
[----:B---3--:R-:W-:-:S06]  /*ad40*/  FFMA.FTZ R6, R28, c[0x0][0x23c], -R8 ;  /* 0x00008f001c067a23 */ /* 0x008fcc0000010808 */
[----:B------:R2:W-:Y:S01]  /*ad50*/  MUFU.EX2 R195, R6 ;  /* 0x0000000600c37308 */ /* 0x0005e20000000800 */
[C---:B------:R-:W-:Y:S01]  /*ad60*/  FMUL.FTZ R13, R2.reuse, c[0x0][0x23c] ;  /* 0x00008f00020d7a20 */ /* 0x040fe20000410000 */
[----:B------:R-:W-:Y:S01]  /*ad70*/  FSETP.NEU.FTZ.AND P1, PT, R2, -INF , PT ;  /* 0xff8000000200780b */ /* 0x000fe20003f3d000 */
[----:B------:R-:W-:Y:S01]  /*ad80*/  FFMA.FTZ R7, R181, c[0x0][0x23c], -R8 ;  /* 0x00008f00b5077a23 */ /* 0x000fe20000010808 */
[----:B--2---:R-:W-:Y:S02]  /*ad90*/  SHF.R.U32.HI R6, RZ, 0x8, R5 ;  /* 0x00000008ff067819 */ /* 0x004fe40000011605 */
[----:B------:R-:W-:-:S04]  /*ada0*/  LOP3.LUT R5, R4, 0xff, RZ, 0xc0, !PT ;  /* 0x000000ff04057812 */ /* 0x000fc800078ec0ff */
[----:B------:R-:W-:Y:S01]  /*adb0*/  PRMT R24, R5, 0x5410, R6 ;  /* 0x0000541005187816 */ /* 0x000fe20000000006 */
[----:B------:R-:W-:Y:S01]  /*adc0*/  FFMA.FTZ R6, R133, c[0x0][0x23c], -R8 ;  /* 0x00008f0085067a23 */ /* 0x000fe20000010808 */
[--C-:B------:R-:W-:Y:S02]  /*add0*/  SHF.R.U32.HI R5, RZ, 0x10, R4.reuse ;  /* 0x00000010ff057819 */ /* 0x100fe40000011604 */
[----:B------:R-:W-:Y:S01]  /*ade0*/  FSEL R13, R13, RZ, P1 ;  /* 0x000000ff0d0d7208 */ /* 0x000fe20000800000 */
[----:B------:R2:W-:Y:S08]  /*adf0*/  MUFU.EX2 R177, R6 ;  /* 0x0000000600b17308 */ /* 0x0005f00000000800 */
[----:B------:R-:W3:Y:S01]  /*ae00*/  MUFU.EX2 R246, R7 ;  /* 0x0000000700f67308 */ /* 0x000ee20000000800 */
[----:B--2---:R-:W-:-:S02]  /*ae10*/  SHF.R.U32.HI R6, RZ, 0x18, R4 ;  /* 0x00000018ff067819 */ /* 0x004fc40000011604 */
[----:B------:R-:W-:Y:S01]  /*ae20*/  LOP3.LUT R4, R5, 0xff, RZ, 0xc0, !PT ;  /* 0x000000ff05047812 */ /* 0x000fe200078ec0ff */
[----:B------:R-:W-:-:S03]  /*ae30*/  FFMA.FTZ R5, R180, c[0x0][0x23c], -R13 ;  /* 0x00008f00b4057a23 */ /* 0x000fc6000001080d */
[----:B------:R-:W-:Y:S01]  /*ae40*/  PRMT R17, R4, 0x5410, R6 ;  /* 0x0000541004117816 */ /* 0x000fe20000000006 */
[----:B------:R-:W-:Y:S01]  /*ae50*/  FFMA.FTZ R4, R34, c[0x0][0x23c], -R13 ;  /* 0x00008f0022047a23 */ /* 0x000fe2000001080d */
[----:B------:R2:W-:Y:S01]  /*ae60*/  MUFU.EX2 R245, R5 ;  /* 0x0000000500f57308 */ /* 0x0005e20000000800 */
[----:B-1----:R-:W-:Y:S01]  /*ae70*/  PRMT R175, R175, 0x7054, R244 ;  /* 0x00007054afaf7816 */ /* 0x002fe200000000f4 */
[----:B------:R-:W-:Y:S06]  /*ae80*/  LDSM.16.MT88.4 R32, [R207+0xa000] ;  /* 0x00a00000cf20783b */ /* 0x000fec0000004200 */
[----:B------:R1:W4:Y:S01]  /*ae90*/  MUFU.EX2 R176, R4 ;  /* 0x0000000400b07308 */ /* 0x0003220000000800 */
[----:B--2---:R-:W-:-:S05]  /*aea0*/  FSEL R5, R135, RZ, P5 ;  /* 0x000000ff87057208 */ /* 0x004fca0002800000 */
[----:B------:R-:W-:Y:S01]  /*aeb0*/  FADD.FTZ R15, R226, -R5 ;  /* 0x80000005e20f7221 */ /* 0x000fe20000010000 */
[----:B------:R-:W-:Y:S01]  /*aec0*/  FSEL R5, R2, RZ, P1 ;  /* 0x000000ff02057208 */ /* 0x000fe20000800000 */
[----:B-1----:R-:W-:Y:S01]  /*aed0*/  FFMA.FTZ R4, R184, c[0x0][0x23c], -R8 ;  /* 0x00008f00b8047a23 */ /* 0x002fe20000010808 */
[----:B------:R-:W-:-:S03]  /*aee0*/  HSET2.LE.AND R18, R18, R175, PT ;  /* 0x000000af12127233 */ /* 0x000fc60003803000 */
[----:B------:R-:W-:Y:S01]  /*aef0*/  FADD.FTZ R16, R224, -R5 ;  /* 0x80000005e0107221 */ /* 0x000fe20000010000 */
[----:B------:R3:W1:Y:S01]  /*af00*/  MUFU.EX2 R26, R4 ;  /* 0x00000004001a7308 */ /* 0x0006620000000800 */
[----:B------:R-:W-:Y:S01]  /*af10*/  FFMA.FTZ R5, R25, c[0x0][0x23c], -R13 ;  /* 0x00008f0019057a23 */ /* 0x000fe2000001080d */
[----:B------:R-:W-:Y:S01]  /*af20*/  HSET2.LE.AND R19, R19, R175, PT ;  /* 0x000000af13137233 */ /* 0x000fe20003803000 */
[----:B------:R-:W-:Y:S02]  /*af30*/  FSEL R6, R136, RZ, P6 ;  /* 0x000000ff88067208 */ /* 0x000fe40003000000 */
[----:B-----5:R-:W-:-:S03]  /*af40*/  MOV R137, R29 ;  /* 0x0000001d00897202 */ /* 0x020fc60000000f00 */
[----:B------:R2:W-:Y:S01]  /*af50*/  MUFU.EX2 R194, R5 ;  /* 0x0000000500c27308 */ /* 0x0005e20000000800 */
[----:B---3--:R-:W-:-:S04]  /*af60*/  F2FP.PACK_AB R4, R177, R246 ;  /* 0x000000f6b104723e */ /* 0x008fc800000000ff */
[----:B------:R-:W-:Y:S02]  /*af70*/  LOP3.LUT R18, R18, R4, RZ, 0xc0, !PT ;  /* 0x0000000412127212 */ /* 0x000fe400078ec0ff */
[----:B----4-:R-:W-:Y:S01]  /*af80*/  F2FP.PACK_AB R4, R176, R245 ;  /* 0x000000f5b004723e */ /* 0x010fe200000000ff */
[----:B--2---:R-:W-:-:S03]  /*af90*/  FFMA.FTZ R5, R183, c[0x0][0x23c], -R13 ;  /* 0x00008f00b7057a23 */ /* 0x004fc6000001080d */
[----:B------:R-:W-:Y:S01]  /*afa0*/  LOP3.LUT R19, R19, R4, RZ, 0xc0, !PT ;  /* 0x0000000413137212 */ /* 0x000fe200078ec0ff */
[----:B------:R-:W-:Y:S01]  /*afb0*/  FADD.FTZ R7, R227, -R6 ;  /* 0x80000006e3077221 */ /* 0x000fe20000010000 */
[----:B------:R2:W-:Y:S01]  /*afc0*/  MUFU.EX2 R132, R5 ;  /* 0x0000000500847308 */ /* 0x0005e20000000800 */
[----:B------:R-:W-:Y:S01]  /*afd0*/  HSET2.LE.AND R4, R22, R175, PT ;  /* 0x000000af16047233 */ /* 0x000fe20003803000 */
[----:B------:R-:W-:Y:S02]  /*afe0*/  FSEL R6, R134, RZ, P4 ;  /* 0x000000ff86067208 */ /* 0x000fe40002000000 */
[----:B------:R-:W-:-:S03]  /*aff0*/  MOV R182, R30 ;  /* 0x0000001e00b67202 */ /* 0x000fc60000000f00 */
[----:B------:R-:W-:Y:S01]  /*b000*/  FADD.FTZ R14, R225, -R6 ;  /* 0x80000006e10e7221 */ /* 0x000fe20000010000 */
[----:B------:R-:W-:Y:S02]  /*b010*/  F2FP.PACK_AB R6, R192, R182 ;  /* 0x000000b6c006723e */ /* 0x000fe400000000ff */
[----:B--2---:R-:W-:-:S04]  /*b020*/  F2FP.PACK_AB R5, R193, R137 ;  /* 0x00000089c105723e */ /* 0x004fc800000000ff */
[----:B------:R-:W-:Y:S01]  /*b030*/  LOP3.LUT R4, R4, R5, RZ, 0xc0, !PT ;  /* 0x0000000504047212 */ /* 0x000fe200078ec0ff */
[----:B------:R-:W-:-:S05]  /*b040*/  HSET2.LE.AND R5, R21, R175, PT ;  /* 0x000000af15057233 */ /* 0x000fca0003803000 */
[----:B------:R-:W-:Y:S01]  /*b050*/  LOP3.LUT R5, R5, R6, RZ, 0xc0, !PT ;  /* 0x0000000605057212 */ /* 0x000fe200078ec0ff */
[----:B------:R-:W-:Y:S02]  /*b060*/  HSET2.LE.AND R6, R23, R175, PT ;  /* 0x000000af17067233 */ /* 0x000fe40003803000 */
[----:B------:R-:W2:Y:S01]  /*b070*/  LDSM.16.MT88.4 R20, [R205+0xa000] ;  /* 0x00a00000cd14783b */ /* 0x000ea20000004200 */
[----:B------:R-:W-:Y:S02]  /*b080*/  FMUL.FTZ R7, R7, c[0x0][0x23c] ;  /* 0x00008f0007077a20 */ /* 0x000fe40000410000 */
[----:B------:R-:W-:Y:S02]  /*b090*/  FMUL.FTZ R14, R14, c[0x0][0x23c] ;  /* 0x00008f000e0e7a20 */ /* 0x000fe40000410000 */
[----:B------:R3:W4:Y:S01]  /*b0a0*/  MUFU.EX2 R30, R7 ;  /* 0x00000007001e7308 */ /* 0x0007220000000800 */
[----:B------:R-:W-:Y:S02]  /*b0b0*/  FMUL.FTZ R15, R15, c[0x0][0x23c] ;  /* 0x00008f000f0f7a20 */ /* 0x000fe40000410000 */
[----:B------:R-:W-:-:S05]  /*b0c0*/  FMUL.FTZ R16, R16, c[0x0][0x23c] ;  /* 0x00008f0010107a20 */ /* 0x000fca0000410000 */
[----:B------:R5:W-:Y:S01]  /*b0d0*/  MUFU.EX2 R28, R14 ;  /* 0x0000000e001c7308 */ /* 0x000be20000000800 */
[----:B---3--:R-:W-:-:S07]  /*b0e0*/  F2FP.PACK_AB R7, R179, R139 ;  /* 0x0000008bb307723e */ /* 0x008fce00000000ff */
[----:B------:R1:W3:Y:S01]  /*b0f0*/  MUFU.EX2 R29, R15 ;  /* 0x0000000f001d7308 */ /* 0x0002e20000000800 */
[----:B------:R-:W-:Y:S01]  /*b100*/  LOP3.LUT R6, R6, R7, RZ, 0xc0, !PT ;  /* 0x0000000706067212 */ /* 0x000fe200078ec0ff */
[----:B------:R-:W-:Y:S01]  /*b110*/  HSET2.LE.AND R7, R27, R175, PT ;  /* 0x000000af1b077233 */ /* 0x000fe20003803000 */
[----:B-----5:R-:W-:-:S05]  /*b120*/  F2FP.PACK_AB R14, R178, R247 ;  /* 0x000000f7b20e723e */ /* 0x020fca00000000ff */
[----:B------:R5:W2:Y:S01]  /*b130*/  MUFU.EX2 R27, R16 ;  /* 0x00000010001b7308 */ /* 0x000aa20000000800 */
[----:B------:R-:W-:Y:S01]  /*b140*/  LOP3.LUT R7, R7, R14, RZ, 0xc0, !PT ;  /* 0x0000000e07077212 */ /* 0x000fe200078ec0ff */
[----:B------:R-:W-:Y:S01]  /*b150*/  HSET2.LE.AND R14, R24, R175, PT ;  /* 0x000000af180e7233 */ /* 0x000fe20003803000 */
[----:B-1----:R-:W-:Y:S01]  /*b160*/  F2FP.PACK_AB R15, R26, R195 ;  /* 0x000000c31a0f723e */ /* 0x002fe200000000ff */
[----:B----4-:R-:W-:-:S03]  /*b170*/  FMUL.FTZ R140, R140, R30 ;  /* 0x0000001e8c8c7220 */ /* 0x010fc60000410000 */
[----:B-----5:R-:W-:Y:S01]  /*b180*/  LOP3.LUT R16, R14, R15, RZ, 0xc0, !PT ;  /* 0x0000000f0e107212 */ /* 0x020fe200078ec0ff */
[----:B------:R-:W-:Y:S01]  /*b190*/  HSET2.LE.AND R14, R17, R175, PT ;  /* 0x000000af110e7233 */ /* 0x000fe20003803000 */
[----:B------:R-:W-:Y:S01]  /*b1a0*/  F2FP.PACK_AB R15, R132, R194 ;  /* 0x000000c2840f723e */ /* 0x000fe200000000ff */
[----:B------:R-:W-:Y:S02]  /*b1b0*/  FMUL.FTZ R141, R141, R30 ;  /* 0x0000001e8d8d7220 */ /* 0x000fe40000410000 */
[----:B---3--:R-:W-:Y:S01]  /*b1c0*/  FMUL.FTZ R142, R142, R29 ;  /* 0x0000001d8e8e7220 */ /* 0x008fe20000410000 */
[----:B------:R-:W-:Y:S01]  /*b1d0*/  LOP3.LUT R17, R14, R15, RZ, 0xc0, !PT ;  /* 0x0000000f0e117212 */ /* 0x000fe200078ec0ff */
[----:B------:R-:W-:Y:S02]  /*b1e0*/  FMUL.FTZ R143, R143, R29 ;  /* 0x0000001d8f8f7220 */ /* 0x000fe40000410000 */
[-C--:B------:R-:W-:Y:S02]  /*b1f0*/  FMUL.FTZ R144, R144, R28.reuse ;  /* 0x0000001c90907220 */ /* 0x080fe40000410000 */
[----:B------:R-:W-:-:S02]  /*b200*/  FMUL.FTZ R145, R145, R28 ;  /* 0x0000001c91917220 */ /* 0x000fc40000410000 */
[-C--:B--2---:R-:W-:Y:S02]  /*b210*/  FMUL.FTZ R146, R146, R27.reuse ;  /* 0x0000001b92927220 */ /* 0x084fe40000410000 */
        /* <DEDUP_REMOVED lines=10> */
[----:B------:R-:W-:Y:S08]  /*b2c0*/  HMMA.16816.F32 R144, R16, R20, R144 ;  /* 0x000000141090723c */ /* 0x000ff00000001890 */
[-C--:B------:R-:W-:Y:S08]  /*b2d0*/  HMMA.16816.F32 R152, R4, R22.reuse, R152 ;  /* 0x000000160498723c */ /* 0x080ff00000001898 */
[----:B------:R-:W-:Y:S01]  /*b2e0*/  HMMA.16816.F32 R240, R16, R22, R148 ;  /* 0x0000001610f0723c */ /* 0x000fe20000001894 */
[----:B------:R-:W1:Y:S01]  /*b2f0*/  LDSM.16.MT88.4 R20, [R210+0xa000] ;  /* 0x00a00000d214783b */ /* 0x000e620000004200 */
[----:B------:R-:W-:-:S02]  /*b300*/  FMUL.FTZ R36, R36, R30 ;  /* 0x0000001e24247220 */ /* 0x000fc40000410000 */
[----:B------:R-:W-:Y:S01]  /*b310*/  FMUL.FTZ R37, R37, R30 ;  /* 0x0000001e25257220 */ /* 0x000fe20000410000 */
[----:B------:R-:W-:Y:S01]  /*b320*/  LDSM.16.MT88.4 R148, [R205+0xa800] ;  /* 0x00a80000cd94783b */ /* 0x000fe20000004200 */
        /* <DEDUP_REMOVED lines=30> */
[-C--:B------:R-:W-:Y:S01]  /*b510*/  HMMA.16816.F32 R232, R4, R32.reuse, R36 ;  /* 0x0000002004e8723c */ /* 0x080fe20000001824 */
[----:B------:R-:W2:Y:S07]  /*b520*/  LDSM.16.MT88.4 R36, [R209+0xa000] ;  /* 0x00a00000d124783b */ /* 0x000eae0000004200 */
[----:B------:R-:W-:Y:S01]  /*b530*/  HMMA.16816.F32 R228, R16, R32, R40 ;  /* 0x0000002010e4723c */ /* 0x000fe20000001828 */
[----:B------:R-:W-:Y:S07]  /*b540*/  LDSM.16.MT88.4 R40, [R210+0xb000] ;  /* 0x00b00000d228783b */ /* 0x000fee0000004200 */
[-C--:B------:R-:W-:Y:S08]  /*b550*/  HMMA.16816.F32 R48, R4, R34.reuse, R48 ;  /* 0x000000220430723c */ /* 0x080ff00000001830 */
[----:B------:R-:W-:Y:S01]  /*b560*/  HMMA.16816.F32 R224, R16, R34, R44 ;  /* 0x0000002210e0723c */ /* 0x000fe2000000182c */
[----:B------:R-:W-:Y:S04]  /*b570*/  LDSM.16.MT88.4 R32, [R207+0xb000] ;  /* 0x00b00000cf20783b */ /* 0x000fe80000004200 */
[----:B------:R-:W-:Y:S03]  /*b580*/  LDSM.16.MT88.4 R44, [R209+0xb000] ;  /* 0x00b00000d12c783b */ /* 0x000fe60000004200 */
[-C--:B-1----:R-:W-:Y:S08]  /*b590*/  HMMA.16816.F32 R52, R4, R20.reuse, R52 ;  /* 0x000000140434723c */ /* 0x082ff00000001834 */
[----:B------:R-:W-:Y:S08]  /*b5a0*/  HMMA.16816.F32 R236, R16, R20, R56 ;  /* 0x0000001410ec723c */ /* 0x000ff00000001838 */
        /* <DEDUP_REMOVED lines=51> */
[----:B--2---:R-:W-:Y:S01]  /*b8e0*/  HMMA.16816.F32 R68, R4, R36, R68 ;  /* 0x000000240444723c */ /* 0x004fe20000001844 */
[----:B------:R-:W-:-:S02]  /*b8f0*/  MOV R61, R195 ;  /* 0x000000c3003d7202 */ /* 0x000fc40000000f00 */
[----:B------:R-:W-:-:S05]  /*b900*/  MOV R60, R194 ;  /* 0x000000c2003c7202 */ /* 0x000fca0000000f00 */
        /* <DEDUP_REMOVED lines=8> */
[----:B------:R-:W-:Y:S07]  /*b990*/  HMMA.16816.F32 R56, R4, R46, R168 ;  /* 0x0000002e0438723c */ /* 0x000fee00000018a8 */
[----:B------:R-:W-:Y:S01]  /*b9a0*/  FFMA.FTZ R4, R174, c[0x0][0x23c], -R0 ;  /* 0x00008f00ae047a23 */ /* 0x000fe20000010800 */
[----:B------:R-:W-:Y:S07]  /*b9b0*/  HMMA.16816.F32 R72, R16, R36, R72 ;  /* 0x000000241048723c */ /* 0x000fee0000001848 */
[----:B------:R-:W-:-:S02]  /*b9c0*/  MOV R37, R193 ;  /* 0x000000c100257202 */ /* 0x000fc40000000f00 */
[----:B------:R-:W-:Y:S02]  /*b9d0*/  MOV R36, R192 ;  /* 0x000000c000247202 */ /* 0x000fe40000000f00 */
[----:B------:R-:W-:Y:S07]  /*b9e0*/  HMMA.16816.F32 R192, R16, R38, R76 ;  /* 0x0000002610c0723c */ /* 0x000fee000000184c */
[----:B------:R-:W-:Y:S02]  /*b9f0*/  MOV R38, R245 ;  /* 0x000000f500267202 */ /* 0x000fe40000000f00 */
[----:B------:R1:W-:Y:S01]  /*ba00*/  MUFU.EX2 R245, R4 ;  /* 0x0000000400f57308 */ /* 0x0003e20000000800 */
[----:B------:R-:W-:Y:S01]  /*ba10*/  MOV R39, R246 ;  /* 0x000000f600277202 */ /* 0x000fe20000000f00 */
[----:B-1----:R-:W-:-:S06]  /*ba20*/  FFMA.FTZ R4, R173, c[0x0][0x23c], -R0 ;  /* 0x00008f00ad047a23 */ /* 0x002fcc0000010800 */
[----:B------:R1:W-:Y:S01]  /*ba30*/  MUFU.EX2 R246, R4 ;  /* 0x0000000400f67308 */ /* 0x0003e20000000800 */
[----:B------:R-:W-:Y:S01]  /*ba40*/  MOV R63, R137 ;  /* 0x00000089003f7202 */ /* 0x000fe20000000f00 */
[----:B------:R-:W-:Y:S02]  /*ba50*/  FMUL.FTZ R88, R88, R28 ;  /* 0x0000001c58587220 */ /* 0x000fe40000410000 */
[--C-:B-1----:R-:W-:Y:S02]  /*ba60*/  FFMA.FTZ R4, R172, c[0x0][0x23c], -R0.reuse ;  /* 0x00008f00ac047a23 */ /* 0x102fe40000010800 */
[----:B------:R-:W-:-:S04]  /*ba70*/  FFMA.FTZ R0, R31, c[0x0][0x23c], -R0 ;  /* 0x00008f001f007a23 */ /* 0x000fc80000010800 */
[----:B------:R1:W-:Y:S01]  /*ba80*/  MUFU.EX2 R244, R0 ;  /* 0x0000000000f47308 */ /* 0x0003e20000000800 */
[----:B------:R-:W-:Y:S01]  /*ba90*/  MOV R77, R139 ;  /* 0x0000008b004d7202 */ /* 0x000fe20000000f00 */
[----:B------:R-:W-:Y:S01]  /*baa0*/  FMUL.FTZ R89, R89, R28 ;  /* 0x0000001c59597220 */ /* 0x000fe20000410000 */
[----:B------:R-:W-:Y:S01]  /*bab0*/  MOV R76, R247 ;  /* 0x000000f7004c7202 */ /* 0x000fe20000000f00 */
[-C--:B------:R-:W-:Y:S02]  /*bac0*/  FMUL.FTZ R90, R90, R27.reuse ;  /* 0x0000001b5a5a7220 */ /* 0x080fe40000410000 */
[----:B------:R-:W-:Y:S02]  /*bad0*/  FMUL.FTZ R91, R91, R27 ;  /* 0x0000001b5b5b7220 */ /* 0x000fe40000410000 */
[----:B-1----:R-:W-:-:S04]  /*bae0*/  FFMA.FTZ R0, R197, c[0x0][0x23c], -R3 ;  /* 0x00008f00c5007a23 */ /* 0x002fc80000010803 */
[----:B------:R1:W-:Y:S01]  /*baf0*/  MUFU.EX2 R137, R0 ;  /* 0x0000000000897308 */ /* 0x0003e20000000800 */
[-C--:B------:R-:W-:Y:S01]  /*bb00*/  FMUL.FTZ R92, R92, R28.reuse ;  /* 0x0000001c5c5c7220 */ /* 0x080fe20000410000 */
[----:B------:R-:W-:Y:S01]  /*bb10*/  HMMA.16816.F32 R88, R16, R20, R88 ;  /* 0x000000141058723c */ /* 0x000fe20000001858 */
[----:B------:R-:W-:-:S05]  /*bb20*/  FMUL.FTZ R93, R93, R28 ;  /* 0x0000001c5d5d7220 */ /* 0x000fca0000410000 */
[----:B------:R2:W-:Y:S01]  /*bb30*/  MUFU.EX2 R247, R4 ;  /* 0x0000000400f77308 */ /* 0x0005e20000000800 */
[----:B-1----:R-:W-:-:S07]  /*bb40*/  FFMA.FTZ R0, R191, c[0x0][0x23c], -R3 ;  /* 0x00008f00bf007a23 */ /* 0x002fce0000010803 */
[----:B------:R1:W-:Y:S01]  /*bb50*/  MUFU.EX2 R139, R0 ;  /* 0x00000000008b7308 */ /* 0x0003e20000000800 */
[----:B------:R-:W-:Y:S02]  /*bb60*/  FMUL.FTZ R94, R94, R27 ;  /* 0x0000001b5e5e7220 */ /* 0x000fe40000410000 */
[----:B--2---:R-:W-:-:S04]  /*bb70*/  IMAD.WIDE.U32 R4, R187, -0x2daee0ad, RZ ;  /* 0xd2511f53bb047825 */ /* 0x004fc800078e00ff */
[----:B------:R-:W-:Y:S01]  /*bb80*/  FMUL.FTZ R95, R95, R27 ;  /* 0x0000001b5f5f7220 */ /* 0x000fe20000410000 */
[C---:B------:R-:W-:Y:S01]  /*bb90*/  LOP3.LUT R14, R4.reuse, 0xffff, RZ, 0xc0, !PT ;  /* 0x0000ffff040e7812 */ /* 0x040fe200078ec0ff */
[----:B-1----:R-:W-:Y:S01]  /*bba0*/  FFMA.FTZ R0, R185, c[0x0][0x23c], -R3 ;  /* 0x00008f00b9007a23 */ /* 0x002fe20000010803 */
[----:B------:R-:W-:-:S03]  /*bbb0*/  LOP3.LUT R21, R4, 0xff, RZ, 0xc0, !PT ;  /* 0x000000ff04157812 */ /* 0x000fc600078ec0ff */
[----:B------:R1:W-:Y:S01]  /*bbc0*/  MUFU.EX2 R184, R0 ;  /* 0x0000000000b87308 */ /* 0x0003e20000000800 */
[--C-:B------:R-:W-:Y:S02]  /*bbd0*/  SHF.R.U32.HI R15, RZ, 0x10, R4.reuse ;  /* 0x00000010ff0f7819 */ /* 0x100fe40000011604 */
[----:B------:R-:W-:Y:S02]  /*bbe0*/  SHF.R.U32.HI R25, RZ, 0x18, R4 ;  /* 0x00000018ff197819 */ /* 0x000fe40000011604 */
[----:B------:R-:W-:Y:S02]  /*bbf0*/  MOV R62, R182 ;  /* 0x000000b6003e7202 */ /* 0x000fe40000000f00 */
[----:B------:R-:W-:Y:S01]  /*bc00*/  HMMA.16816.F32 R180, R16, R22, R92 ;  /* 0x0000001610b4723c */ /* 0x000fe2000000185c */
[----:B------:R-:W-:Y:S02]  /*bc10*/  FMUL.FTZ R104, R104, R28 ;  /* 0x0000001c68687220 */ /* 0x000fe40000410000 */
[----:B-1----:R-:W-:Y:S01]  /*bc20*/  FFMA.FTZ R0, R138, c[0x0][0x23c], -R3 ;  /* 0x00008f008a007a23 */ /* 0x002fe20000010803 */
[----:B------:R-:W-:Y:S01]  /*bc30*/  LOP3.LUT R3, R5, UR18, R186, 0x96, !PT ;  /* 0x0000001205037c12 */ /* 0x000fe2000f8e96ba */
[----:B------:R-:W-:-:S02]  /*bc40*/  IMAD.WIDE.U32 R4, R189, -0x2daee0ad, RZ ;  /* 0xd2511f53bd047825 */ /* 0x000fc400078e00ff */
[----:B------:R1:W2:Y:S01]  /*bc50*/  MUFU.EX2 R133, R0 ;  /* 0x0000000000857308 */ /* 0x0002a20000000800 */
[----:B------:R-:W-:Y:S01]  /*bc60*/  MOV R78, R132 ;  /* 0x00000084004e7202 */ /* 0x000fe20000000f00 */
[----:B------:R-:W-:Y:S01]  /*bc70*/  FMUL.FTZ R105, R105, R28 ;  /* 0x0000001c69697220 */ /* 0x000fe20000410000 */
[----:B------:R-:W-:Y:S01]  /*bc80*/  LOP3.LUT R7, R4, 0xffff, RZ, 0xc0, !PT ;  /* 0x0000ffff04077812 */ /* 0x000fe200078ec0ff */
[-C--:B------:R-:W-:Y:S01]  /*bc90*/  FMUL.FTZ R106, R106, R27.reuse ;  /* 0x0000001b6a6a7220 */ /* 0x080fe20000410000 */
[----:B------:R-:W-:Y:S01]  /*bca0*/  LOP3.LUT R24, R4, 0xff, RZ, 0xc0, !PT ;  /* 0x000000ff04187812 */ /* 0x000fe200078ec0ff */
[----:B------:R-:W-:Y:S01]  /*bcb0*/  FMUL.FTZ R107, R107, R27 ;  /* 0x0000001b6b6b7220 */ /* 0x000fe20000410000 */
[--C-:B------:R-:W-:Y:S02]  /*bcc0*/  SHF.R.U32.HI R20, RZ, 0x10, R4.reuse ;  /* 0x00000010ff147819 */ /* 0x100fe40000011604 */
[----:B------:R-:W-:Y:S02]  /*bcd0*/  SHF.R.U32.HI R23, RZ, 0x18, R4 ;  /* 0x00000018ff177819 */ /* 0x000fe40000011604 */
[----:B------:R-:W-:Y:S01]  /*bce0*/  SHF.R.U32.HI R4, RZ, 0x8, R14 ;  /* 0x00000008ff047819 */ /* 0x000fe2000001160e */
[----:B-1----:R-:W-:-:S03]  /*bcf0*/  FFMA.FTZ R0, R202, c[0x0][0x23c], -R8 ;  /* 0x00008f00ca007a23 */ /* 0x002fc60000010808 */
[----:B------:R-:W-:Y:S01]  /*bd00*/  PRMT R21, R21, 0x5410, R4 ;  /* 0x0000541015157816 */ /* 0x000fe20000000004 */
[-C--:B------:R-:W-:Y:S01]  /*bd10*/  FMUL.FTZ R156, R156, R28.reuse ;  /* 0x0000001c9c9c7220 */ /* 0x080fe20000410000 */
[----:B------:R1:W-:Y:S01]  /*bd20*/  MUFU.EX2 R132, R0 ;  /* 0x0000000000847308 */ /* 0x0003e20000000800 */
[----:B------:R-:W-:Y:S01]  /*bd30*/  FMUL.FTZ R157, R157, R28 ;  /* 0x0000001c9d9d7220 */ /* 0x000fe20000410000 */
[----:B------:R-:W-:Y:S01]  /*bd40*/  LOP3.LUT R4, R3, 0xffff, RZ, 0xc0, !PT ;  /* 0x0000ffff03047812 */ /* 0x000fe200078ec0ff */
[-C--:B------:R-:W-:Y:S02]  /*bd50*/  FMUL.FTZ R158, R158, R27.reuse ;  /* 0x0000001b9e9e7220 */ /* 0x080fe40000410000 */
[----:B------:R-:W-:Y:S02]  /*bd60*/  FMUL.FTZ R159, R159, R27 ;  /* 0x0000001b9f9f7220 */ /* 0x000fe40000410000 */
[----:B------:R-:W-:Y:S01]  /*bd70*/  FFMA.FTZ R6, R200, c[0x0][0x23c], -R8 ;  /* 0x00008f00c8067a23 */ /* 0x000fe20000010808 */
[----:B------:R-:W-:-:S02]  /*bd80*/  MOV R95, R179 ;  /* 0x000000b3005f7202 */ /* 0x000fc40000000f00 */
[----:B------:R-:W-:Y:S02]  /*bd90*/  MOV R94, R178 ;  /* 0x000000b2005e7202 */ /* 0x000fe40000000f00 */
[----:B------:R-:W-:Y:S02]  /*bda0*/  MOV R93, R177 ;  /* 0x000000b1005d7202 */ /* 0x000fe40000000f00 */
[----:B-1----:R-:W-:Y:S01]  /*bdb0*/  LOP3.LUT R0, R5, UR18, R188, 0x96, !PT ;  /* 0x0000001205007c12 */ /* 0x002fe2000f8e96bc */
[----:B------:R-:W-:Y:S01]  /*bdc0*/  FFMA.FTZ R5, R199, c[0x0][0x23c], -R8 ;  /* 0x00008f00c7057a23 */ /* 0x000fe20000010808 */
[----:B------:R-:W-:Y:S02]  /*bdd0*/  MOV R92, R176 ;  /* 0x000000b0005c7202 */ /* 0x000fe40000000f00 */
[----:B------:R-:W-:Y:S01]  /*bde0*/  HMMA.16816.F32 R176, R16, R34, R104 ;  /* 0x0000002210b0723c */ /* 0x000fe20000001868 */
[----:B------:R1:W-:Y:S01]  /*bdf0*/  MUFU.EX2 R35, R6 ;  /* 0x0000000600237308 */ /* 0x0003e20000000800 */
[----:B------:R-:W-:Y:S01]  /*be00*/  MOV R79, R26 ;  /* 0x0000001a004f7202 */ /* 0x000fe20000000f00 */
[----:B------:R-:W-:-:S02]  /*be10*/  FFMA.FTZ R22, R203, c[0x0][0x23c], -R13 ;  /* 0x00008f00cb167a23 */ /* 0x000fc4000001080d */
[----:B------:R-:W-:-:S04]  /*be20*/  FFMA.FTZ R26, R198, c[0x0][0x23c], -R13 ;  /* 0x00008f00c61a7a23 */ /* 0x000fc8000001080d */
[----:B------:R3:W-:Y:S01]  /*be30*/  MUFU.EX2 R34, R5 ;  /* 0x0000000500227308 */ /* 0x0007e20000000800 */
[----:B------:R-:W-:Y:S01]  /*be40*/  HMMA.16816.F32 R156, R16, R32, R156 ;  /* 0x00000020109c723c */ /* 0x000fe2000000189c */
[----:B------:R-:W-:Y:S02]  /*be50*/  FFMA.FTZ R31, R196, c[0x0][0x23c], -R13 ;  /* 0x00008f00c41f7a23 */ /* 0x000fe4000001080d */
[----:B-1----:R-:W-:Y:S01]  /*be60*/  FFMA.FTZ R6, R190, c[0x0][0x23c], -R8 ;  /* 0x00008f00be067a23 */ /* 0x002fe20000010808 */
[----:B------:R-:W-:-:S03]  /*be70*/  SHF.R.U32.HI R8, RZ, 0x8, R7 ;  /* 0x00000008ff087819 */ /* 0x000fc60000011607 */
[----:B------:R-:W-:Y:S01]  /*be80*/  FFMA.FTZ R32, R201, c[0x0][0x23c], -R13 ;  /* 0x00008f00c9207a23 */ /* 0x000fe2000001080d */
[----:B------:R-:W-:Y:S02]  /*be90*/  LOP3.LUT R13, R15, 0xff, RZ, 0xc0, !PT ;  /* 0x000000ff0f0d7812 */ /* 0x000fe400078ec0ff */
[----:B---3--:R-:W-:Y:S02]  /*bea0*/  SHF.R.U32.HI R5, RZ, 0x8, R4 ;  /* 0x00000008ff057819 */ /* 0x008fe40000011604 */
[----:B------:R-:W-:Y:S01]  /*beb0*/  LOP3.LUT R4, R3, 0xff, RZ, 0xc0, !PT ;  /* 0x000000ff03047812 */ /* 0x000fe200078ec0ff */
[----:B------:R1:W3:Y:S01]  /*bec0*/  MUFU.EX2 R33, R6 ;  /* 0x0000000600217308 */ /* 0x0002e20000000800 */
[----:B------:R-:W-:Y:S02]  /*bed0*/  LOP3.LUT R7, R20, 0xff, RZ, 0xc0, !PT ;  /* 0x000000ff14077812 */ /* 0x000fe400078ec0ff */
[----:B------:R-:W-:Y:S02]  /*bee0*/  PRMT R15, R24, 0x5410, R8 ;  /* 0x00005410180f7816 */ /* 0x000fe40000000008 */
[----:B------:R-:W-:-:S02]  /*bef0*/  PRMT R20, R4, 0x5410, R5 ;  /* 0x0000541004147816 */ /* 0x000fc40000000005 */
[--C-:B------:R-:W-:Y:S02]  /*bf00*/  SHF.R.U32.HI R5, RZ, 0x10, R3.reuse ;  /* 0x00000010ff057819 */ /* 0x100fe40000011603 */
[----:B------:R-:W-:Y:S02]  /*bf10*/  SHF.R.U32.HI R8, RZ, 0x18, R3 ;  /* 0x00000018ff087819 */ /* 0x000fe40000011603 */
[----:B------:R-:W-:Y:S02]  /*bf20*/  SHF.R.U32.HI R4, RZ, 0x10, R0 ;  /* 0x00000010ff047819 */ /* 0x000fe40000011600 */
[----:B------:R-:W-:Y:S02]  /*bf30*/  LOP3.LUT R3, R0, 0xffff, RZ, 0xc0, !PT ;  /* 0x0000ffff00037812 */ /* 0x000fe400078ec0ff */
[----:B------:R-:W-:Y:S02]  /*bf40*/  PRMT R14, R7, 0x5410, R23 ;  /* 0x00005410070e7816 */ /* 0x000fe40000000017 */
[----:B------:R-:W-:-:S02]  /*bf50*/  MOV R107, R175 ;  /* 0x000000af006b7202 */ /* 0x000fc40000000f00 */
[----:B------:R-:W-:Y:S02]  /*bf60*/  PRMT R25, R13, 0x5410, R25 ;  /* 0x000054100d197816 */ /* 0x000fe40000000019 */
[----:B------:R-:W-:Y:S02]  /*bf70*/  SHF.R.U32.HI R7, RZ, 0x18, R0 ;  /* 0x00000018ff077819 */ /* 0x000fe40000011600 */
[----:B-1----:R-:W-:Y:S02]  /*bf80*/  LOP3.LUT R6, R5, 0xff, RZ, 0xc0, !PT ;  /* 0x000000ff05067812 */ /* 0x002fe400078ec0ff */
[----:B------:R-:W-:Y:S02]  /*bf90*/  LOP3.LUT R4, R4, 0xff, RZ, 0xc0, !PT ;  /* 0x000000ff04047812 */ /* 0x000fe400078ec0ff */
[----:B------:R-:W-:Y:S02]  /*bfa0*/  LOP3.LUT R13, R0, 0xff, RZ, 0xc0, !PT ;  /* 0x000000ff000d7812 */ /* 0x000fe400078ec0ff */
[----:B------:R-:W-:-:S02]  /*bfb0*/  SHF.R.U32.HI R5, RZ, 0x8, R3 ;  /* 0x00000008ff057819 */ /* 0x000fc40000011603 */
[----:B------:R-:W-:Y:S02]  /*bfc0*/  PRMT R8, R6, 0x5410, R8 ;  /* 0x0000541006087816 */ /* 0x000fe40000000008 */
[----:B------:R-:W-:Y:S01]  /*bfd0*/  PRMT R7, R4, 0x5410, R7 ;  /* 0x0000541004077816 */ /* 0x000fe20000000007 */
[----:B------:R-:W-:Y:S01]  /*bfe0*/  HSET2.LE.AND R4, R14, R107, PT ;  /* 0x0000006b0e047233 */ /* 0x000fe20003803000 */
[----:B------:R-:W-:Y:S01]  /*bff0*/  PRMT R6, R13, 0x5410, R5 ;  /* 0x000054100d067816 */ /* 0x000fe20000000005 */
[----:B------:R-:W-:Y:S01]  /*c000*/  FMUL.FTZ R160, R160, R28 ;  /* 0x0000001ca0a07220 */ /* 0x000fe20000410000 */
[----:B--2---:R-:W-:Y:S01]  /*c010*/  F2FP.PACK_AB R5, R133, R184 ;  /* 0x000000b88505723e */ /* 0x004fe200000000ff */
        /* <DEDUP_REMOVED lines=15> */
[--C-:B------:R-:W-:Y:S01]  /*c110*/  HSET2.LE.AND R0, R21, R107.reuse, PT ;  /* 0x0000006b15007233 */ /* 0x100fe20003803000 */
[----:B------:R-:W-:Y:S01]  /*c120*/  LOP3.LUT R171, R4, R5, RZ, 0xc0, !PT ;  /* 0x0000000504ab7212 */ /* 0x000fe200078ec0ff */
[----:B------:R-:W-:Y:S01]  /*c130*/  HSET2.LE.AND R4, R7, R107, PT ;  /* 0x0000006b07047233 */ /* 0x000fe20003803000 */
[----:B---3--:R-:W-:Y:S01]  /*c140*/  F2FP.PACK_AB R3, R33, R34 ;  /* 0x000000222103723e */ /* 0x008fe200000000ff */
[----:B------:R-:W-:Y:S01]  /*c150*/  HMMA.16816.F32 R160, R16, R40, R160 ;  /* 0x0000002810a0723c */ /* 0x000fe200000018a0 */
[----:B------:R-:W-:Y:S01]  /*c160*/  F2FP.PACK_AB R5, R139, R137 ;  /* 0x000000898b05723e */ /* 0x000fe200000000ff */
[----:B------:R-:W-:Y:S03]  /*c170*/  MUFU.EX2 R26, R26 ;  /* 0x0000001a001a7308 */ /* 0x000fe60000000800 */
[----:B------:R-:W-:-:S03]  /*c180*/  LOP3.LUT R169, R4, R5, RZ, 0xc0, !PT ;  /* 0x0000000504a97212 */ /* 0x000fc600078ec0ff */
[C---:B------:R-:W-:Y:S02]  /*c190*/  HMMA.16816.F32 R172, R16.reuse, R42, R116 ;  /* 0x0000002a10ac723c */ /* 0x040fe40000001874 */
[----:B------:R-:W1:Y:S01]  /*c1a0*/  MUFU.EX2 R31, R31 ;  /* 0x0000001f001f7308 */ /* 0x000e620000000800 */
[--C-:B------:R-:W-:Y:S01]  /*c1b0*/  HSET2.LE.AND R4, R20, R107.reuse, PT ;  /* 0x0000006b14047233 */ /* 0x100fe20003803000 */
[----:B------:R-:W-:Y:S01]  /*c1c0*/  F2FP.PACK_AB R5, R35, R132 ;  /* 0x000000842305723e */ /* 0x000fe200000000ff */
[----:B------:R-:W-:Y:S03]  /*c1d0*/  LDSM.16.MT88.4 R116, [R210+0xb800] ;  /* 0x00b80000d274783b */ /* 0x000fe60000004200 */
[C---:B------:R-:W-:Y:S08]  /*c1e0*/  HMMA.16816.F32 R124, R16.reuse, R44, R124 ;  /* 0x0000002c107c723c */ /* 0x040ff0000000187c */
[----:B------:R-:W-:Y:S01]  /*c1f0*/  HMMA.16816.F32 R16, R16, R46, R128 ;  /* 0x0000002e1010723c */ /* 0x000fe20000001880 */
[----:B------:R-:W-:Y:S01]  /*c200*/  MUFU.EX2 R22, R22 ;  /* 0x0000001600167308 */ /* 0x000fe20000000800 */
[----:B------:R-:W-:Y:S01]  /*c210*/  MOV R197, R92 ;  /* 0x0000005c00c57202 */ /* 0x000fe20000000f00 */
[----:B------:R-:W-:Y:S04]  /*c220*/  LDSM.16.MT88.4 R44, [R207+0xa800] ;  /* 0x00a80000cf2c783b */ /* 0x000fe80000004200 */
[----:B------:R-:W-:Y:S01]  /*c230*/  LOP3.LUT R130, R0, R3, RZ, 0xc0, !PT ;  /* 0x0000000300827212 */ /* 0x000fe200078ec0ff */
[----:B------:R-:W-:Y:S01]  /*c240*/  HSET2.LE.AND R0, R15, R107, PT ;  /* 0x0000006b0f007233 */ /* 0x000fe20003803000 */
[----:B------:R-:W-:-:S02]  /*c250*/  F2FP.PACK_AB R3, R244, R247 ;  /* 0x000000f7f403723e */ /* 0x000fc400000000ff */
[----:B------:R-:W-:Y:S02]  /*c260*/  LOP3.LUT R128, R4, R5, RZ, 0xc0, !PT ;  /* 0x0000000504807212 */ /* 0x000fe400078ec0ff */
[----:B------:R-:W-:Y:S01]  /*c270*/  LOP3.LUT R170, R0, R3, RZ, 0xc0, !PT ;  /* 0x0000000300aa7212 */ /* 0x000fe200078ec0ff */
[----:B------:R-:W-:Y:S02]  /*c280*/  HSET2.LE.AND R0, R6, R107, PT ;  /* 0x0000006b06007233 */ /* 0x000fe40003803000 */
[----:B------:R-:W2:Y:S01]  /*c290*/  LDSM.16.MT88.4 R4, [R209+0xb800] ;  /* 0x00b80000d104783b */ /* 0x000ea20000004200 */
[----:B------:R-:W-:-:S04]  /*c2a0*/  F2FP.PACK_AB R3, R246, R245 ;  /* 0x000000f5f603723e */ /* 0x000fc800000000ff */
[----:B------:R-:W-:Y:S01]  /*c2b0*/  LOP3.LUT R168, R0, R3, RZ, 0xc0, !PT ;  /* 0x0000000300a87212 */ /* 0x000fe200078ec0ff */
[--C-:B------:R-:W-:Y:S01]  /*c2c0*/  HSET2.LE.AND R0, R25, R107.reuse, PT ;  /* 0x0000006b19007233 */ /* 0x100fe20003803000 */
[----:B-1----:R-:W-:Y:S01]  /*c2d0*/  F2FP.PACK_AB R3, R31, R26 ;  /* 0x0000001a1f03723e */ /* 0x002fe200000000ff */
[----:B------:R-:W1:Y:S01]  /*c2e0*/  MUFU.EX2 R32, R32 ;  /* 0x0000002000207308 */ /* 0x000e620000000800 */
[----:B------:R-:W-:Y:S02]  /*c2f0*/  MOV R191, R93 ;  /* 0x0000005d00bf7202 */ /* 0x000fe40000000f00 */
[----:B------:R-:W-:Y:S01]  /*c300*/  LOP3.LUT R131, R0, R3, RZ, 0xc0, !PT ;  /* 0x0000000300837212 */ /* 0x000fe200078ec0ff */
[----:B------:R-:W-:Y:S01]  /*c310*/  HSET2.LE.AND R0, R8, R107, PT ;  /* 0x0000006b08007233 */ /* 0x000fe20003803000 */
[----:B------:R-:W-:Y:S01]  /*c320*/  MOV R185, R94 ;  /* 0x0000005e00b97202 */ /* 0x000fe20000000f00 */
[----:B------:R-:W-:Y:S01]  /*c330*/  LDSM.16.MT88.4 R104, [R207+0xb800] ;  /* 0x00b80000cf68783b */ /* 0x000fe20000004200 */
[----:B------:R-:W-:-:S02]  /*c340*/  MOV R138, R95 ;  /* 0x0000005f008a7202 */ /* 0x000fc40000000f00 */
[----:B------:R-:W-:Y:S01]  /*c350*/  MOV R202, R76 ;  /* 0x0000004c00ca7202 */ /* 0x000fe20000000f00 */
[----:B------:R-:W-:Y:S01]  /*c360*/  LDSM.16.MT88.4 R92, [R205+0xb800] ;  /* 0x00b80000cd5c783b */ /* 0x000fe20000004200 */
[----:B------:R-:W-:Y:S02]  /*c370*/  MOV R189, R77 ;  /* 0x0000004d00bd7202 */ /* 0x000fe40000000f00 */
[----:B------:R-:W-:Y:S02]  /*c380*/  MOV R188, R78 ;  /* 0x0000004e00bc7202 */ /* 0x000fe40000000f00 */
[----:B------:R-:W-:Y:S02]  /*c390*/  MOV R200, R79 ;  /* 0x0000004f00c87202 */ /* 0x000fe40000000f00 */
[----:B------:R-:W-:Y:S01]  /*c3a0*/  MOV R203, R60 ;  /* 0x0000003c00cb7202 */ /* 0x000fe20000000f00 */
[----:B------:R-:W-:Y:S01]  /*c3b0*/  LDSM.16.MT88.4 R76, [R209+0xa800] ;  /* 0x00a80000d14c783b */ /* 0x000fe20000004200 */
[----:B------:R-:W-:-:S02]  /*c3c0*/  MOV R201, R61 ;  /* 0x0000003d00c97202 */ /* 0x000fc40000000f00 */
[----:B------:R-:W-:Y:S02]  /*c3d0*/  MOV R198, R62 ;  /* 0x0000003e00c67202 */ /* 0x000fe40000000f00 */
[----:B------:R-:W-:Y:S02]  /*c3e0*/  MOV R196, R63 ;  /* 0x0000003f00c47202 */ /* 0x000fe40000000f00 */
[----:B------:R-:W3:Y:S01]  /*c3f0*/  LDSM.16.MT88.4 R60, [R210+0xa800] ;  /* 0x00a80000d23c783b */ /* 0x000ee20000004200 */
[----:B-1----:R-:W-:Y:S02]  /*c400*/  F2FP.PACK_AB R3, R32, R22 ;  /* 0x000000162003723e */ /* 0x002fe400000000ff */
[----:B------:R-:W-:Y:S02]  /*c410*/  MOV R190, R37 ;  /* 0x0000002500be7202 */ /* 0x000fe40000000f00 */
[----:B------:R-:W-:Y:S01]  /*c420*/  LOP3.LUT R129, R0, R3, RZ, 0xc0, !PT ;  /* 0x0000000300817212 */ /* 0x000fe200078ec0ff */
[----:B------:R-:W-:Y:S01]  /*c430*/  FFMA.FTZ R0, R248, R30, R196 ;  /* 0x0000001ef8007223 */ /* 0x000fe200000100c4 */
[----:B------:R-:W-:Y:S01]  /*c440*/  MOV R199, R36 ;  /* 0x0000002400c77202 */ /* 0x000fe20000000f00 */
[----:B------:R-:W-:-:S02]  /*c450*/  FFMA.FTZ R13, R249, R29, R198 ;  /* 0x0000001df90d7223 */ /* 0x000fc400000100c6 */
[----:B------:R-:W-:Y:S02]  /*c460*/  FFMA.FTZ R8, R251, R28, R201 ;  /* 0x0000001cfb087223 */ /* 0x000fe400000100c9 */
[----:B------:R-:W-:Y:S01]  /*c470*/  FFMA.FTZ R3, R250, R27, R203 ;  /* 0x0000001bfa037223 */ /* 0x000fe200000100cb */
[----:B------:R-:W-:Y:S01]  /*c480*/  MOV R186, R39 ;  /* 0x0000002700ba7202 */ /* 0x000fe20000000f00 */
[----:B------:R-:W-:Y:S01]  /*c490*/  FADD.FTZ R0, R190, R0 ;  /* 0x00000000be007221 */ /* 0x000fe20000010000 */
[----:B--2---:R-:W-:Y:S01]  /*c4a0*/  HMMA.16816.F32 R164, R168, R4, R164 ;  /* 0x00000004a8a4723c */ /* 0x004fe200000018a4 */
[----:B------:R-:W-:Y:S01]  /*c4b0*/  FADD.FTZ R13, R199, R13 ;  /* 0x0000000dc70d7221 */ /* 0x000fe20000010000 */
[----:B------:R-:W-:Y:S01]  /*c4c0*/  MOV R187, R38 ;  /* 0x0000002600bb7202 */ /* 0x000fe20000000f00 */
[----:B------:R-:W-:-:S05]  /*c4d0*/  FADD.FTZ R0, R189, R0 ;  /* 0x00000000bd007221 */ /* 0x000fca0000010000 */
        /* <DEDUP_REMOVED lines=17> */
[----:B------:R-:W-:Y:S02]  /*c5f0*/  FADD.FTZ R3, R139, R3 ;  /* 0x000000038b037221 */ /* 0x000fe40000010000 */
[----:B------:R-:W-:-:S05]  /*c600*/  FADD.FTZ R0, R35, R0 ;  /* 0x0000000023007221 */ /* 0x000fca0000010000 */
[----:B------:R-:W-:Y:S01]  /*c610*/  HMMA.16816.F32 R36, R168, R44, R232 ;  /* 0x0000002ca824723c */ /* 0x000fe200000018e8 */
[----:B------:R-:W-:-:S07]  /*c620*/  FADD.FTZ R5, R32, R5 ;  /* 0x0000000520057221 */ /* 0x000fce0000010000 */
        /* <DEDUP_REMOVED lines=35> */
[----:B------:R-:W-:Y:S05]  /*c860*/  @!P0 BRA `(.L_x_1009) ;  /* 0x000070c000008947 */ /* 0x000fea0003800000 */
        /* <DEDUP_REMOVED lines=42> */
[----:B------:R-:W-:Y:S01]  /*cb10*/  IADD3 R3, R0, 0x1, RZ ;  /* 0x0000000100037810 */ /* 0x000fe20007ffe0ff */
[----:B------:R-:W-:Y:S03]  /*cb20*/  @P3 STS.128 [R219+0xa800], RZ ;  /* 0x00a800ffdb003388 */ /* 0x000fe60000000c00 */
[C---:B------:R-:W-:Y:S01]  /*cb30*/  ISETP.GE.AND P4, PT, R3.reuse, R9, PT ;  /* 0x000000090300720c */ /* 0x040fe20003f86270 */
[----:B------:R-:W-:Y:S01]  /*cb40*/  @!PT LDS RZ, [RZ] ;  /* 0x00000000fffff984 */ /* 0x000fe20000000800 */
[----:B------:R-:W-:Y:S01]  /*cb50*/  @!PT LDS RZ, [RZ] ;  /* 0x00000000fffff984 */ /* 0x000fe20000000800 */
[----:B------:R-:W-:Y:S01]  /*cb60*/  @!PT LDS RZ, [RZ] ;  /* 0x00000000fffff984 */ /* 0x000fe20000000800 */
[----:B------:R1:W-:Y:S01]  /*cb70*/  @!P3 LDGSTS.E.BYPASS.LTC128B.128 [R219+0xa800], [R16.64] ;  /* 0x0a80000010dbbfae */ /* 0x0003e2000b901d5c */
[C---:B------:R-:W-:Y:S02]  /*cb80*/  ISETP.GE.AND P1, PT, R3.reuse, R10, PT ;  /* 0x0000000a0300720c */ /* 0x040fe40003f26270 */
[C---:B------:R-:W-:Y:S01]  /*cb90*/  ISETP.GE.AND P0, PT, R3.reuse, R12, PT ;  /* 0x0000000c0300720c */ /* 0x040fe20003f06270 */
[----:B------:R-:W-:Y:S01]  /*cba0*/  @P2 STS.128 [R219+0xb800], RZ ;  /* 0x00b800ffdb002388 */ /* 0x000fe20000000c00 */
[----:B------:R-:W-:-:S03]  /*cbb0*/  ISETP.GE.AND P6, PT, R3, R11, PT ;  /* 0x0000000b0300720c */ /* 0x000fc60003fc6270 */
[----:B------:R-:W-:Y:S01]  /*cbc0*/  @!PT LDS RZ, [RZ] ;  /* 0x00000000fffff984 */ /* 0x000fe20000000800 */
[----:B------:R-:W-:Y:S01]  /*cbd0*/  @!PT LDS RZ, [RZ] ;  /* 0x00000000fffff984 */ /* 0x000fe20000000800 */
[----:B------:R-:W-:Y:S01]  /*cbe0*/  @!PT LDS RZ, [RZ] ;  /* 0x00000000fffff984 */ /* 0x000fe20000000800 */
[----:B------:R3:W-:Y:S04]  /*cbf0*/  @!P2 LDGSTS.E.BYPASS.LTC128B.128 [R219+0xb800], [R6.64+0x80] ;  /* 0x0b80008006dbafae */ /* 0x0007e8000b901d5c */
[----:B------:R-:W-:Y:S04]  /*cc00*/  LDSM.16.M88.4 R28, [R204+0x8800] ;  /* 0x00880000cc1c783b */ /* 0x000fe80000000200 */
[----:B------:R-:W-:Y:S04]  /*cc10*/  LDSM.16.M88.4 R32, [R204+0x8000] ;  /* 0x00800000cc20783b */ /* 0x000fe80000000200 */
[----:B------:R-:W-:Y:S04]  /*cc20*/  LDSM.16.M88.4 R172, [R218] ;  /* 0x00000000daac783b */ /* 0x000fe80000000200 */
[----:B------:R-:W4:Y:S04]  /*cc30*/  LDSM.16.M88.4 R20, [R206] ;  /* 0x00000000ce14783b */ /* 0x000f280000000200 */
        /* <DEDUP_REMOVED lines=9> */
[----:B------:R-:W-:Y:S08]  /*ccd0*/  HMMA.16816.F32 R16, R16, R30, RZ ;  /* 0x0000001e1010723c */ /* 0x000ff000000018ff */
[----:B---3--:R-:W-:Y:S08]  /*cce0*/  HMMA.16816.F32 R228, R4, R172, R180 ;  /* 0x000000ac04e4723c */ /* 0x008ff000000018b4 */
[C---:B------:R-:W-:Y:S01]  /*ccf0*/  HMMA.16816.F32 R180, R20.reuse, R34, RZ ;  /* 0x0000002214b4723c */ /* 0x040fe200000018ff */
[----:B------:R-:W-:Y:S07]  /*cd00*/  LDSM.16.M88.4 R32, [R213+0x8800] ;  /* 0x00880000d520783b */ /* 0x000fee0000000200 */
[----:B------:R-:W-:Y:S08]  /*cd10*/  HMMA.16816.F32 R196, R20, R28, RZ ;  /* 0x0000001c14c4723c */ /* 0x000ff000000018ff */
[C---:B------:R-:W-:Y:S08]  /*cd20*/  HMMA.16816.F32 R188, R4.reuse, R176, R188 ;  /* 0x000000b004bc723c */ /* 0x040ff000000018bc */
[C---:B------:R-:W-:Y:S08]  /*cd30*/  HMMA.16816.F32 R224, R4.reuse, R178, R184 ;  /* 0x000000b204e0723c */ /* 0x040ff000000018b8 */
[----:B------:R-:W-:Y:S01]  /*cd40*/  HMMA.16816.F32 R200, R4, R174, R16 ;  /* 0x000000ae04c8723c */ /* 0x000fe20000001810 */
[----:B------:R-:W1:Y:S04]  /*cd50*/  LDSM.16.M88.4 R4, [R214+0x2000] ;  /* 0x00200000d604783b */ /* 0x000e680000000200 */
[----:B------:R-:W3:Y:S03]  /*cd60*/  LDSM.16.M88.4 R16, [R213+0x8000] ;  /* 0x00800000d510783b */ /* 0x000ee60000000200 */
        /* <DEDUP_REMOVED lines=10> */
[C---:B---3--:R-:W-:Y:S08]  /*ce10*/  HMMA.16816.F32 R188, R4.reuse, R16, R188 ;  /* 0x0000001004bc723c */ /* 0x048ff000000018bc */
[----:B------:R-:W-:Y:S08]  /*ce20*/  HMMA.16816.F32 R224, R4, R18, R224 ;  /* 0x0000001204e0723c */ /* 0x000ff000000018e0 */
[C---:B----4-:R-:W-:Y:S08]  /*ce30*/  HMMA.16816.F32 R200, R20.reuse, R16, R184 ;  /* 0x0000001014c8723c */ /* 0x050ff000000018b8 */
[----:B------:R-:W-:Y:S01]  /*ce40*/  HMMA.16816.F32 R196, R20, R18, R180 ;  /* 0x0000001214c4723c */ /* 0x000fe200000018b4 */
[----:B------:R-:W3:Y:S07]  /*ce50*/  LDSM.16.M88.4 R16, [R212] ;  /* 0x00000000d410783b */ /* 0x000eee0000000200 */
[-C--:B------:R-:W-:Y:S01]  /*ce60*/  HMMA.16816.F32 R228, R4, R32.reuse, R228 ;  /* 0x0000002004e4723c */ /* 0x080fe200000018e4 */
[----:B------:R-:W-:Y:S07]  /*ce70*/  LDSM.16.M88.4 R4, [R206+0x6000] ;  /* 0x00600000ce04783b */ /* 0x000fee0000000200 */
[C---:B------:R-:W-:Y:S08]  /*ce80*/  HMMA.16816.F32 R192, R20.reuse, R32, R192 ;  /* 0x0000002014c0723c */ /* 0x040ff000000018c0 */
[----:B------:R-:W-:Y:S01]  /*ce90*/  HMMA.16816.F32 R176, R20, R34, R176 ;  /* 0x0000002214b0723c */ /* 0x000fe200000018b0 */
[----:B------:R-:W4:Y:S04]  /*cea0*/  LDSM.16.M88.4 R32, [R204+0x9000] ;  /* 0x00900000cc20783b */ /* 0x000f280000000200 */
[----:B------:R-:W2:Y:S03]  /*ceb0*/  LDSM.16.M88.4 R20, [R204+0x9800] ;  /* 0x00980000cc14783b */ /* 0x000ea60000000200 */
[C---:B-----5:R-:W-:Y:S08]  /*cec0*/  HMMA.16816.F32 R188, R24.reuse, R172, R188 ;  /* 0x000000ac18bc723c */ /* 0x060ff000000018bc */
[C---:B------:R-:W-:Y:S08]  /*ced0*/  HMMA.16816.F32 R184, R24.reuse, R174, R224 ;  /* 0x000000ae18b8723c */ /* 0x040ff000000018e0 */
[C---:B-1----:R-:W-:Y:S08]  /*cee0*/  HMMA.16816.F32 R180, R24.reuse, R28, R228 ;  /* 0x0000001c18b4723c */ /* 0x042ff000000018e4 */
[----:B------:R-:W-:Y:S08]  /*cef0*/  HMMA.16816.F32 R24, R24, R30, R220 ;  /* 0x0000001e1818723c */ /* 0x000ff000000018dc */
[C---:B---3--:R-:W-:Y:S08]  /*cf00*/  HMMA.16816.F32 R228, R16.reuse, R172, R200 ;  /* 0x000000ac10e4723c */ /* 0x048ff000000018c8 */
[C---:B------:R-:W-:Y:S08]  /*cf10*/  HMMA.16816.F32 R224, R16.reuse, R174, R196 ;  /* 0x000000ae10e0723c */ /* 0x040ff000000018c4 */
[C---:B------:R-:W-:Y:S08]  /*cf20*/  HMMA.16816.F32 R200, R16.reuse, R28, R192 ;  /* 0x0000001c10c8723c */ /* 0x040ff000000018c0 */
[----:B------:R-:W-:Y:S01]  /*cf30*/  HMMA.16816.F32 R196, R16, R30, R176 ;  /* 0x0000001e10c4723c */ /* 0x000fe200000018b0 */
[----:B------:R-:W1:Y:S04]  /*cf40*/  LDSM.16.M88.4 R16, [R206+0x4000] ;  /* 0x00400000ce10783b */ /* 0x000e680000000200 */
[----:B------:R-:W-:Y:S03]  /*cf50*/  LDSM.16.M88.4 R176, [R216] ;  /* 0x00000000d8b0783b */ /* 0x000fe60000000200 */
[C---:B----4-:R-:W-:Y:S08]  /*cf60*/  HMMA.16816.F32 R220, R4.reuse, R32, R188 ;  /* 0x0000002004dc723c */ /* 0x050ff000000018bc */
[C---:B------:R-:W-:Y:S08]  /*cf70*/  HMMA.16816.F32 R192, R4.reuse, R34, R184 ;  /* 0x0000002204c0723c */ /* 0x040ff000000018b8 */
[C---:B--2---:R-:W-:Y:S08]  /*cf80*/  HMMA.16816.F32 R172, R4.reuse, R20, R180 ;  /* 0x0000001404ac723c */ /* 0x044ff000000018b4 */
        /* <DEDUP_REMOVED lines=35> */
[----:B------:R-:W1:Y:S06]  /*d1c0*/  I2F R5, R3 ;  /* 0x0000000300057306 */ /* 0x000e6c0000201400 */
[----:B------:R-:W-:Y:S01]  /*d1d0*/  IADD3 R4, R0, 0x8, RZ ;  /* 0x0000000800047810 */ /* 0x000fe20007ffe0ff */
[----:B------:R-:W-:Y:S03]  /*d1e0*/  HMMA.16816.F32 R172, R24, R34, R172 ;  /* 0x0000002218ac723c */ /* 0x000fe600000018ac */
[----:B------:R-:W3:Y:S01]  /*d1f0*/  I2F R7, R4 ;  /* 0x0000000400077306 */ /* 0x000ee20000201400 */
[----:B------:R-:W-:-:S04]  /*d200*/  ISETP.GE.AND P5, PT, R4, R9, PT ;  /* 0x000000090400720c */ /* 0x000fc80003fa6270 */
[----:B------:R-:W-:Y:S01]  /*d210*/  HMMA.16816.F32 R32, R20, R34, R192 ;  /* 0x000000221420723c */ /* 0x000fe200000018c0 */
[C---:B-1----:R-:W-:Y:S01]  /*d220*/  FFMA.FTZ R13, R5.reuse, UR4, R177 ;  /* 0x00000004050d7c23 */ /* 0x042fe200080100b1 */
[----:B------:R-:W-:Y:S01]  /*d230*/  IADD3 R3, R0, 0x9, RZ ;  /* 0x0000000900037810 */ /* 0x000fe20007ffe0ff */
[C---:B------:R-:W-:Y:S02]  /*d240*/  FFMA.FTZ R8, R5.reuse, UR4, R179 ;  /* 0x0000000405087c23 */ /* 0x040fe400080100b3 */
[----:B------:R-:W-:Y:S01]  /*d250*/  FFMA.FTZ R6, R5, UR4, R197 ;  /* 0x0000000405067c23 */ /* 0x000fe200080100c5 */
[----:B------:R-:W-:Y:S02]  /*d260*/  FSEL R138, R13, -INF , !P4 ;  /* 0xff8000000d8a7808 */ /* 0x000fe40006000000 */
[----:B------:R-:W-:Y:S01]  /*d270*/  FSEL R177, R8, -INF , !P1 ;  /* 0xff80000008b17808 */ /* 0x000fe20004800000 */
[----:B--2---:R-:W-:Y:S01]  /*d280*/  HMMA.16816.F32 R180, R24, R16, R180 ;  /* 0x0000001018b4723c */ /* 0x004fe200000018b4 */
[----:B------:R-:W-:-:S02]  /*d290*/  FSEL R179, R6, -INF , !P0 ;  /* 0xff80000006b37808 */ /* 0x000fc40004000000 */
        /* <DEDUP_REMOVED lines=8> */
[C---:B------:R-:W-:Y:S01]  /*d320*/  FFMA.FTZ R13, R7.reuse, UR4, R172 ;  /* 0x00000004070d7c23 */ /* 0x040fe200080100ac */
        /* <DEDUP_REMOVED lines=9> */
[----:B------:R-:W-:Y:S01]  /*d3c0*/  FFMA.FTZ R8, R6, UR4, R175 ;  /* 0x0000000406087c23 */ /* 0x000fe200080100af */
        /* <DEDUP_REMOVED lines=17> */
[C---:B-1----:R-:W-:Y:S01]  /*d4e0*/  FFMA.FTZ R6, R7.reuse, UR4, R182 ;  /* 0x0000000407067c23 */ /* 0x042fe200080100b6 */
        /* <DEDUP_REMOVED lines=38> */
[----:B------:R-:W-:Y:S01]  /*d750*/  ISETP.GE.AND P0, PT, R0, R11, PT ;  /* 0x0000000b0000720c */ /* 0x000fe20003f06270 */
[----:B-1----:R-:W-:Y:S01]  /*d760*/  FFMA.FTZ R5, R4, UR4, R196 ;  /* 0x0000000404057c23 */ /* 0x002fe200080100c4 */
        /* <DEDUP_REMOVED lines=70> */
.L_x_1018:
[----:B------:R-:W-:Y:S05]  /*dbd0*/  BSYNC B0 ;  /* 0x0000000000007941 */ /* 0x000fea0003800000 */
.L_x_1017:
[----:B------:R-:W0:Y:S02]  /*dbe0*/  LDGDEPBAR ;  /* 0x00000000000079af */ /* 0x000e240000000000 */
.L_x_1016:
[----:B-1----:R-:W3:Y:S04]  /*dbf0*/  LDL R6, [R1+0x48] ;  /* 0x0000480001067983 */ /* 0x002ee80000100800 */
[----:B------:R-:W4:Y:S04]  /*dc00*/  LDL R8, [R1+0x4c] ;  /* 0x00004c0001087983 */ /* 0x000f280000100800 */
[----:B--2---:R-:W2:Y:S04]  /*dc10*/  LDL R5, [R1+0x2c] ;  /* 0x00002c0001057983 */ /* 0x004ea80000100800 */
[----:B------:R-:W5:Y:S04]  /*dc20*/  LDL R3, [R1+0x28] ;  /* 0x0000280001037983 */ /* 0x000f680000100800 */
[----:B------:R-:W5:Y:S04]  /*dc30*/  LDL.64 R30, [R1+0x20] ;  /* 0x00002000011e7983 */ /* 0x000f680000100a00 */
[----:B------:R-:W5:Y:S01]  /*dc40*/  LDL.64 R20, [R1+0x38] ;  /* 0x0000380001147983 */ /* 0x000f620000100a00 */
[----:B------:R-:W-:-:S04]  /*dc50*/  FMNMX.FTZ R0, R136, R24, !PT ;  /* 0x0000001888007209 */ /* 0x000fc80007810000 */
[----:B------:R-:W-:-:S04]  /*dc60*/  FMNMX.FTZ R0, R138, R0, !PT ;  /* 0x000000008a007209 */ /* 0x000fc80007810000 */
[----:B------:R-:W-:-:S04]  /*dc70*/  FMNMX.FTZ R0, R132, R0, !PT ;  /* 0x0000000084007209 */ /* 0x000fc80007810000 */
[----:B------:R-:W-:Y:S02]  /*dc80*/  FMNMX.FTZ R0, R32, R0, !PT ;  /* 0x0000000020007209 */ /* 0x000fe40007810000 */
[----:B------:R-:W-:Y:S02]  /*dc90*/  MOV R4, UR31 ;  /* 0x0000001f00047c02 */ /* 0x000fe40008000f00 */
[----:B------:R-:W-:-:S04]  /*dca0*/  FMNMX.FTZ R0, R189, R0, !PT ;  /* 0x00000000bd007209 */ /* 0x000fc80007810000 */
[----:B------:R-:W-:-:S04]  /*dcb0*/  FMNMX.FTZ R0, R185, R0, !PT ;  /* 0x00000000b9007209 */ /* 0x000fc80007810000 */
[----:B------:R-:W-:-:S04]  /*dcc0*/  FMNMX.FTZ R0, R184, R0, !PT ;  /* 0x00000000b8007209 */ /* 0x000fc80007810000 */
[----:B------:R-:W-:Y:S01]  /*dcd0*/  FMNMX.FTZ R0, R176, R0, !PT ;  /* 0x00000000b0007209 */ /* 0x000fe20007810000 */
[----:B---3--:R-:W-:-:S04]  /*dce0*/  IMAD.WIDE.U32 R6, R6, -0x2daee0ad, RZ ;  /* 0xd2511f5306067825 */ /* 0x008fc800078e00ff */
[----:B----4-:R-:W-:Y:S01]  /*dcf0*/  IMAD.WIDE.U32 R18, R8, -0x326172a9, RZ ;  /* 0xcd9e8d5708127825 */ /* 0x010fe200078e00ff */
[----:B------:R-:W-:-:S04]  /*dd00*/  LOP3.LUT R4, R7, UR32, R4, 0x96, !PT ;  /* 0x0000002007047c12 */ /* 0x000fc8000f8e9604 */
[----:B--2---:R-:W-:Y:S01]  /*dd10*/  LOP3.LUT R14, R19, R5, RZ, 0x3c, !PT ;  /* 0x00000005130e7212 */ /* 0x004fe200078e3cff */
[----:B------:R-:W-:-:S04]  /*dd20*/  IMAD.WIDE.U32 R4, R4, -0x326172a9, RZ ;  /* 0xcd9e8d5704047825 */ /* 0x000fc800078e00ff */
[----:B------:R-:W-:Y:S01]  /*dd30*/  IMAD.WIDE.U32 R14, R14, -0x2daee0ad, RZ ;  /* 0xd2511f530e0e7825 */ /* 0x000fe200078e00ff */
[----:B------:R-:W-:-:S03]  /*dd40*/  LOP3.LUT R18, R5, UR16, R18, 0x96, !PT ;  /* 0x0000001005127c12 */ /* 0x000fc6000f8e9612 */
[----:B-----5:R-:W-:Y:S01]  /*dd50*/  IMAD R3, R3, -0x326172a9, RZ ;  /* 0xcd9e8d5703037824 */ /* 0x020fe200078e02ff */
[----:B------:R-:W-:Y:S01]  /*dd60*/  LOP3.LUT R16, R15, UR15, R6, 0x96, !PT ;  /* 0x0000000f0f107c12 */ /* 0x000fe2000f8e9606 */
[----:B------:R-:W1:Y:S01]  /*dd70*/  SHFL.BFLY PT, R8, R0, 0x2, 0x1f ;  /* 0x0c401f0000087f89 */ /* 0x000e6200000e0000 */
[----:B------:R-:W-:Y:S02]  /*dd80*/  LOP3.LUT R22, R31, UR14, R4, 0x96, !PT ;  /* 0x0000000e1f167c12 */ /* 0x000fe4000f8e9604 */
[----:B------:R-:W-:Y:S01]  /*dd90*/  LOP3.LUT R6, R5, UR16, R3, 0x96, !PT ;  /* 0x0000001005067c12 */ /* 0x000fe2000f8e9603 */
[----:B------:R-:W-:-:S04]  /*dda0*/  IMAD.WIDE.U32 R18, R18, -0x2daee0ad, RZ ;  /* 0xd2511f5312127825 */ /* 0x000fc800078e00ff */
[----:B------:R-:W-:Y:S01]  /*ddb0*/  IMAD.WIDE.U32 R16, R16, -0x326172a9, RZ ;  /* 0xcd9e8d5710107825 */ /* 0x000fe200078e00ff */
[----:B------:R-:W-:-:S03]  /*ddc0*/  LOP3.LUT R14, R19, UR13, R14, 0x96, !PT ;  /* 0x0000000d130e7c12 */ /* 0x000fc6000f8e960e */
[----:B------:R-:W-:Y:S01]  /*ddd0*/  IMAD.WIDE.U32 R6, R6, -0x2daee0ad, RZ ;  /* 0xd2511f5306067825 */ /* 0x000fe200078e00ff */
[----:B------:R-:W-:-:S03]  /*dde0*/  LOP3.LUT R15, R17, UR14, R4, 0x96, !PT ;  /* 0x0000000e110f7c12 */ /* 0x000fc6000f8e9604 */
[----:B------:R-:W-:Y:S01]  /*ddf0*/  IMAD.WIDE.U32 R22, R22, -0x2daee0ad, RZ ;  /* 0xd2511f5316167825 */ /* 0x000fe200078e00ff */
[----:B------:R-:W-:Y:S02]  /*de00*/  LOP3.LUT R4, R7, UR13, R20, 0x96, !PT ;  /* 0x0000000d07047c12 */ /* 0x000fe4000f8e9614 */
[----:B------:R-:W-:Y:S02]  /*de10*/  FMNMX.FTZ R3, R135, R26, !PT ;  /* 0x0000001a87037209 */ /* 0x000fe40007810000 */
[----:B------:R-:W-:Y:S01]  /*de20*/  LOP3.LUT R20, R23, UR11, R6, 0x96, !PT ;  /* 0x0000000b17147c12 */ /* 0x000fe2000f8e9606 */
[----:B------:R-:W-:Y:S01]  /*de30*/  IMAD.WIDE.U32 R6, R14, -0x326172a9, RZ ;  /* 0xcd9e8d570e067825 */ /* 0x000fe200078e00ff */
[----:B------:R-:W-:-:S03]  /*de40*/  FMNMX.FTZ R3, R177, R3, !PT ;  /* 0x00000003b1037209 */ /* 0x000fc60007810000 */
[----:B------:R-:W-:Y:S01]  /*de50*/  IMAD.WIDE.U32 R14, R15, -0x2daee0ad, RZ ;  /* 0xd2511f530f0e7825 */ /* 0x000fe200078e00ff */
[----:B------:R-:W-:-:S03]  /*de60*/  LOP3.LUT R19, R7, UR12, R16, 0x96, !PT ;  /* 0x0000000c07137c12 */ /* 0x000fc6000f8e9610 */
[----:B------:R-:W-:Y:S01]  /*de70*/  IMAD.WIDE.U32 R4, R4, -0x326172a9, RZ ;  /* 0xcd9e8d5704047825 */ /* 0x000fe200078e00ff */
[----:B------:R-:W-:-:S03]  /*de80*/  LOP3.LUT R16, R15, UR11, R18, 0x96, !PT ;  /* 0x0000000b0f107c12 */ /* 0x000fc6000f8e9612 */
[----:B------:R-:W-:Y:S01]  /*de90*/  IMAD.WIDE.U32 R20, R20, -0x326172a9, RZ ;  /* 0xcd9e8d5714147825 */ /* 0x000fe200078e00ff */
[----:B------:R-:W-:Y:S02]  /*dea0*/  FMNMX.FTZ R3, R137, R3, !PT ;  /* 0x0000000389037209 */ /* 0x000fe40007810000 */
[----:B------:R-:W-:Y:S01]  /*deb0*/  LOP3.LUT R5, R5, UR12, R30, 0x96, !PT ;  /* 0x0000000c05057c12 */ /* 0x000fe2000f8e961e */
[----:B------:R-:W-:Y:S01]  /*dec0*/  IMAD.WIDE.U32 R16, R16, -0x326172a9, RZ ;  /* 0xcd9e8d5710107825 */ /* 0x000fe200078e00ff */
[----:B------:R-:W-:Y:S02]  /*ded0*/  LOP3.LUT R7, R21, UR10, R4, 0x96, !PT ;  /* 0x0000000a15077c12 */ /* 0x000fe4000f8e9604 */
[----:B-1----:R-:W-:Y:S02]  /*dee0*/  FMNMX.FTZ R8, R0, R8, !PT ;  /* 0x0000000800087209 */ /* 0x002fe40007810000 */
[----:B------:R-:W-:Y:S01]  /*def0*/  FMNMX.FTZ R0, R33, R3, !PT ;  /* 0x0000000321007209 */ /* 0x000fe20007810000 */
[----:B------:R-:W-:-:S03]  /*df00*/  IMAD.WIDE.U32 R4, R5, -0x2daee0ad, RZ ;  /* 0xd2511f5305047825 */ /* 0x000fc600078e00ff */
[----:B------:R-:W-:Y:S01]  /*df10*/  FMNMX.FTZ R0, R191, R0, !PT ;  /* 0x00000000bf007209 */ /* 0x000fe20007810000 */
[----:B------:R-:W-:Y:S01]  /*df20*/  IMAD.WIDE.U32 R182, R7, -0x2daee0ad, RZ ;  /* 0xd2511f5307b67825 */ /* 0x000fe200078e00ff */
[----:B------:R-:W-:-:S03]  /*df30*/  LOP3.LUT R7, R17, UR10, R6, 0x96, !PT ;  /* 0x0000000a11077c12 */ /* 0x000fc6000f8e9606 */
[----:B------:R-:W-:Y:S01]  /*df40*/  IMAD.WIDE.U32 R18, R19, -0x2daee0ad, RZ ;  /* 0xd2511f5313127825 */ /* 0x000fe200078e00ff */
[----:B------:R-:W-:Y:S02]  /*df50*/  FMNMX.FTZ R0, R188, R0, !PT ;  /* 0x00000000bc007209 */ /* 0x000fe40007810000 */
[----:B------:R-:W-:Y:S01]  /*df60*/  LOP3.LUT R5, R5, UR9, R22, 0x96, !PT ;  /* 0x0000000905057c12 */ /* 0x000fe2000f8e9616 */
[----:B------:R-:W-:Y:S01]  /*df70*/  IMAD.WIDE.U32 R180, R7, -0x2daee0ad, RZ ;  /* 0xd2511f5307b47825 */ /* 0x000fe200078e00ff */
[----:B------:R-:W-:Y:S02]  /*df80*/  LOP3.LUT R6, R183, UR5, R4, 0x96, !PT ;  /* 0x00000005b7067c12 */ /* 0x000fe4000f8e9604 */
[----:B------:R-:W-:Y:S02]  /*df90*/  LOP3.LUT R14, R19, UR9, R14, 0x96, !PT ;  /* 0x00000009130e7c12 */ /* 0x000fe4000f8e960e */
[----:B------:R-:W-:Y:S01]  /*dfa0*/  FMNMX.FTZ R0, R186, R0, !PT ;  /* 0x00000000ba007209 */ /* 0x000fe20007810000 */
[----:B------:R-:W-:Y:S01]  /*dfb0*/  IMAD.WIDE.U32 R4, R5, -0x326172a9, RZ ;  /* 0xcd9e8d5705047825 */ /* 0x000fe200078e00ff */
[----:B------:R-:W-:-:S03]  /*dfc0*/  LOP3.LUT R18, R181, UR5, R18, 0x96, !PT ;  /* 0x00000005b5127c12 */ /* 0x000fc6000f8e9612 */
[----:B------:R-:W-:Y:S01]  /*dfd0*/  IMAD.WIDE.U32 R6, R6, -0x326172a9, RZ ;  /* 0xcd9e8d5706067825 */ /* 0x000fe200078e00ff */
[----:B------:R-:W-:-:S03]  /*dfe0*/  FMNMX.FTZ R0, R178, R0, !PT ;  /* 0x00000000b2007209 */ /* 0x000fc60007810000 */
[----:B------:R-:W-:Y:S01]  /*dff0*/  IMAD.WIDE.U32 R14, R14, -0x326172a9, RZ ;  /* 0xcd9e8d570e0e7825 */ /* 0x000fe200078e00ff */
[----:B------:R-:W-:Y:S02]  /*e000*/  LOP3.LUT R183, R5, UR8, R20, 0x96, !PT ;  /* 0x0000000805b77c12 */ /* 0x000fe4000f8e9614 */
[----:B------:R-:W-:Y:S01]  /*e010*/  LOP3.LUT R3, R7, UR17, R4, 0x96, !PT ;  /* 0x0000001107037c12 */ /* 0x000fe2000f8e9604 */
[----:B------:R-:W-:Y:S01]  /*e020*/  IMAD.WIDE.U32 R4, R18, -0x326172a9, RZ ;  /* 0xcd9e8d5712047825 */ /* 0x000fe200078e00ff */
[----:B------:R-:W-:Y:S01]  /*e030*/  LOP3.LUT R181, R15, UR8, R16, 0x96, !PT ;  /* 0x000000080fb57c12 */ /* 0x000fe2000f8e9610 */
[----:B------:R-:W1:Y:S01]  /*e040*/  SHFL.BFLY PT, R13, R0, 0x2, 0x1f ;  /* 0x0c401f00000d7f89 */ /* 0x000e6200000e0000 */
[----:B------:R-:W-:Y:S02]  /*e050*/  LOP3.LUT R15, R6, 0xffff, RZ, 0xc0, !PT ;  /* 0x0000ffff060f7812 */ /* 0x000fe400078ec0ff */
[----:B------:R-:W-:Y:S02]  /*e060*/  FMNMX.FTZ R7, R134, R28, !PT ;  /* 0x0000001c86077209 */ /* 0x000fe40007810000 */
[----:B------:R-:W-:-:S02]  /*e070*/  LOP3.LUT R18, R6, 0xff, RZ, 0xc0, !PT ;  /* 0x000000ff06127812 */ /* 0x000fc400078ec0ff */
[--C-:B------:R-:W-:Y:S02]  /*e080*/  SHF.R.U32.HI R16, RZ, 0x10, R6.reuse ;  /* 0x00000010ff107819 */ /* 0x100fe40000011606 */
[----:B------:R-:W-:Y:S02]  /*e090*/  SHF.R.U32.HI R17, RZ, 0x18, R6 ;  /* 0x00000018ff117819 */ /* 0x000fe40000011606 */
[C---:B------:R-:W-:Y:S02]  /*e0a0*/  LOP3.LUT R20, R4.reuse, 0xffff, RZ, 0xc0, !PT ;  /* 0x0000ffff04147812 */ /* 0x040fe400078ec0ff */
[----:B------:R-:W-:Y:S02]  /*e0b0*/  LOP3.LUT R21, R4, 0xff, RZ, 0xc0, !PT ;  /* 0x000000ff04157812 */ /* 0x000fe400078ec0ff */
[--C-:B------:R-:W-:Y:S02]  /*e0c0*/  SHF.R.U32.HI R23, RZ, 0x10, R4.reuse ;  /* 0x00000010ff177819 */ /* 0x100fe40000011604 */
[----:B------:R-:W-:-:S02]  /*e0d0*/  SHF.R.U32.HI R22, RZ, 0x18, R4 ;  /* 0x00000018ff167819 */ /* 0x000fc40000011604 */
[----:B------:R-:W-:Y:S02]  /*e0e0*/  LOP3.LUT R6, R5, UR17, R14, 0x96, !PT ;  /* 0x0000001105067c12 */ /* 0x000fe4000f8e960e */
[----:B------:R-:W-:Y:S02]  /*e0f0*/  FMNMX.FTZ R4, R2, R25, !PT ;  /* 0x0000001902047209 */ /* 0x000fe40007810000 */
[----:B------:R-:W-:Y:S02]  /*e100*/  FMNMX.FTZ R5, R179, R7, !PT ;  /* 0x00000007b3057209 */ /* 0x000fe40007810000 */
[----:B------:R-:W-:Y:S02]  /*e110*/  FMNMX.FTZ R4, R174, R4, !PT ;  /* 0x00000004ae047209 */ /* 0x000fe40007810000 */
[----:B------:R-:W-:Y:S01]  /*e120*/  FMNMX.FTZ R5, R172, R5, !PT ;  /* 0x00000005ac057209 */ /* 0x000fe20007810000 */
[----:B------:R-:W2:Y:S01]  /*e130*/  SHFL.BFLY PT, R14, R8, 0x1, 0x1f ;  /* 0x0c201f00080e7f89 */ /* 0x000ea200000e0000 */
        /* <DEDUP_REMOVED lines=9> */
[----:B------:R-:W-:Y:S02]  /*e1d0*/  SHF.R.U32.HI R13, RZ, 0x8, R15 ;  /* 0x00000008ff0d7819 */ /* 0x000fe4000001160f */
[----:B------:R-:W-:Y:S02]  /*e1e0*/  LOP3.LUT R7, R16, 0xff, RZ, 0xc0, !PT ;  /* 0x000000ff10077812 */ /* 0x000fe400078ec0ff */
[----:B------:R-:W-:Y:S02]  /*e1f0*/  FMNMX.FTZ R4, R187, R4, !PT ;  /* 0x00000004bb047209 */ /* 0x000fe40007810000 */
[----:B------:R-:W-:-:S02]  /*e200*/  PRMT R30, R18, 0x5410, R13 ;  /* 0x00005410121e7816 */ /* 0x000fc4000000000d */
[----:B------:R-:W1:Y:S01]  /*e210*/  SHFL.BFLY PT, R18, R5, 0x1, 0x1f ;  /* 0x0c201f0005127f89 */ /* 0x000e6200000e0000 */
[----:B------:R-:W-:-:S03]  /*e220*/  PRMT R31, R7, 0x5410, R17 ;  /* 0x00005410071f7816 */ /* 0x000fc60000000011 */
[----:B------:R-:W3:Y:S01]  /*e230*/  SHFL.BFLY PT, R17, R4, 0x2, 0x1f ;  /* 0x0c401f0004117f89 */ /* 0x000ee200000e0000 */
[----:B------:R-:W-:Y:S02]  /*e240*/  FMNMX.FTZ R0, R192, R0, !PT ;  /* 0x00000000c0007209 */ /* 0x000fe40007810000 */
[----:B--2---:R-:W-:Y:S02]  /*e250*/  FMNMX.FTZ R231, R8, R14, !PT ;  /* 0x0000000e08e77209 */ /* 0x004fe40007810000 */
[----:B------:R-:W-:Y:S02]  /*e260*/  FMNMX.FTZ R7, R190, R0, !PT ;  /* 0x00000000be077209 */ /* 0x000fe40007810000 */
[C---:B------:R-:W-:Y:S01]  /*e270*/  FSETP.NEU.FTZ.AND P6, PT, R231.reuse, -INF , PT ;  /* 0xff800000e700780b */ /* 0x040fe20003fdd000 */
[----:B------:R-:W-:Y:S01]  /*e280*/  FMUL.FTZ R0, R231, c[0x0][0x23c] ;  /* 0x00008f00e7007a20 */ /* 0x000fe20000410000 */
[----:B------:R-:W-:Y:S01]  /*e290*/  LOP3.LUT R8, R3, 0xffff, RZ, 0xc0, !PT ;  /* 0x0000ffff03087812 */ /* 0x000fe200078ec0ff */
[----:B------:R-:W2:Y:S03]  /*e2a0*/  SHFL.BFLY PT, R19, R7, 0x2, 0x1f ;  /* 0x0c401f0007137f89 */ /* 0x000ea600000e0000 */
[----:B------:R-:W-:-:S02]  /*e2b0*/  FSEL R0, R0, RZ, P6 ;  /* 0x000000ff00007208 */ /* 0x000fc40003000000 */
[--C-:B------:R-:W-:Y:S02]  /*e2c0*/  SHF.R.U32.HI R13, RZ, 0x10, R3.reuse ;  /* 0x00000010ff0d7819 */ /* 0x100fe40000011603 */
[----:B------:R-:W-:Y:S01]  /*e2d0*/  SHF.R.U32.HI R14, RZ, 0x8, R8 ;  /* 0x00000008ff0e7819 */ /* 0x000fe20000011608 */
[----:B------:R-:W-:Y:S01]  /*e2e0*/  FFMA.FTZ R8, R24, c[0x0][0x23c], -R0 ;  /* 0x00008f0018087a23 */ /* 0x000fe20000010800 */
[----:B------:R-:W-:Y:S02]  /*e2f0*/  LOP3.LUT R16, R3, 0xff, RZ, 0xc0, !PT ;  /* 0x000000ff03107812 */ /* 0x000fe400078ec0ff */
[----:B------:R-:W-:Y:S02]  /*e300*/  SHF.R.U32.HI R15, RZ, 0x18, R3 ;  /* 0x00000018ff0f7819 */ /* 0x000fe40000011603 */
[----:B------:R-:W-:Y:S01]  /*e310*/  LOP3.LUT R3, R13, 0xff, RZ, 0xc0, !PT ;  /* 0x000000ff0d037812 */ /* 0x000fe200078ec0ff */
[----:B------:R4:W-:Y:S01]  /*e320*/  MUFU.EX2 R35, R8 ;  /* 0x0000000800237308 */ /* 0x0009e20000000800 */
[----:B-1----:R-:W-:-:S02]  /*e330*/  FMNMX.FTZ R230, R5, R18, !PT ;  /* 0x0000001205e67209 */ /* 0x002fc40007810000 */
[----:B------:R-:W-:Y:S02]  /*e340*/  PRMT R27, R3, 0x5410, R15 ;  /* 0x00005410031b7816 */ /* 0x000fe4000000000f */
[----:B---3--:R-:W-:Y:S02]  /*e350*/  FMNMX.FTZ R3, R4, R17, !PT ;  /* 0x0000001104037209 */ /* 0x008fe40007810000 */
[----:B------:R-:W-:Y:S01]  /*e360*/  FSETP.NEU.FTZ.AND P5, PT, R230, -INF , PT ;  /* 0xff800000e600780b */ /* 0x000fe20003fbd000 */
[--C-:B----4-:R-:W-:Y:S02]  /*e370*/  FFMA.FTZ R8, R138, c[0x0][0x23c], -R0.reuse ;  /* 0x00008f008a087a23 */ /* 0x110fe40000010800 */
[----:B------:R-:W1:Y:S02]  /*e380*/  SHFL.BFLY PT, R13, R3, 0x1, 0x1f ;  /* 0x0c201f00030d7f89 */ /* 0x000e6400000e0000 */
[----:B------:R3:W-:Y:S01]  /*e390*/  MUFU.EX2 R198, R8 ;  /* 0x0000000800c67308 */ /* 0x0007e20000000800 */
[----:B--2---:R-:W-:Y:S01]  /*e3a0*/  FMNMX.FTZ R4, R7, R19, !PT ;  /* 0x0000001307047209 */ /* 0x004fe20007810000 */
[----:B------:R-:W-:-:S02]  /*e3b0*/  FFMA.FTZ R5, R132, c[0x0][0x23c], -R0 ;  /* 0x00008f0084057a23 */ /* 0x000fc40000010800 */
[----:B---3--:R-:W-:-:S05]  /*e3c0*/  FMUL.FTZ R8, R230, c[0x0][0x23c] ;  /* 0x00008f00e6087a20 */ /* 0x008fca0000410000 */
[----:B------:R-:W-:-:S05]  /*e3d0*/  FSEL R8, R8, RZ, P5 ;  /* 0x000000ff08087208 */ /* 0x000fca0002800000 */
[----:B------:R-:W-:Y:S01]  /*e3e0*/  FFMA.FTZ R7, R26, c[0x0][0x23c], -R8 ;  /* 0x00008f001a077a23 */ /* 0x000fe20000010808 */
[----:B------:R2:W-:Y:S08]  /*e3f0*/  MUFU.EX2 R173, R5 ;  /* 0x0000000500ad7308 */ /* 0x0005f00000000800 */
[----:B------:R3:W-:Y:S01]  /*e400*/  MUFU.EX2 R196, R7 ;  /* 0x0000000700c47308 */ /* 0x0007e20000000800 */
[----:B--2---:R-:W-:-:S07]  /*e410*/  FFMA.FTZ R5, R32, c[0x0][0x23c], -R0 ;  /* 0x00008f0020057a23 */ /* 0x004fce0000010800 */
[----:B------:R2:W4:Y:S01]  /*e420*/  MUFU.EX2 R175, R5 ;  /* 0x0000000500af7308 */ /* 0x0005220000000800 */
[----:B---3--:R-:W3:Y:S01]  /*e430*/  SHFL.BFLY PT, R7, R4, 0x1, 0x1f ;  /* 0x0c201f0004077f89 */ /* 0x008ee200000e0000 */
[----:B-1----:R-:W-:Y:S02]  /*e440*/  FMNMX.FTZ R228, R3, R13, !PT ;  /* 0x0000000d03e47209 */ /* 0x002fe40007810000 */
[----:B------:R-:W-:Y:S02]  /*e450*/  LOP3.LUT R3, R23, 0xff, RZ, 0xc0, !PT ;  /* 0x000000ff17037812 */ /* 0x000fe400078ec0ff */
[C---:B------:R-:W-:Y:S01]  /*e460*/  FSETP.NEU.FTZ.AND P4, PT, R228.reuse, -INF , PT ;  /* 0xff800000e400780b */ /* 0x040fe20003f9d000 */
[----:B------:R-:W-:Y:S01]  /*e470*/  FMUL.FTZ R13, R228, c[0x0][0x23c] ;  /* 0x00008f00e40d7a20 */ /* 0x000fe20000410000 */
[----:B--2---:R-:W-:-:S04]  /*e480*/  SHF.R.U32.HI R5, RZ, 0x8, R20 ;  /* 0x00000008ff057819 */ /* 0x004fc80000011614 */
[----:B------:R-:W-:Y:S01]  /*e490*/  PRMT R18, R21, 0x5410, R5 ;  /* 0x0000541015127816 */ /* 0x000fe20000000005 */
[----:B------:R-:W-:Y:S01]  /*e4a0*/  FFMA.FTZ R5, R177, c[0x0][0x23c], -R8 ;  /* 0x00008f00b1057a23 */ /* 0x000fe20000010808 */
[----:B----4-:R-:W-:Y:S02]  /*e4b0*/  MOV R177, R175 ;  /* 0x000000af00b17202 */ /* 0x010fe40000000f00 */
[----:B------:R-:W-:Y:S01]  /*e4c0*/  PRMT R19, R3, 0x5410, R22 ;  /* 0x0000541003137816 */ /* 0x000fe20000000016 */
[----:B------:R1:W-:Y:S01]  /*e4d0*/  MUFU.EX2 R175, R5 ;  /* 0x0000000500af7308 */ /* 0x0003e20000000800 */
[----:B------:R-:W-:Y:S01]  /*e4e0*/  FSEL R13, R13, RZ, P4 ;  /* 0x000000ff0d0d7208 */ /* 0x000fe20002000000 */
[----:B------:R-:W-:Y:S01]  /*e4f0*/  FFMA.FTZ R3, R33, c[0x0][0x23c], -R8 ;  /* 0x00008f0021037a23 */ /* 0x000fe20000010808 */
[----:B---3--:R-:W-:Y:S01]  /*e500*/  FMNMX.FTZ R229, R4, R7, !PT ;  /* 0x0000000704e57209 */ /* 0x008fe20007810000 */
[----:B------:R-:W2:Y:S01]  /*e510*/  LDSM.16.MT88.4 R20, [R205+0xa000] ;  /* 0x00a00000cd14783b */ /* 0x000ea20000004200 */
[----:B------:R-:W-:Y:S01]  /*e520*/  PRMT R29, R16, 0x5410, R14 ;  /* 0x00005410101d7816 */ /* 0x000fe2000000000e */
[----:B------:R-:W-:-:S02]  /*e530*/  FFMA.FTZ R4, R28, c[0x0][0x23c], -R13 ;  /* 0x00008f001c047a23 */ /* 0x000fc4000001080d */
[----:B------:R3:W-:Y:S01]  /*e540*/  MUFU.EX2 R132, R3 ;  /* 0x0000000300847308 */ /* 0x0007e20000000800 */
[----:B-1----:R-:W-:-:S07]  /*e550*/  FFMA.FTZ R5, R137, c[0x0][0x23c], -R8 ;  /* 0x00008f0089057a23 */ /* 0x002fce0000010808 */
[----:B------:R1:W-:Y:S01]  /*e560*/  MUFU.EX2 R15, R4 ;  /* 0x00000004000f7308 */ /* 0x0003e20000000800 */
[----:B------:R-:W-:Y:S01]  /*e570*/  FMUL.FTZ R14, R229, c[0x0][0x23c] ;  /* 0x00008f00e50e7a20 */ /* 0x000fe20000410000 */
[----:B---3--:R-:W-:-:S06]  /*e580*/  LOP3.LUT R3, R6, 0xffff, RZ, 0xc0, !PT ;  /* 0x0000ffff06037812 */ /* 0x008fcc00078ec0ff */
[----:B------:R3:W-:Y:S01]  /*e590*/  MUFU.EX2 R16, R5 ;  /* 0x0000000500107308 */ /* 0x0007e20000000800 */
[----:B------:R-:W-:Y:S02]  /*e5a0*/  FSETP.NEU.FTZ.AND P1, PT, R229, -INF , PT ;  /* 0xff800000e500780b */ /* 0x000fe40003f3d000 */
[----:B-1----:R-:W-:Y:S02]  /*e5b0*/  SHF.R.U32.HI R4, RZ, 0x8, R3 ;  /* 0x00000008ff047819 */ /* 0x002fe40000011603 */
[----:B------:R-:W-:Y:S01]  /*e5c0*/  LOP3.LUT R3, R6, 0xff, RZ, 0xc0, !PT ;  /* 0x000000ff06037812 */ /* 0x000fe200078ec0ff */
[----:B---3--:R-:W-:-:S04]  /*e5d0*/  FFMA.FTZ R5, R172, c[0x0][0x23c], -R13 ;  /* 0x00008f00ac057a23 */ /* 0x008fc8000001080d */
[----:B------:R1:W3:Y:S01]  /*e5e0*/  MUFU.EX2 R17, R5 ;  /* 0x0000000500117308 */ /* 0x0002e20000000800 */
[----:B------:R-:W-:Y:S01]  /*e5f0*/  PRMT R24, R3, 0x5410, R4 ;  /* 0x0000541003187816 */ /* 0x000fe20000000004 */
[----:B------:R-:W-:Y:S01]  /*e600*/  FFMA.FTZ R4, R133, c[0x0][0x23c], -R13 ;  /* 0x00008f0085047a23 */ /* 0x000fe2000001080d */
[----:B------:R-:W-:Y:S02]  /*e610*/  FSEL R14, R14, RZ, P1 ;  /* 0x000000ff0e0e7208 */ /* 0x000fe40000800000 */
[----:B------:R-:W-:-:S03]  /*e620*/  SHF.R.U32.HI R3, RZ, 0x10, R6 ;  /* 0x00000010ff037819 */ /* 0x000fc60000011606 */
[----:B------:R4:W5:Y:S01]  /*e630*/  MUFU.EX2 R138, R4 ;  /* 0x00000004008a7308 */ /* 0x0009620000000800 */
[----:B------:R-:W-:Y:S02]  /*e640*/  SHF.R.U32.HI R6, RZ, 0x18, R6 ;  /* 0x00000018ff067819 */ /* 0x000fe40000011606 */
[----:B------:R-:W-:Y:S02]  /*e650*/  LOP3.LUT R3, R3, 0xff, RZ, 0xc0, !PT ;  /* 0x000000ff03037812 */ /* 0x000fe400078ec0ff */
[----:B-1----:R-:W-:Y:S02]  /*e660*/  FSEL R5, R231, RZ, P6 ;  /* 0x000000ffe7057208 */ /* 0x002fe40003000000 */
[----:B---3--:R-:W-:Y:S01]  /*e670*/  MOV R133, R17 ;  /* 0x0000001100857202 */ /* 0x008fe20000000f00 */
[----:B----4-:R-:W-:Y:S01]  /*e680*/  FFMA.FTZ R4, R139, c[0x0][0x23c], -R14 ;  /* 0x00008f008b047a23 */ /* 0x010fe2000001080e */
[----:B------:R-:W-:-:S03]  /*e690*/  PRMT R17, R3, 0x5410, R6 ;  /* 0x0000541003117816 */ /* 0x000fc60000000006 */
[----:B------:R1:W-:Y:S01]  /*e6a0*/  MUFU.EX2 R137, R4 ;  /* 0x0000000400897308 */ /* 0x0003e20000000800 */
[----:B------:R-:W-:Y:S01]  /*e6b0*/  FADD.FTZ R6, R136, -R5 ;  /* 0x8000000588067221 */ /* 0x000fe20000010000 */
[----:B------:R-:W-:Y:S02]  /*e6c0*/  MOV R136, R15 ;  /* 0x0000000f00887202 */ /* 0x000fe40000000f00 */
[----:B------:R-:W-:Y:S02]  /*e6d0*/  MOV R172, R198 ;  /* 0x000000c600ac7202 */ /* 0x000fe40000000f00 */
[----:B------:R-:W3:Y:S01]  /*e6e0*/  LDC.U8 R198, c[0x0][0x2d8] ;  /* 0x0000b600ffc67b82 */ /* 0x000ee20000000000 */
[----:B-1----:R-:W-:-:S05]  /*e6f0*/  FSEL R4, R230, RZ, P5 ;  /* 0x000000ffe6047208 */ /* 0x002fca0002800000 */
[----:B------:R-:W-:Y:S01]  /*e700*/  FADD.FTZ R15, R135, -R4 ;  /* 0x80000004870f7221 */ /* 0x000fe20000010000 */
[----:B------:R-:W-:Y:S02]  /*e710*/  MOV R135, R196 ;  /* 0x000000c400877202 */ /* 0x000fe40000000f00 */
[----:B------:R-:W3:Y:S01]  /*e720*/  LDC.U8 R196, c[0x0][0x2d8] ;  /* 0x0000b600ffc47b82 */ /* 0x000ee20000000000 */
[----:B------:R-:W-:-:S04]  /*e730*/  FFMA.FTZ R3, R34, c[0x0][0x23c], -R14 ;  /* 0x00008f0022037a23 */ /* 0x000fc8000001080e */
[----:B------:R1:W4:Y:S01]  /*e740*/  MUFU.EX2 R244, R3 ;  /* 0x0000000300f47308 */ /* 0x0003220000000800 */
[----:B------:R-:W-:Y:S02]  /*e750*/  FSEL R4, R229, RZ, P1 ;  /* 0x000000ffe5047208 */ /* 0x000fe40000800000 */
[----:B------:R-:W-:-:S03]  /*e760*/  MOV R139, R16 ;  /* 0x00000010008b7202 */ /* 0x000fc60000000f00 */
[----:B------:R-:W-:Y:S01]  /*e770*/  FADD.FTZ R16, R2, -R4 ;  /* 0x8000000402107221 */ /* 0x000fe20000010000 */
[----:B-----5:R-:W-:Y:S02]  /*e780*/  F2FP.PACK_AB R2, R138, R133 ;  /* 0x000000858a02723e */ /* 0x020fe400000000ff */
[----:B---3--:R-:W-:-:S05]  /*e790*/  PRMT R196, R196, 0x7054, R198 ;  /* 0x00007054c4c47816 */ /* 0x008fca00000000c6 */
[--C-:B------:R-:W-:Y:S01]  /*e7a0*/  HSET2.LE.AND R18, R18, R196.reuse, PT ;  /* 0x000000c412127233 */ /* 0x100fe20003803000 */
[----:B-1----:R-:W-:Y:S01]  /*e7b0*/  FFMA.FTZ R3, R179, c[0x0][0x23c], -R13 ;  /* 0x00008f00b3037a23 */ /* 0x002fe2000001080d */
[--C-:B------:R-:W-:Y:S01]  /*e7c0*/  HSET2.LE.AND R19, R19, R196.reuse, PT ;  /* 0x000000c413137233 */ /* 0x100fe20003803000 */
[----:B------:R-:W-:Y:S02]  /*e7d0*/  MOV R179, R35 ;  /* 0x0000002300b37202 */ /* 0x000fe40000000f00 */
[----:B------:R-:W-:Y:S01]  /*e7e0*/  LOP3.LUT R18, R18, R2, RZ, 0xc0, !PT ;  /* 0x0000000212127212 */ /* 0x000fe200078ec0ff */
[--C-:B------:R-:W-:Y:S01]  /*e7f0*/  HSET2.LE.AND R4, R29, R196.reuse, PT ;  /* 0x000000c41d047233 */ /* 0x100fe20003803000 */
[----:B----4-:R-:W-:Y:S02]  /*e800*/  F2FP.PACK_AB R2, R244, R137 ;  /* 0x00000089f402723e */ /* 0x010fe400000000ff */
[----:B------:R-:W-:Y:S01]  /*e810*/  FSEL R5, R228, RZ, P4 ;  /* 0x000000ffe4057208 */ /* 0x000fe20002000000 */
[----:B------:R1:W3:Y:S01]  /*e820*/  MUFU.EX2 R247, R3 ;  /* 0x0000000300f77308 */ /* 0x0002e20000000800 */
[----:B------:R-:W-:Y:S01]  /*e830*/  LOP3.LUT R19, R19, R2, RZ, 0xc0, !PT ;  /* 0x0000000213137212 */ /* 0x000fe200078ec0ff */
[----:B------:R-:W-:Y:S01]  /*e840*/  FMUL.FTZ R6, R6, c[0x0][0x23c] ;  /* 0x00008f0006067a20 */ /* 0x000fe20000410000 */
[----:B------:R-:W-:Y:S01]  /*e850*/  F2FP.PACK_AB R2, R172, R179 ;  /* 0x000000b3ac02723e */ /* 0x000fe200000000ff */
[----:B------:R-:W-:Y:S01]  /*e860*/  FADD.FTZ R7, R134, -R5 ;  /* 0x8000000586077221 */ /* 0x000fe20000010000 */
[----:B------:R-:W-:Y:S01]  /*e870*/  HSET2.LE.AND R5, R27, R196, PT ;  /* 0x000000c41b057233 */ /* 0x000fe20003803000 */
[----:B------:R-:W-:Y:S01]  /*e880*/  FMUL.FTZ R15, R15, c[0x0][0x23c] ;  /* 0x00008f000f0f7a20 */ /* 0x000fe20000410000 */
[----:B------:R-:W-:Y:S01]  /*e890*/  LOP3.LUT R4, R4, R2, RZ, 0xc0, !PT ;  /* 0x0000000204047212 */ /* 0x000fe200078ec0ff */
[----:B------:R-:W-:Y:S01]  /*e8a0*/  FMUL.FTZ R16, R16, c[0x0][0x23c] ;  /* 0x00008f0010107a20 */ /* 0x000fe20000410000 */
[----:B------:R-:W-:Y:S01]  /*e8b0*/  F2FP.PACK_AB R2, R175, R135 ;  /* 0x00000087af02723e */ /* 0x000fe200000000ff */
[----:B------:R-:W4:Y:S01]  /*e8c0*/  LDSM.16.MT88.4 R32, [R207+0xa000] ;  /* 0x00a00000cf20783b */ /* 0x000f220000004200 */
[----:B-1----:R-:W-:-:S04]  /*e8d0*/  FFMA.FTZ R3, R25, c[0x0][0x23c], -R14 ;  /* 0x00008f0019037a23 */ /* 0x002fc8000001080e */
[----:B------:R1:W-:Y:S01]  /*e8e0*/  MUFU.EX2 R246, R3 ;  /* 0x0000000300f67308 */ /* 0x0003e20000000800 */
[----:B------:R-:W-:Y:S01]  /*e8f0*/  LOP3.LUT R5, R5, R2, RZ, 0xc0, !PT ;  /* 0x0000000205057212 */ /* 0x000fe200078ec0ff */
[----:B------:R-:W-:Y:S01]  /*e900*/  HSET2.LE.AND R2, R30, R196, PT ;  /* 0x000000c41e027233 */ /* 0x000fe20003803000 */
[----:B------:R-:W-:-:S05]  /*e910*/  FMUL.FTZ R7, R7, c[0x0][0x23c] ;  /* 0x00008f0007077a20 */ /* 0x000fca0000410000 */
[----:B------:R-:W-:Y:S01]  /*e920*/  MUFU.EX2 R28, R6 ;  /* 0x00000006001c7308 */ /* 0x000fe20000000800 */
[----:B-1----:R-:W-:-:S07]  /*e930*/  FFMA.FTZ R3, R174, c[0x0][0x23c], -R14 ;  /* 0x00008f00ae037a23 */ /* 0x002fce000001080e */
[----:B------:R1:W5:Y:S08]  /*e940*/  MUFU.EX2 R245, R3 ;  /* 0x0000000300f57308 */ /* 0x0003700000000800 */
[----:B------:R-:W2:Y:S01]  /*e950*/  MUFU.EX2 R27, R15 ;  /* 0x0000000f001b7308 */ /* 0x000ea20000000800 */
[----:B-1----:R-:W-:-:S07]  /*e960*/  F2FP.PACK_AB R3, R177, R173 ;  /* 0x000000adb103723e */ /* 0x002fce00000000ff */
[----:B------:R1:W1:Y:S01]  /*e970*/  MUFU.EX2 R26, R7 ;  /* 0x00000007001a7308 */ /* 0x0002620000000800 */
[----:B------:R-:W-:Y:S01]  /*e980*/  LOP3.LUT R6, R2, R3, RZ, 0xc0, !PT ;  /* 0x0000000302067212 */ /* 0x000fe200078ec0ff */
[----:B------:R-:W-:Y:S01]  /*e990*/  HSET2.LE.AND R2, R31, R196, PT ;  /* 0x000000c41f027233 */ /* 0x000fe20003803000 */
[----:B------:R-:W-:-:S05]  /*e9a0*/  F2FP.PACK_AB R3, R132, R139 ;  /* 0x0000008b8403723e */ /* 0x000fca00000000ff */
[----:B------:R2:W2:Y:S01]  /*e9b0*/  MUFU.EX2 R25, R16 ;  /* 0x0000001000197308 */ /* 0x0004a20000000800 */
[----:B-1----:R-:W-:Y:S01]  /*e9c0*/  LOP3.LUT R7, R2, R3, RZ, 0xc0, !PT ;  /* 0x0000000302077212 */ /* 0x002fe200078ec0ff */
[----:B------:R-:W-:Y:S01]  /*e9d0*/  HSET2.LE.AND R2, R24, R196, PT ;  /* 0x000000c418027233 */ /* 0x000fe20003803000 */
[----:B---3--:R-:W-:-:S04]  /*e9e0*/  F2FP.PACK_AB R3, R247, R136 ;  /* 0x00000088f703723e */ /* 0x008fc800000000ff */
[----:B--2---:R-:W-:Y:S01]  /*e9f0*/  LOP3.LUT R16, R2, R3, RZ, 0xc0, !PT ;  /* 0x0000000302107212 */ /* 0x004fe200078ec0ff */
[----:B------:R-:W-:Y:S01]  /*ea00*/  HSET2.LE.AND R2, R17, R196, PT ;  /* 0x000000c411027233 */ /* 0x000fe20003803000 */
[----:B-----5:R-:W-:Y:S01]  /*ea10*/  F2FP.PACK_AB R3, R245, R246 ;  /* 0x000000f6f503723e */ /* 0x020fe200000000ff */
[-C--:B------:R-:W-:Y:S02]  /*ea20*/  FMUL.FTZ R140, R140, R28.reuse ;  /* 0x0000001c8c8c7220 */ /* 0x080fe40000410000 */
[----:B------:R-:W-:Y:S01]  /*ea30*/  FMUL.FTZ R141, R141, R28 ;  /* 0x0000001c8d8d7220 */ /* 0x000fe20000410000 */
[----:B------:R-:W-:Y:S01]  /*ea40*/  LOP3.LUT R17, R2, R3, RZ, 0xc0, !PT ;  /* 0x0000000302117212 */ /* 0x000fe200078ec0ff */
        /* <DEDUP_REMOVED lines=20> */
[-C--:B------:R-:W-:Y:S01]  /*eb90*/  FMUL.FTZ R37, R37, R28.reuse ;  /* 0x0000001c25257220 */ /* 0x080fe20000410000 */
[----:B------:R-:W-:Y:S01]  /*eba0*/  LDSM.16.MT88.4 R148, [R205+0xa800] ;  /* 0x00a80000cd94783b */ /* 0x000fe20000004200 */
        /* <DEDUP_REMOVED lines=18> */
[C---:B----4-:R-:W-:Y:S01]  /*ecd0*/  HMMA.16816.F32 R232, R4.reuse, R32, R36 ;  /* 0x0000002004e8723c */ /* 0x050fe20000001824 */
[----:B------:R-:W2:Y:S07]  /*ece0*/  LDSM.16.MT88.4 R36, [R209+0xa000] ;  /* 0x00a00000d124783b */ /* 0x000eae0000004200 */
[-C--:B-1----:R-:W-:Y:S08]  /*ecf0*/  HMMA.16816.F32 R52, R4, R20.reuse, R52 ;  /* 0x000000140434723c */ /* 0x082ff00000001834 */
[----:B------:R-:W-:Y:S08]  /*ed00*/  HMMA.16816.F32 R236, R16, R20, R56 ;  /* 0x0000001410ec723c */ /* 0x000ff00000001838 */
        /* <DEDUP_REMOVED lines=23> */
[----:B------:R-:W-:Y:S01]  /*ee80*/  HMMA.16816.F32 R224, R16, R32, R40 ;  /* 0x0000002010e0723c */ /* 0x000fe20000001828 */
[-C--:B------:R-:W-:Y:S01]  /*ee90*/  FMUL.FTZ R80, R80, R28.reuse ;  /* 0x0000001c50507220 */ /* 0x080fe20000410000 */
[----:B------:R-:W-:Y:S01]  /*eea0*/  LDSM.16.MT88.4 R40, [R210+0xb000] ;  /* 0x00b00000d228783b */ /* 0x000fe20000004200 */
[----:B------:R-:W-:Y:S02]  /*eeb0*/  FMUL.FTZ R81, R81, R28 ;  /* 0x0000001c51517220 */ /* 0x000fe40000410000 */
        /* <DEDUP_REMOVED lines=8> */
[----:B------:R-:W3:Y:S01]  /*ef40*/  LDSM.16.MT88.4 R32, [R207+0xb000] ;  /* 0x00b00000cf20783b */ /* 0x000ee20000004200 */
[-C--:B------:R-:W-:Y:S02]  /*ef50*/  FMUL.FTZ R92, R92, R26.reuse ;  /* 0x0000001a5c5c7220 */ /* 0x080fe40000410000 */
[----:B------:R-:W-:Y:S01]  /*ef60*/  FMUL.FTZ R93, R93, R26 ;  /* 0x0000001a5d5d7220 */ /* 0x000fe20000410000 */
[----:B------:R-:W4:Y:S01]  /*ef70*/  LDSM.16.MT88.4 R44, [R209+0xb000] ;  /* 0x00b00000d12c783b */ /* 0x000f220000004200 */
[----:B------:R-:W-:-:S02]  /*ef80*/  FMUL.FTZ R94, R94, R25 ;  /* 0x000000195e5e7220 */ /* 0x000fc40000410000 */
[----:B------:R-:W-:Y:S01]  /*ef90*/  FMUL.FTZ R95, R95, R25 ;  /* 0x000000195f5f7220 */ /* 0x000fe20000410000 */
[----:B--2---:R-:W-:Y:S01]  /*efa0*/  HMMA.16816.F32 R68, R4, R36, R68 ;  /* 0x000000240444723c */ /* 0x004fe20000001844 */
[----:B------:R-:W-:Y:S01]  /*efb0*/  MOV R60, R172 ;  /* 0x000000ac003c7202 */ /* 0x000fe20000000f00 */
[----:B------:R-:W-:Y:S01]  /*efc0*/  FFMA.FTZ R2, R189, c[0x0][0x23c], -R0 ;  /* 0x00008f00bd027a23 */ /* 0x000fe20000010800 */
[----:B------:R-:W-:-:S05]  /*efd0*/  MOV R61, R136 ;  /* 0x00000088003d7202 */ /* 0x000fca0000000f00 */
[----:B------:R-:W-:Y:S07]  /*efe0*/  HMMA.16816.F32 R72, R16, R36, R72 ;  /* 0x000000241048723c */ /* 0x000fee0000001848 */
[----:B------:R-:W-:Y:S01]  /*eff0*/  MOV R37, R175 ;  /* 0x000000af00257202 */ /* 0x000fe20000000f00 */
[----:B------:R-:W-:Y:S01]  /*f000*/  HMMA.16816.F32 R80, R4, R38, R80 ;  /* 0x000000260450723c */ /* 0x000fe20000001850 */
[----:B------:R-:W-:-:S07]  /*f010*/  MOV R36, R173 ;  /* 0x000000ad00247202 */ /* 0x000fce0000000f00 */
[----:B------:R-:W-:Y:S07]  /*f020*/  HMMA.16816.F32 R172, R16, R38, R76 ;  /* 0x0000002610ac723c */ /* 0x000fee000000184c */
[----:B------:R-:W-:Y:S02]  /*f030*/  MOV R79, R139 ;  /* 0x0000008b004f7202 */ /* 0x000fe40000000f00 */
[----:B------:R-:W-:Y:S02]  /*f040*/  MOV R77, R137 ;  /* 0x00000089004d7202 */ /* 0x000fe40000000f00 */
[----:B------:R-:W-:-:S02]  /*f050*/  MOV R38, R138 ;  /* 0x0000008a00267202 */ /* 0x000fc40000000f00 */
[----:B-1----:R-:W-:Y:S07]  /*f060*/  HMMA.16816.F32 R136, R16, R22, R92 ;  /* 0x000000161088723c */ /* 0x002fee000000185c */
[----:B------:R-:W-:Y:S02]  /*f070*/  MOV R94, R196 ;  /* 0x000000c4005e7202 */ /* 0x000fe40000000f00 */
[----:B------:R1:W-:Y:S02]  /*f080*/  MUFU.EX2 R196, R2 ;  /* 0x0000000200c47308 */ /* 0x0003e40000000800 */
[----:B-1----:R-:W-:-:S06]  /*f090*/  FFMA.FTZ R2, R185, c[0x0][0x23c], -R0 ;  /* 0x00008f00b9027a23 */ /* 0x002fcc0000010800 */
[----:B------:R1:W-:Y:S02]  /*f0a0*/  MUFU.EX2 R198, R2 ;  /* 0x0000000200c67308 */ /* 0x0003e40000000800 */
[--C-:B-1----:R-:W-:Y:S02]  /*f0b0*/  FFMA.FTZ R2, R184, c[0x0][0x23c], -R0.reuse ;  /* 0x00008f00b8027a23 */ /* 0x102fe40000010800 */
[----:B------:R-:W-:-:S04]  /*f0c0*/  FFMA.FTZ R0, R176, c[0x0][0x23c], -R0 ;  /* 0x00008f00b0007a23 */ /* 0x000fc80000010800 */
[----:B------:R1:W-:Y:S01]  /*f0d0*/  MUFU.EX2 R189, R0 ;  /* 0x0000000000bd7308 */ /* 0x0003e20000000800 */
[----:B------:R-:W-:Y:S01]  /*f0e0*/  FMUL.FTZ R84, R84, R28 ;  /* 0x0000001c54547220 */ /* 0x000fe20000410000 */
[----:B------:R-:W-:Y:S01]  /*f0f0*/  MOV R95, R244 ;  /* 0x000000f4005f7202 */ /* 0x000fe20000000f00 */
        /* <DEDUP_REMOVED lines=39> */
[----:B------:R-:W-:Y:S01]  /*f370*/  FMUL.FTZ R91, R91, R25 ;  /* 0x000000195b5b7220 */ /* 0x000fe20000410000 */
[----:B------:R1:W-:Y:S01]  /*f380*/  MUFU.EX2 R244, R2 ;  /* 0x0000000200f47308 */ /* 0x0003e20000000800 */
[----:B------:R-:W-:Y:S01]  /*f390*/  MOV R63, R179 ;  /* 0x000000b3003f7202 */ /* 0x000fe20000000f00 */
[C---:B------:R-:W-:Y:S06]  /*f3a0*/  HMMA.16816.F32 R84, R4.reuse, R20, R84 ;  /* 0x000000140454723c */ /* 0x040fec0000001854 */
[----:B------:R2:W-:Y:S02]  /*f3b0*/  MUFU.EX2 R186, R0 ;  /* 0x0000000000ba7308 */ /* 0x0005e40000000800 */
[----:B------:R-:W-:Y:S01]  /*f3c0*/  HMMA.16816.F32 R96, R4, R22, R96 ;  /* 0x000000160460723c */ /* 0x000fe20000001860 */
[----:B-1----:R-:W-:-:S07]  /*f3d0*/  IMAD.WIDE.U32 R2, R181, -0x2daee0ad, RZ ;  /* 0xd2511f53b5027825 */ /* 0x002fce00078e00ff */
[----:B---3--:R-:W-:Y:S01]  /*f3e0*/  HMMA.16816.F32 R100, R4, R32, R100 ;  /* 0x000000200464723c */ /* 0x008fe20000001864 */
[----:B--2---:R-:W-:Y:S01]  /*f3f0*/  FFMA.FTZ R0, R178, c[0x0][0x23c], -R8 ;  /* 0x00008f00b2007a23 */ /* 0x004fe20000010808 */
[----:B------:R-:W-:-:S06]  /*f400*/  SHF.R.U32.HI R8, RZ, 0x10, R2 ;  /* 0x00000010ff087819 */ /* 0x000fcc0000011602 */
[C---:B------:R-:W-:Y:S01]  /*f410*/  HMMA.16816.F32 R108, R4.reuse, R34, R108 ;  /* 0x00000022046c723c */ /* 0x040fe2000000186c */
[----:B------:R-:W-:Y:S01]  /*f420*/  SHF.R.U32.HI R23, RZ, 0x18, R2 ;  /* 0x00000018ff177819 */ /* 0x000fe20000011602 */
[----:B------:R1:W-:Y:S06]  /*f430*/  MUFU.EX2 R179, R0 ;  /* 0x0000000000b37308 */ /* 0x0003ec0000000800 */
[----:B------:R-:W-:Y:S01]  /*f440*/  HMMA.16816.F32 R112, R4, R40, R112 ;  /* 0x000000280470723c */ /* 0x000fe20000001870 */
[----:B------:R-:W-:-:S07]  /*f450*/  MOV R76, R177 ;  /* 0x000000b1004c7202 */ /* 0x000fce0000000f00 */
[----:B------:R-:W-:Y:S01]  /*f460*/  HMMA.16816.F32 R120, R4, R42, R120 ;  /* 0x0000002a0478723c */ /* 0x000fe20000001878 */
[----:B-1----:R-:W-:-:S07]  /*f470*/  FFMA.FTZ R0, R197, c[0x0][0x23c], -R13 ;  /* 0x00008f00c5007a23 */ /* 0x002fce000001080d */
[C---:B----4-:R-:W-:Y:S01]  /*f480*/  HMMA.16816.F32 R164, R4.reuse, R44, R164 ;  /* 0x0000002c04a4723c */ /* 0x050fe200000018a4 */
[----:B------:R1:W-:Y:S07]  /*f490*/  MUFU.EX2 R178, R0 ;  /* 0x0000000000b27308 */ /* 0x0003ee0000000800 */
[----:B------:R-:W-:Y:S07]  /*f4a0*/  HMMA.16816.F32 R56, R4, R46, R168 ;  /* 0x0000002e0438723c */ /* 0x000fee00000018a8 */
[----:B------:R-:W-:Y:S01]  /*f4b0*/  LOP3.LUT R4, R3, UR18, R180, 0x96, !PT ;  /* 0x0000001203047c12 */ /* 0x000fe2000f8e96b4 */
[----:B------:R-:W-:Y:S01]  /*f4c0*/  HMMA.16816.F32 R88, R16, R20, R88 ;  /* 0x000000141058723c */ /* 0x000fe20000001858 */
[----:B------:R-:W-:Y:S01]  /*f4d0*/  LOP3.LUT R7, R2, 0xffff, RZ, 0xc0, !PT ;  /* 0x0000ffff02077812 */ /* 0x000fe200078ec0ff */
[----:B------:R-:W-:-:S05]  /*f4e0*/  FFMA.FTZ R5, R194, c[0x0][0x23c], -R13 ;  /* 0x00008f00c2057a23 */ /* 0x000fca000001080d */
[----:B------:R-:W-:Y:S01]  /*f4f0*/  LOP3.LUT R20, R2, 0xff, RZ, 0xc0, !PT ;  /* 0x000000ff02147812 */ /* 0x000fe200078ec0ff */
[----:B------:R-:W-:Y:S01]  /*f500*/  IMAD.WIDE.U32 R2, R183, -0x2daee0ad, RZ ;  /* 0xd2511f53b7027825 */ /* 0x000fe200078e00ff */
[----:B------:R2:W-:Y:S04]  /*f510*/  MUFU.EX2 R177, R5 ;  /* 0x0000000500b17308 */ /* 0x0005e80000000800 */
[----:B-1----:R-:W-:Y:S02]  /*f520*/  LOP3.LUT R0, R3, UR18, R182, 0x96, !PT ;  /* 0x0000001203007c12 */ /* 0x002fe4000f8e96b6 */
[C---:B------:R-:W-:Y:S01]  /*f530*/  LOP3.LUT R6, R2.reuse, 0xffff, RZ, 0xc0, !PT ;  /* 0x0000ffff02067812 */ /* 0x040fe200078ec0ff */
[----:B------:R-:W-:Y:S01]  /*f540*/  FFMA.FTZ R3, R193, c[0x0][0x23c], -R13 ;  /* 0x00008f00c1037a23 */ /* 0x000fe2000001080d */
[----:B------:R-:W-:-:S02]  /*f550*/  LOP3.LUT R22, R2, 0xff, RZ, 0xc0, !PT ;  /* 0x000000ff02167812 */ /* 0x000fc400078ec0ff */
[--C-:B------:R-:W-:Y:S02]  /*f560*/  SHF.R.U32.HI R15, RZ, 0x10, R2.reuse ;  /* 0x00000010ff0f7819 */ /* 0x100fe40000011602 */
[----:B------:R-:W-:Y:S02]  /*f570*/  SHF.R.U32.HI R21, RZ, 0x18, R2 ;  /* 0x00000018ff157819 */ /* 0x000fe40000011602 */
[----:B------:R-:W-:Y:S01]  /*f580*/  SHF.R.U32.HI R2, RZ, 0x8, R7 ;  /* 0x00000008ff027819 */ /* 0x000fe20000011607 */
[----:B--2---:R-:W-:Y:S01]  /*f590*/  FFMA.FTZ R5, R187, c[0x0][0x23c], -R13 ;  /* 0x00008f00bb057a23 */ /* 0x004fe2000001080d */
[----:B------:R1:W-:Y:S02]  /*f5a0*/  MUFU.EX2 R176, R3 ;  /* 0x0000000300b07308 */ /* 0x0003e40000000800 */
[----:B------:R-:W-:Y:S02]  /*f5b0*/  PRMT R20, R20, 0x5410, R2 ;  /* 0x0000541014147816 */ /* 0x000fe40000000002 */
[----:B------:R-:W-:-:S04]  /*f5c0*/  LOP3.LUT R2, R4, 0xffff, RZ, 0xc0, !PT ;  /* 0x0000ffff04027812 */ /* 0x000fc800078ec0ff */
[----:B------:R2:W3:Y:S01]  /*f5d0*/  MUFU.EX2 R31, R5 ;  /* 0x00000005001f7308 */ /* 0x0004e20000000800 */
[----:B------:R-:W-:Y:S02]  /*f5e0*/  SHF.R.U32.HI R7, RZ, 0x8, R6 ;  /* 0x00000008ff077819 */ /* 0x000fe40000011606 */
[----:B------:R-:W-:Y:S01]  /*f5f0*/  LOP3.LUT R6, R15, 0xff, RZ, 0xc0, !PT ;  /* 0x000000ff0f067812 */ /* 0x000fe200078ec0ff */
[----:B------:R-:W-:Y:S01]  /*f600*/  FFMA.FTZ R13, R199, c[0x0][0x23c], -R14 ;  /* 0x00008f00c70d7a23 */ /* 0x000fe2000001080e */
[----:B-1----:R-:W-:Y:S02]  /*f610*/  SHF.R.U32.HI R3, RZ, 0x8, R2 ;  /* 0x00000008ff037819 */ /* 0x002fe40000011602 */
[----:B------:R-:W-:Y:S01]  /*f620*/  LOP3.LUT R2, R4, 0xff, RZ, 0xc0, !PT ;  /* 0x000000ff04027812 */ /* 0x000fe200078ec0ff */
[--C-:B------:R-:W-:Y:S01]  /*f630*/  FFMA.FTZ R30, R195, c[0x0][0x23c], -R14.reuse ;  /* 0x00008f00c31e7a23 */ /* 0x100fe2000001080e */
[----:B------:R-:W-:Y:S01]  /*f640*/  LOP3.LUT R8, R8, 0xff, RZ, 0xc0, !PT ;  /* 0x000000ff08087812 */ /* 0x000fe200078ec0ff */
[----:B------:R-:W-:-:S02]  /*f650*/  FFMA.FTZ R24, R192, c[0x0][0x23c], -R14 ;  /* 0x00008f00c0187a23 */ /* 0x000fc4000001080e */
[----:B------:R-:W-:Y:S01]  /*f660*/  FFMA.FTZ R29, R190, c[0x0][0x23c], -R14 ;  /* 0x00008f00be1d7a23 */ /* 0x000fe2000001080e */
[----:B------:R-:W-:Y:S01]  /*f670*/  PRMT R14, R6, 0x5410, R21 ;  /* 0x00005410060e7816 */ /* 0x000fe20000000015 */
[-C--:B------:R-:W-:Y:S01]  /*f680*/  FMUL.FTZ R156, R156, R26.reuse ;  /* 0x0000001a9c9c7220 */ /* 0x080fe20000410000 */
[----:B------:R-:W-:Y:S01]  /*f690*/  PRMT R21, R2, 0x5410, R3 ;  /* 0x0000541002157816 */ /* 0x000fe20000000003 */
[-C--:B------:R-:W-:Y:S01]  /*f6a0*/  FMUL.FTZ R157, R157, R26.reuse ;  /* 0x0000001a9d9d7220 */ /* 0x080fe20000410000 */
[----:B------:R-:W-:Y:S01]  /*f6b0*/  LOP3.LUT R2, R0, 0xffff, RZ, 0xc0, !PT ;  /* 0x0000ffff00027812 */ /* 0x000fe200078ec0ff */
        /* <DEDUP_REMOVED lines=17> */
[-C--:B------:R-:W-:Y:S01]  /*f7d0*/  FMUL.FTZ R127, R127, R25.reuse ;  /* 0x000000197f7f7220 */ /* 0x080fe20000410000 */
[----:B------:R-:W-:Y:S01]  /*f7e0*/  PRMT R23, R8, 0x5410, R23 ;  /* 0x0000541008177816 */ /* 0x000fe20000000017 */
[-C--:B------:R-:W-:Y:S01]  /*f7f0*/  FMUL.FTZ R128, R128, R26.reuse ;  /* 0x0000001a80807220 */ /* 0x080fe20000410000 */
[----:B------:R-:W-:Y:S01]  /*f800*/  PRMT R15, R22, 0x5410, R7 ;  /* 0x00005410160f7816 */ /* 0x000fe20000000007 */
[----:B------:R-:W-:Y:S01]  /*f810*/  FMUL.FTZ R129, R129, R26 ;  /* 0x0000001a81817220 */ /* 0x000fe20000410000 */
[----:B--2---:R-:W-:Y:S01]  /*f820*/  SHF.R.U32.HI R5, RZ, 0x10, R4 ;  /* 0x00000010ff057819 */ /* 0x004fe20000011604 */
[-C--:B------:R-:W-:Y:S01]  /*f830*/  FMUL.FTZ R130, R130, R25.reuse ;  /* 0x0000001982827220 */ /* 0x080fe20000410000 */
[----:B------:R-:W-:Y:S01]  /*f840*/  SHF.R.U32.HI R3, RZ, 0x10, R0 ;  /* 0x00000010ff037819 */ /* 0x000fe20000011600 */
[----:B------:R-:W-:Y:S01]  /*f850*/  FMUL.FTZ R131, R131, R25 ;  /* 0x0000001983837220 */ /* 0x000fe20000410000 */
[----:B------:R-:W-:-:S02]  /*f860*/  SHF.R.U32.HI R7, RZ, 0x18, R4 ;  /* 0x00000018ff077819 */ /* 0x000fc40000011604 */
[----:B------:R-:W-:Y:S02]  /*f870*/  LOP3.LUT R8, R0, 0xff, RZ, 0xc0, !PT ;  /* 0x000000ff00087812 */ /* 0x000fe400078ec0ff */
[----:B------:R-:W-:Y:S01]  /*f880*/  SHF.R.U32.HI R6, RZ, 0x18, R0 ;  /* 0x00000018ff067819 */ /* 0x000fe20000011600 */
[----:B------:R-:W-:Y:S01]  /*f890*/  HSET2.LE.AND R0, R20, R94, PT ;  /* 0x0000005e14007233 */ /* 0x000fe20003803000 */
[----:B------:R-:W-:Y:S01]  /*f8a0*/  SHF.R.U32.HI R4, RZ, 0x8, R2 ;  /* 0x00000008ff047819 */ /* 0x000fe20000011602 */
[----:B------:R-:W-:Y:S01]  /*f8b0*/  HMMA.16816.F32 R156, R16, R32, R156 ;  /* 0x00000020109c723c */ /* 0x000fe2000000189c */
[----:B------:R-:W-:Y:S02]  /*f8c0*/  MOV R62, R135 ;  /* 0x00000087003e7202 */ /* 0x000fe40000000f00 */
[----:B------:R-:W-:Y:S02]  /*f8d0*/  MOV R78, R133 ;  /* 0x00000085004e7202 */ /* 0x000fe40000000f00 */
[----:B------:R-:W-:-:S02]  /*f8e0*/  MOV R39, R132 ;  /* 0x0000008400277202 */ /* 0x000fc40000000f00 */
[----:B---3--:R-:W-:Y:S01]  /*f8f0*/  F2FP.PACK_AB R2, R31, R176 ;  /* 0x000000b01f02723e */ /* 0x008fe200000000ff */
[----:B------:R-:W-:Y:S01]  /*f900*/  HMMA.16816.F32 R132, R16, R34, R104 ;  /* 0x000000221084723c */ /* 0x000fe20000001868 */
[----:B------:R-:W-:Y:S01]  /*f910*/  LOP3.LUT R5, R5, 0xff, RZ, 0xc0, !PT ;  /* 0x000000ff05057812 */ /* 0x000fe200078ec0ff */
[----:B------:R-:W-:Y:S01]  /*f920*/  MUFU.EX2 R24, R24 ;  /* 0x0000001800187308 */ /* 0x000fe20000000800 */
[----:B------:R-:W-:Y:S01]  /*f930*/  LOP3.LUT R3, R3, 0xff, RZ, 0xc0, !PT ;  /* 0x000000ff03037812 */ /* 0x000fe200078ec0ff */
[----:B------:R-:W-:Y:S01]  /*f940*/  LDSM.16.MT88.4 R104, [R207+0xb800] ;  /* 0x00b80000cf68783b */ /* 0x000fe20000004200 */
[----:B------:R-:W-:-:S03]  /*f950*/  PRMT R7, R5, 0x5410, R7 ;  /* 0x0000541005077816 */ /* 0x000fc60000000007 */
[----:B------:R-:W-:Y:S02]  /*f960*/  HMMA.16816.F32 R160, R16, R40, R160 ;  /* 0x0000002810a0723c */ /* 0x000fe400000018a0 */
[----:B------:R-:W1:Y:S01]  /*f970*/  MUFU.EX2 R29, R29 ;  /* 0x0000001d001d7308 */ /* 0x000e620000000800 */
[----:B------:R-:W-:Y:S01]  /*f980*/  PRMT R6, R3, 0x5410, R6 ;  /* 0x0000541003067816 */ /* 0x000fe20000000006 */
[----:B------:R-:W-:-:S04]  /*f990*/  HSET2.LE.AND R3, R14, R94, PT ;  /* 0x0000005e0e037233 */ /* 0x000fc80003803000 */
[----:B------:R-:W-:Y:S01]  /*f9a0*/  HMMA.16816.F32 R32, R16, R42, R116 ;  /* 0x0000002a1020723c */ /* 0x000fe20000001874 */
[----:B------:R-:W-:-:S07]  /*f9b0*/  PRMT R5, R8, 0x5410, R4 ;  /* 0x0000541008057816 */ /* 0x000fce0000000004 */
[C---:B------:R-:W-:Y:S01]  /*f9c0*/  HMMA.16816.F32 R124, R16.reuse, R44, R124 ;  /* 0x0000002c107c723c */ /* 0x040fe2000000187c */
[----:B------:R-:W-:Y:S01]  /*f9d0*/  F2FP.PACK_AB R4, R179, R186 ;  /* 0x000000bab304723e */ /* 0x000fe200000000ff */
[----:B------:R-:W-:Y:S01]  /*f9e0*/  MUFU.EX2 R22, R13 ;  /* 0x0000000d00167308 */ /* 0x000fe20000000800 */
[----:B------:R-:W-:Y:S01]  /*f9f0*/  MOV R191, R95 ;  /* 0x0000005f00bf7202 */ /* 0x000fe20000000f00 */
[----:B------:R-:W-:Y:S04]  /*fa00*/  LDSM.16.MT88.4 R116, [R210+0xb800] ;  /* 0x00b80000d274783b */ /* 0x000fe80000004200 */
[----:B------:R-:W-:Y:S01]  /*fa10*/  HMMA.16816.F32 R16, R16, R46, R128 ;  /* 0x0000002e1010723c */ /* 0x000fe20000001880 */
[----:B------:R-:W-:Y:S01]  /*fa20*/  LOP3.LUT R171, R3, R4, RZ, 0xc0, !PT ;  /* 0x0000000403ab7212 */ /* 0x000fe200078ec0ff */
[----:B------:R-:W2:Y:S01]  /*fa30*/  MUFU.EX2 R30, R30 ;  /* 0x0000001e001e7308 */ /* 0x000ea20000000800 */
[----:B------:R-:W-:Y:S01]  /*fa40*/  MOV R180, R76 ;  /* 0x0000004c00b47202 */ /* 0x000fe20000000f00 */
[----:B------:R-:W-:Y:S03]  /*fa50*/  LDSM.16.MT88.4 R44, [R207+0xa800] ;  /* 0x00a80000cf2c783b */ /* 0x000fe60000004200 */
[----:B------:R-:W-:Y:S01]  /*fa60*/  LOP3.LUT R130, R0, R2, RZ, 0xc0, !PT ;  /* 0x0000000200827212 */ /* 0x000fe200078ec0ff */
[--C-:B------:R-:W-:Y:S01]  /*fa70*/  HSET2.LE.AND R0, R15, R94.reuse, PT ;  /* 0x0000005e0f007233 */ /* 0x100fe20003803000 */
[----:B------:R-:W-:Y:S01]  /*fa80*/  F2FP.PACK_AB R2, R189, R244 ;  /* 0x000000f4bd02723e */ /* 0x000fe200000000ff */
[----:B------:R-:W-:-:S03]  /*fa90*/  HSET2.LE.AND R3, R6, R94, PT ;  /* 0x0000005e06037233 */ /* 0x000fc60003803000 */
[----:B------:R-:W-:Y:S01]  /*faa0*/  LOP3.LUT R170, R0, R2, RZ, 0xc0, !PT ;  /* 0x0000000200aa7212 */ /* 0x000fe200078ec0ff */
[--C-:B------:R-:W-:Y:S01]  /*fab0*/  HSET2.LE.AND R0, R5, R94.reuse, PT ;  /* 0x0000005e05007233 */ /* 0x100fe20003803000 */
[----:B------:R-:W-:Y:S02]  /*fac0*/  F2FP.PACK_AB R2, R198, R196 ;  /* 0x000000c4c602723e */ /* 0x000fe400000000ff */
[----:B------:R-:W-:Y:S02]  /*fad0*/  F2FP.PACK_AB R4, R185, R184 ;  /* 0x000000b8b904723e */ /* 0x000fe400000000ff */
[----:B------:R-:W-:Y:S01]  /*fae0*/  LOP3.LUT R168, R0, R2, RZ, 0xc0, !PT ;  /* 0x0000000200a87212 */ /* 0x000fe200078ec0ff */
[--C-:B------:R-:W-:Y:S01]  /*faf0*/  HSET2.LE.AND R0, R23, R94.reuse, PT ;  /* 0x0000005e17007233 */ /* 0x100fe20003803000 */
[----:B------:R-:W-:Y:S01]  /*fb00*/  LOP3.LUT R169, R3, R4, RZ, 0xc0, !PT ;  /* 0x0000000403a97212 */ /* 0x000fe200078ec0ff */
[----:B------:R-:W-:Y:S01]  /*fb10*/  HSET2.LE.AND R3, R21, R94, PT ;  /* 0x0000005e15037233 */ /* 0x000fe20003803000 */
[----:B-1----:R-:W-:-:S02]  /*fb20*/  F2FP.PACK_AB R2, R29, R24 ;  /* 0x000000181d02723e */ /* 0x002fc400000000ff */
[----:B------:R-:W-:Y:S02]  /*fb30*/  F2FP.PACK_AB R4, R177, R178 ;  /* 0x000000b2b104723e */ /* 0x000fe400000000ff */
[----:B------:R-:W-:Y:S01]  /*fb40*/  LOP3.LUT R131, R0, R2, RZ, 0xc0, !PT ;  /* 0x0000000200837212 */ /* 0x000fe200078ec0ff */
[----:B------:R-:W-:Y:S01]  /*fb50*/  HSET2.LE.AND R0, R7, R94, PT ;  /* 0x0000005e07007233 */ /* 0x000fe20003803000 */
[----:B------:R-:W-:Y:S01]  /*fb60*/  LOP3.LUT R128, R3, R4, RZ, 0xc0, !PT ;  /* 0x0000000403807212 */ /* 0x000fe200078ec0ff */
[----:B------:R-:W-:Y:S04]  /*fb70*/  LDSM.16.MT88.4 R92, [R205+0xb800] ;  /* 0x00b80000cd5c783b */ /* 0x000fe80000004200 */
[----:B------:R-:W1:Y:S01]  /*fb80*/  LDSM.16.MT88.4 R4, [R209+0xb800] ;  /* 0x00b80000d104783b */ /* 0x000e620000004200 */
[----:B------:R-:W-:-:S02]  /*fb90*/  MOV R197, R77 ;  /* 0x0000004d00c57202 */ /* 0x000fc40000000f00 */
[----:B------:R-:W-:Y:S02]  /*fba0*/  MOV R183, R78 ;  /* 0x0000004e00b77202 */ /* 0x000fe40000000f00 */
[----:B------:R-:W-:Y:S02]  /*fbb0*/  MOV R182, R79 ;  /* 0x0000004f00b67202 */ /* 0x000fe40000000f00 */
[----:B------:R-:W-:Y:S01]  /*fbc0*/  MOV R187, R60 ;  /* 0x0000003c00bb7202 */ /* 0x000fe20000000f00 */
[----:B------:R-:W-:Y:S01]  /*fbd0*/  LDSM.16.MT88.4 R76, [R209+0xa800] ;  /* 0x00a80000d14c783b */ /* 0x000fe20000004200 */
[----:B------:R-:W-:Y:S02]  /*fbe0*/  MOV R199, R61 ;  /* 0x0000003d00c77202 */ /* 0x000fe40000000f00 */
[----:B------:R-:W-:Y:S02]  /*fbf0*/  MOV R195, R62 ;  /* 0x0000003e00c37202 */ /* 0x000fe40000000f00 */
[----:B------:R-:W-:-:S02]  /*fc00*/  MOV R192, R63 ;  /* 0x0000003f00c07202 */ /* 0x000fc40000000f00 */
[----:B------:R-:W3:Y:S01]  /*fc10*/  LDSM.16.MT88.4 R60, [R210+0xa800] ;  /* 0x00a80000d23c783b */ /* 0x000ee20000004200 */
[----:B--2---:R-:W-:Y:S01]  /*fc20*/  F2FP.PACK_AB R2, R30, R22 ;  /* 0x000000161e02723e */ /* 0x004fe200000000ff */
[----:B------:R-:W-:Y:S01]  /*fc30*/  FFMA.FTZ R8, R249, R27, R195 ;  /* 0x0000001bf9087223 */ /* 0x000fe200000100c3 */
[----:B------:R-:W-:Y:S02]  /*fc40*/  MOV R193, R37 ;  /* 0x0000002500c17202 */ /* 0x000fe40000000f00 */
[----:B------:R-:W-:Y:S01]  /*fc50*/  LOP3.LUT R129, R0, R2, RZ, 0xc0, !PT ;  /* 0x0000000200817212 */ /* 0x000fe200078ec0ff */
[----:B------:R-:W-:Y:S01]  /*fc60*/  FFMA.FTZ R0, R248, R28, R192 ;  /* 0x0000001cf8007223 */ /* 0x000fe200000100c0 */
[----:B------:R-:W-:Y:S01]  /*fc70*/  MOV R194, R36 ;  /* 0x0000002400c27202 */ /* 0x000fe20000000f00 */
[----:B------:R-:W-:Y:S02]  /*fc80*/  FFMA.FTZ R3, R251, R26, R199 ;  /* 0x0000001afb037223 */ /* 0x000fe400000100c7 */
[----:B------:R-:W-:-:S02]  /*fc90*/  FFMA.FTZ R2, R250, R25, R246 ;  /* 0x00000019fa027223 */ /* 0x000fc400000100f6 */
[----:B------:R-:W-:Y:S02]  /*fca0*/  FADD.FTZ R13, R187, R0 ;  /* 0x00000000bb0d7221 */ /* 0x000fe40000010000 */
[----:B------:R-:W-:Y:S02]  /*fcb0*/  FADD.FTZ R8, R193, R8 ;  /* 0x00000008c1087221 */ /* 0x000fe40000010000 */
[----:B------:R-:W-:Y:S01]  /*fcc0*/  FADD.FTZ R0, R247, R3 ;  /* 0x00000003f7007221 */ /* 0x000fe20000010000 */
[----:B------:R-:W-:Y:S01]  /*fcd0*/  MOV R181, R39 ;  /* 0x0000002700b57202 */ /* 0x000fe20000000f00 */
[----:B------:R-:W-:Y:S01]  /*fce0*/  FADD.FTZ R3, R194, R13 ;  /* 0x0000000dc2037221 */ /* 0x000fe20000010000 */
[----:B------:R-:W-:Y:S01]  /*fcf0*/  MOV R188, R38 ;  /* 0x0000002600bc7202 */ /* 0x000fe20000000f00 */
[----:B------:R-:W-:Y:S01]  /*fd00*/  FADD.FTZ R0, R183, R0 ;  /* 0x00000000b7007221 */ /* 0x000fe20000010000 */
[----:B-1----:R-:W-:Y:S01]  /*fd10*/  HMMA.16816.F32 R164, R168, R4, R164 ;  /* 0x00000004a8a4723c */ /* 0x002fe200000018a4 */
        /* <DEDUP_REMOVED lines=20> */
[----:B------:R-:W-:Y:S02]  /*fe60*/  FADD.FTZ R2, R176, R0 ;  /* 0x00000000b0027221 */ /* 0x000fe40000010000 */
[----:B------:R-:W-:-:S05]  /*fe70*/  FADD.FTZ R0, R24, R4 ;  /* 0x0000000418007221 */ /* 0x000fca0000010000 */
[----:B------:R-:W-:Y:S01]  /*fe80*/  HMMA.16816.F32 R36, R168, R44, R232 ;  /* 0x0000002ca824723c */ /* 0x000fe200000018e8 */
[----:B------:R-:W-:-:S07]  /*fe90*/  FADD.FTZ R251, R31, R2 ;  /* 0x000000021ffb7221 */ /* 0x000fce0000010000 */
[----:B------:R-:W-:Y:S01]  /*fea0*/  HMMA.16816.F32 R48, R168, R46, R48 ;  /* 0x0000002ea830723c */ /* 0x000fe20000001830 */
[----:B------:R-:W-:-:S07]  /*feb0*/  FADD.FTZ R248, R189, R5 ;  /* 0x00000005bdf87221 */ /* 0x000fce0000010000 */
[----:B---3--:R-:W-:Y:S01]  /*fec0*/  HMMA.16816.F32 R52, R168, R60, R52 ;  /* 0x0000003ca834723c */ /* 0x008fe20000001834 */
[----:B------:R-:W-:-:S07]  /*fed0*/  FADD.FTZ R249, R179, R3 ;  /* 0x00000003b3f97221 */ /* 0x000fce0000010000 */
[----:B------:R-:W-:Y:S01]  /*fee0*/  HMMA.16816.F32 R64, R168, R62, R64 ;  /* 0x0000003ea840723c */ /* 0x000fe20000001840 */
[----:B------:R-:W-:-:S07]  /*fef0*/  FADD.FTZ R250, R29, R0 ;  /* 0x000000001dfa7221 */ /* 0x000fce0000010000 */
        /* <DEDUP_REMOVED lines=73> */
[C---:B------:R-:W-:Y:S02]  /*10390*/  IADD3 R2, R0.reuse, 0x18, RZ ;  /* 0x0000001800027810 */ /* 0x040fe40007ffe0ff */
[C---:B------:R-:W-:Y:S01]  /*103a0*/  ISETP.GE.AND P4, PT, R0.reuse, R9, PT ;  /* 0x000000090000720c */ /* 0x040fe20003f86270 */
[----:B------:R-:W-:Y:S01]  /*103b0*/  @!PT LDS RZ, [RZ] ;  /* 0x00000000fffff984 */ /* 0x000fe20000000800 */
[----:B------:R-:W-:Y:S01]  /*103c0*/  @!PT LDS RZ, [RZ] ;  /* 0x00000000fffff984 */ /* 0x000fe20000000800 */
[----:B------:R-:W-:Y:S01]  /*103d0*/  @!PT LDS RZ, [RZ] ;  /* 0x00000000fffff984 */ /* 0x000fe20000000800 */
[----:B------:R3:W-:Y:S01]  /*103e0*/  @!P3 LDGSTS.E.BYPASS.LTC128B.128 [R219+0xa800], [R14.64] ;  /* 0x0a8000000edbbfae */ /* 0x0007e2000b901d5c */
[----:B------:R-:W-:Y:S01]  /*103f0*/  I2F R13, R2 ;  /* 0x00000002000d7306 */ /* 0x000fe20000201400 */
[----:B------:R-:W-:-:S02]  /*10400*/  ISETP.GE.AND P6, PT, R0, R10, PT ;  /* 0x0000000a0000720c */ /* 0x000fc40003fc6270 */
[----:B------:R-:W-:Y:S01]  /*10410*/  @P2 STS.128 [R219+0xb800], RZ ;  /* 0x00b800ffdb002388 */ /* 0x000fe20000000c00 */
[C---:B------:R-:W-:Y:S02]  /*10420*/  ISETP.GE.AND P1, PT, R0.reuse, R12, PT ;  /* 0x0000000c0000720c */ /* 0x040fe40003f26270 */
[----:B------:R-:W-:Y:S01]  /*10430*/  ISETP.GE.AND P0, PT, R0, R11, PT ;  /* 0x0000000b0000720c */ /* 0x000fe20003f06270 */
[----:B------:R-:W-:Y:S01]  /*10440*/  @!PT LDS RZ, [RZ] ;  /* 0x00000000fffff984 */ /* 0x000fe20000000800 */
[----:B------:R-:W-:Y:S01]  /*10450*/  @!PT LDS RZ, [RZ] ;  /* 0x00000000fffff984 */ /* 0x000fe20000000800 */
[----:B------:R-:W-:Y:S01]  /*10460*/  @!PT LDS RZ, [RZ] ;  /* 0x00000000fffff984 */ /* 0x000fe20000000800 */
[----:B------:R2:W-:Y:S04]  /*10470*/  @!P2 LDGSTS.E.BYPASS.LTC128B.128 [R219+0xb800], [R4.64+0x80] ;  /* 0x0b80008004dbafae */ /* 0x0005e8000b901d5c */
[----:B------:R-:W-:Y:S04]  /*10480*/  LDSM.16.M88.4 R24, [R204+0x8000] ;  /* 0x00800000cc18783b */ /* 0x000fe80000000200 */
[----:B-1----:R-:W1:Y:S04]  /*10490*/  LDSM.16.M88.4 R16, [R206+0x2000] ;  /* 0x00200000ce10783b */ /* 0x002e680000000200 */
[----:B------:R-:W4:Y:S04]  /*104a0*/  LDSM.16.M88.4 R32, [R204+0x8800] ;  /* 0x00880000cc20783b */ /* 0x000f280000000200 */
[----:B------:R-:W-:Y:S01]  /*104b0*/  LDSM.16.M88.4 R28, [R215] ;  /* 0x00000000d71c783b */ /* 0x000fe20000000200 */
[----:B---3--:R-:W-:Y:S03]  /*104c0*/  I2F R14, R3 ;  /* 0x00000003000e7306 */ /* 0x008fe60000201400 */
[----:B------:R-:W-:Y:S04]  /*104d0*/  LDSM.16.M88.4 R132, [R218] ;  /* 0x00000000da84783b */ /* 0x000fe80000000200 */
[----:B------:R-:W-:Y:S04]  /*104e0*/  LDSM.16.M88.4 R20, [R206] ;  /* 0x00000000ce14783b */ /* 0x000fe80000000200 */
[----:B--2---:R-:W2:Y:S04]  /*104f0*/  LDSM.16.M88.4 R4, [R208+0x2000] ;  /* 0x00200000d004783b */ /* 0x004ea80000000200 */
[----:B------:R-:W0:Y:S01]  /*10500*/  LDGDEPBAR ;  /* 0x00000000000079af */ /* 0x000e220000000000 */
[C---:B-1----:R-:W-:Y:S08]  /*10510*/  HMMA.16816.F32 R180, R16.reuse, R24, RZ ;  /* 0x0000001810b4723c */ /* 0x042ff000000018ff */
[C---:B----4-:R-:W-:Y:S08]  /*10520*/  HMMA.16816.F32 R172, R16.reuse, R32, RZ ;  /* 0x0000002010ac723c */ /* 0x050ff000000018ff */
[C---:B------:R-:W-:Y:S08]  /*10530*/  HMMA.16816.F32 R176, R16.reuse, R26, RZ ;  /* 0x0000001a10b0723c */ /* 0x040ff000000018ff */
[----:B------:R-:W-:Y:S01]  /*10540*/  HMMA.16816.F32 R136, R16, R34, RZ ;  /* 0x000000221088723c */ /* 0x000fe200000018ff */
[----:B------:R-:W1:Y:S07]  /*10550*/  LDSM.16.M88.4 R16, [R208] ;  /* 0x00000000d010783b */ /* 0x000e6e0000000200 */
[C---:B--2---:R-:W-:Y:S08]  /*10560*/  HMMA.16816.F32 R220, R4.reuse, R28, R180 ;  /* 0x0000001c04dc723c */ /* 0x044ff000000018b4 */
[C---:B------:R-:W-:Y:S01]  /*10570*/  HMMA.16816.F32 R192, R4.reuse, R132, R172 ;  /* 0x0000008404c0723c */ /* 0x040fe200000018ac */
[----:B------:R-:W-:Y:S07]  /*10580*/  LDSM.16.M88.4 R172, [R213+0x8000] ;  /* 0x00800000d5ac783b */ /* 0x000fee0000000200 */
[C---:B------:R-:W-:Y:S08]  /*10590*/  HMMA.16816.F32 R200, R4.reuse, R30, R176 ;  /* 0x0000001e04c8723c */ /* 0x040ff000000018b0 */
[----:B------:R-:W-:Y:S01]  /*105a0*/  HMMA.16816.F32 R184, R4, R134, R136 ;  /* 0x0000008604b8723c */ /* 0x000fe20000001888 */
[----:B------:R-:W2:Y:S04]  /*105b0*/  LDSM.16.M88.4 R4, [R214+0x2000] ;  /* 0x00200000d604783b */ /* 0x000ea80000000200 */
[----:B------:R-:W3:Y:S03]  /*105c0*/  LDSM.16.M88.4 R136, [R213+0x8800] ;  /* 0x00880000d588783b */ /* 0x000ee60000000200 */
[C---:B------:R-:W-:Y:S08]  /*105d0*/  HMMA.16816.F32 R180, R20.reuse, R24, RZ ;  /* 0x0000001814b4723c */ /* 0x040ff000000018ff */
[C---:B------:R-:W-:Y:S08]  /*105e0*/  HMMA.16816.F32 R176, R20.reuse, R26, RZ ;  /* 0x0000001a14b0723c */ /* 0x040ff000000018ff */
[C---:B------:R-:W-:Y:S08]  /*105f0*/  HMMA.16816.F32 R24, R20.reuse, R32, RZ ;  /* 0x000000201418723c */ /* 0x040ff000000018ff */
[----:B------:R-:W-:Y:S01]  /*10600*/  HMMA.16816.F32 R32, R20, R34, RZ ;  /* 0x000000221420723c */ /* 0x000fe200000018ff */
[----:B------:R-:W4:Y:S07]  /*10610*/  LDSM.16.M88.4 R20, [R214] ;  /* 0x00000000d614783b */ /* 0x000f2e0000000200 */
[C---:B-1----:R-:W-:Y:S08]  /*10620*/  HMMA.16816.F32 R196, R16.reuse, R28, R180 ;  /* 0x0000001c10c4723c */ /* 0x042ff000000018b4 */
[C---:B------:R-:W-:Y:S01]  /*10630*/  HMMA.16816.F32 R188, R16.reuse, R132, R24 ;  /* 0x0000008410bc723c */ /* 0x040fe20000001818 */
[----:B------:R-:W-:Y:S07]  /*10640*/  LDSM.16.M88.4 R24, [R211] ;  /* 0x00000000d318783b */ /* 0x000fee0000000200 */
[----:B------:R-:W-:Y:S08]  /*10650*/  HMMA.16816.F32 R132, R16, R134, R32 ;  /* 0x000000861084723c */ /* 0x000ff00000001820 */
[C---:B--2---:R-:W-:Y:S08]  /*10660*/  HMMA.16816.F32 R32, R4.reuse, R172, R220 ;  /* 0x000000ac0420723c */ /* 0x044ff000000018dc */
[C---:B---3--:R-:W-:Y:S08]  /*10670*/  HMMA.16816.F32 R192, R4.reuse, R136, R192 ;  /* 0x0000008804c0723c */ /* 0x048ff000000018c0 */
[C---:B------:R-:W-:Y:S08]  /*10680*/  HMMA.16816.F32 R180, R4.reuse, R174, R200 ;  /* 0x000000ae04b4723c */ /* 0x040ff000000018c8 */
[----:B------:R-:W-:Y:S01]  /*10690*/  HMMA.16816.F32 R184, R4, R138, R184 ;  /* 0x0000008a04b8723c */ /* 0x000fe200000018b8 */
[----:B------:R-:W1:Y:S07]  /*106a0*/  LDSM.16.M88.4 R4, [R212+0x2000] ;  /* 0x00200000d404783b */ /* 0x000e6e0000000200 */
[----:B------:R-:W-:Y:S01]  /*106b0*/  HMMA.16816.F32 R176, R16, R30, R176 ;  /* 0x0000001e10b0723c */ /* 0x000fe200000018b0 */
[----:B------:R-:W2:Y:S04]  /*106c0*/  LDSM.16.M88.4 R28, [R211+0x800] ;  /* 0x00080000d31c783b */ /* 0x000ea80000000200 */
[----:B------:R-:W3:Y:S03]  /*106d0*/  LDSM.16.M88.4 R16, [R212] ;  /* 0x00000000d410783b */ /* 0x000ee60000000200 */
[C---:B----4-:R-:W-:Y:S08]  /*106e0*/  HMMA.16816.F32 R220, R20.reuse, R172, R196 ;  /* 0x000000ac14dc723c */ /* 0x050ff000000018c4 */
[C---:B------:R-:W-:Y:S08]  /*106f0*/  HMMA.16816.F32 R188, R20.reuse, R136, R188 ;  /* 0x0000008814bc723c */ /* 0x040ff000000018bc */
[C---:B------:R-:W-:Y:S08]  /*10700*/  HMMA.16816.F32 R196, R20.reuse, R174, R176 ;  /* 0x000000ae14c4723c */ /* 0x040ff000000018b0 */
[----:B------:R-:W-:Y:S01]  /*10710*/  HMMA.16816.F32 R176, R20, R138, R132 ;  /* 0x0000008a14b0723c */ /* 0x000fe20000001884 */
[----:B------:R-:W-:Y:S04]  /*10720*/  LDSM.16.M88.4 R132, [R204+0x9000] ;  /* 0x00900000cc84783b */ /* 0x000fe80000000200 */
[----:B------:R-:W-:Y:S03]  /*10730*/  LDSM.16.M88.4 R136, [R204+0x9800] ;  /* 0x00980000cc88783b */ /* 0x000fe60000000200 */
[C---:B-1----:R-:W-:Y:S01]  /*10740*/  HMMA.16816.F32 R172, R4.reuse, R24, R32 ;  /* 0x0000001804ac723c */ /* 0x042fe20000001820 */
[----:B------:R-:W1:Y:S07]  /*10750*/  LDSM.16.M88.4 R20, [R206+0x4000] ;  /* 0x00400000ce14783b */ /* 0x000e6e0000000200 */
[C---:B------:R-:W-:Y:S08]  /*10760*/  HMMA.16816.F32 R32, R4.reuse, R26, R180 ;  /* 0x0000001a0420723c */ /* 0x040ff000000018b4 */
[C---:B--2---:R-:W-:Y:S08]  /*10770*/  HMMA.16816.F32 R192, R4.reuse, R28, R192 ;  /* 0x0000001c04c0723c */ /* 0x044ff000000018c0 */
[----:B------:R-:W-:Y:S01]  /*10780*/  HMMA.16816.F32 R184, R4, R30, R184 ;  /* 0x0000001e04b8723c */ /* 0x000fe200000018b8 */
[----:B------:R-:W2:Y:S07]  /*10790*/  LDSM.16.M88.4 R4, [R206+0x6000] ;  /* 0x00600000ce04783b */ /* 0x000eae0000000200 */
[C---:B---3--:R-:W-:Y:S08]  /*107a0*/  HMMA.16816.F32 R200, R16.reuse, R28, R188 ;  /* 0x0000001c10c8723c */ /* 0x048ff000000018bc */
[C---:B------:R-:W-:Y:S08]  /*107b0*/  HMMA.16816.F32 R220, R16.reuse, R24, R220 ;  /* 0x0000001810dc723c */ /* 0x040ff000000018dc */
[C---:B------:R-:W-:Y:S08]  /*107c0*/  HMMA.16816.F32 R196, R16.reuse, R26, R196 ;  /* 0x0000001a10c4723c */ /* 0x040ff000000018c4 */
[----:B------:R-:W-:Y:S01]  /*107d0*/  HMMA.16816.F32 R188, R16, R30, R176 ;  /* 0x0000001e10bc723c */ /* 0x000fe200000018b0 */
[----:B------:R-:W-:Y:S04]  /*107e0*/  LDSM.16.M88.4 R28, [R217] ;  /* 0x00000000d91c783b */ /* 0x000fe80000000200 */
[----:B------:R-:W-:Y:S03]  /*107f0*/  LDSM.16.M88.4 R16, [R208+0x4000] ;  /* 0x00400000d010783b */ /* 0x000fe60000000200 */
[-C--:B-1----:R-:W-:Y:S08]  /*10800*/  HMMA.16816.F32 R220, R20, R132.reuse, R220 ;  /* 0x0000008414dc723c */ /* 0x082ff000000018dc */
[C---:B--2---:R-:W-:Y:S08]  /*10810*/  HMMA.16816.F32 R180, R4.reuse, R132, R172 ;  /* 0x0000008404b4723c */ /* 0x044ff000000018ac */
[C---:B------:R-:W-:Y:S01]  /*10820*/  HMMA.16816.F32 R176, R4.reuse, R134, R32 ;  /* 0x0000008604b0723c */ /* 0x040fe20000001820 */
[----:B------:R-:W1:Y:S07]  /*10830*/  LDSM.16.M88.4 R32, [R216] ;  /* 0x00000000d820783b */ /* 0x000e6e0000000200 */
[C---:B------:R-:W-:Y:S08]  /*10840*/  HMMA.16816.F32 R172, R4.reuse, R136, R192 ;  /* 0x0000008804ac723c */ /* 0x040ff000000018c0 */
[----:B------:R-:W-:Y:S01]  /*10850*/  HMMA.16816.F32 R24, R4, R138, R184 ;  /* 0x0000008a0418723c */ /* 0x000fe200000018b8 */
[----:B------:R-:W2:Y:S07]  /*10860*/  LDSM.16.M88.4 R4, [R208+0x6000] ;  /* 0x00600000d004783b */ /* 0x000eae0000000200 */
[C---:B------:R-:W-:Y:S01]  /*10870*/  HMMA.16816.F32 R224, R20.reuse, R134, R196 ;  /* 0x0000008614e0723c */ /* 0x040fe200000018c4 */
[----:B------:R-:W-:Y:S07]  /*10880*/  LDSM.16.M88.4 R132, [R213+0x9800] ;  /* 0x00980000d584783b */ /* 0x000fee0000000200 */
[C---:B------:R-:W-:Y:S08]  /*10890*/  HMMA.16816.F32 R200, R20.reuse, R136, R200 ;  /* 0x0000008814c8723c */ /* 0x040ff000000018c8 */
[----:B------:R-:W-:Y:S01]  /*108a0*/  HMMA.16816.F32 R192, R20, R138, R188 ;  /* 0x0000008a14c0723c */ /* 0x000fe200000018bc */
[----:B------:R-:W-:Y:S11]  /*108b0*/  LDSM.16.M88.4 R20, [R214+0x4000] ;  /* 0x00400000d614783b */ /* 0x000ff60000000200 */
[----:B------:R-:W-:Y:S04]  /*108c0*/  @!UPT UIADD3 URZ, URZ, URZ, URZ ;  /* 0x0000003f3f3ff290 */ /* 0x000fe8000fffe03f */
[----:B-1----:R-:W-:Y:S08]  /*108d0*/  HMMA.16816.F32 R188, R16, R32, R200 ;  /* 0x0000002010bc723c */ /* 0x002ff000000018c8 */
[C---:B--2---:R-:W-:Y:S01]  /*108e0*/  HMMA.16816.F32 R136, R4.reuse, R34, R24 ;  /* 0x000000220488723c */ /* 0x044fe20000001818 */
[----:B------:R-:W1:Y:S07]  /*108f0*/  LDSM.16.M88.4 R24, [R213+0x9000] ;  /* 0x00900000d518783b */ /* 0x000e6e0000000200 */
[C---:B------:R-:W-:Y:S08]  /*10900*/  HMMA.16816.F32 R184, R4.reuse, R30, R176 ;  /* 0x0000001e04b8723c */ /* 0x040ff000000018b0 */
[C---:B------:R-:W-:Y:S08]  /*10910*/  HMMA.16816.F32 R196, R4.reuse, R28, R180 ;  /* 0x0000001c04c4723c */ /* 0x040ff000000018b4 */
[----:B------:R-:W-:Y:S01]  /*10920*/  HMMA.16816.F32 R176, R4, R32, R172 ;  /* 0x0000002004b0723c */ /* 0x000fe200000018ac */
[----:B------:R-:W2:Y:S07]  /*10930*/  LDSM.16.M88.4 R4, [R214+0x6000] ;  /* 0x00600000d604783b */ /* 0x000eae0000000200 */
[C---:B------:R-:W-:Y:S08]  /*10940*/  HMMA.16816.F32 R172, R16.reuse, R28, R220 ;  /* 0x0000001c10ac723c */ /* 0x040ff000000018dc */
[C---:B------:R-:W-:Y:S01]  /*10950*/  HMMA.16816.F32 R180, R16.reuse, R30, R224 ;  /* 0x0000001e10b4723c */ /* 0x040fe200000018e0 */
[----:B------:R-:W-:Y:S07]  /*10960*/  LDSM.16.M88.4 R28, [R211+0x1000] ;  /* 0x00100000d31c783b */ /* 0x000fee0000000200 */
[----:B------:R-:W-:Y:S01]  /*10970*/  HMMA.16816.F32 R192, R16, R34, R192 ;  /* 0x0000002210c0723c */ /* 0x000fe200000018c0 */
[----:B------:R-:W3:Y:S04]  /*10980*/  LDSM.16.M88.4 R16, [R212+0x4000] ;  /* 0x00400000d410783b */ /* 0x000ee80000000200 */
[----:B------:R-:W4:Y:S03]  /*10990*/  LDSM.16.M88.4 R32, [R211+0x1800] ;  /* 0x00180000d320783b */ /* 0x000f260000000200 */
[-C--:B-1----:R-:W-:Y:S08]  /*109a0*/  HMMA.16816.F32 R172, R20, R24.reuse, R172 ;  /* 0x0000001814ac723c */ /* 0x082ff000000018ac */
[C---:B--2---:R-:W-:Y:S08]  /*109b0*/  HMMA.16816.F32 R196, R4.reuse, R24, R196 ;  /* 0x0000001804c4723c */ /* 0x044ff000000018c4 */
[C---:B------:R-:W-:Y:S08]  /*109c0*/  HMMA.16816.F32 R200, R4.reuse, R26, R184 ;  /* 0x0000001a04c8723c */ /* 0x040ff000000018b8 */
[C---:B------:R-:W-:Y:S08]  /*109d0*/  HMMA.16816.F32 R220, R4.reuse, R132, R176 ;  /* 0x0000008404dc723c */ /* 0x040ff000000018b0 */
[----:B------:R-:W-:Y:S08]  /*109e0*/  HMMA.16816.F32 R224, R4, R134, R136 ;  /* 0x0000008604e0723c */ /* 0x000ff00000001888 */
[----:B------:R-:W-:Y:S01]  /*109f0*/  HMMA.16816.F32 R4, R20, R26, R180 ;  /* 0x0000001a1404723c */ /* 0x000fe200000018b4 */
[----:B------:R-:W1:Y:S01]  /*10a00*/  LDSM.16.M88.4 R24, [R212+0x6000] ;  /* 0x00600000d418783b */ /* 0x000e620000000200 */
[----:B------:R-:W-:-:S06]  /*10a10*/  DEPBAR.LE SB0, 0x0 ;  /* 0x000080000000791a */ /* 0x000fcc0000000000 */
[C---:B------:R-:W-:Y:S08]  /*10a20*/  HMMA.16816.F32 R136, R20.reuse, R132, R188 ;  /* 0x000000841488723c */ /* 0x040ff000000018bc */
[----:B------:R-:W-:Y:S01]  /*10a30*/  HMMA.16816.F32 R132, R20, R134, R192 ;  /* 0x000000861484723c */ /* 0x000fe200000018c0 */
[----:B------:R-:W2:Y:S07]  /*10a40*/  I2F R21, R0 ;  /* 0x0000000000157306 */ /* 0x000eae0000201400 */
[C---:B---3--:R-:W-:Y:S08]  /*10a50*/  HMMA.16816.F32 R180, R16.reuse, R28, R172 ;  /* 0x0000001c10b4723c */ /* 0x048ff000000018ac */
[C---:B------:R-:W-:Y:S07]  /*10a60*/  HMMA.16816.F32 R176, R16.reuse, R30, R4 ;  /* 0x0000001e10b0723c */ /* 0x040fee0000001804 */
[C---:B------:R-:W-:Y:S01]  /*10a70*/  IADD3 R7, R0.reuse, 0x1, RZ ;  /* 0x0000000100077810 */ /* 0x040fe20007ffe0ff */
[----:B----4-:R-:W-:Y:S01]  /*10a80*/  HMMA.16816.F32 R172, R16, R32, R136 ;  /* 0x0000002010ac723c */ /* 0x010fe20000001888 */
[----:B------:R-:W-:-:S02]  /*10a90*/  IADD3 R6, R0, 0x8, RZ ;  /* 0x0000000800067810 */ /* 0x000fc40007ffe0ff */
[----:B------:R-:W3:Y:S01]  /*10aa0*/  I2F R20, R7 ;  /* 0x0000000700147306 */ /* 0x000ee20000201400 */
[C---:B------:R-:W-:Y:S02]  /*10ab0*/  IADD3 R5, R0.reuse, 0x9, RZ ;  /* 0x0000000900057810 */ /* 0x040fe40007ffe0ff */
[C---:B------:R-:W-:Y:S02]  /*10ac0*/  IADD3 R4, R0.reuse, 0x10, RZ ;  /* 0x0000001000047810 */ /* 0x040fe40007ffe0ff */
[----:B------:R-:W-:Y:S01]  /*10ad0*/  HMMA.16816.F32 R132, R16, R34, R132 ;  /* 0x000000221084723c */ /* 0x000fe20000001884 */
[----:B--2---:R-:W-:Y:S01]  /*10ae0*/  FFMA.FTZ R8, R21, UR4, R180 ;  /* 0x0000000415087c23 */ /* 0x004fe200080100b4 */
[----:B------:R-:W-:Y:S01]  /*10af0*/  ISETP.GE.AND P5, PT, R7, R9, PT ;  /* 0x000000090700720c */ /* 0x000fe20003fa6270 */
[----:B------:R-:W2:Y:S01]  /*10b00*/  I2F R17, R6 ;  /* 0x0000000600117306 */ /* 0x000ea20000201400 */
[----:B------:R-:W-:Y:S02]  /*10b10*/  IADD3 R0, R0, 0x19, RZ ;  /* 0x0000001900007810 */ /* 0x000fe40007ffe0ff */
[----:B------:R-:W-:-:S02]  /*10b20*/  FSEL R22, R8, -INF , !P4 ;  /* 0xff80000008167808 */ /* 0x000fc40006000000 */
[----:B------:R-:W-:Y:S01]  /*10b30*/  ISETP.GE.AND P4, PT, R6, R9, PT ;  /* 0x000000090600720c */ /* 0x000fe20003f86270 */
[----:B-1----:R-:W-:Y:S02]  /*10b40*/  HMMA.16816.F32 R188, R24, R30, R200 ;  /* 0x0000001e18bc723c */ /* 0x002fe400000018c8 */
[----:B------:R-:W1:Y:S01]  /*10b50*/  I2F R16, R5 ;  /* 0x0000000500107306 */ /* 0x000e620000201400 */
[----:B---3--:R-:W-:-:S05]  /*10b60*/  FFMA.FTZ R18, R20, UR4, R181 ;  /* 0x0000000414127c23 */ /* 0x008fca00080100b5 */
[----:B------:R-:W-:Y:S01]  /*10b70*/  FSEL R137, R18, -INF , !P5 ;  /* 0xff80000012897808 */ /* 0x000fe20006800000 */
[C---:B------:R-:W-:Y:S01]  /*10b80*/  HMMA.16816.F32 R184, R24.reuse, R28, R196 ;  /* 0x0000001c18b8723c */ /* 0x040fe200000018c4 */
[----:B------:R-:W3:Y:S01]  /*10b90*/  I2F R15, R4 ;  /* 0x00000004000f7306 */ /* 0x000ee20000201400 */
[----:B--2---:R-:W-:Y:S01]  /*10ba0*/  FFMA.FTZ R8, R17, UR4, R176 ;  /* 0x0000000411087c23 */ /* 0x004fe200080100b0 */
[----:B------:R-:W-:Y:S01]  /*10bb0*/  BAR.SYNC.DEFER_BLOCKING 0x0 ;  /* 0x0000000000007b1d */ /* 0x000fe20000010000 */
[-C--:B------:R-:W-:Y:S01]  /*10bc0*/  ISETP.GE.AND P5, PT, R5, R9.reuse, PT ;  /* 0x000000090500720c */ /* 0x080fe20003fa6270 */
[----:B------:R-:W-:Y:S02]  /*10bd0*/  FFMA.FTZ R23, R17, UR4, R178 ;  /* 0x0000000411177c23 */ /* 0x000fe400080100b2 */
[----:B------:R-:W-:Y:S01]  /*10be0*/  FSEL R138, R8, -INF , !P4 ;  /* 0xff800000088a7808 */ /* 0x000fe20006000000 */
[----:B------:R-:W-:Y:S01]  /*10bf0*/  FFMA.FTZ R8, R14, UR4, R173 ;  /* 0x000000040e087c23 */ /* 0x000fe200080100ad */
[-C--:B------:R-:W-:Y:S01]  /*10c00*/  ISETP.GE.AND P4, PT, R4, R9.reuse, PT ;  /* 0x000000090400720c */ /* 0x080fe20003f86270 */
[C---:B-1----:R-:W-:Y:S01]  /*10c10*/  FFMA.FTZ R19, R16.reuse, UR4, R177 ;  /* 0x0000000410137c23 */ /* 0x042fe200080100b1 */
[C---:B------:R-:W-:Y:S04]  /*10c20*/  HMMA.16816.F32 R28, R24.reuse, R32, R220 ;  /* 0x00000020181c723c */ /* 0x040fe800000018dc */
[----:B------:R-:W-:Y:S01]  /*10c30*/  FSEL R139, R19, -INF , !P5 ;  /* 0xff800000138b7808 */ /* 0x000fe20006800000 */
[----:B------:R-:W-:Y:S01]  /*10c40*/  FFMA.FTZ R19, R16, UR4, R179 ;  /* 0x0000000410137c23 */ /* 0x000fe200080100b3 */
[-C--:B------:R-:W-:Y:S01]  /*10c50*/  ISETP.GE.AND P5, PT, R3, R9.reuse, PT ;  /* 0x000000090300720c */ /* 0x080fe20003fa6270 */
[----:B---3--:R-:W-:Y:S01]  /*10c60*/  FFMA.FTZ R18, R15, UR4, R172 ;  /* 0x000000040f127c23 */ /* 0x008fe200080100ac */
[----:B------:R-:W-:Y:S02]  /*10c70*/  HMMA.16816.F32 R24, R24, R34, R224 ;  /* 0x000000221818723c */ /* 0x000fe400000018e0 */
[----:B------:R-:W-:Y:S01]  /*10c80*/  FSEL R199, R8, -INF , !P5 ;  /* 0xff80000008c77808 */ /* 0x000fe20006800000 */
[----:B------:R-:W-:Y:S01]  /*10c90*/  FFMA.FTZ R8, R20, UR4, R183 ;  /* 0x0000000414087c23 */ /* 0x000fe200080100b7 */
[----:B------:R-:W-:Y:S01]  /*10ca0*/  FSEL R200, R18, -INF , !P4 ;  /* 0xff80000012c87808 */ /* 0x000fe20006000000 */
[----:B------:R-:W-:Y:S01]  /*10cb0*/  FFMA.FTZ R18, R13, UR4, R132 ;  /* 0x000000040d127c23 */ /* 0x000fe20008010084 */
[----:B------:R-:W-:-:S02]  /*10cc0*/  ISETP.GE.AND P4, PT, R2, R9, PT ;  /* 0x000000090200720c */ /* 0x000fc40003f86270 */
[----:B------:R-:W-:Y:S01]  /*10cd0*/  ISETP.GE.AND P5, PT, R0, R9, PT ;  /* 0x000000090000720c */ /* 0x000fe20003fa6270 */
[----:B------:R-:W-:Y:S01]  /*10ce0*/  FFMA.FTZ R9, R21, UR4, R182 ;  /* 0x0000000415097c23 */ /* 0x000fe200080100b6 */
[----:B------:R-:W-:Y:S01]  /*10cf0*/  FSEL R197, R18, -INF , !P4 ;  /* 0xff80000012c57808 */ /* 0x000fe20006000000 */
[----:B------:R-:W-:Y:S01]  /*10d00*/  FFMA.FTZ R18, R15, UR4, R174 ;  /* 0x000000040f127c23 */ /* 0x000fe200080100ae */
[-C--:B------:R-:W-:Y:S02]  /*10d10*/  ISETP.GE.AND P4, PT, R7, R10.reuse, PT ;  /* 0x0000000a0700720c */ /* 0x080fe40003f86270 */
[----:B------:R-:W-:Y:S01]  /*10d20*/  FSEL R132, R9, -INF , !P6 ;  /* 0xff80000009847808 */ /* 0x000fe20007000000 */
[----:B------:R-:W-:Y:S01]  /*10d30*/  FFMA.FTZ R9, R14, UR4, R175 ;  /* 0x000000040e097c23 */ /* 0x000fe200080100af */
[----:B------:R-:W-:Y:S02]  /*10d40*/  FSEL R172, R8, -INF , !P4 ;  /* 0xff80000008ac7808 */ /* 0x000fe40006000000 */
[----:B------:R-:W1:Y:S01]  /*10d50*/  I2F R8, R0 ;  /* 0x0000000000087306 */ /* 0x000e620000201400 */
[----:B------:R-:W-:-:S02]  /*10d60*/  ISETP.GE.AND P6, PT, R6, R10, PT ;  /* 0x0000000a0600720c */ /* 0x000fc40003fc6270 */
[-C--:B------:R-:W-:Y:S02]  /*10d70*/  ISETP.GE.AND P4, PT, R5, R10.reuse, PT ;  /* 0x0000000a0500720c */ /* 0x080fe40003f86270 */
[----:B------:R-:W-:Y:S02]  /*10d80*/  FSEL R23, R23, -INF , !P6 ;  /* 0xff80000017177808 */ /* 0x000fe40007000000 */
[----:B------:R-:W-:Y:S02]  /*10d90*/  FSEL R173, R19, -INF , !P4 ;  /* 0xff80000013ad7808 */ /* 0x000fe40006000000 */
[-C--:B------:R-:W-:Y:S02]  /*10da0*/  ISETP.GE.AND P6, PT, R4, R10.reuse, PT ;  /* 0x0000000a0400720c */ /* 0x080fe40003fc6270 */
[----:B------:R-:W-:Y:S02]  /*10db0*/  ISETP.GE.AND P4, PT, R3, R10, PT ;  /* 0x0000000a0300720c */ /* 0x000fe40003f86270 */
[----:B------:R-:W-:-:S02]  /*10dc0*/  FSEL R198, R18, -INF , !P6 ;  /* 0xff80000012c67808 */ /* 0x000fc40007000000 */
[----:B------:R-:W-:Y:S01]  /*10dd0*/  FSEL R202, R9, -INF , !P4 ;  /* 0xff80000009ca7808 */ /* 0x000fe20006000000 */
[----:B------:R-:W-:Y:S01]  /*10de0*/  FFMA.FTZ R9, R13, UR4, R134 ;  /* 0x000000040d097c23 */ /* 0x000fe20008010086 */
[-C--:B------:R-:W-:Y:S02]  /*10df0*/  ISETP.GE.AND P6, PT, R2, R10.reuse, PT ;  /* 0x0000000a0200720c */ /* 0x080fe40003fc6270 */
[----:B------:R-:W-:Y:S01]  /*10e00*/  ISETP.GE.AND P4, PT, R0, R10, PT ;  /* 0x0000000a0000720c */ /* 0x000fe20003f86270 */
[----:B-1----:R-:W-:Y:S01]  /*10e10*/  FFMA.FTZ R10, R8, UR4, R133 ;  /* 0x00000004080a7c23 */ /* 0x002fe20008010085 */
[----:B------:R-:W-:Y:S01]  /*10e20*/  FSEL R201, R9, -INF , !P6 ;  /* 0xff80000009c97808 */ /* 0x000fe20007000000 */
[----:B------:R-:W-:Y:S01]  /*10e30*/  FFMA.FTZ R9, R21, UR4, R184 ;  /* 0x0000000415097c23 */ /* 0x000fe200080100b8 */
[C---:B------:R-:W-:Y:S02]  /*10e40*/  ISETP.GE.AND P6, PT, R7.reuse, R12, PT ;  /* 0x0000000c0700720c */ /* 0x040fe40003fc6270 */
[----:B------:R-:W-:Y:S01]  /*10e50*/  FSEL R196, R10, -INF , !P5 ;  /* 0xff8000000ac47808 */ /* 0x000fe20006800000 */
[----:B------:R-:W-:Y:S01]  /*10e60*/  FFMA.FTZ R10, R8, UR4, R135 ;  /* 0x00000004080a7c23 */ /* 0x000fe20008010087 */
[----:B------:R-:W-:Y:S01]  /*10e70*/  ISETP.GE.AND P5, PT, R7, R11, PT ;  /* 0x0000000b0700720c */ /* 0x000fe20003fa6270 */
[----:B------:R-:W-:Y:S01]  /*10e80*/  FFMA.FTZ R7, R21, UR4, R186 ;  /* 0x0000000415077c23 */ /* 0x000fe200080100ba */
[----:B------:R-:W-:Y:S01]  /*10e90*/  FSEL R19, R9, -INF , !P1 ;  /* 0xff80000009137808 */ /* 0x000fe20004800000 */
[----:B------:R-:W-:Y:S01]  /*10ea0*/  FFMA.FTZ R9, R20, UR4, R185 ;  /* 0x0000000414097c23 */ /* 0x000fe200080100b9 */
[----:B------:R-:W-:-:S02]  /*10eb0*/  FSEL R186, R10, -INF , !P4 ;  /* 0xff8000000aba7808 */ /* 0x000fc40006000000 */
[CC--:B------:R-:W-:Y:S02]  /*10ec0*/  ISETP.GE.AND P4, PT, R6.reuse, R12.reuse, PT ;  /* 0x0000000c0600720c */ /* 0x0c0fe40003f86270 */
[-C--:B------:R-:W-:Y:S01]  /*10ed0*/  ISETP.GE.AND P1, PT, R6, R11.reuse, PT ;  /* 0x0000000b0600720c */ /* 0x080fe20003f26270 */
[----:B------:R-:W-:Y:S01]  /*10ee0*/  FFMA.FTZ R6, R20, UR4, R187 ;  /* 0x0000000414067c23 */ /* 0x000fe200080100bb */
[----:B------:R-:W-:Y:S01]  /*10ef0*/  FSEL R33, R7, -INF , !P0 ;  /* 0xff80000007217808 */ /* 0x000fe20004000000 */
[----:B------:R-:W-:Y:S01]  /*10f00*/  FFMA.FTZ R7, R17, UR4, R188 ;  /* 0x0000000411077c23 */ /* 0x000fe200080100bc */
[----:B------:R-:W-:Y:S02]  /*10f10*/  FSEL R20, R9, -INF , !P6 ;  /* 0xff80000009147808 */ /* 0x000fe40007000000 */
[C---:B------:R-:W-:Y:S02]  /*10f20*/  ISETP.GE.AND P0, PT, R5.reuse, R12, PT ;  /* 0x0000000c0500720c */ /* 0x040fe40003f06270 */
[----:B------:R-:W-:Y:S01]  /*10f30*/  ISETP.GE.AND P6, PT, R5, R11, PT ;  /* 0x0000000b0500720c */ /* 0x000fe20003fc6270 */
[----:B------:R-:W-:Y:S01]  /*10f40*/  FFMA.FTZ R5, R17, UR4, R190 ;  /* 0x0000000411057c23 */ /* 0x000fe200080100be */
[----:B------:R-:W-:Y:S01]  /*10f50*/  FSEL R133, R6, -INF , !P5 ;  /* 0xff80000006857808 */ /* 0x000fe20006800000 */
[----:B------:R-:W-:Y:S01]  /*10f60*/  FFMA.FTZ R6, R16, UR4, R189 ;  /* 0x0000000410067c23 */ /* 0x000fe200080100bd */
[----:B------:R-:W-:-:S02]  /*10f70*/  FSEL R32, R7, -INF , !P4 ;  /* 0xff80000007207808 */ /* 0x000fc40006000000 */
[----:B------:R-:W-:Y:S01]  /*10f80*/  FSEL R34, R5, -INF , !P1 ;  /* 0xff80000005227808 */ /* 0x000fe20004800000 */
[----:B------:R-:W-:Y:S01]  /*10f90*/  FFMA.FTZ R5, R15, UR4, R28 ;  /* 0x000000040f057c23 */ /* 0x000fe2000801001c */
[----:B------:R-:W-:Y:S02]  /*10fa0*/  FSEL R21, R6, -INF , !P0 ;  /* 0xff80000006157808 */ /* 0x000fe40004000000 */
[CC--:B------:R-:W-:Y:S02]  /*10fb0*/  ISETP.GE.AND P1, PT, R3.reuse, R12.reuse, PT ;  /* 0x0000000c0300720c */ /* 0x0c0fe40003f26270 */
[-C--:B------:R-:W-:Y:S01]  /*10fc0*/  ISETP.GE.AND P0, PT, R3, R11.reuse, PT ;  /* 0x0000000b0300720c */ /* 0x080fe20003f06270 */
[----:B------:R-:W-:Y:S01]  /*10fd0*/  FFMA.FTZ R3, R15, UR4, R30 ;  /* 0x000000040f037c23 */ /* 0x000fe2000801001e */
        /* <DEDUP_REMOVED lines=9> */
[----:B------:R-:W-:Y:S02]  /*11070*/  PLOP3.LUT P0, PT, PT, PT, UP0, 0x80, 0x0 ;  /* 0x000000000000781c */ /* 0x000fe40003f0f008 */
[----:B------:R-:W-:Y:S02]  /*11080*/  FSEL R220, R4, -INF , !P1 ;  /* 0xff80000004dc7808 */ /* 0x000fe40004800000 */
[-C--:B------:R-:W-:Y:S02]  /*11090*/  ISETP.GE.AND P6, PT, R2, R12.reuse, PT ;  /* 0x0000000c0200720c */ /* 0x080fe40003fc6270 */
[----:B------:R-:W-:-:S02]  /*110a0*/  ISETP.GE.AND P5, PT, R0, R12, PT ;  /* 0x0000000c0000720c */ /* 0x000fc40003fa6270 */
[-C--:B------:R-:W-:Y:S01]  /*110b0*/  ISETP.GE.AND P4, PT, R2, R11.reuse, PT ;  /* 0x0000000b0200720c */ /* 0x080fe20003f86270 */
[C---:B------:R-:W-:Y:S01]  /*110c0*/  FFMA.FTZ R2, R13.reuse, UR4, R24 ;  /* 0x000000040d027c23 */ /* 0x040fe20008010018 */
[----:B------:R-:W-:Y:S01]  /*110d0*/  ISETP.GE.AND P1, PT, R0, R11, PT ;  /* 0x0000000b0000720c */ /* 0x000fe20003f26270 */
[----:B------:R-:W-:Y:S02]  /*110e0*/  FFMA.FTZ R0, R8, UR4, R25 ;  /* 0x0000000408007c23 */ /* 0x000fe40008010019 */
[----:B------:R-:W-:Y:S01]  /*110f0*/  FFMA.FTZ R13, R13, UR4, R26 ;  /* 0x000000040d0d7c23 */ /* 0x000fe2000801001a */
[----:B------:R-:W-:Y:S01]  /*11100*/  FSEL R203, R2, -INF , !P6 ;  /* 0xff80000002cb7808 */ /* 0x000fe20007000000 */
[----:B------:R-:W-:Y:S01]  /*11110*/  FFMA.FTZ R8, R8, UR4, R27 ;  /* 0x0000000408087c23 */ /* 0x000fe2000801001b */
[----:B------:R-:W-:Y:S02]  /*11120*/  FSEL R187, R0, -INF , !P5 ;  /* 0xff80000000bb7808 */ /* 0x000fe40006800000 */
[----:B------:R-:W-:-:S02]  /*11130*/  FSEL R222, R13, -INF , !P4 ;  /* 0xff8000000dde7808 */ /* 0x000fc40006000000 */
        /* <DEDUP_REMOVED lines=48> */
.L_x_1021:
[----:B------:R-:W-:Y:S05]  /*11440*/  BSYNC B0 ;  /* 0x0000000000007941 */ /* 0x000fea0003800000 */
.L_x_1020:
[----:B------:R-:W0:Y:S02]  /*11450*/  LDGDEPBAR ;  /* 0x00000000000079af */ /* 0x000e240000000000 */
.L_x_1019:
[----:B------:R-:W2:Y:S04]  /*11460*/  LDL.LU.64 R24, [R1+0x20] ;  /* 0x0000200001187983 */ /* 0x000ea80000300a00 */
[----:B------:R-:W3:Y:S04]  /*11470*/  LDL.LU.64 R26, [R1+0x38] ;  /* 0x00003800011a7983 */ /* 0x000ee80000300a00 */
[----:B-1----:R-:W4:Y:S04]  /*11480*/  LDL R5, [R1+0x48] ;  /* 0x0000480001057983 */ /* 0x002f280000100800 */
[----:B------:R-:W5:Y:S04]  /*11490*/  LDL R8, [R1+0x4c] ;  /* 0x00004c0001087983 */ /* 0x000f680000100800 */
[----:B------:R-:W2:Y:S04]  /*114a0*/  LDL R6, [R1+0x2c] ;  /* 0x00002c0001067983 */ /* 0x000ea80000100800 */
[----:B------:R-:W3:Y:S01]  /*114b0*/  LDL R7, [R1+0x28] ;  /* 0x0000280001077983 */ /* 0x000ee20000100800 */
        /* <DEDUP_REMOVED lines=17> */
[----:B------:R-:W1:Y:S01]  /*115d0*/  SHFL.BFLY PT, R135, R0, 0x2, 0x1f ;  /* 0x0c401f0000877f89 */ /* 0x000e6200000e0000 */
[----:B------:R-:W-:-:S04]  /*115e0*/  FMNMX.FTZ R3, R228, R19, !PT ;  /* 0x00000013e4037209 */ /* 0x000fc80007810000 */
[----:B------:R-:W-:Y:S02]  /*115f0*/  FMNMX.FTZ R3, R20, R3, !PT ;  /* 0x0000000314037209 */ /* 0x000fe40007810000 */
[----:B-1----:R-:W-:Y:S02]  /*11600*/  FMNMX.FTZ R136, R136, R2, !PT ;  /* 0x0000000288887209 */ /* 0x002fe40007810000 */
        /* <DEDUP_REMOVED lines=15> */
[----:B------:R-:W-:-:S03]  /*11700*/  FMNMX.FTZ R13, R221, R0, !PT ;  /* 0x00000000dd0d7209 */ /* 0x000fc60007810000 */
[----:B------:R-:W1:Y:S02]  /*11710*/  SHFL.BFLY PT, R134, R12, 0x2, 0x1f ;  /* 0x0c401f000c867f89 */ /* 0x000e6400000e0000 */
[----:B-1----:R-:W-:Y:S02]  /*11720*/  FMNMX.FTZ R136, R136, R4, !PT ;  /* 0x0000000488887209 */ /* 0x002fe40007810000 */
[----:B------:R-:W-:Y:S01]  /*11730*/  MOV R3, UR31 ;  /* 0x0000001f00037c02 */ /* 0x000fe20008000f00 */
[----:B------:R-:W1:Y:S04]  /*11740*/  SHFL.BFLY PT, R18, R13, 0x2, 0x1f ;  /* 0x0c401f000d127f89 */ /* 0x000e6800000e0000 */
[----:B------:R-:W1:Y:S01]  /*11750*/  SHFL.BFLY PT, R15, R135, 0x1, 0x1f ;  /* 0x0c201f00870f7f89 */ /* 0x000e6200000e0000 */
[C---:B------:R-:W-:Y:S01]  /*11760*/  FMUL.FTZ R0, R136.reuse, c[0x0][0x23c] ;  /* 0x00008f0088007a20 */ /* 0x040fe20000410000 */
[----:B------:R-:W-:-:S04]  /*11770*/  FSETP.NEU.FTZ.AND P3, PT, R136, -INF , PT ;  /* 0xff8000008800780b */ /* 0x000fc80003f7d000 */
[----:B------:R-:W-:Y:S02]  /*11780*/  FSEL R0, R0, RZ, P3 ;  /* 0x000000ff00007208 */ /* 0x000fe40001800000 */
[----:B------:R-:W-:Y:S02]  /*11790*/  FMNMX.FTZ R134, R134, R12, !PT ;  /* 0x0000000c86867209 */ /* 0x000fe40007810000 */
[----:B-1----:R-:W-:-:S05]  /*117a0*/  FMNMX.FTZ R13, R18, R13, !PT ;  /* 0x0000000d120d7209 */ /* 0x002fca0007810000 */
[----:B------:R-:W-:Y:S01]  /*117b0*/  SHFL.BFLY PT, R18, R13, 0x1, 0x1f ;  /* 0x0c201f000d127f89 */ /* 0x000fe200000e0000 */
[----:B------:R-:W-:-:S04]  /*117c0*/  FMNMX.FTZ R135, R135, R15, !PT ;  /* 0x0000000f87877209 */ /* 0x000fc80007810000 */
[C---:B------:R-:W-:Y:S01]  /*117d0*/  FSETP.NEU.FTZ.AND P2, PT, R135.reuse, -INF , PT ;  /* 0xff8000008700780b */ /* 0x040fe20003f5d000 */
[----:B------:R-:W-:-:S05]  /*117e0*/  FMUL.FTZ R12, R135, c[0x0][0x23c] ;  /* 0x00008f00870c7a20 */ /* 0x000fca0000410000 */
[----:B------:R-:W-:Y:S01]  /*117f0*/  FSEL R12, R12, RZ, P2 ;  /* 0x000000ff0c0c7208 */ /* 0x000fe20001000000 */
[----:B------:R-:W1:Y:S08]  /*11800*/  LDC.U8 R183, c[0x0][0x2d8] ;  /* 0x0000b600ffb77b82 */ /* 0x000e700000000000 */
[----:B------:R-:W1:Y:S02]  /*11810*/  LDC.U8 R182, c[0x0][0x2d8] ;  /* 0x0000b600ffb67b82 */ /* 0x000e640000000000 */
[----:B-1----:R-:W-:Y:S01]  /*11820*/  PRMT R182, R182, 0x7054, R183 ;  /* 0x00007054b6b67816 */ /* 0x002fe200000000b7 */
[----:B----4-:R-:W-:-:S04]  /*11830*/  IMAD.WIDE.U32 R4, R5, -0x2daee0ad, RZ ;  /* 0xd2511f5305047825 */ /* 0x010fc800078e00ff */
[----:B-----5:R-:W-:Y:S01]  /*11840*/  IMAD.WIDE.U32 R10, R8, -0x326172a9, RZ ;  /* 0xcd9e8d57080a7825 */ /* 0x020fe200078e00ff */
[----:B------:R-:W-:-:S04]  /*11850*/  LOP3.LUT R2, R5, UR32, R3, 0x96, !PT ;  /* 0x0000002005027c12 */ /* 0x000fc8000f8e9603 */
[----:B--2---:R-:W-:Y:S01]  /*11860*/  LOP3.LUT R6, R11, R6, RZ, 0x3c, !PT ;  /* 0x000000060b067212 */ /* 0x004fe200078e3cff */
[----:B------:R-:W-:-:S04]  /*11870*/  IMAD.WIDE.U32 R2, R2, -0x326172a9, RZ ;  /* 0xcd9e8d5702027825 */ /* 0x000fc800078e00ff */
[----:B---3--:R-:W-:Y:S01]  /*11880*/  IMAD R8, R7, -0x326172a9, RZ ;  /* 0xcd9e8d5707087824 */ /* 0x008fe200078e02ff */
[----:B------:R-:W-:Y:S01]  /*11890*/  LOP3.LUT R16, R25, UR14, R2, 0x96, !PT ;  /* 0x0000000e19107c12 */ /* 0x000fe2000f8e9602 */
[----:B------:R-:W-:-:S03]  /*118a0*/  IMAD.WIDE.U32 R6, R6, -0x2daee0ad, RZ ;  /* 0xd2511f5306067825 */ /* 0x000fc600078e00ff */
[----:B------:R-:W-:Y:S01]  /*118b0*/  LOP3.LUT R5, R3, UR16, R8, 0x96, !PT ;  /* 0x0000001003057c12 */ /* 0x000fe2000f8e9608 */
[----:B------:R-:W-:Y:S01]  /*118c0*/  IMAD.WIDE.U32 R16, R16, -0x2daee0ad, RZ ;  /* 0xd2511f5310107825 */ /* 0x000fe200078e00ff */
[----:B------:R-:W-:-:S03]  /*118d0*/  LOP3.LUT R9, R7, UR15, R4, 0x96, !PT ;  /* 0x0000000f07097c12 */ /* 0x000fc6000f8e9604 */
[----:B------:R-:W-:Y:S01]  /*118e0*/  IMAD.WIDE.U32 R4, R5, -0x2daee0ad, RZ ;  /* 0xd2511f5305047825 */ /* 0x000fe200078e00ff */
[----:B------:R-:W-:-:S03]  /*118f0*/  LOP3.LUT R10, R3, UR16, R10, 0x96, !PT ;  /* 0x00000010030a7c12 */ /* 0x000fc6000f8e960a */
[----:B------:R-:W-:Y:S01]  /*11900*/  FFMA.FTZ R8, R22, c[0x0][0x23c], -R0 ;  /* 0x00008f0016087a23 */ /* 0x000fe20000010800 */
[----:B------:R-:W-:Y:S02]  /*11910*/  LOP3.LUT R14, R17, UR11, R4, 0x96, !PT ;  /* 0x0000000b110e7c12 */ /* 0x000fe4000f8e9604 */
[----:B------:R-:W1:Y:S01]  /*11920*/  SHFL.BFLY PT, R17, R134, 0x1, 0x1f ;  /* 0x0c201f0086117f89 */ /* 0x000e6200000e0000 */
[----:B------:R2:W-:Y:S01]  /*11930*/  MUFU.EX2 R175, R8 ;  /* 0x0000000800af7308 */ /* 0x0005e20000000800 */
[----:B------:R-:W-:Y:S01]  /*11940*/  IMAD.WIDE.U32 R10, R10, -0x2daee0ad, RZ ;  /* 0xd2511f530a0a7825 */ /* 0x000fe200078e00ff */
[----:B------:R-:W-:-:S03]  /*11950*/  LOP3.LUT R5, R5, UR13, R26, 0x96, !PT ;  /* 0x0000000d05057c12 */ /* 0x000fc6000f8e961a */
[--C-:B------:R-:W-:Y:S02]  /*11960*/  FFMA.FTZ R4, R138, c[0x0][0x23c], -R0.reuse ;  /* 0x00008f008a047a23 */ /* 0x100fe40000010800 */
[----:B------:R-:W-:Y:S01]  /*11970*/  FFMA.FTZ R3, R137, c[0x0][0x23c], -R0 ;  /* 0x00008f0089037a23 */ /* 0x000fe20000010800 */
[----:B------:R-:W-:Y:S01]  /*11980*/  LOP3.LUT R6, R11, UR13, R6, 0x96, !PT ;  /* 0x0000000d0b067c12 */ /* 0x000fe2000f8e9606 */
[----:B------:R3:W-:Y:S01]  /*11990*/  MUFU.EX2 R181, R4 ;  /* 0x0000000400b57308 */ /* 0x0007e20000000800 */
[----:B--2---:R-:W-:-:S07]  /*119a0*/  IMAD.WIDE.U32 R8, R9, -0x326172a9, RZ ;  /* 0xcd9e8d5709087825 */ /* 0x004fce00078e00ff */
[----:B------:R2:W-:Y:S01]  /*119b0*/  MUFU.EX2 R188, R3 ;  /* 0x0000000300bc7308 */ /* 0x0005e20000000800 */
[----:B------:R-:W-:Y:S01]  /*119c0*/  LOP3.LUT R7, R9, UR14, R2, 0x96, !PT ;  /* 0x0000000e09077c12 */ /* 0x000fe2000f8e9602 */
[----:B------:R-:W-:-:S04]  /*119d0*/  IMAD.WIDE.U32 R14, R14, -0x326172a9, RZ ;  /* 0xcd9e8d570e0e7825 */ /* 0x000fc800078e00ff */
[----:B---3--:R-:W-:-:S04]  /*119e0*/  FFMA.FTZ R4, R139, c[0x0][0x23c], -R0 ;  /* 0x00008f008b047a23 */ /* 0x008fc80000010800 */
[----:B------:R3:W-:Y:S01]  /*119f0*/  MUFU.EX2 R180, R4 ;  /* 0x0000000400b47308 */ /* 0x0007e20000000800 */
[----:B--2---:R-:W-:-:S05]  /*11a00*/  IMAD.WIDE.U32 R2, R5, -0x326172a9, RZ ;  /* 0xcd9e8d5705027825 */ /* 0x004fca00078e00ff */
[----:B------:R-:W-:Y:S02]  /*11a10*/  LOP3.LUT R3, R3, UR12, R24, 0x96, !PT ;  /* 0x0000000c03037c12 */ /* 0x000fe4000f8e9618 */
[----:B------:R-:W-:Y:S01]  /*11a20*/  LOP3.LUT R9, R15, UR10, R2, 0x96, !PT ;  /* 0x0000000a0f097c12 */ /* 0x000fe2000f8e9602 */
[----:B---3--:R-:W-:-:S04]  /*11a30*/  IMAD.WIDE.U32 R4, R6, -0x326172a9, RZ ;  /* 0xcd9e8d5706047825 */ /* 0x008fc800078e00ff */
[----:B------:R-:W-:Y:S01]  /*11a40*/  IMAD.WIDE.U32 R6, R7, -0x2daee0ad, RZ ;  /* 0xd2511f5307067825 */ /* 0x000fe200078e00ff */
[----:B------:R-:W-:-:S03]  /*11a50*/  LOP3.LUT R8, R5, UR12, R8, 0x96, !PT ;  /* 0x0000000c05087c12 */ /* 0x000fc6000f8e9608 */
[----:B------:R-:W-:Y:S01]  /*11a60*/  IMAD.WIDE.U32 R2, R3, -0x2daee0ad, RZ ;  /* 0xd2511f5303027825 */ /* 0x000fe200078e00ff */
[----:B------:R-:W-:-:S03]  /*11a70*/  LOP3.LUT R10, R7, UR11, R10, 0x96, !PT ;  /* 0x0000000b070a7c12 */ /* 0x000fc6000f8e960a */
[----:B------:R-:W-:Y:S01]  /*11a80*/  IMAD.WIDE.U32 R138, R9, -0x2daee0ad, RZ ;  /* 0xd2511f53098a7825 */ /* 0x000fe200078e00ff */
[----:B-1----:R-:W-:-:S03]  /*11a90*/  FMNMX.FTZ R134, R134, R17, !PT ;  /* 0x0000001186867209 */ /* 0x002fc60007810000 */
[----:B------:R-:W-:Y:S02]  /*11aa0*/  FFMA.FTZ R11, R132, c[0x0][0x23c], -R12 ;  /* 0x00008f00840b7a23 */ /* 0x000fe4000001080c */
[----:B------:R-:W-:Y:S01]  /*11ab0*/  IMAD.WIDE.U32 R8, R8, -0x2daee0ad, RZ ;  /* 0xd2511f5308087825 */ /* 0x000fe200078e00ff */
[----:B------:R-:W-:-:S03]  /*11ac0*/  LOP3.LUT R7, R3, UR9, R16, 0x96, !PT ;  /* 0x0000000903077c12 */ /* 0x000fc6000f8e9610 */
[----:B------:R-:W-:Y:S01]  /*11ad0*/  IMAD.WIDE.U32 R184, R10, -0x326172a9, RZ ;  /* 0xcd9e8d570ab87825 */ /* 0x000fe200078e00ff */
[----:B------:R-:W-:Y:S01]  /*11ae0*/  LOP3.LUT R10, R139, UR5, R2, 0x96, !PT ;  /* 0x000000058b0a7c12 */ /* 0x000fe2000f8e9602 */
[----:B------:R1:W-:Y:S02]  /*11af0*/  MUFU.EX2 R35, R11 ;  /* 0x0000000b00237308 */ /* 0x0003e40000000800 */
[--C-:B------:R-:W-:Y:S01]  /*11b00*/  FFMA.FTZ R5, R172, c[0x0][0x23c], -R12.reuse ;  /* 0x00008f00ac057a23 */ /* 0x100fe2000001080c */
[----:B------:R-:W-:Y:S01]  /*11b10*/  FMNMX.FTZ R2, R13, R18, !PT ;  /* 0x000000120d027209 */ /* 0x000fe20007810000 */
[----:B------:R-:W-:Y:S01]  /*11b20*/  FFMA.FTZ R3, R23, c[0x0][0x23c], -R12 ;  /* 0x00008f0017037a23 */ /* 0x000fe2000001080c */
[C---:B------:R-:W-:Y:S01]  /*11b30*/  FSETP.NEU.FTZ.AND P1, PT, R134.reuse, -INF , PT ;  /* 0xff8000008600780b */ /* 0x040fe20003f3d000 */
[----:B------:R-:W-:Y:S02]  /*11b40*/  FMUL.FTZ R13, R134, c[0x0][0x23c] ;  /* 0x00008f00860d7a20 */ /* 0x000fe40000410000 */
[----:B------:R2:W-:Y:S01]  /*11b50*/  MUFU.EX2 R174, R5 ;  /* 0x0000000500ae7308 */ /* 0x0005e20000000800 */
[----:B-1----:R-:W-:Y:S01]  /*11b60*/  LOP3.LUT R11, R9, UR9, R6, 0x96, !PT ;  /* 0x00000009090b7c12 */ /* 0x002fe2000f8e9606 */
[----:B------:R-:W-:Y:S01]  /*11b70*/  IMAD.WIDE.U32 R6, R7, -0x326172a9, RZ ;  /* 0xcd9e8d5707067825 */ /* 0x000fe200078e00ff */
[----:B------:R-:W-:-:S05]  /*11b80*/  LOP3.LUT R9, R185, UR10, R4, 0x96, !PT ;  /* 0x0000000ab9097c12 */ /* 0x000fca000f8e9604 */
[----:B------:R1:W-:Y:S01]  /*11b90*/  MUFU.EX2 R189, R3 ;  /* 0x0000000300bd7308 */ /* 0x0003e20000000800 */
[----:B------:R-:W-:Y:S01]  /*11ba0*/  FSEL R13, R13, RZ, P1 ;  /* 0x000000ff0d0d7208 */ /* 0x000fe20000800000 */
[----:B--2---:R-:W-:Y:S01]  /*11bb0*/  IMAD.WIDE.U32 R4, R10, -0x326172a9, RZ ;  /* 0xcd9e8d570a047825 */ /* 0x004fe200078e00ff */
[----:B------:R-:W-:-:S03]  /*11bc0*/  LOP3.LUT R132, R7, UR8, R14, 0x96, !PT ;  /* 0x0000000807847c12 */ /* 0x000fc6000f8e960e */
[----:B------:R-:W-:Y:S01]  /*11bd0*/  IMAD.WIDE.U32 R178, R9, -0x2daee0ad, RZ ;  /* 0xd2511f5309b27825 */ /* 0x000fe200078e00ff */
[----:B------:R-:W-:-:S03]  /*11be0*/  SHF.R.U32.HI R7, RZ, 0x10, R4 ;  /* 0x00000010ff077819 */ /* 0x000fc60000011604 */
[----:B-1----:R-:W-:Y:S01]  /*11bf0*/  FFMA.FTZ R3, R173, c[0x0][0x23c], -R12 ;  /* 0x00008f00ad037a23 */ /* 0x002fe2000001080c */
[----:B------:R-:W-:Y:S02]  /*11c00*/  LOP3.LUT R6, R5, UR17, R6, 0x96, !PT ;  /* 0x0000001105067c12 */ /* 0x000fe4000f8e9606 */
[----:B------:R-:W-:Y:S01]  /*11c10*/  LOP3.LUT R10, R4, 0xff, RZ, 0xc0, !PT ;  /* 0x000000ff040a7812 */ /* 0x000fe200078ec0ff */
[----:B------:R1:W2:Y:S01]  /*11c20*/  MUFU.EX2 R22, R3 ;  /* 0x0000000300167308 */ /* 0x0002a20000000800 */
[----:B------:R-:W-:Y:S02]  /*11c30*/  SHF.R.U32.HI R9, RZ, 0x18, R4 ;  /* 0x00000018ff097819 */ /* 0x000fe40000011604 */
[----:B------:R-:W-:Y:S01]  /*11c40*/  LOP3.LUT R7, R7, 0xff, RZ, 0xc0, !PT ;  /* 0x000000ff07077812 */ /* 0x000fe200078ec0ff */
[----:B------:R-:W-:Y:S02]  /*11c50*/  FMUL.FTZ R14, R2, c[0x0][0x23c] ;  /* 0x00008f00020e7a20 */ /* 0x000fe40000410000 */
[----:B------:R-:W-:Y:S01]  /*11c60*/  IMAD.WIDE.U32 R176, R11, -0x326172a9, RZ ;  /* 0xcd9e8d570bb07825 */ /* 0x000fe200078e00ff */
[----:B-1----:R-:W-:-:S03]  /*11c70*/  LOP3.LUT R3, R4, 0xffff, RZ, 0xc0, !PT ;  /* 0x0000ffff04037812 */ /* 0x002fc600078ec0ff */
[----:B------:R-:W-:Y:S01]  /*11c80*/  FFMA.FTZ R5, R19, c[0x0][0x23c], -R13 ;  /* 0x00008f0013057a23 */ /* 0x000fe2000001080d */
[----:B------:R-:W-:Y:S02]  /*11c90*/  LOP3.LUT R4, R179, UR5, R8, 0x96, !PT ;  /* 0x00000005b3047c12 */ /* 0x000fe4000f8e9608 */
[----:B------:R-:W-:Y:S01]  /*11ca0*/  PRMT R19, R7, 0x5410, R9 ;  /* 0x0000541007137816 */ /* 0x000fe20000000009 */
[----:B------:R1:W-:Y:S01]  /*11cb0*/  MUFU.EX2 R190, R5 ;  /* 0x0000000500be7308 */ /* 0x0003e20000000800 */
[----:B------:R-:W-:Y:S01]  /*11cc0*/  SHF.R.U32.HI R8, RZ, 0x8, R3 ;  /* 0x00000008ff087819 */ /* 0x000fe20000011603 */
[----:B------:R-:W-:Y:S01]  /*11cd0*/  FFMA.FTZ R3, R20, c[0x0][0x23c], -R13 ;  /* 0x00008f0014037a23 */ /* 0x000fe2000001080d */
[----:B------:R-:W-:Y:S02]  /*11ce0*/  FSEL R7, R135, RZ, P2 ;  /* 0x000000ff87077208 */ /* 0x000fe40001000000 */
[----:B------:R-:W-:-:S03]  /*11cf0*/  FSETP.NEU.FTZ.AND P2, PT, R2, -INF , PT ;  /* 0xff8000000200780b */ /* 0x000fc60003f5d000 */
[----:B------:R3:W-:Y:S01]  /*11d00*/  MUFU.EX2 R137, R3 ;  /* 0x0000000300897308 */ /* 0x0007e20000000800 */
[----:B------:R-:W-:Y:S01]  /*11d10*/  FSEL R14, R14, RZ, P2 ;  /* 0x000000ff0e0e7208 */ /* 0x000fe20001000000 */
[----:B-1----:R-:W-:-:S05]  /*11d20*/  IMAD.WIDE.U32 R4, R4, -0x326172a9, RZ ;  /* 0xcd9e8d5704047825 */ /* 0x002fca00078e00ff */
[C---:B------:R-:W-:Y:S02]  /*11d30*/  LOP3.LUT R11, R4.reuse, 0xffff, RZ, 0xc0, !PT ;  /* 0x0000ffff040b7812 */ /* 0x040fe400078ec0ff */
[----:B------:R-:W-:Y:S02]  /*11d40*/  LOP3.LUT R15, R4, 0xff, RZ, 0xc0, !PT ;  /* 0x000000ff040f7812 */ /* 0x000fe400078ec0ff */
[--C-:B------:R-:W-:Y:S02]  /*11d50*/  SHF.R.U32.HI R17, RZ, 0x10, R4.reuse ;  /* 0x00000010ff117819 */ /* 0x100fe40000011604 */
[----:B------:R-:W-:Y:S01]  /*11d60*/  SHF.R.U32.HI R18, RZ, 0x18, R4 ;  /* 0x00000018ff127819 */ /* 0x000fe20000011604 */
[--C-:B------:R-:W-:Y:S01]  /*11d70*/  FFMA.FTZ R4, R21, c[0x0][0x23c], -R13.reuse ;  /* 0x00008f0015047a23 */ /* 0x100fe2000001080d */
[----:B---3--:R-:W-:Y:S01]  /*11d80*/  LOP3.LUT R3, R5, UR17, R176, 0x96, !PT ;  /* 0x0000001105037c12 */ /* 0x008fe2000f8e96b0 */
[----:B------:R-:W-:Y:S02]  /*11d90*/  FFMA.FTZ R5, R32, c[0x0][0x23c], -R13 ;  /* 0x00008f0020057a23 */ /* 0x000fe4000001080d */
[----:B------:R1:W3:Y:S01]  /*11da0*/  MUFU.EX2 R27, R4 ;  /* 0x00000004001b7308 */ /* 0x0002e20000000800 */
[----:B------:R-:W-:Y:S01]  /*11db0*/  PRMT R23, R10, 0x5410, R8 ;  /* 0x000054100a177816 */ /* 0x000fe20000000008 */
[----:B------:R-:W-:Y:S01]  /*11dc0*/  FADD.FTZ R25, R230, -R7 ;  /* 0x80000007e6197221 */ /* 0x000fe20000010000 */
[----:B------:R-:W-:-:S05]  /*11dd0*/  LOP3.LUT R7, R6, 0xffff, RZ, 0xc0, !PT ;  /* 0x0000ffff06077812 */ /* 0x000fca00078ec0ff */
[----:B------:R4:W5:Y:S01]  /*11de0*/  MUFU.EX2 R26, R5 ;  /* 0x00000005001a7308 */ /* 0x0009620000000800 */
[----:B------:R-:W-:Y:S02]  /*11df0*/  LOP3.LUT R10, R6, 0xff, RZ, 0xc0, !PT ;  /* 0x000000ff060a7812 */ /* 0x000fe400078ec0ff */
[----:B------:R-:W-:Y:S01]  /*11e00*/  SHF.R.U32.HI R9, RZ, 0x18, R6 ;  /* 0x00000018ff097819 */ /* 0x000fe20000011606 */
[----:B-1----:R-:W-:Y:S01]  /*11e10*/  FFMA.FTZ R4, R33, c[0x0][0x23c], -R14 ;  /* 0x00008f0021047a23 */ /* 0x002fe2000001080e */
[----:B------:R-:W-:-:S03]  /*11e20*/  FSEL R8, R136, RZ, P3 ;  /* 0x000000ff88087208 */ /* 0x000fc60001800000 */
[----:B------:R1:W-:Y:S01]  /*11e30*/  MUFU.EX2 R227, R4 ;  /* 0x0000000400e37308 */ /* 0x0003e20000000800 */
[----:B----4-:R-:W-:-:S04]  /*11e40*/  SHF.R.U32.HI R5, RZ, 0x10, R6 ;  /* 0x00000010ff057819 */ /* 0x010fc80000011606 */
[----:B------:R-:W-:Y:S01]  /*11e50*/  LOP3.LUT R6, R5, 0xff, RZ, 0xc0, !PT ;  /* 0x000000ff05067812 */ /* 0x000fe200078ec0ff */
[----:B------:R-:W-:Y:S01]  /*11e60*/  FFMA.FTZ R5, R133, c[0x0][0x23c], -R14 ;  /* 0x00008f0085057a23 */ /* 0x000fe2000001080e */
[----:B--2---:R-:W-:Y:S02]  /*11e70*/  MOV R133, R22 ;  /* 0x0000001600857202 */ /* 0x004fe40000000f00 */
[----:B-1----:R-:W-:Y:S01]  /*11e80*/  SHF.R.U32.HI R4, RZ, 0x8, R11 ;  /* 0x00000008ff047819 */ /* 0x002fe2000001160b */
[----:B------:R-:W-:-:S03]  /*11e90*/  FADD.FTZ R20, R231, -R8 ;  /* 0x80000008e7147221 */ /* 0x000fc60000010000 */
[----:B------:R-:W-:Y:S02]  /*11ea0*/  PRMT R22, R15, 0x5410, R4 ;  /* 0x000054100f167816 */ /* 0x000fe40000000004 */
[C---:B------:R-:W-:Y:S02]  /*11eb0*/  LOP3.LUT R4, R3.reuse, 0xffff, RZ, 0xc0, !PT ;  /* 0x0000ffff03047812 */ /* 0x040fe400078ec0ff */
[----:B------:R-:W-:Y:S02]  /*11ec0*/  FSEL R8, R134, RZ, P1 ;  /* 0x000000ff86087208 */ /* 0x000fe40000800000 */
[----:B------:R-:W-:Y:S02]  /*11ed0*/  SHF.R.U32.HI R7, RZ, 0x8, R7 ;  /* 0x00000008ff077819 */ /* 0x000fe40000011607 */
[----:B------:R-:W-:Y:S02]  /*11ee0*/  PRMT R16, R6, 0x5410, R9 ;  /* 0x0000541006107816 */ /* 0x000fe40000000009 */
[----:B------:R-:W-:-:S02]  /*11ef0*/  LOP3.LUT R9, R3, 0xff, RZ, 0xc0, !PT ;  /* 0x000000ff03097812 */ /* 0x000fc400078ec0ff */
[----:B------:R-:W-:Y:S02]  /*11f00*/  SHF.R.U32.HI R4, RZ, 0x8, R4 ;  /* 0x00000008ff047819 */ /* 0x000fe40000011604 */
[----:B------:R-:W-:Y:S01]  /*11f10*/  SHF.R.U32.HI R6, RZ, 0x10, R3 ;  /* 0x00000010ff067819 */ /* 0x000fe20000011603 */
[----:B------:R-:W-:Y:S01]  /*11f20*/  FADD.FTZ R24, R228, -R8 ;  /* 0x80000008e4187221 */ /* 0x000fe20000010000 */
[----:B------:R-:W-:Y:S01]  /*11f30*/  PRMT R11, R10, 0x5410, R7 ;  /* 0x000054100a0b7816 */ /* 0x000fe20000000007 */
[----:B------:R1:W-:Y:S01]  /*11f40*/  MUFU.EX2 R226, R5 ;  /* 0x0000000500e27308 */ /* 0x0003e20000000800 */
[----:B------:R-:W-:Y:S02]  /*11f50*/  FSEL R7, R2, RZ, P2 ;  /* 0x000000ff02077208 */ /* 0x000fe40001000000 */
[----:B------:R-:W-:Y:S02]  /*11f60*/  SHF.R.U32.HI R8, RZ, 0x18, R3 ;  /* 0x00000018ff087819 */ /* 0x000fe40000011603 */
[----:B------:R-:W-:Y:S01]  /*11f70*/  PRMT R9, R9, 0x5410, R4 ;  /* 0x0000541009097816 */ /* 0x000fe20000000004 */
[--C-:B------:R-:W-:Y:S01]  /*11f80*/  FFMA.FTZ R4, R28, c[0x0][0x23c], -R14.reuse ;  /* 0x00008f001c047a23 */ /* 0x100fe2000001080e */
[----:B------:R-:W-:Y:S01]  /*11f90*/  LOP3.LUT R3, R6, 0xff, RZ, 0xc0, !PT ;  /* 0x000000ff06037812 */ /* 0x000fe200078ec0ff */
[--C-:B------:R-:W-:Y:S01]  /*11fa0*/  HSET2.LE.AND R6, R23, R182.reuse, PT ;  /* 0x000000b617067233 */ /* 0x100fe20003803000 */
[----:B------:R-:W-:Y:S01]  /*11fb0*/  FFMA.FTZ R10, R34, c[0x0][0x23c], -R14 ;  /* 0x00008f00220a7a23 */ /* 0x000fe2000001080e */
[----:B------:R2:W-:Y:S01]  /*11fc0*/  MUFU.EX2 R179, R4 ;  /* 0x0000000400b37308 */ /* 0x0005e20000000800 */
[----:B------:R-:W-:Y:S01]  /*11fd0*/  PRMT R21, R3, 0x5410, R8 ;  /* 0x0000541003157816 */ /* 0x000fe20000000008 */
[----:B------:R-:W4:Y:S01]  /*11fe0*/  LDSM.16.MT88.4 R28, [R205+0xa000] ;  /* 0x00a00000cd1c783b */ /* 0x000f220000004200 */
[----:B-1----:R-:W-:Y:S01]  /*11ff0*/  LOP3.LUT R5, R17, 0xff, RZ, 0xc0, !PT ;  /* 0x000000ff11057812 */ /* 0x002fe200078ec0ff */
[----:B------:R-:W-:Y:S01]  /*12000*/  FADD.FTZ R17, R229, -R7 ;  /* 0x80000007e5117221 */ /* 0x000fe20000010000 */
[----:B------:R-:W-:Y:S01]  /*12010*/  HSET2.LE.AND R7, R19, R182, PT ;  /* 0x000000b613077233 */ /* 0x000fe20003803000 */
[----:B------:R-:W-:-:S02]  /*12020*/  F2FP.PACK_AB R3, R180, R181 ;  /* 0x000000b5b403723e */ /* 0x000fc400000000ff */
[----:B------:R-:W-:Y:S01]  /*12030*/  PRMT R15, R5, 0x5410, R18 ;  /* 0x00005410050f7816 */ /* 0x000fe20000000012 */
[--C-:B------:R-:W-:Y:S01]  /*12040*/  HSET2.LE.AND R5, R11, R182.reuse, PT ;  /* 0x000000b60b057233 */ /* 0x100fe20003803000 */
[----:B------:R-:W-:Y:S02]  /*12050*/  F2FP.PACK_AB R8, R188, R175 ;  /* 0x000000afbc08723e */ /* 0x000fe400000000ff */
[----:B--2---:R-:W-:Y:S02]  /*12060*/  F2FP.PACK_AB R4, R133, R189 ;  /* 0x000000bd8504723e */ /* 0x004fe400000000ff */
[----:B------:R-:W-:Y:S01]  /*12070*/  LOP3.LUT R6, R6, R3, RZ, 0xc0, !PT ;  /* 0x0000000306067212 */ /* 0x000fe200078ec0ff */
[----:B------:R-:W-:Y:S01]  /*12080*/  HSET2.LE.AND R3, R16, R182, PT ;  /* 0x000000b610037233 */ /* 0x000fe20003803000 */
[----:B------:R-:W-:Y:S02]  /*12090*/  LOP3.LUT R7, R7, R4, RZ, 0xc0, !PT ;  /* 0x0000000407077212 */ /* 0x000fe400078ec0ff */
[----:B------:R-:W-:-:S02]  /*120a0*/  LOP3.LUT R4, R5, R8, RZ, 0xc0, !PT ;  /* 0x0000000805047212 */ /* 0x000fc400078ec0ff */
[----:B------:R-:W-:Y:S01]  /*120b0*/  F2FP.PACK_AB R5, R174, R35 ;  /* 0x00000023ae05723e */ /* 0x000fe200000000ff */
[----:B------:R-:W-:Y:S01]  /*120c0*/  FMUL.FTZ R19, R25, c[0x0][0x23c] ;  /* 0x00008f0019137a20 */ /* 0x000fe20000410000 */
[----:B---3--:R-:W-:Y:S02]  /*120d0*/  MOV R23, R27 ;  /* 0x0000001b00177202 */ /* 0x008fe40000000f00 */
[----:B------:R-:W-:Y:S01]  /*120e0*/  LOP3.LUT R5, R3, R5, RZ, 0xc0, !PT ;  /* 0x0000000503057212 */ /* 0x000fe200078ec0ff */
[----:B------:R-:W-:Y:S01]  /*120f0*/  HSET2.LE.AND R3, R22, R182, PT ;  /* 0x000000b616037233 */ /* 0x000fe20003803000 */
[----:B------:R-:W-:Y:S01]  /*12100*/  FMUL.FTZ R18, R24, c[0x0][0x23c] ;  /* 0x00008f0018127a20 */ /* 0x000fe20000410000 */
[----:B-----5:R-:W-:Y:S01]  /*12110*/  MOV R22, R26 ;  /* 0x0000001a00167202 */ /* 0x020fe20000000f00 */
[----:B------:R1:W2:Y:S01]  /*12120*/  MUFU.EX2 R185, R10 ;  /* 0x0000000a00b97308 */ /* 0x0002a20000000800 */
[----:B------:R-:W3:Y:S01]  /*12130*/  LDSM.16.MT88.4 R24, [R207+0xa000] ;  /* 0x00a00000cf18783b */ /* 0x000ee20000004200 */
[----:B------:R-:W-:-:S02]  /*12140*/  FMUL.FTZ R17, R17, c[0x0][0x23c] ;  /* 0x00008f0011117a20 */ /* 0x000fc40000410000 */
[----:B------:R-:W-:-:S04]  /*12150*/  FMUL.FTZ R20, R20, c[0x0][0x23c] ;  /* 0x00008f0014147a20 */ /* 0x000fc80000410000 */
[----:B------:R-:W5:Y:S01]  /*12160*/  MUFU.EX2 R18, R18 ;  /* 0x0000001200127308 */ /* 0x000f620000000800 */
[----:B-1----:R-:W-:-:S07]  /*12170*/  F2FP.PACK_AB R10, R23, R22 ;  /* 0x00000016170a723e */ /* 0x002fce00000000ff */
[----:B------:R-:W1:Y:S01]  /*12180*/  MUFU.EX2 R17, R17 ;  /* 0x0000001100117308 */ /* 0x000e620000000800 */
[----:B--2---:R-:W-:Y:S02]  /*12190*/  F2FP.PACK_AB R11, R179, R185 ;  /* 0x000000b9b30b723e */ /* 0x004fe400000000ff */
[----:B------:R-:W-:Y:S01]  /*121a0*/  LOP3.LUT R10, R3, R10, RZ, 0xc0, !PT ;  /* 0x0000000a030a7212 */ /* 0x000fe200078ec0ff */
[----:B------:R-:W-:-:S04]  /*121b0*/  HSET2.LE.AND R3, R15, R182, PT ;  /* 0x000000b60f037233 */ /* 0x000fc80003803000 */
[----:B------:R-:W2:Y:S01]  /*121c0*/  MUFU.EX2 R20, R20 ;  /* 0x0000001400147308 */ /* 0x000ea20000000800 */
[----:B------:R-:W-:Y:S01]  /*121d0*/  LOP3.LUT R11, R3, R11, RZ, 0xc0, !PT ;  /* 0x0000000b030b7212 */ /* 0x000fe200078ec0ff */
[----:B------:R-:W-:-:S06]  /*121e0*/  HSET2.LE.AND R3, R9, R182, PT ;  /* 0x000000b609037233 */ /* 0x000fcc0003803000 */
[----:B------:R-:W2:Y:S01]  /*121f0*/  MUFU.EX2 R19, R19 ;  /* 0x0000001300137308 */ /* 0x000ea20000000800 */
[----:B------:R-:W-:Y:S01]  /*12200*/  F2FP.PACK_AB R8, R137, R190 ;  /* 0x000000be8908723e */ /* 0x000fe200000000ff */
[----:B------:R-:W-:-:S03]  /*12210*/  HSET2.LE.AND R9, R21, R182, PT ;  /* 0x000000b615097233 */ /* 0x000fc60003803000 */
[----:B------:R-:W-:Y:S02]  /*12220*/  LOP3.LUT R8, R3, R8, RZ, 0xc0, !PT ;  /* 0x0000000803087212 */ /* 0x000fe400078ec0ff */
[----:B------:R-:W-:Y:S01]  /*12230*/  F2FP.PACK_AB R3, R226, R227 ;  /* 0x000000e3e203723e */ /* 0x000fe200000000ff */
[-C--:B-----5:R-:W-:Y:S02]  /*12240*/  FMUL.FTZ R144, R144, R18.reuse ;  /* 0x0000001290907220 */ /* 0x0a0fe40000410000 */
[-C--:B------:R-:W-:Y:S01]  /*12250*/  FMUL.FTZ R145, R145, R18.reuse ;  /* 0x0000001291917220 */ /* 0x080fe20000410000 */
[----:B------:R-:W-:Y:S01]  /*12260*/  LOP3.LUT R9, R9, R3, RZ, 0xc0, !PT ;  /* 0x0000000309097212 */ /* 0x000fe200078ec0ff */
[-C--:B-1----:R-:W-:Y:S02]  /*12270*/  FMUL.FTZ R146, R146, R17.reuse ;  /* 0x0000001192927220 */ /* 0x082fe40000410000 */
[----:B------:R-:W-:Y:S02]  /*12280*/  FMUL.FTZ R147, R147, R17 ;  /* 0x0000001193937220 */ /* 0x000fe40000410000 */
[----:B------:R-:W-:-:S02]  /*12290*/  FMUL.FTZ R148, R148, R18 ;  /* 0x0000001294947220 */ /* 0x000fc40000410000 */
[----:B------:R-:W-:Y:S02]  /*122a0*/  FMUL.FTZ R149, R149, R18 ;  /* 0x0000001295957220 */ /* 0x000fe40000410000 */
[-C--:B------:R-:W-:Y:S02]  /*122b0*/  FMUL.FTZ R150, R150, R17.reuse ;  /* 0x0000001196967220 */ /* 0x080fe40000410000 */
[----:B------:R-:W-:Y:S02]  /*122c0*/  FMUL.FTZ R151, R151, R17 ;  /* 0x0000001197977220 */ /* 0x000fe40000410000 */
[-C--:B--2---:R-:W-:Y:S02]  /*122d0*/  FMUL.FTZ R36, R36, R20.reuse ;  /* 0x0000001424247220 */ /* 0x084fe40000410000 */
        /* <DEDUP_REMOVED lines=23> */
[C---:B----4-:R-:W-:Y:S08]  /*12450*/  HMMA.16816.F32 R244, R8.reuse, R28, R144 ;  /* 0x0000001c08f4723c */ /* 0x050ff00000001890 */
[----:B------:R-:W-:Y:S07]  /*12460*/  HMMA.16816.F32 R240, R8, R30, R148 ;  /* 0x0000001e08f0723c */ /* 0x000fee0000001894 */
[----:B------:R-:W-:Y:S01]  /*12470*/  MOV R148, R35 ;  /* 0x0000002300947202 */ /* 0x000fe20000000f00 */
[C---:B---3--:R-:W-:Y:S01]  /*12480*/  HMMA.16816.F32 R144, R4.reuse, R24, R36 ;  /* 0x000000180490723c */ /* 0x048fe20000001824 */
[----:B------:R-:W1:Y:S04]  /*12490*/  LDSM.16.MT88.4 R36, [R210+0xa000] ;  /* 0x00a00000d224783b */ /* 0x000e680000004200 */
[----:B------:R-:W2:Y:S03]  /*124a0*/  LDSM.16.MT88.4 R32, [R209+0xa000] ;  /* 0x00a00000d120783b */ /* 0x000ea60000004200 */
[C---:B------:R-:W-:Y:S08]  /*124b0*/  HMMA.16816.F32 R140, R4.reuse, R28, R140 ;  /* 0x0000001c048c723c */ /* 0x040ff0000000188c */
[----:B------:R-:W-:Y:S01]  /*124c0*/  HMMA.16816.F32 R152, R4, R30, R152 ;  /* 0x0000001e0498723c */ /* 0x000fe20000001898 */
[----:B------:R-:W3:Y:S07]  /*124d0*/  LDSM.16.MT88.4 R28, [R205+0xb000] ;  /* 0x00b00000cd1c783b */ /* 0x000eee0000004200 */
[----:B------:R-:W-:Y:S01]  /*124e0*/  HMMA.16816.F32 R236, R8, R24, R40 ;  /* 0x0000001808ec723c */ /* 0x000fe20000001828 */
[----:B------:R-:W-:Y:S07]  /*124f0*/  LDSM.16.MT88.4 R40, [R210+0xb000] ;  /* 0x00b00000d228783b */ /* 0x000fee0000004200 */
[-C--:B------:R-:W-:Y:S08]  /*12500*/  HMMA.16816.F32 R48, R4, R26.reuse, R48 ;  /* 0x0000001a0430723c */ /* 0x080ff00000001830 */
[----:B------:R-:W-:Y:S01]  /*12510*/  HMMA.16816.F32 R232, R8, R26, R44 ;  /* 0x0000001a08e8723c */ /* 0x000fe2000000182c */
[----:B------:R-:W4:Y:S04]  /*12520*/  LDSM.16.MT88.4 R24, [R207+0xb000] ;  /* 0x00b00000cf18783b */ /* 0x000f280000004200 */
[----:B------:R-:W5:Y:S01]  /*12530*/  LDSM.16.MT88.4 R44, [R209+0xb000] ;  /* 0x00b00000d12c783b */ /* 0x000f620000004200 */
[----:B------:R-:W-:Y:S01]  /*12540*/  FFMA.FTZ R3, R200, c[0x0][0x23c], -R0 ;  /* 0x00008f00c8037a23 */ /* 0x000fe20000010800 */
[----:B------:R-:W-:Y:S01]  /*12550*/  MOV R150, R137 ;  /* 0x0000008900967202 */ /* 0x000fe20000000f00 */
[----:B------:R-:W-:-:S02]  /*12560*/  FMUL.FTZ R56, R56, R18 ;  /* 0x0000001238387220 */ /* 0x000fc40000410000 */
[----:B------:R-:W-:Y:S01]  /*12570*/  FMUL.FTZ R57, R57, R18 ;  /* 0x0000001239397220 */ /* 0x000fe20000410000 */
[----:B------:R1:W-:Y:S01]  /*12580*/  MUFU.EX2 R137, R3 ;  /* 0x0000000300897308 */ /* 0x0003e20000000800 */
        /* <DEDUP_REMOVED lines=50> */
[----:B-1----:R-:W-:Y:S02]  /*128b0*/  FFMA.FTZ R3, R199, c[0x0][0x23c], -R0 ;  /* 0x00008f00c7037a23 */ /* 0x002fe40000010800 */
[-C--:B------:R-:W-:Y:S02]  /*128c0*/  FMUL.FTZ R160, R160, R18.reuse ;  /* 0x00000012a0a07220 */ /* 0x080fe40000410000 */
[----:B------:R-:W-:Y:S01]  /*128d0*/  FMUL.FTZ R161, R161, R18 ;  /* 0x00000012a1a17220 */ /* 0x000fe20000410000 */
[----:B------:R1:W-:Y:S01]  /*128e0*/  MUFU.EX2 R176, R3 ;  /* 0x0000000300b07308 */ /* 0x0003e20000000800 */
[----:B------:R-:W-:-:S02]  /*128f0*/  FMUL.FTZ R162, R162, R17 ;  /* 0x00000011a2a27220 */ /* 0x000fc40000410000 */
[----:B------:R-:W-:Y:S01]  /*12900*/  FMUL.FTZ R163, R163, R17 ;  /* 0x00000011a3a37220 */ /* 0x000fe20000410000 */
[----:B------:R-:W-:Y:S01]  /*12910*/  HMMA.16816.F32 R228, R8, R36, R56 ;  /* 0x0000002408e4723c */ /* 0x000fe20000001838 */
[----:B------:R-:W-:Y:S02]  /*12920*/  MOV R151, R174 ;  /* 0x000000ae00977202 */ /* 0x000fe40000000f00 */
[----:B------:R-:W-:Y:S02]  /*12930*/  MOV R16, R180 ;  /* 0x000000b400107202 */ /* 0x000fe40000000f00 */
[----:B------:R-:W-:-:S03]  /*12940*/  MOV R15, R175 ;  /* 0x000000af000f7202 */ /* 0x000fc60000000f00 */
[----:B------:R-:W-:Y:S01]  /*12950*/  HMMA.16816.F32 R52, R4, R36, R52 ;  /* 0x000000240434723c */ /* 0x000fe20000001834 */
[----:B-1----:R-:W-:-:S07]  /*12960*/  FFMA.FTZ R3, R197, c[0x0][0x23c], -R0 ;  /* 0x00008f00c5037a23 */ /* 0x002fce0000010800 */
[C---:B------:R-:W-:Y:S01]  /*12970*/  HMMA.16816.F32 R64, R4.reuse, R38, R64 ;  /* 0x000000260440723c */ /* 0x040fe20000001840 */
[----:B------:R1:W-:Y:S07]  /*12980*/  MUFU.EX2 R139, R3 ;  /* 0x00000003008b7308 */ /* 0x0003ee0000000800 */
[----:B--2---:R-:W-:Y:S01]  /*12990*/  HMMA.16816.F32 R68, R4, R32, R68 ;  /* 0x000000200444723c */ /* 0x004fe20000001844 */
[----:B------:R-:W-:-:S07]  /*129a0*/  MOV R149, R15 ;  /* 0x0000000f00957202 */ /* 0x000fce0000000f00 */
[----:B------:R-:W-:Y:S01]  /*129b0*/  HMMA.16816.F32 R80, R4, R34, R80 ;  /* 0x000000220450723c */ /* 0x000fe20000001850 */
[----:B-1----:R-:W-:-:S07]  /*129c0*/  FFMA.FTZ R3, R198, c[0x0][0x23c], -R12 ;  /* 0x00008f00c6037a23 */ /* 0x002fce000001080c */
[C---:B---3--:R-:W-:Y:S08]  /*129d0*/  HMMA.16816.F32 R84, R4.reuse, R28, R84 ;  /* 0x0000001c0454723c */ /* 0x048ff00000001854 */
[C---:B------:R-:W-:Y:S08]  /*129e0*/  HMMA.16816.F32 R96, R4.reuse, R30, R96 ;  /* 0x0000001e0460723c */ /* 0x040ff00000001860 */
[C---:B----4-:R-:W-:Y:S08]  /*129f0*/  HMMA.16816.F32 R100, R4.reuse, R24, R100 ;  /* 0x000000180464723c */ /* 0x050ff00000001864 */
[C---:B------:R-:W-:Y:S08]  /*12a00*/  HMMA.16816.F32 R108, R4.reuse, R26, R108 ;  /* 0x0000001a046c723c */ /* 0x040ff0000000186c */
[C---:B------:R-:W-:Y:S08]  /*12a10*/  HMMA.16816.F32 R112, R4.reuse, R40, R112 ;  /* 0x000000280470723c */ /* 0x040ff00000001870 */
[C---:B------:R-:W-:Y:S08]  /*12a20*/  HMMA.16816.F32 R120, R4.reuse, R42, R120 ;  /* 0x0000002a0478723c */ /* 0x040ff00000001878 */
[C---:B-----5:R-:W-:Y:S08]  /*12a30*/  HMMA.16816.F32 R164, R4.reuse, R44, R164 ;  /* 0x0000002c04a4723c */ /* 0x060ff000000018a4 */
[----:B------:R-:W-:Y:S07]  /*12a40*/  HMMA.16816.F32 R56, R4, R46, R168 ;  /* 0x0000002e0438723c */ /* 0x000fee00000018a8 */
[----:B------:R-:W-:Y:S01]  /*12a50*/  IMAD.WIDE.U32 R4, R132, -0x2daee0ad, RZ ;  /* 0xd2511f5384047825 */ /* 0x000fe200078e00ff */
[----:B------:R-:W-:Y:S03]  /*12a60*/  HMMA.16816.F32 R160, R8, R40, R160 ;  /* 0x0000002808a0723c */ /* 0x000fe600000018a0 */
[----:B------:R-:W-:Y:S01]  /*12a70*/  FFMA.FTZ R6, R196, c[0x0][0x23c], -R0 ;  /* 0x00008f00c4067a23 */ /* 0x000fe20000010800 */
[----:B------:R-:W-:-:S03]  /*12a80*/  LOP3.LUT R0, R5, UR18, R138, 0x96, !PT ;  /* 0x0000001205007c12 */ /* 0x000fc6000f8e968a */
[----:B------:R-:W-:Y:S01]  /*12a90*/  MOV R41, R150 ;  /* 0x0000009600297202 */ /* 0x000fe20000000f00 */
[----:B------:R1:W2:Y:S01]  /*12aa0*/  MUFU.EX2 R138, R6 ;  /* 0x00000006008a7308 */ /* 0x0002a20000000800 */
[----:B------:R-:W-:Y:S02]  /*12ab0*/  MOV R40, R151 ;  /* 0x0000009700287202 */ /* 0x000fe40000000f00 */
[----:B------:R-:W-:Y:S02]  /*12ac0*/  MOV R150, R22 ;  /* 0x0000001600967202 */ /* 0x000fe40000000f00 */
[----:B------:R-:W-:Y:S02]  /*12ad0*/  MOV R151, R16 ;  /* 0x0000001000977202 */ /* 0x000fe40000000f00 */
[----:B------:R-:W-:Y:S02]  /*12ae0*/  MOV R22, R133 ;  /* 0x0000008500167202 */ /* 0x000fe40000000f00 */
[C---:B------:R-:W-:Y:S01]  /*12af0*/  LOP3.LUT R5, R4.reuse, 0xffff, RZ, 0xc0, !PT ;  /* 0x0000ffff04057812 */ /* 0x040fe200078ec0ff */
[----:B------:R3:W-:Y:S01]  /*12b00*/  MUFU.EX2 R133, R3 ;  /* 0x0000000300857308 */ /* 0x0007e20000000800 */
[----:B------:R-:W-:-:S02]  /*12b10*/  LOP3.LUT R16, R4, 0xff, RZ, 0xc0, !PT ;  /* 0x000000ff04107812 */ /* 0x000fc400078ec0ff */
[--C-:B------:R-:W-:Y:S02]  /*12b20*/  SHF.R.U32.HI R15, RZ, 0x18, R4.reuse ;  /* 0x00000018ff0f7819 */ /* 0x100fe40000011604 */
[----:B-1----:R-:W-:Y:S01]  /*12b30*/  SHF.R.U32.HI R6, RZ, 0x10, R4 ;  /* 0x00000010ff067819 */ /* 0x002fe20000011604 */
[--C-:B------:R-:W-:Y:S01]  /*12b40*/  FFMA.FTZ R4, R186, c[0x0][0x23c], -R12.reuse ;  /* 0x00008f00ba047a23 */ /* 0x100fe2000001080c */
[----:B------:R-:W-:Y:S02]  /*12b50*/  MOV R200, R23 ;  /* 0x0000001700c87202 */ /* 0x000fe40000000f00 */
[----:B------:R-:W-:Y:S01]  /*12b60*/  SHF.R.U32.HI R5, RZ, 0x8, R5 ;  /* 0x00000008ff057819 */ /* 0x000fe20000011605 */
[----:B------:R-:W-:Y:S01]  /*12b70*/  MUFU.EX2 R23, R4 ;  /* 0x0000000400177308 */ /* 0x000fe20000000800 */
[----:B---3--:R-:W-:-:S07]  /*12b80*/  FFMA.FTZ R3, R201, c[0x0][0x23c], -R12 ;  /* 0x00008f00c9037a23 */ /* 0x008fce000001080c */
[----:B------:R1:W3:Y:S01]  /*12b90*/  MUFU.EX2 R132, R3 ;  /* 0x0000000300847308 */ /* 0x0002e20000000800 */
[-C--:B------:R-:W-:Y:S02]  /*12ba0*/  FMUL.FTZ R88, R88, R18.reuse ;  /* 0x0000001258587220 */ /* 0x080fe40000410000 */
[-C--:B------:R-:W-:Y:S02]  /*12bb0*/  FMUL.FTZ R89, R89, R18.reuse ;  /* 0x0000001259597220 */ /* 0x080fe40000410000 */
[-C--:B------:R-:W-:Y:S02]  /*12bc0*/  FMUL.FTZ R90, R90, R17.reuse ;  /* 0x000000115a5a7220 */ /* 0x080fe40000410000 */
[-C--:B------:R-:W-:Y:S02]  /*12bd0*/  FMUL.FTZ R91, R91, R17.reuse ;  /* 0x000000115b5b7220 */ /* 0x080fe40000410000 */
[-C--:B------:R-:W-:Y:S02]  /*12be0*/  FMUL.FTZ R92, R92, R18.reuse ;  /* 0x000000125c5c7220 */ /* 0x080fe40000410000 */
[-C--:B------:R-:W-:Y:S01]  /*12bf0*/  FMUL.FTZ R93, R93, R18.reuse ;  /* 0x000000125d5d7220 */ /* 0x080fe20000410000 */
[----:B-1----:R-:W-:Y:S01]  /*12c00*/  LOP3.LUT R3, R6, 0xff, RZ, 0xc0, !PT ;  /* 0x000000ff06037812 */ /* 0x002fe200078ec0ff */
[-C--:B------:R-:W-:Y:S01]  /*12c10*/  FMUL.FTZ R94, R94, R17.reuse ;  /* 0x000000115e5e7220 */ /* 0x080fe20000410000 */
[----:B------:R-:W-:Y:S01]  /*12c20*/  PRMT R6, R16, 0x5410, R5 ;  /* 0x0000541010067816 */ /* 0x000fe20000000005 */
[----:B------:R-:W-:Y:S01]  /*12c30*/  FMUL.FTZ R95, R95, R17 ;  /* 0x000000115f5f7220 */ /* 0x000fe20000410000 */
[----:B------:R-:W-:Y:S01]  /*12c40*/  PRMT R5, R3, 0x5410, R15 ;  /* 0x0000541003057816 */ /* 0x000fe2000000000f */
[-C--:B------:R-:W-:Y:S01]  /*12c50*/  FMUL.FTZ R128, R128, R18.reuse ;  /* 0x0000001280807220 */ /* 0x080fe20000410000 */
[----:B------:R-:W-:Y:S01]  /*12c60*/  LOP3.LUT R3, R0, 0xffff, RZ, 0xc0, !PT ;  /* 0x0000ffff00037812 */ /* 0x000fe200078ec0ff */
[----:B------:R-:W-:-:S02]  /*12c70*/  FMUL.FTZ R129, R129, R18 ;  /* 0x0000001281817220 */ /* 0x000fc40000410000 */
[-C--:B------:R-:W-:Y:S02]  /*12c80*/  FMUL.FTZ R130, R130, R17.reuse ;  /* 0x0000001182827220 */ /* 0x080fe40000410000 */
[-C--:B------:R-:W-:Y:S01]  /*12c90*/  FMUL.FTZ R131, R131, R17.reuse ;  /* 0x0000001183837220 */ /* 0x080fe20000410000 */
[----:B------:R-:W-:Y:S01]  /*12ca0*/  MOV R21, R182 ;  /* 0x000000b600157202 */ /* 0x000fe20000000f00 */
[----:B------:R-:W-:Y:S01]  /*12cb0*/  FFMA.FTZ R7, R202, c[0x0][0x23c], -R12 ;  /* 0x00008f00ca077a23 */ /* 0x000fe2000001080c */
[----:B------:R-:W-:Y:S01]  /*12cc0*/  SHF.R.U32.HI R4, RZ, 0x10, R0 ;  /* 0x00000010ff047819 */ /* 0x000fe20000011600 */
[----:B------:R-:W-:Y:S01]  /*12cd0*/  FMUL.FTZ R72, R72, R18 ;  /* 0x0000001248487220 */ /* 0x000fe20000410000 */
[----:B------:R-:W-:Y:S01]  /*12ce0*/  MOV R199, R22 ;  /* 0x0000001600c77202 */ /* 0x000fe20000000f00 */
[----:B------:R-:W-:Y:S01]  /*12cf0*/  FMUL.FTZ R73, R73, R18 ;  /* 0x0000001249497220 */ /* 0x000fe20000410000 */
[----:B------:R-:W-:Y:S01]  /*12d00*/  LOP3.LUT R16, R0, 0xff, RZ, 0xc0, !PT ;  /* 0x000000ff00107812 */ /* 0x000fe200078ec0ff */
[-C--:B------:R-:W-:Y:S01]  /*12d10*/  FMUL.FTZ R74, R74, R17.reuse ;  /* 0x000000114a4a7220 */ /* 0x080fe20000410000 */
[----:B------:R-:W-:Y:S01]  /*12d20*/  SHF.R.U32.HI R12, RZ, 0x8, R3 ;  /* 0x00000008ff0c7819 */ /* 0x000fe20000011603 */
[----:B------:R-:W-:-:S02]  /*12d30*/  FMUL.FTZ R75, R75, R17 ;  /* 0x000000114b4b7220 */ /* 0x000fc40000410000 */
[-C--:B------:R-:W-:Y:S02]  /*12d40*/  FMUL.FTZ R76, R76, R18.reuse ;  /* 0x000000124c4c7220 */ /* 0x080fe40000410000 */
[-C--:B------:R-:W-:Y:S02]  /*12d50*/  FMUL.FTZ R77, R77, R18.reuse ;  /* 0x000000124d4d7220 */ /* 0x080fe40000410000 */
[-C--:B------:R-:W-:Y:S02]  /*12d60*/  FMUL.FTZ R78, R78, R17.reuse ;  /* 0x000000114e4e7220 */ /* 0x080fe40000410000 */
[----:B------:R-:W-:Y:S01]  /*12d70*/  FMUL.FTZ R79, R79, R17 ;  /* 0x000000114f4f7220 */ /* 0x000fe20000410000 */
[----:B------:R-:W-:Y:S01]  /*12d80*/  MOV R170, R181 ;  /* 0x000000b500aa7202 */ /* 0x000fe20000000f00 */
[-C--:B------:R-:W-:Y:S01]  /*12d90*/  FMUL.FTZ R116, R116, R18.reuse ;  /* 0x0000001274747220 */ /* 0x080fe20000410000 */
[----:B------:R1:W4:Y:S01]  /*12da0*/  MUFU.EX2 R22, R7 ;  /* 0x0000000700167308 */ /* 0x0003220000000800 */
[----:B------:R-:W-:-:S02]  /*12db0*/  FMUL.FTZ R117, R117, R18 ;  /* 0x0000001275757220 */ /* 0x000fc40000410000 */
[-C--:B------:R-:W-:Y:S02]  /*12dc0*/  FMUL.FTZ R118, R118, R17.reuse ;  /* 0x0000001176767220 */ /* 0x080fe40000410000 */
[----:B------:R-:W-:Y:S01]  /*12dd0*/  FMUL.FTZ R119, R119, R17 ;  /* 0x0000001177777220 */ /* 0x000fe20000410000 */
[----:B------:R-:W-:Y:S01]  /*12de0*/  HMMA.16816.F32 R88, R8, R28, R88 ;  /* 0x0000001c0858723c */ /* 0x000fe20000001858 */
[----:B------:R-:W-:Y:S01]  /*12df0*/  SHF.R.U32.HI R15, RZ, 0x18, R0 ;  /* 0x00000018ff0f7819 */ /* 0x000fe20000011600 */
[----:B------:R-:W-:Y:S01]  /*12e00*/  HSET2.LE.AND R5, R5, R21, PT ;  /* 0x0000001505057233 */ /* 0x000fe20003803000 */
[----:B------:R-:W-:Y:S02]  /*12e10*/  MOV R171, R188 ;  /* 0x000000bc00ab7202 */ /* 0x000fe40000000f00 */
[----:B--2---:R-:W-:-:S03]  /*12e20*/  F2FP.PACK_AB R0, R138, R139 ;  /* 0x0000008b8a00723e */ /* 0x004fc600000000ff */
[C---:B------:R-:W-:Y:S01]  /*12e30*/  HMMA.16816.F32 R180, R8.reuse, R30, R92 ;  /* 0x0000001e08b4723c */ /* 0x040fe2000000185c */
[----:B------:R-:W-:Y:S01]  /*12e40*/  MOV R37, R190 ;  /* 0x000000be00257202 */ /* 0x000fe20000000f00 */
[-C--:B------:R-:W-:Y:S01]  /*12e50*/  FMUL.FTZ R60, R60, R18.reuse ;  /* 0x000000123c3c7220 */ /* 0x080fe20000410000 */
[----:B-1----:R-:W-:Y:S01]  /*12e60*/  LOP3.LUT R7, R4, 0xff, RZ, 0xc0, !PT ;  /* 0x000000ff04077812 */ /* 0x002fe200078ec0ff */
[----:B------:R-:W-:Y:S01]  /*12e70*/  HSET2.LE.AND R4, R6, R21, PT ;  /* 0x0000001506047233 */ /* 0x000fe20003803000 */
[----:B------:R-:W-:Y:S01]  /*12e80*/  PRMT R6, R16, 0x5410, R12 ;  /* 0x0000541010067816 */ /* 0x000fe2000000000c */
[----:B------:R-:W-:Y:S02]  /*12e90*/  FMUL.FTZ R61, R61, R18 ;  /* 0x000000123d3d7220 */ /* 0x000fe40000410000 */
[C---:B------:R-:W-:Y:S01]  /*12ea0*/  HMMA.16816.F32 R28, R8.reuse, R46, R128 ;  /* 0x0000002e081c723c */ /* 0x040fe20000001880 */
[----:B------:R-:W-:Y:S01]  /*12eb0*/  MOV R36, R189 ;  /* 0x000000bd00247202 */ /* 0x000fe20000000f00 */
[-C--:B------:R-:W-:Y:S01]  /*12ec0*/  FMUL.FTZ R62, R62, R17.reuse ;  /* 0x000000113e3e7220 */ /* 0x080fe20000410000 */
[----:B---3--:R-:W-:Y:S01]  /*12ed0*/  F2FP.PACK_AB R3, R23, R132 ;  /* 0x000000841703723e */ /* 0x008fe200000000ff */
[----:B------:R-:W-:Y:S01]  /*12ee0*/  FMUL.FTZ R63, R63, R17 ;  /* 0x000000113f3f7220 */ /* 0x000fe20000410000 */
[----:B------:R-:W-:Y:S01]  /*12ef0*/  MOV R201, R170 ;  /* 0x000000aa00c97202 */ /* 0x000fe20000000f00 */
[----:B------:R-:W-:Y:S01]  /*12f00*/  FMUL.FTZ R156, R156, R18 ;  /* 0x000000129c9c7220 */ /* 0x000fe20000410000 */
[----:B------:R-:W-:Y:S01]  /*12f10*/  MOV R131, R21 ;  /* 0x0000001500837202 */ /* 0x000fe20000000f00 */
[----:B------:R-:W-:Y:S01]  /*12f20*/  HMMA.16816.F32 R72, R8, R32, R72 ;  /* 0x000000200848723c */ /* 0x000fe20000001848 */
[----:B------:R-:W-:Y:S01]  /*12f30*/  LOP3.LUT R170, R4, R0, RZ, 0xc0, !PT ;  /* 0x0000000004aa7212 */ /* 0x000fe200078ec0ff */
[----:B------:R-:W-:-:S02]  /*12f40*/  FMUL.FTZ R157, R157, R18 ;  /* 0x000000129d9d7220 */ /* 0x000fc40000410000 */
[-C--:B------:R-:W-:Y:S01]  /*12f50*/  FMUL.FTZ R158, R158, R17.reuse ;  /* 0x000000119e9e7220 */ /* 0x080fe20000410000 */
[----:B------:R-:W-:Y:S01]  /*12f60*/  HSET2.LE.AND R0, R6, R131, PT ;  /* 0x0000008306007233 */ /* 0x000fe20003803000 */
[-C--:B------:R-:W-:Y:S02]  /*12f70*/  FMUL.FTZ R159, R159, R17.reuse ;  /* 0x000000119f9f7220 */ /* 0x080fe40000410000 */
[-C--:B------:R-:W-:Y:S01]  /*12f80*/  FMUL.FTZ R104, R104, R18.reuse ;  /* 0x0000001268687220 */ /* 0x080fe20000410000 */
[----:B------:R-:W-:Y:S01]  /*12f90*/  HMMA.16816.F32 R188, R8, R34, R76 ;  /* 0x0000002208bc723c */ /* 0x000fe2000000184c */
[----:B------:R-:W-:Y:S01]  /*12fa0*/  PRMT R7, R7, 0x5410, R15 ;  /* 0x0000541007077816 */ /* 0x000fe2000000000f */
[----:B------:R-:W-:Y:S02]  /*12fb0*/  FMUL.FTZ R105, R105, R18 ;  /* 0x0000001269697220 */ /* 0x000fe40000410000 */
[-C--:B------:R-:W-:Y:S02]  /*12fc0*/  FMUL.FTZ R106, R106, R17.reuse ;  /* 0x000000116a6a7220 */ /* 0x080fe40000410000 */
[----:B------:R-:W-:-:S02]  /*12fd0*/  FMUL.FTZ R107, R107, R17 ;  /* 0x000000116b6b7220 */ /* 0x000fc40000410000 */
[-C--:B------:R-:W-:Y:S01]  /*12fe0*/  FMUL.FTZ R124, R124, R18.reuse ;  /* 0x000000127c7c7220 */ /* 0x080fe20000410000 */
[C---:B------:R-:W-:Y:S01]  /*12ff0*/  HMMA.16816.F32 R32, R8.reuse, R42, R116 ;  /* 0x0000002a0820723c */ /* 0x040fe20000001874 */
[----:B------:R-:W-:Y:S01]  /*13000*/  HSET2.LE.AND R4, R7, R131, PT ;  /* 0x0000008307047233 */ /* 0x000fe20003803000 */
[----:B------:R-:W-:Y:S02]  /*13010*/  FMUL.FTZ R125, R125, R18 ;  /* 0x000000127d7d7220 */ /* 0x000fe40000410000 */
[-C--:B------:R-:W-:Y:S02]  /*13020*/  FMUL.FTZ R126, R126, R17.reuse ;  /* 0x000000117e7e7220 */ /* 0x080fe40000410000 */
[----:B------:R-:W-:Y:S01]  /*13030*/  FMUL.FTZ R127, R127, R17 ;  /* 0x000000117f7f7220 */ /* 0x000fe20000410000 */
[----:B------:R-:W-:Y:S01]  /*13040*/  MOV R43, R171 ;  /* 0x000000ab002b7202 */ /* 0x000fe20000000f00 */
[C---:B------:R-:W-:Y:S01]  /*13050*/  HMMA.16816.F32 R192, R8.reuse, R38, R60 ;  /* 0x0000002608c0723c */ /* 0x040fe2000000183c */
[----:B------:R-:W-:Y:S01]  /*13060*/  LOP3.LUT R171, R5, R3, RZ, 0xc0, !PT ;  /* 0x0000000305ab7212 */ /* 0x000fe200078ec0ff */
[--C-:B------:R-:W-:Y:S01]  /*13070*/  FFMA.FTZ R6, R187, c[0x0][0x23c], -R13.reuse ;  /* 0x00008f00bb067a23 */ /* 0x100fe2000001080d */
[----:B------:R-:W-:Y:S01]  /*13080*/  F2FP.PACK_AB R3, R176, R137 ;  /* 0x00000089b003723e */ /* 0x000fe200000000ff */
[----:B------:R-:W-:Y:S01]  /*13090*/  FFMA.FTZ R7, R222, c[0x0][0x23c], -R14 ;  /* 0x00008f00de077a23 */ /* 0x000fe2000001080e */
[----:B------:R-:W-:Y:S01]  /*130a0*/  MOV R186, R148 ;  /* 0x0000009400ba7202 */ /* 0x000fe20000000f00 */
[----:B------:R-:W-:Y:S01]  /*130b0*/  LDSM.16.MT88.4 R60, [R210+0xa800] ;  /* 0x00a80000d23c783b */ /* 0x000fe20000004200 */
[----:B------:R-:W-:Y:S01]  /*130c0*/  LOP3.LUT R168, R0, R3, RZ, 0xc0, !PT ;  /* 0x0000000300a87212 */ /* 0x000fe200078ec0ff */
[----:B------:R-:W-:Y:S01]  /*130d0*/  FFMA.FTZ R0, R224, c[0x0][0x23c], -R13 ;  /* 0x00008f00e0007a23 */ /* 0x000fe2000001080d */
[----:B----4-:R-:W-:Y:S01]  /*130e0*/  F2FP.PACK_AB R5, R22, R133 ;  /* 0x000000851605723e */ /* 0x010fe200000000ff */
[----:B------:R-:W-:Y:S01]  /*130f0*/  HMMA.16816.F32 R156, R8, R24, R156 ;  /* 0x00000018089c723c */ /* 0x000fe2000000189c */
[----:B------:R-:W-:Y:S01]  /*13100*/  LOP3.LUT R3, R177, UR8, R184, 0x96, !PT ;  /* 0x00000008b1037c12 */ /* 0x000fe2000f8e96b8 */
[----:B------:R1:W-:Y:S01]  /*13110*/  MUFU.EX2 R15, R0 ;  /* 0x00000000000f7308 */ /* 0x0003e20000000800 */
[----:B------:R-:W-:Y:S01]  /*13120*/  LOP3.LUT R169, R4, R5, RZ, 0xc0, !PT ;  /* 0x0000000504a97212 */ /* 0x000fe200078ec0ff */
[----:B------:R-:W-:Y:S02]  /*13130*/  LDSM.16.MT88.4 R76, [R209+0xa800] ;  /* 0x00a80000d14c783b */ /* 0x000fe40000004200 */
[----:B------:R-:W-:-:S02]  /*13140*/  IMAD.WIDE.U32 R4, R3, -0x2daee0ad, RZ ;  /* 0xd2511f5303047825 */ /* 0x000fc400078e00ff */
[C---:B------:R-:W-:Y:S01]  /*13150*/  HMMA.16816.F32 R172, R8.reuse, R26, R104 ;  /* 0x0000001a08ac723c */ /* 0x040fe20000001868 */
[----:B------:R-:W-:Y:S01]  /*13160*/  MOV R202, R149 ;  /* 0x0000009500ca7202 */ /* 0x000fe20000000f00 */
[----:B------:R-:W-:Y:S01]  /*13170*/  LDSM.16.MT88.4 R92, [R205+0xb800] ;  /* 0x00b80000cd5c783b */ /* 0x000fe20000004200 */
[----:B------:R-:W-:Y:S02]  /*13180*/  MOV R196, R150 ;  /* 0x0000009600c47202 */ /* 0x000fe40000000f00 */
[----:B------:R-:W-:Y:S01]  /*13190*/  MOV R197, R151 ;  /* 0x0000009700c57202 */ /* 0x000fe20000000f00 */
[----:B------:R-:W-:Y:S01]  /*131a0*/  LDSM.16.MT88.4 R116, [R210+0xb800] ;  /* 0x00b80000d274783b */ /* 0x000fe20000004200 */
[----:B-1----:R-:W-:Y:S01]  /*131b0*/  FFMA.FTZ R0, R220, c[0x0][0x23c], -R13 ;  /* 0x00008f00dc007a23 */ /* 0x002fe2000001080d */
[----:B------:R-:W-:Y:S01]  /*131c0*/  HMMA.16816.F32 R124, R8, R44, R124 ;  /* 0x0000002c087c723c */ /* 0x000fe2000000187c */
[C---:B------:R-:W-:Y:S01]  /*131d0*/  LOP3.LUT R3, R4.reuse, 0xffff, RZ, 0xc0, !PT ;  /* 0x0000ffff04037812 */ /* 0x040fe200078ec0ff */
[----:B------:R-:W-:Y:S01]  /*131e0*/  MUFU.EX2 R12, R7 ;  /* 0x00000007000c7308 */ /* 0x000fe20000000800 */
[----:B------:R-:W1:Y:S04]  /*131f0*/  LDSM.16.MT88.4 R148, [R205+0xa800] ;  /* 0x00a80000cd94783b */ /* 0x000e680000004200 */
[----:B------:R-:W-:Y:S03]  /*13200*/  LDSM.16.MT88.4 R104, [R207+0xb800] ;  /* 0x00b80000cf68783b */ /* 0x000fe60000004200 */
[----:B------:R2:W-:Y:S01]  /*13210*/  MUFU.EX2 R16, R0 ;  /* 0x0000000000107308 */ /* 0x0005e20000000800 */
[----:B------:R-:W-:Y:S01]  /*13220*/  SHF.R.U32.HI R8, RZ, 0x10, R4 ;  /* 0x00000010ff087819 */ /* 0x000fe20000011604 */
[----:B------:R-:W-:Y:S01]  /*13230*/  LDSM.16.MT88.4 R24, [R209+0xb800] ;  /* 0x00b80000d118783b */ /* 0x000fe20000004200 */
[----:B------:R-:W-:Y:S01]  /*13240*/  LOP3.LUT R9, R4, 0xff, RZ, 0xc0, !PT ;  /* 0x000000ff04097812 */ /* 0x000fe200078ec0ff */
[----:B------:R-:W-:-:S02]  /*13250*/  FFMA.FTZ R10, R225, c[0x0][0x23c], -R14 ;  /* 0x00008f00e10a7a23 */ /* 0x000fc4000001080e */
[----:B------:R-:W-:Y:S01]  /*13260*/  FFMA.FTZ R11, R223, c[0x0][0x23c], -R14 ;  /* 0x00008f00df0b7a23 */ /* 0x000fe2000001080e */
[----:B------:R-:W3:Y:S01]  /*13270*/  LDSM.16.MT88.4 R44, [R207+0xa800] ;  /* 0x00a80000cf2c783b */ /* 0x000ee20000004200 */
[----:B--2---:R-:W-:-:S04]  /*13280*/  FFMA.FTZ R0, R203, c[0x0][0x23c], -R13 ;  /* 0x00008f00cb007a23 */ /* 0x004fc8000001080d */
[----:B------:R2:W-:Y:S08]  /*13290*/  MUFU.EX2 R21, R0 ;  /* 0x0000000000157308 */ /* 0x0005f00000000800 */
[----:B------:R4:W5:Y:S01]  /*132a0*/  MUFU.EX2 R13, R6 ;  /* 0x00000006000d7308 */ /* 0x0009620000000800 */
[----:B--2---:R-:W-:Y:S02]  /*132b0*/  LOP3.LUT R0, R5, UR18, R178, 0x96, !PT ;  /* 0x0000001205007c12 */ /* 0x004fe4000f8e96b2 */
[----:B------:R-:W-:-:S02]  /*132c0*/  SHF.R.U32.HI R5, RZ, 0x18, R4 ;  /* 0x00000018ff057819 */ /* 0x000fc40000011604 */
[----:B------:R-:W-:Y:S02]  /*132d0*/  SHF.R.U32.HI R4, RZ, 0x8, R3 ;  /* 0x00000008ff047819 */ /* 0x000fe40000011603 */
[----:B------:R-:W-:Y:S01]  /*132e0*/  LOP3.LUT R3, R8, 0xff, RZ, 0xc0, !PT ;  /* 0x000000ff08037812 */ /* 0x000fe200078ec0ff */
[----:B----4-:R-:W-:-:S03]  /*132f0*/  FFMA.FTZ R6, R221, c[0x0][0x23c], -R14 ;  /* 0x00008f00dd067a23 */ /* 0x010fc6000001080e */
[----:B------:R-:W-:Y:S02]  /*13300*/  PRMT R7, R3, 0x5410, R5 ;  /* 0x0000541003077816 */ /* 0x000fe40000000005 */
[C---:B------:R-:W-:Y:S02]  /*13310*/  LOP3.LUT R3, R0.reuse, 0xffff, RZ, 0xc0, !PT ;  /* 0x0000ffff00037812 */ /* 0x040fe400078ec0ff */
[----:B------:R-:W-:Y:S01]  /*13320*/  PRMT R9, R9, 0x5410, R4 ;  /* 0x0000541009097816 */ /* 0x000fe20000000004 */
[----:B------:R2:W4:Y:S01]  /*13330*/  MUFU.EX2 R8, R6 ;  /* 0x0000000600087308 */ /* 0x0005220000000800 */
[----:B------:R-:W-:Y:S02]  /*13340*/  SHF.R.U32.HI R4, RZ, 0x10, R0 ;  /* 0x00000010ff047819 */ /* 0x000fe40000011600 */
[----:B------:R-:W-:Y:S02]  /*13350*/  LOP3.LUT R5, R0, 0xff, RZ, 0xc0, !PT ;  /* 0x000000ff00057812 */ /* 0x000fe400078ec0ff */
[----:B--2---:R-:W-:-:S02]  /*13360*/  SHF.R.U32.HI R6, RZ, 0x8, R3 ;  /* 0x00000008ff067819 */ /* 0x004fc40000011603 */
[----:B------:R-:W-:Y:S02]  /*13370*/  SHF.R.U32.HI R3, RZ, 0x18, R0 ;  /* 0x00000018ff037819 */ /* 0x000fe40000011600 */
[----:B------:R-:W-:-:S04]  /*13380*/  LOP3.LUT R0, R4, 0xff, RZ, 0xc0, !PT ;  /* 0x000000ff04007812 */ /* 0x000fc800078ec0ff */
[----:B------:R-:W-:Y:S01]  /*13390*/  PRMT R3, R0, 0x5410, R3 ;  /* 0x0000541000037816 */ /* 0x000fe20000000003 */
[--C-:B------:R-:W-:Y:S01]  /*133a0*/  HSET2.LE.AND R4, R7, R131.reuse, PT ;  /* 0x0000008307047233 */ /* 0x100fe20003803000 */
[----:B------:R-:W-:Y:S01]  /*133b0*/  PRMT R5, R5, 0x5410, R6 ;  /* 0x0000541005057816 */ /* 0x000fe20000000006 */
[----:B------:R-:W-:Y:S01]  /*133c0*/  MUFU.EX2 R10, R10 ;  /* 0x0000000a000a7308 */ /* 0x000fe20000000800 */
[--C-:B------:R-:W-:Y:S02]  /*133d0*/  HSET2.LE.AND R0, R9, R131.reuse, PT ;  /* 0x0000008309007233 */ /* 0x100fe40003803000 */
[----:B------:R-:W-:Y:S01]  /*133e0*/  HSET2.LE.AND R6, R3, R131, PT ;  /* 0x0000008303067233 */ /* 0x000fe20003803000 */
[----:B-----5:R-:W-:-:S04]  /*133f0*/  F2FP.PACK_AB R3, R13, R21 ;  /* 0x000000150d03723e */ /* 0x020fc800000000ff */
[----:B------:R-:W2:Y:S01]  /*13400*/  MUFU.EX2 R7, R11 ;  /* 0x0000000b00077308 */ /* 0x000ea20000000800 */
[----:B------:R-:W-:Y:S02]  /*13410*/  LOP3.LUT R130, R0, R3, RZ, 0xc0, !PT ;  /* 0x0000000300827212 */ /* 0x000fe400078ec0ff */
[----:B----4-:R-:W-:Y:S01]  /*13420*/  F2FP.PACK_AB R0, R8, R12 ;  /* 0x0000000c0800723e */ /* 0x010fe200000000ff */
[----:B------:R-:W-:-:S03]  /*13430*/  HSET2.LE.AND R5, R5, R131, PT ;  /* 0x0000008305057233 */ /* 0x000fc60003803000 */
[----:B------:R-:W-:Y:S02]  /*13440*/  LOP3.LUT R131, R4, R0, RZ, 0xc0, !PT ;  /* 0x0000000004837212 */ /* 0x000fe400078ec0ff */
[----:B------:R-:W-:Y:S02]  /*13450*/  F2FP.PACK_AB R0, R16, R15 ;  /* 0x0000000f1000723e */ /* 0x000fe400000000ff */
[----:B------:R-:W-:Y:S02]  /*13460*/  MOV R42, R37 ;  /* 0x00000025002a7202 */ /* 0x000fe40000000f00 */
[----:B------:R-:W-:Y:S02]  /*13470*/  LOP3.LUT R128, R5, R0, RZ, 0xc0, !PT ;  /* 0x0000000005807212 */ /* 0x000fe400078ec0ff */
[----:B------:R-:W-:Y:S02]  /*13480*/  MOV R220, R202 ;  /* 0x000000ca00dc7202 */ /* 0x000fe40000000f00 */
[----:B--2---:R-:W-:-:S02]  /*13490*/  F2FP.PACK_AB R0, R7, R10 ;  /* 0x0000000a0700723e */ /* 0x004fc400000000ff */
[----:B------:R-:W-:Y:S02]  /*134a0*/  MOV R224, R186 ;  /* 0x000000ba00e07202 */ /* 0x000fe40000000f00 */
[----:B------:R-:W-:Y:S02]  /*134b0*/  MOV R177, R42 ;  /* 0x0000002a00b17202 */ /* 0x000fe40000000f00 */
        /* <DEDUP_REMOVED lines=8> */
[----:B------:R-:W-:-:S02]  /*13540*/  FFMA.FTZ R3, R250, R17, R227 ;  /* 0x00000011fa037223 */ /* 0x000fc400000100e3 */
        /* <DEDUP_REMOVED lines=19> */
[----:B-1----:R-:W-:Y:S01]  /*13680*/  HMMA.16816.F32 R140, R168, R148, R140 ;  /* 0x00000094a88c723c */ /* 0x002fe2000000188c */
[----:B------:R-:W-:Y:S02]  /*13690*/  FADD.FTZ R5, R7, R5 ;  /* 0x0000000507057221 */ /* 0x000fe40000010000 */
[----:B------:R-:W-:Y:S02]  /*136a0*/  FADD.FTZ R6, R139, R4 ;  /* 0x000000048b067221 */ /* 0x000fe40000010000 */
[----:B------:R-:W-:-:S03]  /*136b0*/  FADD.FTZ R4, R132, R3 ;  /* 0x0000000384047221 */ /* 0x000fc60000010000 */
[----:B------:R-:W-:Y:S01]  /*136c0*/  HMMA.16816.F32 R152, R168, R150, R152 ;  /* 0x00000096a898723c */ /* 0x000fe20000001898 */
[----:B------:R-:W-:Y:S01]  /*136d0*/  FADD.FTZ R3, R21, R0 ;  /* 0x0000000015037221 */ /* 0x000fe20000010000 */
[----:B------:R-:W-:Y:S01]  /*136e0*/  @UP0 UIADD3 UR27, UR27, -0x6, URZ ;  /* 0xfffffffa1b1b0890 */ /* 0x000fe2000fffe03f */
[----:B------:R-:W-:-:S05]  /*136f0*/  FADD.FTZ R0, R12, R5 ;  /* 0x000000050c007221 */ /* 0x000fca0000010000 */
        /* <DEDUP_REMOVED lines=35> */
.L_x_1009:
[----:B------:R-:W-:-:S12]  /*13930*/  UIADD3 UR27, UR32, -0x1, URZ ;  /* 0xffffffff201b7890 */ /* 0x000fd8000fffe03f */
.L_x_1022:
        /* <DEDUP_REMOVED lines=27> */
.L_x_1026:
        /* <DEDUP_REMOVED lines=46> */
.L_x_1024:
        /* <DEDUP_REMOVED lines=139> */
.L_x_1025:
[----:B------:R-:W2:Y:S01]  /*14680*/  S2R R132, SR_TID.X ;  /* 0x0000000000847919 */ /* 0x000ea20000002100 */
[----:B------:R-:W-:Y:S02]  /*14690*/  MOV R2, UR27 ;  /* 0x0000001b00027c02 */ /* 0x000fe40008000f00 */
[----:B--2---:R-:W-:Y:S04]  /*146a0*/  SHF.L.U32 R132, R132, 0x1, RZ ;  /* 0x0000000184847819 */ /* 0x004fe800000006ff */
[----:B------:R-:W-:Y:S04]  /*146b0*/  LOP3.LUT R132, R132, 0x6, RZ, 0xc0, !PT ;  /* 0x0000000684847812 */ /* 0x000fe800078ec0ff */
[----:B------:R-:W-:Y:S04]  /*146c0*/  LEA R2, R2, R132, 0x5 ;  /* 0x0000008402027211 */ /* 0x000fe800078e28ff */
[----:B------:R-:W2:Y:S01]  /*146d0*/  I2F R132, R2 ;  /* 0x0000000200847306 */ /* 0x000ea20000201400 */
[C---:B-1----:R-:W-:Y:S02]  /*146e0*/  IADD3 R134, R2.reuse, 0x1, RZ ;  /* 0x0000000102867810 */ /* 0x042fe40007ffe0ff */
[C---:B------:R-:W-:Y:S02]  /*146f0*/  IADD3 R139, R2.reuse, 0x8, RZ ;  /* 0x00000008028b7810 */ /* 0x040fe40007ffe0ff */
[C---:B------:R-:W-:Y:S02]  /*14700*/  IADD3 R172, R2.reuse, 0x9, RZ ;  /* 0x0000000902ac7810 */ /* 0x040fe40007ffe0ff */
[C---:B------:R-:W-:Y:S02]  /*14710*/  IADD3 R173, R2.reuse, 0x10, RZ ;  /* 0x0000001002ad7810 */ /* 0x040fe40007ffe0ff */
[C---:B------:R-:W-:Y:S01]  /*14720*/  IADD3 R175, R2.reuse, 0x11, RZ ;  /* 0x0000001102af7810 */ /* 0x040fe20007ffe0ff */
[----:B------:R-:W1:Y:S01]  /*14730*/  I2F R134, R134 ;  /* 0x0000008600867306 */ /* 0x000e620000201400 */
[----:B------:R-:W-:Y:S09]  /*14740*/  IADD3 R174, R2, 0x18, RZ ;  /* 0x0000001802ae7810 */ /* 0x000ff20007ffe0ff */
[----:B------:R-:W3:Y:S01]  /*14750*/  I2F R139, R139 ;  /* 0x0000008b008b7306 */ /* 0x000ee20000201400 */
[----:B--2---:R-:W-:Y:S01]  /*14760*/  FFMA.FTZ R4, R132, UR4, R4 ;  /* 0x0000000484047c23 */ /* 0x004fe20008010004 */
[----:B------:R-:W-:Y:S01]  /*14770*/  IADD3 R2, R2, 0x19, RZ ;  /* 0x0000001902027810 */ /* 0x000fe20007ffe0ff */
[C---:B------:R-:W-:Y:S02]  /*14780*/  FFMA.FTZ R6, R132.reuse, UR4, R6 ;  /* 0x0000000484067c23 */ /* 0x040fe40008010006 */
[----:B------:R-:W-:Y:S01]  /*14790*/  FFMA.FTZ R8, R132, UR4, R8 ;  /* 0x0000000484087c23 */ /* 0x000fe20008010008 */
[----:B------:R-:W-:Y:S01]  /*147a0*/  FMNMX.FTZ R136, R4, R0, !PT ;  /* 0x0000000004887209 */ /* 0x000fe20007810000 */
[----:B------:R-:W-:Y:S03]  /*147b0*/  FFMA.FTZ R10, R132, UR4, R10 ;  /* 0x00000004840a7c23 */ /* 0x000fe6000801000a */
[----:B------:R-:W2:Y:S01]  /*147c0*/  I2F R172, R172 ;  /* 0x000000ac00ac7306 */ /* 0x000ea20000201400 */
[----:B------:R-:W-:Y:S01]  /*147d0*/  FMNMX.FTZ R135, R6, R3, !PT ;  /* 0x0000000306877209 */ /* 0x000fe20007810000 */
[----:B-1----:R-:W-:Y:S01]  /*147e0*/  FFMA.FTZ R5, R134, UR4, R5 ;  /* 0x0000000486057c23 */ /* 0x002fe20008010005 */
[----:B------:R-:W-:Y:S01]  /*147f0*/  FMNMX.FTZ R133, R8, R137, !PT ;  /* 0x0000008908857209 */ /* 0x000fe20007810000 */
[C---:B------:R-:W-:Y:S02]  /*14800*/  FFMA.FTZ R7, R134.reuse, UR4, R7 ;  /* 0x0000000486077c23 */ /* 0x040fe40008010007 */
[C---:B------:R-:W-:Y:S01]  /*14810*/  FFMA.FTZ R9, R134.reuse, UR4, R9 ;  /* 0x0000000486097c23 */ /* 0x040fe20008010009 */
[----:B------:R-:W-:Y:S01]  /*14820*/  FMNMX.FTZ R136, R5, R136, !PT ;  /* 0x0000008805887209 */ /* 0x000fe20007810000 */
[----:B------:R-:W-:Y:S02]  /*14830*/  FFMA.FTZ R11, R134, UR4, R11 ;  /* 0x00000004860b7c23 */ /* 0x000fe4000801000b */
[----:B------:R-:W1:Y:S01]  /*14840*/  I2F R173, R173 ;  /* 0x000000ad00ad7306 */ /* 0x000e620000201400 */
[----:B------:R-:W-:Y:S01]  /*14850*/  FMNMX.FTZ R135, R7, R135, !PT ;  /* 0x0000008707877209 */ /* 0x000fe20007810000 */
[----:B---3--:R-:W-:Y:S01]  /*14860*/  FFMA.FTZ R16, R139, UR4, R16 ;  /* 0x000000048b107c23 */ /* 0x008fe20008010010 */
[----:B------:R-:W-:Y:S01]  /*14870*/  FMNMX.FTZ R133, R9, R133, !PT ;  /* 0x0000008509857209 */ /* 0x000fe20007810000 */
[C---:B------:R-:W-:Y:S02]  /*14880*/  FFMA.FTZ R18, R139.reuse, UR4, R18 ;  /* 0x000000048b127c23 */ /* 0x040fe40008010012 */
[C---:B------:R-:W-:Y:S01]  /*14890*/  FFMA.FTZ R12, R139.reuse, UR4, R12 ;  /* 0x000000048b0c7c23 */ /* 0x040fe2000801000c */
[----:B------:R-:W-:Y:S01]  /*148a0*/  FMNMX.FTZ R136, R16, R136, !PT ;  /* 0x0000008810887209 */ /* 0x000fe20007810000 */
[----:B------:R-:W-:Y:S02]  /*148b0*/  FFMA.FTZ R14, R139, UR4, R14 ;  /* 0x000000048b0e7c23 */ /* 0x000fe4000801000e */
[----:B------:R-:W3:Y:S01]  /*148c0*/  I2F R175, R175 ;  /* 0x000000af00af7306 */ /* 0x000ee20000201400 */
[----:B------:R-:W-:Y:S02]  /*148d0*/  FMNMX.FTZ R135, R18, R135, !PT ;  /* 0x0000008712877209 */ /* 0x000fe40007810000 */
[----:B------:R-:W-:Y:S01]  /*148e0*/  FMNMX.FTZ R133, R12, R133, !PT ;  /* 0x000000850c857209 */ /* 0x000fe20007810000 */
[C---:B--2---:R-:W-:Y:S02]  /*148f0*/  FFMA.FTZ R17, R172.reuse, UR4, R17 ;  /* 0x00000004ac117c23 */ /* 0x044fe40008010011 */
[C---:B------:R-:W-:Y:S02]  /*14900*/  FFMA.FTZ R19, R172.reuse, UR4, R19 ;  /* 0x00000004ac137c23 */ /* 0x040fe40008010013 */
[C---:B------:R-:W-:Y:S01]  /*14910*/  FFMA.FTZ R13, R172.reuse, UR4, R13 ;  /* 0x00000004ac0d7c23 */ /* 0x040fe2000801000d */
[----:B------:R-:W-:Y:S01]  /*14920*/  FMNMX.FTZ R136, R17, R136, !PT ;  /* 0x0000008811887209 */ /* 0x000fe20007810000 */
[----:B------:R-:W-:Y:S01]  /*14930*/  FFMA.FTZ R15, R172, UR4, R15 ;  /* 0x00000004ac0f7c23 */ /* 0x000fe2000801000f */
        /* <DEDUP_REMOVED lines=10> */
[C---:B---3--:R-:W-:Y:S01]  /*149e0*/  FFMA.FTZ R21, R175.reuse, UR4, R21 ;  /* 0x00000004af157c23 */ /* 0x048fe20008010015 */
[----:B------:R-:W-:Y:S01]  /*149f0*/  FMNMX.FTZ R133, R24, R133, !PT ;  /* 0x0000008518857209 */ /* 0x000fe20007810000 */
[C---:B------:R-:W-:Y:S02]  /*14a00*/  FFMA.FTZ R23, R175.reuse, UR4, R23 ;  /* 0x00000004af177c23 */ /* 0x040fe40008010017 */
[----:B------:R-:W-:Y:S01]  /*14a10*/  FFMA.FTZ R25, R175, UR4, R25 ;  /* 0x00000004af197c23 */ /* 0x000fe20008010019 */
[----:B------:R-:W-:Y:S01]  /*14a20*/  FMNMX.FTZ R136, R21, R136, !PT ;  /* 0x0000008815887209 */ /* 0x000fe20007810000 */
[----:B------:R-:W-:Y:S01]  /*14a30*/  FFMA.FTZ R27, R175, UR4, R27 ;  /* 0x00000004af1b7c23 */ /* 0x000fe2000801001b */
[----:B------:R-:W-:Y:S02]  /*14a40*/  FMNMX.FTZ R135, R23, R135, !PT ;  /* 0x0000008717877209 */ /* 0x000fe40007810000 */
[----:B------:R-:W-:Y:S01]  /*14a50*/  FMNMX.FTZ R133, R25, R133, !PT ;  /* 0x0000008519857209 */ /* 0x000fe20007810000 */
[C---:B--2---:R-:W-:Y:S02]  /*14a60*/  FFMA.FTZ R32, R174.reuse, UR4, R32 ;  /* 0x00000004ae207c23 */ /* 0x044fe40008010020 */
[C---:B------:R-:W-:Y:S02]  /*14a70*/  FFMA.FTZ R34, R174.reuse, UR4, R34 ;  /* 0x00000004ae227c23 */ /* 0x040fe40008010022 */
[----:B------:R-:W-:Y:S01]  /*14a80*/  FFMA.FTZ R28, R174, UR4, R28 ;  /* 0x00000004ae1c7c23 */ /* 0x000fe2000801001c */
[----:B------:R-:W-:Y:S01]  /*14a90*/  FMNMX.FTZ R136, R32, R136, !PT ;  /* 0x0000008820887209 */ /* 0x000fe20007810000 */
[----:B------:R-:W-:Y:S01]  /*14aa0*/  FFMA.FTZ R30, R174, UR4, R30 ;  /* 0x00000004ae1e7c23 */ /* 0x000fe2000801001e */
[----:B------:R-:W-:Y:S02]  /*14ab0*/  FMNMX.FTZ R135, R34, R135, !PT ;  /* 0x0000008722877209 */ /* 0x000fe40007810000 */
[----:B------:R-:W-:Y:S01]  /*14ac0*/  FMNMX.FTZ R133, R28, R133, !PT ;  /* 0x000000851c857209 */ /* 0x000fe20007810000 */
[C---:B-1----:R-:W-:Y:S02]  /*14ad0*/  FFMA.FTZ R33, R2.reuse, UR4, R33 ;  /* 0x0000000402217c23 */ /* 0x042fe40008010021 */
[C---:B------:R-:W-:Y:S02]  /*14ae0*/  FFMA.FTZ R35, R2.reuse, UR4, R35 ;  /* 0x0000000402237c23 */ /* 0x040fe40008010023 */
[C---:B------:R-:W-:Y:S01]  /*14af0*/  FFMA.FTZ R29, R2.reuse, UR4, R29 ;  /* 0x00000004021d7c23 */ /* 0x040fe2000801001d */
[----:B------:R-:W-:Y:S01]  /*14b00*/  FMNMX.FTZ R136, R33, R136, !PT ;  /* 0x0000008821887209 */ /* 0x000fe20007810000 */
[----:B------:R-:W-:Y:S01]  /*14b10*/  FFMA.FTZ R31, R2, UR4, R31 ;  /* 0x00000004021f7c23 */ /* 0x000fe2000801001f */
[----:B------:R-:W-:Y:S02]  /*14b20*/  FMNMX.FTZ R135, R35, R135, !PT ;  /* 0x0000008723877209 */ /* 0x000fe40007810000 */
[----:B------:R-:W-:Y:S01]  /*14b30*/  FMNMX.FTZ R133, R29, R133, !PT ;  /* 0x000000851d857209 */ /* 0x000fe20007810000 */
[----:B------:R-:W1:Y:S08]  /*14b40*/  SHFL.BFLY PT, R178, R136, 0x2, 0x1f ;  /* 0x0c401f0088b27f89 */ /* 0x000e7000000e0000 */
[----:B------:R-:W2:Y:S08]  /*14b50*/  SHFL.BFLY PT, R177, R135, 0x2, 0x1f ;  /* 0x0c401f0087b17f89 */ /* 0x000eb000000e0000 */
[----:B------:R-:W3:Y:S01]  /*14b60*/  SHFL.BFLY PT, R176, R133, 0x2, 0x1f ;  /* 0x0c401f0085b07f89 */ /* 0x000ee200000e0000 */
[----:B-1----:R-:W-:Y:S07]  /*14b70*/  FMNMX.FTZ R136, R136, R178, !PT ;  /* 0x000000b288887209 */ /* 0x002fee0007810000 */
[----:B------:R-:W1:Y:S01]  /*14b80*/  SHFL.BFLY PT, R178, R136, 0x1, 0x1f ;  /* 0x0c201f0088b27f89 */ /* 0x000e6200000e0000 */
[----:B--2---:R-:W-:Y:S07]  /*14b90*/  FMNMX.FTZ R135, R135, R177, !PT ;  /* 0x000000b187877209 */ /* 0x004fee0007810000 */
[----:B------:R-:W2:Y:S01]  /*14ba0*/  SHFL.BFLY PT, R177, R135, 0x1, 0x1f ;  /* 0x0c201f0087b17f89 */ /* 0x000ea200000e0000 */
[----:B---3--:R-:W-:Y:S07]  /*14bb0*/  FMNMX.FTZ R176, R133, R176, !PT ;  /* 0x000000b085b07209 */ /* 0x008fee0007810000 */
[----:B------:R-:W3:Y:S01]  /*14bc0*/  SHFL.BFLY PT, R179, R176, 0x1, 0x1f ;  /* 0x0c201f00b0b37f89 */ /* 0x000ee200000e0000 */
[----:B-1----:R-:W-:Y:S04]  /*14bd0*/  FMNMX.FTZ R136, R136, R178, !PT ;  /* 0x000000b288887209 */ /* 0x002fe80007810000 */
[C---:B------:R-:W-:Y:S01]  /*14be0*/  FSETP.NEU.FTZ.AND P0, PT, R136.reuse, -INF , PT ;  /* 0xff8000008800780b */ /* 0x040fe20003f1d000 */
[----:B------:R-:W-:Y:S01]  /*14bf0*/  FADD.FTZ R0, -R136, R0 ;  /* 0x0000000088007221 */ /* 0x000fe20000010100 */
[----:B--2---:R-:W-:Y:S03]  /*14c00*/  FMNMX.FTZ R135, R135, R177, !PT ;  /* 0x000000b187877209 */ /* 0x004fe60007810000 */
[----:B------:R-:W-:Y:S04]  /*14c10*/  FMUL.FTZ R0, R0, c[0x0][0x23c] ;  /* 0x00008f0000007a20 */ /* 0x000fe80000410000 */
[----:B------:R1:W2:Y:S01]  /*14c20*/  MUFU.EX2 R133, R0 ;  /* 0x0000000000857308 */ /* 0x0002a20000000800 */
[C---:B------:R-:W-:Y:S01]  /*14c30*/  FMUL.FTZ R184, R135.reuse, c[0x0][0x23c] ;  /* 0x00008f0087b87a20 */ /* 0x040fe20000410000 */
[----:B---3--:R-:W-:Y:S02]  /*14c40*/  FMNMX.FTZ R134, R176, R179, !PT ;  /* 0x000000b3b0867209 */ /* 0x008fe40007810000 */
[----:B------:R-:W-:Y:S03]  /*14c50*/  LDSM.16.MT88.4 R176, [R205+0xa000] ;  /* 0x00a00000cdb0783b */ /* 0x000fe60000004200 */
[----:B------:R-:W-:Y:S02]  /*14c60*/  FMUL.FTZ R185, R134, c[0x0][0x23c] ;  /* 0x00008f0086b97a20 */ /* 0x000fe40000410000 */
[----:B-1----:R-:W-:Y:S01]  /*14c70*/  FADD.FTZ R0, -R135, R3 ;  /* 0x0000000387007221 */ /* 0x002fe20000010100 */
[----:B------:R-:W-:Y:S01]  /*14c80*/  FMNMX.FTZ R3, R10, R138, !PT ;  /* 0x0000008a0a037209 */ /* 0x000fe20007810000 */
[----:B--2---:R-:W-:Y:S02]  /*14c90*/  FMUL.FTZ R36, R133, R36 ;  /* 0x0000002485247220 */ /* 0x004fe40000410000 */
[----:B------:R-:W-:Y:S01]  /*14ca0*/  FMUL.FTZ R0, R0, c[0x0][0x23c] ;  /* 0x00008f0000007a20 */ /* 0x000fe20000410000 */
[----:B------:R-:W-:Y:S01]  /*14cb0*/  FMNMX.FTZ R139, R11, R3, !PT ;  /* 0x000000030b8b7209 */ /* 0x000fe20007810000 */
[C---:B------:R-:W-:Y:S02]  /*14cc0*/  FMUL.FTZ R37, R133.reuse, R37 ;  /* 0x0000002585257220 */ /* 0x040fe40000410000 */
[----:B------:R1:W2:Y:S01]  /*14cd0*/  MUFU.EX2 R132, R0 ;  /* 0x0000000000847308 */ /* 0x0002a20000000800 */
[----:B------:R-:W-:Y:S01]  /*14ce0*/  FMNMX.FTZ R139, R14, R139, !PT ;  /* 0x0000008b0e8b7209 */ /* 0x000fe20007810000 */
[C---:B------:R-:W-:Y:S02]  /*14cf0*/  FMUL.FTZ R48, R133.reuse, R48 ;  /* 0x0000003085307220 */ /* 0x040fe40000410000 */
[----:B------:R-:W-:Y:S01]  /*14d00*/  FMUL.FTZ R49, R133, R49 ;  /* 0x0000003185317220 */ /* 0x000fe20000410000 */
[----:B------:R-:W-:Y:S01]  /*14d10*/  FMNMX.FTZ R139, R15, R139, !PT ;  /* 0x0000008b0f8b7209 */ /* 0x000fe20007810000 */
        /* <DEDUP_REMOVED lines=23> */
[--C-:B------:R-:W-:Y:S01]  /*14e90*/  FFMA.FTZ R18, R18, c[0x0][0x23c], -R184.reuse ;  /* 0x00008f0012127a23 */ /* 0x100fe200000108b8 */
[----:B------:R-:W-:Y:S01]  /*14ea0*/  FSEL R185, R185, RZ, P0 ;  /* 0x000000ffb9b97208 */ /* 0x000fe20000000000 */
[--C-:B------:R-:W-:Y:S02]  /*14eb0*/  FFMA.FTZ R19, R19, c[0x0][0x23c], -R184.reuse ;  /* 0x00008f0013137a23 */ /* 0x100fe400000108b8 */
[----:B------:R-:W-:Y:S02]  /*14ec0*/  FFMA.FTZ R6, R6, c[0x0][0x23c], -R184 ;  /* 0x00008f0006067a23 */ /* 0x000fe400000108b8 */
[----:B------:R-:W-:Y:S02]  /*14ed0*/  FFMA.FTZ R5, R5, c[0x0][0x23c], -R137 ;  /* 0x00008f0005057a23 */ /* 0x000fe40000010889 */
[--C-:B------:R-:W-:Y:S01]  /*14ee0*/  FFMA.FTZ R8, R8, c[0x0][0x23c], -R185.reuse ;  /* 0x00008f0008087a23 */ /* 0x100fe200000108b9 */
[----:B------:R4:W-:Y:S01]  /*14ef0*/  MUFU.EX2 R233, R17 ;  /* 0x0000001100e97308 */ /* 0x0009e20000000800 */
[--C-:B------:R-:W-:Y:S02]  /*14f00*/  FFMA.FTZ R12, R12, c[0x0][0x23c], -R185.reuse ;  /* 0x00008f000c0c7a23 */ /* 0x100fe400000108b9 */
[--C-:B------:R-:W-:Y:S01]  /*14f10*/  FFMA.FTZ R13, R13, c[0x0][0x23c], -R185.reuse ;  /* 0x00008f000d0d7a23 */ /* 0x100fe200000108b9 */
[----:B-1----:R-:W-:Y:S01]  /*14f20*/  FMNMX.FTZ R0, R26, R139, !PT ;  /* 0x0000008b1a007209 */ /* 0x002fe20007810000 */
[C---:B--2---:R-:W-:Y:S02]  /*14f30*/  FMUL.FTZ R40, R3.reuse, R40 ;  /* 0x0000002803287220 */ /* 0x044fe40000410000 */
[----:B------:R-:W-:Y:S01]  /*14f40*/  FMUL.FTZ R41, R3, R41 ;  /* 0x0000002903297220 */ /* 0x000fe20000410000 */
[----:B------:R-:W-:Y:S01]  /*14f50*/  FMNMX.FTZ R0, R27, R0, !PT ;  /* 0x000000001b007209 */ /* 0x000fe20007810000 */
[C---:B------:R-:W-:Y:S01]  /*14f60*/  FMUL.FTZ R44, R3.reuse, R44 ;  /* 0x0000002c032c7220 */ /* 0x040fe20000410000 */
[----:B------:R1:W-:Y:S01]  /*14f70*/  MUFU.EX2 R231, R18 ;  /* 0x0000001200e77308 */ /* 0x0003e20000000800 */
[----:B------:R-:W-:Y:S01]  /*14f80*/  FMUL.FTZ R45, R3, R45 ;  /* 0x0000002d032d7220 */ /* 0x000fe20000410000 */
[----:B------:R-:W-:Y:S01]  /*14f90*/  FMNMX.FTZ R0, R30, R0, !PT ;  /* 0x000000001e007209 */ /* 0x000fe20007810000 */
[C---:B------:R-:W-:Y:S01]  /*14fa0*/  FMUL.FTZ R50, R132.reuse, R50 ;  /* 0x0000003284327220 */ /* 0x040fe20000410000 */
[----:B---3--:R-:W-:Y:S01]  /*14fb0*/  MOV R16, UR31 ;  /* 0x0000001f00107c02 */ /* 0x008fe20008000f00 */
[C---:B------:R-:W-:Y:S01]  /*14fc0*/  FMUL.FTZ R51, R132.reuse, R51 ;  /* 0x0000003384337220 */ /* 0x040fe20000410000 */
[----:B------:R-:W-:Y:S01]  /*14fd0*/  FMNMX.FTZ R0, R31, R0, !PT ;  /* 0x000000001f007209 */ /* 0x000fe20007810000 */
[C---:B------:R-:W-:Y:S01]  /*14fe0*/  FMUL.FTZ R54, R132.reuse, R54 ;  /* 0x0000003684367220 */ /* 0x040fe20000410000 */
[----:B------:R-:W-:Y:S01]  /*14ff0*/  LOP3.LUT R16, R237, UR27, R16, 0x96, !PT ;  /* 0x0000001bed107c12 */ /* 0x000fe2000f8e9610 */
[----:B------:R-:W-:Y:S01]  /*15000*/  FMUL.FTZ R55, R132, R55 ;  /* 0x0000003784377220 */ /* 0x000fe20000410000 */
[----:B------:R2:W3:Y:S01]  /*15010*/  MUFU.EX2 R232, R19 ;  /* 0x0000001300e87308 */ /* 0x0004e20000000800 */
[----:B------:R-:W5:Y:S01]  /*15020*/  SHFL.BFLY PT, R2, R0, 0x2, 0x1f ;  /* 0x0c401f0000027f89 */ /* 0x000f6200000e0000 */
[----:B------:R-:W-:Y:S01]  /*15030*/  FMUL.FTZ R56, R3, R56 ;  /* 0x0000003803387220 */ /* 0x000fe20000410000 */
[----:B------:R-:W-:Y:S01]  /*15040*/  UIADD3 UR27, UR27, -0x1, URZ ;  /* 0xffffffff1b1b7890 */ /* 0x000fe2000fffe03f */
[----:B------:R-:W-:Y:S01]  /*15050*/  IMAD.WIDE.U32 R174, R16, -0x326172a9, RZ ;  /* 0xcd9e8d5710ae7825 */ /* 0x000fe200078e00ff */
[--C-:B------:R-:W-:Y:S03]  /*15060*/  LOP3.LUT R16, R239, UR15, R236.reuse, 0x96, !PT ;  /* 0x0000000fef107c12 */ /* 0x100fe6000f8e96ec */
[----:B------:R-:W-:Y:S02]  /*15070*/  FMUL.FTZ R57, R3, R57 ;  /* 0x0000003903397220 */ /* 0x000fe40000410000 */
[----:B------:R3:W-:Y:S01]  /*15080*/  MUFU.EX2 R228, R6 ;  /* 0x0000000600e47308 */ /* 0x0007e20000000800 */
[----:B----4-:R-:W-:Y:S01]  /*15090*/  IMAD.WIDE.U32 R16, R16, -0x326172a9, RZ ;  /* 0xcd9e8d5710107825 */ /* 0x010fe200078e00ff */
[----:B-1----:R-:W-:Y:S03]  /*150a0*/  LOP3.LUT R18, R241, UR15, R236, 0x96, !PT ;  /* 0x0000000ff1127c12 */ /* 0x002fe6000f8e96ec */
[C---:B------:R-:W-:Y:S02]  /*150b0*/  FMUL.FTZ R60, R3.reuse, R60 ;  /* 0x0000003c033c7220 */ /* 0x040fe40000410000 */
[----:B------:R-:W-:Y:S02]  /*150c0*/  FMUL.FTZ R61, R3, R61 ;  /* 0x0000003d033d7220 */ /* 0x000fe40000410000 */
[C---:B------:R-:W-:Y:S01]  /*150d0*/  FMUL.FTZ R66, R132.reuse, R66 ;  /* 0x0000004284427220 */ /* 0x040fe20000410000 */
[----:B------:R1:W-:Y:S01]  /*150e0*/  MUFU.EX2 R230, R4 ;  /* 0x0000000400e67308 */ /* 0x0003e20000000800 */
[C---:B------:R-:W-:Y:S02]  /*150f0*/  FMUL.FTZ R67, R132.reuse, R67 ;  /* 0x0000004384437220 */ /* 0x040fe40000410000 */
[----:B------:R-:W-:Y:S01]  /*15100*/  FMUL.FTZ R70, R132, R70 ;  /* 0x0000004684467220 */ /* 0x000fe20000410000 */
[----:B-----5:R-:W-:Y:S01]  /*15110*/  FMNMX.FTZ R0, R0, R2, !PT ;  /* 0x0000000200007209 */ /* 0x020fe20007810000 */
[----:B--2---:R-:W-:Y:S04]  /*15120*/  IMAD.WIDE.U32 R18, R18, -0x326172a9, RZ ;  /* 0xcd9e8d5712127825 */ /* 0x004fe800078e00ff */
[----:B------:R-:W2:Y:S01]  /*15130*/  SHFL.BFLY PT, R2, R0, 0x1, 0x1f ;  /* 0x0c201f0000027f89 */ /* 0x000ea200000e0000 */
[----:B------:R4:W-:Y:S01]  /*15140*/  MUFU.EX2 R229, R5 ;  /* 0x0000000500e57308 */ /* 0x0009e20000000800 */
[--C-:B------:R-:W-:Y:S01]  /*15150*/  LOP3.LUT R172, R19, UR14, R174.reuse, 0x96, !PT ;  /* 0x0000000e13ac7c12 */ /* 0x100fe2000f8e96ae */
[----:B------:R-:W-:Y:S01]  /*15160*/  FMUL.FTZ R71, R132, R71 ;  /* 0x0000004784477220 */ /* 0x000fe20000410000 */
[----:B---3--:R-:W-:Y:S01]  /*15170*/  LOP3.LUT R6, R17, UR14, R174, 0x96, !PT ;  /* 0x0000000e11067c12 */ /* 0x008fe2000f8e96ae */
[----:B------:R-:W-:Y:S01]  /*15180*/  FFMA.FTZ R17, R7, c[0x0][0x23c], -R184 ;  /* 0x00008f0007117a23 */ /* 0x000fe200000108b8 */
[C---:B------:R-:W-:Y:S01]  /*15190*/  LOP3.LUT R19, R175.reuse, UR16, R242, 0x96, !PT ;  /* 0x00000010af137c12 */ /* 0x040fe2000f8e96f2 */
[----:B------:R-:W-:Y:S04]  /*151a0*/  IMAD.WIDE.U32 R172, R172, -0x2daee0ad, RZ ;  /* 0xd2511f53acac7825 */ /* 0x000fe800078e00ff */
[----:B------:R3:W5:Y:S01]  /*151b0*/  MUFU.EX2 R227, R17 ;  /* 0x0000001100e37308 */ /* 0x0007620000000800 */
[----:B------:R-:W-:Y:S01]  /*151c0*/  IMAD.WIDE.U32 R6, R6, -0x2daee0ad, RZ ;  /* 0xd2511f5306067825 */ /* 0x000fe200078e00ff */
[----:B-1----:R-:W-:Y:S03]  /*151d0*/  LOP3.LUT R4, R175, UR16, R244, 0x96, !PT ;  /* 0x00000010af047c12 */ /* 0x002fe6000f8e96f4 */
[----:B------:R-:W-:Y:S04]  /*151e0*/  IMAD.WIDE.U32 R174, R19, -0x2daee0ad, RZ ;  /* 0xd2511f5313ae7825 */ /* 0x000fe800078e00ff */
[----:B------:R-:W-:Y:S01]  /*151f0*/  FMUL.FTZ R72, R3, R72 ;  /* 0x0000004803487220 */ /* 0x000fe20000410000 */
[----:B------:R1:W-:Y:S01]  /*15200*/  MUFU.EX2 R226, R8 ;  /* 0x0000000800e27308 */ /* 0x0003e20000000800 */
[----:B------:R-:W-:Y:S01]  /*15210*/  LOP3.LUT R7, R7, UR11, R174, 0x96, !PT ;  /* 0x0000000b07077c12 */ /* 0x000fe2000f8e96ae */
[----:B------:R-:W-:Y:S01]  /*15220*/  FMUL.FTZ R73, R3, R73 ;  /* 0x0000004903497220 */ /* 0x000fe20000410000 */
[----:B--2---:R-:W-:Y:S01]  /*15230*/  FMNMX.FTZ R2, R0, R2, !PT ;  /* 0x0000000200027209 */ /* 0x004fe20007810000 */
[----:B----4-:R-:W-:Y:S03]  /*15240*/  IMAD.WIDE.U32 R4, R4, -0x2daee0ad, RZ ;  /* 0xd2511f5304047825 */ /* 0x010fe600078e00ff */
[C---:B------:R-:W-:Y:S01]  /*15250*/  FSETP.NEU.FTZ.AND P0, PT, R2.reuse, -INF , PT ;  /* 0xff8000000200780b */ /* 0x040fe20003f1d000 */
[----:B------:R-:W-:Y:S01]  /*15260*/  FMUL.FTZ R186, R2, c[0x0][0x23c] ;  /* 0x00008f0002ba7a20 */ /* 0x000fe20000410000 */
[----:B------:R-:W-:Y:S01]  /*15270*/  LOP3.LUT R5, R5, UR13, R240, 0x96, !PT ;  /* 0x0000000d05057c12 */ /* 0x000fe2000f8e96f0 */
[----:B------:R-:W-:Y:S01]  /*15280*/  IMAD.WIDE.U32 R194, R7, -0x326172a9, RZ ;  /* 0xcd9e8d5707c27825 */ /* 0x000fe200078e00ff */
[----:B------:R-:W-:Y:S01]  /*15290*/  LOP3.LUT R139, R173, UR11, R4, 0x96, !PT ;  /* 0x0000000bad8b7c12 */ /* 0x000fe2000f8e9604 */
[----:B------:R-:W-:Y:S01]  /*152a0*/  MUFU.EX2 R222, R12 ;  /* 0x0000000c00de7308 */ /* 0x000fe20000000800 */
[----:B------:R-:W-:Y:S01]  /*152b0*/  FSEL R186, R186, RZ, P0 ;  /* 0x000000ffbaba7208 */ /* 0x000fe20000000000 */
[----:B------:R-:W-:Y:S01]  /*152c0*/  FFMA.FTZ R7, R9, c[0x0][0x23c], -R185 ;  /* 0x00008f0009077a23 */ /* 0x000fe200000108b9 */
[----:B---3--:R-:W-:Y:S01]  /*152d0*/  LOP3.LUT R17, R175, UR13, R238, 0x96, !PT ;  /* 0x0000000daf117c12 */ /* 0x008fe2000f8e96ee */
[----:B------:R-:W-:Y:S01]  /*152e0*/  IMAD.WIDE.U32 R4, R5, -0x326172a9, RZ ;  /* 0xcd9e8d5705047825 */ /* 0x000fe200078e00ff */
[----:B------:R-:W-:Y:S02]  /*152f0*/  F2FP.PACK_AB R175, R232, R231 ;  /* 0x000000e7e8af723e */ /* 0x000fe400000000ff */
[----:B-----5:R-:W-:Y:S01]  /*15300*/  F2FP.PACK_AB R173, R227, R228 ;  /* 0x000000e4e3ad723e */ /* 0x020fe200000000ff */
[----:B------:R-:W-:Y:S01]  /*15310*/  FFMA.FTZ R10, R10, c[0x0][0x23c], -R186 ;  /* 0x00008f000a0a7a23 */ /* 0x000fe200000108ba */
[----:B------:R-:W-:Y:S01]  /*15320*/  LOP3.LUT R5, R5, UR12, R18, 0x96, !PT ;  /* 0x0000000c05057c12 */ /* 0x000fe2000f8e9612 */
[----:B------:R2:W-:Y:S01]  /*15330*/  MUFU.EX2 R225, R7 ;  /* 0x0000000700e17308 */ /* 0x0005e20000000800 */
[----:B------:R-:W-:Y:S04]  /*15340*/  IMAD.WIDE.U32 R18, R17, -0x326172a9, RZ ;  /* 0xcd9e8d5711127825 */ /* 0x000fe800078e00ff */
[----:B------:R-:W-:Y:S01]  /*15350*/  IMAD.WIDE.U32 R190, R139, -0x326172a9, RZ ;  /* 0xcd9e8d578bbe7825 */ /* 0x000fe200078e00ff */
[----:B-1----:R-:W-:Y:S02]  /*15360*/  LOP3.LUT R8, R19, UR12, R16, 0x96, !PT ;  /* 0x0000000c13087c12 */ /* 0x002fe4000f8e9610 */
[----:B------:R-:W-:Y:S01]  /*15370*/  LOP3.LUT R16, R195, UR10, R18, 0x96, !PT ;  /* 0x0000000ac3107c12 */ /* 0x000fe2000f8e9612 */
[----:B------:R-:W-:Y:S01]  /*15380*/  FFMA.FTZ R11, R11, c[0x0][0x23c], -R186 ;  /* 0x00008f000b0b7a23 */ /* 0x000fe200000108ba */
[----:B------:R1:W-:Y:S01]  /*15390*/  MUFU.EX2 R224, R10 ;  /* 0x0000000a00e07308 */ /* 0x0003e20000000800 */
[----:B------:R-:W-:Y:S01]  /*153a0*/  LOP3.LUT R0, R191, UR10, R4, 0x96, !PT ;  /* 0x0000000abf007c12 */ /* 0x000fe2000f8e9604 */
[----:B------:R-:W-:Y:S04]  /*153b0*/  IMAD.WIDE.U32 R4, R5, -0x2daee0ad, RZ ;  /* 0xd2511f5305047825 */ /* 0x000fe800078e00ff */
[----:B------:R-:W-:Y:S01]  /*153c0*/  IMAD.WIDE.U32 R198, R16, -0x2daee0ad, RZ ;  /* 0xd2511f5310c67825 */ /* 0x000fe200078e00ff */
[----:B------:R-:W-:Y:S02]  /*153d0*/  LOP3.LUT R5, R5, UR9, R172, 0x96, !PT ;  /* 0x0000000905057c12 */ /* 0x000fe4000f8e96ac */
[----:B------:R-:W-:Y:S01]  /*153e0*/  F2FP.PACK_AB R172, R229, R230 ;  /* 0x000000e6e5ac723e */ /* 0x000fe200000000ff */
[----:B------:R-:W-:Y:S01]  /*153f0*/  IMAD.WIDE.U32 R8, R8, -0x2daee0ad, RZ ;  /* 0xd2511f5308087825 */ /* 0x000fe200078e00ff */
[----:B------:R-:W3:Y:S03]  /*15400*/  MUFU.EX2 R223, R11 ;  /* 0x0000000b00df7308 */ /* 0x000ee60000000800 */
[----:B------:R-:W-:Y:S04]  /*15410*/  IMAD.WIDE.U32 R192, R0, -0x2daee0ad, RZ ;  /* 0xd2511f5300c07825 */ /* 0x000fe800078e00ff */
[----:B------:R-:W-:Y:S01]  /*15420*/  IMAD.WIDE.U32 R188, R5, -0x326172a9, RZ ;  /* 0xcd9e8d5705bc7825 */ /* 0x000fe200078e00ff */
[----:B--2---:R-:W-:Y:S02]  /*15430*/  LOP3.LUT R7, R193, UR5, R4, 0x96, !PT ;  /* 0x00000005c1077c12 */ /* 0x004fe4000f8e9604 */
[----:B------:R-:W-:Y:S01]  /*15440*/  LOP3.LUT R4, R199, UR5, R8, 0x96, !PT ;  /* 0x00000005c7047c12 */ /* 0x000fe2000f8e9608 */
[----:B------:R-:W-:Y:S01]  /*15450*/  FFMA.FTZ R14, R14, c[0x0][0x23c], -R186 ;  /* 0x00008f000e0e7a23 */ /* 0x000fe200000108ba */
[----:B------:R-:W-:Y:S01]  /*15460*/  LOP3.LUT R8, R9, UR9, R6, 0x96, !PT ;  /* 0x0000000909087c12 */ /* 0x000fe2000f8e9606 */
[----:B------:R-:W-:Y:S01]  /*15470*/  IMAD.WIDE.U32 R6, R7, -0x326172a9, RZ ;  /* 0xcd9e8d5707067825 */ /* 0x000fe200078e00ff */
[----:B------:R2:W4:Y:S03]  /*15480*/  MUFU.EX2 R221, R13 ;  /* 0x0000000d00dd7308 */ /* 0x0005260000000800 */
[----:B------:R-:W-:Y:S01]  /*15490*/  IMAD.WIDE.U32 R4, R4, -0x326172a9, RZ ;  /* 0xcd9e8d5704047825 */ /* 0x000fe200078e00ff */
[C---:B------:R-:W-:Y:S02]  /*154a0*/  LOP3.LUT R18, R6.reuse, 0xff, RZ, 0xc0, !PT ;  /* 0x000000ff06127812 */ /* 0x040fe400078ec0ff */
[----:B-1----:R-:W-:Y:S01]  /*154b0*/  LOP3.LUT R10, R6, 0xffff, RZ, 0xc0, !PT ;  /* 0x0000ffff060a7812 */ /* 0x002fe200078ec0ff */
[----:B------:R-:W-:Y:S01]  /*154c0*/  IMAD.WIDE.U32 R202, R8, -0x326172a9, RZ ;  /* 0xcd9e8d5708ca7825 */ /* 0x000fe200078e00ff */
[--C-:B------:R-:W-:Y:S02]  /*154d0*/  SHF.R.U32.HI R16, RZ, 0x10, R6.reuse ;  /* 0x00000010ff107819 */ /* 0x100fe40000011606 */
[----:B------:R-:W-:Y:S01]  /*154e0*/  SHF.R.U32.HI R17, RZ, 0x18, R6 ;  /* 0x00000018ff117819 */ /* 0x000fe20000011606 */
[----:B------:R-:W-:Y:S01]  /*154f0*/  FFMA.FTZ R15, R15, c[0x0][0x23c], -R186 ;  /* 0x00008f000f0f7a23 */ /* 0x000fe200000108ba */
[----:B------:R-:W-:Y:S01]  /*15500*/  LOP3.LUT R6, R7, UR17, R188, 0x96, !PT ;  /* 0x0000001107067c12 */ /* 0x000fe2000f8e96bc */
[----:B------:R-:W-:Y:S01]  /*15510*/  MUFU.EX2 R220, R14 ;  /* 0x0000000e00dc7308 */ /* 0x000fe20000000800 */
[----:B------:R-:W-:Y:S01]  /*15520*/  LOP3.LUT R0, R5, UR17, R202, 0x96, !PT ;  /* 0x0000001105007c12 */ /* 0x000fe2000f8e96ca */
[----:B------:R-:W-:Y:S01]  /*15530*/  FMUL.FTZ R19, R132, R155 ;  /* 0x0000009b84137220 */ /* 0x000fe20000410000 */
[----:B------:R-:W-:Y:S01]  /*15540*/  LOP3.LUT R7, R4, 0xffff, RZ, 0xc0, !PT ;  /* 0x0000ffff04077812 */ /* 0x000fe200078ec0ff */
[C---:B------:R-:W-:Y:S01]  /*15550*/  FMUL.FTZ R76, R3.reuse, R76 ;  /* 0x0000004c034c7220 */ /* 0x040fe20000410000 */
[----:B------:R-:W-:Y:S01]  /*15560*/  SHF.R.U32.HI R10, RZ, 0x8, R10 ;  /* 0x00000008ff0a7819 */ /* 0x000fe2000001160a */
[C---:B------:R-:W-:Y:S01]  /*15570*/  FMUL.FTZ R77, R3.reuse, R77 ;  /* 0x0000004d034d7220 */ /* 0x040fe20000410000 */
[--C-:B------:R-:W-:Y:S01]  /*15580*/  SHF.R.U32.HI R12, RZ, 0x18, R4.reuse ;  /* 0x00000018ff0c7819 */ /* 0x100fe20000011604 */
[----:B------:R-:W-:Y:S01]  /*15590*/  FMUL.FTZ R82, R132, R82 ;  /* 0x0000005284527220 */ /* 0x000fe20000410000 */
[----:B------:R-:W-:Y:S01]  /*155a0*/  LOP3.LUT R9, R4, 0xff, RZ, 0xc0, !PT ;  /* 0x000000ff04097812 */ /* 0x000fe200078ec0ff */
[----:B------:R-:W1:Y:S01]  /*155b0*/  MUFU.EX2 R202, R15 ;  /* 0x0000000f00ca7308 */ /* 0x000e620000000800 */
[----:B------:R-:W-:Y:S01]  /*155c0*/  SHF.R.U32.HI R8, RZ, 0x10, R4 ;  /* 0x00000010ff087819 */ /* 0x000fe20000011604 */
[----:B--2---:R-:W-:Y:S01]  /*155d0*/  FMUL.FTZ R13, R3, R149 ;  /* 0x00000095030d7220 */ /* 0x004fe20000410000 */
[----:B------:R-:W-:Y:S01]  /*155e0*/  LOP3.LUT R5, R16, 0xff, RZ, 0xc0, !PT ;  /* 0x000000ff10057812 */ /* 0x000fe200078ec0ff */
[----:B------:R-:W-:Y:S01]  /*155f0*/  FMUL.FTZ R83, R132, R83 ;  /* 0x0000005384537220 */ /* 0x000fe20000410000 */
[----:B------:R-:W-:Y:S01]  /*15600*/  SHF.R.U32.HI R7, RZ, 0x8, R7 ;  /* 0x00000008ff077819 */ /* 0x000fe20000011607 */
[----:B------:R-:W-:Y:S01]  /*15610*/  FMUL.FTZ R85, R133, R85 ;  /* 0x0000005585557220 */ /* 0x000fe20000410000 */
[----:B------:R-:W-:Y:S01]  /*15620*/  LOP3.LUT R4, R0, 0xffff, RZ, 0xc0, !PT ;  /* 0x0000ffff00047812 */ /* 0x000fe200078ec0ff */
[----:B------:R-:W-:Y:S01]  /*15630*/  FMUL.FTZ R86, R132, R86 ;  /* 0x0000005684567220 */ /* 0x000fe20000410000 */
[----:B------:R-:W-:Y:S01]  /*15640*/  PRMT R18, R18, 0x5410, R10 ;  /* 0x0000541012127816 */ /* 0x000fe2000000000a */
[----:B------:R-:W-:Y:S01]  /*15650*/  FMUL.FTZ R87, R132, R87 ;  /* 0x0000005784577220 */ /* 0x000fe20000410000 */
[----:B------:R-:W-:Y:S01]  /*15660*/  PRMT R17, R5, 0x5410, R17 ;  /* 0x0000541005117816 */ /* 0x000fe20000000011 */
[----:B------:R-:W-:Y:S01]  /*15670*/  FMUL.FTZ R88, R3, R88 ;  /* 0x0000005803587220 */ /* 0x000fe20000410000 */
[----:B------:R-:W-:Y:S01]  /*15680*/  PRMT R16, R9, 0x5410, R7 ;  /* 0x0000541009107816 */ /* 0x000fe20000000007 */
[--C-:B------:R-:W-:Y:S01]  /*15690*/  HSET2.LE.AND R174, R18, R235.reuse, PT ;  /* 0x000000eb12ae7233 */ /* 0x100fe20003803000 */
[----:B------:R-:W-:Y:S01]  /*156a0*/  LOP3.LUT R10, R8, 0xff, RZ, 0xc0, !PT ;  /* 0x000000ff080a7812 */ /* 0x000fe200078ec0ff */
[----:B------:R-:W-:Y:S01]  /*156b0*/  FMUL.FTZ R18, R132, R154 ;  /* 0x0000009a84127220 */ /* 0x000fe20000410000 */
[----:B------:R-:W-:Y:S01]  /*156c0*/  LOP3.LUT R5, R6, 0xffff, RZ, 0xc0, !PT ;  /* 0x0000ffff06057812 */ /* 0x000fe200078ec0ff */
[----:B------:R-:W-:Y:S01]  /*156d0*/  FMUL.FTZ R89, R3, R89 ;  /* 0x0000005903597220 */ /* 0x000fe20000410000 */
[----:B------:R-:W-:Y:S01]  /*156e0*/  SHF.R.U32.HI R7, RZ, 0x10, R6 ;  /* 0x00000010ff077819 */ /* 0x000fe20000011606 */
[--C-:B------:R-:W-:Y:S01]  /*156f0*/  FFMA.FTZ R32, R32, c[0x0][0x23c], -R137.reuse ;  /* 0x00008f0020207a23 */ /* 0x100fe20000010889 */
[----:B------:R-:W-:Y:S01]  /*15700*/  LOP3.LUT R8, R0, 0xff, RZ, 0xc0, !PT ;  /* 0x000000ff00087812 */ /* 0x000fe200078ec0ff */
[----:B------:R-:W-:Y:S01]  /*15710*/  FFMA.FTZ R33, R33, c[0x0][0x23c], -R137 ;  /* 0x00008f0021217a23 */ /* 0x000fe20000010889 */
[----:B------:R-:W-:Y:S01]  /*15720*/  SHF.R.U32.HI R4, RZ, 0x8, R4 ;  /* 0x00000008ff047819 */ /* 0x000fe20000011604 */
[--C-:B------:R-:W-:Y:S01]  /*15730*/  FFMA.FTZ R34, R34, c[0x0][0x23c], -R184.reuse ;  /* 0x00008f0022227a23 */ /* 0x100fe200000108b8 */
[----:B------:R-:W-:Y:S01]  /*15740*/  LOP3.LUT R11, R6, 0xff, RZ, 0xc0, !PT ;  /* 0x000000ff060b7812 */ /* 0x000fe200078ec0ff */
[----:B------:R-:W-:Y:S01]  /*15750*/  FFMA.FTZ R35, R35, c[0x0][0x23c], -R184 ;  /* 0x00008f0023237a23 */ /* 0x000fe200000108b8 */
[----:B------:R-:W-:Y:S01]  /*15760*/  PRMT R8, R8, 0x5410, R4 ;  /* 0x0000541008087816 */ /* 0x000fe20000000004 */
[----:B------:R2:W-:Y:S01]  /*15770*/  MUFU.EX2 R201, R32 ;  /* 0x0000002000c97308 */ /* 0x0005e20000000800 */
[----:B------:R-:W-:Y:S01]  /*15780*/  SHF.R.U32.HI R4, RZ, 0x10, R0 ;  /* 0x00000010ff047819 */ /* 0x000fe20000011600 */
[----:B------:R-:W-:Y:S01]  /*15790*/  FMUL.FTZ R92, R3, R92 ;  /* 0x0000005c035c7220 */ /* 0x000fe20000410000 */
[----:B------:R-:W-:Y:S01]  /*157a0*/  SHF.R.U32.HI R9, RZ, 0x18, R6 ;  /* 0x00000018ff097819 */ /* 0x000fe20000011606 */
[--C-:B------:R-:W-:Y:S01]  /*157b0*/  HSET2.LE.AND R180, R8, R235.reuse, PT ;  /* 0x000000eb08b47233 */ /* 0x100fe20003803000 */
[----:B------:R-:W-:Y:S01]  /*157c0*/  SHF.R.U32.HI R6, RZ, 0x8, R5 ;  /* 0x00000008ff067819 */ /* 0x000fe20000011605 */
[--C-:B------:R-:W-:Y:S01]  /*157d0*/  HSET2.LE.AND R8, R16, R235.reuse, PT ;  /* 0x000000eb10087233 */ /* 0x100fe20003803000 */
[----:B------:R-:W-:Y:S01]  /*157e0*/  LOP3.LUT R5, R7, 0xff, RZ, 0xc0, !PT ;  /* 0x000000ff07057812 */ /* 0x000fe200078ec0ff */
[----:B------:R-:W-:Y:S01]  /*157f0*/  FMUL.FTZ R16, R133, R152 ;  /* 0x0000009885107220 */ /* 0x000fe20000410000 */
[----:B------:R-:W-:Y:S01]  /*15800*/  SHF.R.U32.HI R7, RZ, 0x18, R0 ;  /* 0x00000018ff077819 */ /* 0x000fe20000011600 */
[----:B------:R-:W-:Y:S01]  /*15810*/  FADD.FTZ R0, -R2, R138 ;  /* 0x0000008a02007221 */ /* 0x000fe20000010100 */
[----:B------:R-:W-:Y:S01]  /*15820*/  PRMT R11, R11, 0x5410, R6 ;  /* 0x000054100b0b7816 */ /* 0x000fe20000000006 */
[----:B------:R-:W-:Y:S01]  /*15830*/  FMUL.FTZ R93, R3, R93 ;  /* 0x0000005d035d7220 */ /* 0x000fe20000410000 */
[----:B------:R-:W-:Y:S01]  /*15840*/  LOP3.LUT R6, R4, 0xff, RZ, 0xc0, !PT ;  /* 0x000000ff04067812 */ /* 0x000fe200078ec0ff */
[----:B------:R-:W-:Y:S01]  /*15850*/  FMUL.FTZ R0, R0, c[0x0][0x23c] ;  /* 0x00008f0000007a20 */ /* 0x000fe20000410000 */
[----:B------:R-:W-:Y:S01]  /*15860*/  PRMT R9, R5, 0x5410, R9 ;  /* 0x0000541005097816 */ /* 0x000fe20000000009 */
[--C-:B------:R-:W-:Y:S01]  /*15870*/  HSET2.LE.AND R5, R17, R235.reuse, PT ;  /* 0x000000eb11057233 */ /* 0x100fe20003803000 */
[----:B------:R-:W-:Y:S01]  /*15880*/  PRMT R6, R6, 0x5410, R7 ;  /* 0x0000541006067816 */ /* 0x000fe20000000007 */
[----:B------:R-:W-:Y:S01]  /*15890*/  FMUL.FTZ R17, R133, R153 ;  /* 0x0000009985117220 */ /* 0x000fe20000410000 */
[----:B------:R-:W-:Y:S01]  /*158a0*/  F2FP.PACK_AB R4, R233, R234 ;  /* 0x000000eae904723e */ /* 0x000fe200000000ff */
[----:B------:R-:W5:Y:S01]  /*158b0*/  MUFU.EX2 R0, R0 ;  /* 0x0000000000007308 */ /* 0x000f620000000800 */
[----:B------:R-:W-:Y:S01]  /*158c0*/  LOP3.LUT R175, R5, R175, RZ, 0xc0, !PT ;  /* 0x000000af05af7212 */ /* 0x000fe200078ec0ff */
[--C-:B------:R-:W-:Y:S01]  /*158d0*/  HSET2.LE.AND R5, R9, R235.reuse, PT ;  /* 0x000000eb09057233 */ /* 0x100fe20003803000 */
[----:B------:R-:W-:Y:S01]  /*158e0*/  LOP3.LUT R174, R174, R4, RZ, 0xc0, !PT ;  /* 0x00000004aeae7212 */ /* 0x000fe200078ec0ff */
[--C-:B------:R-:W-:Y:S01]  /*158f0*/  HSET2.LE.AND R4, R11, R235.reuse, PT ;  /* 0x000000eb0b047233 */ /* 0x100fe20003803000 */
[----:B---3--:R-:W-:Y:S01]  /*15900*/  F2FP.PACK_AB R7, R223, R224 ;  /* 0x000000e0df07723e */ /* 0x008fe200000000ff */
[--C-:B------:R-:W-:Y:S01]  /*15910*/  HSET2.LE.AND R181, R6, R235.reuse, PT ;  /* 0x000000eb06b57233 */ /* 0x100fe20003803000 */
[----:B------:R-:W-:Y:S01]  /*15920*/  F2FP.PACK_AB R6, R225, R226 ;  /* 0x000000e2e106723e */ /* 0x000fe200000000ff */
[----:B--2---:R-:W-:Y:S01]  /*15930*/  FMUL.FTZ R32, R3, R156 ;  /* 0x0000009c03207220 */ /* 0x004fe20000410000 */
        /* <DEDUP_REMOVED lines=9> */
[----:B------:R-:W2:Y:S01]  /*159d0*/  LDSM.16.MT88.4 R140, [R207+0xa000] ;  /* 0x00a00000cf8c783b */ /* 0x000ea20000004200 */
[----:B----4-:R-:W-:Y:S01]  /*159e0*/  F2FP.PACK_AB R182, R221, R222 ;  /* 0x000000deddb6723e */ /* 0x010fe200000000ff */
[C---:B------:R-:W-:Y:S01]  /*159f0*/  FMUL.FTZ R12, R3.reuse, R148 ;  /* 0x00000094030c7220 */ /* 0x040fe20000410000 */
[----:B-1----:R-:W-:Y:S01]  /*15a00*/  F2FP.PACK_AB R183, R202, R220 ;  /* 0x000000dccab7723e */ /* 0x002fe200000000ff */
[--C-:B------:R-:W-:Y:S01]  /*15a10*/  HSET2.LE.AND R9, R10, R235.reuse, PT ;  /* 0x000000eb0a097233 */ /* 0x100fe20003803000 */
[-C--:B------:R-:W-:Y:S01]  /*15a20*/  HMMA.16816.F32 R4, R172, R176.reuse, R4 ;  /* 0x000000b0ac04723c */ /* 0x080fe20000001804 */
[----:B-----5:R-:W-:Y:S01]  /*15a30*/  FMUL.FTZ R10, R0, R146 ;  /* 0x00000092000a7220 */ /* 0x020fe20000410000 */
[----:B------:R-:W-:Y:S01]  /*15a40*/  LOP3.LUT R182, R8, R182, RZ, 0xc0, !PT ;  /* 0x000000b608b67212 */ /* 0x000fe200078ec0ff */
[----:B------:R-:W-:Y:S01]  /*15a50*/  FMUL.FTZ R8, R3, R144 ;  /* 0x0000009003087220 */ /* 0x000fe20000410000 */
[----:B------:R-:W-:Y:S01]  /*15a60*/  LOP3.LUT R183, R9, R183, RZ, 0xc0, !PT ;  /* 0x000000b709b77212 */ /* 0x000fe200078ec0ff */
[----:B------:R-:W-:Y:S01]  /*15a70*/  FMUL.FTZ R9, R3, R145 ;  /* 0x0000009103097220 */ /* 0x000fe20000410000 */
[----:B------:R1:W-:Y:S01]  /*15a80*/  MUFU.EX2 R200, R33 ;  /* 0x0000002100c87308 */ /* 0x0003e20000000800 */
[C---:B------:R-:W-:Y:S01]  /*15a90*/  FMUL.FTZ R11, R0.reuse, R147 ;  /* 0x00000093000b7220 */ /* 0x040fe20000410000 */
[----:B------:R-:W-:Y:S01]  /*15aa0*/  LOP3.LUT R138, R189, UR8, R190, 0x96, !PT ;  /* 0x00000008bd8a7c12 */ /* 0x000fe2000f8e96be */
[----:B------:R-:W3:Y:S03]  /*15ab0*/  LDSM.16.MT88.4 R144, [R210+0xa000] ;  /* 0x00a00000d290783b */ /* 0x000ee60000004200 */
[C---:B------:R-:W-:Y:S01]  /*15ac0*/  FMUL.FTZ R14, R0.reuse, R150 ;  /* 0x00000096000e7220 */ /* 0x040fe20000410000 */
[----:B------:R-:W-:Y:S01]  /*15ad0*/  LOP3.LUT R148, R203, UR8, R194, 0x96, !PT ;  /* 0x00000008cb947c12 */ /* 0x000fe2000f8e96c2 */
[C---:B------:R-:W-:Y:S01]  /*15ae0*/  HMMA.16816.F32 R8, R180.reuse, R176, R8 ;  /* 0x000000b0b408723c */ /* 0x040fe20000001808 */
[C---:B------:R-:W-:Y:S01]  /*15af0*/  FMUL.FTZ R15, R0.reuse, R151 ;  /* 0x00000097000f7220 */ /* 0x040fe20000410000 */
[----:B------:R4:W-:Y:S01]  /*15b00*/  MUFU.EX2 R197, R34 ;  /* 0x0000002200c57308 */ /* 0x0009e20000000800 */
[C---:B------:R-:W-:Y:S02]  /*15b10*/  FMUL.FTZ R42, R0.reuse, R42 ;  /* 0x0000002a002a7220 */ /* 0x040fe40000410000 */
[C---:B------:R-:W-:Y:S02]  /*15b20*/  FMUL.FTZ R43, R0.reuse, R43 ;  /* 0x0000002b002b7220 */ /* 0x040fe40000410000 */
[C---:B------:R-:W-:Y:S01]  /*15b30*/  FMUL.FTZ R46, R0.reuse, R46 ;  /* 0x0000002e002e7220 */ /* 0x040fe20000410000 */
[-C--:B------:R-:W-:Y:S01]  /*15b40*/  HMMA.16816.F32 R12, R180, R178.reuse, R12 ;  /* 0x000000b2b40c723c */ /* 0x080fe2000000180c */
[C---:B------:R-:W-:Y:S03]  /*15b50*/  FMUL.FTZ R47, R0.reuse, R47 ;  /* 0x0000002f002f7220 */ /* 0x040fe60000410000 */
[C---:B------:R-:W-:Y:S01]  /*15b60*/  FMUL.FTZ R58, R0.reuse, R58 ;  /* 0x0000003a003a7220 */ /* 0x040fe20000410000 */
[----:B------:R-:W5:Y:S01]  /*15b70*/  MUFU.EX2 R199, R35 ;  /* 0x0000002300c77308 */ /* 0x000f620000000800 */
[C---:B------:R-:W-:Y:S02]  /*15b80*/  FMUL.FTZ R59, R0.reuse, R59 ;  /* 0x0000003b003b7220 */ /* 0x040fe40000410000 */
[C---:B------:R-:W-:Y:S01]  /*15b90*/  HMMA.16816.F32 R16, R172.reuse, R178, R16 ;  /* 0x000000b2ac10723c */ /* 0x040fe20000001810 */
[----:B-1----:R-:W-:Y:S03]  /*15ba0*/  FMUL.FTZ R33, R3, R157 ;  /* 0x0000009d03217220 */ /* 0x002fe60000410000 */
[C---:B------:R-:W-:Y:S02]  /*15bb0*/  FMUL.FTZ R62, R0.reuse, R62 ;  /* 0x0000003e003e7220 */ /* 0x040fe40000410000 */
[C---:B------:R-:W-:Y:S02]  /*15bc0*/  FMUL.FTZ R63, R0.reuse, R63 ;  /* 0x0000003f003f7220 */ /* 0x040fe40000410000 */
[-C--:B--2---:R-:W-:Y:S01]  /*15bd0*/  HMMA.16816.F32 R36, R172, R140.reuse, R36 ;  /* 0x0000008cac24723c */ /* 0x084fe20000001824 */
[C---:B------:R-:W-:Y:S03]  /*15be0*/  FMUL.FTZ R74, R0.reuse, R74 ;  /* 0x0000004a004a7220 */ /* 0x040fe60000410000 */
[C---:B----4-:R-:W-:Y:S02]  /*15bf0*/  FMUL.FTZ R34, R0.reuse, R158 ;  /* 0x0000009e00227220 */ /* 0x050fe40000410000 */
[C---:B------:R-:W-:Y:S02]  /*15c00*/  FMUL.FTZ R75, R0.reuse, R75 ;  /* 0x0000004b004b7220 */ /* 0x040fe40000410000 */
[C---:B------:R-:W-:Y:S01]  /*15c10*/  HMMA.16816.F32 R40, R180.reuse, R140, R40 ;  /* 0x0000008cb428723c */ /* 0x040fe20000001828 */
[C---:B------:R-:W-:Y:S03]  /*15c20*/  FMUL.FTZ R78, R0.reuse, R78 ;  /* 0x0000004e004e7220 */ /* 0x040fe60000410000 */
[C---:B------:R-:W-:Y:S01]  /*15c30*/  FMUL.FTZ R79, R0.reuse, R79 ;  /* 0x0000004f004f7220 */ /* 0x040fe20000410000 */
[----:B-----5:R-:W-:Y:S01]  /*15c40*/  F2FP.PACK_AB R179, R199, R197 ;  /* 0x000000c5c7b3723e */ /* 0x020fe200000000ff */
[C---:B------:R-:W-:Y:S02]  /*15c50*/  FMUL.FTZ R35, R0.reuse, R159 ;  /* 0x0000009f00237220 */ /* 0x040fe40000410000 */
[-C--:B------:R-:W-:Y:S01]  /*15c60*/  HMMA.16816.F32 R44, R180, R142.reuse, R44 ;  /* 0x0000008eb42c723c */ /* 0x080fe2000000182c */
[----:B------:R-:W-:Y:S03]  /*15c70*/  LDSM.16.MT88.4 R156, [R207+0xa800] ;  /* 0x00a80000cf9c783b */ /* 0x000fe60000004200 */
[C---:B------:R-:W-:Y:S02]  /*15c80*/  FMUL.FTZ R90, R0.reuse, R90 ;  /* 0x0000005a005a7220 */ /* 0x040fe40000410000 */
[C---:B------:R-:W-:Y:S02]  /*15c90*/  FMUL.FTZ R91, R0.reuse, R91 ;  /* 0x0000005b005b7220 */ /* 0x040fe40000410000 */
[C---:B------:R-:W-:Y:S01]  /*15ca0*/  HMMA.16816.F32 R48, R172.reuse, R142, R48 ;  /* 0x0000008eac30723c */ /* 0x040fe20000001830 */
[----:B------:R-:W1:Y:S03]  /*15cb0*/  LDSM.16.MT88.4 R140, [R209+0xa000] ;  /* 0x00a00000d18c783b */ /* 0x000e660000004200 */
[C---:B------:R-:W-:Y:S02]  /*15cc0*/  FMUL.FTZ R94, R0.reuse, R94 ;  /* 0x0000005e005e7220 */ /* 0x040fe40000410000 */
[----:B------:R-:W-:Y:S02]  /*15cd0*/  FMUL.FTZ R95, R0, R95 ;  /* 0x0000005f005f7220 */ /* 0x000fe40000410000 */
[-C--:B---3--:R-:W-:Y:S01]  /*15ce0*/  HMMA.16816.F32 R52, R172, R144.reuse, R52 ;  /* 0x00000090ac34723c */ /* 0x088fe20000001834 */
        /* <DEDUP_REMOVED lines=8> */
[C---:B------:R-:W-:Y:S03]  /*15d70*/  FMUL.FTZ R102, R132.reuse, R102 ;  /* 0x0000006684667220 */ /* 0x040fe60000410000 */
[----:B------:R-:W-:Y:S02]  /*15d80*/  FMUL.FTZ R103, R132, R103 ;  /* 0x0000006784677220 */ /* 0x000fe40000410000 */
[----:B------:R-:W-:Y:S02]  /*15d90*/  IMAD.WIDE.U32 R138, R138, -0x2daee0ad, RZ ;  /* 0xd2511f538a8a7825 */ /* 0x000fe400078e00ff */
[C---:B------:R-:W-:Y:S01]  /*15da0*/  HMMA.16816.F32 R64, R172.reuse, R146, R64 ;  /* 0x00000092ac40723c */ /* 0x040fe20000001840 */
[----:B------:R-:W2:Y:S03]  /*15db0*/  LDSM.16.MT88.4 R144, [R205+0xb000] ;  /* 0x00b00000cd90783b */ /* 0x000ea60000004200 */
[----:B------:R-:W-:Y:S01]  /*15dc0*/  LOP3.LUT R153, R138, 0xff, RZ, 0xc0, !PT ;  /* 0x000000ff8a997812 */ /* 0x000fe200078ec0ff */
[C---:B------:R-:W-:Y:S01]  /*15dd0*/  FMUL.FTZ R104, R3.reuse, R104 ;  /* 0x0000006803687220 */ /* 0x040fe20000410000 */
[--C-:B------:R-:W-:Y:S01]  /*15de0*/  SHF.R.U32.HI R152, RZ, 0x18, R138.reuse ;  /* 0x00000018ff987819 */ /* 0x100fe2000001168a */
[----:B------:R-:W-:Y:S01]  /*15df0*/  FMUL.FTZ R105, R3, R105 ;  /* 0x0000006903697220 */ /* 0x000fe20000410000 */
[----:B------:R-:W-:Y:S01]  /*15e00*/  SHF.R.U32.HI R151, RZ, 0x10, R138 ;  /* 0x00000010ff977819 */ /* 0x000fe2000001168a */
[-C--:B-1----:R-:W-:Y:S03]  /*15e10*/  HMMA.16816.F32 R68, R172, R140.reuse, R68 ;  /* 0x0000008cac44723c */ /* 0x082fe60000001844 */
[C---:B------:R-:W-:Y:S01]  /*15e20*/  FMUL.FTZ R106, R0.reuse, R106 ;  /* 0x0000006a006a7220 */ /* 0x040fe20000410000 */
[----:B------:R-:W-:Y:S01]  /*15e30*/  LOP3.LUT R150, R139, UR18, R192, 0x96, !PT ;  /* 0x000000128b967c12 */ /* 0x000fe2000f8e96c0 */
[----:B------:R-:W-:Y:S01]  /*15e40*/  FMUL.FTZ R107, R0, R107 ;  /* 0x0000006b006b7220 */ /* 0x000fe20000410000 */
[----:B------:R-:W-:Y:S01]  /*15e50*/  LOP3.LUT R139, R138, 0xffff, RZ, 0xc0, !PT ;  /* 0x0000ffff8a8b7812 */ /* 0x000fe200078ec0ff */
[C---:B------:R-:W-:Y:S01]  /*15e60*/  FMUL.FTZ R108, R133.reuse, R108 ;  /* 0x0000006c856c7220 */ /* 0x040fe20000410000 */
[C---:B------:R-:W-:Y:S01]  /*15e70*/  HMMA.16816.F32 R72, R180.reuse, R140, R72 ;  /* 0x0000008cb448723c */ /* 0x040fe20000001848 */
[----:B------:R-:W-:Y:S03]  /*15e80*/  FMUL.FTZ R109, R133, R109 ;  /* 0x0000006d856d7220 */ /* 0x000fe60000410000 */
[C---:B------:R-:W-:Y:S01]  /*15e90*/  FMUL.FTZ R110, R132.reuse, R110 ;  /* 0x0000006e846e7220 */ /* 0x040fe20000410000 */
[----:B------:R-:W-:Y:S01]  /*15ea0*/  SHF.R.U32.HI R138, RZ, 0x8, R139 ;  /* 0x00000008ff8a7819 */ /* 0x000fe2000001168b */
[----:B------:R-:W-:Y:S01]  /*15eb0*/  FMUL.FTZ R111, R132, R111 ;  /* 0x0000006f846f7220 */ /* 0x000fe20000410000 */
[----:B------:R-:W-:Y:S01]  /*15ec0*/  SHF.R.U32.HI R139, RZ, 0x10, R150 ;  /* 0x00000010ff8b7819 */ /* 0x000fe20000011696 */
[-C--:B------:R-:W-:Y:S01]  /*15ed0*/  HMMA.16816.F32 R76, R180, R142.reuse, R76 ;  /* 0x0000008eb44c723c */ /* 0x080fe2000000184c */
[----:B------:R-:W-:Y:S03]  /*15ee0*/  PRMT R178, R153, 0x5410, R138 ;  /* 0x0000541099b27816 */ /* 0x000fe6000000008a */
[C---:B------:R-:W-:Y:S01]  /*15ef0*/  FMUL.FTZ R112, R133.reuse, R112 ;  /* 0x0000007085707220 */ /* 0x040fe20000410000 */
[----:B------:R-:W-:Y:S01]  /*15f00*/  LOP3.LUT R138, R150, 0xffff, RZ, 0xc0, !PT ;  /* 0x0000ffff968a7812 */ /* 0x000fe200078ec0ff */
[----:B------:R-:W-:Y:S01]  /*15f10*/  FMUL.FTZ R113, R133, R113 ;  /* 0x0000007185717220 */ /* 0x000fe20000410000 */
[--C-:B------:R-:W-:Y:S01]  /*15f20*/  HSET2.LE.AND R178, R178, R235.reuse, PT ;  /* 0x000000ebb2b27233 */ /* 0x100fe20003803000 */
[C---:B------:R-:W-:Y:S01]  /*15f30*/  HMMA.16816.F32 R80, R172.reuse, R142, R80 ;  /* 0x0000008eac50723c */ /* 0x040fe20000001850 */
[----:B------:R-:W1:Y:S03]  /*15f40*/  LDSM.16.MT88.4 R140, [R207+0xb000] ;  /* 0x00b00000cf8c783b */ /* 0x000e660000004200 */
[C---:B------:R-:W-:Y:S01]  /*15f50*/  FMUL.FTZ R114, R132.reuse, R114 ;  /* 0x0000007284727220 */ /* 0x040fe20000410000 */
[----:B------:R-:W-:Y:S01]  /*15f60*/  SHF.R.U32.HI R138, RZ, 0x8, R138 ;  /* 0x00000008ff8a7819 */ /* 0x000fe2000001168a */
[----:B------:R-:W-:Y:S02]  /*15f70*/  FMUL.FTZ R115, R132, R115 ;  /* 0x0000007384737220 */ /* 0x000fe40000410000 */
[-C--:B--2---:R-:W-:Y:S01]  /*15f80*/  HMMA.16816.F32 R84, R172, R144.reuse, R84 ;  /* 0x00000090ac54723c */ /* 0x084fe20000001854 */
[--C-:B------:R-:W-:Y:S03]  /*15f90*/  FFMA.FTZ R25, R25, c[0x0][0x23c], -R185.reuse ;  /* 0x00008f0019197a23 */ /* 0x100fe600000108b9 */
[--C-:B------:R-:W-:Y:S01]  /*15fa0*/  FFMA.FTZ R26, R26, c[0x0][0x23c], -R186.reuse ;  /* 0x00008f001a1a7a23 */ /* 0x100fe200000108ba */
[----:B------:R2:W-:Y:S01]  /*15fb0*/  MUFU.EX2 R191, R25 ;  /* 0x0000001900bf7308 */ /* 0x0005e20000000800 */
[----:B------:R-:W-:Y:S02]  /*15fc0*/  FFMA.FTZ R27, R27, c[0x0][0x23c], -R186 ;  /* 0x00008f001b1b7a23 */ /* 0x000fe400000108ba */
[C---:B------:R-:W-:Y:S01]  /*15fd0*/  HMMA.16816.F32 R88, R180.reuse, R144, R88 ;  /* 0x00000090b458723c */ /* 0x040fe20000001858 */
[C---:B------:R-:W-:Y:S03]  /*15fe0*/  FMUL.FTZ R120, R133.reuse, R120 ;  /* 0x0000007885787220 */ /* 0x040fe60000410000 */
[----:B------:R-:W-:Y:S02]  /*15ff0*/  FMUL.FTZ R121, R133, R121 ;  /* 0x0000007985797220 */ /* 0x000fe40000410000 */
[C---:B------:R-:W-:Y:S01]  /*16000*/  FMUL.FTZ R122, R132.reuse, R122 ;  /* 0x0000007a847a7220 */ /* 0x040fe20000410000 */
[----:B------:R3:W-:Y:S01]  /*16010*/  MUFU.EX2 R189, R26 ;  /* 0x0000001a00bd7308 */ /* 0x0007e20000000800 */
[-C--:B------:R-:W-:Y:S01]  /*16020*/  HMMA.16816.F32 R92, R180, R146.reuse, R92 ;  /* 0x00000092b45c723c */ /* 0x080fe2000000185c */
[----:B------:R-:W-:Y:S03]  /*16030*/  FMUL.FTZ R123, R132, R123 ;  /* 0x0000007b847b7220 */ /* 0x000fe60000410000 */
[----:B------:R-:W-:Y:S02]  /*16040*/  FFMA.FTZ R24, R24, c[0x0][0x23c], -R185 ;  /* 0x00008f0018187a23 */ /* 0x000fe400000108b9 */
[C---:B------:R-:W-:Y:S02]  /*16050*/  FMUL.FTZ R116, R3.reuse, R116 ;  /* 0x0000007403747220 */ /* 0x040fe40000410000 */
[C---:B------:R-:W-:Y:S01]  /*16060*/  HMMA.16816.F32 R96, R172.reuse, R146, R96 ;  /* 0x00000092ac60723c */ /* 0x040fe20000001860 */
[----:B------:R-:W4:Y:S01]  /*16070*/  LDSM.16.MT88.4 R144, [R210+0xb000] ;  /* 0x00b00000d290783b */ /* 0x000f220000004200 */
[----:B------:R5:W-:Y:S02]  /*16080*/  MUFU.EX2 R187, R27 ;  /* 0x0000001b00bb7308 */ /* 0x000be40000000800 */
[----:B------:R-:W-:Y:S02]  /*16090*/  FMUL.FTZ R117, R3, R117 ;  /* 0x0000007503757220 */ /* 0x000fe40000410000 */
[----:B--2---:R-:W-:Y:S02]  /*160a0*/  FMUL.FTZ R25, R133, R165 ;  /* 0x000000a585197220 */ /* 0x004fe40000410000 */
[----:B------:R-:W-:Y:S01]  /*160b0*/  FMUL.FTZ R118, R0, R118 ;  /* 0x0000007600767220 */ /* 0x000fe20000410000 */
[-C--:B-1----:R-:W-:Y:S03]  /*160c0*/  HMMA.16816.F32 R100, R172, R140.reuse, R100 ;  /* 0x0000008cac64723c */ /* 0x082fe60000001864 */
[--C-:B------:R-:W-:Y:S01]  /*160d0*/  FFMA.FTZ R20, R20, c[0x0][0x23c], -R137.reuse ;  /* 0x00008f0014147a23 */ /* 0x100fe20000010889 */
[----:B------:R1:W-:Y:S01]  /*160e0*/  MUFU.EX2 R190, R24 ;  /* 0x0000001800be7308 */ /* 0x0003e20000000800 */
[----:B------:R-:W-:Y:S02]  /*160f0*/  FFMA.FTZ R22, R22, c[0x0][0x23c], -R184 ;  /* 0x00008f0016167a23 */ /* 0x000fe400000108b8 */
[----:B---3--:R-:W-:Y:S01]  /*16100*/  FMUL.FTZ R26, R132, R166 ;  /* 0x000000a6841a7220 */ /* 0x008fe20000410000 */
[C---:B------:R-:W-:Y:S01]  /*16110*/  HMMA.16816.F32 R32, R180.reuse, R140, R32 ;  /* 0x0000008cb420723c */ /* 0x040fe20000001820 */
[----:B------:R-:W-:Y:S03]  /*16120*/  FMUL.FTZ R119, R0, R119 ;  /* 0x0000007700777220 */ /* 0x000fe60000410000 */
[--C-:B------:R-:W-:Y:S02]  /*16130*/  FFMA.FTZ R30, R30, c[0x0][0x23c], -R186.reuse ;  /* 0x00008f001e1e7a23 */ /* 0x100fe400000108ba */
[----:B------:R2:W-:Y:S01]  /*16140*/  MUFU.EX2 R196, R20 ;  /* 0x0000001400c47308 */ /* 0x0005e20000000800 */
[----:B------:R-:W-:Y:S01]  /*16150*/  IMAD.WIDE.U32 R148, R148, -0x2daee0ad, RZ ;  /* 0xd2511f5394947825 */ /* 0x000fe200078e00ff */
[-C--:B------:R-:W-:Y:S04]  /*16160*/  HMMA.16816.F32 R104, R180, R142.reuse, R104 ;  /* 0x0000008eb468723c */ /* 0x080fe80000001868 */
[C---:B-----5:R-:W-:Y:S02]  /*16170*/  FMUL.FTZ R27, R132.reuse, R167 ;  /* 0x000000a7841b7220 */ /* 0x060fe40000410000 */
[----:B------:R-:W-:Y:S02]  /*16180*/  FFMA.FTZ R186, R31, c[0x0][0x23c], -R186 ;  /* 0x00008f001fba7a23 */ /* 0x000fe400000108ba */
[C---:B------:R-:W-:Y:S01]  /*16190*/  HMMA.16816.F32 R108, R172.reuse, R142, R108 ;  /* 0x0000008eac6c723c */ /* 0x040fe2000000186c */
[----:B------:R3:W-:Y:S01]  /*161a0*/  MUFU.EX2 R192, R22 ;  /* 0x0000001600c07308 */ /* 0x0007e20000000800 */
[----:B------:R-:W5:Y:S02]  /*161b0*/  LDSM.16.MT88.4 R140, [R209+0xb000] ;  /* 0x00b00000d18c783b */ /* 0x000f640000004200 */
[----:B-1----:R-:W-:Y:S01]  /*161c0*/  LOP3.LUT R24, R151, 0xff, RZ, 0xc0, !PT ;  /* 0x000000ff97187812 */ /* 0x002fe200078ec0ff */
[----:B------:R-:W-:Y:S02]  /*161d0*/  FMUL.FTZ R31, R132, R171 ;  /* 0x000000ab841f7220 */ /* 0x000fe40000410000 */
[----:B------:R-:W-:Y:S01]  /*161e0*/  FMUL.FTZ R128, R3, R128 ;  /* 0x0000008003807220 */ /* 0x000fe20000410000 */
[-C--:B----4-:R-:W-:Y:S01]  /*161f0*/  HMMA.16816.F32 R112, R172, R144.reuse, R112 ;  /* 0x00000090ac70723c */ /* 0x090fe20000001870 */
[----:B------:R-:W-:Y:S02]  /*16200*/  FFMA.FTZ R137, R21, c[0x0][0x23c], -R137 ;  /* 0x00008f0015897a23 */ /* 0x000fe40000010889 */
[----:B------:R-:W-:Y:S01]  /*16210*/  MUFU.EX2 R186, R186 ;  /* 0x000000ba00ba7308 */ /* 0x000fe20000000800 */
[----:B------:R-:W-:Y:S01]  /*16220*/  FFMA.FTZ R184, R23, c[0x0][0x23c], -R184 ;  /* 0x00008f0017b87a23 */ /* 0x000fe200000108b8 */
[----:B------:R-:W-:Y:S01]  /*16230*/  PRMT R151, R24, 0x5410, R152 ;  /* 0x0000541018977816 */ /* 0x000fe20000000098 */
[C---:B--2---:R-:W-:Y:S01]  /*16240*/  FMUL.FTZ R20, R3.reuse, R160 ;  /* 0x000000a003147220 */ /* 0x044fe20000410000 */
[----:B------:R-:W1:Y:S01]  /*16250*/  LDSM.16.MT88.4 R152, [R205+0xa800] ;  /* 0x00a80000cd98783b */ /* 0x000e620000004200 */
[----:B------:R-:W-:Y:S04]  /*16260*/  FMUL.FTZ R21, R3, R161 ;  /* 0x000000a103157220 */ /* 0x000fe80000410000 */
[----:B------:R-:W-:Y:S01]  /*16270*/  FMUL.FTZ R23, R0, R163 ;  /* 0x000000a300177220 */ /* 0x000fe20000410000 */
[----:B------:R2:W4:Y:S01]  /*16280*/  MUFU.EX2 R195, R137 ;  /* 0x0000008900c37308 */ /* 0x0005220000000800 */
[--C-:B------:R-:W-:Y:S02]  /*16290*/  FFMA.FTZ R28, R28, c[0x0][0x23c], -R185.reuse ;  /* 0x00008f001c1c7a23 */ /* 0x100fe400000108b9 */
[----:B------:R-:W-:Y:S02]  /*162a0*/  FMUL.FTZ R24, R133, R164 ;  /* 0x000000a485187220 */ /* 0x000fe40000410000 */
[C---:B---3--:R-:W-:Y:S01]  /*162b0*/  FMUL.FTZ R22, R0.reuse, R162 ;  /* 0x000000a200167220 */ /* 0x048fe20000410000 */
[----:B------:R-:W-:Y:S01]  /*162c0*/  LDSM.16.MT88.4 R164, [R210+0xb800] ;  /* 0x00b80000d2a4783b */ /* 0x000fe20000004200 */
[C---:B------:R-:W-:Y:S02]  /*162d0*/  FMUL.FTZ R129, R3.reuse, R129 ;  /* 0x0000008103817220 */ /* 0x040fe40000410000 */
[C---:B------:R-:W-:Y:S01]  /*162e0*/  FMUL.FTZ R130, R0.reuse, R130 ;  /* 0x0000008200827220 */ /* 0x040fe20000410000 */
[----:B------:R3:W-:Y:S01]  /*162f0*/  MUFU.EX2 R188, R28 ;  /* 0x0000001c00bc7308 */ /* 0x0007e20000000800 */
[C---:B------:R-:W-:Y:S01]  /*16300*/  FMUL.FTZ R131, R0.reuse, R131 ;  /* 0x0000008300837220 */ /* 0x040fe20000410000 */
[C---:B------:R-:W-:Y:S01]  /*16310*/  HMMA.16816.F32 R20, R180.reuse, R144, R20 ;  /* 0x00000090b414723c */ /* 0x040fe20000001814 */
[C---:B------:R-:W-:Y:S02]  /*16320*/  FMUL.FTZ R124, R3.reuse, R124 ;  /* 0x0000007c037c7220 */ /* 0x040fe40000410000 */
[----:B------:R-:W-:Y:S02]  /*16330*/  FMUL.FTZ R125, R3, R125 ;  /* 0x0000007d037d7220 */ /* 0x000fe40000410000 */
[----:B------:R-:W-:Y:S02]  /*16340*/  FMUL.FTZ R126, R0, R126 ;  /* 0x0000007e007e7220 */ /* 0x000fe40000410000 */
[----:B------:R-:W-:Y:S01]  /*16350*/  LOP3.LUT R144, R148, 0xffff, RZ, 0xc0, !PT ;  /* 0x0000ffff94907812 */ /* 0x000fe200078ec0ff */
[-C--:B------:R-:W-:Y:S01]  /*16360*/  HMMA.16816.F32 R116, R180, R146.reuse, R116 ;  /* 0x00000092b474723c */ /* 0x080fe20000001874 */
[----:B------:R-:W-:Y:S01]  /*16370*/  SHF.R.U32.HI R145, RZ, 0x10, R148 ;  /* 0x00000010ff917819 */ /* 0x000fe20000011694 */
[----:B------:R-:W1:Y:S02]  /*16380*/  MUFU.EX2 R193, R184 ;  /* 0x000000b800c17308 */ /* 0x000e640000000800 */
[----:B--2---:R-:W-:Y:S01]  /*16390*/  LOP3.LUT R137, R149, UR18, R198, 0x96, !PT ;  /* 0x0000001295897c12 */ /* 0x004fe2000f8e96c6 */
[----:B------:R-:W-:Y:S01]  /*163a0*/  FMUL.FTZ R127, R0, R127 ;  /* 0x0000007f007f7220 */ /* 0x000fe20000410000 */
[----:B------:R-:W-:Y:S01]  /*163b0*/  LOP3.LUT R149, R148, 0xff, RZ, 0xc0, !PT ;  /* 0x000000ff94957812 */ /* 0x000fe200078ec0ff */
[----:B------:R-:W-:Y:S01]  /*163c0*/  FFMA.FTZ R185, R29, c[0x0][0x23c], -R185 ;  /* 0x00008f001db97a23 */ /* 0x000fe200000108b9 */
[C---:B------:R-:W-:Y:S01]  /*163d0*/  HMMA.16816.F32 R120, R172.reuse, R146, R120 ;  /* 0x00000092ac78723c */ /* 0x040fe20000001878 */
[----:B------:R-:W-:Y:S03]  /*163e0*/  SHF.R.U32.HI R148, RZ, 0x18, R148 ;  /* 0x00000018ff947819 */ /* 0x000fe60000011694 */
[----:B------:R2:W-:Y:S01]  /*163f0*/  MUFU.EX2 R184, R30 ;  /* 0x0000001e00b87308 */ /* 0x0005e20000000800 */
[----:B------:R-:W-:Y:S01]  /*16400*/  LOP3.LUT R145, R145, 0xff, RZ, 0xc0, !PT ;  /* 0x000000ff91917812 */ /* 0x000fe200078ec0ff */
[----:B------:R-:W-:Y:S01]  /*16410*/  FFMA.FTZ R3, R3, R251, R226 ;  /* 0x000000fb03037223 */ /* 0x000fe200000100e2 */
[----:B------:R-:W-:Y:S01]  /*16420*/  SHF.R.U32.HI R146, RZ, 0x8, R144 ;  /* 0x00000008ff927819 */ /* 0x000fe20000011690 */
[-C--:B-----5:R-:W-:Y:S01]  /*16430*/  HMMA.16816.F32 R24, R172, R140.reuse, R24 ;  /* 0x0000008cac18723c */ /* 0x0a0fe20000001818 */
[----:B------:R-:W-:Y:S03]  /*16440*/  LOP3.LUT R144, R150, 0xff, RZ, 0xc0, !PT ;  /* 0x000000ff96907812 */ /* 0x000fe600078ec0ff */
[----:B------:R-:W-:Y:S01]  /*16450*/  SHF.R.U32.HI R150, RZ, 0x18, R150 ;  /* 0x00000018ff967819 */ /* 0x000fe20000011696 */
[----:B------:R-:W-:Y:S01]  /*16460*/  FFMA.FTZ R0, R0, R250, R224 ;  /* 0x000000fa00007223 */ /* 0x000fe200000100e0 */
[----:B---3--:R-:W-:Y:S01]  /*16470*/  LOP3.LUT R28, R139, 0xff, RZ, 0xc0, !PT ;  /* 0x000000ff8b1c7812 */ /* 0x008fe200078ec0ff */
[----:B------:R-:W3:Y:S01]  /*16480*/  MUFU.EX2 R185, R185 ;  /* 0x000000b900b97308 */ /* 0x000ee20000000800 */
[C---:B------:R-:W-:Y:S01]  /*16490*/  HMMA.16816.F32 R124, R180.reuse, R140, R124 ;  /* 0x0000008cb47c723c */ /* 0x040fe2000000187c */
[--C-:B------:R-:W-:Y:S03]  /*164a0*/  SHF.R.U32.HI R29, RZ, 0x10, R137.reuse ;  /* 0x00000010ff1d7819 */ /* 0x100fe60000011689 */
[----:B------:R-:W-:Y:S01]  /*164b0*/  PRMT R150, R28, 0x5410, R150 ;  /* 0x000054101c967816 */ /* 0x000fe20000000096 */
[----:B------:R-:W-:Y:S01]  /*164c0*/  FADD.FTZ R0, R223, R0 ;  /* 0x00000000df007221 */ /* 0x000fe20000010000 */
[C---:B------:R-:W-:Y:S02]  /*164d0*/  LOP3.LUT R28, R137.reuse, 0xffff, RZ, 0xc0, !PT ;  /* 0x0000ffff891c7812 */ /* 0x040fe400078ec0ff */
[-C--:B------:R-:W-:Y:S01]  /*164e0*/  HMMA.16816.F32 R128, R180, R142.reuse, R128 ;  /* 0x0000008eb480723c */ /* 0x080fe20000001880 */
[----:B------:R-:W-:Y:S03]  /*164f0*/  PRMT R144, R144, 0x5410, R138 ;  /* 0x0000541090907816 */ /* 0x000fe6000000008a */
[----:B------:R-:W-:Y:S01]  /*16500*/  LOP3.LUT R139, R137, 0xff, RZ, 0xc0, !PT ;  /* 0x000000ff898b7812 */ /* 0x000fe200078ec0ff */
[C---:B--2---:R-:W-:Y:S01]  /*16510*/  FMUL.FTZ R30, R132.reuse, R170 ;  /* 0x000000aa841e7220 */ /* 0x044fe20000410000 */
[----:B------:R-:W-:Y:S01]  /*16520*/  SHF.R.U32.HI R138, RZ, 0x18, R137 ;  /* 0x00000018ff8a7819 */ /* 0x000fe20000011689 */
[----:B------:R-:W-:Y:S01]  /*16530*/  FFMA.FTZ R132, R132, R249, R228 ;  /* 0x000000f984847223 */ /* 0x000fe200000100e4 */
[----:B------:R-:W-:Y:S01]  /*16540*/  SHF.R.U32.HI R137, RZ, 0x8, R28 ;  /* 0x00000008ff897819 */ /* 0x000fe2000001161c */
[----:B------:R-:W-:Y:S03]  /*16550*/  FADD.FTZ R0, R220, R0 ;  /* 0x00000000dc007221 */ /* 0x000fe60000010000 */
[----:B------:R-:W-:Y:S01]  /*16560*/  LOP3.LUT R29, R29, 0xff, RZ, 0xc0, !PT ;  /* 0x000000ff1d1d7812 */ /* 0x000fe200078ec0ff */
[----:B------:R-:W-:Y:S01]  /*16570*/  FADD.FTZ R132, R227, R132 ;  /* 0x00000084e3847221 */ /* 0x000fe20000010000 */
[----:B------:R-:W-:Y:S01]  /*16580*/  F2FP.PACK_AB R28, R200, R201 ;  /* 0x000000c9c81c723e */ /* 0x000fe200000000ff */
[----:B------:R-:W-:Y:S01]  /*16590*/  FADD.FTZ R0, R202, R0 ;  /* 0x00000000ca007221 */ /* 0x000fe20000010000 */
[----:B------:R-:W-:Y:S01]  /*165a0*/  PRMT R141, R29, 0x5410, R138 ;  /* 0x000054101d8d7816 */ /* 0x000fe2000000008a */
[C---:B------:R-:W-:Y:S01]  /*165b0*/  FMUL.FTZ R29, R133.reuse, R169 ;  /* 0x000000a9851d7220 */ /* 0x040fe20000410000 */
[----:B------:R-:W-:Y:S01]  /*165c0*/  LOP3.LUT R178, R178, R28, RZ, 0xc0, !PT ;  /* 0x0000001cb2b27212 */ /* 0x000fe200078ec0ff */
[----:B------:R-:W-:Y:S01]  /*165d0*/  FMUL.FTZ R28, R133, R168 ;  /* 0x000000a8851c7220 */ /* 0x000fe20000410000 */
[--C-:B------:R-:W-:Y:S01]  /*165e0*/  HSET2.LE.AND R138, R144, R235.reuse, PT ;  /* 0x000000eb908a7233 */ /* 0x100fe20003803000 */
[----:B------:R-:W-:Y:S01]  /*165f0*/  PRMT R140, R139, 0x5410, R137 ;  /* 0x000054108b8c7816 */ /* 0x000fe20000000089 */
[--C-:B------:R-:W-:Y:S01]  /*16600*/  HSET2.LE.AND R137, R151, R235.reuse, PT ;  /* 0x000000eb97897233 */ /* 0x100fe20003803000 */
[----:B----4-:R-:W-:Y:S01]  /*16610*/  F2FP.PACK_AB R176, R195, R196 ;  /* 0x000000c4c3b0723e */ /* 0x010fe200000000ff */
[--C-:B------:R-:W-:Y:S01]  /*16620*/  HSET2.LE.AND R139, R150, R235.reuse, PT ;  /* 0x000000eb968b7233 */ /* 0x100fe20003803000 */
[----:B-1----:R-:W-:Y:S01]  /*16630*/  F2FP.PACK_AB R177, R193, R192 ;  /* 0x000000c0c1b1723e */ /* 0x002fe200000000ff */
[----:B------:R-:W-:Y:S01]  /*16640*/  HMMA.16816.F32 R28, R172, R142, R28 ;  /* 0x0000008eac1c723c */ /* 0x000fe2000000181c */
[----:B------:R-:W-:Y:S01]  /*16650*/  PRMT R146, R149, 0x5410, R146 ;  /* 0x0000541095927816 */ /* 0x000fe20000000092 */
[--C-:B------:R-:W-:Y:S01]  /*16660*/  HSET2.LE.AND R140, R140, R235.reuse, PT ;  /* 0x000000eb8c8c7233 */ /* 0x100fe20003803000 */
[----:B------:R-:W-:Y:S01]  /*16670*/  PRMT R145, R145, 0x5410, R148 ;  /* 0x0000541091917816 */ /* 0x000fe20000000094 */
[--C-:B------:R-:W-:Y:S01]  /*16680*/  HSET2.LE.AND R169, R141, R235.reuse, PT ;  /* 0x000000eb8da97233 */ /* 0x100fe20003803000 */
[----:B------:R-:W-:Y:S01]  /*16690*/  LOP3.LUT R179, R137, R179, RZ, 0xc0, !PT ;  /* 0x000000b389b37212 */ /* 0x000fe200078ec0ff */
[--C-:B------:R-:W-:Y:S01]  /*166a0*/  HSET2.LE.AND R170, R146, R235.reuse, PT ;  /* 0x000000eb92aa7233 */ /* 0x100fe20003803000 */
[----:B------:R-:W-:Y:S01]  /*166b0*/  LOP3.LUT R176, R138, R176, RZ, 0xc0, !PT ;  /* 0x000000b08ab07212 */ /* 0x000fe200078ec0ff */
[----:B------:R-:W-:Y:S01]  /*166c0*/  HSET2.LE.AND R171, R145, R235, PT ;  /* 0x000000eb91ab7233 */ /* 0x000fe20003803000 */
[----:B------:R-:W-:Y:S01]  /*166d0*/  LOP3.LUT R177, R139, R177, RZ, 0xc0, !PT ;  /* 0x000000b18bb17212 */ /* 0x000fe200078ec0ff */
[----:B------:R-:W-:Y:S02]  /*166e0*/  LDSM.16.MT88.4 R172, [R209+0xb800] ;  /* 0x00b80000d1ac783b */ /* 0x000fe40000004200 */
[----:B------:R-:W-:Y:S01]  /*166f0*/  F2FP.PACK_AB R168, R191, R190 ;  /* 0x000000bebfa8723e */ /* 0x000fe200000000ff */
[----:B------:R-:W-:Y:S01]  /*16700*/  FFMA.FTZ R133, R133, R248, R230 ;  /* 0x000000f885857223 */ /* 0x000fe200000100e6 */
[----:B------:R-:W-:Y:S02]  /*16710*/  F2FP.PACK_AB R137, R187, R189 ;  /* 0x000000bdbb89723e */ /* 0x000fe400000000ff */
[----:B---3--:R-:W-:Y:S02]  /*16720*/  F2FP.PACK_AB R138, R185, R188 ;  /* 0x000000bcb98a723e */ /* 0x008fe400000000ff */
[----:B------:R-:W-:Y:S02]  /*16730*/  F2FP.PACK_AB R139, R186, R184 ;  /* 0x000000b8ba8b723e */ /* 0x000fe400000000ff */
[----:B------:R-:W-:Y:S02]  /*16740*/  LOP3.LUT R168, R140, R168, RZ, 0xc0, !PT ;  /* 0x000000a88ca87212 */ /* 0x000fe400078ec0ff */
[-C--:B------:R-:W-:Y:S01]  /*16750*/  HMMA.16816.F32 R140, R176, R152.reuse, R4 ;  /* 0x00000098b08c723c */ /* 0x080fe20000001804 */
[----:B------:R-:W-:Y:S01]  /*16760*/  LOP3.LUT R169, R169, R137, RZ, 0xc0, !PT ;  /* 0x00000089a9a97212 */ /* 0x000fe200078ec0ff */
[----:B------:R-:W1:Y:S01]  /*16770*/  LDSM.16.MT88.4 R4, [R210+0xa800] ;  /* 0x00a80000d204783b */ /* 0x000e620000004200 */
[----:B------:R-:W-:Y:S02]  /*16780*/  LOP3.LUT R170, R170, R138, RZ, 0xc0, !PT ;  /* 0x0000008aaaaa7212 */ /* 0x000fe400078ec0ff */
        /* <DEDUP_REMOVED lines=9> */
[-C--:B------:R-:W-:Y:S08]  /*16820*/  HMMA.16816.F32 R36, R176, R156.reuse, R36 ;  /* 0x0000009cb024723c */ /* 0x080ff00000001824 */
[C---:B------:R-:W-:Y:S08]  /*16830*/  HMMA.16816.F32 R40, R168.reuse, R156, R40 ;  /* 0x0000009ca828723c */ /* 0x040ff00000001828 */
[-C--:B------:R-:W-:Y:S08]  /*16840*/  HMMA.16816.F32 R44, R168, R158.reuse, R44 ;  /* 0x0000009ea82c723c */ /* 0x080ff0000000182c */
[C---:B------:R-:W-:Y:S08]  /*16850*/  HMMA.16816.F32 R48, R176.reuse, R158, R48 ;  /* 0x0000009eb030723c */ /* 0x040ff00000001830 */
[-C--:B-1----:R-:W-:Y:S08]  /*16860*/  HMMA.16816.F32 R52, R176, R4.reuse, R52 ;  /* 0x00000004b034723c */ /* 0x082ff00000001834 */
[C---:B------:R-:W-:Y:S07]  /*16870*/  HMMA.16816.F32 R56, R168.reuse, R4, R56 ;  /* 0x00000004a838723c */ /* 0x040fee0000001838 */
[----:B------:R-:W-:Y:S01]  /*16880*/  FADD.FTZ R4, R229, R133 ;  /* 0x00000085e5047221 */ /* 0x000fe20000010000 */
[-C--:B------:R-:W-:Y:S01]  /*16890*/  HMMA.16816.F32 R60, R168, R6.reuse, R60 ;  /* 0x00000006a83c723c */ /* 0x080fe2000000183c */
[----:B------:R-:W-:Y:S03]  /*168a0*/  FADD.FTZ R5, R225, R3 ;  /* 0x00000003e1057221 */ /* 0x000fe60000010000 */
[----:B------:R-:W-:Y:S02]  /*168b0*/  FADD.FTZ R4, R234, R4 ;  /* 0x00000004ea047221 */ /* 0x000fe40000010000 */
[----:B------:R-:W-:Y:S02]  /*168c0*/  FADD.FTZ R3, R231, R132 ;  /* 0x00000084e7037221 */ /* 0x000fe40000010000 */
[C---:B------:R-:W-:Y:S01]  /*168d0*/  HMMA.16816.F32 R64, R176.reuse, R6, R64 ;  /* 0x00000006b040723c */ /* 0x040fe20000001840 */
[----:B------:R-:W-:Y:S03]  /*168e0*/  FADD.FTZ R5, R222, R5 ;  /* 0x00000005de057221 */ /* 0x000fe60000010000 */
[----:B------:R-:W-:Y:S03]  /*168f0*/  FADD.FTZ R4, R233, R4 ;  /* 0x00000004e9047221 */ /* 0x000fe60000010000 */
[----:B------:R-:W-:Y:S01]  /*16900*/  FADD.FTZ R7, R232, R3 ;  /* 0x00000003e8077221 */ /* 0x000fe20000010000 */
[-C--:B--2---:R-:W-:Y:S01]  /*16910*/  HMMA.16816.F32 R68, R176, R8.reuse, R68 ;  /* 0x00000008b044723c */ /* 0x084fe20000001844 */
        /* <DEDUP_REMOVED lines=17> */
[----:B------:R-:W-:Y:S02]  /*16a30*/  FADD.FTZ R248, R200, R6 ;  /* 0x00000006c8f87221 */ /* 0x000fe40000010000 */
[----:B------:R-:W-:Y:S02]  /*16a40*/  FADD.FTZ R249, R199, R5 ;  /* 0x00000005c7f97221 */ /* 0x000fe40000010000 */
[C---:B------:R-:W-:Y:S01]  /*16a50*/  HMMA.16816.F32 R88, R168.reuse, R12, R88 ;  /* 0x0000000ca858723c */ /* 0x040fe20000001858 */
[----:B------:R-:W-:Y:S03]  /*16a60*/  FADD.FTZ R251, R185, R3 ;  /* 0x00000003b9fb7221 */ /* 0x000fe60000010000 */
[----:B------:R-:W-:Y:S01]  /*16a70*/  FADD.FTZ R250, R186, R0 ;  /* 0x00000000bafa7221 */ /* 0x000fe20000010000 */
[----:B------:R-:W-:Y:S02]  /*16a80*/  MOV R3, R135 ;  /* 0x0000008700037202 */ /* 0x000fe40000000f00 */
        /* <DEDUP_REMOVED lines=16> */
.L_x_1023:
[----:B------:R-:W1:Y:S01]  /*16b90*/  SHFL.BFLY PT, R3, R248, 0x2, 0x1f ;  /* 0x0c401f00f8037f89 */ /* 0x000e6200000e0000 */
[----:B------:R-:W2:Y:S01]  /*16ba0*/  S2UR UR6, SR_CTAID.Y ;  /* 0x00000000000679c3 */ /* 0x000ea20000002600 */
[----:B------:R-:W-:Y:S01]  /*16bb0*/  UISETP.NE.AND UP0, UPT, UR26, -0x1, UPT ;  /* 0xffffffff1a00788c */ /* 0x000fe2000bf05270 */
[----:B------:R-:W-:Y:S01]  /*16bc0*/  BSSY B0, `(.L_x_1027) ;  /* 0x00001b6000007945 */ /* 0x000fe20003800000 */
[----:B------:R-:W3:Y:S01]  /*16bd0*/  SHFL.BFLY PT, R0, R249, 0x2, 0x1f ;  /* 0x0c401f00f9007f89 */ /* 0x000ee200000e0000 */
[----:B------:R-:W-:-:S02]  /*16be0*/  ULDC.64 UR4, c[0x0][0x1e8] ;  /* 0x00007a0000047ab9 */ /* 0x000fc40000000a00 */
[----:B------:R-:W-:Y:S01]  /*16bf0*/  ULDC.U8 UR9, c[0x0][0x328] ;  /* 0x0000ca0000097ab9 */ /* 0x000fe20000000000 */
[----:B------:R-:W-:Y:S01]  /*16c00*/  SHFL.BFLY PT, R4, R251, 0x2, 0x1f ;  /* 0x0c401f00fb047f89 */ /* 0x000fe200000e0000 */
[----:B------:R-:W-:Y:S01]  /*16c10*/  UISETP.NE.AND UP3, UPT, UR9, URZ, UPT ;  /* 0x0000003f0900728c */ /* 0x000fe2000bf65270 */
[----:B------:R-:W4:Y:S01]  /*16c20*/  S2UR UR10, SR_CTAID.Z ;  /* 0x00000000000a79c3 */ /* 0x000f220000002700 */
[----:B------:R-:W-:Y:S01]  /*16c30*/  ULDC UR8, c[0x0][0x214] ;  /* 0x0000850000087ab9 */ /* 0x000fe20000000800 */
[----:B------:R-:W-:Y:S01]  /*16c40*/  SHFL.BFLY PT, R6, R250, 0x2, 0x1f ;  /* 0x0c401f00fa067f89 */ /* 0x000fe200000e0000 */
[----:B------:R-:W-:-:S03]  /*16c50*/  @UP0 UIMAD.WIDE.U32 UR12, UR26, UR4, URZ ;  /* 0x000000041a0c02a5 */ /* 0x000fc6000f8e003f */
[----:B------:R-:W5:Y:S01]  /*16c60*/  S2R R172, SR_TID.X ;  /* 0x0000000000ac7919 */ /* 0x000f620000002100 */
[----:B------:R-:W-:-:S03]  /*16c70*/  @UP0 UIMAD UR7, UR26, UR5, UR13 ;  /* 0x000000051a0702a4 */ /* 0x000fc6000f8e020d */
[----:B------:R-:W-:Y:S01]  /*16c80*/  ULDC.64 UR4, c[0x0][0x1e0] ;  /* 0x0000780000047ab9 */ /* 0x000fe20000000a00 */
[----:B-1----:R-:W-:Y:S01]  /*16c90*/  FADD.FTZ R3, R3, R248 ;  /* 0x000000f803037221 */ /* 0x002fe20000010000 */
[----:B--2---:R-:W-:Y:S02]  /*16ca0*/  @!UP0 USHF.R.S32.HI UR11, URZ, 0x1f, UR6 ;  /* 0x0000001f3f0b8899 */ /* 0x004fe40008011406 */
[----:B------:R-:W-:Y:S01]  /*16cb0*/  @!UP0 UIMAD.WIDE.U32 UR20, UR6, UR4, URZ ;  /* 0x00000004061482a5 */ /* 0x000fe2000f8e003f */
[----:B---3--:R-:W-:Y:S01]  /*16cc0*/  FADD.FTZ R0, R0, R249 ;  /* 0x000000f900007221 */ /* 0x008fe20000010000 */
[----:B------:R-:W1:Y:S01]  /*16cd0*/  SHFL.BFLY PT, R7, R3, 0x1, 0x1f ;  /* 0x0c201f0003077f89 */ /* 0x000e6200000e0000 */
[----:B------:R-:W-:-:S03]  /*16ce0*/  @!UP0 UIMAD UR11, UR11, UR4, URZ ;  /* 0x000000040b0b82a4 */ /* 0x000fc6000f8e023f */
[----:B------:R-:W2:Y:S01]  /*16cf0*/  SHFL.BFLY PT, R5, R0, 0x1, 0x1f ;  /* 0x0c201f0000057f89 */ /* 0x000ea200000e0000 */
[----:B------:R-:W-:Y:S02]  /*16d00*/  ULDC.U8 UR4, c[0x0][0x329] ;  /* 0x0000ca4000047ab9 */ /* 0x000fe40000000000 */
[----:B------:R-:W-:Y:S02]  /*16d10*/  UISETP.NE.AND UP2, UPT, UR4, URZ, UPT ;  /* 0x0000003f0400728c */ /* 0x000fe4000bf45270 */
[----:B------:R-:W-:Y:S01]  /*16d20*/  UISETP.EQ.AND UP3, UPT, UR4, URZ, UP3 ;  /* 0x0000003f0400728c */ /* 0x000fe20009f62270 */
[----:B-----5:R-:W-:Y:S01]  /*16d30*/  SHF.R.S32.HI R173, RZ, 0x1f, R172 ;  /* 0x0000001fffad7819 */ /* 0x020fe200000114ac */
[----:B------:R-:W-:Y:S02]  /*16d40*/  @!UP0 UIMAD UR11, UR6, UR5, UR11 ;  /* 0x00000005060b82a4 */ /* 0x000fe4000f8e020b */
[----:B------:R-:W-:Y:S01]  /*16d50*/  ULDC UR4, c[0x0][0x1c0] ;  /* 0x0000700000047ab9 */ /* 0x000fe20000000800 */
[----:B------:R-:W-:Y:S01]  /*16d60*/  LEA.HI R139, R173, R172, RZ, 0x2 ;  /* 0x000000acad8b7211 */ /* 0x000fe200078f10ff */
[----:B------:R-:W-:-:S03]  /*16d70*/  ULDC UR5, c[0x0][0x234] ;  /* 0x00008d0000057ab9 */ /* 0x000fc60000000800 */
[----:B------:R-:W-:Y:S01]  /*16d80*/  @!UP2 UISETP.NE.AND UP1, UPT, UR9, URZ, UPT ;  /* 0x0000003f0900a28c */ /* 0x000fe2000bf25270 */
[----:B------:R-:W-:Y:S01]  /*16d90*/  SHF.R.S32.HI R26, RZ, 0x2, R139 ;  /* 0x00000002ff1a7819 */ /* 0x000fe2000001148b */
[----:B------:R-:W3:Y:S01]  /*16da0*/  S2UR UR9, SR_CTAID.X ;  /* 0x00000000000979c3 */ /* 0x000ee20000002500 */
[----:B------:R-:W-:Y:S02]  /*16db0*/  @UP2 ULDC UR14, c[0x0][0x210] ;  /* 0x00008400000e2ab9 */ /* 0x000fe40000000800 */
[----:B------:R-:W-:Y:S01]  /*16dc0*/  @UP2 UIMAD UR14, UR14, UR8, URZ ;  /* 0x000000080e0e22a4 */ /* 0x000fe2000f8e023f */
[----:B-1----:R-:W-:Y:S01]  /*16dd0*/  FADD.FTZ R133, R3, R7 ;  /* 0x0000000703857221 */ /* 0x002fe20000010000 */
[----:B------:R-:W-:Y:S01]  /*16de0*/  @!UP2 USEL UR14, UR8, UR5, !UP1 ;  /* 0x00000005080ea287 */ /* 0x000fe2000c800000 */
[----:B------:R-:W-:Y:S01]  /*16df0*/  FADD.FTZ R3, R4, R251 ;  /* 0x000000fb04037221 */ /* 0x000fe20000010000 */
[----:B------:R-:W-:Y:S01]  /*16e00*/  MOV R4, 0x3f800000 ;  /* 0x3f80000000047802 */ /* 0x000fe20000000f00 */
[----:B--2---:R-:W-:Y:S01]  /*16e10*/  FADD.FTZ R132, R0, R5 ;  /* 0x0000000500847221 */ /* 0x004fe20000010000 */
[----:B------:R-:W-:Y:S01]  /*16e20*/  FSETP.NE.FTZ.AND P6, PT, R133, RZ, PT ;  /* 0x000000ff8500720b */ /* 0x000fe20003fd5000 */
[----:B------:R-:W-:Y:S01]  /*16e30*/  FADD.FTZ R5, R6, R250 ;  /* 0x000000fa06057221 */ /* 0x000fe20000010000 */
[----:B------:R-:W1:Y:S01]  /*16e40*/  SHFL.BFLY PT, R7, R3, 0x1, 0x1f ;  /* 0x0c201f0003077f89 */ /* 0x000e6200000e0000 */
[----:B------:R-:W-:Y:S01]  /*16e50*/  MOV R0, 0x3f800000 ;  /* 0x3f80000000007802 */ /* 0x000fe20000000f00 */
[----:B------:R-:W-:Y:S01]  /*16e60*/  @UP2 UMOV UR13, 0x1 ;  /* 0x00000001000d2882 */ /* 0x000fe20000000000 */
[----:B------:R-:W-:Y:S01]  /*16e70*/  SHF.R.S32.HI R6, RZ, 0x1f, R139 ;  /* 0x0000001fff067819 */ /* 0x000fe2000001148b */
[----:B------:R-:W2:Y:S01]  /*16e80*/  SHFL.BFLY PT, R8, R5, 0x1, 0x1f ;  /* 0x0c201f0005087f89 */ /* 0x000ea200000e0000 */
[----:B------:R-:W-:Y:S01]  /*16e90*/  FSETP.NE.FTZ.AND P5, PT, R132, RZ, PT ;  /* 0x000000ff8400720b */ /* 0x000fe20003fb5000 */
[----:B------:R-:W-:Y:S01]  /*16ea0*/  @!UP2 UIMAD UR13, UR14, UR4, URZ ;  /* 0x000000040e0da2a4 */ /* 0x000fe2000f8e023f */
[----:B------:R-:W-:Y:S01]  /*16eb0*/  LEA.HI R6, R6, R26, RZ, 0x3 ;  /* 0x0000001a06067211 */ /* 0x000fe200078f18ff */
[----:B------:R-:W-:-:S02]  /*16ec0*/  @UP3 UIMAD UR16, UR6, UR8, URZ ;  /* 0x00000008061032a4 */ /* 0x000fc4000f8e023f */
[----:B------:R-:W-:Y:S01]  /*16ed0*/  @UP2 ULDC UR15, c[0x0][0x210] ;  /* 0x00008400000f2ab9 */ /* 0x000fe20000000800 */
[----:B------:R-:W5:Y:S01]  /*16ee0*/  @P6 MUFU.RCP R0, R133 ;  /* 0x0000008500006308 */ /* 0x000f620000001000 */
[----:B------:R-:W-:Y:S01]  /*16ef0*/  LOP3.LUT R6, R6, 0xfffffff8, RZ, 0xc0, !PT ;  /* 0xfffffff806067812 */ /* 0x000fe200078ec0ff */
[----:B------:R-:W-:Y:S02]  /*16f00*/  UIMAD UR4, UR6, UR13, URZ ;  /* 0x0000000d060472a4 */ /* 0x000fe4000f8e023f */
[----:B------:R-:W-:Y:S01]  /*16f10*/  @!UP2 UMOV UR15, 0x1 ;  /* 0x00000001000fa882 */ /* 0x000fe20000000000 */
[----:B------:R-:W-:Y:S01]  /*16f20*/  IADD3 R26, R26, -R6, RZ ;  /* 0x800000061a1a7210 */ /* 0x000fe20007ffe0ff */
[----:B------:R-:W-:Y:S02]  /*16f30*/  @UP3 USEL UR16, UR16, UR26, !UP0 ;  /* 0x0000001a10103287 */ /* 0x000fe4000c000000 */
[----:B------:R-:W-:Y:S01]  /*16f40*/  @P5 MUFU.RCP R4, R132 ;  /* 0x0000008400045308 */ /* 0x000fe20000001000 */
[----:B---3--:R-:W-:-:S02]  /*16f50*/  UIMAD UR9, UR9, UR15, URZ ;  /* 0x0000000f090972a4 */ /* 0x008fc4000f8e023f */
[----:B------:R-:W-:Y:S01]  /*16f60*/  USEL UR4, UR4, URZ, !UP3 ;  /* 0x0000003f04047287 */ /* 0x000fe2000d800000 */
[----:B-1----:R-:W-:Y:S01]  /*16f70*/  FADD.FTZ R138, R3, R7 ;  /* 0x00000007038a7221 */ /* 0x002fe20000010000 */
[----:B------:R-:W-:Y:S01]  /*16f80*/  MOV R3, 0x3f800000 ;  /* 0x3f80000000037802 */ /* 0x000fe20000000f00 */
[----:B------:R-:W-:Y:S01]  /*16f90*/  USHF.L.U32 UR9, UR9, 0x7, URZ ;  /* 0x0000000709097899 */ /* 0x000fe2000800063f */
[----:B-----5:R-:W-:Y:S01]  /*16fa0*/  FMUL.FTZ R0, R0, c[0x0][0x2dc] ;  /* 0x0000b70000007a20 */ /* 0x020fe20000410000 */
[----:B----4-:R-:W-:Y:S01]  /*16fb0*/  UIMAD UR14, UR10, UR14, UR4 ;  /* 0x0000000e0a0e72a4 */ /* 0x010fe2000f8e0204 */
[----:B------:R-:W-:Y:S01]  /*16fc0*/  FSETP.NE.FTZ.AND P4, PT, R138, RZ, PT ;  /* 0x000000ff8a00720b */ /* 0x000fe20003f95000 */
[----:B--2---:R-:W-:Y:S01]  /*16fd0*/  FADD.FTZ R137, R5, R8 ;  /* 0x0000000805897221 */ /* 0x004fe20000010000 */
[----:B------:R-:W-:Y:S01]  /*16fe0*/  @!UP3 UMOV UR22, URZ ;  /* 0x0000003f0016bc82 */ /* 0x000fe20008000000 */
[C---:B------:R-:W-:Y:S01]  /*16ff0*/  FMUL.FTZ R140, R0.reuse, R140 ;  /* 0x0000008c008c7220 */ /* 0x040fe20000410000 */
[----:B------:R-:W-:Y:S01]  /*17000*/  @UP3 UMOV UR22, UR16 ;  /* 0x0000001000163c82 */ /* 0x000fe20008000000 */
[C---:B------:R-:W-:Y:S01]  /*17010*/  FMUL.FTZ R6, R0.reuse, R141 ;  /* 0x0000008d00067220 */ /* 0x040fe20000410000 */
[----:B------:R-:W-:Y:S01]  /*17020*/  FSETP.NE.FTZ.AND P3, PT, R137, RZ, PT ;  /* 0x000000ff8900720b */ /* 0x000fe20003f75000 */
[C---:B------:R-:W-:Y:S01]  /*17030*/  FMUL.FTZ R152, R0.reuse, R152 ;  /* 0x0000009800987220 */ /* 0x040fe20000410000 */
[----:B------:R-:W-:Y:S01]  /*17040*/  @!UP3 UMOV UR23, URZ ;  /* 0x0000003f0017bc82 */ /* 0x000fe20008000000 */
[----:B------:R-:W-:Y:S01]  /*17050*/  FMUL.FTZ R153, R0, R153 ;  /* 0x0000009900997220 */ /* 0x000fe20000410000 */
[----:B------:R-:W-:Y:S01]  /*17060*/  R2P PR, R26, 0x6 ;  /* 0x000000061a007804 */ /* 0x000fe20000000000 */
[----:B------:R-:W-:Y:S01]  /*17070*/  FMUL.FTZ R36, R0, R36 ;  /* 0x0000002400247220 */ /* 0x000fe20000410000 */
[----:B------:R-:W-:Y:S01]  /*17080*/  F2FP.PACK_AB R6, R6, R140 ;  /* 0x0000008c0606723e */ /* 0x000fe200000000ff */
[C---:B------:R-:W-:Y:S01]  /*17090*/  FMUL.FTZ R11, R0.reuse, R37 ;  /* 0x00000025000b7220 */ /* 0x040fe20000410000 */
[----:B------:R-:W1:Y:S01]  /*170a0*/  @P4 MUFU.RCP R3, R138 ;  /* 0x0000008a00034308 */ /* 0x000e620000001000 */
[C---:B------:R-:W-:Y:S01]  /*170b0*/  FMUL.FTZ R48, R0.reuse, R48 ;  /* 0x0000003000307220 */ /* 0x040fe20000410000 */
[----:B------:R-:W-:Y:S01]  /*170c0*/  USHF.R.S32.HI UR4, URZ, 0x1f, UR9 ;  /* 0x0000001f3f047899 */ /* 0x000fe20008011409 */
[C---:B------:R-:W-:Y:S01]  /*170d0*/  FMUL.FTZ R14, R0.reuse, R49 ;  /* 0x00000031000e7220 */ /* 0x040fe20000410000 */
[----:B------:R-:W-:Y:S01]  /*170e0*/  F2FP.PACK_AB R11, R11, R36 ;  /* 0x000000240b0b723e */ /* 0x000fe200000000ff */
[C---:B------:R-:W-:Y:S01]  /*170f0*/  FMUL.FTZ R52, R0.reuse, R52 ;  /* 0x0000003400347220 */ /* 0x040fe20000410000 */
[----:B------:R-:W-:Y:S01]  /*17100*/  @UP3 USHF.R.S32.HI UR23, URZ, 0x1f, UR16 ;  /* 0x0000001f3f173899 */ /* 0x000fe20008011410 */
[----:B------:R-:W-:Y:S01]  /*17110*/  FMUL.FTZ R21, R0, R53 ;  /* 0x0000003500157220 */ /* 0x000fe20000410000 */
[----:B------:R-:W-:Y:S01]  /*17120*/  F2FP.PACK_AB R14, R14, R48 ;  /* 0x000000300e0e723e */ /* 0x000fe200000000ff */
[C---:B------:R-:W-:Y:S01]  /*17130*/  FMUL.FTZ R64, R0.reuse, R64 ;  /* 0x0000004000407220 */ /* 0x040fe20000410000 */
[----:B------:R-:W-:Y:S01]  /*17140*/  USHF.R.S32.HI UR5, URZ, 0x1f, UR14 ;  /* 0x0000001f3f057899 */ /* 0x000fe2000801140e */
[C---:B------:R-:W-:Y:S01]  /*17150*/  FMUL.FTZ R28, R0.reuse, R65 ;  /* 0x00000041001c7220 */ /* 0x040fe20000410000 */
[----:B------:R-:W-:Y:S01]  /*17160*/  F2FP.PACK_AB R21, R21, R52 ;  /* 0x000000341515723e */ /* 0x000fe200000000ff */
[C---:B------:R-:W-:Y:S01]  /*17170*/  FMUL.FTZ R32, R0.reuse, R68 ;  /* 0x0000004400207220 */ /* 0x040fe20000410000 */
[----:B------:R-:W-:Y:S01]  /*17180*/  UIADD3 UR9, UP2, UP1, UR9, UR22, UR14 ;  /* 0x0000001609097290 */ /* 0x000fe2000f95e00e */
[C---:B------:R-:W-:Y:S01]  /*17190*/  FMUL.FTZ R69, R0.reuse, R69 ;  /* 0x0000004500457220 */ /* 0x040fe20000410000 */
[----:B------:R-:W-:Y:S01]  /*171a0*/  @!UP0 UIADD3 UR7, UR21, UR11, URZ ;  /* 0x0000000b15078290 */ /* 0x000fe2000fffe03f */
[C---:B------:R-:W-:Y:S01]  /*171b0*/  FMUL.FTZ R80, R0.reuse, R80 ;  /* 0x0000005000507220 */ /* 0x040fe20000410000 */
[----:B------:R-:W-:Y:S01]  /*171c0*/  UIADD3.X UR4, UR4, UR23, UR5, UP2, UP1 ;  /* 0x0000001704047290 */ /* 0x000fe200097e2405 */
[C---:B------:R-:W-:Y:S01]  /*171d0*/  FMUL.FTZ R81, R0.reuse, R81 ;  /* 0x0000005100517220 */ /* 0x040fe20000410000 */
[----:B------:R-:W-:Y:S01]  /*171e0*/  @!UP0 UMOV UR12, UR20 ;  /* 0x00000014000c8c82 */ /* 0x000fe20008000000 */
[----:B------:R-:W-:-:S02]  /*171f0*/  FMUL.FTZ R84, R0, R84 ;  /* 0x0000005400547220 */ /* 0x000fc40000410000 */
        /* <DEDUP_REMOVED lines=19> */
[----:B-1----:R-:W-:Y:S02]  /*17330*/  FMUL.FTZ R3, R3, c[0x0][0x2dc] ;  /* 0x0000b70003037a20 */ /* 0x002fe40000410000 */
[----:B------:R-:W-:Y:S02]  /*17340*/  FMUL.FTZ R4, R4, c[0x0][0x2dc] ;  /* 0x0000b70004047a20 */ /* 0x000fe40000410000 */
[C---:B------:R-:W-:Y:S01]  /*17350*/  FMUL.FTZ R56, R3.reuse, R56 ;  /* 0x0000003803387220 */ /* 0x040fe20000410000 */
[----:B------:R-:W1:Y:S01]  /*17360*/  @P3 MUFU.RCP R0, R137 ;  /* 0x0000008900003308 */ /* 0x000e620000001000 */
[----:B------:R-:W-:-:S02]  /*17370*/  FMUL.FTZ R19, R3, R57 ;  /* 0x0000003903137220 */ /* 0x000fc40000410000 */
[C---:B------:R-:W-:Y:S02]  /*17380*/  FMUL.FTZ R13, R4.reuse, R38 ;  /* 0x00000026040d7220 */ /* 0x040fe40000410000 */
[C---:B------:R-:W-:Y:S01]  /*17390*/  FMUL.FTZ R10, R4.reuse, R39 ;  /* 0x00000027040a7220 */ /* 0x040fe20000410000 */
[----:B------:R-:W-:Y:S01]  /*173a0*/  F2FP.PACK_AB R19, R19, R56 ;  /* 0x000000381313723e */ /* 0x000fe200000000ff */
[C---:B------:R-:W-:Y:S01]  /*173b0*/  FMUL.FTZ R17, R4.reuse, R50 ;  /* 0x0000003204117220 */ /* 0x040fe20000410000 */
[----:B------:R-:W-:Y:S01]  /*173c0*/  F2FP.PACK_AB R56, R85, R84 ;  /* 0x000000545538723e */ /* 0x000fe200000000ff */
[C---:B------:R-:W-:Y:S01]  /*173d0*/  FMUL.FTZ R51, R4.reuse, R51 ;  /* 0x0000003304337220 */ /* 0x040fe20000410000 */
[----:B------:R-:W-:Y:S01]  /*173e0*/  LEA.HI R84, R173, R172, RZ, 0x5 ;  /* 0x000000acad547211 */ /* 0x000fe200078f28ff */
[----:B------:R-:W-:Y:S01]  /*173f0*/  FMUL.FTZ R27, R4, R66 ;  /* 0x00000042041b7220 */ /* 0x000fe20000410000 */
[----:B------:R-:W-:Y:S01]  /*17400*/  F2FP.PACK_AB R10, R10, R13 ;  /* 0x0000000d0a0a723e */ /* 0x000fe200000000ff */
[C---:B------:R-:W-:Y:S01]  /*17410*/  FMUL.FTZ R18, R4.reuse, R54 ;  /* 0x0000003604127220 */ /* 0x040fe20000410000 */
[----:B------:R-:W-:Y:S01]  /*17420*/  F2FP.PACK_AB R13, R51, R17 ;  /* 0x00000011330d723e */ /* 0x000fe200000000ff */
[----:B------:R-:W-:-:S02]  /*17430*/  FMUL.FTZ R24, R4, R67 ;  /* 0x0000004304187220 */ /* 0x000fc40000410000 */
[----:B-1----:R-:W-:Y:S02]  /*17440*/  FMUL.FTZ R0, R0, c[0x0][0x2dc] ;  /* 0x0000b70000007a20 */ /* 0x002fe40000410000 */
[C---:B------:R-:W-:Y:S01]  /*17450*/  FMUL.FTZ R15, R3.reuse, R41 ;  /* 0x00000029030f7220 */ /* 0x040fe20000410000 */
[----:B------:R-:W-:Y:S01]  /*17460*/  F2FP.PACK_AB R17, R24, R27 ;  /* 0x0000001b1811723e */ /* 0x000fe200000000ff */
[C---:B------:R-:W-:Y:S01]  /*17470*/  FMUL.FTZ R23, R3.reuse, R45 ;  /* 0x0000002d03177220 */ /* 0x040fe20000410000 */
[----:B------:R-:W-:Y:S01]  /*17480*/  SHF.R.S32.HI R24, RZ, 0x5, R84 ;  /* 0x00000005ff187819 */ /* 0x000fe20000011454 */
[C---:B------:R-:W-:Y:S02]  /*17490*/  FMUL.FTZ R66, R3.reuse, R61 ;  /* 0x0000003d03427220 */ /* 0x040fe40000410000 */
[C---:B------:R-:W-:Y:S02]  /*174a0*/  FMUL.FTZ R144, R3.reuse, R144 ;  /* 0x0000009003907220 */ /* 0x040fe40000410000 */
[----:B------:R-:W-:-:S02]  /*174b0*/  FMUL.FTZ R67, R3, R145 ;  /* 0x0000009103437220 */ /* 0x000fc40000410000 */
        /* <DEDUP_REMOVED lines=18> */
[----:B------:R-:W-:-:S02]  /*175e0*/  FMUL.FTZ R54, R3, R89 ;  /* 0x0000005903367220 */ /* 0x000fc40000410000 */
[C---:B------:R-:W-:Y:S02]  /*175f0*/  FMUL.FTZ R92, R3.reuse, R92 ;  /* 0x0000005c035c7220 */ /* 0x040fe40000410000 */
[C---:B------:R-:W-:Y:S01]  /*17600*/  FMUL.FTZ R50, R3.reuse, R93 ;  /* 0x0000005d03327220 */ /* 0x040fe20000410000 */
[----:B------:R-:W-:Y:S01]  /*17610*/  F2FP.PACK_AB R54, R54, R88 ;  /* 0x000000583636723e */ /* 0x000fe200000000ff */
[C---:B------:R-:W-:Y:S02]  /*17620*/  FMUL.FTZ R156, R3.reuse, R156 ;  /* 0x0000009c039c7220 */ /* 0x040fe40000410000 */
[C---:B------:R-:W-:Y:S01]  /*17630*/  FMUL.FTZ R157, R3.reuse, R157 ;  /* 0x0000009d039d7220 */ /* 0x040fe20000410000 */
[----:B------:R-:W-:Y:S01]  /*17640*/  F2FP.PACK_AB R50, R50, R92 ;  /* 0x0000005c3232723e */ /* 0x000fe200000000ff */
[C---:B------:R-:W-:Y:S02]  /*17650*/  FMUL.FTZ R104, R3.reuse, R104 ;  /* 0x0000006803687220 */ /* 0x040fe40000410000 */
[----:B------:R-:W-:-:S02]  /*17660*/  FMUL.FTZ R105, R3, R105 ;  /* 0x0000006903697220 */ /* 0x000fc40000410000 */
[C---:B------:R-:W-:Y:S02]  /*17670*/  FMUL.FTZ R160, R3.reuse, R160 ;  /* 0x000000a003a07220 */ /* 0x040fe40000410000 */
[C---:B------:R-:W-:Y:S02]  /*17680*/  FMUL.FTZ R38, R3.reuse, R161 ;  /* 0x000000a103267220 */ /* 0x040fe40000410000 */
        /* <DEDUP_REMOVED lines=8> */
[----:B------:R-:W-:Y:S01]  /*17710*/  SHF.L.U32 R3, R26, 0x6, RZ ;  /* 0x000000061a037819 */ /* 0x000fe200000006ff */
[----:B------:R-:W-:Y:S01]  /*17720*/  FMUL.FTZ R146, R0, R146 ;  /* 0x0000009200927220 */ /* 0x000fe20000410000 */
[----:B------:R-:W-:Y:S01]  /*17730*/  LOP3.LUT R26, R26, 0x1, RZ, 0xc0, !PT ;  /* 0x000000011a1a7812 */ /* 0x000fe200078ec0ff */
[C---:B------:R-:W-:Y:S01]  /*17740*/  FMUL.FTZ R8, R0.reuse, R147 ;  /* 0x0000009300087220 */ /* 0x040fe20000410000 */
[----:B------:R-:W-:Y:S01]  /*17750*/  LOP3.LUT R3, R3, 0x1c0, RZ, 0xc0, !PT ;  /* 0x000001c003037812 */ /* 0x000fe200078ec0ff */
[----:B------:R-:W-:Y:S01]  /*17760*/  FMUL.FTZ R150, R0, R150 ;  /* 0x0000009600967220 */ /* 0x000fe20000410000 */
[----:B------:R-:W-:Y:S01]  /*17770*/  ISETP.NE.U32.AND P0, PT, R26, 0x1, PT ;  /* 0x000000011a00780c */ /* 0x000fe20003f05070 */
        /* <DEDUP_REMOVED lines=50> */
[----:B------:R-:W-:Y:S01]  /*17aa0*/  LOP3.LUT R0, R139, 0x3ffffffc, RZ, 0xc0, !PT ;  /* 0x3ffffffc8b007812 */ /* 0x000fe200078ec0ff */
[C---:B------:R-:W-:Y:S01]  /*17ab0*/  FMUL.FTZ R142, R4.reuse, R142 ;  /* 0x0000008e048e7220 */ /* 0x040fe20000410000 */
[----:B------:R-:W-:Y:S01]  /*17ac0*/  F2FP.PACK_AB R29, R29, R126 ;  /* 0x0000007e1d1d723e */ /* 0x000fe200000000ff */
[----:B------:R-:W-:Y:S01]  /*17ad0*/  FMUL.FTZ R5, R4, R143 ;  /* 0x0000008f04057220 */ /* 0x000fe20000410000 */
[----:B------:R-:W-:Y:S01]  /*17ae0*/  IADD3 R0, -R0, R172, RZ ;  /* 0x000000ac00007210 */ /* 0x000fe20007ffe1ff */
[----:B------:R-:W-:Y:S01]  /*17af0*/  FMUL.FTZ R20, R4, R55 ;  /* 0x0000003704147220 */ /* 0x000fe20000410000 */
[----:B------:R-:W-:Y:S01]  /*17b00*/  F2FP.PACK_AB R68, R68, R130 ;  /* 0x000000824444723e */ /* 0x000fe200000000ff */
[----:B------:R-:W-:Y:S01]  /*17b10*/  FMUL.FTZ R154, R4, R154 ;  /* 0x0000009a049a7220 */ /* 0x000fe20000410000 */
[----:B------:R-:W-:Y:S01]  /*17b20*/  LEA R0, R24, R0, 0x9 ;  /* 0x0000000018007211 */ /* 0x000fe200078e48ff */
[C---:B------:R-:W-:Y:S01]  /*17b30*/  FMUL.FTZ R7, R4.reuse, R155 ;  /* 0x0000009b04077220 */ /* 0x040fe20000410000 */
[----:B------:R-:W-:Y:S01]  /*17b40*/  F2FP.PACK_AB R5, R5, R142 ;  /* 0x0000008e0505723e */ /* 0x000fe200000000ff */
[----:B------:R-:W-:Y:S01]  /*17b50*/  FMUL.FTZ R70, R4, R70 ;  /* 0x0000004604467220 */ /* 0x000fe20000410000 */
[----:B------:R-:W-:Y:S01]  /*17b60*/  LEA R0, R0, R3, 0x1 ;  /* 0x0000000300007211 */ /* 0x000fe200078e08ff */
[----:B------:R-:W-:Y:S01]  /*17b70*/  FMUL.FTZ R71, R4, R71 ;  /* 0x0000004704477220 */ /* 0x000fe20000410000 */
[----:B------:R-:W-:Y:S01]  /*17b80*/  F2FP.PACK_AB R20, R20, R18 ;  /* 0x000000121414723e */ /* 0x000fe200000000ff */
[----:B------:R-:W-:Y:S01]  /*17b90*/  FMUL.FTZ R82, R4, R82 ;  /* 0x0000005204527220 */ /* 0x000fe20000410000 */
[----:B------:R-:W-:Y:S01]  /*17ba0*/  SHF.L.U32 R0, R0, 0x1, RZ ;  /* 0x0000000100007819 */ /* 0x000fe200000006ff */
[----:B------:R-:W-:Y:S01]  /*17bb0*/  FMUL.FTZ R83, R4, R83 ;  /* 0x0000005304537220 */ /* 0x000fe20000410000 */
[----:B------:R-:W-:Y:S01]  /*17bc0*/  F2FP.PACK_AB R18, R28, R64 ;  /* 0x000000401c12723e */ /* 0x000fe200000000ff */
[----:B------:R-:W-:Y:S01]  /*17bd0*/  FMUL.FTZ R86, R4, R86 ;  /* 0x0000005604567220 */ /* 0x000fe20000410000 */
[----:B------:R-:W-:Y:S01]  /*17be0*/  IADD3 R3, R0, -0x10, RZ ;  /* 0xfffffff000037810 */ /* 0x000fe20007ffe0ff */
[----:B------:R-:W-:Y:S01]  /*17bf0*/  FMUL.FTZ R55, R4, R87 ;  /* 0x0000005704377220 */ /* 0x000fe20000410000 */
[----:B------:R-:W-:Y:S01]  /*17c00*/  @P0 IADD3 R3, R0, 0x10, RZ ;  /* 0x0000001000030810 */ /* 0x000fe20007ffe0ff */
[C---:B------:R-:W-:Y:S01]  /*17c10*/  FMUL.FTZ R98, R4.reuse, R98 ;  /* 0x0000006204627220 */ /* 0x040fe20000410000 */
[----:B------:R-:W-:Y:S01]  /*17c20*/  F2FP.PACK_AB R64, R69, R32 ;  /* 0x000000204540723e */ /* 0x000fe200000000ff */
[C---:B------:R-:W-:Y:S01]  /*17c30*/  FMUL.FTZ R99, R4.reuse, R99 ;  /* 0x0000006304637220 */ /* 0x040fe20000410000 */
[----:B------:R-:W-:Y:S01]  /*17c40*/  MOV R69, 0x20 ;  /* 0x0000002000457802 */ /* 0x000fe20000000f00 */
[C---:B------:R-:W-:Y:S01]  /*17c50*/  FMUL.FTZ R102, R4.reuse, R102 ;  /* 0x0000006604667220 */ /* 0x040fe20000410000 */
[----:B------:R1:W-:Y:S01]  /*17c60*/  STS [R0], R6 ;  /* 0x0000000600007388 */ /* 0x0003e20000000800 */
        /* <DEDUP_REMOVED lines=23> */
[----:B-1----:R-:W-:Y:S01]  /*17de0*/  MOV R6, 0x40 ;  /* 0x0000004000067802 */ /* 0x002fe20000000f00 */
[----:B------:R1:W-:Y:S01]  /*17df0*/  STS [R3], R4 ;  /* 0x0000000403007388 */ /* 0x0003e20000000800 */
[----:B------:R-:W-:Y:S02]  /*17e00*/  F2FP.PACK_AB R32, R165, R164 ;  /* 0x000000a4a520723e */ /* 0x000fe400000000ff */
[----:B------:R-:W-:Y:S01]  /*17e10*/  SEL R6, R6, 0xffffffc0, !P2 ;  /* 0xffffffc006067807 */ /* 0x000fe20005000000 */
[----:B------:R-:W-:Y:S01]  /*17e20*/  STS [R0+0x2000], R67 ;  /* 0x0020004300007388 */ /* 0x000fe20000000800 */
[----:B------:R-:W-:Y:S02]  /*17e30*/  F2FP.PACK_AB R31, R31, R166 ;  /* 0x000000a61f1f723e */ /* 0x000fe400000000ff */
[----:B------:R-:W-:Y:S01]  /*17e40*/  F2FP.PACK_AB R28, R169, R168 ;  /* 0x000000a8a91c723e */ /* 0x000fe200000000ff */
[----:B------:R2:W-:Y:S01]  /*17e50*/  STS [R0+0x2400], R8 ;  /* 0x0024000800007388 */ /* 0x0005e20000000800 */
[----:B------:R-:W-:-:S03]  /*17e60*/  F2FP.PACK_AB R27, R171, R170 ;  /* 0x000000aaab1b723e */ /* 0x000fc600000000ff */
[----:B------:R3:W-:Y:S04]  /*17e70*/  STS [R3+0x2000], R9 ;  /* 0x0020000903007388 */ /* 0x0007e80000000800 */
[----:B------:R4:W-:Y:S01]  /*17e80*/  STS [R3+0x2400], R12 ;  /* 0x0024000c03007388 */ /* 0x0009e20000000800 */
[----:B-1----:R-:W-:-:S04]  /*17e90*/  SEL R4, R69, 0xffffffe0, !P1 ;  /* 0xffffffe045047807 */ /* 0x002fc80004800000 */
[----:B------:R-:W-:Y:S02]  /*17ea0*/  IADD3 R5, R0, R4, RZ ;  /* 0x0000000400057210 */ /* 0x000fe40007ffe0ff */
[-C--:B------:R-:W-:Y:S02]  /*17eb0*/  IADD3 R4, R4, R3.reuse, RZ ;  /* 0x0000000304047210 */ /* 0x080fe40007ffe0ff */
[-C--:B--2---:R-:W-:Y:S01]  /*17ec0*/  IADD3 R8, R0, R6.reuse, RZ ;  /* 0x0000000600087210 */ /* 0x084fe20007ffe0ff */
[----:B------:R-:W-:Y:S01]  /*17ed0*/  STS [R5], R11 ;  /* 0x0000000b05007388 */ /* 0x000fe20000000800 */
[-C--:B------:R-:W-:Y:S02]  /*17ee0*/  IADD3 R7, R5, R6.reuse, RZ ;  /* 0x0000000605077210 */ /* 0x080fe40007ffe0ff */
[----:B---3--:R-:W-:Y:S01]  /*17ef0*/  IADD3 R9, R6, R3, RZ ;  /* 0x0000000306097210 */ /* 0x008fe20007ffe0ff */
[----:B------:R-:W-:Y:S01]  /*17f00*/  STS [R5+0x400], R10 ;  /* 0x0004000a05007388 */ /* 0x000fe20000000800 */
[----:B------:R-:W-:-:S02]  /*17f10*/  IADD3 R6, R4, R6, RZ ;  /* 0x0000000604067210 */ /* 0x000fc40007ffe0ff */
[----:B----4-:R-:W-:Y:S01]  /*17f20*/  MOV R12, 0x7f800000 ;  /* 0x7f800000000c7802 */ /* 0x010fe20000000f00 */
[----:B------:R1:W-:Y:S04]  /*17f30*/  STS [R4], R14 ;  /* 0x0000000e04007388 */ /* 0x0003e80000000800 */
[----:B------:R2:W-:Y:S04]  /*17f40*/  STS [R4+0x400], R13 ;  /* 0x0004000d04007388 */ /* 0x0005e80000000800 */
[----:B------:R-:W-:Y:S04]  /*17f50*/  STS [R5+0x2000], R15 ;  /* 0x0020000f05007388 */ /* 0x000fe80000000800 */
[----:B------:R-:W-:Y:S04]  /*17f60*/  STS [R5+0x2400], R16 ;  /* 0x0024001005007388 */ /* 0x000fe80000000800 */
[----:B------:R-:W-:Y:S04]  /*17f70*/  STS [R4+0x2000], R23 ;  /* 0x0020001704007388 */ /* 0x000fe80000000800 */
[----:B------:R-:W-:Y:S04]  /*17f80*/  STS [R4+0x2400], R22 ;  /* 0x0024001604007388 */ /* 0x000fe80000000800 */
[----:B------:R-:W-:Y:S01]  /*17f90*/  STS [R8], R21 ;  /* 0x0000001508007388 */ /* 0x000fe20000000800 */
[----:B-1----:R-:W-:-:S03]  /*17fa0*/  MOV R14, 0x7f800000 ;  /* 0x7f800000000e7802 */ /* 0x002fc60000000f00 */
        /* <DEDUP_REMOVED lines=119> */
.L_x_1028:
[----:B--234-:R-:W-:Y:S05]  /*18720*/  BSYNC B0 ;  /* 0x0000000000007941 */ /* 0x01cfea0003800000 */
.L_x_1027:
        /* <DEDUP_REMOVED lines=30> */
.L_x_1030:
[----:B-1----:R-:W-:Y:S05]  /*18910*/  BSYNC B0 ;  /* 0x0000000000007941 */ /* 0x002fea0003800000 */
.L_x_1029:
        /* <DEDUP_REMOVED lines=18> */
.L_x_1032:
[----:B------:R-:W-:Y:S05]  /*18a40*/  BSYNC B0 ;  /* 0x0000000000007941 */ /* 0x000fea0003800000 */
.L_x_1031:
        /* <DEDUP_REMOVED lines=18> */
.L_x_1034:
[----:B------:R-:W-:Y:S05]  /*18b70*/  BSYNC B0 ;  /* 0x0000000000007941 */ /* 0x000fea0003800000 */
.L_x_1033:
        /* <DEDUP_REMOVED lines=18> */
.L_x_1036:
[----:B------:R-:W-:Y:S05]  /*18ca0*/  BSYNC B0 ;  /* 0x0000000000007941 */ /* 0x000fea0003800000 */
.L_x_1035:
        /* <DEDUP_REMOVED lines=18> */
.L_x_1038:
[----:B------:R-:W-:Y:S05]  /*18dd0*/  BSYNC B0 ;  /* 0x0000000000007941 */ /* 0x000fea0003800000 */
.L_x_1037:
        /* <DEDUP_REMOVED lines=18> */
.L_x_1040:
[----:B------:R-:W-:Y:S05]  /*18f00*/  BSYNC B0 ;  /* 0x0000000000007941 */ /* 0x000fea0003800000 */
.L_x_1039:
        /* <DEDUP_REMOVED lines=18> */
.L_x_1042:
[----:B------:R-:W-:Y:S05]  /*19030*/  BSYNC B0 ;  /* 0x0000000000007941 */ /* 0x000fea0003800000 */
.L_x_1041:
        /* <DEDUP_REMOVED lines=19> */
.L_x_979:
        /* <DEDUP_REMOVED lines=8> */
[----:B------:R-:W-:Y:S01]  /*191f0*/  ULDC.64 UR6, c[0x0][0x1e8] ;  /* 0x00007a0000067ab9 */ /* 0x000fe20000000a00 */
[----:B------:R-:W-:Y:S01]  /*19200*/  SHF.R.S32.HI R8, RZ, 0x3, R8 ;  /* 0x00000003ff087819 */ /* 0x000fe20000011408 */
[----:B------:R-:W-:Y:S01]  /*19210*/  USHF.R.S32.HI UR15, URZ, 0x1f, UR14 ;  /* 0x0000001f3f0f7899 */ /* 0x000fe2000801140e */
[----:B------:R-:W-:Y:S01]  /*19220*/  IMAD.IADD R15, R22, 0x1, -R0 ;  /* 0x00000001160f7824 */ /* 0x000fe200078e0a00 */
[----:B------:R-:W-:Y:S01]  /*19230*/  @!UP4 USHF.R.S32.HI UR18, URZ, 0x1f, UR13 ;  /* 0x0000001f3f12c899 */ /* 0x000fe2000801140d */
[----:B------:R-:W-:Y:S01]  /*19240*/  SHF.R.S32.HI R9, RZ, 0x1f, R8 ;  /* 0x0000001fff097819 */ /* 0x000fe20000011408 */
[----:B------:R-:W-:Y:S01]  /*19250*/  @UP4 UIMAD.WIDE.U32 UR8, UR26, UR6, URZ ;  /* 0x000000061a0842a5 */ /* 0x000fe2000f8e003f */
[----:B------:R-:W-:Y:S01]  /*19260*/  IMAD.SHL.U32 R14, R15, 0x8, RZ ;  /* 0x000000080f0e7824 */ /* 0x000fe200078e00ff */
[----:B------:R-:W-:Y:S01]  /*19270*/  @!UP4 UIMAD UR18, UR18, UR4, URZ ;  /* 0x000000041212c2a4 */ /* 0x000fe2000f8e023f */
[----:B------:R-:W-:Y:S01]  /*19280*/  BSSY B0, `(.L_x_1043) ;  /* 0x000003a000007945 */ /* 0x000fe20003800000 */
[----:B------:R-:W-:-:S02]  /*19290*/  ULDC.U8 UR17, c[0x0][0x328] ;  /* 0x0000ca0000117ab9 */ /* 0x000fc40000000000 */
[----:B------:R-:W-:Y:S01]  /*192a0*/  @!UP4 UIMAD.WIDE.U32 UR20, UR13, UR4, URZ ;  /* 0x000000040d14c2a5 */ /* 0x000fe2000f8e003f */
[----:B------:R-:W-:Y:S01]  /*192b0*/  IADD3 R23, R14, 0x40, RZ ;  /* 0x000000400e177810 */ /* 0x000fe20007ffe0ff */
[----:B------:R-:W-:Y:S02]  /*192c0*/  @!UP4 UIMAD UR18, UR13, UR5, UR18 ;  /* 0x000000050d12c2a4 */ /* 0x000fe4000f8e0212 */
[----:B------:R-:W-:Y:S02]  /*192d0*/  UISETP.NE.AND UP2, UPT, UR17, URZ, UPT ;  /* 0x0000003f1100728c */ /* 0x000fe4000bf45270 */
[----:B------:R-:W-:Y:S02]  /*192e0*/  ULDC.64 UR4, c[0x0][0x1f0] ;  /* 0x00007c0000047ab9 */ /* 0x000fe40000000a00 */
[----:B------:R-:W-:Y:S02]  /*192f0*/  UIMAD UR4, UR15, UR4, URZ ;  /* 0x000000040f0472a4 */ /* 0x000fe4000f8e023f */
[----:B------:R-:W-:Y:S01]  /*19300*/  @!UP3 UISETP.NE.AND UP1, UPT, UR17, URZ, UPT ;  /* 0x0000003f1100b28c */ /* 0x000fe2000bf25270 */
[----:B--2---:R-:W-:Y:S01]  /*19310*/  IMAD.WIDE R6, R6, 0x80, R8 ;  /* 0x0000008006067825 */ /* 0x004fe200078e0208 */
[----:B------:R-:W-:-:S02]  /*19320*/  @UP4 UMOV UR15, UR8 ;  /* 0x00000008000f4c82 */ /* 0x000fc40008000000 */
[----:B------:R-:W-:Y:S02]  /*19330*/  @UP4 UIMAD UR7, UR26, UR7, UR9 ;  /* 0x000000071a0742a4 */ /* 0x000fe4000f8e0209 */
[----:B------:R-:W-:Y:S02]  /*19340*/  ULDC UR12, c[0x0][0x214] ;  /* 0x00008500000c7ab9 */ /* 0x000fe40000000800 */
[----:B------:R-:W-:Y:S02]  /*19350*/  @UP3 ULDC UR8, c[0x0][0x210] ;  /* 0x0000840000083ab9 */ /* 0x000fe40000000800 */
[----:B------:R-:W-:Y:S02]  /*19360*/  UISETP.EQ.AND UP2, UPT, UR16, URZ, UP2 ;  /* 0x0000003f1000728c */ /* 0x000fe40009742270 */
[----:B------:R-:W-:Y:S02]  /*19370*/  ULDC UR9, c[0x0][0x234] ;  /* 0x00008d0000097ab9 */ /* 0x000fe40000000800 */
[----:B------:R-:W-:-:S02]  /*19380*/  @UP3 UIMAD UR8, UR8, UR12, URZ ;  /* 0x0000000c080832a4 */ /* 0x000fc4000f8e023f */
[----:B------:R-:W-:Y:S02]  /*19390*/  @!UP3 USEL UR8, UR12, UR9, !UP1 ;  /* 0x000000090c08b287 */ /* 0x000fe4000c800000 */
[----:B------:R-:W-:Y:S02]  /*193a0*/  UISETP.NE.OR UP0, UPT, UR26, -0x1, !UP2 ;  /* 0xffffffff1a00788c */ /* 0x000fe4000d705670 */
[----:B------:R-:W-:Y:S02]  /*193b0*/  ULDC UR6, c[0x0][0x1c0] ;  /* 0x0000700000067ab9 */ /* 0x000fe40000000800 */
[----:B------:R-:W-:Y:S02]  /*193c0*/  @UP3 UMOV UR19, 0x1 ;  /* 0x0000000100133882 */ /* 0x000fe40000000000 */
[----:B------:R-:W-:Y:S02]  /*193d0*/  @!UP3 UIMAD UR19, UR8, UR6, URZ ;  /* 0x000000060813b2a4 */ /* 0x000fe4000f8e023f */
[----:B------:R-:W-:-:S02]  /*193e0*/  @!UP4 UMOV UR15, UR20 ;  /* 0x00000014000fcc82 */ /* 0x000fc40008000000 */
[----:B------:R-:W-:Y:S01]  /*193f0*/  @!UP4 UIADD3 UR7, UR21, UR18, URZ ;  /* 0x000000121507c290 */ /* 0x000fe2000fffe03f */
[C---:B------:R-:W-:Y:S01]  /*19400*/  IADD3 R2, P0, R14.reuse, UR15, RZ ;  /* 0x0000000f0e027c10 */ /* 0x040fe2000ff1e0ff */
[----:B------:R-:W-:Y:S02]  /*19410*/  UIADD3 UR11, -UR10, UR11, URZ ;  /* 0x0000000b0a0b7290 */ /* 0x000fe4000fffe13f */
[----:B------:R-:W-:Y:S02]  /*19420*/  UIMAD UR19, UR13, UR19, URZ ;  /* 0x000000130d1372a4 */ /* 0x000fe4000f8e023f */
[----:B------:R-:W-:Y:S01]  /*19430*/  @!UP0 UIMAD UR26, UR13, UR12, URZ ;  /* 0x0000000c0d1a82a4 */ /* 0x000fe2000f8e023f */
[----:B------:R-:W-:Y:S01]  /*19440*/  LEA.HI.X.SX32 R3, R14, UR7, 0x1, P0 ;  /* 0x000000070e037c11 */ /* 0x000fe200080f0eff */
[----:B------:R-:W-:Y:S01]  /*19450*/  USEL UR19, UR19, URZ, !UP2 ;  /* 0x0000003f13137287 */ /* 0x000fe2000d000000 */
[----:B------:R-:W-:Y:S01]  /*19460*/  ISETP.GE.AND P0, PT, R8, UR11, PT ;  /* 0x0000000b08007c0c */ /* 0x000fe2000bf06270 */
[----:B------:R-:W-:-:S02]  /*19470*/  @UP3 ULDC UR22, c[0x0][0x210] ;  /* 0x0000840000163ab9 */ /* 0x000fc40000000800 */
[----:B------:R-:W-:Y:S01]  /*19480*/  @!UP3 UMOV UR22, 0x1 ;  /* 0x000000010016b882 */ /* 0x000fe20000000000 */
[----:B-1----:R-:W-:Y:S01]  /*19490*/  IMAD.WIDE.U32 R12, R12, c[0x0][0x1f0], R2 ;  /* 0x00007c000c0c7a25 */ /* 0x002fe200078e0002 */
[----:B------:R-:W-:Y:S02]  /*194a0*/  UIMAD UR8, UR14, UR8, UR19 ;  /* 0x000000080e0872a4 */ /* 0x000fe4000f8e0213 */
[----:B------:R-:W-:Y:S02]  /*194b0*/  UIMAD UR10, UR10, UR22, URZ ;  /* 0x000000160a0a72a4 */ /* 0x000fe4000f8e023f */
        /* <DEDUP_REMOVED lines=22> */
.L_x_1044:
[----:B------:R-:W-:Y:S05]  /*19620*/  BSYNC B0 ;  /* 0x0000000000007941 */ /* 0x000fea0003800000 */
.L_x_1043:
        /* <DEDUP_REMOVED lines=18> */
.L_x_1046:
[----:B------:R-:W-:Y:S05]  /*19750*/  BSYNC B0 ;  /* 0x0000000000007941 */ /* 0x000fea0003800000 */
.L_x_1045:
        /* <DEDUP_REMOVED lines=18> */
.L_x_1048:
[----:B------:R-:W-:Y:S05]  /*19880*/  BSYNC B0 ;  /* 0x0000000000007941 */ /* 0x000fea0003800000 */
.L_x_1047:
        /* <DEDUP_REMOVED lines=18> */
.L_x_1050:
[----:B------:R-:W-:Y:S05]  /*199b0*/  BSYNC B0 ;  /* 0x0000000000007941 */ /* 0x000fea0003800000 */
.L_x_1049:
        /* <DEDUP_REMOVED lines=18> */
.L_x_1052:
[----:B------:R-:W-:Y:S05]  /*19ae0*/  BSYNC B0 ;  /* 0x0000000000007941 */ /* 0x000fea0003800000 */
.L_x_1051:
        /* <DEDUP_REMOVED lines=18> */
.L_x_1054:
[----:B------:R-:W-:Y:S05]  /*19c10*/  BSYNC B0 ;  /* 0x0000000000007941 */ /* 0x000fea0003800000 */
.L_x_1053:
        /* <DEDUP_REMOVED lines=18> */
.L_x_1056:
[----:B------:R-:W-:Y:S05]  /*19d40*/  BSYNC B0 ;  /* 0x0000000000007941 */ /* 0x000fea0003800000 */
.L_x_1055:
        /* <DEDUP_REMOVED lines=18> */
.L_x_1058:
[----:B------:R-:W-:Y:S05]  /*19e70*/  BSYNC B0 ;  /* 0x0000000000007941 */ /* 0x000fea0003800000 */
.L_x_1057:
        /* <DEDUP_REMOVED lines=67> */
.L_x_1059:
        /* <DEDUP_REMOVED lines=13> */
.L_x_1413:


//--------------------- .text._ZN5flash16flash_fwd_kernelI23Flash_fwd_kernel_traitsILi128ELi128ELi32ELi4ELb0ELb0EN7cutlass6half_tE19Flash_kernel_traitsILi128ELi128ELi32ELi4ES3_EELb1ELb1ELb0ELb0ELb0ELb0ELb0ELb1EEEvNS_16Flash_fwd_paramsE --------------------------
	.section	.text._ZN5flash16flash_fwd_kernelI23Flash_fwd_kernel_traitsILi128ELi128ELi32ELi4ELb0ELb0EN7cutlass6half_tE19Flash_kernel_traitsILi128ELi128ELi32ELi4ES3_EELb1ELb1ELb0ELb0ELb0ELb0ELb0ELb1EEEvNS_16Flash_fwd_paramsE,"ax",@progbits
	.sectioninfo	@"SHI_REGISTERS=255"
	.align	128
        .global         _ZN5flash16flash_fwd_kernelI23Flash_fwd_kernel_traitsILi128ELi128ELi32ELi4ELb0ELb0EN7cutlass6half_tE19Flash_kernel_traitsILi128ELi128ELi32ELi4ES3_EELb1ELb1ELb0ELb0ELb0ELb0ELb0ELb1EEEvNS_16Flash_fwd_paramsE
        .type           _ZN5flash16flash_fwd_kernelI23Flash_fwd_kernel_traitsILi128ELi128ELi32ELi4ELb0ELb0EN7cutlass6half_tE19Flash_kernel_traitsILi128ELi128ELi32ELi4ES3_EELb1ELb1ELb0ELb0ELb0ELb0ELb0ELb1EEEvNS_16Flash_fwd_paramsE,@function
        .size           _ZN5flash16flash_fwd_kernelI23Flash_fwd_kernel_traitsILi128ELi128ELi32ELi4ELb0ELb0EN7cutlass6half_tE19Flash_kernel_traitsILi128ELi128ELi32ELi4ES3_EELb1ELb1ELb0ELb0ELb0ELb0ELb0ELb1EEEvNS_16Flash_fwd_paramsE,(.L_x_1414 - _ZN5flash16flash_fwd_kernelI23Flash_fwd_kernel_traitsILi128ELi128ELi32ELi4ELb0ELb0EN7cutlass6half_tE19Flash_kernel_traitsILi128ELi128ELi32ELi4ES3_EELb1ELb1ELb0ELb0ELb0ELb0ELb0ELb1EEEvNS_16Flash_fwd_paramsE)
        .other          _ZN5flash16flash_fwd_kernelI23Flash_fwd_kernel_traitsILi128ELi128ELi32ELi4ELb0ELb0EN7cutlass6half_tE19Flash_kernel_traitsILi128ELi128ELi32ELi4ES3_EELb1ELb1ELb0ELb0ELb0ELb0ELb0ELb1EEEvNS_16Flash_fwd_paramsE,@"STO_CUDA_ENTRY STV_DEFAULT"
_ZN5flash16flash_fwd_kernelI23Flash_fwd_kernel_traitsILi128ELi128ELi32ELi4ELb0ELb0EN7cutlass6half_tE19Flash_kernel_traitsILi128ELi128ELi32ELi4ES3_EELb1ELb1ELb0ELb0ELb0ELb0ELb0ELb1EEEvNS_16Flash_fwd_paramsE:
.text._ZN5flash16flash_fwd_kernelI23Flash_fwd_kernel_traitsILi128ELi128ELi32ELi4ELb0ELb0EN7cutlass6half_tE19Flash_kernel_traitsILi128ELi128ELi32ELi4ES3_EELb1ELb1ELb0ELb0ELb0ELb0ELb0ELb1EEEvNS_16Flash_fwd_paramsE:
        /* <DEDUP_REMOVED lines=12> */
[----:B------:R-:W-:-:S06]  /*00c0*/  ULDC.64 UR4, c[0x0][0x240] ;  /* 0x0000900000047ab9 */ /* 0x000fcc0000000a00 */
[----:B------:R-:W1:Y:S01]  /*00d0*/  S2UR UR12, SR_CTAID.Y ;  /* 0x00000000000c79c3 */ /* 0x000e620000002600 */
[----:B------:R3:W4:Y:S07]  /*00e0*/  @P2 LDG.E.64 R4, [R2.64] ;  /* 0x0000001c02042981 */ /* 0x00072e000c1e1b00 */
[----:B------:R-:W1:Y:S01]  /*00f0*/  S2UR UR11, SR_CTAID.Z ;  /* 0x00000000000b79c3 */ /* 0x000e620000002700 */
[----:B------:R-:W-:Y:S02]  /*0100*/  UMOV UR7, 0x4 ;  /* 0x0000000400077882 */ /* 0x000fe40000000000 */
[----:B------:R-:W-:-:S02]  /*0110*/  ULDC.64 UR14, c[0x0][0x240] ;  /* 0x00009000000e7ab9 */ /* 0x000fc40000000a00 */
[----:B------:R-:W-:Y:S01]  /*0120*/  ULDC.64 UR8, c[0x0][0x248] ;  /* 0x0000920000087ab9 */ /* 0x000fe20000000a00 */
[----:B---3--:R-:W-:Y:S01]  /*0130*/  @P2 MOV R2, R7 ;  /* 0x0000000700022202 */ /* 0x008fe20000000f00 */
[----:B------:R-:W-:-:S06]  /*0140*/  @P2 IMAD.MOV.U32 R3, RZ, RZ, R8 ;  /* 0x000000ffff032224 */ /* 0x000fcc00078e0008 */
[----:B------:R-:W3:Y:S01]  /*0150*/  @P2 LDG.E.64 R2, [R2.64] ;  /* 0x0000001c02022981 */ /* 0x000ee2000c1e1b00 */
[----:B-1----:R-:W-:Y:S02]  /*0160*/  ULOP3.LUT UR6, UR11, UR25, UR12, 0xfe, !UPT ;  /* 0x000000190b067292 */ /* 0x002fe4000f8efe0c */
[----:B------:R-:W-:Y:S02]  /*0170*/  UISETP.NE.U32.AND UP2, UPT, URZ, UR4, UPT ;  /* 0x000000043f00728c */ /* 0x000fe4000bf45070 */
[----:B------:R-:W-:Y:S02]  /*0180*/  UIMAD.WIDE UR14, UR12, UR7, UR14 ;  /* 0x000000070c0e72a5 */ /* 0x000fe4000f8e020e */
[----:B--2---:R-:W-:Y:S01]  /*0190*/  LOP3.LUT P3, RZ, R22, UR6, RZ, 0xfc, !PT ;  /* 0x0000000616ff7c12 */ /* 0x004fe2000f86fcff */
[----:B------:R-:W-:Y:S02]  /*01a0*/  UISETP.NE.AND.EX UP2, UPT, URZ, UR5, UPT, UP2 ;  /* 0x000000053f00728c */ /* 0x000fe4000bf45320 */
[----:B------:R-:W-:-:S02]  /*01b0*/  ULDC.U8 UR6, c[0x0][0x312] ;  /* 0x0000c48000067ab9 */ /* 0x000fc40000000000 */
[----:B------:R-:W-:Y:S02]  /*01c0*/  ULDC.64 UR4, c[0x0][0x250] ;  /* 0x0000940000047ab9 */ /* 0x000fe40000000a00 */
[----:B------:R-:W-:Y:S01]  /*01d0*/  PLOP3.LUT P0, PT, PT, PT, UP2, 0x80, 0x0 ;  /* 0x000000000000781c */ /* 0x000fe20003f0f028 */
[----:B------:R-:W-:Y:S02]  /*01e0*/  UISETP.NE.U32.AND UP0, UPT, URZ, UR4, UPT ;  /* 0x000000043f00728c */ /* 0x000fe4000bf05070 */
[----:B------:R-:W-:Y:S02]  /*01f0*/  UISETP.NE.AND UP3, UPT, UR6, URZ, UPT ;  /* 0x0000003f0600728c */ /* 0x000fe4000bf65270 */
[----:B------:R-:W-:Y:S01]  /*0200*/  UISETP.EQ.U32.AND UP1, UPT, URZ, UR8, UPT ;  /* 0x000000083f00728c */ /* 0x000fe2000bf22070 */
[----:B------:R-:W-:Y:S01]  /*0210*/  @!P3 IMAD.MOV.U32 R10, RZ, RZ, c[0x0][0x308] ;  /* 0x0000c200ff0ab624 */ /* 0x000fe200078e00ff */
[----:B------:R-:W-:Y:S01]  /*0220*/  UISETP.NE.AND.EX UP0, UPT, URZ, UR5, UPT, UP0 ;  /* 0x000000053f00728c */ /* 0x000fe2000bf05300 */
[----:B------:R-:W-:Y:S01]  /*0230*/  @!P3 IMAD.MOV.U32 R11, RZ, RZ, c[0x0][0x30c] ;  /* 0x0000c300ff0bb624 */ /* 0x000fe200078e00ff */
[----:B------:R-:W-:-:S02]  /*0240*/  UISETP.EQ.OR.EX UP1, UPT, URZ, UR9, !UP3, UP1 ;  /* 0x000000093f00728c */ /* 0x000fc4000df22710 */
[----:B------:R-:W-:Y:S02]  /*0250*/  ULDC.64 UR4, c[0x0][0x250] ;  /* 0x0000940000047ab9 */ /* 0x000fe40000000a00 */
[----:B------:R-:W-:Y:S02]  /*0260*/  ULDC.64 UR8, c[0x0][0x248] ;  /* 0x0000920000087ab9 */ /* 0x000fe40000000a00 */
[----:B------:R-:W-:-:S03]  /*0270*/  UIMAD.WIDE UR8, UR12, UR7, UR8 ;  /* 0x000000070c0872a5 */ /* 0x000fc6000f8e0208 */
[----:B------:R-:W-:Y:S01]  /*0280*/  @UP0 UIMAD.WIDE UR4, UR12, UR7, UR4 ;  /* 0x000000070c0402a5 */ /* 0x000fe2000f8e0204 */
[----:B----4-:R-:W1:Y:S08]  /*0290*/  @P2 R2UR UR30, R4 ;  /* 0x00000000041e23c2 */ /* 0x010e7000000e0000 */
[----:B------:R-:W2:Y:S01]  /*02a0*/  @P2 R2UR UR31, R5 ;  /* 0x00000000051f23c2 */ /* 0x000ea200000e0000 */
[----:B-1----:R-:W-:-:S02]  /*02b0*/  MOV R4, UR30 ;  /* 0x0000001e00047c02 */ /* 0x002fc40008000f00 */
[----:B---3--:R-:W-:Y:S01]  /*02c0*/  @P2 IADD3 R7, P1, R2, c[0x0][0x300], RZ ;  /* 0x0000c00002072a10 */ /* 0x008fe20007f3e0ff */
[----:B--2---:R-:W-:Y:S02]  /*02d0*/  IMAD.U32 R5, RZ, RZ, UR31 ;  /* 0x0000001fff057e24 */ /* 0x004fe4000f8e00ff */
[----:B------:R-:W-:Y:S02]  /*02e0*/  IMAD.U32 R2, RZ, RZ, UR14 ;  /* 0x0000000eff027e24 */ /* 0x000fe4000f8e00ff */
[----:B------:R-:W-:Y:S01]  /*02f0*/  @P2 IMAD.X R8, RZ, RZ, R3, P1 ;  /* 0x000000ffff082224 */ /* 0x000fe200008e0603 */
[----:B------:R1:W-:Y:S01]  /*0300*/  @!P3 STG.E.64 [R10.64], R4 ;  /* 0x000000040a00b986 */ /* 0x0003e2000c101b1c */
[----:B------:R-:W-:Y:S02]  /*0310*/  MOV R3, UR15 ;  /* 0x0000000f00037c02 */ /* 0x000fe40008000f00 */
[----:B------:R-:W-:Y:S02]  /*0320*/  PLOP3.LUT P2, PT, PT, PT, UP1, 0x80, 0x0 ;  /* 0x000000000000781c */ /* 0x000fe40003f4f018 */
[----:B------:R-:W-:Y:S01]  /*0330*/  PLOP3.LUT P1, PT, PT, PT, UP0, 0x80, 0x0 ;  /* 0x000000000000781c */ /* 0x000fe20003f2f008 */
[----:B-1----:R-:W-:-:S02]  /*0340*/  @!P3 IMAD.MOV.U32 R4, RZ, RZ, R7 ;  /* 0x000000ffff04b224 */ /* 0x002fc400078e0007 */
[----:B------:R-:W-:-:S05]  /*0350*/  @!P3 IMAD.MOV.U32 R5, RZ, RZ, R8 ;  /* 0x000000ffff05b224 */ /* 0x000fca00078e0008 */
[----:B------:R1:W-:Y:S04]  /*0360*/  @!P3 STG.E.64 [R10.64+0x8], R4 ;  /* 0x000008040a00b986 */ /* 0x0003e8000c101b1c */
[----:B------:R2:W3:Y:S04]  /*0370*/  @P0 LDG.E R9, [R2.64] ;  /* 0x0000001c02090981 */ /* 0x0004e8000c1e1900 */
[----:B------:R2:W4:Y:S01]  /*0380*/  @P0 LDG.E R6, [R2.64+0x4] ;  /* 0x0000041c02060981 */ /* 0x000522000c1e1900 */
[----:B-1----:R-:W-:Y:S01]  /*0390*/  MOV R4, UR4 ;  /* 0x0000000400047c02 */ /* 0x002fe20008000f00 */
[----:B------:R-:W-:-:S02]  /*03a0*/  IMAD.U32 R5, RZ, RZ, UR5 ;  /* 0x00000005ff057e24 */ /* 0x000fc4000f8e00ff */
[----:B--2---:R-:W-:Y:S01]  /*03b0*/  IMAD.U32 R2, RZ, RZ, UR8 ;  /* 0x00000008ff027e24 */ /* 0x004fe2000f8e00ff */
[----:B------:R-:W-:Y:S02]  /*03c0*/  MOV R3, UR9 ;  /* 0x0000000900037c02 */ /* 0x000fe40008000f00 */
[----:B------:R-:W2:Y:S04]  /*03d0*/  @P1 LDG.E R4, [R4.64] ;  /* 0x0000001c04041981 */ /* 0x000ea8000c1e1900 */
[----:B------:R-:W5:Y:S01]  /*03e0*/  @!P2 LDG.E R0, [R2.64] ;  /* 0x0000001c0200a981 */ /* 0x000f62000c1e1900 */
[----:B------:R-:W-:Y:S01]  /*03f0*/  UMOV UR24, 0xffffffff ;  /* 0xffffffff00187882 */ /* 0x000fe20000000000 */
[----:B------:R-:W1:Y:S01]  /*0400*/  LDC.U8 R165, c[0x0][0x2d8] ;  /* 0x0000b600ffa57b82 */ /* 0x000e620000000000 */
[----:B------:R-:W-:-:S02]  /*0410*/  UMOV UR15, 0xffffffff ;  /* 0xffffffff000f7882 */ /* 0x000fc40000000000 */
[----:B------:R-:W-:-:S05]  /*0420*/  UMOV UR14, URZ ;  /* 0x0000003f000e7c82 */ /* 0x000fca0008000000 */
[----:B---3--:R3:W1:Y:S08]  /*0430*/  @P0 R2UR UR24, R9 ;  /* 0x00000000091803c2 */ /* 0x00867000000e0000 */
[----:B----4-:R-:W1:Y:S01]  /*0440*/  @P0 R2UR UR26, R6 ;  /* 0x00000000061a03c2 */ /* 0x010e6200000e0000 */
[----:B------:R-:W-:-:S04]  /*0450*/  ISETP.NE.U32.AND P0, PT, RZ, c[0x0][0x248], PT ;  /* 0x00009200ff007a0c */ /* 0x000fc80003f05070 */
[----:B------:R-:W-:Y:S02]  /*0460*/  ISETP.NE.AND.EX P0, PT, RZ, c[0x0][0x24c], PT, P0 ;  /* 0x00009300ff007a0c */ /* 0x000fe40003f05300 */
[----:B---3--:R-:W-:-:S04]  /*0470*/  SHF.R.S32.HI R9, RZ, 0x1f, R22 ;  /* 0x0000001fff097819 */ /* 0x008fc80000011416 */
[----:B------:R-:W-:Y:S01]  /*0480*/  LEA.HI R16, R9, R22, RZ, 0x5 ;  /* 0x0000001609107211 */ /* 0x000fe200078f28ff */
[----:B--2---:R2:W3:Y:S01]  /*0490*/  @P1 R2UR UR14, R4 ;  /* 0x00000000040e13c2 */ /* 0x0044e200000e0000 */
[----:B-1----:R-:W-:-:S07]  /*04a0*/  @UP2 UIADD3 UR26, UR26, -UR24, URZ ;  /* 0x800000181a1a2290 */ /* 0x002fce000fffe03f */
[----:B-----5:R1:W4:Y:S01]  /*04b0*/  @!P2 R2UR UR15, R0 ;  /* 0x00000000000fa3c2 */ /* 0x02032200000e0000 */
[----:B------:R-:W-:Y:S01]  /*04c0*/  @!UP2 ULDC UR26, c[0x0][0x214] ;  /* 0x00008500001aaab9 */ /* 0x000fe20000000800 */
[----:B-1----:R-:W-:-:S05]  /*04d0*/  LOP3.LUT R0, R16, 0xffffffe0, RZ, 0xc0, !PT ;  /* 0xffffffe010007812 */ /* 0x002fca00078ec0ff */
[----:B------:R-:W-:Y:S01]  /*04e0*/  IMAD.IADD R91, R22, 0x1, -R0 ;  /* 0x00000001165b7824 */ /* 0x000fe200078e0a00 */
        /* <DEDUP_REMOVED lines=8> */
.L_x_1060:
[----:B------:R-:W-:Y:S02]  /*0570*/  ULDC UR8, c[0x0][0x218] ;  /* 0x0000860000087ab9 */ /* 0x000fe40000000800 */
.L_x_1061:
        /* <DEDUP_REMOVED lines=37> */
[----:B------:R-:W-:Y:S01]  /*07d0*/  SHF.R.S32.HI R0, RZ, 0x1f, R91 ;  /* 0x0000001fff007819 */ /* 0x000fe2000001145b */
[----:B------:R-:W-:Y:S02]  /*07e0*/  UISETP.NE.AND UP0, UPT, UR15, -0x1, UPT ;  /* 0xffffffff0f00788c */ /* 0x000fe4000bf05270 */
[----:B------:R-:W-:Y:S02]  /*07f0*/  ULDC.64 UR4, c[0x0][0x190] ;  /* 0x0000640000047ab9 */ /* 0x000fe40000000a00 */
[----:B------:R-:W-:Y:S02]  /*0800*/  ULDC.64 UR8, c[0x0][0x178] ;  /* 0x00005e0000087ab9 */ /* 0x000fe40000000a00 */
[----:B------:R-:W-:Y:S01]  /*0810*/  PLOP3.LUT P0, PT, PT, PT, UP0, 0x80, 0x0 ;  /* 0x000000000000781c */ /* 0x000fe20003f0f008 */
[----:B------:R-:W-:Y:S02]  /*0820*/  ULDC UR33, c[0x0][0x228] ;  /* 0x00008a0000217ab9 */ /* 0x000fe40000000800 */
[----:B------:R-:W-:-:S02]  /*0830*/  @UP1 UIMAD.WIDE.U32 UR18, UR24, UR4, URZ ;  /* 0x00000004181212a5 */ /* 0x000fc4000f8e003f */
[----:B------:R-:W-:Y:S02]  /*0840*/  @!UP1 USHF.R.S32.HI UR16, URZ, 0x1f, UR12 ;  /* 0x0000001f3f109899 */ /* 0x000fe4000801140c */
[----:B------:R-:W-:Y:S02]  /*0850*/  @UP0 UIADD3 UR17, UR14, UR15, URZ ;  /* 0x0000000f0e110290 */ /* 0x000fe4000fffe03f */
[----:B------:R-:W-:Y:S02]  /*0860*/  @UP1 UIMAD UR13, UR24, UR5, UR19 ;  /* 0x00000005180d12a4 */ /* 0x000fe4000f8e0213 */
[----:B------:R-:W-:Y:S02]  /*0870*/  @!UP1 UIMAD UR16, UR16, UR8, URZ ;  /* 0x00000008101092a4 */ /* 0x000fe4000f8e023f */
[----:B------:R-:W-:Y:S02]  /*0880*/  ULDC.64 UR4, c[0x0][0x198] ;  /* 0x0000660000047ab9 */ /* 0x000fe40000000a00 */
[----:B------:R-:W-:-:S02]  /*0890*/  @UP0 UIMAD.WIDE.U32 UR20, UR17, UR4, URZ ;  /* 0x00000004111402a5 */ /* 0x000fc4000f8e003f */
[----:B------:R-:W-:Y:S02]  /*08a0*/  @!UP1 UIMAD UR16, UR12, UR9, UR16 ;  /* 0x000000090c1092a4 */ /* 0x000fe4000f8e0210 */
[----:B------:R-:W-:Y:S02]  /*08b0*/  @UP0 UIMAD UR9, UR17, UR5, UR21 ;  /* 0x00000005110902a4 */ /* 0x000fe4000f8e0215 */
[----:B------:R-:W-:Y:S02]  /*08c0*/  ULDC UR4, c[0x0][0x224] ;  /* 0x0000890000047ab9 */ /* 0x000fe40000000800 */
[----:B------:R-:W-:Y:S02]  /*08d0*/  ULDC UR5, c[0x0][0x1c0] ;  /* 0x0000700000057ab9 */ /* 0x000fe40000000800 */
[----:B------:R-:W-:Y:S02]  /*08e0*/  UIMAD UR5, UR12, UR5, UR11 ;  /* 0x000000050c0572a4 */ /* 0x000fe4000f8e020b */
[----:B------:R-:W-:-:S02]  /*08f0*/  @!UP1 UIMAD.WIDE.U32 UR22, UR12, UR8, URZ ;  /* 0x000000080c1692a5 */ /* 0x000fc4000f8e003f */
[----:B------:R-:W-:Y:S02]  /*0900*/  UIMAD UR4, UR5, UR4, UR10 ;  /* 0x00000004050472a4 */ /* 0x000fe4000f8e020a */
[----:B------:R-:W-:Y:S02]  /*0910*/  USHF.L.U32 UR5, UR5, 0x5, URZ ;  /* 0x0000000505057899 */ /* 0x000fe4000800063f */
[----:B------:R-:W-:Y:S02]  /*0920*/  UIMAD UR33, UR4, UR33, URZ ;  /* 0x00000021042172a4 */ /* 0x000fe4000f8e023f */
[----:B------:R-:W-:Y:S02]  /*0930*/  USHF.R.S32.HI UR4, URZ, 0x1f, UR5 ;  /* 0x0000001f3f047899 */ /* 0x000fe40008011405 */
[----:B------:R-:W-:Y:S01]  /*0940*/  IADD3 R94, P2, P1, R7, UR5, R91 ;  /* 0x00000005075e7c10 */ /* 0x000fe2000f95e05b */
[----:B------:R-:W-:Y:S02]  /*0950*/  @UP1 UMOV UR8, UR18 ;  /* 0x0000001200081c82 */ /* 0x000fe40008000000 */
[----:B------:R-:W-:Y:S01]  /*0960*/  @!UP1 UIADD3 UR13, UR23, UR16, URZ ;  /* 0x00000010170d9290 */ /* 0x000fe2000fffe03f */
[----:B------:R-:W-:Y:S01]  /*0970*/  IADD3.X R92, R8, UR4, R0, P2, P1 ;  /* 0x00000004085c7c10 */ /* 0x000fe200097e2400 */
[----:B------:R1:W-:Y:S01]  /*0980*/  STL [R1+0xc0], R94 ;  /* 0x0000c05e01007387 */ /* 0x0003e20000100800 */
[----:B------:R-:W-:Y:S01]  /*0990*/  @!UP1 UMOV UR8, UR22 ;  /* 0x0000001600089c82 */ /* 0x000fe20008000000 */
[----:B------:R-:W-:Y:S05]  /*09a0*/  @P0 BRA `(.L_x_1063) ;  /* 0x000000d000000947 */ /* 0x000fea0003800000 */
[----:B------:R-:W-:Y:S02]  /*09b0*/  USHF.R.S32.HI UR16, URZ, 0x1f, UR14 ;  /* 0x0000001f3f107899 */ /* 0x000fe4000801140e */
[----:B------:R-:W-:-:S02]  /*09c0*/  ULDC.64 UR4, c[0x0][0x198] ;  /* 0x0000660000047ab9 */ /* 0x000fc40000000a00 */
[----:B------:R-:W-:Y:S02]  /*09d0*/  UIMAD UR16, UR16, UR4, URZ ;  /* 0x00000004101072a4 */ /* 0x000fe4000f8e023f */
[----:B------:R-:W-:Y:S02]  /*09e0*/  UIMAD.WIDE.U32 UR18, UR14, UR4, URZ ;  /* 0x000000040e1272a5 */ /* 0x000fe4000f8e003f */
[----:B------:R-:W-:Y:S02]  /*09f0*/  UIMAD UR16, UR14, UR5, UR16 ;  /* 0x000000050e1072a4 */ /* 0x000fe4000f8e0210 */
[----:B------:R-:W-:Y:S02]  /*0a00*/  USHF.R.S32.HI UR9, URZ, 0x1f, UR12 ;  /* 0x0000001f3f097899 */ /* 0x000fe4000801140c */
[----:B------:R-:W-:Y:S02]  /*0a10*/  ULDC.64 UR4, c[0x0][0x180] ;  /* 0x0000600000047ab9 */ /* 0x000fe40000000a00 */
[----:B------:R-:W-:-:S02]  /*0a20*/  UIADD3 UR17, UR19, UR16, URZ ;  /* 0x0000001013117290 */ /* 0x000fc4000fffe03f */
[----:B------:R-:W-:Y:S02]  /*0a30*/  UIMAD UR9, UR9, UR4, URZ ;  /* 0x00000004090972a4 */ /* 0x000fe4000f8e023f */
[----:B------:R-:W-:Y:S02]  /*0a40*/  UMOV UR16, UR18 ;  /* 0x0000001200107c82 */ /* 0x000fe40008000000 */
[----:B------:R-:W-:Y:S02]  /*0a50*/  UIMAD UR9, UR12, UR5, UR9 ;  /* 0x000000050c0972a4 */ /* 0x000fe4000f8e0209 */
[----:B------:R-:W-:-:S04]  /*0a60*/  UIMAD.WIDE.U32 UR20, UR12, UR4, UR16 ;  /* 0x000000040c1472a5 */ /* 0x000fc8000f8e0010 */
[----:B------:R-:W-:Y:S02]  /*0a70*/  UIADD3 UR9, UR21, UR9, URZ ;  /* 0x0000000915097290 */ /* 0x000fe4000fffe03f */
.L_x_1063:
[----:B------:R-:W-:Y:S01]  /*0a80*/  IABS R4, c[0x0][0x1c8] ;  /* 0x0000720000047a13 */ /* 0x000fe20000000000 */
[----:B------:R-:W2:Y:S01]  /*0a90*/  S2R R5, SR_CTAID.Z ;  /* 0x0000000000057919 */ /* 0x000ea20000002700 */
[----:B------:R-:W-:Y:S02]  /*0aa0*/  ULDC UR4, c[0x0][0x1c8] ;  /* 0x0000720000047ab9 */ /* 0x000fe40000000800 */
[----:B------:R-:W3:Y:S01]  /*0ab0*/  I2F.RP R2, R4 ;  /* 0x0000000400027306 */ /* 0x000ee20000209400 */
[----:B------:R-:W-:Y:S02]  /*0ac0*/  ULOP3.LUT UR4, UR11, UR4, URZ, 0x3c, !UPT ;  /* 0x000000040b047292 */ /* 0x000fe4000f8e3c3f */
[----:B------:R-:W-:-:S04]  /*0ad0*/  @UP0 UIADD3 UR15, UR14, UR15, URZ ;  /* 0x0000000f0e0f0290 */ /* 0x000fc8000fffe03f */
[----:B------:R-:W-:Y:S01]  /*0ae0*/  ISETP.LE.AND P1, PT, RZ, UR4, PT ;  /* 0x00000004ff007c0c */ /* 0x000fe2000bf23270 */
[----:B------:R-:W-:Y:S02]  /*0af0*/  ULDC.64 UR4, c[0x0][0x1a0] ;  /* 0x0000680000047ab9 */ /* 0x000fe40000000a00 */
[----:B------:R-:W-:-:S04]  /*0b00*/  @UP0 UIMAD.WIDE.U32 UR16, UR15, UR4, URZ ;  /* 0x000000040f1002a5 */ /* 0x000fc8000f8e003f */
[----:B------:R-:W-:Y:S01]  /*0b10*/  @UP0 UIMAD UR5, UR15, UR5, UR17 ;  /* 0x000000050f0502a4 */ /* 0x000fe2000f8e0211 */
[----:B---3--:R-:W3:Y:S01]  /*0b20*/  MUFU.RCP R2, R2 ;  /* 0x0000000200027308 */ /* 0x008ee20000001000 */
[----:B------:R-:W-:Y:S01]  /*0b30*/  USHF.R.S32.HI UR15, URZ, 0x1f, UR11 ;  /* 0x0000001f3f0f7899 */ /* 0x000fe2000801140b */
[----:B--2---:R-:W-:Y:S02]  /*0b40*/  IABS R5, R5 ;  /* 0x0000000500057213 */ /* 0x004fe40000000000 */
[----:B---3--:R-:W-:-:S04]  /*0b50*/  IADD3 R2, R2, 0xffffffe, RZ ;  /* 0x0ffffffe02027810 */ /* 0x008fc80007ffe0ff */
[----:B------:R-:W2:Y:S02]  /*0b60*/  F2I.FTZ.U32.TRUNC.NTZ R3, R2 ;  /* 0x0000000200037305 */ /* 0x000ea4000021f000 */
[----:B--2---:R-:W-:Y:S02]  /*0b70*/  IMAD.MOV R0, RZ, RZ, -R3 ;  /* 0x000000ffff007224 */ /* 0x004fe400078e0a03 */
        /* <DEDUP_REMOVED lines=29> */
.L_x_1064:
[CC--:B------:R-:W-:Y:S01]  /*0d50*/  LEA.HI R3, R9.reuse, R22.reuse, RZ, 0x3 ;  /* 0x0000001609037211 */ /* 0x0c0fe200078f18ff */
[----:B------:R-:W2:Y:S01]  /*0d60*/  S2R R14, SR_CTAID.Z ;  /* 0x00000000000e7919 */ /* 0x000ea20000002700 */
[-C--:B------:R-:W-:Y:S01]  /*0d70*/  LEA.HI R19, R9, R22.reuse, RZ, 0x4 ;  /* 0x0000001609137211 */ /* 0x080fe200078f20ff */
[----:B------:R-:W-:Y:S01]  /*0d80*/  IMAD.U32 R10, RZ, RZ, UR25 ;  /* 0x00000019ff0a7e24 */ /* 0x000fe2000f8e00ff */
[----:B------:R-:W-:Y:S01]  /*0d90*/  SHF.R.S32.HI R2, RZ, 0x3, R3 ;  /* 0x00000003ff027819 */ /* 0x000fe20000011403 */
[----:B------:R-:W-:Y:S01]  /*0da0*/  UIADD3 UR17, -UR10, UR26, URZ ;  /* 0x0000001a0a117290 */ /* 0x000fe2000fffe13f */
[----:B------:R-:W-:Y:S01]  /*0db0*/  LOP3.LUT R3, R3, 0xfffffff8, RZ, 0xc0, !PT ;  /* 0xfffffff803037812 */ /* 0x000fe200078ec0ff */
[----:B------:R-:W-:Y:S01]  /*0dc0*/  BSSY B0, `(.L_x_1065) ;  /* 0x000005c000007945 */ /* 0x000fe20003800000 */
        /* <DEDUP_REMOVED lines=8> */
[----:B------:R-:W-:Y:S01]  /*0e50*/  SHF.R.S32.HI R17, RZ, 0x5, R16 ;  /* 0x00000005ff117819 */ /* 0x000fe20000011410 */
[----:B------:R-:W-:Y:S01]  /*0e60*/  IMAD.SHL.U32 R9, R9, 0x8, RZ ;  /* 0x0000000809097824 */ /* 0x000fe200078e00ff */
[----:B------:R-:W-:Y:S01]  /*0e70*/  SHF.R.S32.HI R7, RZ, 0x1f, R4 ;  /* 0x0000001fff077819 */ /* 0x000fe20000011404 */
[----:B------:R-:W-:Y:S01]  /*0e80*/  IMAD R12, R3, c[0x0][0x1a0], RZ ;  /* 0x00006800030c7a24 */ /* 0x000fe200078e02ff */
[----:B------:R-:W-:Y:S01]  /*0e90*/  LOP3.LUT R6, R5, 0x38, R102, 0xf8, !PT ;  /* 0x0000003805067812 */ /* 0x000fe200078ef866 */
[----:B------:R-:W-:Y:S01]  /*0ea0*/  IMAD R13, R3, c[0x0][0x198], RZ ;  /* 0x00006600030d7a24 */ /* 0x000fe200078e02ff */
[----:B------:R-:W-:Y:S01]  /*0eb0*/  SHF.R.U32.HI R5, RZ, 0x3, R5 ;  /* 0x00000003ff057819 */ /* 0x000fe20000011605 */
[C---:B------:R-:W-:Y:S01]  /*0ec0*/  IMAD R12, R2.reuse, c[0x0][0x1a4], R12 ;  /* 0x00006900020c7a24 */ /* 0x040fe200078e020c */
[----:B------:R-:W-:Y:S01]  /*0ed0*/  LEA.HI R21, R7, R4, RZ, 0x3 ;  /* 0x0000000407157211 */ /* 0x000fe200078f18ff */
[----:B------:R-:W-:Y:S01]  /*0ee0*/  IMAD R13, R2, c[0x0][0x19c], R13 ;  /* 0x00006700020d7a24 */ /* 0x000fe200078e020d */
[----:B------:R-:W-:Y:S01]  /*0ef0*/  LOP3.LUT R8, R6, R5, RZ, 0x3c, !PT ;  /* 0x0000000506087212 */ /* 0x000fe200078e3cff */
[----:B------:R-:W-:Y:S01]  /*0f00*/  IMAD.WIDE R6, R10, 0x80, R2 ;  /* 0x000000800a067825 */ /* 0x000fe200078e0202 */
[----:B------:R-:W-:-:S02]  /*0f10*/  LOP3.LUT R5, R21, 0xfffffff8, RZ, 0xc0, !PT ;  /* 0xfffffff815057812 */ /* 0x000fc400078ec0ff */
[--C-:B------:R-:W-:Y:S02]  /*0f20*/  SHF.R.S32.HI R103, RZ, 0x1f, R102.reuse ;  /* 0x0000001fff677819 */ /* 0x100fe40000011466 */
[----:B------:R-:W-:Y:S01]  /*0f30*/  IADD3 R10, P0, R102, UR8, RZ ;  /* 0x00000008660a7c10 */ /* 0x000fe2000ff1e0ff */
[----:B------:R-:W-:Y:S01]  /*0f40*/  IMAD.IADD R20, R4, 0x1, -R5 ;  /* 0x0000000104147824 */ /* 0x000fe200078e0a05 */
[----:B------:R-:W-:Y:S01]  /*0f50*/  LOP3.LUT R215, R8, 0xfffffe00, R9, 0xf8, !PT ;  /* 0xfffffe0008d77812 */ /* 0x000fe200078ef809 */
[--C-:B------:R-:W-:Y:S01]  /*0f60*/  IMAD.WIDE.U32 R4, R2, c[0x0][0x1a0], R102.reuse ;  /* 0x0000680002047a25 */ /* 0x100fe200078e0066 */
[----:B------:R-:W-:Y:S01]  /*0f70*/  IADD3.X R11, R103, UR13, RZ, P0, !PT ;  /* 0x0000000d670b7c10 */ /* 0x000fe200087fe4ff */
[----:B------:R3:W-:Y:S01]  /*0f80*/  STL.64 [R1+0x88], R102 ;  /* 0x0000886601007387 */ /* 0x0007e20000100a00 */
[----:B------:R-:W-:Y:S01]  /*0f90*/  IADD3 R100, R102, 0x40, RZ ;  /* 0x0000004066647810 */ /* 0x000fe20007ffe0ff */
[----:B------:R-:W-:Y:S01]  /*0fa0*/  IMAD.WIDE.U32 R8, R2, c[0x0][0x198], R102 ;  /* 0x0000660002087a25 */ /* 0x000fe200078e0066 */
[----:B------:R-:W-:-:S03]  /*0fb0*/  IADD3 R4, P0, R4, UR16, RZ ;  /* 0x0000001004047c10 */ /* 0x000fc6000ff1e0ff */
[----:B--2---:R-:W-:Y:S01]  /*0fc0*/  IMAD.WIDE.U32 R14, R14, c[0x0][0x1a8], R10 ;  /* 0x00006a000e0e7a25 */ /* 0x004fe200078e000a */
[----:B------:R-:W-:Y:S02]  /*0fd0*/  SHF.R.S32.HI R10, RZ, 0x1f, R0 ;  /* 0x0000001fff0a7819 */ /* 0x000fe40000011400 */
[----:B------:R-:W-:Y:S01]  /*0fe0*/  IADD3 R8, P1, R8, UR20, RZ ;  /* 0x0000001408087c10 */ /* 0x000fe2000ff3e0ff */
[----:B------:R-:W-:Y:S01]  /*0ff0*/  IMAD.SHL.U32 R215, R215, 0x2, RZ ;  /* 0x00000002d7d77824 */ /* 0x000fe200078e00ff */
[----:B------:R-:W-:Y:S01]  /*1000*/  IADD3.X R5, R5, UR5, R12, P0, !PT ;  /* 0x0000000505057c10 */ /* 0x000fe200087fe40c */
[C---:B------:R-:W-:Y:S01]  /*1010*/  IMAD R12, R10.reuse, c[0x0][0x1b0], RZ ;  /* 0x00006c000a0c7a24 */ /* 0x040fe200078e02ff */
[----:B------:R-:W-:Y:S01]  /*1020*/  IADD3.X R9, R9, UR9, R13, P1, !PT ;  /* 0x0000000909097c10 */ /* 0x000fe20008ffe40d */
[----:B------:R-:W-:Y:S01]  /*1030*/  IMAD R10, R10, c[0x0][0x1b8], RZ ;  /* 0x00006e000a0a7a24 */ /* 0x000fe200078e02ff */
[----:B------:R-:W-:Y:S01]  /*1040*/  SHF.R.S32.HI R11, RZ, 0x1f, R16 ;  /* 0x0000001fff0b7819 */ /* 0x000fe20000011410 */
[----:B------:R-:W-:Y:S01]  /*1050*/  IMAD.WIDE.U32 R24, R0, c[0x0][0x1b8], R4 ;  /* 0x00006e0000187a25 */ /* 0x000fe200078e0004 */
[----:B------:R-:W-:Y:S01]  /*1060*/  R2P PR, R20, 0x6 ;  /* 0x0000000614007804 */ /* 0x000fe20000000000 */
[----:B------:R-:W-:Y:S01]  /*1070*/  ULDC.64 UR4, c[0x0][0x1a8] ;  /* 0x00006a0000047ab9 */ /* 0x000fe20000000a00 */
[----:B------:R-:W-:Y:S01]  /*1080*/  ISETP.GE.AND P0, PT, R2, UR17, PT ;  /* 0x0000001102007c0c */ /* 0x000fe2000bf06270 */
[C---:B------:R-:W-:Y:S01]  /*1090*/  IMAD R10, R0.reuse, c[0x0][0x1bc], R10 ;  /* 0x00006f00000a7a24 */ /* 0x040fe200078e020a */
[----:B------:R-:W-:Y:S01]  /*10a0*/  SHF.R.S32.HI R13, RZ, 0x1f, R91 ;  /* 0x0000001fff0d7819 */ /* 0x000fe2000001145b */
[C---:B------:R-:W-:Y:S01]  /*10b0*/  IMAD R12, R0.reuse, c[0x0][0x1b4], R12 ;  /* 0x00006d00000c7a24 */ /* 0x040fe200078e020c */
[----:B------:R-:W-:Y:S01]  /*10c0*/  UIMAD UR4, UR15, UR4, URZ ;  /* 0x000000040f0472a4 */ /* 0x000fe2000f8e023f */
[----:B------:R-:W-:Y:S01]  /*10d0*/  IMAD.WIDE.U32 R30, R0, c[0x0][0x1b0], R8 ;  /* 0x00006c00001e7a25 */ /* 0x000fe200078e0008 */
[----:B------:R-:W-:-:S02]  /*10e0*/  LEA.HI R11, R11, R17, RZ, 0x2 ;  /* 0x000000110b0b7211 */ /* 0x000fc400078f10ff */
[----:B------:R-:W-:Y:S01]  /*10f0*/  UIMAD UR4, UR11, UR5, UR4 ;  /* 0x000000050b0472a4 */ /* 0x000fe2000f8e0204 */
[----:B------:R-:W-:Y:S01]  /*1100*/  IMAD.IADD R27, R25, 0x1, R10 ;  /* 0x00000001191b7824 */ /* 0x000fe200078e020a */
[----:B------:R3:W-:Y:S01]  /*1110*/  STL.64 [R1+0xa0], R30 ;  /* 0x0000a01e01007387 */ /* 0x0007e20000100a00 */
[----:B------:R-:W-:Y:S01]  /*1120*/  IMAD.IADD R33, R31, 0x1, R12 ;  /* 0x000000011f217824 */ /* 0x000fe200078e020c */
[----:B------:R-:W-:Y:S01]  /*1130*/  LEA.HI R96, R13, R91, RZ, 0x2 ;  /* 0x0000005b0d607211 */ /* 0x000fe200078f10ff */
[----:B------:R-:W-:Y:S01]  /*1140*/  IMAD.MOV.U32 R4, RZ, RZ, 0x10 ;  /* 0x00000010ff047424 */ /* 0x000fe200078e00ff */
[----:B------:R3:W-:Y:S01]  /*1150*/  STL.64 [R1+0xb8], R24 ;  /* 0x0000b81801007387 */ /* 0x0007e20000100a00 */
[----:B------:R-:W-:Y:S01]  /*1160*/  LOP3.LUT R0, R11, 0xffffffc, RZ, 0xc0, !PT ;  /* 0x0ffffffc0b007812 */ /* 0x000fe200078ec0ff */
[----:B------:R-:W-:Y:S01]  /*1170*/  IMAD.MOV.U32 R5, RZ, RZ, 0x20 ;  /* 0x00000020ff057424 */ /* 0x000fe200078e00ff */
[----:B------:R-:W-:Y:S01]  /*1180*/  SHF.R.S32.HI R18, RZ, 0x2, R96 ;  /* 0x00000002ff127819 */ /* 0x000fe20000011460 */
[----:B------:R3:W-:Y:S01]  /*1190*/  STL [R1+0x98], R100 ;  /* 0x0000986401007387 */ /* 0x0007e20000100800 */
[----:B------:R-:W-:Y:S01]  /*11a0*/  IADD3 R9, R15, UR4, RZ ;  /* 0x000000040f097c10 */ /* 0x000fe2000fffe0ff */
[----:B------:R-:W-:Y:S01]  /*11b0*/  IMAD.IADD R0, R17, 0x1, -R0 ;  /* 0x0000000111007824 */ /* 0x000fe200078e0a00 */
[----:B------:R-:W-:Y:S01]  /*11c0*/  SEL R4, R4, 0xfffffff0, !P1 ;  /* 0xfffffff004047807 */ /* 0x000fe20004800000 */
[----:B------:R3:W-:Y:S01]  /*11d0*/  STL [R1+0xb4], R27 ;  /* 0x0000b41b01007387 */ /* 0x0007e20000100800 */
[----:B------:R-:W-:Y:S01]  /*11e0*/  SEL R5, R5, 0xffffffe0, !P2 ;  /* 0xffffffe005057807 */ /* 0x000fe20005000000 */
[----:B------:R-:W-:-:S02]  /*11f0*/  IMAD R97, R0, 0x10, R18 ;  /* 0x0000001000617824 */ /* 0x000fc400078e0212 */
[----:B------:R3:W-:Y:S01]  /*1200*/  STL [R1+0x94], R33 ;  /* 0x0000942101007387 */ /* 0x0007e20000100800 */
        /* <DEDUP_REMOVED lines=23> */
.L_x_1066:
[----:B------:R-:W-:Y:S05]  /*1380*/  BSYNC B0 ;  /* 0x0000000000007941 */ /* 0x000fea0003800000 */
.L_x_1065:
[----:B------:R-:W-:Y:S01]  /*1390*/  IADD3 R16, R2, 0x10, RZ ;  /* 0x0000001002107810 */ /* 0x000fe20007ffe0ff */
[----:B------:R-:W-:Y:S03]  /*13a0*/  BSSY B0, `(.L_x_1067) ;  /* 0x000001c000007945 */ /* 0x000fe60003800000 */
[----:B------:R-:W-:-:S13]  /*13b0*/  ISETP.GE.AND P0, PT, R16, UR17, PT ;  /* 0x0000001110007c0c */ /* 0x000fda000bf06270 */
[----:B------:R-:W-:Y:S05]  /*13c0*/  @P0 BRA `(.L_x_1068) ;  /* 0x0000019000000947 */ /* 0x000fea0003800000 */
[----:B------:R-:W-:Y:S02]  /*13d0*/  IADD3 R0, P0, R6, 0x10, RZ ;  /* 0x0000001006007810 */ /* 0x000fe40007f1e0ff */
[----:B------:R-:W-:Y:S02]  /*13e0*/  ISETP.GE.AND P1, PT, R102, c[0x0][0x220], PT ;  /* 0x0000880066007a0c */ /* 0x000fe40003f26270 */
[----:B--2---:R-:W-:Y:S01]  /*13f0*/  MOV R11, R9 ;  /* 0x00000009000b7202 */ /* 0x004fe20000000f00 */
        /* <DEDUP_REMOVED lines=22> */
.L_x_1068:
[----:B------:R-:W-:Y:S05]  /*1560*/  BSYNC B0 ;  /* 0x0000000000007941 */ /* 0x000fea0003800000 */
.L_x_1067:
        /* <DEDUP_REMOVED lines=29> */
.L_x_1070:
[----:B------:R-:W-:Y:S05]  /*1740*/  BSYNC B0 ;  /* 0x0000000000007941 */ /* 0x000fea0003800000 */
.L_x_1069:
        /* <DEDUP_REMOVED lines=29> */
.L_x_1072:
[----:B------:R-:W-:Y:S05]  /*1920*/  BSYNC B0 ;  /* 0x0000000000007941 */ /* 0x000fea0003800000 */
.L_x_1071:
        /* <DEDUP_REMOVED lines=29> */
.L_x_1074:
[----:B------:R-:W-:Y:S05]  /*1b00*/  BSYNC B0 ;  /* 0x0000000000007941 */ /* 0x000fea0003800000 */
.L_x_1073:
        /* <DEDUP_REMOVED lines=29> */
.L_x_1076:
[----:B------:R-:W-:Y:S05]  /*1ce0*/  BSYNC B0 ;  /* 0x0000000000007941 */ /* 0x000fea0003800000 */
.L_x_1075:
        /* <DEDUP_REMOVED lines=29> */
.L_x_1078:
[----:B------:R-:W-:Y:S05]  /*1ec0*/  BSYNC B0 ;  /* 0x0000000000007941 */ /* 0x000fea0003800000 */
.L_x_1077:
        /* <DEDUP_REMOVED lines=26> */
[----:B----4-:R-:W-:-:S04]  /*2070*/  LEA R6, P0, R8, c[0x0][0x160], 0x1 ;  /* 0x0000580008067a11 */ /* 0x010fc800078008ff */
[----:B------:R-:W-:-:S05]  /*2080*/  LEA.HI.X R7, R8, c[0x0][0x164], R0, 0x1, P0 ;  /* 0x0000590008077a11 */ /* 0x000fca00000f0c00 */
[----:B------:R-:W-:Y:S01]  /*2090*/  @!PT LDS RZ, [RZ] ;  /* 0x00000000fffff984 */ /* 0x000fe20000000800 */
[----:B------:R-:W-:Y:S01]  /*20a0*/  @!PT LDS RZ, [RZ] ;  /* 0x00000000fffff984 */ /* 0x000fe20000000800 */
[----:B------:R-:W-:Y:S01]  /*20b0*/  @!PT LDS RZ, [RZ] ;  /* 0x00000000fffff984 */ /* 0x000fe20000000800 */
[----:B------:R4:W-:Y:S04]  /*20c0*/  LDGSTS.E.BYPASS.LTC128B.128 [R215+0x7800], [R6.64+0x80] ;  /* 0x0780008006d77fae */ /* 0x0009e8000b901d5c */
.L_x_1080:
[----:B------:R-:W-:Y:S05]  /*20d0*/  BSYNC B0 ;  /* 0x0000000000007941 */ /* 0x000fea0003800000 */
.L_x_1079:
[----:B------:R-:W-:Y:S01]  /*20e0*/  IMAD.MOV.U32 R98, RZ, RZ, R32 ;  /* 0x000000ffff627224 */ /* 0x000fe200078e0020 */
[----:B------:R-:W-:Y:S01]  /*20f0*/  UIADD3 UR32, UR27, -0x1, URZ ;  /* 0xffffffff1b207890 */ /* 0x000fe2000fffe03f */
[----:B------:R-:W-:Y:S01]  /*2100*/  IMAD.MOV.U32 R99, RZ, RZ, R33 ;  /* 0x000000ffff637224 */ /* 0x000fe200078e0021 */
[----:B------:R-:W-:Y:S01]  /*2110*/  MOV R98, R30 ;  /* 0x0000001e00627202 */ /* 0x000fe20000000f00 */
[----:B------:R-:W-:Y:S01]  /*2120*/  BSSY B0, `(.L_x_1081) ;  /* 0x000001c000007945 */ /* 0x000fe20003800000 */
[----:B------:R-:W-:Y:S02]  /*2130*/  UIMAD UR8, UR32, -0x20, UR6 ;  /* 0xffffffe0200878a4 */ /* 0x000fe4000f8e0206 */
[----:B------:R-:W-:Y:S01]  /*2140*/  USHF.R.S32.HI UR9, URZ, 0x1f, UR32 ;  /* 0x0000001f3f097899 */ /* 0x000fe20008011420 */
[----:B------:R1:W-:Y:S01]  /*2150*/  STL.64 [R1+0x90], R98 ;  /* 0x0000906201007387 */ /* 0x0003e20000100a00 */
[----:B------:R-:W-:Y:S01]  /*2160*/  UIMAD UR11, UR4, UR32, URZ ;  /* 0x00000020040b72a4 */ /* 0x000fe2000f8e023f */
[----:B--2---:R-:W-:-:S02]  /*2170*/  MOV R11, UR32 ;  /* 0x00000020000b7c02 */ /* 0x004fc40008000f00 */
[----:B------:R-:W-:Y:S01]  /*2180*/  ISETP.GE.AND P0, PT, R2, UR8, PT ;  /* 0x0000000802007c0c */ /* 0x000fe2000bf06270 */
[----:B------:R-:W-:Y:S02]  /*2190*/  UIMAD UR11, UR9, UR5, UR11 ;  /* 0x00000005090b72a4 */ /* 0x000fe4000f8e020b */
[----:B----4-:R-:W-:-:S05]  /*21a0*/  IMAD.WIDE.U32 R6, R11, UR5, R98 ;  /* 0x000000050b067c25 */ /* 0x010fca000f8e0062 */
        /* <DEDUP_REMOVED lines=19> */
.L_x_1082:
[----:B------:R-:W-:Y:S05]  /*22e0*/  BSYNC B0 ;  /* 0x0000000000007941 */ /* 0x000fea0003800000 */
.L_x_1081:
        /* <DEDUP_REMOVED lines=28> */
.L_x_1084:
[----:B------:R-:W-:Y:S05]  /*24b0*/  BSYNC B0 ;  /* 0x0000000000007941 */ /* 0x000fea0003800000 */
.L_x_1083:
[----:B------:R-:W0:Y:S01]  /*24c0*/  LDGDEPBAR ;  /* 0x00000000000079af */ /* 0x000e220000000000 */
[----:B------:R-:W-:Y:S01]  /*24d0*/  ISETP.GE.AND P0, PT, R2, UR8, PT ;  /* 0x0000000802007c0c */ /* 0x000fe2000bf06270 */
[----:B--2---:R-:W-:Y:S01]  /*24e0*/  IMAD.U32 R9, RZ, RZ, UR25 ;  /* 0x00000019ff097e24 */ /* 0x004fe2000f8e00ff */
[----:B------:R-:W-:Y:S01]  /*24f0*/  LEA R8, R17, UR10, 0x4 ;  /* 0x0000000a11087c11 */ /* 0x000fe2000f8e20ff */
[----:B----4-:R-:W-:Y:S01]  /*2500*/  IMAD.MOV.U32 R6, RZ, RZ, R26 ;  /* 0x000000ffff067224 */ /* 0x010fe200078e001a */
[----:B------:R-:W-:Y:S01]  /*2510*/  UIMAD UR10, UR18, UR32, URZ ;  /* 0x00000020120a72a4 */ /* 0x000fe2000f8e023f */
[----:B------:R-:W-:Y:S01]  /*2520*/  IMAD.MOV.U32 R7, RZ, RZ, R27 ;  /* 0x000000ffff077224 */ /* 0x000fe200078e001b */
[----:B------:R-:W-:Y:S01]  /*2530*/  LEA R93, R9, R17, 0x3 ;  /* 0x00000011095d7211 */ /* 0x000fe200078e18ff */
[----:B------:R-:W-:Y:S01]  /*2540*/  IMAD.MOV.U32 R6, RZ, RZ, R24 ;  /* 0x000000ffff067224 */ /* 0x000fe200078e0018 */
[----:B------:R-:W-:Y:S01]  /*2550*/  UIMAD UR9, UR9, UR19, UR10 ;  /* 0x00000013090972a4 */ /* 0x000fe2000f8e020a */
[----:B------:R-:W-:Y:S01]  /*2560*/  IADD3 R8, R8, 0x1, R18 ;  /* 0x0000000108087810 */ /* 0x000fe20007ffe012 */
[----:B------:R-:W-:Y:S01]  /*2570*/  IMAD.SHL.U32 R22, R22, 0x2, RZ ;  /* 0x0000000216167824 */ /* 0x000fe200078e00ff */
[----:B------:R-:W-:Y:S01]  /*2580*/  MOV R0, UR6 ;  /* 0x0000000600007c02 */ /* 0x000fe20008000f00 */
[----:B------:R2:W-:Y:S01]  /*2590*/  STL.64 [R1+0xb0], R6 ;  /* 0x0000b00601007387 */ /* 0x0005e20000100a00 */
[----:B------:R-:W-:Y:S01]  /*25a0*/  UIADD3 UR16, UR31, 0x646e171e, URZ ;  /* 0x646e171e1f107890 */ /* 0x000fe2000fffe03f */
[----:B------:R-:W-:Y:S01]  /*25b0*/  BSSY B0, `(.L_x_1085) ;  /* 0x000001d000007945 */ /* 0x000fe20003800000 */
[----:B------:R-:W-:Y:S01]  /*25c0*/  IADD3 R0, R0, -UR26, R8 ;  /* 0x8000001a00007c10 */ /* 0x000fe2000fffe008 */
[----:B------:R4:W-:Y:S01]  /*25d0*/  STL [R1+0x9c], R93 ;  /* 0x00009c5d01007387 */ /* 0x0009e20000100800 */
[----:B------:R-:W-:-:S02]  /*25e0*/  LOP3.LUT R95, R22, 0x6, RZ, 0xc0, !PT ;  /* 0x00000006165f7812 */ /* 0x000fc400078ec0ff */
[----:B------:R-:W-:Y:S01]  /*25f0*/  IADD3 R88, R0, c[0x0][0x2e8], RZ ;  /* 0x0000ba0000587a10 */ /* 0x000fe20007ffe0ff */
[----:B------:R-:W-:-:S04]  /*2600*/  DEPBAR.LE SB0, 0x0 ;  /* 0x000080000000791a */ /* 0x000fc80000000000 */
[----:B------:R-:W-:Y:S01]  /*2610*/  BAR.SYNC.DEFER_BLOCKING 0x0 ;  /* 0x0000000000007b1d */ /* 0x000fe20000010000 */
[----:B--2---:R-:W-:-:S05]  /*2620*/  IMAD.WIDE.U32 R6, R11, UR19, R6 ;  /* 0x000000130b067c25 */ /* 0x004fca000f8e0006 */
[----:B------:R-:W-:Y:S01]  /*2630*/  IADD3 R10, R7, UR9, RZ ;  /* 0x00000009070a7c10 */ /* 0x000fe2000fffe0ff */
[----:B------:R4:W-:Y:S04]  /*2640*/  @P0 STS.128 [R215+0xa000], RZ ;  /* 0x00a000ffd7000388 */ /* 0x0009e80000000c00 */
        /* <DEDUP_REMOVED lines=19> */
.L_x_1086:
[----:B------:R-:W-:Y:S05]  /*2780*/  BSYNC B0 ;  /* 0x0000000000007941 */ /* 0x000fea0003800000 */
.L_x_1085:
        /* <DEDUP_REMOVED lines=27> */
.L_x_1088:
[----:B------:R-:W-:Y:S05]  /*2940*/  BSYNC B0 ;  /* 0x0000000000007941 */ /* 0x000fea0003800000 */
.L_x_1087:
[----:B-1----:R-:W-:Y:S01]  /*2950*/  SHF.R.S32.HI R7, RZ, 0x4, R19 ;  /* 0x00000004ff077819 */ /* 0x002fe20000011413 */
[----:B------:R-:W-:Y:S01]  /*2960*/  IMAD.SHL.U32 R6, R20, 0x40, RZ ;  /* 0x0000004014067824 */ /* 0x000fe200078e00ff */
[C---:B------:R-:W-:Y:S01]  /*2970*/  R2P PR, R28.reuse, 0x6 ;  /* 0x000000061c007804 */ /* 0x040fe20000000000 */
[----:B--2---:R-:W-:Y:S01]  /*2980*/  IMAD.SHL.U32 R9, R28, 0x40, RZ ;  /* 0x000000401c097824 */ /* 0x004fe200078e00ff */
[----:B------:R-:W-:Y:S01]  /*2990*/  LEA.HI R0, R19, R7, RZ, 0x1 ;  /* 0x0000000713007211 */ /* 0x000fe200078f08ff */
[----:B------:R-:W-:Y:S01]  /*29a0*/  IMAD.SHL.U32 R8, R21, 0x40, RZ ;  /* 0x0000004015087824 */ /* 0x000fe200078e00ff */
[----:B------:R-:W0:Y:S01]  /*29b0*/  LDGDEPBAR ;  /* 0x00000000000079af */ /* 0x000e220000000000 */
[----:B------:R-:W-:Y:S01]  /*29c0*/  IMAD.SHL.U32 R3, R2, 0x8, RZ ;  /* 0x0000000802037824 */ /* 0x000fe200078e00ff */
[----:B------:R-:W-:Y:S01]  /*29d0*/  LOP3.LUT R0, R0, 0xfffffffe, RZ, 0xc0, !PT ;  /* 0xfffffffe00007812 */ /* 0x000fe200078ec0ff */
[----:B------:R-:W-:Y:S01]  /*29e0*/  UISETP.GE.AND UP0, UPT, UR27, 0x2, UPT ;  /* 0x000000021b00788c */ /* 0x000fe2000bf06270 */
[----:B------:R-:W-:-:S02]  /*29f0*/  LOP3.LUT R2, R6, 0x1c0, RZ, 0xc0, !PT ;  /* 0x000001c006027812 */ /* 0x000fc400078ec0ff */
[----:B------:R-:W-:Y:S01]  /*2a00*/  LOP3.LUT R90, R8, 0xfffffe00, RZ, 0xc0, !PT ;  /* 0xfffffe00085a7812 */ /* 0x000fe200078ec0ff */
[----:B------:R-:W-:Y:S01]  /*2a10*/  IMAD.IADD R7, R7, 0x1, -R0 ;  /* 0x0000000107077824 */ /* 0x000fe200078e0a00 */
[----:B------:R-:W-:Y:S02]  /*2a20*/  LOP3.LUT R0, R9, 0x1c0, RZ, 0xc0, !PT ;  /* 0x000001c009007812 */ /* 0x000fe400078ec0ff */
[----:B------:R-:W-:Y:S01]  /*2a30*/  PLOP3.LUT P0, PT, PT, PT, UP0, 0x80, 0x0 ;  /* 0x000000000000781c */ /* 0x000fe20003f0f008 */
[----:B------:R-:W-:Y:S01]  /*2a40*/  IMAD.SHL.U32 R6, R7, 0x8, RZ ;  /* 0x0000000807067824 */ /* 0x000fe200078e00ff */
[----:B------:R-:W-:Y:S02]  /*2a50*/  LOP3.LUT R8, R0, 0x8, R3, 0xf8, !PT ;  /* 0x0000000800087812 */ /* 0x000fe400078ef803 */
[----:B------:R-:W-:Y:S02]  /*2a60*/  SHF.R.U32.HI R0, RZ, 0x3, R0 ;  /* 0x00000003ff007819 */ /* 0x000fe40000011600 */
[----:B------:R-:W-:-:S02]  /*2a70*/  LOP3.LUT R6, R2, 0x8, R6, 0xf8, !PT ;  /* 0x0000000802067812 */ /* 0x000fc400078ef806 */
[----:B------:R-:W-:Y:S01]  /*2a80*/  SHF.R.U32.HI R3, RZ, 0x3, R2 ;  /* 0x00000003ff037819 */ /* 0x000fe20000011602 */
[----:B------:R-:W-:Y:S01]  /*2a90*/  IMAD R2, R17, 0x400, R90 ;  /* 0x0000040011027824 */ /* 0x000fe200078e025a */
[----:B------:R-:W-:Y:S02]  /*2aa0*/  LOP3.LUT R0, R8, R0, RZ, 0x3c, !PT ;  /* 0x0000000008007212 */ /* 0x000fe400078e3cff */
[----:B------:R-:W-:Y:S02]  /*2ab0*/  LOP3.LUT R89, R6, R3, RZ, 0x3c, !PT ;  /* 0x0000000306597212 */ /* 0x000fe400078e3cff */
[C---:B------:R-:W-:Y:S01]  /*2ac0*/  IADD3 R3, R88.reuse, 0x8, RZ ;  /* 0x0000000858037810 */ /* 0x040fe20007ffe0ff */
[----:B------:R-:W-:Y:S01]  /*2ad0*/  IMAD R0, R7, 0x200, R0 ;  /* 0x0000020007007824 */ /* 0x000fe200078e0200 */
[----:B------:R-:W-:Y:S01]  /*2ae0*/  IMNMX R172, R88, UR6, PT ;  /* 0x0000000658ac7c17 */ /* 0x000fe2000b800200 */
[----:B------:R-:W-:Y:S01]  /*2af0*/  IMAD.IADD R2, R89, 0x1, R2 ;  /* 0x0000000159027824 */ /* 0x000fe200078e0202 */
[----:B------:R-:W-:Y:S01]  /*2b00*/  IMNMX R173, R3, UR6, PT ;  /* 0x0000000603ad7c17 */ /* 0x000fe2000b800200 */
[----:B------:R-:W-:-:S02]  /*2b10*/  IMAD.SHL.U32 R200, R0, 0x2, RZ ;  /* 0x0000000200c87824 */ /* 0x000fc400078e00ff */
[----:B------:R-:W-:Y:S01]  /*2b20*/  IMAD.SHL.U32 R202, R2, 0x2, RZ ;  /* 0x0000000202ca7824 */ /* 0x000fe200078e00ff */
[----:B------:R-:W-:Y:S02]  /*2b30*/  IADD3 R2, R88, 0x40, RZ ;  /* 0x0000004058027810 */ /* 0x000fe40007ffe0ff */
[----:B------:R-:W-:Y:S01]  /*2b40*/  LDSM.16.M88.4 R20, [R200+0x8000] ;  /* 0x00800000c814783b */ /* 0x000fe20000000200 */
[----:B------:R-:W-:Y:S01]  /*2b50*/  IADD3 R0, R200, 0x8000, RZ ;  /* 0x00008000c8007810 */ /* 0x000fe20007ffe0ff */
[--C-:B------:R-:W-:Y:S01]  /*2b60*/  IMAD R204, R4, 0x2, R202.reuse ;  /* 0x0000000204cc7824 */ /* 0x100fe200078e02ca */
[----:B------:R-:W-:Y:S01]  /*2b70*/  IADD3 R211, R200, 0x8020, RZ ;  /* 0x00008020c8d37810 */ /* 0x000fe20007ffe0ff */
[----:B------:R-:W1:Y:S01]  /*2b80*/  LDSM.16.M88.4 R12, [R202] ;  /* 0x00000000ca0c783b */ /* 0x000e620000000200 */
[----:B------:R-:W-:Y:S01]  /*2b90*/  @P1 IADD3 R211, R0, -0x20, RZ ;  /* 0xffffffe000d31810 */ /* 0x000fe20007ffe0ff */
[----:B------:R-:W-:Y:S01]  /*2ba0*/  IMAD.MOV.U32 R0, RZ, RZ, 0x40 ;  /* 0x00000040ff007424 */ /* 0x000fe200078e00ff */
[----:B------:R-:W-:Y:S01]  /*2bb0*/  IMNMX R175, R2, UR6, PT ;  /* 0x0000000602af7c17 */ /* 0x000fe2000b800200 */
[----:B------:R-:W2:Y:S01]  /*2bc0*/  LDSM.16.M88.4 R8, [R202+0x2000] ;  /* 0x00200000ca08783b */ /* 0x000ea20000000200 */
[----:B------:R-:W-:Y:S01]  /*2bd0*/  IMAD R210, R5, 0x2, R202 ;  /* 0x0000000205d27824 */ /* 0x000fe200078e02ca */
[----:B------:R-:W-:Y:S01]  /*2be0*/  IADD3 R214, R211, 0x800, RZ ;  /* 0x00000800d3d67810 */ /* 0x000fe20007ffe0ff */
[----:B------:R-:W-:Y:S01]  /*2bf0*/  IMAD R208, R5, 0x2, R204 ;  /* 0x0000000205d07824 */ /* 0x000fe200078e02cc */
[----:B---3--:R-:W3:Y:S01]  /*2c00*/  LDSM.16.M88.4 R24, [R200+0x8800] ;  /* 0x00880000c818783b */ /* 0x008ee20000000200 */
[----:B------:R-:W-:-:S02]  /*2c10*/  SEL R0, R0, 0xffffffc0, !P2 ;  /* 0xffffffc000007807 */ /* 0x000fc40005000000 */
[C---:B------:R-:W-:Y:S01]  /*2c20*/  IADD3 R213, R211.reuse, 0x1000, RZ ;  /* 0x00001000d3d57810 */ /* 0x040fe20007ffe0ff */
[----:B------:R-:W-:Y:S01]  /*2c30*/  LDSM.16.M88.4 R28, [R211] ;  /* 0x00000000d31c783b */ /* 0x000fe20000000200 */
[----:B------:R-:W-:Y:S01]  /*2c40*/  IADD3 R212, R211, 0x1800, RZ ;  /* 0x00001800d3d47810 */ /* 0x000fe20007ffe0ff */
[----:B------:R-:W-:Y:S02]  /*2c50*/  IMAD.IADD R209, R200, 0x1, R0 ;  /* 0x00000001c8d17824 */ /* 0x000fe400078e0200 */
[----:B------:R-:W5:Y:S01]  /*2c60*/  LDSM.16.M88.4 R16, [R204+0x2000] ;  /* 0x00200000cc10783b */ /* 0x000f620000000200 */
[----:B------:R-:W-:Y:S01]  /*2c70*/  IMAD.IADD R207, R0, 0x1, R211 ;  /* 0x0000000100cf7824 */ /* 0x000fe200078e02d3 */
[----:B------:R-:W-:Y:S02]  /*2c80*/  IADD3 R0, R88, 0x48, RZ ;  /* 0x0000004858007810 */ /* 0x000fe40007ffe0ff */
[----:B------:R-:W4:Y:S02]  /*2c90*/  LDSM.16.M88.4 R32, [R211+0x800] ;  /* 0x00080000d320783b */ /* 0x000f240000000200 */
[----:B------:R-:W-:-:S02]  /*2ca0*/  IMNMX R174, R0, UR6, PT ;  /* 0x0000000600ae7c17 */ /* 0x000fc4000b800200 */
[----:B------:R-:W-:Y:S04]  /*2cb0*/  LDSM.16.M88.4 R40, [R209+0x8000] ;  /* 0x00800000d128783b */ /* 0x000fe80000000200 */
[----:B------:R-:W-:Y:S01]  /*2cc0*/  LDSM.16.M88.4 R36, [R209+0x8800] ;  /* 0x00880000d124783b */ /* 0x000fe20000000200 */
[-C--:B-1----:R-:W-:Y:S08]  /*2cd0*/  HMMA.16816.F32 R64, R12, R20.reuse, RZ ;  /* 0x000000140c40723c */ /* 0x082ff000000018ff */
[C---:B--2---:R-:W-:Y:S08]  /*2ce0*/  HMMA.16816.F32 R60, R8.reuse, R20, RZ ;  /* 0x00000014083c723c */ /* 0x044ff000000018ff */
[-C--:B------:R-:W-:Y:S08]  /*2cf0*/  HMMA.16816.F32 R56, R8, R22.reuse, RZ ;  /* 0x000000160838723c */ /* 0x080ff000000018ff */
[----:B------:R-:W-:Y:S01]  /*2d00*/  HMMA.16816.F32 R68, R12, R22, RZ ;  /* 0x000000160c44723c */ /* 0x000fe200000018ff */
[----:B------:R-:W1:Y:S07]  /*2d10*/  LDSM.16.M88.4 R20, [R204] ;  /* 0x00000000cc14783b */ /* 0x000e6e0000000200 */
[C---:B---3--:R-:W-:Y:S08]  /*2d20*/  HMMA.16816.F32 R52, R8.reuse, R24, RZ ;  /* 0x000000180834723c */ /* 0x048ff000000018ff */
[----:B------:R-:W-:Y:S01]  /*2d30*/  HMMA.16816.F32 R48, R8, R26, RZ ;  /* 0x0000001a0830723c */ /* 0x000fe200000018ff */
[----:B------:R-:W2:Y:S07]  /*2d40*/  LDSM.16.M88.4 R8, [R210+0x2000] ;  /* 0x00200000d208783b */ /* 0x000eae0000000200 */
[C---:B------:R-:W-:Y:S08]  /*2d50*/  HMMA.16816.F32 R44, R12.reuse, R24, RZ ;  /* 0x000000180c2c723c */ /* 0x040ff000000018ff */
[----:B------:R-:W-:Y:S01]  /*2d60*/  HMMA.16816.F32 R24, R12, R26, RZ ;  /* 0x0000001a0c18723c */ /* 0x000fe200000018ff */
[----:B------:R-:W3:Y:S07]  /*2d70*/  LDSM.16.M88.4 R12, [R210] ;  /* 0x00000000d20c783b */ /* 0x000eee0000000200 */
[C---:B-----5:R-:W-:Y:S08]  /*2d80*/  HMMA.16816.F32 R80, R16.reuse, R28, R60 ;  /* 0x0000001c1050723c */ /* 0x060ff0000000183c */
[C---:B------:R-:W-:Y:S08]  /*2d90*/  HMMA.16816.F32 R60, R16.reuse, R30, R56 ;  /* 0x0000001e103c723c */ /* 0x040ff00000001838 */
[C---:B----4-:R-:W-:Y:S08]  /*2da0*/  HMMA.16816.F32 R72, R16.reuse, R32, R52 ;  /* 0x000000201048723c */ /* 0x050ff00000001834 */
[----:B------:R-:W-:Y:S01]  /*2db0*/  HMMA.16816.F32 R56, R16, R34, R48 ;  /* 0x000000221038723c */ /* 0x000fe20000001830 */
[----:B------:R-:W-:Y:S07]  /*2dc0*/  LDSM.16.M88.4 R16, [R208+0x2000] ;  /* 0x00200000d010783b */ /* 0x000fee0000000200 */
[C---:B-1----:R-:W-:Y:S08]  /*2dd0*/  HMMA.16816.F32 R52, R20.reuse, R28, R64 ;  /* 0x0000001c1434723c */ /* 0x042ff00000001840 */
[C---:B------:R-:W-:Y:S08]  /*2de0*/  HMMA.16816.F32 R48, R20.reuse, R32, R44 ;  /* 0x000000201430723c */ /* 0x040ff0000000182c */
[C---:B------:R-:W-:Y:S01]  /*2df0*/  HMMA.16816.F32 R44, R20.reuse, R30, R68 ;  /* 0x0000001e142c723c */ /* 0x040fe20000001844 */
[----:B------:R-:W1:Y:S07]  /*2e00*/  LDSM.16.M88.4 R28, [R207] ;  /* 0x00000000cf1c783b */ /* 0x000e6e0000000200 */
[----:B------:R-:W-:Y:S01]  /*2e10*/  HMMA.16816.F32 R32, R20, R34, R24 ;  /* 0x000000221420723c */ /* 0x000fe20000001818 */
[----:B------:R-:W4:Y:S04]  /*2e20*/  LDSM.16.M88.4 R24, [R207+0x800] ;  /* 0x00080000cf18783b */ /* 0x000f280000000200 */
[----:B------:R-:W5:Y:S03]  /*2e30*/  LDSM.16.M88.4 R20, [R208] ;  /* 0x00000000d014783b */ /* 0x000f660000000200 */
[C---:B--2---:R-:W-:Y:S08]  /*2e40*/  HMMA.16816.F32 R64, R8.reuse, R42, R60 ;  /* 0x0000002a0840723c */ /* 0x044ff0000000183c */
[C---:B------:R-:W-:Y:S08]  /*2e50*/  HMMA.16816.F32 R60, R8.reuse, R38, R56 ;  /* 0x00000026083c723c */ /* 0x040ff00000001838 */
[C---:B------:R-:W-:Y:S08]  /*2e60*/  HMMA.16816.F32 R80, R8.reuse, R40, R80 ;  /* 0x000000280850723c */ /* 0x040ff00000001850 */
[----:B------:R-:W-:Y:S01]  /*2e70*/  HMMA.16816.F32 R72, R8, R36, R72 ;  /* 0x000000240848723c */ /* 0x000fe20000001848 */
[----:B------:R-:W-:Y:S07]  /*2e80*/  LDSM.16.M88.4 R8, [R202+0x6000] ;  /* 0x00600000ca08783b */ /* 0x000fee0000000200 */
[C---:B---3--:R-:W-:Y:S08]  /*2e90*/  HMMA.16816.F32 R56, R12.reuse, R40, R52 ;  /* 0x000000280c38723c */ /* 0x048ff00000001834 */
[C---:B------:R-:W-:Y:S01]  /*2ea0*/  HMMA.16816.F32 R52, R12.reuse, R42, R44 ;  /* 0x0000002a0c34723c */ /* 0x040fe2000000182c */
[----:B------:R-:W2:Y:S04]  /*2eb0*/  LDSM.16.M88.4 R44, [R200+0x9000] ;  /* 0x00900000c82c783b */ /* 0x000ea80000000200 */
[----:B------:R-:W3:Y:S03]  /*2ec0*/  LDSM.16.M88.4 R40, [R200+0x9800] ;  /* 0x00980000c828783b */ /* 0x000ee60000000200 */
[C---:B------:R-:W-:Y:S08]  /*2ed0*/  HMMA.16816.F32 R48, R12.reuse, R36, R48 ;  /* 0x000000240c30723c */ /* 0x040ff00000001830 */
        /* <DEDUP_REMOVED lines=8> */
[C---:B------:R-:W-:Y:S01]  /*2f60*/  HMMA.16816.F32 R52, R20.reuse, R30, R52 ;  /* 0x0000001e1434723c */ /* 0x040fe20000001834 */
[----:B------:R-:W-:Y:S07]  /*2f70*/  LDSM.16.M88.4 R28, [R204+0x4000] ;  /* 0x00400000cc1c783b */ /* 0x000fee0000000200 */
[C---:B------:R-:W-:Y:S08]  /*2f80*/  HMMA.16816.F32 R16, R20.reuse, R24, R48 ;  /* 0x000000181410723c */ /* 0x040ff00000001830 */
[----:B------:R-:W-:Y:S01]  /*2f90*/  HMMA.16816.F32 R20, R20, R26, R36 ;  /* 0x0000001a1414723c */ /* 0x000fe20000001824 */
[----:B------:R-:W-:Y:S04]  /*2fa0*/  LDSM.16.M88.4 R36, [R211+0x1000] ;  /* 0x00100000d324783b */ /* 0x000fe80000000200 */
[----:B------:R-:W1:Y:S03]  /*2fb0*/  LDSM.16.M88.4 R24, [R204+0x6000] ;  /* 0x00600000cc18783b */ /* 0x000e660000000200 */
[C---:B--2---:R-:W-:Y:S08]  /*2fc0*/  HMMA.16816.F32 R64, R8.reuse, R46, R64 ;  /* 0x0000002e0840723c */ /* 0x044ff00000001840 */
[C---:B------:R-:W-:Y:S08]  /*2fd0*/  HMMA.16816.F32 R80, R8.reuse, R44, R80 ;  /* 0x0000002c0850723c */ /* 0x040ff00000001850 */
[C---:B---3--:R-:W-:Y:S08]  /*2fe0*/  HMMA.16816.F32 R84, R8.reuse, R40, R84 ;  /* 0x000000280854723c */ /* 0x048ff00000001854 */
[----:B------:R-:W-:Y:S08]  /*2ff0*/  HMMA.16816.F32 R60, R8, R42, R60 ;  /* 0x0000002a083c723c */ /* 0x000ff0000000183c */
[C---:B------:R-:W-:Y:S08]  /*3000*/  HMMA.16816.F32 R56, R12.reuse, R44, R56 ;  /* 0x0000002c0c38723c */ /* 0x040ff00000001838 */
[C---:B------:R-:W-:Y:S01]  /*3010*/  HMMA.16816.F32 R48, R12.reuse, R46, R52 ;  /* 0x0000002e0c30723c */ /* 0x040fe20000001834 */
[----:B------:R-:W-:Y:S07]  /*3020*/  LDSM.16.M88.4 R44, [R209+0x9000] ;  /* 0x00900000d12c783b */ /* 0x000fee0000000200 */
[C---:B------:R-:W-:Y:S01]  /*3030*/  HMMA.16816.F32 R8, R12.reuse, R40, R16 ;  /* 0x000000280c08723c */ /* 0x040fe20000001810 */
[----:B------:R-:W2:Y:S07]  /*3040*/  LDSM.16.M88.4 R16, [R210+0x6000] ;  /* 0x00600000d210783b */ /* 0x000eae0000000200 */
        /* <DEDUP_REMOVED lines=13> */
[----:B------:R-:W1:Y:S04]  /*3120*/  LDSM.16.M88.4 R28, [R207+0x1000] ;  /* 0x00100000cf1c783b */ /* 0x000e680000000200 */
[----:B------:R-:W5:Y:S01]  /*3130*/  LDSM.16.M88.4 R12, [R208+0x4000] ;  /* 0x00400000d00c783b */ /* 0x000f620000000200 */
[----:B------:R-:W-:-:S04]  /*3140*/  DEPBAR.LE SB0, 0x0 ;  /* 0x000080000000791a */ /* 0x000fc80000000000 */
[C---:B--2---:R-:W-:Y:S08]  /*3150*/  HMMA.16816.F32 R56, R16.reuse, R46, R52 ;  /* 0x0000002e1038723c */ /* 0x044ff00000001834 */
[C---:B------:R-:W-:Y:S08]  /*3160*/  HMMA.16816.F32 R60, R16.reuse, R44, R80 ;  /* 0x0000002c103c723c */ /* 0x040ff00000001850 */
[C---:B---3--:R-:W-:Y:S08]  /*3170*/  HMMA.16816.F32 R52, R16.reuse, R40, R84 ;  /* 0x000000281034723c */ /* 0x048ff00000001854 */
[----:B------:R-:W-:Y:S08]  /*3180*/  HMMA.16816.F32 R36, R16, R42, R76 ;  /* 0x0000002a1024723c */ /* 0x000ff0000000184c */
[C---:B----4-:R-:W-:Y:S08]  /*3190*/  HMMA.16816.F32 R32, R20.reuse, R44, R72 ;  /* 0x0000002c1420723c */ /* 0x050ff00000001848 */
[C---:B------:R-:W-:Y:S08]  /*31a0*/  HMMA.16816.F32 R44, R20.reuse, R46, R68 ;  /* 0x0000002e142c723c */ /* 0x040ff00000001844 */
[C---:B------:R-:W-:Y:S08]  /*31b0*/  HMMA.16816.F32 R16, R20.reuse, R40, R64 ;  /* 0x000000281410723c */ /* 0x040ff00000001840 */
[----:B------:R-:W-:Y:S08]  /*31c0*/  HMMA.16816.F32 R20, R20, R42, R48 ;  /* 0x0000002a1414723c */ /* 0x000ff00000001830 */
[C---:B-1----:R-:W-:Y:S08]  /*31d0*/  HMMA.16816.F32 R60, R8.reuse, R28, R60 ;  /* 0x0000001c083c723c */ /* 0x042ff0000000183c */
[----:B------:R-:W-:Y:S08]  /*31e0*/  HMMA.16816.F32 R56, R8, R30, R56 ;  /* 0x0000001e0838723c */ /* 0x000ff00000001838 */
[C---:B-----5:R-:W-:Y:S08]  /*31f0*/  HMMA.16816.F32 R32, R12.reuse, R28, R32 ;  /* 0x0000001c0c20723c */ /* 0x060ff00000001820 */
[----:B------:R-:W-:Y:S08]  /*3200*/  HMMA.16816.F32 R44, R12, R30, R44 ;  /* 0x0000001e0c2c723c */ /* 0x000ff0000000182c */
[C---:B------:R-:W-:Y:S08]  /*3210*/  HMMA.16816.F32 R52, R8.reuse, R24, R52 ;  /* 0x000000180834723c */ /* 0x040ff00000001834 */
[----:B------:R-:W-:Y:S08]  /*3220*/  HMMA.16816.F32 R48, R8, R26, R36 ;  /* 0x0000001a0830723c */ /* 0x000ff00000001824 */
[C---:B------:R-:W-:Y:S08]  /*3230*/  HMMA.16816.F32 R28, R12.reuse, R24, R16 ;  /* 0x000000180c1c723c */ /* 0x040ff00000001810 */
[----:B------:R-:W-:Y:S01]  /*3240*/  HMMA.16816.F32 R20, R12, R26, R20 ;  /* 0x0000001a0c14723c */ /* 0x000fe20000001814 */
[----:B------:R-:W-:Y:S06]  /*3250*/  BAR.SYNC.DEFER_BLOCKING 0x0 ;  /* 0x0000000000007b1d */ /* 0x000fec0000010000 */
[----:B------:R-:W-:Y:S05]  /*3260*/  @!P0 BRA `(.L_x_1089) ;  /* 0x000002b000008947 */ /* 0x000fea0003800000 */
[----:B------:R-:W-:Y:S01]  /*3270*/  UIADD3 UR8, UR27, -0x2, URZ ;  /* 0xfffffffe1b087890 */ /* 0x000fe2000fffe03f */
[----:B------:R-:W-:Y:S01]  /*3280*/  ISETP.GE.AND P3, PT, R102, c[0x0][0x220], PT ;  /* 0x0000880066007a0c */ /* 0x000fe20003f66270 */
[----:B------:R-:W-:Y:S01]  /*3290*/  BSSY B0, `(.L_x_1090) ;  /* 0x0000027000007945 */ /* 0x000fe20003800000 */
[----:B------:R-:W-:Y:S01]  /*32a0*/  ISETP.GE.AND P2, PT, R100, c[0x0][0x220], PT ;  /* 0x0000880064007a0c */ /* 0x000fe20003f46270 */
[----:B------:R-:W-:-:S02]  /*32b0*/  USHF.R.S32.HI UR7, URZ, 0x1f, UR8 ;  /* 0x0000001f3f077899 */ /* 0x000fc40008011408 */
[----:B------:R-:W-:Y:S01]  /*32c0*/  UIMAD UR6, UR4, UR8, URZ ;  /* 0x00000008040672a4 */ /* 0x000fe2000f8e023f */
[----:B------:R-:W-:-:S03]  /*32d0*/  IMAD.U32 R2, RZ, RZ, UR8 ;  /* 0x00000008ff027e24 */ /* 0x000fc6000f8e00ff */
[----:B------:R-:W-:Y:S01]  /*32e0*/  UIMAD UR6, UR7, UR5, UR6 ;  /* 0x00000005070672a4 */ /* 0x000fe2000f8e0206 */
[----:B------:R-:W-:-:S03]  /*32f0*/  IMAD.WIDE.U32 R2, R2, UR5, R98 ;  /* 0x0000000502027c25 */ /* 0x000fc6000f8e0062 */
[----:B------:R1:W-:Y:S02]  /*3300*/  @P3 STS.128 [R215+0x8000], RZ ;  /* 0x008000ffd7003388 */ /* 0x0003e40000000c00 */
[----:B------:R-:W-:Y:S02]  /*3310*/  IADD3 R3, R3, UR6, RZ ;  /* 0x0000000603037c10 */ /* 0x000fe4000fffe0ff */
[C---:B------:R-:W-:Y:S02]  /*3320*/  IADD3 R0, P4, R2.reuse, UR21, RZ ;  /* 0x0000001502007c10 */ /* 0x040fe4000ff9e0ff */
[C---:B------:R-:W-:Y:S02]  /*3330*/  @!P3 LEA R10, P5, R2.reuse, c[0x0][0x168], 0x1 ;  /* 0x00005a00020aba11 */ /* 0x040fe400078a08ff */
[----:B------:R-:W-:Y:S02]  /*3340*/  @!P2 LEA R6, P1, R2, c[0x0][0x168], 0x1 ;  /* 0x00005a000206aa11 */ /* 0x000fe400078208ff */
[----:B------:R-:W-:-:S02]  /*3350*/  IADD3.X R12, R3, UR20, RZ, P4, !PT ;  /* 0x00000014030c7c10 */ /* 0x000fc4000a7fe4ff */
[----:B------:R-:W-:Y:S02]  /*3360*/  @!P3 LEA R8, P4, R0, c[0x0][0x168], 0x1 ;  /* 0x00005a000008ba11 */ /* 0x000fe400078808ff */
        /* <DEDUP_REMOVED lines=25> */
.L_x_1091:
[----:B------:R-:W-:Y:S05]  /*3500*/  BSYNC B0 ;  /* 0x0000000000007941 */ /* 0x000fea0003800000 */
.L_x_1090:
[----:B------:R-:W0:Y:S02]  /*3510*/  LDGDEPBAR ;  /* 0x00000000000079af */ /* 0x000e240000000000 */
.L_x_1089:
[----:B--2---:R-:W-:Y:S01]  /*3520*/  IMAD.U32 R2, RZ, RZ, UR32 ;  /* 0x00000020ff027e24 */ /* 0x004fe2000f8e00ff */
[----:B------:R-:W-:Y:S01]  /*3530*/  ULOP3.LUT UR6, UR32, UR31, URZ, 0x3c, !UPT ;  /* 0x0000001f20067292 */ /* 0x000fe2000f8e3c3f */
[----:B------:R-:W-:Y:S01]  /*3540*/  IMAD.WIDE.U32 R36, R94, -0x2daee0ad, RZ ;  /* 0xd2511f535e247825 */ /* 0x000fe200078e00ff */
[----:B------:R-:W-:Y:S01]  /*3550*/  UIADD3 UR34, UR31, -0x4498517b, URZ ;  /* 0xbb67ae851f227890 */ /* 0x000fe2000fffe03f */
[----:B------:R-:W-:Y:S01]  /*3560*/  IADD3 R252, R93, 0x4, RZ ;  /* 0x000000045dfc7810 */ /* 0x000fe20007ffe0ff */
[----:B------:R-:W-:Y:S01]  /*3570*/  UIADD3 UR13, UR30, 0x3c6ef372, URZ ;  /* 0x3c6ef3721e0d7890 */ /* 0x000fe2000fffe03f */
[----:B------:R-:W-:Y:S01]  /*3580*/  IMAD R2, R2, 0x20, R95 ;  /* 0x0000002002027824 */ /* 0x000fe200078e025f */
[----:B------:R-:W-:Y:S01]  /*3590*/  UIADD3 UR14, UR30, -0x61c88647, URZ ;  /* 0x9e3779b91e0e7890 */ /* 0x000fe2000fffe03f */
[----:B------:R-:W-:Y:S01]  /*35a0*/  STL.64 [R1+0x20], R36 ;  /* 0x0000202401007387 */ /* 0x000fe20000100a00 */
[----:B-1----:R-:W-:Y:S01]  /*35b0*/  IMAD.WIDE.U32 R10, R252, -0x326172a9, RZ ;  /* 0xcd9e8d57fc0a7825 */ /* 0x002fe200078e00ff */
[----:B------:R-:W-:Y:S01]  /*35c0*/  UIADD3 UR12, UR31, 0x76cf5d0a, URZ ;  /* 0x76cf5d0a1f0c7890 */ /* 0x000fe2000fffe03f */
[C---:B------:R-:W-:Y:S01]  /*35d0*/  IADD3 R3, R2.reuse, 0x1, RZ ;  /* 0x0000000102037810 */ /* 0x040fe20007ffe0ff */
[----:B------:R-:W-:Y:S01]  /*35e0*/  UIADD3 UR10, UR31, 0x32370b8f, URZ ;  /* 0x32370b8f1f0a7890 */ /* 0x000fe2000fffe03f */
[-C--:B------:R-:W-:Y:S01]  /*35f0*/  ISETP.GE.AND P3, PT, R2, R173.reuse, PT ;  /* 0x000000ad0200720c */ /* 0x080fe20003f66270 */
[----:B------:R-:W-:Y:S01]  /*3600*/  IMAD.WIDE.U32 R16, R252, -0x326172a9, RZ ;  /* 0xcd9e8d57fc107825 */ /* 0x000fe200078e00ff */
[C---:B------:R-:W-:Y:S01]  /*3610*/  ISETP.GE.AND P5, PT, R3.reuse, R172, PT ;  /* 0x000000ac0300720c */ /* 0x040fe20003fa6270 */
[----:B------:R-:W-:Y:S01]  /*3620*/  UIADD3 UR11, UR30, -0x255992d5, URZ ;  /* 0xdaa66d2b1e0b7890 */ /* 0x000fe2000fffe03f */
[C---:B------:R-:W-:Y:S01]  /*3630*/  ISETP.GE.AND P1, PT, R3.reuse, R173, PT ;  /* 0x000000ad0300720c */ /* 0x040fe20003f26270 */
[----:B------:R-:W-:Y:S01]  /*3640*/  UIADD3 UR8, UR31, -0x126145ec, URZ ;  /* 0xed9eba141f087890 */ /* 0x000fe2000fffe03f */
[CC--:B------:R-:W-:Y:S01]  /*3650*/  ISETP.GE.AND P4, PT, R3.reuse, R175.reuse, PT ;  /* 0x000000af0300720c */ /* 0x0c0fe20003f86270 */
[----:B------:R-:W-:Y:S01]  /*3660*/  UIADD3 UR9, UR30, 0x78dde6e4, URZ ;  /* 0x78dde6e41e097890 */ /* 0x000fe2000fffe03f */
[----:B------:R-:W-:Y:S01]  /*3670*/  ISETP.GE.AND P2, PT, R3, R174, PT ;  /* 0x000000ae0300720c */ /* 0x000fe20003f46270 */
[----:B------:R-:W-:Y:S01]  /*3680*/  UIADD3 UR7, UR30, 0x1715609d, URZ ;  /* 0x1715609d1e077890 */ /* 0x000fe2000fffe03f */
[----:B------:R-:W-:Y:S01]  /*3690*/  IADD3 R3, R2, 0x8, RZ ;  /* 0x0000000802037810 */ /* 0x000fe20007ffe0ff */
[----:B------:R-:W-:Y:S01]  /*36a0*/  UIADD3 UR15, UR30, -0x4ab325aa, URZ ;  /* 0xb54cda561e0f7890 */ /* 0x000fe2000fffe03f */
[----:B------:R-:W-:Y:S01]  /*36b0*/  FSEL R34, R34, -INF , !P3 ;  /* 0xff80000022227808 */ /* 0x000fe20005800000 */
[----:B------:R-:W-:Y:S01]  /*36c0*/  IMAD.IADD R0, R90, 0x1, R89 ;  /* 0x000000015a007824 */ /* 0x000fe200078e0259 */
[----:B------:R-:W-:Y:S01]  /*36d0*/  FSEL R19, R33, -INF , !P5 ;  /* 0xff80000021137808 */ /* 0x000fe20006800000 */
[----:B------:R-:W-:Y:S01]  /*36e0*/  ULEA UR33, UR27, UR33, 0x5 ;  /* 0x000000211b217291 */ /* 0x000fe2000f8e283f */
[----:B------:R-:W-:Y:S01]  /*36f0*/  FSEL R35, R35, -INF , !P1 ;  /* 0xff80000023237808 */ /* 0x000fe20004800000 */
[----:B------:R-:W-:Y:S01]  /*3700*/  IMAD.SHL.U32 R201, R0, 0x2, RZ ;  /* 0x0000000200c97824 */ /* 0x000fe200078e00ff */
[C---:B------:R-:W-:Y:S01]  /*3710*/  ISETP.GE.AND P6, PT, R2.reuse, R172, PT ;  /* 0x000000ac0200720c */ /* 0x040fe20003fc6270 */
[----:B------:R-:W-:Y:S01]  /*3720*/  UIADD3 UR33, UR33, -0x20, URZ ;  /* 0xffffffe021217890 */ /* 0x000fe2000fffe03f */
[----:B------:R-:W-:Y:S01]  /*3730*/  ISETP.GE.AND P3, PT, R2, R175, PT ;  /* 0x000000af0200720c */ /* 0x000fe20003f66270 */
[--C-:B------:R-:W-:Y:S01]  /*3740*/  IMAD R203, R4, 0x2, R201.reuse ;  /* 0x0000000204cb7824 */ /* 0x100fe200078e02c9 */
[C---:B------:R-:W-:Y:S01]  /*3750*/  ISETP.GE.AND P1, PT, R2.reuse, R174, PT ;  /* 0x000000ae0200720c */ /* 0x040fe20003f26270 */
[----:B------:R-:W-:Y:S01]  /*3760*/  IMAD R206, R5, 0x2, R201 ;  /* 0x0000000205ce7824 */ /* 0x000fe200078e02c9 */
[----:B------:R-:W-:Y:S01]  /*3770*/  ISETP.GE.AND P5, PT, R3, R172, PT ;  /* 0x000000ac0300720c */ /* 0x000fe20003fa6270 */
[----:B------:R-:W-:Y:S01]  /*3780*/  IMAD R205, R5, 0x2, R203 ;  /* 0x0000000205cd7824 */ /* 0x000fe200078e02cb */
[----:B------:R-:W-:Y:S01]  /*3790*/  IADD3 R6, R2, 0x9, RZ ;  /* 0x0000000902067810 */ /* 0x000fe20007ffe0ff */
[----:B------:R-:W-:Y:S01]  /*37a0*/  LDSM.16.MT88.4 R148, [R201+0xa000] ;  /* 0x00a00000c994783b */ /* 0x000fe20000004200 */
[----:B------:R-:W-:-:S02]  /*37b0*/  FSEL R18, R32, -INF , !P6 ;  /* 0xff80000020127808 */ /* 0x000fc40007000000 */
[----:B------:R-:W-:Y:S01]  /*37c0*/  FSEL R38, R60, -INF , !P3 ;  /* 0xff8000003c267808 */ /* 0x000fe20005800000 */
[----:B------:R-:W-:Y:S01]  /*37d0*/  LDSM.16.MT88.4 R192, [R203+0xa000] ;  /* 0x00a00000cbc0783b */ /* 0x000fe20000004200 */
[----:B------:R-:W-:Y:S02]  /*37e0*/  FSEL R62, R62, -INF , !P1 ;  /* 0xff8000003e3e7808 */ /* 0x000fe40004800000 */
[----:B------:R-:W-:Y:S01]  /*37f0*/  FSEL R63, R63, -INF , !P2 ;  /* 0xff8000003f3f7808 */ /* 0x000fe20005000000 */
[----:B------:R-:W-:Y:S01]  /*3800*/  LDSM.16.MT88.4 R184, [R206+0xa000] ;  /* 0x00a00000ceb8783b */ /* 0x000fe20000004200 */
[----:B------:R-:W-:Y:S02]  /*3810*/  FSEL R24, R44, -INF , !P5 ;  /* 0xff8000002c187808 */ /* 0x000fe40006800000 */
[C---:B------:R-:W-:Y:S01]  /*3820*/  ISETP.GE.AND P6, PT, R3.reuse, R173, PT ;  /* 0x000000ad0300720c */ /* 0x040fe20003fc6270 */
[----:B------:R-:W-:Y:S01]  /*3830*/  LDSM.16.MT88.4 R176, [R205+0xa000] ;  /* 0x00a00000cdb0783b */ /* 0x000fe20000004200 */
[----:B------:R-:W-:-:S02]  /*3840*/  ISETP.GE.AND P3, PT, R3, R175, PT ;  /* 0x000000af0300720c */ /* 0x000fc40003f66270 */
[----:B------:R-:W-:Y:S01]  /*3850*/  ISETP.GE.AND P1, PT, R3, R174, PT ;  /* 0x000000ae0300720c */ /* 0x000fe20003f26270 */
[----:B------:R-:W-:Y:S01]  /*3860*/  LDSM.16.MT88.4 R136, [R201+0xb000] ;  /* 0x00b00000c988783b */ /* 0x000fe20000004200 */
[C---:B------:R-:W-:Y:S02]  /*3870*/  ISETP.GE.AND P2, PT, R6.reuse, R172, PT ;  /* 0x000000ac0600720c */ /* 0x040fe40003f46270 */
[----:B------:R-:W-:Y:S01]  /*3880*/  ISETP.GE.AND P5, PT, R6, R173, PT ;  /* 0x000000ad0600720c */ /* 0x000fe20003fa6270 */
[----:B------:R-:W-:Y:S01]  /*3890*/  LDSM.16.MT88.4 R188, [R201+0xa800] ;  /* 0x00a80000c9bc783b */ /* 0x000fe20000004200 */
[----:B------:R-:W-:Y:S02]  /*38a0*/  IADD3 R3, R2, 0x10, RZ ;  /* 0x0000001002037810 */ /* 0x000fe40007ffe0ff */
[----:B------:R-:W-:Y:S01]  /*38b0*/  FSEL R43, R61, -INF , !P4 ;  /* 0xff8000003d2b7808 */ /* 0x000fe20006000000 */
        /* <DEDUP_REMOVED lines=8> */
[C---:B------:R-:W-:Y:S02]  /*3940*/  ISETP.GE.AND P4, PT, R6.reuse, R175, PT ;  /* 0x000000af0600720c */ /* 0x040fe40003f86270 */
[----:B------:R-:W-:-:S02]  /*3950*/  ISETP.GE.AND P2, PT, R6, R174, PT ;  /* 0x000000ae0600720c */ /* 0x000fc40003f46270 */
[C---:B------:R-:W-:Y:S02]  /*3960*/  ISETP.GE.AND P6, PT, R3.reuse, R172, PT ;  /* 0x000000ac0300720c */ /* 0x040fe40003fc6270 */
[C---:B------:R-:W-:Y:S02]  /*3970*/  ISETP.GE.AND P5, PT, R3.reuse, R173, PT ;  /* 0x000000ad0300720c */ /* 0x040fe40003fa6270 */
[C---:B------:R-:W-:Y:S02]  /*3980*/  ISETP.GE.AND P3, PT, R3.reuse, R175, PT ;  /* 0x000000af0300720c */ /* 0x040fe40003f66270 */
[----:B------:R-:W-:Y:S02]  /*3990*/  ISETP.GE.AND P1, PT, R3, R174, PT ;  /* 0x000000ae0300720c */ /* 0x000fe40003f26270 */
[C---:B------:R-:W-:Y:S02]  /*39a0*/  IADD3 R3, R2.reuse, 0x11, RZ ;  /* 0x0000001102037810 */ /* 0x040fe40007ffe0ff */
[----:B------:R-:W-:-:S02]  /*39b0*/  IADD3 R6, R2, 0x18, RZ ;  /* 0x0000001802067810 */ /* 0x000fc40007ffe0ff */
[----:B------:R-:W-:Y:S02]  /*39c0*/  IADD3 R7, R2, 0x19, RZ ;  /* 0x0000001902077810 */ /* 0x000fe40007ffe0ff */
[----:B------:R-:W-:Y:S02]  /*39d0*/  FMNMX.FTZ R2, R18, R19, !PT ;  /* 0x0000001312027209 */ /* 0x000fe40007810000 */
[----:B------:R-:W-:Y:S02]  /*39e0*/  FSEL R60, R59, -INF , !P2 ;  /* 0xff8000003b3c7808 */ /* 0x000fe40005000000 */
[----:B------:R-:W-:Y:S02]  /*39f0*/  FMNMX.FTZ R2, R24, R2, !PT ;  /* 0x0000000218027209 */ /* 0x000fe40007810000 */
[----:B------:R-:W-:Y:S02]  /*3a00*/  ISETP.GE.AND P2, PT, R3, R172, PT ;  /* 0x000000ac0300720c */ /* 0x000fe40003f46270 */
[----:B------:R-:W-:-:S02]  /*3a10*/  FSEL R26, R28, -INF , !P6 ;  /* 0xff8000001c1a7808 */ /* 0x000fc40007000000 */
[----:B------:R-:W-:Y:S02]  /*3a20*/  FMNMX.FTZ R2, R25, R2, !PT ;  /* 0x0000000219027209 */ /* 0x000fe40007810000 */
[----:B------:R-:W-:Y:S02]  /*3a30*/  FSEL R45, R57, -INF , !P4 ;  /* 0xff800000392d7808 */ /* 0x000fe40006000000 */
[----:B------:R-:W-:Y:S02]  /*3a40*/  ISETP.GE.AND P4, PT, R6, R172, PT ;  /* 0x000000ac0600720c */ /* 0x000fe40003f86270 */
[----:B------:R-:W-:Y:S02]  /*3a50*/  FSEL R27, R29, -INF , !P2 ;  /* 0xff8000001d1b7808 */ /* 0x000fe40005000000 */
[----:B------:R-:W-:Y:S02]  /*3a60*/  FMNMX.FTZ R2, R26, R2, !PT ;  /* 0x000000021a027209 */ /* 0x000fe40007810000 */
[----:B------:R-:W-:-:S02]  /*3a70*/  ISETP.GE.AND P2, PT, R7, R172, PT ;  /* 0x000000ac0700720c */ /* 0x000fc40003f46270 */
[----:B------:R-:W-:Y:S02]  /*3a80*/  FSEL R59, R20, -INF , !P4 ;  /* 0xff800000143b7808 */ /* 0x000fe40006000000 */
[----:B------:R-:W-:Y:S02]  /*3a90*/  FMNMX.FTZ R2, R27, R2, !PT ;  /* 0x000000021b027209 */ /* 0x000fe40007810000 */
[----:B------:R-:W-:Y:S01]  /*3aa0*/  FSEL R57, R21, -INF , !P2 ;  /* 0xff80000015397808 */ /* 0x000fe20005000000 */
[----:B------:R-:W-:Y:S01]  /*3ab0*/  IMAD.WIDE.U32 R20, R93, -0x326172a9, RZ ;  /* 0xcd9e8d575d147825 */ /* 0x000fe200078e00ff */
[----:B------:R-:W-:Y:S02]  /*3ac0*/  FMNMX.FTZ R2, R59, R2, !PT ;  /* 0x000000023b027209 */ /* 0x000fe40007810000 */
[----:B------:R-:W-:Y:S02]  /*3ad0*/  ISETP.GE.AND P6, PT, R3, R173, PT ;  /* 0x000000ad0300720c */ /* 0x000fe40003fc6270 */
[----:B------:R-:W-:-:S02]  /*3ae0*/  FMNMX.FTZ R2, R57, R2, !PT ;  /* 0x0000000239027209 */ /* 0x000fc40007810000 */
[C---:B------:R-:W-:Y:S02]  /*3af0*/  ISETP.GE.AND P4, PT, R3.reuse, R175, PT ;  /* 0x000000af0300720c */ /* 0x040fe40003f86270 */
[----:B------:R-:W-:Y:S02]  /*3b00*/  ISETP.GE.AND P2, PT, R3, R174, PT ;  /* 0x000000ae0300720c */ /* 0x000fe40003f46270 */
[----:B------:R-:W-:Y:S02]  /*3b10*/  FSEL R56, R30, -INF , !P5 ;  /* 0xff8000001e387808 */ /* 0x000fe40006800000 */
[----:B------:R-:W-:Y:S02]  /*3b20*/  FSEL R40, R52, -INF , !P3 ;  /* 0xff80000034287808 */ /* 0x000fe40005800000 */
[----:B------:R-:W-:Y:S02]  /*3b30*/  FSEL R54, R54, -INF , !P1 ;  /* 0xff80000036367808 */ /* 0x000fe40004800000 */
[----:B------:R-:W-:-:S02]  /*3b40*/  ISETP.GE.AND P5, PT, R6, R173, PT ;  /* 0x000000ad0600720c */ /* 0x000fc40003fa6270 */
[C---:B------:R-:W-:Y:S02]  /*3b50*/  ISETP.GE.AND P3, PT, R6.reuse, R175, PT ;  /* 0x000000af0600720c */ /* 0x040fe40003f66270 */
[----:B------:R-:W-:Y:S02]  /*3b60*/  ISETP.GE.AND P1, PT, R6, R174, PT ;  /* 0x000000ae0600720c */ /* 0x000fe40003f26270 */
[----:B------:R-:W-:Y:S01]  /*3b70*/  LOP3.LUT R3, R37, UR6, RZ, 0x3c, !PT ;  /* 0x0000000625037c12 */ /* 0x000fe2000f8e3cff */
[----:B------:R-:W1:Y:S01]  /*3b80*/  SHFL.BFLY PT, R6, R2, 0x2, 0x1f ;  /* 0x0c401f0002067f89 */ /* 0x000e6200000e0000 */
[----:B------:R-:W-:Y:S01]  /*3b90*/  FSEL R52, R31, -INF , !P6 ;  /* 0xff8000001f347808 */ /* 0x000fe20007000000 */
[----:B------:R-:W-:Y:S01]  /*3ba0*/  UIADD3 UR6, UR31, -0x56f99767, URZ ;  /* 0xa90668991f067890 */ /* 0x000fe2000fffe03f */
[----:B------:R-:W-:Y:S01]  /*3bb0*/  LOP3.LUT R28, R92, UR30, RZ, 0x3c, !PT ;  /* 0x0000001e5c1c7c12 */ /* 0x000fe2000f8e3cff */
[----:B------:R-:W-:Y:S01]  /*3bc0*/  IMAD.WIDE.U32 R14, R3, -0x326172a9, RZ ;  /* 0xcd9e8d57030e7825 */ /* 0x000fe200078e00ff */
[----:B------:R-:W-:-:S02]  /*3bd0*/  FMNMX.FTZ R3, R34, R35, !PT ;  /* 0x0000002322037209 */ /* 0x000fc40007810000 */
[----:B------:R-:W-:Y:S01]  /*3be0*/  ISETP.GE.AND P6, PT, R7, R173, PT ;  /* 0x000000ad0700720c */ /* 0x000fe20003fc6270 */
[----:B------:R-:W-:Y:S01]  /*3bf0*/  STL [R1+0xa8], R28 ;  /* 0x0000a81c01007387 */ /* 0x000fe20000100800 */
[----:B------:R-:W-:Y:S02]  /*3c00*/  FMNMX.FTZ R3, R32, R3, !PT ;  /* 0x0000000320037209 */ /* 0x000fe40007810000 */
[----:B------:R-:W-:Y:S01]  /*3c10*/  FSEL R47, R22, -INF , !P5 ;  /* 0xff800000162f7808 */ /* 0x000fe20006800000 */
[----:B------:R2:W-:Y:S01]  /*3c20*/  STL.64 [R1+0xc8], R20 ;  /* 0x0000c81401007387 */ /* 0x0005e20000100a00 */
[----:B------:R-:W-:Y:S02]  /*3c30*/  FMNMX.FTZ R3, R33, R3, !PT ;  /* 0x0000000321037209 */ /* 0x000fe40007810000 */
[----:B------:R-:W-:Y:S02]  /*3c40*/  FSEL R42, R53, -INF , !P4 ;  /* 0xff800000352a7808 */ /* 0x000fe40006000000 */
[----:B------:R-:W-:-:S02]  /*3c50*/  FMNMX.FTZ R3, R56, R3, !PT ;  /* 0x0000000338037209 */ /* 0x000fc40007810000 */
[----:B------:R-:W-:Y:S02]  /*3c60*/  FSEL R55, R55, -INF , !P2 ;  /* 0xff80000037377808 */ /* 0x000fe40005000000 */
[----:B------:R-:W-:Y:S02]  /*3c70*/  FMNMX.FTZ R3, R52, R3, !PT ;  /* 0x0000000334037209 */ /* 0x000fe40007810000 */
[C---:B------:R-:W-:Y:S02]  /*3c80*/  ISETP.GE.AND P4, PT, R7.reuse, R175, PT ;  /* 0x000000af0700720c */ /* 0x040fe40003f86270 */
[----:B------:R-:W-:Y:S02]  /*3c90*/  ISETP.GE.AND P2, PT, R7, R174, PT ;  /* 0x000000ae0700720c */ /* 0x000fe40003f46270 */
[----:B-1----:R-:W-:Y:S02]  /*3ca0*/  FMNMX.FTZ R133, R2, R6, !PT ;  /* 0x0000000602857209 */ /* 0x002fe40007810000 */
[----:B------:R-:W-:-:S02]  /*3cb0*/  FSEL R46, R23, -INF , !P6 ;  /* 0xff800000172e7808 */ /* 0x000fc40007000000 */
[-C--:B------:R-:W-:Y:S02]  /*3cc0*/  LOP3.LUT R7, R21, R28.reuse, RZ, 0x3c, !PT ;  /* 0x0000001c15077212 */ /* 0x080fe400078e3cff */
[----:B------:R-:W-:Y:S02]  /*3cd0*/  FMNMX.FTZ R6, R47, R3, !PT ;  /* 0x000000032f067209 */ /* 0x000fe40007810000 */
[----:B------:R-:W-:Y:S01]  /*3ce0*/  LOP3.LUT R8, R11, R28, RZ, 0x3c, !PT ;  /* 0x0000001c0b087212 */ /* 0x000fe200078e3cff */
        /* <DEDUP_REMOVED lines=8> */
[----:B------:R-:W-:Y:S01]  /*3d70*/  LOP3.LUT R3, R3, UR34, R36, 0x96, !PT ;  /* 0x0000002203037c12 */ /* 0x000fe2000f8e9624 */
[----:B------:R-:W3:Y:S01]  /*3d80*/  SHFL.BFLY PT, R10, R133, 0x1, 0x1f ;  /* 0x0c201f00850a7f89 */ /* 0x000ee200000e0000 */
[----:B------:R-:W-:Y:S01]  /*3d90*/  FSEL R39, R48, -INF , !P3 ;  /* 0xff80000030277808 */ /* 0x000fe20005800000 */
[----:B------:R-:W-:Y:S01]  /*3da0*/  IMAD.WIDE.U32 R246, R7, -0x326172a9, RZ ;  /* 0xcd9e8d5707f67825 */ /* 0x000fe200078e00ff */
[----:B------:R-:W-:Y:S01]  /*3db0*/  LOP3.LUT R9, R13, UR12, R2, 0x96, !PT ;  /* 0x0000000c0d097c12 */ /* 0x000fe2000f8e9602 */
[----:B------:R4:W-:Y:S01]  /*3dc0*/  STL.64 [R1+0x28], R22 ;  /* 0x0000281601007387 */ /* 0x0009e20000100a00 */
[----:B------:R-:W-:Y:S01]  /*3dd0*/  LOP3.LUT R11, R15, UR14, R16, 0x96, !PT ;  /* 0x0000000e0f0b7c12 */ /* 0x000fe2000f8e9610 */
[----:B------:R-:W-:Y:S01]  /*3de0*/  IMAD.WIDE.U32 R2, R3, -0x326172a9, RZ ;  /* 0xcd9e8d5703027825 */ /* 0x000fe200078e00ff */
[----:B------:R-:W-:-:S02]  /*3df0*/  LOP3.LUT R7, R247, UR13, R14, 0x96, !PT ;  /* 0x0000000df7077c12 */ /* 0x000fc4000f8e960e */
[----:B------:R-:W-:Y:S01]  /*3e00*/  FSEL R41, R49, -INF , !P4 ;  /* 0xff80000031297808 */ /* 0x000fe20006000000 */
[----:B------:R-:W-:Y:S01]  /*3e10*/  IMAD.WIDE.U32 R74, R9, -0x326172a9, RZ ;  /* 0xcd9e8d57094a7825 */ /* 0x000fe200078e00ff */
[----:B------:R-:W-:Y:S02]  /*3e20*/  LOP3.LUT R3, R3, UR13, R14, 0x96, !PT ;  /* 0x0000000d03037c12 */ /* 0x000fe4000f8e960e */
[----:B------:R-:W-:Y:S01]  /*3e30*/  FSEL R50, R50, -INF , !P1 ;  /* 0xff80000032327808 */ /* 0x000fe20004800000 */
[----:B--2---:R-:W-:Y:S01]  /*3e40*/  IMAD.WIDE.U32 R20, R7, -0x2daee0ad, RZ ;  /* 0xd2511f5307147825 */ /* 0x004fe200078e00ff */
[----:B------:R-:W-:Y:S02]  /*3e50*/  FMNMX.FTZ R7, R38, R43, !PT ;  /* 0x0000002b26077209 */ /* 0x000fe40007810000 */
[----:B------:R-:W-:Y:S01]  /*3e60*/  LOP3.LUT R13, R75, UR11, R2, 0x96, !PT ;  /* 0x0000000b4b0d7c12 */ /* 0x000fe2000f8e9602 */
[----:B------:R-:W-:Y:S01]  /*3e70*/  IMAD.WIDE.U32 R8, R8, -0x2daee0ad, RZ ;  /* 0xd2511f5308087825 */ /* 0x000fe200078e00ff */
[----:B------:R-:W-:-:S02]  /*3e80*/  FMNMX.FTZ R7, R44, R7, !PT ;  /* 0x000000072c077209 */ /* 0x000fc40007810000 */
[----:B-1----:R-:W-:Y:S01]  /*3e90*/  FMNMX.FTZ R132, R132, R6, !PT ;  /* 0x0000000684847209 */ /* 0x002fe20007810000 */
[----:B------:R-:W-:Y:S01]  /*3ea0*/  IMAD.WIDE.U32 R2, R3, -0x2daee0ad, RZ ;  /* 0xd2511f5303027825 */ /* 0x000fe200078e00ff */
[----:B------:R-:W-:Y:S02]  /*3eb0*/  FMNMX.FTZ R6, R45, R7, !PT ;  /* 0x000000072d067209 */ /* 0x000fe40007810000 */
[----:B------:R-:W-:Y:S01]  /*3ec0*/  LOP3.LUT R9, R9, UR12, R22, 0x96, !PT ;  /* 0x0000000c09097c12 */ /* 0x000fe2000f8e9616 */
[----:B------:R-:W1:Y:S01]  /*3ed0*/  SHFL.BFLY PT, R14, R132, 0x1, 0x1f ;  /* 0x0c201f00840e7f89 */ /* 0x000e6200000e0000 */
[----:B------:R-:W-:Y:S01]  /*3ee0*/  FMNMX.FTZ R6, R40, R6, !PT ;  /* 0x0000000628067209 */ /* 0x000fe20007810000 */
[----:B------:R-:W-:Y:S01]  /*3ef0*/  IMAD.WIDE.U32 R70, R13, -0x2daee0ad, RZ ;  /* 0xd2511f530d467825 */ /* 0x000fe200078e00ff */
[----:B------:R-:W-:Y:S02]  /*3f00*/  LOP3.LUT R15, R21, UR10, R8, 0x96, !PT ;  /* 0x0000000a150f7c12 */ /* 0x000fe4000f8e9608 */
[----:B------:R-:W-:Y:S01]  /*3f10*/  FMNMX.FTZ R6, R42, R6, !PT ;  /* 0x000000062a067209 */ /* 0x000fe20007810000 */
[----:B------:R-:W-:Y:S01]  /*3f20*/  IMAD.WIDE.U32 R66, R9, -0x326172a9, RZ ;  /* 0xcd9e8d5709427825 */ /* 0x000fe200078e00ff */
[----:B------:R-:W-:-:S02]  /*3f30*/  LOP3.LUT R8, R17, R28, RZ, 0x3c, !PT ;  /* 0x0000001c11087212 */ /* 0x000fc400078e3cff */
[----:B------:R-:W-:Y:S01]  /*3f40*/  FMNMX.FTZ R6, R39, R6, !PT ;  /* 0x0000000627067209 */ /* 0x000fe20007810000 */
[----:B------:R-:W-:Y:S01]  /*3f50*/  IMAD.WIDE.U32 R16, R11, -0x2daee0ad, RZ ;  /* 0xd2511f530b107825 */ /* 0x000fe200078e00ff */
[----:B---3--:R-:W-:Y:S02]  /*3f60*/  FMNMX.FTZ R133, R133, R10, !PT ;  /* 0x0000000a85857209 */ /* 0x008fe40007810000 */
[----:B------:R-:W-:Y:S01]  /*3f70*/  FMNMX.FTZ R6, R41, R6, !PT ;  /* 0x0000000629067209 */ /* 0x000fe20007810000 */
[----:B----4-:R-:W-:Y:S01]  /*3f80*/  IMAD.WIDE.U32 R22, R8, -0x2daee0ad, RZ ;  /* 0xd2511f5308167825 */ /* 0x010fe200078e00ff */
[----:B------:R-:W-:Y:S02]  /*3f90*/  LOP3.LUT R9, R67, UR11, R246, 0x96, !PT ;  /* 0x0000000b43097c12 */ /* 0x000fe4000f8e96f6 */
[C---:B------:R-:W-:Y:S01]  /*3fa0*/  FSETP.NEU.FTZ.AND P1, PT, R133.reuse, -INF , PT ;  /* 0xff8000008500780b */ /* 0x040fe20003f3d000 */
[----:B------:R-:W-:Y:S01]  /*3fb0*/  FMUL.FTZ R7, R133, c[0x0][0x23c] ;  /* 0x00008f0085077a20 */ /* 0x000fe20000410000 */
[----:B------:R-:W-:Y:S01]  /*3fc0*/  LOP3.LUT R11, R23, UR34, R36, 0x96, !PT ;  /* 0x00000022170b7c12 */ /* 0x000fe2000f8e9624 */
[----:B------:R-:W2:Y:S01]  /*3fd0*/  SHFL.BFLY PT, R134, R6, 0x2, 0x1f ;  /* 0x0c401f0006867f89 */ /* 0x000ea200000e0000 */
[----:B------:R-:W-:Y:S01]  /*3fe0*/  LOP3.LUT R8, R17, UR12, R22, 0x96, !PT ;  /* 0x0000000c11087c12 */ /* 0x000fe2000f8e9616 */
[----:B------:R-:W-:Y:S01]  /*3ff0*/  IMAD.WIDE.U32 R64, R9, -0x2daee0ad, RZ ;  /* 0xd2511f5309407825 */ /* 0x000fe200078e00ff */
[----:B------:R-:W-:Y:S01]  /*4000*/  LOP3.LUT R72, R3, UR10, R12, 0x96, !PT ;  /* 0x0000000a03487c12 */ /* 0x000fe2000f8e960c */
[----:B------:R3:W-:Y:S01]  /*4010*/  STL.64 [R1+0x8], R22 ;  /* 0x0000081601007387 */ /* 0x0007e20000100a00 */
[----:B------:R-:W-:Y:S01]  /*4020*/  FSEL R7, R7, RZ, P1 ;  /* 0x000000ff07077208 */ /* 0x000fe20000800000 */
[----:B------:R-:W-:Y:S01]  /*4030*/  IMAD.WIDE.U32 R8, R8, -0x326172a9, RZ ;  /* 0xcd9e8d5708087825 */ /* 0x000fe200078e00ff */
[----:B------:R-:W-:-:S02]  /*4040*/  FMNMX.FTZ R12, R62, R63, !PT ;  /* 0x0000003f3e0c7209 */ /* 0x000fc40007810000 */
[----:B------:R-:W-:Y:S01]  /*4050*/  LOP3.LUT R53, R71, UR8, R2, 0x96, !PT ;  /* 0x0000000847357c12 */ /* 0x000fe2000f8e9602 */
[----:B------:R-:W-:Y:S01]  /*4060*/  FFMA.FTZ R10, R18, c[0x0][0x23c], -R7 ;  /* 0x00008f00120a7a23 */ /* 0x000fe20000010807 */
[----:B------:R-:W-:Y:S01]  /*4070*/  FSEL R51, R51, -INF , !P2 ;  /* 0xff80000033337808 */ /* 0x000fe20005000000 */
[----:B------:R-:W-:Y:S01]  /*4080*/  IMAD.WIDE.U32 R68, R15, -0x326172a9, RZ ;  /* 0xcd9e8d570f447825 */ /* 0x000fe200078e00ff */
[----:B-1----:R-:W-:Y:S01]  /*4090*/  FMNMX.FTZ R132, R132, R14, !PT ;  /* 0x0000000e84847209 */ /* 0x002fe20007810000 */
[----:B------:R1:W-:Y:S01]  /*40a0*/  MUFU.EX2 R116, R10 ;  /* 0x0000000a00747308 */ /* 0x0003e20000000800 */
[----:B------:R-:W-:Y:S02]  /*40b0*/  LOP3.LUT R20, R65, UR8, R20, 0x96, !PT ;  /* 0x0000000841147c12 */ /* 0x000fe4000f8e9614 */
[----:B------:R-:W-:Y:S02]  /*40c0*/  FSETP.NEU.FTZ.AND P1, PT, R132, -INF , PT ;  /* 0xff8000008400780b */ /* 0x000fe40003f3d000 */
[----:B------:R-:W-:Y:S01]  /*40d0*/  LOP3.LUT R14, R69, UR9, R66, 0x96, !PT ;  /* 0x00000009450e7c12 */ /* 0x000fe2000f8e9642 */
[----:B------:R-:W-:Y:S01]  /*40e0*/  IMAD.WIDE.U32 R36, R20, -0x326172a9, RZ ;  /* 0xcd9e8d5714247825 */ /* 0x000fe200078e00ff */
[----:B--2---:R-:W-:-:S03]  /*40f0*/  FMNMX.FTZ R134, R134, R6, !PT ;  /* 0x0000000686867209 */ /* 0x004fc60007810000 */
[----:B------:R-:W-:Y:S02]  /*4100*/  FMUL.FTZ R6, R132, c[0x0][0x23c] ;  /* 0x00008f0084067a20 */ /* 0x000fe40000410000 */
[----:B------:R-:W-:-:S03]  /*4110*/  IMAD.WIDE.U32 R14, R14, -0x2daee0ad, RZ ;  /* 0xd2511f530e0e7825 */ /* 0x000fc600078e00ff */
[----:B------:R-:W-:Y:S01]  /*4120*/  FSEL R6, R6, RZ, P1 ;  /* 0x000000ff06067208 */ /* 0x000fe20000800000 */
[----:B---3--:R-:W-:Y:S01]  /*4130*/  IMAD.WIDE.U32 R22, R11, -0x326172a9, RZ ;  /* 0xcd9e8d570b167825 */ /* 0x008fe200078e00ff */
[----:B------:R-:W-:Y:S02]  /*4140*/  LOP3.LUT R11, R3, UR10, R16, 0x96, !PT ;  /* 0x0000000a030b7c12 */ /* 0x000fe4000f8e9610 */
[----:B------:R-:W-:Y:S01]  /*4150*/  FMNMX.FTZ R3, R58, R12, !PT ;  /* 0x0000000c3a037209 */ /* 0x000fe20007810000 */
[--C-:B-1----:R-:W-:Y:S01]  /*4160*/  FFMA.FTZ R10, R19, c[0x0][0x23c], -R7.reuse ;  /* 0x00008f00130a7a23 */ /* 0x102fe20000010807 */
[----:B------:R-:W-:Y:S01]  /*4170*/  LOP3.LUT R12, R9, UR11, R22, 0x96, !PT ;  /* 0x0000000b090c7c12 */ /* 0x000fe2000f8e9616 */
[----:B------:R-:W-:Y:S01]  /*4180*/  FFMA.FTZ R9, R25, c[0x0][0x23c], -R7 ;  /* 0x00008f0019097a23 */ /* 0x000fe20000010807 */
[----:B------:R-:W-:Y:S01]  /*4190*/  FMNMX.FTZ R3, R60, R3, !PT ;  /* 0x000000033c037209 */ /* 0x000fe20007810000 */
[----:B------:R1:W2:Y:S01]  /*41a0*/  MUFU.EX2 R109, R10 ;  /* 0x0000000a006d7308 */ /* 0x0002a20000000800 */
[----:B------:R3:W-:Y:S01]  /*41b0*/  STL.64 [R1], R22 ;  /* 0x0000001601007387 */ /* 0x0007e20000100a00 */
[----:B------:R-:W-:Y:S01]  /*41c0*/  IMAD.WIDE.U32 R12, R12, -0x2daee0ad, RZ ;  /* 0xd2511f530c0c7825 */ /* 0x000fe200078e00ff */
[----:B------:R-:W-:-:S04]  /*41d0*/  FMNMX.FTZ R3, R54, R3, !PT ;  /* 0x0000000336037209 */ /* 0x000fc80007810000 */
[----:B------:R-:W-:Y:S01]  /*41e0*/  LOP3.LUT R18, R13, UR8, R2, 0x96, !PT ;  /* 0x000000080d127c12 */ /* 0x000fe2000f8e9602 */
[----:B------:R-:W-:Y:S01]  /*41f0*/  MUFU.EX2 R111, R9 ;  /* 0x00000009006f7308 */ /* 0x000fe20000000800 */
[----:B------:R-:W-:Y:S01]  /*4200*/  FMNMX.FTZ R2, R55, R3, !PT ;  /* 0x0000000337027209 */ /* 0x000fe20007810000 */
[----:B------:R-:W-:Y:S02]  /*4210*/  FFMA.FTZ R3, R26, c[0x0][0x23c], -R7 ;  /* 0x00008f001a037a23 */ /* 0x000fe40000010807 */
[----:B------:R-:W-:Y:S01]  /*4220*/  IMAD.WIDE.U32 R18, R18, -0x326172a9, RZ ;  /* 0xcd9e8d5712127825 */ /* 0x000fe200078e00ff */
[----:B------:R-:W-:-:S03]  /*4230*/  FMNMX.FTZ R2, R50, R2, !PT ;  /* 0x0000000232027209 */ /* 0x000fc60007810000 */
[----:B-1----:R-:W-:Y:S01]  /*4240*/  FFMA.FTZ R10, R24, c[0x0][0x23c], -R7 ;  /* 0x00008f00180a7a23 */ /* 0x002fe20000010807 */
[----:B------:R-:W-:Y:S01]  /*4250*/  FMNMX.FTZ R2, R51, R2, !PT ;  /* 0x0000000233027209 */ /* 0x000fe20007810000 */
[----:B------:R1:W-:Y:S01]  /*4260*/  MUFU.EX2 R110, R3 ;  /* 0x00000003006e7308 */ /* 0x0003e20000000800 */
[----:B--2---:R-:W-:-:S03]  /*4270*/  F2FP.PACK_AB R0, R109, R116 ;  /* 0x000000746d00723e */ /* 0x004fc600000000ff */
[----:B------:R-:W-:Y:S04]  /*4280*/  SHFL.BFLY PT, R13, R2, 0x2, 0x1f ;  /* 0x0c401f00020d7f89 */ /* 0x000fe800000e0000 */
[----:B------:R2:W4:Y:S01]  /*4290*/  MUFU.EX2 R108, R10 ;  /* 0x0000000a006c7308 */ /* 0x0005220000000800 */
[----:B-1----:R-:W-:-:S07]  /*42a0*/  FFMA.FTZ R3, R27, c[0x0][0x23c], -R7 ;  /* 0x00008f001b037a23 */ /* 0x002fce0000010807 */
[----:B------:R1:W-:Y:S01]  /*42b0*/  MUFU.EX2 R251, R3 ;  /* 0x0000000300fb7308 */ /* 0x0003e20000000800 */
[----:B--2---:R-:W-:-:S05]  /*42c0*/  IMAD.WIDE.U32 R10, R11, -0x326172a9, RZ ;  /* 0xcd9e8d570b0a7825 */ /* 0x004fca00078e00ff */
[----:B------:R-:W-:Y:S01]  /*42d0*/  LOP3.LUT R16, R11, UR9, R8, 0x96, !PT ;  /* 0x000000090b107c12 */ /* 0x000fe2000f8e9608 */
[----:B------:R-:W-:Y:S01]  /*42e0*/  FFMA.FTZ R8, R34, c[0x0][0x23c], -R6 ;  /* 0x00008f0022087a23 */ /* 0x000fe20000010806 */
[----:B------:R-:W2:Y:S01]  /*42f0*/  SHFL.BFLY PT, R11, R134, 0x1, 0x1f ;  /* 0x0c201f00860b7f89 */ /* 0x000ea200000e0000 */
[----:B------:R-:W-:Y:S01]  /*4300*/  LOP3.LUT R19, R19, UR7, R10, 0x96, !PT ;  /* 0x0000000713137c12 */ /* 0x000fe2000f8e960a */
[----:B------:R-:W-:Y:S01]  /*4310*/  FFMA.FTZ R10, R32, c[0x0][0x23c], -R6 ;  /* 0x00008f00200a7a23 */ /* 0x000fe20000010806 */
[----:B------:R5:W-:Y:S01]  /*4320*/  MUFU.EX2 R94, R8 ;  /* 0x00000008005e7308 */ /* 0x000be20000000800 */
[----:B------:R-:W-:Y:S01]  /*4330*/  IMAD.WIDE.U32 R16, R16, -0x2daee0ad, RZ ;  /* 0xd2511f5310107825 */ /* 0x000fe200078e00ff */
[----:B-1----:R-:W-:-:S04]  /*4340*/  LOP3.LUT R3, R67, UR11, R246, 0x96, !PT ;  /* 0x0000000b43037c12 */ /* 0x002fc8000f8e96f6 */
[----:B---3--:R-:W-:Y:S01]  /*4350*/  LOP3.LUT R23, R17, UR6, R12, 0x96, !PT ;  /* 0x0000000611177c12 */ /* 0x008fe2000f8e960c */
[----:B------:R-:W-:Y:S01]  /*4360*/  IMAD R9, R3, -0x2daee0ad, RZ ;  /* 0xd2511f5303097824 */ /* 0x000fe200078e02ff */
[----:B------:R1:W-:Y:S01]  /*4370*/  MUFU.EX2 R92, R10 ;  /* 0x0000000a005c7308 */ /* 0x0003e20000000800 */
[----:B------:R-:W-:Y:S01]  /*4380*/  FFMA.FTZ R3, R35, c[0x0][0x23c], -R6 ;  /* 0x00008f0023037a23 */ /* 0x000fe20000010806 */
[----:B------:R-:W-:-:S06]  /*4390*/  LOP3.LUT R12, R37, UR7, R68, 0x96, !PT ;  /* 0x00000007250c7c12 */ /* 0x000fcc000f8e9644 */
[----:B------:R3:W-:Y:S01]  /*43a0*/  MUFU.EX2 R93, R3 ;  /* 0x00000003005d7308 */ /* 0x0007e20000000800 */
[----:B-----5:R-:W-:Y:S02]  /*43b0*/  LOP3.LUT R8, R15, UR6, R9, 0x96, !PT ;  /* 0x000000060f087c12 */ /* 0x020fe4000f8e9609 */
[----:B--2---:R-:W-:-:S03]  /*43c0*/  FMNMX.FTZ R134, R134, R11, !PT ;  /* 0x0000000b86867209 */ /* 0x004fc60007810000 */
[----:B------:R-:W-:Y:S01]  /*43d0*/  IMAD.WIDE.U32 R8, R8, -0x326172a9, RZ ;  /* 0xcd9e8d5708087825 */ /* 0x000fe200078e00ff */
[----:B------:R-:W-:-:S03]  /*43e0*/  FSETP.NEU.FTZ.AND P1, PT, R134, -INF , PT ;  /* 0xff8000008600780b */ /* 0x000fc60003f3d000 */
[----:B-1----:R-:W-:Y:S01]  /*43f0*/  FFMA.FTZ R10, R33, c[0x0][0x23c], -R6 ;  /* 0x00008f00210a7a23 */ /* 0x002fe20000010806 */
[C---:B------:R-:W-:Y:S02]  /*4400*/  LOP3.LUT R27, R8.reuse, 0xffff, RZ, 0xc0, !PT ;  /* 0x0000ffff081b7812 */ /* 0x040fe400078ec0ff */
[----:B------:R-:W-:Y:S01]  /*4410*/  LOP3.LUT R30, R8, 0xff, RZ, 0xc0, !PT ;  /* 0x000000ff081e7812 */ /* 0x000fe200078ec0ff */
[----:B------:R1:W-:Y:S01]  /*4420*/  MUFU.EX2 R95, R10 ;  /* 0x0000000a005f7308 */ /* 0x0003e20000000800 */
[--C-:B------:R-:W-:Y:S02]  /*4430*/  SHF.R.U32.HI R26, RZ, 0x10, R8.reuse ;  /* 0x00000010ff1a7819 */ /* 0x100fe40000011608 */
[----:B---3--:R-:W-:Y:S01]  /*4440*/  FMNMX.FTZ R3, R13, R2, !PT ;  /* 0x000000020d037209 */ /* 0x008fe20007810000 */
[----:B------:R-:W-:Y:S01]  /*4450*/  FMUL.FTZ R2, R134, c[0x0][0x23c] ;  /* 0x00008f0086027a20 */ /* 0x000fe20000410000 */
[----:B------:R-:W-:Y:S01]  /*4460*/  SHF.R.U32.HI R29, RZ, 0x18, R8 ;  /* 0x00000018ff1d7819 */ /* 0x000fe20000011608 */
[----:B------:R-:W-:Y:S01]  /*4470*/  IMAD.WIDE.U32 R12, R12, -0x2daee0ad, RZ ;  /* 0xd2511f530c0c7825 */ /* 0x000fe200078e00ff */
[----:B------:R-:W-:Y:S01]  /*4480*/  LOP3.LUT R15, R9, UR15, R36, 0x96, !PT ;  /* 0x0000000f090f7c12 */ /* 0x000fe2000f8e9624 */
[----:B------:R-:W2:Y:S01]  /*4490*/  SHFL.BFLY PT, R17, R3, 0x1, 0x1f ;  /* 0x0c201f0003117f89 */ /* 0x000ea200000e0000 */
[----:B------:R-:W-:-:S02]  /*44a0*/  FSEL R2, R2, RZ, P1 ;  /* 0x000000ff02027208 */ /* 0x000fc40000800000 */
[----:B------:R-:W-:Y:S02]  /*44b0*/  LOP3.LUT R14, R13, UR16, R14, 0x96, !PT ;  /* 0x000000100d0e7c12 */ /* 0x000fe4000f8e960e */
[----:B------:R-:W-:Y:S01]  /*44c0*/  LOP3.LUT R22, R12, 0xff, RZ, 0xc0, !PT ;  /* 0x000000ff0c167812 */ /* 0x000fe200078ec0ff */
[----:B------:R-:W-:Y:S01]  /*44d0*/  FFMA.FTZ R8, R38, c[0x0][0x23c], -R2 ;  /* 0x00008f0026087a23 */ /* 0x000fe20000010802 */
[--C-:B------:R-:W-:Y:S01]  /*44e0*/  SHF.R.U32.HI R21, RZ, 0x10, R12.reuse ;  /* 0x00000010ff157819 */ /* 0x100fe2000001160c */
[----:B-1----:R-:W-:Y:S01]  /*44f0*/  IMAD.WIDE.U32 R10, R19, -0x2daee0ad, RZ ;  /* 0xd2511f53130a7825 */ /* 0x002fe200078e00ff */
[----:B------:R-:W-:Y:S01]  /*4500*/  LOP3.LUT R19, R12, 0xffff, RZ, 0xc0, !PT ;  /* 0x0000ffff0c137812 */ /* 0x000fe200078ec0ff */
[----:B------:R1:W-:Y:S01]  /*4510*/  MUFU.EX2 R78, R8 ;  /* 0x00000008004e7308 */ /* 0x0003e20000000800 */
[----:B------:R-:W-:Y:S01]  /*4520*/  SHF.R.U32.HI R20, RZ, 0x18, R12 ;  /* 0x00000018ff147819 */ /* 0x000fe2000001160c */
[----:B------:R-:W-:Y:S01]  /*4530*/  FFMA.FTZ R13, R43, c[0x0][0x23c], -R2 ;  /* 0x00008f002b0d7a23 */ /* 0x000fe20000010802 */
[----:B------:R-:W-:-:S02]  /*4540*/  LOP3.LUT R28, R10, 0xff, RZ, 0xc0, !PT ;  /* 0x000000ff0a1c7812 */ /* 0x000fc400078ec0ff */
[--C-:B------:R-:W-:Y:S02]  /*4550*/  SHF.R.U32.HI R24, RZ, 0x10, R10.reuse ;  /* 0x00000010ff187819 */ /* 0x100fe4000001160a */
[----:B------:R-:W-:Y:S01]  /*4560*/  SHF.R.U32.HI R25, RZ, 0x18, R10 ;  /* 0x00000018ff197819 */ /* 0x000fe2000001160a */
[----:B------:R3:W5:Y:S01]  /*4570*/  MUFU.EX2 R76, R13 ;  /* 0x0000000d004c7308 */ /* 0x0007620000000800 */
[----:B------:R-:W-:Y:S02]  /*4580*/  LOP3.LUT R12, R11, UR16, R16, 0x96, !PT ;  /* 0x000000100b0c7c12 */ /* 0x000fe4000f8e9610 */
[----:B------:R-:W-:Y:S02]  /*4590*/  LOP3.LUT R16, R15, 0xffff, RZ, 0xc0, !PT ;  /* 0x0000ffff0f107812 */ /* 0x000fe400078ec0ff */
[----:B--2---:R-:W-:Y:S01]  /*45a0*/  FMNMX.FTZ R3, R3, R17, !PT ;  /* 0x0000001103037209 */ /* 0x004fe20007810000 */
[----:B-1----:R-:W-:Y:S01]  /*45b0*/  IMAD.WIDE.U32 R8, R23, -0x326172a9, RZ ;  /* 0xcd9e8d5717087825 */ /* 0x002fe200078e00ff */
[----:B------:R-:W-:-:S02]  /*45c0*/  LOP3.LUT R23, R10, 0xffff, RZ, 0xc0, !PT ;  /* 0x0000ffff0a177812 */ /* 0x000fc400078ec0ff */
[----:B------:R-:W-:Y:S01]  /*45d0*/  LOP3.LUT R17, R15, 0xff, RZ, 0xc0, !PT ;  /* 0x000000ff0f117812 */ /* 0x000fe200078ec0ff */
[----:B------:R-:W-:Y:S01]  /*45e0*/  FFMA.FTZ R11, R44, c[0x0][0x23c], -R2 ;  /* 0x00008f002c0b7a23 */ /* 0x000fe20000010802 */
[----:B------:R-:W-:Y:S02]  /*45f0*/  LOP3.LUT R10, R9, UR15, R18, 0x96, !PT ;  /* 0x0000000f090a7c12 */ /* 0x000fe4000f8e9612 */
[C---:B------:R-:W-:Y:S01]  /*4600*/  LOP3.LUT R18, R8.reuse, 0xffff, RZ, 0xc0, !PT ;  /* 0x0000ffff08127812 */ /* 0x040fe200078ec0ff */
[----:B------:R1:W-:Y:S01]  /*4610*/  MUFU.EX2 R79, R11 ;  /* 0x0000000b004f7308 */ /* 0x0003e20000000800 */
[----:B------:R-:W-:Y:S02]  /*4620*/  LOP3.LUT R33, R8, 0xff, RZ, 0xc0, !PT ;  /* 0x000000ff08217812 */ /* 0x000fe400078ec0ff */
[--C-:B------:R-:W-:Y:S02]  /*4630*/  SHF.R.U32.HI R31, RZ, 0x10, R8.reuse ;  /* 0x00000010ff1f7819 */ /* 0x100fe40000011608 */
[----:B------:R-:W-:Y:S01]  /*4640*/  SHF.R.U32.HI R32, RZ, 0x18, R8 ;  /* 0x00000018ff207819 */ /* 0x000fe20000011608 */
[----:B------:R-:W-:Y:S01]  /*4650*/  FFMA.FTZ R8, R45, c[0x0][0x23c], -R2 ;  /* 0x00008f002d087a23 */ /* 0x000fe20000010802 */
[----:B------:R-:W-:-:S02]  /*4660*/  LOP3.LUT R9, R26, 0xff, RZ, 0xc0, !PT ;  /* 0x000000ff1a097812 */ /* 0x000fc400078ec0ff */
[----:B---3--:R-:W-:Y:S01]  /*4670*/  SHF.R.U32.HI R13, RZ, 0x8, R19 ;  /* 0x00000008ff0d7819 */ /* 0x008fe20000011613 */
[----:B------:R2:W3:Y:S01]  /*4680*/  MUFU.EX2 R77, R8 ;  /* 0x00000008004d7308 */ /* 0x0004e20000000800 */
[----:B------:R-:W-:Y:S01]  /*4690*/  PRMT R19, R9, 0x5410, R29 ;  /* 0x0000541009137816 */ /* 0x000fe2000000001d */
[--C-:B------:R-:W-:Y:S01]  /*46a0*/  FFMA.FTZ R9, R40, c[0x0][0x23c], -R2.reuse ;  /* 0x00008f0028097a23 */ /* 0x100fe20000010802 */
[----:B------:R-:W-:Y:S02]  /*46b0*/  PRMT R26, R22, 0x5410, R13 ;  /* 0x00005410161a7816 */ /* 0x000fe4000000000d */
[----:B------:R-:W-:Y:S02]  /*46c0*/  SHF.R.U32.HI R13, RZ, 0x10, R15 ;  /* 0x00000010ff0d7819 */ /* 0x000fe4000001160f */
[----:B-1----:R-:W-:Y:S01]  /*46d0*/  SHF.R.U32.HI R11, RZ, 0x8, R27 ;  /* 0x00000008ff0b7819 */ /* 0x002fe2000001161b */
[----:B------:R1:W-:Y:S01]  /*46e0*/  MUFU.EX2 R250, R9 ;  /* 0x0000000900fa7308 */ /* 0x0003e20000000800 */
[----:B------:R-:W-:Y:S01]  /*46f0*/  SHF.R.U32.HI R15, RZ, 0x18, R15 ;  /* 0x00000018ff0f7819 */ /* 0x000fe2000001160f */
[----:B------:R-:W-:Y:S01]  /*4700*/  FFMA.FTZ R27, R57, c[0x0][0x23c], -R7 ;  /* 0x00008f00391b7a23 */ /* 0x000fe20000010807 */
[----:B------:R-:W-:Y:S01]  /*4710*/  PRMT R38, R30, 0x5410, R11 ;  /* 0x000054101e267816 */ /* 0x000fe2000000000b */
[----:B------:R-:W-:Y:S01]  /*4720*/  FFMA.FTZ R11, R42, c[0x0][0x23c], -R2 ;  /* 0x00008f002a0b7a23 */ /* 0x000fe20000010802 */
[----:B------:R-:W-:Y:S01]  /*4730*/  SHF.R.U32.HI R16, RZ, 0x8, R16 ;  /* 0x00000008ff107819 */ /* 0x000fe20000011610 */
[----:B------:R-:W-:Y:S01]  /*4740*/  FFMA.FTZ R30, R47, c[0x0][0x23c], -R6 ;  /* 0x00008f002f1e7a23 */ /* 0x000fe20000010806 */
[----:B------:R-:W-:Y:S01]  /*4750*/  FSETP.NEU.FTZ.AND P1, PT, R3, -INF , PT ;  /* 0xff8000000300780b */ /* 0x000fe20003f3d000 */
[----:B------:R3:W3:Y:S01]  /*4760*/  MUFU.EX2 R249, R11 ;  /* 0x0000000b00f97308 */ /* 0x0006e20000000800 */
[----:B--2---:R-:W-:-:S02]  /*4770*/  LOP3.LUT R8, R21, 0xff, RZ, 0xc0, !PT ;  /* 0x000000ff15087812 */ /* 0x004fc400078ec0ff */
[----:B------:R-:W-:Y:S02]  /*4780*/  PRMT R44, R0, 0x7610, R44 ;  /* 0x00007610002c7816 */ /* 0x000fe4000000002c */
[----:B------:R-:W-:Y:S02]  /*4790*/  PRMT R35, R8, 0x5410, R20 ;  /* 0x0000541008237816 */ /* 0x000fe40000000014 */
[----:B------:R-:W-:Y:S01]  /*47a0*/  LOP3.LUT R8, R24, 0xff, RZ, 0xc0, !PT ;  /* 0x000000ff18087812 */ /* 0x000fe200078ec0ff */
[----:B------:R-:W-:Y:S01]  /*47b0*/  MUFU.EX2 R236, R30 ;  /* 0x0000001e00ec7308 */ /* 0x000fe20000000800 */
[----:B-1----:R-:W-:Y:S01]  /*47c0*/  SHF.R.U32.HI R9, RZ, 0x8, R23 ;  /* 0x00000008ff097819 */ /* 0x002fe20000011617 */
[----:B------:R-:W-:Y:S01]  /*47d0*/  FFMA.FTZ R23, R59, c[0x0][0x23c], -R7 ;  /* 0x00008f003b177a23 */ /* 0x000fe20000010807 */
[----:B------:R-:W-:Y:S01]  /*47e0*/  PRMT R34, R8, 0x5410, R25 ;  /* 0x0000541008227816 */ /* 0x000fe20000000019 */
[--C-:B------:R-:W-:Y:S01]  /*47f0*/  FFMA.FTZ R8, R39, c[0x0][0x23c], -R2.reuse ;  /* 0x00008f0027087a23 */ /* 0x100fe20000010802 */
[----:B------:R-:W-:Y:S01]  /*4800*/  PRMT R29, R28, 0x5410, R9 ;  /* 0x000054101c1d7816 */ /* 0x000fe20000000009 */
[----:B------:R-:W-:Y:S01]  /*4810*/  FFMA.FTZ R9, R41, c[0x0][0x23c], -R2 ;  /* 0x00008f0029097a23 */ /* 0x000fe20000010802 */
[----:B------:R-:W-:Y:S01]  /*4820*/  PRMT R25, R17, 0x5410, R16 ;  /* 0x0000541011197816 */ /* 0x000fe20000000010 */
[----:B------:R1:W-:Y:S01]  /*4830*/  MUFU.EX2 R245, R8 ;  /* 0x0000000800f57308 */ /* 0x0003e20000000800 */
[----:B---3--:R-:W-:Y:S01]  /*4840*/  LOP3.LUT R11, R13, 0xff, RZ, 0xc0, !PT ;  /* 0x000000ff0d0b7812 */ /* 0x008fe200078ec0ff */
[----:B------:R-:W-:Y:S01]  /*4850*/  FMUL.FTZ R2, R3, c[0x0][0x23c] ;  /* 0x00008f0003027a20 */ /* 0x000fe20000410000 */
[----:B------:R-:W-:-:S02]  /*4860*/  LOP3.LUT R16, R14, 0xff, RZ, 0xc0, !PT ;  /* 0x000000ff0e107812 */ /* 0x000fc400078ec0ff */
[----:B------:R-:W-:Y:S02]  /*4870*/  PRMT R24, R11, 0x5410, R15 ;  /* 0x000054100b187816 */ /* 0x000fe4000000000f */
[--C-:B------:R-:W-:Y:S01]  /*4880*/  SHF.R.U32.HI R11, RZ, 0x10, R14.reuse ;  /* 0x00000010ff0b7819 */ /* 0x100fe2000001160e */
[----:B------:R2:W3:Y:S01]  /*4890*/  MUFU.EX2 R248, R9 ;  /* 0x0000000900f87308 */ /* 0x0004e20000000800 */
[----:B------:R-:W-:Y:S02]  /*48a0*/  SHF.R.U32.HI R15, RZ, 0x18, R14 ;  /* 0x00000018ff0f7819 */ /* 0x000fe4000001160e */
[----:B------:R-:W-:Y:S02]  /*48b0*/  FSEL R2, R2, RZ, P1 ;  /* 0x000000ff02027208 */ /* 0x000fe40000800000 */
[----:B------:R-:W-:Y:S02]  /*48c0*/  LOP3.LUT R11, R11, 0xff, RZ, 0xc0, !PT ;  /* 0x000000ff0b0b7812 */ /* 0x000fe400078ec0ff */
[----:B------:R-:W-:Y:S01]  /*48d0*/  LOP3.LUT R17, R10, 0xff, RZ, 0xc0, !PT ;  /* 0x000000ff0a117812 */ /* 0x000fe200078ec0ff */
[--C-:B------:R-:W-:Y:S01]  /*48e0*/  FFMA.FTZ R13, R62, c[0x0][0x23c], -R2.reuse ;  /* 0x00008f003e0d7a23 */ /* 0x100fe20000010802 */
[----:B-1----:R-:W-:Y:S01]  /*48f0*/  LOP3.LUT R8, R14, 0xffff, RZ, 0xc0, !PT ;  /* 0x0000ffff0e087812 */ /* 0x002fe200078ec0ff */
[----:B------:R-:W-:Y:S01]  /*4900*/  FFMA.FTZ R7, R54, c[0x0][0x23c], -R2 ;  /* 0x00008f0036077a23 */ /* 0x000fe20000010802 */
[----:B------:R-:W-:Y:S01]  /*4910*/  PRMT R45, R0, 0x7632, R45 ;  /* 0x00007632002d7816 */ /* 0x000fe2000000002d */
[----:B------:R1:W-:Y:S01]  /*4920*/  MUFU.EX2 R62, R13 ;  /* 0x0000000d003e7308 */ /* 0x0003e20000000800 */
[----:B------:R-:W-:-:S02]  /*4930*/  SHF.R.U32.HI R14, RZ, 0x8, R8 ;  /* 0x00000008ff0e7819 */ /* 0x000fc40000011608 */
[----:B------:R-:W-:Y:S02]  /*4940*/  LOP3.LUT R8, R31, 0xff, RZ, 0xc0, !PT ;  /* 0x000000ff1f087812 */ /* 0x000fe400078ec0ff */
[----:B--2---:R-:W-:Y:S02]  /*4950*/  SHF.R.U32.HI R9, RZ, 0x8, R18 ;  /* 0x00000008ff097819 */ /* 0x004fe40000011612 */
[----:B------:R-:W-:Y:S01]  /*4960*/  PRMT R21, R8, 0x5410, R32 ;  /* 0x0000541008157816 */ /* 0x000fe20000000020 */
[----:B------:R-:W-:Y:S01]  /*4970*/  FFMA.FTZ R8, R63, c[0x0][0x23c], -R2 ;  /* 0x00008f003f087a23 */ /* 0x000fe20000010802 */
[----:B------:R-:W-:Y:S01]  /*4980*/  PRMT R18, R11, 0x5410, R15 ;  /* 0x000054100b127816 */ /* 0x000fe2000000000f */
[----:B------:R2:W-:Y:S01]  /*4990*/  MUFU.EX2 R244, R7 ;  /* 0x0000000700f47308 */ /* 0x0005e20000000800 */
[----:B------:R-:W-:Y:S01]  /*49a0*/  LOP3.LUT R11, R12, 0xffff, RZ, 0xc0, !PT ;  /* 0x0000ffff0c0b7812 */ /* 0x000fe200078ec0ff */
[----:B------:R-:W-:Y:S01]  /*49b0*/  FFMA.FTZ R32, R46, c[0x0][0x23c], -R6 ;  /* 0x00008f002e207a23 */ /* 0x000fe20000010806 */
[----:B------:R-:W-:-:S02]  /*49c0*/  PRMT R22, R16, 0x5410, R14 ;  /* 0x0000541010167816 */ /* 0x000fc4000000000e */
[----:B------:R-:W-:Y:S01]  /*49d0*/  PRMT R20, R33, 0x5410, R9 ;  /* 0x0000541021147816 */ /* 0x000fe20000000009 */
[----:B------:R-:W-:Y:S01]  /*49e0*/  FFMA.FTZ R9, R58, c[0x0][0x23c], -R2 ;  /* 0x00008f003a097a23 */ /* 0x000fe20000010802 */
[----:B------:R-:W-:Y:S01]  /*49f0*/  LOP3.LUT R14, R12, 0xff, RZ, 0xc0, !PT ;  /* 0x000000ff0c0e7812 */ /* 0x000fe200078ec0ff */
[----:B------:R3:W-:Y:S01]  /*4a00*/  MUFU.EX2 R61, R8 ;  /* 0x00000008003d7308 */ /* 0x0007e20000000800 */
[--C-:B-1----:R-:W-:Y:S02]  /*4a10*/  SHF.R.U32.HI R13, RZ, 0x10, R12.reuse ;  /* 0x00000010ff0d7819 */ /* 0x102fe4000001160c */
[----:B------:R-:W-:Y:S02]  /*4a20*/  SHF.R.U32.HI R15, RZ, 0x18, R12 ;  /* 0x00000018ff0f7819 */ /* 0x000fe4000001160c */
[--C-:B------:R-:W-:Y:S02]  /*4a30*/  SHF.R.U32.HI R12, RZ, 0x10, R10.reuse ;  /* 0x00000010ff0c7819 */ /* 0x100fe4000001160a */
[----:B------:R-:W-:Y:S01]  /*4a40*/  SHF.R.U32.HI R16, RZ, 0x18, R10 ;  /* 0x00000018ff107819 */ /* 0x000fe2000001160a */
[----:B------:R1:W-:Y:S01]  /*4a50*/  MUFU.EX2 R63, R9 ;  /* 0x00000009003f7308 */ /* 0x0003e20000000800 */
[----:B--2---:R-:W-:Y:S01]  /*4a60*/  FFMA.FTZ R7, R55, c[0x0][0x23c], -R2 ;  /* 0x00008f0037077a23 */ /* 0x004fe20000010802 */
[----:B----4-:R-:W-:-:S04]  /*4a70*/  F2FP.PACK_AB R0, R111, R108 ;  /* 0x0000006c6f00723e */ /* 0x010fc800000000ff */
[----:B------:R-:W-:Y:S02]  /*4a80*/  PRMT R222, R0, 0x7610, R222 ;  /* 0x0000761000de7816 */ /* 0x000fe400000000de */
[----:B---3--:R-:W-:Y:S01]  /*4a90*/  LOP3.LUT R8, R10, 0xffff, RZ, 0xc0, !PT ;  /* 0x0000ffff0a087812 */ /* 0x008fe200078ec0ff */
[----:B------:R2:W-:Y:S01]  /*4aa0*/  MUFU.EX2 R243, R7 ;  /* 0x0000000700f37308 */ /* 0x0005e20000000800 */
[----:B------:R-:W-:Y:S02]  /*4ab0*/  SHF.R.U32.HI R10, RZ, 0x8, R11 ;  /* 0x00000008ff0a7819 */ /* 0x000fe4000001160b */
[----:B------:R-:W-:Y:S02]  /*4ac0*/  LOP3.LUT R11, R13, 0xff, RZ, 0xc0, !PT ;  /* 0x000000ff0d0b7812 */ /* 0x000fe400078ec0ff */
[----:B------:R-:W-:Y:S01]  /*4ad0*/  PRMT R13, R14, 0x5410, R10 ;  /* 0x000054100e0d7816 */ /* 0x000fe2000000000a */
[----:B------:R-:W-:Y:S01]  /*4ae0*/  FFMA.FTZ R10, R60, c[0x0][0x23c], -R2 ;  /* 0x00008f003c0a7a23 */ /* 0x000fe20000010802 */
[----:B-1----:R-:W-:Y:S01]  /*4af0*/  SHF.R.U32.HI R9, RZ, 0x8, R8 ;  /* 0x00000008ff097819 */ /* 0x002fe20000011608 */
[--C-:B------:R-:W-:Y:S01]  /*4b00*/  FFMA.FTZ R14, R56, c[0x0][0x23c], -R6.reuse ;  /* 0x00008f00380e7a23 */ /* 0x100fe20000010806 */
[----:B------:R-:W-:Y:S01]  /*4b10*/  LOP3.LUT R8, R12, 0xff, RZ, 0xc0, !PT ;  /* 0x000000ff0c087812 */ /* 0x000fe200078ec0ff */
[----:B------:R1:W-:Y:S01]  /*4b20*/  MUFU.EX2 R60, R10 ;  /* 0x0000000a003c7308 */ /* 0x0003e20000000800 */
[----:B------:R-:W-:Y:S01]  /*4b30*/  PRMT R9, R17, 0x5410, R9 ;  /* 0x0000541011097816 */ /* 0x000fe20000000009 */
[----:B------:R-:W-:Y:S01]  /*4b40*/  FFMA.FTZ R17, R52, c[0x0][0x23c], -R6 ;  /* 0x00008f0034117a23 */ /* 0x000fe20000010806 */
[----:B------:R-:W-:Y:S01]  /*4b50*/  PRMT R12, R8, 0x5410, R16 ;  /* 0x00005410080c7816 */ /* 0x000fe20000000010 */
[--C-:B------:R-:W-:Y:S01]  /*4b60*/  FFMA.FTZ R6, R50, c[0x0][0x23c], -R2.reuse ;  /* 0x00008f0032067a23 */ /* 0x100fe20000010802 */
[----:B------:R-:W-:Y:S01]  /*4b70*/  PRMT R221, R0, 0x7632, R221 ;  /* 0x0000763200dd7816 */ /* 0x000fe200000000dd */
[----:B------:R-:W-:Y:S01]  /*4b80*/  FFMA.FTZ R8, R51, c[0x0][0x23c], -R2 ;  /* 0x00008f0033087a23 */ /* 0x000fe20000010802 */
[----:B-----5:R-:W-:Y:S01]  /*4b90*/  F2FP.PACK_AB R2, R76, R78 ;  /* 0x0000004e4c02723e */ /* 0x020fe200000000ff */
[----:B------:R-:W-:Y:S01]  /*4ba0*/  MUFU.EX2 R239, R14 ;  /* 0x0000000e00ef7308 */ /* 0x000fe20000000800 */
[----:B------:R-:W-:Y:S01]  /*4bb0*/  IMAD R16, R165, 0x10000, R165 ;  /* 0x00010000a5107824 */ /* 0x000fe200078e02a5 */
[----:B------:R-:W-:-:S02]  /*4bc0*/  PRMT R11, R11, 0x5410, R15 ;  /* 0x000054100b0b7816 */ /* 0x000fc4000000000f */
[C---:B------:R-:W-:Y:S02]  /*4bd0*/  PRMT R49, R2.reuse, 0x7610, R49 ;  /* 0x0000761002317816 */ /* 0x040fe40000000031 */
[----:B------:R-:W-:Y:S01]  /*4be0*/  PRMT R48, R2, 0x7632, R48 ;  /* 0x0000763202307816 */ /* 0x000fe20000000030 */
[--C-:B--2---:R-:W-:Y:S01]  /*4bf0*/  HSET2.LE.AND R7, R25, R16.reuse, PT ;  /* 0x0000001019077233 */ /* 0x104fe20003803000 */
[----:B------:R-:W2:Y:S01]  /*4c00*/  MUFU.EX2 R238, R17 ;  /* 0x0000001100ee7308 */ /* 0x000ea20000000800 */
[----:B------:R-:W-:Y:S01]  /*4c10*/  F2FP.PACK_AB R2, R77, R79 ;  /* 0x0000004f4d02723e */ /* 0x000fe200000000ff */
[--C-:B-1----:R-:W-:Y:S02]  /*4c20*/  HSET2.LE.AND R10, R24, R16.reuse, PT ;  /* 0x00000010180a7233 */ /* 0x102fe40003803000 */
[--C-:B------:R-:W-:Y:S01]  /*4c30*/  HSET2.LE.AND R15, R38, R16.reuse, PT ;  /* 0x00000010260f7233 */ /* 0x100fe20003803000 */
[C---:B------:R-:W-:Y:S01]  /*4c40*/  PRMT R234, R2.reuse, 0x7610, R234 ;  /* 0x0000761002ea7816 */ /* 0x040fe200000000ea */
[--C-:B------:R-:W-:Y:S01]  /*4c50*/  HSET2.LE.AND R19, R19, R16.reuse, PT ;  /* 0x0000001013137233 */ /* 0x100fe20003803000 */
[----:B------:R-:W-:Y:S01]  /*4c60*/  PRMT R233, R2, 0x7632, R233 ;  /* 0x0000763202e97816 */ /* 0x000fe200000000e9 */
[----:B------:R1:W-:Y:S01]  /*4c70*/  MUFU.EX2 R241, R6 ;  /* 0x0000000600f17308 */ /* 0x0003e20000000800 */
[----:B------:R-:W-:Y:S01]  /*4c80*/  F2FP.PACK_AB R2, R249, R250 ;  /* 0x000000faf902723e */ /* 0x000fe200000000ff */
[----:B------:R-:W-:-:S02]  /*4c90*/  HSET2.LE.AND R26, R26, R16, PT ;  /* 0x000000101a1a7233 */ /* 0x000fc40003803000 */
[--C-:B------:R-:W-:Y:S01]  /*4ca0*/  HSET2.LE.AND R28, R35, R16.reuse, PT ;  /* 0x00000010231c7233 */ /* 0x100fe20003803000 */
[C---:B------:R-:W-:Y:S01]  /*4cb0*/  PRMT R230, R2.reuse, 0x7610, R230 ;  /* 0x0000761002e67816 */ /* 0x040fe200000000e6 */
[--C-:B------:R-:W-:Y:S01]  /*4cc0*/  HSET2.LE.AND R29, R29, R16.reuse, PT ;  /* 0x000000101d1d7233 */ /* 0x100fe20003803000 */
[----:B------:R-:W-:Y:S01]  /*4cd0*/  PRMT R229, R2, 0x7632, R229 ;  /* 0x0000763202e57816 */ /* 0x000fe200000000e5 */
[----:B------:R-:W3:Y:S01]  /*4ce0*/  MUFU.EX2 R240, R8 ;  /* 0x0000000800f07308 */ /* 0x000ee20000000800 */
[----:B------:R-:W-:Y:S01]  /*4cf0*/  F2FP.PACK_AB R2, R248, R245 ;  /* 0x000000f5f802723e */ /* 0x000fe200000000ff */
[--C-:B------:R-:W-:Y:S01]  /*4d00*/  HSET2.LE.AND R31, R34, R16.reuse, PT ;  /* 0x00000010221f7233 */ /* 0x100fe20003803000 */
[----:B--2---:R-:W-:Y:S01]  /*4d10*/  F2FP.PACK_AB R0, R238, R239 ;  /* 0x000000efee00723e */ /* 0x004fe200000000ff */
[--C-:B------:R-:W-:Y:S01]  /*4d20*/  HSET2.LE.AND R22, R22, R16.reuse, PT ;  /* 0x0000001016167233 */ /* 0x100fe20003803000 */
[C---:B------:R-:W-:Y:S01]  /*4d30*/  PRMT R226, R2.reuse, 0x7610, R226 ;  /* 0x0000761002e27816 */ /* 0x040fe200000000e2 */
[--C-:B------:R-:W-:Y:S01]  /*4d40*/  HSET2.LE.AND R24, R18, R16.reuse, PT ;  /* 0x0000001012187233 */ /* 0x100fe20003803000 */
[----:B------:R-:W-:Y:S01]  /*4d50*/  PRMT R225, R2, 0x7632, R225 ;  /* 0x0000763202e17816 */ /* 0x000fe200000000e1 */
[--C-:B------:R-:W-:Y:S01]  /*4d60*/  HSET2.LE.AND R20, R20, R16.reuse, PT ;  /* 0x0000001014147233 */ /* 0x100fe20003803000 */
[----:B-1----:R-:W-:Y:S01]  /*4d70*/  F2FP.PACK_AB R6, R61, R62 ;  /* 0x0000003e3d06723e */ /* 0x002fe200000000ff */
[--C-:B------:R-:W-:Y:S01]  /*4d80*/  HSET2.LE.AND R21, R21, R16.reuse, PT ;  /* 0x0000001015157233 */ /* 0x100fe20003803000 */
[----:B------:R-:W-:Y:S01]  /*4d90*/  F2FP.PACK_AB R2, R93, R94 ;  /* 0x0000005e5d02723e */ /* 0x000fe200000000ff */
[--C-:B------:R-:W-:Y:S01]  /*4da0*/  HSET2.LE.AND R13, R13, R16.reuse, PT ;  /* 0x000000100d0d7233 */ /* 0x100fe20003803000 */
[C---:B------:R-:W-:Y:S01]  /*4db0*/  PRMT R51, R6.reuse, 0x7632, R51 ;  /* 0x0000763206337816 */ /* 0x040fe20000000033 */
[--C-:B------:R-:W-:Y:S01]  /*4dc0*/  HSET2.LE.AND R25, R11, R16.reuse, PT ;  /* 0x000000100b197233 */ /* 0x100fe20003803000 */
[----:B------:R-:W-:Y:S01]  /*4dd0*/  PRMT R50, R6, 0x7610, R50 ;  /* 0x0000761006327816 */ /* 0x000fe20000000032 */
[--C-:B------:R-:W-:Y:S01]  /*4de0*/  HSET2.LE.AND R9, R9, R16.reuse, PT ;  /* 0x0000001009097233 */ /* 0x100fe20003803000 */
[----:B------:R-:W-:Y:S01]  /*4df0*/  F2FP.PACK_AB R6, R60, R63 ;  /* 0x0000003f3c06723e */ /* 0x000fe200000000ff */
[----:B------:R-:W-:Y:S01]  /*4e00*/  HSET2.LE.AND R12, R12, R16, PT ;  /* 0x000000100c0c7233 */ /* 0x000fe20003803000 */
[----:B------:R-:W-:Y:S01]  /*4e10*/  PRMT R216, R0, 0x7610, R216 ;  /* 0x0000761000d87816 */ /* 0x000fe200000000d8 */
[----:B------:R1:W-:Y:S01]  /*4e20*/  MUFU.EX2 R235, R32 ;  /* 0x0000002000eb7308 */ /* 0x0003e20000000800 */
[----:B------:R-:W-:-:S02]  /*4e30*/  PRMT R232, R6, 0x7632, R232 ;  /* 0x0000763206e87816 */ /* 0x000fc400000000e8 */
[----:B------:R-:W-:Y:S02]  /*4e40*/  PRMT R231, R6, 0x7610, R231 ;  /* 0x0000761006e77816 */ /* 0x000fe400000000e7 */
[----:B------:R-:W-:Y:S02]  /*4e50*/  F2FP.PACK_AB R6, R243, R244 ;  /* 0x000000f4f306723e */ /* 0x000fe400000000ff */
[----:B------:R-:W-:Y:S01]  /*4e60*/  PRMT R199, R0, 0x7632, R199 ;  /* 0x0000763200c77816 */ /* 0x000fe200000000c7 */
[----:B------:R-:W-:Y:S01]  /*4e70*/  MUFU.EX2 R237, R23 ;  /* 0x0000001700ed7308 */ /* 0x000fe20000000800 */
[----:B------:R-:W-:Y:S02]  /*4e80*/  PRMT R0, R44, 0x5410, R45 ;  /* 0x000054102c007816 */ /* 0x000fe4000000002d */
[C---:B------:R-:W-:Y:S02]  /*4e90*/  PRMT R228, R6.reuse, 0x7610, R228 ;  /* 0x0000761006e47816 */ /* 0x040fe400000000e4 */
[----:B------:R-:W-:-:S02]  /*4ea0*/  PRMT R227, R6, 0x7632, R227 ;  /* 0x0000763206e37816 */ /* 0x000fc400000000e3 */
[C---:B------:R-:W-:Y:S01]  /*4eb0*/  PRMT R47, R2.reuse, 0x7610, R47 ;  /* 0x00007610022f7816 */ /* 0x040fe2000000002f */
[----:B------:R-:W2:Y:S01]  /*4ec0*/  MUFU.EX2 R242, R27 ;  /* 0x0000001b00f27308 */ /* 0x000ea20000000800 */
[----:B------:R-:W-:Y:S01]  /*4ed0*/  PRMT R46, R2, 0x7632, R46 ;  /* 0x00007632022e7816 */ /* 0x000fe2000000002e */
[----:B-1----:R-:W-:Y:S01]  /*4ee0*/  LDSM.16.MT88.4 R32, [R203+0xb000] ;  /* 0x00b00000cb20783b */ /* 0x002fe20000004200 */
[----:B---3--:R-:W-:Y:S02]  /*4ef0*/  F2FP.PACK_AB R6, R240, R241 ;  /* 0x000000f1f006723e */ /* 0x008fe400000000ff */
[----:B------:R-:W-:Y:S02]  /*4f00*/  LOP3.LUT R16, R7, R0, RZ, 0xc0, !PT ;  /* 0x0000000007107212 */ /* 0x000fe400078ec0ff */
[----:B------:R-:W-:Y:S02]  /*4f10*/  PRMT R0, R47, 0x5410, R46 ;  /* 0x000054102f007816 */ /* 0x000fe4000000002e */
[----:B------:R-:W-:-:S02]  /*4f20*/  PRMT R224, R6, 0x7610, R224 ;  /* 0x0000761006e07816 */ /* 0x000fc400000000e0 */
[----:B------:R-:W-:Y:S02]  /*4f30*/  PRMT R223, R6, 0x7632, R223 ;  /* 0x0000763206df7816 */ /* 0x000fe400000000df */
[----:B------:R-:W-:Y:S02]  /*4f40*/  F2FP.PACK_AB R6, R95, R92 ;  /* 0x0000005c5f06723e */ /* 0x000fe400000000ff */
[----:B------:R-:W-:Y:S02]  /*4f50*/  LOP3.LUT R17, R10, R0, RZ, 0xc0, !PT ;  /* 0x000000000a117212 */ /* 0x000fe400078ec0ff */
[----:B------:R-:W-:Y:S02]  /*4f60*/  PRMT R0, R222, 0x5410, R221 ;  /* 0x00005410de007816 */ /* 0x000fe400000000dd */
[C---:B------:R-:W-:Y:S02]  /*4f70*/  PRMT R220, R6.reuse, 0x7610, R220 ;  /* 0x0000761006dc7816 */ /* 0x040fe400000000dc */
[----:B------:R-:W-:Y:S01]  /*4f80*/  PRMT R219, R6, 0x7632, R219 ;  /* 0x0000763206db7816 */ /* 0x000fe200000000db */
[----:B------:R-:W-:Y:S01]  /*4f90*/  IMAD.WIDE.U32 R6, R72, -0x326172a9, RZ ;  /* 0xcd9e8d5748067825 */ /* 0x000fe200078e00ff */
[----:B------:R-:W-:-:S02]  /*4fa0*/  LOP3.LUT R18, R15, R0, RZ, 0xc0, !PT ;  /* 0x000000000f127212 */ /* 0x000fc400078ec0ff */
[----:B------:R-:W-:Y:S02]  /*4fb0*/  PRMT R0, R220, 0x5410, R219 ;  /* 0x00005410dc007816 */ /* 0x000fe400000000db */
[----:B------:R-:W-:Y:S02]  /*4fc0*/  F2FP.PACK_AB R2, R251, R110 ;  /* 0x0000006efb02723e */ /* 0x000fe400000000ff */
[----:B------:R-:W-:Y:S02]  /*4fd0*/  LOP3.LUT R19, R19, R0, RZ, 0xc0, !PT ;  /* 0x0000000013137212 */ /* 0x000fe400078ec0ff */
[----:B------:R-:W-:Y:S02]  /*4fe0*/  PRMT R0, R234, 0x5410, R233 ;  /* 0x00005410ea007816 */ /* 0x000fe400000000e9 */
[----:B------:R-:W-:Y:S02]  /*4ff0*/  PRMT R218, R2, 0x7610, R218 ;  /* 0x0000761002da7816 */ /* 0x000fe400000000da */
[----:B------:R-:W-:Y:S01]  /*5000*/  LOP3.LUT R10, R20, R0, RZ, 0xc0, !PT ;  /* 0x00000000140a7212 */ /* 0x000fe200078ec0ff */
[----:B------:R-:W-:Y:S01]  /*5010*/  HMMA.16816.F32 R144, R16, R192, RZ ;  /* 0x000000c01090723c */ /* 0x000fe200000018ff */
[----:B------:R-:W-:-:S02]  /*5020*/  PRMT R0, R231, 0x5410, R232 ;  /* 0x00005410e7007816 */ /* 0x000fc400000000e8 */
[----:B------:R-:W-:Y:S02]  /*5030*/  PRMT R217, R2, 0x7632, R217 ;  /* 0x0000763202d97816 */ /* 0x000fe400000000d9 */
[----:B------:R-:W-:Y:S01]  /*5040*/  LOP3.LUT R11, R21, R0, RZ, 0xc0, !PT ;  /* 0x00000000150b7212 */ /* 0x000fe200078ec0ff */
[----:B------:R-:W-:Y:S01]  /*5050*/  IMAD.WIDE.U32 R20, R53, -0x326172a9, RZ ;  /* 0xcd9e8d5735147825 */ /* 0x000fe200078e00ff */
[----:B------:R-:W-:Y:S01]  /*5060*/  PRMT R0, R49, 0x5410, R48 ;  /* 0x0000541031007816 */ /* 0x000fe20000000030 */
[----:B------:R-:W-:Y:S01]  /*5070*/  HMMA.16816.F32 R152, R16, R148, RZ ;  /* 0x000000941098723c */ /* 0x000fe200000018ff */
[----:B--2---:R-:W-:Y:S02]  /*5080*/  F2FP.PACK_AB R2, R242, R237 ;  /* 0x000000edf202723e */ /* 0x004fe400000000ff */
[----:B------:R-:W-:Y:S02]  /*5090*/  LOP3.LUT R8, R9, R0, RZ, 0xc0, !PT ;  /* 0x0000000009087212 */ /* 0x000fe400078ec0ff */
[----:B------:R-:W-:-:S02]  /*50a0*/  PRMT R0, R50, 0x5410, R51 ;  /* 0x0000541032007816 */ /* 0x000fc40000000033 */
[----:B------:R-:W-:Y:S01]  /*50b0*/  PRMT R198, R2, 0x7610, R198 ;  /* 0x0000761002c67816 */ /* 0x000fe200000000c6 */
[----:B------:R-:W-:Y:S01]  /*50c0*/  HMMA.16816.F32 R52, R16, R176, RZ ;  /* 0x000000b01034723c */ /* 0x000fe200000018ff */
[----:B------:R-:W-:Y:S02]  /*50d0*/  LOP3.LUT R9, R12, R0, RZ, 0xc0, !PT ;  /* 0x000000000c097212 */ /* 0x000fe400078ec0ff */
[----:B------:R-:W-:Y:S02]  /*50e0*/  F2FP.PACK_AB R0, R235, R236 ;  /* 0x000000eceb00723e */ /* 0x000fe400000000ff */
[----:B------:R-:W-:Y:S02]  /*50f0*/  PRMT R197, R2, 0x7632, R197 ;  /* 0x0000763202c57816 */ /* 0x000fe400000000c5 */
[C---:B------:R-:W-:Y:S01]  /*5100*/  PRMT R196, R0.reuse, 0x7610, R196 ;  /* 0x0000761000c47816 */ /* 0x040fe200000000c4 */
[----:B------:R-:W-:Y:S01]  /*5110*/  HMMA.16816.F32 R168, R8, R148, RZ ;  /* 0x0000009408a8723c */ /* 0x000fe200000018ff */
[----:B------:R-:W-:-:S02]  /*5120*/  PRMT R135, R0, 0x7632, R135 ;  /* 0x0000763200877816 */ /* 0x000fc40000000087 */
[----:B------:R-:W-:Y:S02]  /*5130*/  PRMT R0, R218, 0x5410, R217 ;  /* 0x00005410da007816 */ /* 0x000fe400000000d9 */
[----:B------:R-:W-:Y:S02]  /*5140*/  LOP3.LUT R12, R69, UR9, R66, 0x96, !PT ;  /* 0x00000009450c7c12 */ /* 0x000fe4000f8e9642 */
[----:B------:R-:W-:Y:S01]  /*5150*/  LOP3.LUT R128, R22, R0, RZ, 0xc0, !PT ;  /* 0x0000000016807212 */ /* 0x000fe200078ec0ff */
[----:B------:R-:W-:Y:S01]  /*5160*/  HMMA.16816.F32 R160, R8, R192, RZ ;  /* 0x000000c008a0723c */ /* 0x000fe200000018ff */
[----:B------:R-:W-:Y:S01]  /*5170*/  PRMT R0, R216, 0x5410, R199 ;  /* 0x00005410d8007816 */ /* 0x000fe200000000c7 */
[----:B------:R-:W-:Y:S01]  /*5180*/  IMAD.WIDE.U32 R22, R12, -0x2daee0ad, RZ ;  /* 0xd2511f530c167825 */ /* 0x000fe200078e00ff */
[----:B------:R-:W-:Y:S02]  /*5190*/  LOP3.LUT R2, R96, 0x7ffffffc, RZ, 0xc0, !PT ;  /* 0x7ffffffc60027812 */ /* 0x000fe400078ec0ff */
[----:B------:R-:W-:-:S02]  /*51a0*/  LOP3.LUT R129, R24, R0, RZ, 0xc0, !PT ;  /* 0x0000000018817212 */ /* 0x000fc400078ec0ff */
[----:B------:R-:W-:Y:S01]  /*51b0*/  PRMT R0, R198, 0x5410, R197 ;  /* 0x00005410c6007816 */ /* 0x000fe200000000c5 */
[----:B------:R-:W-:Y:S01]  /*51c0*/  IMAD.IADD R2, R91, 0x1, -R2 ;  /* 0x000000015b027824 */ /* 0x000fe200078e0a02 */
[----:B------:R-:W-:Y:S01]  /*51d0*/  LOP3.LUT R4, R7, UR9, R74, 0x96, !PT ;  /* 0x0000000907047c12 */ /* 0x000fe2000f8e964a */
[----:B------:R-:W-:Y:S01]  /*51e0*/  HMMA.16816.F32 R40, R8, R184, RZ ;  /* 0x000000b80828723c */ /* 0x000fe200000018ff */
[----:B------:R-:W-:Y:S01]  /*51f0*/  LOP3.LUT R130, R26, R0, RZ, 0xc0, !PT ;  /* 0x000000001a827212 */ /* 0x000fe200078ec0ff */
[----:B------:R-:W-:Y:S01]  /*5200*/  IMAD.SHL.U32 R2, R2, 0x2, RZ ;  /* 0x0000000202027824 */ /* 0x000fe200078e00ff */
[----:B------:R-:W-:-:S04]  /*5210*/  PRMT R0, R196, 0x5410, R135 ;  /* 0x00005410c4007816 */ /* 0x000fc80000000087 */
[----:B------:R-:W-:Y:S01]  /*5220*/  LOP3.LUT R131, R28, R0, RZ, 0xc0, !PT ;  /* 0x000000001c837212 */ /* 0x000fe200078ec0ff */
[----:B------:R-:W-:Y:S01]  /*5230*/  IMAD R28, R97, c[0x0][0x228], R2 ;  /* 0x00008a00611c7a24 */ /* 0x000fe200078e0202 */
[----:B------:R-:W-:Y:S01]  /*5240*/  PRMT R0, R230, 0x5410, R229 ;  /* 0x00005410e6007816 */ /* 0x000fe200000000e5 */
[----:B------:R-:W-:Y:S01]  /*5250*/  LDSM.16.MT88.4 R96, [R203+0xb800] ;  /* 0x00b80000cb60783b */ /* 0x000fe20000004200 */
[----:B------:R-:W-:Y:S02]  /*5260*/  HMMA.16816.F32 R56, R8, R176, RZ ;  /* 0x000000b00838723c */ /* 0x000fe400000018ff */
[----:B------:R-:W-:Y:S01]  /*5270*/  LOP3.LUT R124, R13, R0, RZ, 0xc0, !PT ;  /* 0x000000000d7c7212 */ /* 0x000fe200078ec0ff */
[----:B------:R-:W-:Y:S01]  /*5280*/  IMAD.WIDE.U32 R12, R4, -0x2daee0ad, RZ ;  /* 0xd2511f53040c7825 */ /* 0x000fe200078e00ff */
[----:B------:R-:W-:-:S04]  /*5290*/  PRMT R0, R228, 0x5410, R227 ;  /* 0x00005410e4007816 */ /* 0x000fc800000000e3 */
[----:B------:R-:W-:Y:S01]  /*52a0*/  LOP3.LUT R125, R25, R0, RZ, 0xc0, !PT ;  /* 0x00000000197d7212 */ /* 0x000fe200078ec0ff */
[C---:B------:R-:W-:Y:S01]  /*52b0*/  HMMA.16816.F32 R144, R128.reuse, R140, R144 ;  /* 0x0000008c8090723c */ /* 0x040fe20000001890 */
[----:B------:R-:W-:Y:S02]  /*52c0*/  PRMT R0, R226, 0x5410, R225 ;  /* 0x00005410e2007816 */ /* 0x000fe400000000e1 */
[----:B------:R-:W-:Y:S02]  /*52d0*/  LOP3.LUT R4, R13, UR6, R70, 0x96, !PT ;  /* 0x000000060d047c12 */ /* 0x000fe4000f8e9646 */
[----:B------:R-:W-:Y:S02]  /*52e0*/  LOP3.LUT R126, R29, R0, RZ, 0xc0, !PT ;  /* 0x000000001d7e7212 */ /* 0x000fe400078ec0ff */
[----:B------:R-:W-:Y:S01]  /*52f0*/  PRMT R0, R224, 0x5410, R223 ;  /* 0x00005410e0007816 */ /* 0x000fe200000000df */
[----:B------:R-:W-:Y:S03]  /*5300*/  HMMA.16816.F32 R152, R128, R188, R152 ;  /* 0x000000bc8098723c */ /* 0x000fe60000001898 */
[----:B------:R-:W-:-:S02]  /*5310*/  LOP3.LUT R127, R31, R0, RZ, 0xc0, !PT ;  /* 0x000000001f7f7212 */ /* 0x000fc400078ec0ff */
[----:B------:R-:W-:Y:S02]  /*5320*/  LOP3.LUT R0, R21, UR7, R6, 0x96, !PT ;  /* 0x0000000715007c12 */ /* 0x000fe4000f8e9606 */
[----:B------:R-:W-:Y:S02]  /*5330*/  LOP3.LUT R21, R37, UR7, R68, 0x96, !PT ;  /* 0x0000000725157c12 */ /* 0x000fe4000f8e9644 */
[----:B------:R-:W-:Y:S01]  /*5340*/  HMMA.16816.F32 R68, R16, R136, RZ ;  /* 0x000000881044723c */ /* 0x000fe200000018ff */
[----:B------:R-:W-:Y:S01]  /*5350*/  IMAD.WIDE.U32 R6, R0, -0x2daee0ad, RZ ;  /* 0xd2511f5300067825 */ /* 0x000fe200078e00ff */
[----:B------:R-:W-:Y:S02]  /*5360*/  LOP3.LUT R0, R23, UR6, R64, 0x96, !PT ;  /* 0x0000000617007c12 */ /* 0x000fe4000f8e9640 */
[----:B------:R-:W1:Y:S02]  /*5370*/  LDSM.16.MT88.4 R64, [R205+0xa800] ;  /* 0x00a80000cd40783b */ /* 0x000e640000004200 */
[----:B------:R-:W-:Y:S01]  /*5380*/  LOP3.LUT R2, R7, UR16, R12, 0x96, !PT ;  /* 0x0000001007027c12 */ /* 0x000fe2000f8e960c */
[----:B------:R-:W-:Y:S01]  /*5390*/  IMAD.WIDE.U32 R12, R4, -0x326172a9, RZ ;  /* 0xcd9e8d57040c7825 */ /* 0x000fe200078e00ff */
[C---:B------:R-:W-:Y:S01]  /*53a0*/  LOP3.LUT R23, R6.reuse, 0xff, RZ, 0xc0, !PT ;  /* 0x000000ff06177812 */ /* 0x040fe200078ec0ff */
[----:B------:R-:W-:Y:S01]  /*53b0*/  HMMA.16816.F32 R168, R124, R188, R168 ;  /* 0x000000bc7ca8723c */ /* 0x000fe200000018a8 */
[----:B------:R-:W-:Y:S01]  /*53c0*/  LOP3.LUT R24, R6, 0xffff, RZ, 0xc0, !PT ;  /* 0x0000ffff06187812 */ /* 0x000fe200078ec0ff */
[----:B------:R-:W-:Y:S01]  /*53d0*/  IMAD.WIDE.U32 R14, R0, -0x326172a9, RZ ;  /* 0xcd9e8d57000e7825 */ /* 0x000fe200078e00ff */
[----:B------:R-:W-:-:S02]  /*53e0*/  LOP3.LUT R0, R13, UR15, R20, 0x96, !PT ;  /* 0x0000000f0d007c12 */ /* 0x000fc4000f8e9614 */
[----:B------:R-:W-:Y:S02]  /*53f0*/  SHF.R.U32.HI R26, RZ, 0x10, R6 ;  /* 0x00000010ff1a7819 */ /* 0x000fe40000011606 */
[C---:B------:R-:W-:Y:S01]  /*5400*/  LOP3.LUT R27, R14.reuse, 0xff, RZ, 0xc0, !PT ;  /* 0x000000ff0e1b7812 */ /* 0x040fe200078ec0ff */
[C---:B------:R-:W-:Y:S01]  /*5410*/  HMMA.16816.F32 R160, R124.reuse, R140, R160 ;  /* 0x0000008c7ca0723c */ /* 0x040fe200000018a0 */
[----:B------:R-:W-:Y:S02]  /*5420*/  LOP3.LUT R29, R14, 0xffff, RZ, 0xc0, !PT ;  /* 0x0000ffff0e1d7812 */ /* 0x000fe400078ec0ff */
[--C-:B------:R-:W-:Y:S02]  /*5430*/  SHF.R.U32.HI R31, RZ, 0x10, R14.reuse ;  /* 0x00000010ff1f7819 */ /* 0x100fe4000001160e */
[----:B------:R-:W-:Y:S02]  /*5440*/  SHF.R.U32.HI R30, RZ, 0x18, R14 ;  /* 0x00000018ff1e7819 */ /* 0x000fe4000001160e */
[----:B------:R-:W-:Y:S01]  /*5450*/  SHF.R.U32.HI R25, RZ, 0x18, R6 ;  /* 0x00000018ff197819 */ /* 0x000fe20000011606 */
[----:B------:R-:W-:Y:S01]  /*5460*/  IMAD.WIDE.U32 R6, R21, -0x2daee0ad, RZ ;  /* 0xd2511f5315067825 */ /* 0x000fe200078e00ff */
[----:B------:R-:W-:Y:S01]  /*5470*/  LOP3.LUT R14, R0, 0xffff, RZ, 0xc0, !PT ;  /* 0x0000ffff000e7812 */ /* 0x000fe200078ec0ff */
[----:B------:R-:W-:Y:S01]  /*5480*/  HMMA.16816.F32 R40, R124, R180, R40 ;  /* 0x000000b47c28723c */ /* 0x000fe20000001828 */
[----:B------:R-:W-:-:S02]  /*5490*/  LOP3.LUT R4, R15, UR15, R36, 0x96, !PT ;  /* 0x0000000f0f047c12 */ /* 0x000fc4000f8e9624 */
[----:B------:R-:W-:Y:S02]  /*54a0*/  LOP3.LUT R15, R0, 0xff, RZ, 0xc0, !PT ;  /* 0x000000ff000f7812 */ /* 0x000fe400078ec0ff */
[----:B------:R-:W-:Y:S02]  /*54b0*/  SHF.R.U32.HI R14, RZ, 0x8, R14 ;  /* 0x00000008ff0e7819 */ /* 0x000fe4000001160e */
[----:B------:R-:W-:Y:S01]  /*54c0*/  LOP3.LUT R5, R7, UR16, R22, 0x96, !PT ;  /* 0x0000001007057c12 */ /* 0x000fe2000f8e9616 */
[----:B------:R-:W-:Y:S01]  /*54d0*/  HMMA.16816.F32 R36, R16, R184, RZ ;  /* 0x000000b81024723c */ /* 0x000fe200000018ff */
[----:B------:R-:W-:Y:S02]  /*54e0*/  LOP3.LUT R22, R6, 0xffff, RZ, 0xc0, !PT ;  /* 0x0000ffff06167812 */ /* 0x000fe400078ec0ff */
[----:B------:R-:W-:Y:S02]  /*54f0*/  ISETP.GE.U32.AND P2, PT, R165, R15, PT ;  /* 0x0000000fa500720c */ /* 0x000fe40003f46070 */
[----:B------:R-:W-:-:S02]  /*5500*/  LOP3.LUT R7, R14, 0xffff, RZ, 0xc0, !PT ;  /* 0x0000ffff0e077812 */ /* 0x000fc400078ec0ff */
[--C-:B------:R-:W-:Y:S02]  /*5510*/  SHF.R.U32.HI R14, RZ, 0x18, R0.reuse ;  /* 0x00000018ff0e7819 */ /* 0x100fe40000011600 */
[----:B------:R-:W-:Y:S01]  /*5520*/  SHF.R.U32.HI R0, RZ, 0x10, R0 ;  /* 0x00000010ff007819 */ /* 0x000fe20000011600 */
[-C--:B-1----:R-:W-:Y:S01]  /*5530*/  HMMA.16816.F32 R56, R124, R64.reuse, R56 ;  /* 0x000000407c38723c */ /* 0x082fe20000001838 */
[----:B------:R-:W-:Y:S02]  /*5540*/  LOP3.LUT R20, R6, 0xff, RZ, 0xc0, !PT ;  /* 0x000000ff06147812 */ /* 0x000fe400078ec0ff */
[--C-:B------:R-:W-:Y:S02]  /*5550*/  SHF.R.U32.HI R21, RZ, 0x10, R6.reuse ;  /* 0x00000010ff157819 */ /* 0x100fe40000011606 */
[----:B------:R-:W-:Y:S01]  /*5560*/  SHF.R.U32.HI R15, RZ, 0x18, R6 ;  /* 0x00000018ff0f7819 */ /* 0x000fe20000011606 */
[----:B------:R-:W-:Y:S01]  /*5570*/  @!P2 HADD2 R80, -R49.H0_H0, -RZ.H0_H0 ;  /* 0xa00000ff3150a230 */ /* 0x000fe20000000900 */
[----:B------:R-:W-:Y:S01]  /*5580*/  ISETP.GE.U32.AND P5, PT, R165, R14, PT ;  /* 0x0000000ea500720c */ /* 0x000fe20003fa6070 */
[----:B------:R-:W-:Y:S01]  /*5590*/  HMMA.16816.F32 R52, R128, R64, R52 ;  /* 0x000000408034723c */ /* 0x000fe20000001834 */
[----:B------:R-:W-:-:S02]  /*55a0*/  LOP3.LUT R6, R0, 0xff, RZ, 0xc0, !PT ;  /* 0x000000ff00067812 */ /* 0x000fc400078ec0ff */
[C---:B------:R-:W-:Y:S02]  /*55b0*/  LOP3.LUT R0, R12.reuse, 0xffff, RZ, 0xc0, !PT ;  /* 0x0000ffff0c007812 */ /* 0x040fe400078ec0ff */
[C---:B------:R-:W-:Y:S02]  /*55c0*/  ISETP.GE.U32.AND P4, PT, R165.reuse, R7, PT ;  /* 0x00000007a500720c */ /* 0x040fe40003f86070 */
[----:B------:R-:W-:Y:S01]  /*55d0*/  SHF.R.U32.HI R0, RZ, 0x8, R0 ;  /* 0x00000008ff007819 */ /* 0x000fe20000011600 */
[----:B------:R-:W-:Y:S01]  /*55e0*/  HMMA.16816.F32 R36, R128, R180, R36 ;  /* 0x000000b48024723c */ /* 0x000fe20000001824 */
[----:B------:R-:W-:Y:S02]  /*55f0*/  LOP3.LUT R7, R12, 0xff, RZ, 0xc0, !PT ;  /* 0x000000ff0c077812 */ /* 0x000fe400078ec0ff */
[----:B------:R-:W-:Y:S01]  /*5600*/  ISETP.GE.U32.AND P3, PT, R165, R6, PT ;  /* 0x00000006a500720c */ /* 0x000fe20003f66070 */
[----:B------:R-:W-:Y:S01]  /*5610*/  @!P5 HADD2 R81, -R51.H0_H0, -RZ.H0_H0 ;  /* 0xa00000ff3351d230 */ /* 0x000fe20000000900 */
[----:B------:R-:W-:-:S02]  /*5620*/  LOP3.LUT R0, R0, 0xffff, RZ, 0xc0, !PT ;  /* 0x0000ffff00007812 */ /* 0x000fc400078ec0ff */
[C---:B------:R-:W-:Y:S02]  /*5630*/  ISETP.GE.U32.AND P1, PT, R165.reuse, R7, PT ;  /* 0x00000007a500720c */ /* 0x040fe40003f26070 */
[----:B------:R-:W-:Y:S01]  /*5640*/  @!P2 PRMT R49, R80, 0x5410, RZ ;  /* 0x000054105031a816 */ /* 0x000fe200000000ff */
[----:B------:R-:W-:Y:S01]  /*5650*/  @!P4 HADD2 R73, -R48.H0_H0, -RZ.H0_H0 ;  /* 0xa00000ff3049c230 */ /* 0x000fe20000000900 */
[----:B------:R-:W-:Y:S02]  /*5660*/  ISETP.GE.U32.AND P2, PT, R165, R0, PT ;  /* 0x00000000a500720c */ /* 0x000fe40003f46070 */
[----:B------:R-:W-:Y:S02]  /*5670*/  LOP3.LUT R0, R2, 0xff, RZ, 0xc0, !PT ;  /* 0x000000ff02007812 */ /* 0x000fe400078ec0ff */
[----:B------:R-:W-:Y:S01]  /*5680*/  @!P5 PRMT R51, R81, 0x5410, RZ ;  /* 0x000054105133d816 */ /* 0x000fe200000000ff */
[----:B------:R-:W-:Y:S01]  /*5690*/  @!P3 HADD2 R82, -R50.H0_H0, -RZ.H0_H0 ;  /* 0xa00000ff3252b230 */ /* 0x000fe20000000900 */
[----:B------:R-:W-:-:S02]  /*56a0*/  ISETP.GE.U32.AND P5, PT, R165, R0, PT ;  /* 0x00000000a500720c */ /* 0x000fc40003fa6070 */
[----:B------:R-:W-:Y:S01]  /*56b0*/  SHF.R.U32.HI R13, RZ, 0x10, R12 ;  /* 0x00000010ff0d7819 */ /* 0x000fe2000001160c */
[----:B------:R-:W-:Y:S01]  /*56c0*/  @!P1 HADD2 R85, -R234.H0_H0, -RZ.H0_H0 ;  /* 0xa00000ffea559230 */ /* 0x000fe20000000900 */
[----:B------:R-:W-:Y:S02]  /*56d0*/  LOP3.LUT R0, R2, 0xffff, RZ, 0xc0, !PT ;  /* 0x0000ffff02007812 */ /* 0x000fe400078ec0ff */
[----:B------:R-:W-:Y:S01]  /*56e0*/  LOP3.LUT R6, R13, 0xff, RZ, 0xc0, !PT ;  /* 0x000000ff0d067812 */ /* 0x000fe200078ec0ff */
[----:B------:R-:W-:Y:S01]  /*56f0*/  @!P2 HADD2 R84, -R233.H0_H0, -RZ.H0_H0 ;  /* 0xa00000ffe954a230 */ /* 0x000fe20000000900 */
[----:B------:R-:W-:Y:S02]  /*5700*/  SHF.R.U32.HI R0, RZ, 0x8, R0 ;  /* 0x00000008ff007819 */ /* 0x000fe40000011600 */
[----:B------:R-:W-:Y:S02]  /*5710*/  @!P3 PRMT R50, R82, 0x5410, RZ ;  /* 0x000054105232b816 */ /* 0x000fe400000000ff */
[----:B------:R-:W-:Y:S01]  /*5720*/  ISETP.GE.U32.AND P3, PT, R165, R6, PT ;  /* 0x00000006a500720c */ /* 0x000fe20003f66070 */
[----:B------:R-:W-:Y:S01]  /*5730*/  @!P5 HADD2 R87, -R230.H0_H0, -RZ.H0_H0 ;  /* 0xa00000ffe657d230 */ /* 0x000fe20000000900 */
[----:B------:R-:W-:Y:S01]  /*5740*/  LOP3.LUT R0, R0, 0xffff, RZ, 0xc0, !PT ;  /* 0x0000ffff00007812 */ /* 0x000fe200078ec0ff */
[----:B------:R-:W1:Y:S01]  /*5750*/  LDSM.16.MT88.4 R80, [R201+0xb800] ;  /* 0x00b80000c950783b */ /* 0x000e620000004200 */
[----:B------:R-:W-:-:S02]  /*5760*/  SHF.R.U32.HI R6, RZ, 0x10, R2 ;  /* 0x00000010ff067819 */ /* 0x000fc40000011602 */
[----:B------:R-:W-:Y:S02]  /*5770*/  @!P1 PRMT R234, R85, 0x5410, RZ ;  /* 0x0000541055ea9816 */ /* 0x000fe400000000ff */
[----:B------:R-:W-:Y:S02]  /*5780*/  SHF.R.U32.HI R12, RZ, 0x18, R12 ;  /* 0x00000018ff0c7819 */ /* 0x000fe4000001160c */
[----:B------:R-:W-:Y:S02]  /*5790*/  ISETP.GE.U32.AND P1, PT, R165, R0, PT ;  /* 0x00000000a500720c */ /* 0x000fe40003f26070 */
[----:B------:R-:W-:Y:S01]  /*57a0*/  LOP3.LUT R0, R6, 0xff, RZ, 0xc0, !PT ;  /* 0x000000ff06007812 */ /* 0x000fe200078ec0ff */
[----:B------:R-:W-:Y:S01]  /*57b0*/  @!P3 HADD2 R88, -R231.H0_H0, -RZ.H0_H0 ;  /* 0xa00000ffe758b230 */ /* 0x000fe20000000900 */
[----:B------:R-:W-:Y:S02]  /*57c0*/  @!P4 PRMT R48, R73, 0x5410, RZ ;  /* 0x000054104930c816 */ /* 0x000fe400000000ff */
[----:B------:R-:W-:Y:S01]  /*57d0*/  ISETP.GE.U32.AND P4, PT, R165, R12, PT ;  /* 0x0000000ca500720c */ /* 0x000fe20003f86070 */
[----:B------:R-:W-:Y:S01]  /*57e0*/  HMMA.16816.F32 R72, R8, R136, RZ ;  /* 0x000000880848723c */ /* 0x000fe200000018ff */
[----:B------:R-:W-:-:S02]  /*57f0*/  @!P2 PRMT R233, R84, 0x5410, RZ ;  /* 0x0000541054e9a816 */ /* 0x000fc400000000ff */
[----:B------:R-:W-:Y:S02]  /*5800*/  ISETP.GE.U32.AND P2, PT, R165, R0, PT ;  /* 0x00000000a500720c */ /* 0x000fe40003f46070 */
[----:B------:R-:W-:Y:S01]  /*5810*/  SHF.R.U32.HI R0, RZ, 0x8, R24 ;  /* 0x00000008ff007819 */ /* 0x000fe20000011618 */
[----:B------:R-:W-:Y:S01]  /*5820*/  @!P1 HADD2 R90, -R229.H0_H0, -RZ.H0_H0 ;  /* 0xa00000ffe55a9230 */ /* 0x000fe20000000900 */
[----:B------:R-:W-:Y:S02]  /*5830*/  @!P5 PRMT R230, R87, 0x5410, RZ ;  /* 0x0000541057e6d816 */ /* 0x000fe400000000ff */
[----:B------:R-:W-:Y:S02]  /*5840*/  LOP3.LUT R0, R0, 0xffff, RZ, 0xc0, !PT ;  /* 0x0000ffff00007812 */ /* 0x000fe400078ec0ff */
[----:B------:R-:W-:Y:S01]  /*5850*/  SHF.R.U32.HI R2, RZ, 0x18, R2 ;  /* 0x00000018ff027819 */ /* 0x000fe20000011602 */
[----:B------:R-:W-:Y:S01]  /*5860*/  @!P4 HADD2 R86, -R232.H0_H0, -RZ.H0_H0 ;  /* 0xa00000ffe856c230 */ /* 0x000fe20000000900 */
[----:B------:R-:W-:-:S02]  /*5870*/  ISETP.GE.U32.AND P5, PT, R165, R0, PT ;  /* 0x00000000a500720c */ /* 0x000fc40003fa6070 */
[----:B------:R-:W-:Y:S01]  /*5880*/  LOP3.LUT R0, R26, 0xff, RZ, 0xc0, !PT ;  /* 0x000000ff1a007812 */ /* 0x000fe200078ec0ff */
[----:B------:R-:W-:Y:S01]  /*5890*/  @!P2 HADD2 R89, -R228.H0_H0, -RZ.H0_H0 ;  /* 0xa00000ffe459a230 */ /* 0x000fe20000000900 */
[----:B------:R-:W-:Y:S02]  /*58a0*/  @!P4 PRMT R232, R86, 0x5410, RZ ;  /* 0x0000541056e8c816 */ /* 0x000fe400000000ff */
[----:B------:R-:W-:Y:S01]  /*58b0*/  ISETP.GE.U32.AND P4, PT, R165, R2, PT ;  /* 0x00000002a500720c */ /* 0x000fe20003f86070 */
[----:B------:R-:W-:Y:S01]  /*58c0*/  HMMA.16816.F32 R84, R16, R32, RZ ;  /* 0x000000201054723c */ /* 0x000fe200000018ff */
[----:B------:R-:W-:Y:S02]  /*58d0*/  @!P2 PRMT R228, R89, 0x5410, RZ ;  /* 0x0000541059e4a816 */ /* 0x000fe400000000ff */
[C---:B------:R-:W-:Y:S02]  /*58e0*/  ISETP.GE.U32.AND P2, PT, R165.reuse, R0, PT ;  /* 0x00000000a500720c */ /* 0x040fe40003f46070 */
[----:B------:R-:W-:Y:S01]  /*58f0*/  SHF.R.U32.HI R0, RZ, 0x10, R4 ;  /* 0x00000010ff007819 */ /* 0x000fe20000011604 */
[----:B------:R-:W-:Y:S01]  /*5900*/  @!P5 HADD2 R101, -R225.H0_H0, -RZ.H0_H0 ;  /* 0xa00000ffe165d230 */ /* 0x000fe20000000900 */
[----:B------:R-:W-:Y:S01]  /*5910*/  LOP3.LUT R2, R4, 0xffff, RZ, 0xc0, !PT ;  /* 0x0000ffff04027812 */ /* 0x000fe200078ec0ff */
[----:B-1----:R-:W-:Y:S01]  /*5920*/  HMMA.16816.F32 R72, R124, R80, R72 ;  /* 0x000000507c48723c */ /* 0x002fe20000001848 */
[----:B------:R-:W-:Y:S01]  /*5930*/  ISETP.GE.U32.AND P6, PT, R165, R23, PT ;  /* 0x00000017a500720c */ /* 0x000fe20003fc6070 */
[----:B------:R-:W-:Y:S01]  /*5940*/  FADD.FTZ R23, R62, R61 ;  /* 0x0000003d3e177221 */ /* 0x000fe20000010000 */
[----:B------:R-:W-:Y:S01]  /*5950*/  LOP3.LUT R6, R0, 0xff, RZ, 0xc0, !PT ;  /* 0x000000ff00067812 */ /* 0x000fe200078ec0ff */
[----:B------:R-:W-:Y:S01]  /*5960*/  @!P4 HADD2 R91, -R227.H0_H0, -RZ.H0_H0 ;  /* 0xa00000ffe35bc230 */ /* 0x000fe20000000900 */
[----:B------:R-:W-:-:S02]  /*5970*/  SHF.R.U32.HI R0, RZ, 0x8, R2 ;  /* 0x00000008ff007819 */ /* 0x000fc40000011602 */
[----:B------:R-:W-:Y:S01]  /*5980*/  @!P5 PRMT R225, R101, 0x5410, RZ ;  /* 0x0000541065e1d816 */ /* 0x000fe200000000ff */
[----:B------:R-:W-:Y:S01]  /*5990*/  @!P2 HADD2 R102, -R224.H0_H0, -RZ.H0_H0 ;  /* 0xa00000ffe066a230 */ /* 0x000fe20000000900 */
[----:B------:R-:W-:Y:S01]  /*59a0*/  LOP3.LUT R0, R0, 0xffff, RZ, 0xc0, !PT ;  /* 0x0000ffff00007812 */ /* 0x000fe200078ec0ff */
[C---:B------:R-:W-:Y:S01]  /*59b0*/  HMMA.16816.F32 R68, R128.reuse, R80, R68 ;  /* 0x000000508044723c */ /* 0x040fe20000001844 */
[----:B------:R-:W-:Y:S02]  /*59c0*/  LOP3.LUT R7, R4, 0xff, RZ, 0xc0, !PT ;  /* 0x000000ff04077812 */ /* 0x000fe400078ec0ff */
[----:B------:R-:W-:Y:S01]  /*59d0*/  ISETP.GE.U32.AND P5, PT, R165, R0, PT ;  /* 0x00000000a500720c */ /* 0x000fe20003fa6070 */
[----:B------:R-:W-:Y:S01]  /*59e0*/  @!P6 HADD2 R100, -R226.H0_H0, -RZ.H0_H0 ;  /* 0xa00000ffe264e230 */ /* 0x000fe20000000900 */
[----:B------:R-:W-:Y:S02]  /*59f0*/  SHF.R.U32.HI R0, RZ, 0x18, R4 ;  /* 0x00000018ff007819 */ /* 0x000fe40000011604 */
[----:B------:R-:W-:Y:S01]  /*5a00*/  @!P4 PRMT R227, R91, 0x5410, RZ ;  /* 0x000054105be3c816 */ /* 0x000fe200000000ff */
[----:B------:R-:W-:Y:S01]  /*5a10*/  HMMA.16816.F32 R84, R128, R96, R84 ;  /* 0x000000608054723c */ /* 0x000fe20000001854 */
[----:B------:R-:W-:-:S02]  /*5a20*/  ISETP.GE.U32.AND P4, PT, R165, R7, PT ;  /* 0x00000007a500720c */ /* 0x000fc40003f86070 */
[----:B------:R-:W-:Y:S02]  /*5a30*/  @!P2 PRMT R224, R102, 0x5410, RZ ;  /* 0x0000541066e0a816 */ /* 0x000fe400000000ff */
[C---:B------:R-:W-:Y:S02]  /*5a40*/  ISETP.GE.U32.AND P2, PT, R165.reuse, R0, PT ;  /* 0x00000000a500720c */ /* 0x040fe40003f46070 */
[----:B------:R-:W-:Y:S01]  /*5a50*/  @!P1 PRMT R229, R90, 0x5410, RZ ;  /* 0x000054105ae59816 */ /* 0x000fe200000000ff */
[----:B------:R-:W-:Y:S01]  /*5a60*/  @!P5 HADD2 R106, -R45.H0_H0, -RZ.H0_H0 ;  /* 0xa00000ff2d6ad230 */ /* 0x000fe20000000900 */
[C---:B------:R-:W-:Y:S02]  /*5a70*/  ISETP.GE.U32.AND P1, PT, R165.reuse, R27, PT ;  /* 0x0000001ba500720c */ /* 0x040fe40003f26070 */
[----:B------:R-:W-:Y:S02]  /*5a80*/  @!P6 PRMT R226, R100, 0x5410, RZ ;  /* 0x0000541064e2e816 */ /* 0x000fe400000000ff */
[----:B------:R-:W-:Y:S01]  /*5a90*/  ISETP.GE.U32.AND P6, PT, R165, R6, PT ;  /* 0x00000006a500720c */ /* 0x000fe20003fc6070 */
[----:B------:R-:W-:Y:S01]  /*5aa0*/  @!P4 HADD2 R104, -R44.H0_H0, -RZ.H0_H0 ;  /* 0xa00000ff2c68c230 */ /* 0x000fe20000000900 */
[----:B------:R-:W-:-:S02]  /*5ab0*/  @!P3 PRMT R231, R88, 0x5410, RZ ;  /* 0x0000541058e7b816 */ /* 0x000fc400000000ff */
[----:B------:R-:W-:Y:S01]  /*5ac0*/  ISETP.GE.U32.AND P3, PT, R165, R25, PT ;  /* 0x00000019a500720c */ /* 0x000fe20003f66070 */
[----:B------:R-:W-:Y:S01]  /*5ad0*/  @!P2 HADD2 R107, -R46.H0_H0, -RZ.H0_H0 ;  /* 0xa00000ff2e6ba230 */ /* 0x000fe20000000900 */
[----:B------:R-:W-:Y:S01]  /*5ae0*/  SHF.R.U32.HI R0, RZ, 0x8, R29 ;  /* 0x00000008ff007819 */ /* 0x000fe2000001161d */
[----:B------:R-:W1:Y:S01]  /*5af0*/  LDSM.16.MT88.4 R24, [R206+0xb000] ;  /* 0x00b00000ce18783b */ /* 0x000e620000004200 */
[----:B------:R-:W-:Y:S01]  /*5b00*/  @!P4 PRMT R44, R104, 0x5410, RZ ;  /* 0x00005410682cc816 */ /* 0x000fe200000000ff */
[----:B------:R-:W-:Y:S01]  /*5b10*/  @!P1 HADD2 R118, -R222.H0_H0, -RZ.H0_H0 ;  /* 0xa00000ffde769230 */ /* 0x000fe20000000900 */
[----:B------:R-:W-:Y:S01]  /*5b20*/  LOP3.LUT R0, R0, 0xffff, RZ, 0xc0, !PT ;  /* 0x0000ffff00007812 */ /* 0x000fe200078ec0ff */
[----:B------:R-:W-:Y:S01]  /*5b30*/  HMMA.16816.F32 R88, R8, R32, RZ ;  /* 0x000000200858723c */ /* 0x000fe200000018ff */
[----:B------:R-:W-:Y:S01]  /*5b40*/  @!P2 PRMT R46, R107, 0x5410, RZ ;  /* 0x000054106b2ea816 */ /* 0x000fe200000000ff */
[----:B------:R-:W-:Y:S01]  /*5b50*/  @!P6 HADD2 R105, -R47.H0_H0, -RZ.H0_H0 ;  /* 0xa00000ff2f69e230 */ /* 0x000fe20000000900 */
[----:B------:R-:W-:-:S02]  /*5b60*/  ISETP.GE.U32.AND P4, PT, R165, R0, PT ;  /* 0x00000000a500720c */ /* 0x000fc40003f86070 */
[----:B------:R-:W-:Y:S01]  /*5b70*/  LOP3.LUT R2, R5, 0xff, RZ, 0xc0, !PT ;  /* 0x000000ff05027812 */ /* 0x000fe200078ec0ff */
[----:B------:R-:W-:Y:S01]  /*5b80*/  @!P3 HADD2 R103, -R223.H0_H0, -RZ.H0_H0 ;  /* 0xa00000ffdf67b230 */ /* 0x000fe20000000900 */
[----:B------:R-:W-:Y:S02]  /*5b90*/  LOP3.LUT R0, R31, 0xff, RZ, 0xc0, !PT ;  /* 0x000000ff1f007812 */ /* 0x000fe400078ec0ff */
[----:B------:R-:W-:Y:S02]  /*5ba0*/  ISETP.GE.U32.AND P2, PT, R165, R15, PT ;  /* 0x0000000fa500720c */ /* 0x000fe40003f46070 */
[----:B------:R-:W2:Y:S01]  /*5bb0*/  LDSM.16.MT88.4 R12, [R205+0xb000] ;  /* 0x00b00000cd0c783b */ /* 0x000ea20000004200 */
[----:B------:R-:W-:Y:S02]  /*5bc0*/  @!P1 PRMT R222, R118, 0x5410, RZ ;  /* 0x0000541076de9816 */ /* 0x000fe400000000ff */
[----:B------:R-:W-:Y:S02]  /*5bd0*/  @!P6 PRMT R47, R105, 0x5410, RZ ;  /* 0x00005410692fe816 */ /* 0x000fe400000000ff */
[C---:B------:R-:W-:Y:S01]  /*5be0*/  ISETP.GE.U32.AND P1, PT, R165.reuse, R2, PT ;  /* 0x00000002a500720c */ /* 0x040fe20003f26070 */
[----:B------:R-:W-:Y:S01]  /*5bf0*/  @!P4 HADD2 R117, -R221.H0_H0, -RZ.H0_H0 ;  /* 0xa00000ffdd75c230 */ /* 0x000fe20000000900 */
[----:B------:R-:W-:-:S02]  /*5c00*/  ISETP.GE.U32.AND P6, PT, R165, R0, PT ;  /* 0x00000000a500720c */ /* 0x000fc40003fc6070 */
[----:B------:R-:W-:Y:S02]  /*5c10*/  LOP3.LUT R0, R5, 0xffff, RZ, 0xc0, !PT ;  /* 0x0000ffff05007812 */ /* 0x000fe400078ec0ff */
[----:B------:R-:W-:Y:S01]  /*5c20*/  @!P3 PRMT R223, R103, 0x5410, RZ ;  /* 0x0000541067dfb816 */ /* 0x000fe200000000ff */
[----:B------:R-:W-:Y:S01]  /*5c30*/  @!P2 HADD2 R159, -R135.H0_H0, -RZ.H0_H0 ;  /* 0xa00000ff879fa230 */ /* 0x000fe20000000900 */
[----:B------:R-:W-:Y:S01]  /*5c40*/  ISETP.GE.U32.AND P3, PT, R165, R30, PT ;  /* 0x0000001ea500720c */ /* 0x000fe20003f66070 */
[----:B------:R-:W-:Y:S01]  /*5c50*/  HMMA.16816.F32 R88, R124, R96, R88 ;  /* 0x000000607c58723c */ /* 0x000fe20000001858 */
[----:B------:R-:W-:Y:S02]  /*5c60*/  SHF.R.U32.HI R0, RZ, 0x8, R0 ;  /* 0x00000008ff007819 */ /* 0x000fe40000011600 */
[----:B------:R-:W-:Y:S01]  /*5c70*/  SHF.R.U32.HI R2, RZ, 0x10, R5 ;  /* 0x00000010ff027819 */ /* 0x000fe20000011605 */
[----:B------:R-:W-:Y:S01]  /*5c80*/  @!P1 HADD2 R121, -R218.H0_H0, -RZ.H0_H0 ;  /* 0xa00000ffda799230 */ /* 0x000fe20000000900 */
[----:B------:R-:W-:Y:S01]  /*5c90*/  LOP3.LUT R0, R0, 0xffff, RZ, 0xc0, !PT ;  /* 0x0000ffff00007812 */ /* 0x000fe200078ec0ff */
[----:B------:R-:W-:Y:S01]  /*5ca0*/  @!P6 HADD2 R120, -R220.H0_H0, -RZ.H0_H0 ;  /* 0xa00000ffdc78e230 */ /* 0x000fe20000000900 */
[----:B------:R-:W-:-:S02]  /*5cb0*/  @!P4 PRMT R221, R117, 0x5410, RZ ;  /* 0x0000541075ddc816 */ /* 0x000fc400000000ff */
[----:B------:R-:W-:Y:S02]  /*5cc0*/  ISETP.GE.U32.AND P4, PT, R165, R0, PT ;  /* 0x00000000a500720c */ /* 0x000fe40003f86070 */
[----:B------:R-:W-:Y:S01]  /*5cd0*/  LOP3.LUT R2, R2, 0xff, RZ, 0xc0, !PT ;  /* 0x000000ff02027812 */ /* 0x000fe200078ec0ff */
[----:B------:R-:W-:Y:S01]  /*5ce0*/  @!P3 HADD2 R119, -R219.H0_H0, -RZ.H0_H0 ;  /* 0xa00000ffdb77b230 */ /* 0x000fe20000000900 */
[----:B------:R-:W-:Y:S01]  /*5cf0*/  SHF.R.U32.HI R0, RZ, 0x18, R5 ;  /* 0x00000018ff007819 */ /* 0x000fe20000011605 */
[----:B-1----:R-:W-:Y:S01]  /*5d00*/  HMMA.16816.F32 R100, R16, R24, RZ ;  /* 0x000000181064723c */ /* 0x002fe200000018ff */
[----:B------:R-:W-:Y:S01]  /*5d10*/  @!P1 PRMT R218, R121, 0x5410, RZ ;  /* 0x0000541079da9816 */ /* 0x000fe200000000ff */
[----:B------:R-:W1:Y:S01]  /*5d20*/  LDSM.16.MT88.4 R4, [R205+0xb800] ;  /* 0x00b80000cd04783b */ /* 0x000e620000004200 */
[----:B------:R-:W-:Y:S02]  /*5d30*/  @!P6 PRMT R220, R120, 0x5410, RZ ;  /* 0x0000541078dce816 */ /* 0x000fe400000000ff */
[C---:B------:R-:W-:Y:S01]  /*5d40*/  ISETP.GE.U32.AND P1, PT, R165.reuse, R2, PT ;  /* 0x00000002a500720c */ /* 0x040fe20003f26070 */
[----:B------:R-:W-:Y:S01]  /*5d50*/  FADD.FTZ R2, R116, R109 ;  /* 0x0000006d74027221 */ /* 0x000fe20000010000 */
[----:B------:R-:W-:Y:S01]  /*5d60*/  ISETP.GE.U32.AND P6, PT, R165, R0, PT ;  /* 0x00000000a500720c */ /* 0x000fe20003fc6070 */
[----:B------:R-:W-:Y:S01]  /*5d70*/  @!P4 HADD2 R122, -R217.H0_H0, -RZ.H0_H0 ;  /* 0xa00000ffd97ac230 */ /* 0x000fe20000000900 */
[----:B------:R-:W-:-:S02]  /*5d80*/  LOP3.LUT R0, R21, 0xff, RZ, 0xc0, !PT ;  /* 0x000000ff15007812 */ /* 0x000fc400078ec0ff */
[----:B------:R-:W-:Y:S02]  /*5d90*/  @!P3 PRMT R219, R119, 0x5410, RZ ;  /* 0x0000541077dbb816 */ /* 0x000fe400000000ff */
[----:B------:R-:W-:Y:S01]  /*5da0*/  ISETP.GE.U32.AND P3, PT, R165, R0, PT ;  /* 0x00000000a500720c */ /* 0x000fe20003f66070 */
[----:B--2---:R-:W-:Y:S01]  /*5db0*/  HMMA.16816.F32 R116, R16, R12, RZ ;  /* 0x0000000c1074723c */ /* 0x004fe200000018ff */
[----:B------:R-:W-:Y:S01]  /*5dc0*/  SHF.R.U32.HI R0, RZ, 0x8, R22 ;  /* 0x00000008ff007819 */ /* 0x000fe20000011616 */
[----:B------:R-:W-:Y:S01]  /*5dd0*/  FADD.FTZ R22, R78, R76 ;  /* 0x0000004c4e167221 */ /* 0x000fe20000010000 */
[----:B------:R-:W-:Y:S01]  /*5de0*/  @!P4 PRMT R217, R122, 0x5410, RZ ;  /* 0x000054107ad9c816 */ /* 0x000fe200000000ff */
[----:B------:R-:W-:Y:S01]  /*5df0*/  @!P1 HADD2 R123, -R216.H0_H0, -RZ.H0_H0 ;  /* 0xa00000ffd87b9230 */ /* 0x000fe20000000900 */
[----:B------:R-:W-:Y:S01]  /*5e00*/  LOP3.LUT R0, R0, 0xffff, RZ, 0xc0, !PT ;  /* 0x0000ffff00007812 */ /* 0x000fe200078ec0ff */
[----:B------:R-:W-:Y:S01]  /*5e10*/  @!P6 HADD2 R164, -R199.H0_H0, -RZ.H0_H0 ;  /* 0xa00000ffc7a4e230 */ /* 0x000fe20000000900 */
[----:B------:R-:W-:-:S02]  /*5e20*/  @!P5 PRMT R45, R106, 0x5410, RZ ;  /* 0x000054106a2dd816 */ /* 0x000fc400000000ff */
[----:B------:R-:W-:Y:S01]  /*5e30*/  ISETP.GE.U32.AND P4, PT, R165, R0, PT ;  /* 0x00000000a500720c */ /* 0x000fe20003f86070 */
[----:B------:R-:W-:Y:S01]  /*5e40*/  FADD.FTZ R0, R94, R93 ;  /* 0x0000005d5e007221 */ /* 0x000fe20000010000 */
[----:B------:R-:W-:Y:S01]  /*5e50*/  @!P1 PRMT R216, R123, 0x5410, RZ ;  /* 0x000054107bd89816 */ /* 0x000fe200000000ff */
[C---:B------:R-:W-:Y:S01]  /*5e60*/  HMMA.16816.F32 R104, R8.reuse, R24, RZ ;  /* 0x000000180868723c */ /* 0x040fe200000018ff */
[----:B------:R-:W-:Y:S01]  /*5e70*/  ISETP.GE.U32.AND P5, PT, R165, R20, PT ;  /* 0x00000014a500720c */ /* 0x000fe20003fa6070 */
[----:B------:R-:W-:Y:S01]  /*5e80*/  @!P3 HADD2 R156, -R196.H0_H0, -RZ.H0_H0 ;  /* 0xa00000ffc49cb230 */ /* 0x000fe20000000900 */
[----:B------:R-:W-:Y:S02]  /*5e90*/  @!P6 PRMT R199, R164, 0x5410, RZ ;  /* 0x00005410a4c7e816 */ /* 0x000fe400000000ff */
[----:B------:R-:W-:Y:S02]  /*5ea0*/  @!P2 PRMT R135, R159, 0x5410, RZ ;  /* 0x000054109f87a816 */ /* 0x000fe400000000ff */
[----:B------:R-:W-:Y:S01]  /*5eb0*/  FADD.FTZ R24, R108, R2 ;  /* 0x000000026c187221 */ /* 0x000fe20000010000 */
[----:B------:R-:W-:Y:S01]  /*5ec0*/  HMMA.16816.F32 R120, R8, R12, RZ ;  /* 0x0000000c0878723c */ /* 0x000fe200000018ff */
[----:B------:R-:W-:Y:S01]  /*5ed0*/  FADD.FTZ R25, R92, R0 ;  /* 0x000000005c197221 */ /* 0x000fe20000010000 */
[----:B------:R-:W-:Y:S01]  /*5ee0*/  SHF.R.S32.HI R2, RZ, 0x1f, R28 ;  /* 0x0000001fff027819 */ /* 0x000fe2000001141c */
[----:B------:R-:W-:Y:S01]  /*5ef0*/  @!P4 HADD2 R157, -R197.H0_H0, -RZ.H0_H0 ;  /* 0xa00000ffc59dc230 */ /* 0x000fe20000000900 */
[----:B------:R-:W-:-:S02]  /*5f00*/  IADD3 R0, P1, R28, UR33, RZ ;  /* 0x000000211c007c10 */ /* 0x000fc4000ff3e0ff */
[----:B------:R-:W-:Y:S01]  /*5f10*/  @!P5 HADD2 R158, -R198.H0_H0, -RZ.H0_H0 ;  /* 0xa00000ffc69ed230 */ /* 0x000fe20000000900 */
[----:B------:R-:W-:Y:S01]  /*5f20*/  IMAD.U32 R12, RZ, RZ, UR33 ;  /* 0x00000021ff0c7e24 */ /* 0x000fe2000f8e00ff */
[----:B------:R-:W-:Y:S01]  /*5f30*/  @!P4 PRMT R197, R157, 0x5410, RZ ;  /* 0x000054109dc5c816 */ /* 0x000fe200000000ff */
[C---:B------:R-:W-:Y:S01]  /*5f40*/  HMMA.16816.F32 R164, R8.reuse, R150, RZ ;  /* 0x0000009608a4723c */ /* 0x040fe200000018ff */
[----:B------:R-:W-:Y:S02]  /*5f50*/  @!P3 PRMT R196, R156, 0x5410, RZ ;  /* 0x000054109cc4b816 */ /* 0x000fe400000000ff */
[----:B------:R-:W-:Y:S01]  /*5f60*/  LEA.HI.X.SX32 R2, R12, R2, 0x1, P1 ;  /* 0x000000020c027211 */ /* 0x000fe200008f0eff */
[----:B------:R-:W-:Y:S01]  /*5f70*/  FADD.FTZ R12, R111, R24 ;  /* 0x000000186f0c7221 */ /* 0x000fe20000010000 */
[----:B------:R-:W-:Y:S02]  /*5f80*/  LEA R20, P1, R0, c[0x0][0x1f8], 0x1 ;  /* 0x00007e0000147a11 */ /* 0x000fe400078208ff */
[----:B------:R-:W-:Y:S01]  /*5f90*/  @!P5 PRMT R198, R158, 0x5410, RZ ;  /* 0x000054109ec6d816 */ /* 0x000fe200000000ff */
[----:B------:R-:W-:Y:S01]  /*5fa0*/  FADD.FTZ R12, R110, R12 ;  /* 0x0000000c6e0c7221 */ /* 0x000fe20000010000 */
[----:B------:R-:W-:Y:S01]  /*5fb0*/  LEA.HI.X R21, R0, c[0x0][0x1fc], R2, 0x1, P1 ;  /* 0x00007f0000157a11 */ /* 0x000fe200008f0c02 */
[----:B------:R-:W-:Y:S01]  /*5fc0*/  FADD.FTZ R0, R63, R23 ;  /* 0x000000173f007221 */ /* 0x000fe20000010000 */
[----:B------:R-:W-:Y:S01]  /*5fd0*/  HMMA.16816.F32 R156, R8, R194, RZ ;  /* 0x000000c2089c723c */ /* 0x000fe200000018ff */
[----:B------:R-:W-:-:S02]  /*5fe0*/  FADD.FTZ R2, R79, R22 ;  /* 0x000000164f027221 */ /* 0x000fc40000010000 */
[----:B------:R-:W-:Y:S01]  /*5ff0*/  FADD.FTZ R13, R60, R0 ;  /* 0x000000003c0d7221 */ /* 0x000fe20000010000 */
[----:B------:R-:W-:Y:S01]  /*6000*/  STG.E.U16 [R20.64], R44 ;  /* 0x0000002c14007986 */ /* 0x000fe2000c10151c */
[----:B------:R-:W-:Y:S02]  /*6010*/  IMAD.MOV.U32 R0, RZ, RZ, c[0x0][0x228] ;  /* 0x00008a00ff007624 */ /* 0x000fe400078e00ff */
[----:B------:R-:W-:Y:S01]  /*6020*/  FADD.FTZ R23, R95, R25 ;  /* 0x000000195f177221 */ /* 0x000fe20000010000 */
[----:B------:R-:W-:Y:S01]  /*6030*/  STG.E.U16 [R20.64+0x2], R45 ;  /* 0x0000022d14007986 */ /* 0x000fe2000c10151c */
[----:B------:R-:W-:Y:S01]  /*6040*/  IMAD.SHL.U32 R32, R0, 0x8, RZ ;  /* 0x0000000800207824 */ /* 0x000fe200078e00ff */
[----:B------:R-:W-:Y:S01]  /*6050*/  HMMA.16816.F32 R60, R8, R178, RZ ;  /* 0x000000b2083c723c */ /* 0x000fe200000018ff */
[----:B------:R-:W-:Y:S02]  /*6060*/  FADD.FTZ R22, R77, R2 ;  /* 0x000000024d167221 */ /* 0x000fe40000010000 */
[----:B------:R-:W-:-:S04]  /*6070*/  IMAD.WIDE R32, R32, 0x2, R20 ;  /* 0x0000000220207825 */ /* 0x000fc800078e0214 */
[C---:B------:R-:W-:Y:S01]  /*6080*/  IMAD.SHL.U32 R30, R0.reuse, 0x40, RZ ;  /* 0x00000040001e7824 */ /* 0x040fe200078e00ff */
[----:B------:R-:W-:Y:S01]  /*6090*/  STG.E.U16 [R32.64], R47 ;  /* 0x0000002f20007986 */ /* 0x000fe2000c10151c */
[----:B------:R-:W-:Y:S01]  /*60a0*/  HMMA.16816.F32 R76, R8, R138, RZ ;  /* 0x0000008a084c723c */ /* 0x000fe200000018ff */
[----:B------:R-:W-:Y:S02]  /*60b0*/  IMAD R28, R0, 0x48, RZ ;  /* 0x00000048001c7824 */ /* 0x000fe400078e02ff */
[----:B------:R2:W-:Y:S01]  /*60c0*/  STG.E.U16 [R32.64+0x2], R46 ;  /* 0x0000022e20007986 */ /* 0x0005e2000c10151c */
[----:B------:R-:W-:-:S04]  /*60d0*/  IMAD.WIDE R30, R30, 0x2, R20 ;  /* 0x000000021e1e7825 */ /* 0x000fc800078e0214 */
[C---:B------:R-:W-:Y:S01]  /*60e0*/  HMMA.16816.F32 R92, R8.reuse, R34, RZ ;  /* 0x00000022085c723c */ /* 0x040fe200000018ff */
[----:B------:R-:W-:Y:S01]  /*60f0*/  IMAD.WIDE R28, R28, 0x2, R20 ;  /* 0x000000021c1c7825 */ /* 0x000fe200078e0214 */
[----:B------:R-:W-:Y:S03]  /*6100*/  STG.E.U16 [R30.64], R49 ;  /* 0x000000311e007986 */ /* 0x000fe6000c10151c */
[----:B------:R-:W-:Y:S01]  /*6110*/  FADD.FTZ R2, R239, R23 ;  /* 0x00000017ef027221 */ /* 0x000fe20000010000 */
[----:B------:R-:W-:Y:S01]  /*6120*/  STG.E.U16 [R30.64+0x2], R48 ;  /* 0x000002301e007986 */ /* 0x000fe2000c10151c */
[----:B------:R-:W-:Y:S01]  /*6130*/  FADD.FTZ R0, R250, R22 ;  /* 0x00000016fa007221 */ /* 0x000fe20000010000 */
[----:B------:R-:W-:Y:S02]  /*6140*/  HMMA.16816.F32 R108, R8, R26, RZ ;  /* 0x0000001a086c723c */ /* 0x000fe400000018ff */
[----:B------:R-:W-:Y:S01]  /*6150*/  STG.E.U16 [R28.64], R50 ;  /* 0x000000321c007986 */ /* 0x000fe2000c10151c */
[----:B------:R-:W-:-:S03]  /*6160*/  FADD.FTZ R0, R249, R0 ;  /* 0x00000000f9007221 */ /* 0x000fc60000010000 */
[----:B------:R-:W-:Y:S01]  /*6170*/  STG.E.U16 [R28.64+0x2], R51 ;  /* 0x000002331c007986 */ /* 0x000fe2000c10151c */
[----:B------:R-:W-:Y:S01]  /*6180*/  FADD.FTZ R0, R245, R0 ;  /* 0x00000000f5007221 */ /* 0x000fe20000010000 */
[----:B------:R-:W-:Y:S02]  /*6190*/  HMMA.16816.F32 R104, R124, R112, R104 ;  /* 0x000000707c68723c */ /* 0x000fe40000001868 */
[----:B------:R-:W-:Y:S04]  /*61a0*/  STG.E.U16 [R20.64+0x10], R222 ;  /* 0x000010de14007986 */ /* 0x000fe8000c10151c */
[----:B------:R-:W-:Y:S02]  /*61b0*/  STG.E.U16 [R20.64+0x12], R221 ;  /* 0x000012dd14007986 */ /* 0x000fe4000c10151c */
[C---:B--2---:R-:W-:Y:S02]  /*61c0*/  HMMA.16816.F32 R44, R8.reuse, R186, RZ ;  /* 0x000000ba082c723c */ /* 0x044fe400000018ff */
[----:B------:R-:W-:Y:S04]  /*61d0*/  STG.E.U16 [R32.64+0x10], R220 ;  /* 0x000010dc20007986 */ /* 0x000fe8000c10151c */
[----:B------:R-:W-:Y:S02]  /*61e0*/  STG.E.U16 [R32.64+0x12], R219 ;  /* 0x000012db20007986 */ /* 0x000fe4000c10151c */
[----:B------:R-:W-:Y:S02]  /*61f0*/  HMMA.16816.F32 R8, R8, R14, RZ ;  /* 0x0000000e0808723c */ /* 0x000fe400000018ff */
[----:B------:R-:W-:Y:S04]  /*6200*/  STG.E.U16 [R30.64+0x10], R234 ;  /* 0x000010ea1e007986 */ /* 0x000fe8000c10151c */
[----:B------:R-:W-:Y:S02]  /*6210*/  STG.E.U16 [R30.64+0x12], R233 ;  /* 0x000012e91e007986 */ /* 0x000fe4000c10151c */
[C---:B-1----:R-:W-:Y:S02]  /*6220*/  HMMA.16816.F32 R120, R124.reuse, R4, R120 ;  /* 0x000000047c78723c */ /* 0x042fe40000001878 */
[----:B------:R-:W-:Y:S04]  /*6230*/  STG.E.U16 [R28.64+0x10], R231 ;  /* 0x000010e71c007986 */ /* 0x000fe8000c10151c */
[----:B------:R-:W-:Y:S02]  /*6240*/  STG.E.U16 [R28.64+0x12], R232 ;  /* 0x000012e81c007986 */ /* 0x000fe4000c10151c */
[C---:B------:R-:W-:Y:S02]  /*6250*/  HMMA.16816.F32 R164, R124.reuse, R190, R164 ;  /* 0x000000be7ca4723c */ /* 0x040fe400000018a4 */
[----:B------:R-:W-:Y:S04]  /*6260*/  STG.E.U16 [R20.64+0x20], R218 ;  /* 0x000020da14007986 */ /* 0x000fe8000c10151c */
[----:B------:R-:W-:Y:S02]  /*6270*/  STG.E.U16 [R20.64+0x22], R217 ;  /* 0x000022d914007986 */ /* 0x000fe4000c10151c */
[C---:B------:R-:W-:Y:S02]  /*6280*/  HMMA.16816.F32 R156, R124.reuse, R142, R156 ;  /* 0x0000008e7c9c723c */ /* 0x040fe4000000189c */
[----:B------:R-:W-:Y:S04]  /*6290*/  STG.E.U16 [R32.64+0x20], R216 ;  /* 0x000020d820007986 */ /* 0x000fe8000c10151c */
[----:B------:R-:W-:Y:S02]  /*62a0*/  STG.E.U16 [R32.64+0x22], R199 ;  /* 0x000022c720007986 */ /* 0x000fe4000c10151c */
[C---:B------:R-:W-:Y:S02]  /*62b0*/  HMMA.16816.F32 R44, R124.reuse, R182, R44 ;  /* 0x000000b67c2c723c */ /* 0x040fe4000000182c */
[----:B------:R1:W-:Y:S04]  /*62c0*/  STG.E.U16 [R30.64+0x20], R230 ;  /* 0x000020e61e007986 */ /* 0x0003e8000c10151c */
[----:B------:R2:W-:Y:S02]  /*62d0*/  STG.E.U16 [R30.64+0x22], R229 ;  /* 0x000022e51e007986 */ /* 0x0005e4000c10151c */
[C---:B------:R-:W-:Y:S02]  /*62e0*/  HMMA.16816.F32 R60, R124.reuse, R66, R60 ;  /* 0x000000427c3c723c */ /* 0x040fe4000000183c */
[----:B------:R2:W-:Y:S04]  /*62f0*/  STG.E.U16 [R28.64+0x20], R228 ;  /* 0x000020e41c007986 */ /* 0x0005e8000c10151c */
[----:B------:R2:W-:Y:S02]  /*6300*/  STG.E.U16 [R28.64+0x22], R227 ;  /* 0x000022e31c007986 */ /* 0x0005e4000c10151c */
[C---:B------:R-:W-:Y:S02]  /*6310*/  HMMA.16816.F32 R76, R124.reuse, R82, R76 ;  /* 0x000000527c4c723c */ /* 0x040fe4000000184c */
[----:B------:R2:W-:Y:S04]  /*6320*/  STG.E.U16 [R20.64+0x30], R198 ;  /* 0x000030c614007986 */ /* 0x0005e8000c10151c */
[----:B------:R2:W-:Y:S02]  /*6330*/  STG.E.U16 [R20.64+0x32], R197 ;  /* 0x000032c514007986 */ /* 0x0005e4000c10151c */
[----:B------:R-:W-:Y:S02]  /*6340*/  HMMA.16816.F32 R92, R124, R98, R92 ;  /* 0x000000627c5c723c */ /* 0x000fe4000000185c */
[----:B------:R2:W-:Y:S01]  /*6350*/  STG.E.U16 [R32.64+0x30], R196 ;  /* 0x000030c420007986 */ /* 0x0005e2000c10151c */
[----:B-1----:R-:W-:-:S03]  /*6360*/  FADD.FTZ R230, R248, R0 ;  /* 0x00000000f8e67221 */ /* 0x002fc60000010000 */
[----:B------:R2:W-:Y:S02]  /*6370*/  STG.E.U16 [R32.64+0x32], R135 ;  /* 0x0000328720007986 */ /* 0x0005e4000c10151c */
[C---:B------:R-:W-:Y:S02]  /*6380*/  HMMA.16816.F32 R108, R124.reuse, R114, R108 ;  /* 0x000000727c6c723c */ /* 0x040fe4000000186c */
[----:B------:R2:W-:Y:S04]  /*6390*/  STG.E.U16 [R30.64+0x30], R226 ;  /* 0x000030e21e007986 */ /* 0x0005e8000c10151c */
[----:B------:R2:W-:Y:S02]  /*63a0*/  STG.E.U16 [R30.64+0x32], R225 ;  /* 0x000032e11e007986 */ /* 0x0005e4000c10151c */
[----:B------:R-:W-:Y:S02]  /*63b0*/  HMMA.16816.F32 R124, R124, R6, R8 ;  /* 0x000000067c7c723c */ /* 0x000fe40000001808 */
[----:B------:R2:W-:Y:S04]  /*63c0*/  STG.E.U16 [R28.64+0x30], R224 ;  /* 0x000030e01c007986 */ /* 0x0005e8000c10151c */
[----:B------:R2:W-:Y:S02]  /*63d0*/  STG.E.U16 [R28.64+0x32], R223 ;  /* 0x000032df1c007986 */ /* 0x0005e4000c10151c */
[C---:B------:R-:W-:Y:S08]  /*63e0*/  HMMA.16816.F32 R8, R16.reuse, R194, RZ ;  /* 0x000000c21008723c */ /* 0x040ff000000018ff */
[C---:B------:R-:W-:Y:S08]  /*63f0*/  HMMA.16816.F32 R148, R16.reuse, R150, RZ ;  /* 0x000000961094723c */ /* 0x040ff000000018ff */
[----:B------:R-:W-:Y:S08]  /*6400*/  HMMA.16816.F32 R48, R16, R186, RZ ;  /* 0x000000ba1030723c */ /* 0x000ff000000018ff */
[----:B------:R-:W-:Y:S08]  /*6410*/  HMMA.16816.F32 R140, R128, R142, R8 ;  /* 0x0000008e808c723c */ /* 0x000ff00000001808 */
[C---:B------:R-:W-:Y:S08]  /*6420*/  HMMA.16816.F32 R176, R16.reuse, R178, RZ ;  /* 0x000000b210b0723c */ /* 0x040ff000000018ff */
[C---:B------:R-:W-:Y:S08]  /*6430*/  HMMA.16816.F32 R136, R16.reuse, R138, RZ ;  /* 0x0000008a1088723c */ /* 0x040ff000000018ff */
[C---:B------:R-:W-:Y:S08]  /*6440*/  HMMA.16816.F32 R8, R16.reuse, R34, RZ ;  /* 0x000000221008723c */ /* 0x040ff000000018ff */
[C---:B------:R-:W-:Y:S08]  /*6450*/  HMMA.16816.F32 R24, R16.reuse, R26, RZ ;  /* 0x0000001a1018723c */ /* 0x040ff000000018ff */
[----:B------:R-:W-:Y:S08]  /*6460*/  HMMA.16816.F32 R16, R16, R14, RZ ;  /* 0x0000000e1010723c */ /* 0x000ff000000018ff */
[C---:B------:R-:W-:Y:S07]  /*6470*/  HMMA.16816.F32 R116, R128.reuse, R4, R116 ;  /* 0x000000048074723c */ /* 0x040fee0000001874 */
[----:B------:R-:W-:Y:S01]  /*6480*/  FADD.FTZ R4, R244, R13 ;  /* 0x0000000df4047221 */ /* 0x000fe20000010000 */
[----:B------:R-:W-:Y:S01]  /*6490*/  HMMA.16816.F32 R100, R128, R112, R100 ;  /* 0x000000708064723c */ /* 0x000fe20000001864 */
[----:B------:R-:W-:Y:S01]  /*64a0*/  FADD.FTZ R5, R238, R2 ;  /* 0x00000002ee057221 */ /* 0x000fe20000010000 */
[----:B------:R-:W-:Y:S01]  /*64b0*/  IADD3 R244, P1, R20, -0x40, RZ ;  /* 0xffffffc014f47810 */ /* 0x000fe20007f3e0ff */
[----:B------:R-:W-:-:S02]  /*64c0*/  FADD.FTZ R2, R243, R4 ;  /* 0x00000004f3027221 */ /* 0x000fc40000010000 */
[----:B------:R-:W-:Y:S01]  /*64d0*/  FADD.FTZ R5, R236, R5 ;  /* 0x00000005ec057221 */ /* 0x000fe20000010000 */
[----:B------:R-:W-:Y:S01]  /*64e0*/  IADD3.X R243, R21, -0x1, RZ, P1, !PT ;  /* 0xffffffff15f37810 */ /* 0x000fe20000ffe4ff */
        /* <DEDUP_REMOVED lines=9> */
[----:B------:R-:W-:Y:S07]  /*6580*/  HMMA.16816.F32 R128, R128, R6, R16 ;  /* 0x000000068080723c */ /* 0x000fee0000001810 */
[----:B------:R-:W-:-:S04]  /*6590*/  FADD.FTZ R6, R251, R12 ;  /* 0x0000000cfb067221 */ /* 0x000fc80000010000 */
[----:B------:R-:W-:-:S04]  /*65a0*/  FADD.FTZ R6, R237, R6 ;  /* 0x00000006ed067221 */ /* 0x000fc80000010000 */
[----:B------:R-:W-:Y:S01]  /*65b0*/  FADD.FTZ R242, R242, R6 ;  /* 0x00000006f2f27221 */ /* 0x000fe20000010000 */
[----:B------:R-:W-:Y:S05]  /*65c0*/  @!P0 BRA `(.L_x_1092) ;  /* 0x0001470000008947 */ /* 0x000fea0003800000 */
[----:B--2---:R-:W2:Y:S01]  /*65d0*/  LDL.64 R184, [R1+0x88] ;  /* 0x0000880001b87983 */ /* 0x004ea20000100a00 */
[----:B------:R-:W-:-:S04]  /*65e0*/  DEPBAR.LE SB0, 0x0 ;  /* 0x000080000000791a */ /* 0x000fc80000000000 */
[----:B------:R-:W3:Y:S04]  /*65f0*/  LDL R193, [R1+0x98] ;  /* 0x0000980001c17983 */ /* 0x000ee80000100800 */
[----:B------:R-:W4:Y:S01]  /*6600*/  LDL.64 R188, [R1+0xb0] ;  /* 0x0000b00001bc7983 */ /* 0x000f220000100a00 */
[----:B------:R-:W-:Y:S02]  /*6610*/  UIADD3 UR32, UR27, -0x2, URZ ;  /* 0xfffffffe1b207890 */ /* 0x000fe4000fffe03f */
[----:B------:R-:W-:Y:S02]  /*6620*/  UISETP.GE.AND UP0, UPT, UR27, 0x3, UPT ;  /* 0x000000031b00788c */ /* 0x000fe4000bf06270 */
[----:B------:R-:W-:Y:S02]  /*6630*/  USHF.R.S32.HI UR33, URZ, 0x1f, UR32 ;  /* 0x0000001f3f217899 */ /* 0x000fe40008011420 */
[----:B------:R-:W-:Y:S01]  /*6640*/  UIMAD UR35, UR18, UR32, URZ ;  /* 0x00000020122372a4 */ /* 0x000fe2000f8e023f */
[----:B------:R-:W-:-:S03]  /*6650*/  IMAD.U32 R4, RZ, RZ, UR32 ;  /* 0x00000020ff047e24 */ /* 0x000fc6000f8e00ff */
[----:B------:R-:W-:Y:S01]  /*6660*/  UIMAD UR33, UR33, UR19, UR35 ;  /* 0x00000013212172a4 */ /* 0x000fe2000f8e0223 */
[----:B------:R-:W-:Y:S01]  /*6670*/  BAR.SYNC.DEFER_BLOCKING 0x0 ;  /* 0x0000000000007b1d */ /* 0x000fe20000010000 */
[----:B--2---:R-:W-:Y:S02]  /*6680*/  ISETP.GE.AND P3, PT, R184, c[0x0][0x220], PT ;  /* 0x00008800b8007a0c */ /* 0x004fe40003f66270 */
[----:B---3--:R-:W-:Y:S01]  /*6690*/  ISETP.GE.AND P2, PT, R193, c[0x0][0x220], PT ;  /* 0x00008800c1007a0c */ /* 0x008fe20003f46270 */
[----:B----4-:R-:W-:-:S10]  /*66a0*/  IMAD.WIDE.U32 R4, R4, UR19, R188 ;  /* 0x0000001304047c25 */ /* 0x010fd4000f8e00bc */
[----:B------:R-:W-:Y:S01]  /*66b0*/  @P3 STS.128 [R215+0xa000], RZ ;  /* 0x00a000ffd7003388 */ /* 0x000fe20000000c00 */
[----:B------:R-:W-:Y:S02]  /*66c0*/  IADD3 R2, R5, UR33, RZ ;  /* 0x0000002105027c10 */ /* 0x000fe4000fffe0ff */
[C---:B------:R-:W-:Y:S02]  /*66d0*/  IADD3 R0, P0, R4.reuse, UR23, RZ ;  /* 0x0000001704007c10 */ /* 0x040fe4000ff1e0ff */
[C---:B------:R-:W-:Y:S02]  /*66e0*/  @!P3 LEA R12, P5, R4.reuse, c[0x0][0x170], 0x1 ;  /* 0x00005c00040cba11 */ /* 0x040fe400078a08ff */
[----:B------:R-:W-:Y:S02]  /*66f0*/  @!P2 LEA R8, P1, R4, c[0x0][0x170], 0x1 ;  /* 0x00005c000408aa11 */ /* 0x000fe400078208ff */
[----:B------:R-:W-:Y:S02]  /*6700*/  IADD3.X R5, R2, UR22, RZ, P0, !PT ;  /* 0x0000001602057c10 */ /* 0x000fe400087fe4ff */
[----:B------:R-:W-:-:S02]  /*6710*/  @!P3 LEA R10, P4, R0, c[0x0][0x170], 0x1 ;  /* 0x00005c00000aba11 */ /* 0x000fc400078808ff */
        /* <DEDUP_REMOVED lines=27> */
[----:B-1----:R-:W1:Y:S04]  /*68d0*/  LDSM.16.M88.4 R12, [R202] ;  /* 0x00000000ca0c783b */ /* 0x002e680000000200 */
[----:B------:R-:W-:Y:S04]  /*68e0*/  LDSM.16.M88.4 R16, [R214] ;  /* 0x00000000d610783b */ /* 0x000fe80000000200 */
[----:B--2---:R-:W-:Y:S04]  /*68f0*/  LDSM.16.M88.4 R8, [R204+0x2000] ;  /* 0x00200000cc08783b */ /* 0x004fe80000000200 */
[----:B------:R-:W-:Y:S04]  /*6900*/  LDSM.16.M88.4 R24, [R211] ;  /* 0x00000000d318783b */ /* 0x000fe80000000200 */
[----:B---3--:R-:W2:Y:S04]  /*6910*/  LDSM.16.M88.4 R4, [R202+0x2000] ;  /* 0x00200000ca04783b */ /* 0x008ea80000000200 */
[----:B------:R-:W0:Y:S01]  /*6920*/  LDGDEPBAR ;  /* 0x00000000000079af */ /* 0x000e220000000000 */
[C---:B-1----:R-:W-:Y:S08]  /*6930*/  HMMA.16816.F32 R180, R12.reuse, R176, RZ ;  /* 0x000000b00cb4723c */ /* 0x042ff000000018ff */
[----:B------:R-:W-:Y:S08]  /*6940*/  HMMA.16816.F32 R220, R12, R178, RZ ;  /* 0x000000b20cdc723c */ /* 0x000ff000000018ff */
[C---:B--2---:R-:W-:Y:S08]  /*6950*/  HMMA.16816.F32 R196, R4.reuse, R176, RZ ;  /* 0x000000b004c4723c */ /* 0x044ff000000018ff */
[C---:B------:R-:W-:Y:S08]  /*6960*/  HMMA.16816.F32 R188, R4.reuse, R136, RZ ;  /* 0x0000008804bc723c */ /* 0x040ff000000018ff */
[C---:B------:R-:W-:Y:S08]  /*6970*/  HMMA.16816.F32 R192, R4.reuse, R178, RZ ;  /* 0x000000b204c0723c */ /* 0x040ff000000018ff */
[----:B------:R-:W-:Y:S01]  /*6980*/  HMMA.16816.F32 R184, R4, R138, RZ ;  /* 0x0000008a04b8723c */ /* 0x000fe200000018ff */
[----:B------:R-:W1:Y:S07]  /*6990*/  LDSM.16.M88.4 R4, [R204] ;  /* 0x00000000cc04783b */ /* 0x000e6e0000000200 */
[C---:B------:R-:W-:Y:S08]  /*69a0*/  HMMA.16816.F32 R176, R12.reuse, R136, RZ ;  /* 0x000000880cb0723c */ /* 0x040ff000000018ff */
[----:B------:R-:W-:Y:S08]  /*69b0*/  HMMA.16816.F32 R12, R12, R138, RZ ;  /* 0x0000008a0c0c723c */ /* 0x000ff000000018ff */
[C---:B------:R-:W-:Y:S08]  /*69c0*/  HMMA.16816.F32 R224, R8.reuse, R16, R188 ;  /* 0x0000001008e0723c */ /* 0x040ff000000018bc */
[C---:B------:R-:W-:Y:S08]  /*69d0*/  HMMA.16816.F32 R188, R8.reuse, R18, R184 ;  /* 0x0000001208bc723c */ /* 0x040ff000000018b8 */
[C---:B------:R-:W-:Y:S08]  /*69e0*/  HMMA.16816.F32 R196, R8.reuse, R24, R196 ;  /* 0x0000001808c4723c */ /* 0x040ff000000018c4 */
[----:B------:R-:W-:Y:S01]  /*69f0*/  HMMA.16816.F32 R192, R8, R26, R192 ;  /* 0x0000001a08c0723c */ /* 0x000fe200000018c0 */
[----:B------:R-:W-:Y:S07]  /*6a00*/  LDSM.16.M88.4 R8, [R210] ;  /* 0x00000000d208783b */ /* 0x000fee0000000200 */
[C---:B-1----:R-:W-:Y:S08]  /*6a10*/  HMMA.16816.F32 R184, R4.reuse, R24, R180 ;  /* 0x0000001804b8723c */ /* 0x042ff000000018b4 */
[C---:B------:R-:W-:Y:S08]  /*6a20*/  HMMA.16816.F32 R136, R4.reuse, R26, R220 ;  /* 0x0000001a0488723c */ /* 0x040ff000000018dc */
[C---:B------:R-:W-:Y:S08]  /*6a30*/  HMMA.16816.F32 R180, R4.reuse, R16, R176 ;  /* 0x0000001004b4723c */ /* 0x040ff000000018b0 */
[----:B------:R-:W-:Y:S01]  /*6a40*/  HMMA.16816.F32 R24, R4, R18, R12 ;  /* 0x000000120418723c */ /* 0x000fe2000000180c */
[----:B------:R-:W1:Y:S04]  /*6a50*/  LDSM.16.M88.4 R16, [R209+0x8000] ;  /* 0x00800000d110783b */ /* 0x000e680000000200 */
[----:B------:R-:W2:Y:S04]  /*6a60*/  LDSM.16.M88.4 R4, [R210+0x2000] ;  /* 0x00200000d204783b */ /* 0x000ea80000000200 */
[----:B------:R-:W3:Y:S01]  /*6a70*/  LDSM.16.M88.4 R12, [R209+0x8800] ;  /* 0x00880000d10c783b */ /* 0x000ee20000000200 */
[----:B-1----:R-:W-:Y:S08]  /*6a80*/  HMMA.16816.F32 R176, R8, R18, R136 ;  /* 0x0000001208b0723c */ /* 0x002ff00000001888 */
[C---:B--2---:R-:W-:Y:S08]  /*6a90*/  HMMA.16816.F32 R196, R4.reuse, R16, R196 ;  /* 0x0000001004c4723c */ /* 0x044ff000000018c4 */
[C---:B---3--:R-:W-:Y:S08]  /*6aa0*/  HMMA.16816.F32 R220, R4.reuse, R12, R224 ;  /* 0x0000000c04dc723c */ /* 0x048ff000000018e0 */
[C---:B------:R-:W-:Y:S08]  /*6ab0*/  HMMA.16816.F32 R192, R4.reuse, R18, R192 ;  /* 0x0000001204c0723c */ /* 0x040ff000000018c0 */
[----:B------:R-:W-:Y:S01]  /*6ac0*/  HMMA.16816.F32 R188, R4, R14, R188 ;  /* 0x0000000e04bc723c */ /* 0x000fe200000018bc */
[----:B------:R-:W-:Y:S07]  /*6ad0*/  LDSM.16.M88.4 R4, [R208+0x2000] ;  /* 0x00200000d004783b */ /* 0x000fee0000000200 */
[C---:B------:R-:W-:Y:S01]  /*6ae0*/  HMMA.16816.F32 R184, R8.reuse, R16, R184 ;  /* 0x0000001008b8723c */ /* 0x040fe200000018b8 */
[----:B------:R-:W1:Y:S07]  /*6af0*/  LDSM.16.M88.4 R16, [R207] ;  /* 0x00000000cf10783b */ /* 0x000e6e0000000200 */
[C---:B------:R-:W-:Y:S08]  /*6b00*/  HMMA.16816.F32 R136, R8.reuse, R12, R180 ;  /* 0x0000000c0888723c */ /* 0x040ff000000018b4 */
[----:B------:R-:W-:Y:S01]  /*6b10*/  HMMA.16816.F32 R24, R8, R14, R24 ;  /* 0x0000000e0818723c */ /* 0x000fe20000001818 */
[----:B------:R-:W2:Y:S04]  /*6b20*/  LDSM.16.M88.4 R12, [R207+0x800] ;  /* 0x00080000cf0c783b */ /* 0x000ea80000000200 */
[----:B------:R-:W3:Y:S03]  /*6b30*/  LDSM.16.M88.4 R8, [R208] ;  /* 0x00000000d008783b */ /* 0x000ee60000000200 */
[C---:B-1----:R-:W-:Y:S08]  /*6b40*/  HMMA.16816.F32 R196, R4.reuse, R16, R196 ;  /* 0x0000001004c4723c */ /* 0x042ff000000018c4 */
[C---:B------:R-:W-:Y:S08]  /*6b50*/  HMMA.16816.F32 R192, R4.reuse, R18, R192 ;  /* 0x0000001204c0723c */ /* 0x040ff000000018c0 */
[C---:B--2---:R-:W-:Y:S08]  /*6b60*/  HMMA.16816.F32 R220, R4.reuse, R12, R220 ;  /* 0x0000000c04dc723c */ /* 0x044ff000000018dc */
[----:B------:R-:W-:Y:S01]  /*6b70*/  HMMA.16816.F32 R188, R4, R14, R188 ;  /* 0x0000000e04bc723c */ /* 0x000fe200000018bc */
[----:B------:R-:W-:Y:S07]  /*6b80*/  LDSM.16.M88.4 R4, [R202+0x6000] ;  /* 0x00600000ca04783b */ /* 0x000fee0000000200 */
[C---:B---3--:R-:W-:Y:S08]  /*6b90*/  HMMA.16816.F32 R180, R8.reuse, R16, R184 ;  /* 0x0000001008b4723c */ /* 0x048ff000000018b8 */
[C---:B------:R-:W-:Y:S01]  /*6ba0*/  HMMA.16816.F32 R176, R8.reuse, R18, R176 ;  /* 0x0000001208b0723c */ /* 0x040fe200000018b0 */
[----:B------:R-:W1:Y:S07]  /*6bb0*/  LDSM.16.M88.4 R16, [R200+0x9000] ;  /* 0x00900000c810783b */ /* 0x000e6e0000000200 */
[C---:B------:R-:W-:Y:S08]  /*6bc0*/  HMMA.16816.F32 R136, R8.reuse, R12, R136 ;  /* 0x0000000c0888723c */ /* 0x040ff00000001888 */
[----:B------:R-:W-:Y:S01]  /*6bd0*/  HMMA.16816.F32 R24, R8, R14, R24 ;  /* 0x0000000e0818723c */ /* 0x000fe20000001818 */
[----:B------:R-:W2:Y:S04]  /*6be0*/  LDSM.16.M88.4 R12, [R200+0x9800] ;  /* 0x00980000c80c783b */ /* 0x000ea80000000200 */
[----:B------:R-:W3:Y:S03]  /*6bf0*/  LDSM.16.M88.4 R8, [R202+0x4000] ;  /* 0x00400000ca08783b */ /* 0x000ee60000000200 */
[C---:B-1----:R-:W-:Y:S08]  /*6c00*/  HMMA.16816.F32 R196, R4.reuse, R16, R196 ;  /* 0x0000001004c4723c */ /* 0x042ff000000018c4 */
[C---:B------:R-:W-:Y:S08]  /*6c10*/  HMMA.16816.F32 R192, R4.reuse, R18, R192 ;  /* 0x0000001204c0723c */ /* 0x040ff000000018c0 */
[C---:B--2---:R-:W-:Y:S08]  /*6c20*/  HMMA.16816.F32 R220, R4.reuse, R12, R220 ;  /* 0x0000000c04dc723c */ /* 0x044ff000000018dc */
[----:B------:R-:W-:Y:S01]  /*6c30*/  HMMA.16816.F32 R184, R4, R14, R188 ;  /* 0x0000000e04b8723c */ /* 0x000fe200000018bc */
[----:B------:R-:W-:Y:S07]  /*6c40*/  LDSM.16.M88.4 R4, [R204+0x6000] ;  /* 0x00600000cc04783b */ /* 0x000fee0000000200 */
[C---:B---3--:R-:W-:Y:S08]  /*6c50*/  HMMA.16816.F32 R180, R8.reuse, R16, R180 ;  /* 0x0000001008b4723c */ /* 0x048ff000000018b4 */
[C---:B------:R-:W-:Y:S01]  /*6c60*/  HMMA.16816.F32 R176, R8.reuse, R18, R176 ;  /* 0x0000001208b0723c */ /* 0x040fe200000018b0 */
[----:B------:R-:W1:Y:S07]  /*6c70*/  LDSM.16.M88.4 R16, [R213] ;  /* 0x00000000d510783b */ /* 0x000e6e0000000200 */
[C---:B------:R-:W-:Y:S08]  /*6c80*/  HMMA.16816.F32 R136, R8.reuse, R12, R136 ;  /* 0x0000000c0888723c */ /* 0x040ff00000001888 */
[----:B------:R-:W-:Y:S01]  /*6c90*/  HMMA.16816.F32 R24, R8, R14, R24 ;  /* 0x0000000e0818723c */ /* 0x000fe20000001818 */
[----:B------:R-:W2:Y:S04]  /*6ca0*/  LDSM.16.M88.4 R12, [R212] ;  /* 0x00000000d40c783b */ /* 0x000ea80000000200 */
        /* <DEDUP_REMOVED lines=24> */
[----:B------:R-:W3:Y:S01]  /*6e30*/  LDSM.16.M88.4 R8, [R208+0x4000] ;  /* 0x00400000d008783b */ /* 0x000ee20000000200 */
[----:B------:R-:W-:-:S04]  /*6e40*/  DEPBAR.LE SB0, 0x0 ;  /* 0x000080000000791a */ /* 0x000fc80000000000 */
[C---:B-1----:R-:W-:Y:S08]  /*6e50*/  HMMA.16816.F32 R196, R4.reuse, R16, R196 ;  /* 0x0000001004c4723c */ /* 0x042ff000000018c4 */
[C---:B------:R-:W-:Y:S08]  /*6e60*/  HMMA.16816.F32 R192, R4.reuse, R18, R192 ;  /* 0x0000001204c0723c */ /* 0x040ff000000018c0 */
[C---:B--2---:R-:W-:Y:S08]  /*6e70*/  HMMA.16816.F32 R188, R4.reuse, R12, R188 ;  /* 0x0000000c04bc723c */ /* 0x044ff000000018bc */
[----:B------:R-:W-:Y:S08]  /*6e80*/  HMMA.16816.F32 R184, R4, R14, R184 ;  /* 0x0000000e04b8723c */ /* 0x000ff000000018b8 */
[C---:B---3--:R-:W-:Y:S08]  /*6e90*/  HMMA.16816.F32 R180, R8.reuse, R16, R180 ;  /* 0x0000001008b4723c */ /* 0x048ff000000018b4 */
[C---:B------:R-:W-:Y:S08]  /*6ea0*/  HMMA.16816.F32 R176, R8.reuse, R18, R176 ;  /* 0x0000001208b0723c */ /* 0x040ff000000018b0 */
[C---:B------:R-:W-:Y:S08]  /*6eb0*/  HMMA.16816.F32 R136, R8.reuse, R12, R136 ;  /* 0x0000000c0888723c */ /* 0x040ff00000001888 */
[----:B------:R-:W-:Y:S01]  /*6ec0*/  HMMA.16816.F32 R24, R8, R14, R24 ;  /* 0x0000000e0818723c */ /* 0x000fe20000001818 */
[----:B------:R-:W-:Y:S06]  /*6ed0*/  BAR.SYNC.DEFER_BLOCKING 0x0 ;  /* 0x0000000000007b1d */ /* 0x000fec0000010000 */
[----:B------:R-:W-:Y:S05]  /*6ee0*/  @!P0 BRA `(.L_x_1093) ;  /* 0x000002a000008947 */ /* 0x000fea0003800000 */
[----:B------:R-:W2:Y:S01]  /*6ef0*/  LDL.64 R34, [R1+0x90] ;  /* 0x0000900001227983 */ /* 0x000ea20000100a00 */
[----:B------:R-:W-:Y:S01]  /*6f00*/  UIADD3 UR35, UR27, -0x3, URZ ;  /* 0xfffffffd1b237890 */ /* 0x000fe2000fffe03f */
[----:B------:R-:W-:Y:S02]  /*6f10*/  BSSY B0, `(.L_x_1094) ;  /* 0x0000026000007945 */ /* 0x000fe40003800000 */
[----:B------:R1:W-:Y:S01]  /*6f20*/  @P3 STS.128 [R215+0x8000], RZ ;  /* 0x008000ffd7003388 */ /* 0x0003e20000000c00 */
[----:B------:R-:W-:-:S02]  /*6f30*/  USHF.R.S32.HI UR33, URZ, 0x1f, UR35 ;  /* 0x0000001f3f217899 */ /* 0x000fc40008011423 */
[----:B------:R-:W-:Y:S01]  /*6f40*/  UIMAD UR4, UR4, UR35, URZ ;  /* 0x00000023040472a4 */ /* 0x000fe2000f8e023f */
[----:B------:R-:W-:-:S03]  /*6f50*/  IMAD.U32 R0, RZ, RZ, UR35 ;  /* 0x00000023ff007e24 */ /* 0x000fc6000f8e00ff */
[----:B------:R-:W-:Y:S01]  /*6f60*/  UIMAD UR4, UR33, UR5, UR4 ;  /* 0x00000005210472a4 */ /* 0x000fe2000f8e0204 */
[----:B--2---:R-:W-:-:S05]  /*6f70*/  IMAD.WIDE.U32 R4, R0, UR5, R34 ;  /* 0x0000000500047c25 */ /* 0x004fca000f8e0022 */
[----:B------:R-:W-:Y:S02]  /*6f80*/  IADD3 R2, R5, UR4, RZ ;  /* 0x0000000405027c10 */ /* 0x000fe4000fffe0ff */
[C---:B------:R-:W-:Y:S02]  /*6f90*/  @!P3 LEA R8, P5, R4.reuse, c[0x0][0x168], 0x1 ;  /* 0x00005a000408ba11 */ /* 0x040fe400078a08ff */
        /* <DEDUP_REMOVED lines=9> */
[----:B------:R-:W-:-:S03]  /*7030*/  @!P3 LEA R4, P1, R0, c[0x0][0x168], 0x1 ;  /* 0x00005a000004ba11 */ /* 0x000fc600078208ff */
[----:B------:R1:W-:Y:S01]  /*7040*/  @P2 STS.128 [R215+0x9000], RZ ;  /* 0x009000ffd7002388 */ /* 0x0003e20000000c00 */
[----:B------:R-:W-:-:S03]  /*7050*/  @!P3 LEA.HI.X R5, R0, c[0x0][0x16c], R2, 0x1, P1 ;  /* 0x00005b000005ba11 */ /* 0x000fc600008f0c02 */
        /* <DEDUP_REMOVED lines=17> */
.L_x_1095:
[----:B------:R-:W-:Y:S05]  /*7170*/  BSYNC B0 ;  /* 0x0000000000007941 */ /* 0x000fea0003800000 */
.L_x_1094:
[----:B------:R-:W0:Y:S02]  /*7180*/  LDGDEPBAR ;  /* 0x00000000000079af */ /* 0x000e240000000000 */
.L_x_1093:
[----:B-1----:R-:W2:Y:S04]  /*7190*/  LDL.64 R4, [R1+0x28] ;  /* 0x0000280001047983 */ /* 0x002ea80000100a00 */
[----:B------:R-:W3:Y:S04]  /*71a0*/  LDL R2, [R1+0xa8] ;  /* 0x0000a80001027983 */ /* 0x000ee80000100800 */
[----:B------:R-:W4:Y:S04]  /*71b0*/  LDL.64 R8, [R1+0xc8] ;  /* 0x0000c80001087983 */ /* 0x000f280000100a00 */
[----:B------:R-:W4:Y:S04]  /*71c0*/  LDL.64 R6, [R1+0x20] ;  /* 0x0000200001067983 */ /* 0x000f280000100a00 */
[----:B------:R-:W1:Y:S01]  /*71d0*/  S2R R10, SR_TID.X ;  /* 0x00000000000a7919 */ /* 0x000e620000002100 */
[----:B------:R-:W-:-:S02]  /*71e0*/  IMAD.U32 R0, RZ, RZ, UR32 ;  /* 0x00000020ff007e24 */ /* 0x000fc4000f8e00ff */
[----:B-1----:R-:W-:-:S05]  /*71f0*/  IMAD.SHL.U32 R10, R10, 0x2, RZ ;  /* 0x000000020a0a7824 */ /* 0x002fca00078e00ff */
[----:B------:R-:W-:-:S05]  /*7200*/  LOP3.LUT R10, R10, 0x6, RZ, 0xc0, !PT ;  /* 0x000000060a0a7812 */ /* 0x000fca00078ec0ff */
[----:B------:R-:W-:-:S05]  /*7210*/  IMAD R0, R0, 0x20, R10 ;  /* 0x0000002000007824 */ /* 0x000fca00078e020a */
[CC--:B------:R-:W-:Y:S02]  /*7220*/  ISETP.GE.AND P1, PT, R0.reuse, R172.reuse, PT ;  /* 0x000000ac0000720c */ /* 0x0c0fe40003f26270 */
[----:B------:R-:W-:Y:S02]  /*7230*/  IADD3 R11, R0, 0x8, RZ ;  /* 0x00000008000b7810 */ /* 0x000fe40007ffe0ff */
[----:B------:R-:W-:Y:S02]  /*7240*/  FSEL R12, R180, -INF , !P1 ;  /* 0xff800000b40c7808 */ /* 0x000fe40004800000 */
[----:B------:R-:W-:Y:S02]  /*7250*/  IADD3 R10, R0, 0x9, RZ ;  /* 0x00000009000a7810 */ /* 0x000fe40007ffe0ff */
[-C--:B------:R-:W-:Y:S02]  /*7260*/  ISETP.GE.AND P5, PT, R11, R172.reuse, PT ;  /* 0x000000ac0b00720c */ /* 0x080fe40003fa6270 */
[----:B------:R-:W-:-:S02]  /*7270*/  ISETP.GE.AND P4, PT, R10, R172, PT ;  /* 0x000000ac0a00720c */ /* 0x000fc40003f86270 */
[----:B------:R-:W-:Y:S02]  /*7280*/  FSEL R18, R176, -INF , !P5 ;  /* 0xff800000b0127808 */ /* 0x000fe40006800000 */
[----:B------:R-:W-:Y:S01]  /*7290*/  FSEL R17, R177, -INF , !P4 ;  /* 0xff800000b1117808 */ /* 0x000fe20006000000 */
        /* <DEDUP_REMOVED lines=16> */
[----:B--2---:R-:W-:Y:S01]  /*73a0*/  IMAD.MOV.U32 R219, RZ, RZ, R5 ;  /* 0x000000ffffdb7224 */ /* 0x004fe200078e0005 */
[----:B------:R-:W-:-:S04]  /*73b0*/  IADD3 R5, R0, 0x1, RZ ;  /* 0x0000000100057810 */ /* 0x000fc80007ffe0ff */
[----:B------:R-:W-:Y:S01]  /*73c0*/  ISETP.GE.AND P6, PT, R5, R172, PT ;  /* 0x000000ac0500720c */ /* 0x000fe20003fc6270 */
[----:B---3--:R-:W-:Y:S01]  /*73d0*/  IMAD.MOV.U32 R221, RZ, RZ, R2 ;  /* 0x000000ffffdd7224 */ /* 0x008fe200078e0002 */
[----:B------:R-:W-:Y:S02]  /*73e0*/  FMNMX.FTZ R2, R133, R12, !PT ;  /* 0x0000000c85027209 */ /* 0x000fe40007810000 */
[----:B------:R-:W-:Y:S01]  /*73f0*/  FSEL R19, R181, -INF , !P6 ;  /* 0xff800000b5137808 */ /* 0x000fe20007000000 */
[----:B----4-:R-:W-:Y:S01]  /*7400*/  IMAD.MOV.U32 R223, RZ, RZ, R9 ;  /* 0x000000ffffdf7224 */ /* 0x010fe200078e0009 */
[----:B------:R-:W-:Y:S02]  /*7410*/  IADD3 R9, R0, 0x10, RZ ;  /* 0x0000001000097810 */ /* 0x000fe40007ffe0ff */
[----:B------:R-:W-:Y:S01]  /*7420*/  FMNMX.FTZ R2, R19, R2, !PT ;  /* 0x0000000213027209 */ /* 0x000fe20007810000 */
[----:B------:R-:W-:Y:S01]  /*7430*/  IMAD.MOV.U32 R222, RZ, RZ, R8 ;  /* 0x000000ffffde7224 */ /* 0x000fe200078e0008 */
[----:B------:R-:W-:-:S02]  /*7440*/  ISETP.GE.AND P1, PT, R9, R172, PT ;  /* 0x000000ac0900720c */ /* 0x000fc40003f26270 */
[----:B------:R-:W-:Y:S02]  /*7450*/  IADD3 R8, R0, 0x11, RZ ;  /* 0x0000001100087810 */ /* 0x000fe40007ffe0ff */
[----:B------:R-:W-:Y:S01]  /*7460*/  FMNMX.FTZ R2, R18, R2, !PT ;  /* 0x0000000212027209 */ /* 0x000fe20007810000 */
[----:B------:R-:W-:Y:S01]  /*7470*/  IMAD.MOV.U32 R235, RZ, RZ, R7 ;  /* 0x000000ffffeb7224 */ /* 0x000fe200078e0007 */
[----:B------:R-:W-:Y:S02]  /*7480*/  IADD3 R7, R0, 0x18, RZ ;  /* 0x0000001800077810 */ /* 0x000fe40007ffe0ff */
[----:B------:R-:W-:Y:S02]  /*7490*/  ISETP.GE.AND P5, PT, R8, R172, PT ;  /* 0x000000ac0800720c */ /* 0x000fe40003fa6270 */
[----:B------:R-:W-:Y:S02]  /*74a0*/  FSEL R16, R136, -INF , !P1 ;  /* 0xff80000088107808 */ /* 0x000fe40004800000 */
[----:B------:R-:W-:Y:S01]  /*74b0*/  FMNMX.FTZ R2, R17, R2, !PT ;  /* 0x0000000211027209 */ /* 0x000fe20007810000 */
[----:B------:R-:W-:Y:S01]  /*74c0*/  IMAD.MOV.U32 R234, RZ, RZ, R6 ;  /* 0x000000ffffea7224 */ /* 0x000fe200078e0006 */
[----:B------:R-:W-:-:S02]  /*74d0*/  ISETP.GE.AND P4, PT, R7, R172, PT ;  /* 0x000000ac0700720c */ /* 0x000fc40003f86270 */
[----:B------:R-:W-:Y:S02]  /*74e0*/  FSEL R15, R137, -INF , !P5 ;  /* 0xff800000890f7808 */ /* 0x000fe40006800000 */
[----:B------:R-:W-:Y:S02]  /*74f0*/  IADD3 R6, R0, 0x19, RZ ;  /* 0x0000001900067810 */ /* 0x000fe40007ffe0ff */
[----:B------:R-:W-:Y:S02]  /*7500*/  FMNMX.FTZ R2, R16, R2, !PT ;  /* 0x0000000210027209 */ /* 0x000fe40007810000 */
[----:B------:R-:W-:Y:S02]  /*7510*/  ISETP.GE.AND P1, PT, R6, R172, PT ;  /* 0x000000ac0600720c */ /* 0x000fe40003f26270 */
[----:B------:R-:W-:Y:S02]  /*7520*/  FSEL R14, R24, -INF , !P4 ;  /* 0xff800000180e7808 */ /* 0x000fe40006000000 */
[----:B------:R-:W-:-:S02]  /*7530*/  FMNMX.FTZ R2, R15, R2, !PT ;  /* 0x000000020f027209 */ /* 0x000fc40007810000 */
[----:B------:R-:W-:Y:S02]  /*7540*/  FSEL R13, R25, -INF , !P1 ;  /* 0xff800000190d7808 */ /* 0x000fe40004800000 */
[----:B------:R-:W-:-:S04]  /*7550*/  FMNMX.FTZ R2, R14, R2, !PT ;  /* 0x000000020e027209 */ /* 0x000fc80007810000 */
[----:B------:R-:W-:Y:S01]  /*7560*/  FMNMX.FTZ R2, R13, R2, !PT ;  /* 0x000000020d027209 */ /* 0x000fe20007810000 */
[----:B------:R-:W-:-:S04]  /*7570*/  IMAD.MOV.U32 R218, RZ, RZ, R4 ;  /* 0x000000ffffda7224 */ /* 0x000fc800078e0004 */
[----:B------:R-:W1:Y:S02]  /*7580*/  SHFL.BFLY PT, R4, R2, 0x2, 0x1f ;  /* 0x0c401f0002047f89 */ /* 0x000e6400000e0000 */
[----:B-1----:R-:W-:-:S05]  /*7590*/  FMNMX.FTZ R2, R2, R4, !PT ;  /* 0x0000000402027209 */ /* 0x002fca0007810000 */
[----:B------:R-:W1:Y:S02]  /*75a0*/  SHFL.BFLY PT, R4, R2, 0x1, 0x1f ;  /* 0x0c201f0002047f89 */ /* 0x000e6400000e0000 */
[----:B-1----:R-:W-:-:S04]  /*75b0*/  FMNMX.FTZ R229, R2, R4, !PT ;  /* 0x0000000402e57209 */ /* 0x002fc80007810000 */
[----:B------:R-:W-:-:S04]  /*75c0*/  FSETP.NEU.FTZ.AND P1, PT, R229, -INF , PT ;  /* 0xff800000e500780b */ /* 0x000fc80003f3d000 */
[----:B------:R-:W-:-:S05]  /*75d0*/  FSEL R2, R229, RZ, P1 ;  /* 0x000000ffe5027208 */ /* 0x000fca0000800000 */
[----:B------:R-:W-:-:S04]  /*75e0*/  FADD.FTZ R2, R133, -R2 ;  /* 0x8000000285027221 */ /* 0x000fc80000010000 */
[----:B------:R-:W-:Y:S02]  /*75f0*/  FMUL.FTZ R4, R2, c[0x0][0x23c] ;  /* 0x00008f0002047a20 */ /* 0x000fe40000410000 */
[----:B------:R-:W-:-:S05]  /*7600*/  FMUL.FTZ R2, R229, c[0x0][0x23c] ;  /* 0x00008f00e5027a20 */ /* 0x000fca0000410000 */
[----:B------:R-:W-:Y:S01]  /*7610*/  FSEL R2, R2, RZ, P1 ;  /* 0x000000ff02027208 */ /* 0x000fe20000800000 */
[----:B------:R-:W1:Y:S04]  /*7620*/  MUFU.EX2 R4, R4 ;  /* 0x0000000400047308 */ /* 0x000e680000000800 */
[--C-:B------:R-:W-:Y:S02]  /*7630*/  FFMA.FTZ R12, R12, c[0x0][0x23c], -R2.reuse ;  /* 0x00008f000c0c7a23 */ /* 0x100fe40000010802 */
[--C-:B------:R-:W-:Y:S02]  /*7640*/  FFMA.FTZ R19, R19, c[0x0][0x23c], -R2.reuse ;  /* 0x00008f0013137a23 */ /* 0x100fe40000010802 */
[--C-:B------:R-:W-:Y:S02]  /*7650*/  FFMA.FTZ R133, R18, c[0x0][0x23c], -R2.reuse ;  /* 0x00008f0012857a23 */ /* 0x100fe40000010802 */
[--C-:B------:R-:W-:Y:S01]  /*7660*/  FFMA.FTZ R135, R17, c[0x0][0x23c], -R2.reuse ;  /* 0x00008f0011877a23 */ /* 0x100fe20000010802 */
[----:B------:R-:W-:Y:S01]  /*7670*/  MUFU.EX2 R12, R12 ;  /* 0x0000000c000c7308 */ /* 0x000fe20000000800 */
[----:B------:R-:W-:-:S02]  /*7680*/  FFMA.FTZ R136, R16, c[0x0][0x23c], -R2 ;  /* 0x00008f0010887a23 */ /* 0x000fc40000010802 */
[--C-:B------:R-:W-:Y:S02]  /*7690*/  FFMA.FTZ R137, R15, c[0x0][0x23c], -R2.reuse ;  /* 0x00008f000f897a23 */ /* 0x100fe40000010802 */
[--C-:B------:R-:W-:Y:S02]  /*76a0*/  FFMA.FTZ R176, R14, c[0x0][0x23c], -R2.reuse ;  /* 0x00008f000eb07a23 */ /* 0x100fe40000010802 */
[----:B------:R-:W-:Y:S02]  /*76b0*/  FFMA.FTZ R177, R13, c[0x0][0x23c], -R2 ;  /* 0x00008f000db17a23 */ /* 0x000fe40000010802 */
[----:B------:R-:W2:Y:S01]  /*76c0*/  MUFU.EX2 R2, R19 ;  /* 0x0000001300027308 */ /* 0x000ea20000000800 */
[-C--:B-1----:R-:W-:Y:S01]  /*76d0*/  FMUL.FTZ R248, R148, R4.reuse ;  /* 0x0000000494f87220 */ /* 0x082fe20000410000 */
[----:B------:R-:W-:Y:S01]  /*76e0*/  STL [R1+0x110], R229 ;  /* 0x000110e501007387 */ /* 0x000fe20000100800 */
[----:B------:R-:W-:Y:S01]  /*76f0*/  ISETP.GE.AND P4, PT, R0, R173, PT ;  /* 0x000000ad0000720c */ /* 0x000fe20003f86270 */
[----:B------:R-:W-:-:S02]  /*7700*/  FMUL.FTZ R152, R152, R4 ;  /* 0x0000000498987220 */ /* 0x000fc40000410000 */
[----:B------:R1:W-:Y:S01]  /*7710*/  STL [R1+0x114], R248 ;  /* 0x000114f801007387 */ /* 0x0003e20000100800 */
        /* <DEDUP_REMOVED lines=13> */
[----:B--2---:R-:W-:Y:S01]  /*77f0*/  F2FP.PACK_AB R64, R2, R12 ;  /* 0x0000000c0240723e */ /* 0x004fe200000000ff */
        /* <DEDUP_REMOVED lines=11> */
[-C--:B-1----:R-:W-:Y:S02]  /*78b0*/  FMUL.FTZ R248, R112, R4.reuse ;  /* 0x0000000470f87220 */ /* 0x082fe40000410000 */
[-C--:B------:R-:W-:Y:S02]  /*78c0*/  FMUL.FTZ R229, R113, R4.reuse ;  /* 0x0000000471e57220 */ /* 0x080fe40000410000 */
[-C--:B------:R-:W-:Y:S02]  /*78d0*/  FMUL.FTZ R227, R116, R4.reuse ;  /* 0x0000000474e37220 */ /* 0x080fe40000410000 */
[-C--:B------:R-:W-:Y:S02]  /*78e0*/  FMUL.FTZ R226, R117, R4.reuse ;  /* 0x0000000475e27220 */ /* 0x080fe40000410000 */
[-C--:B------:R-:W-:Y:S02]  /*78f0*/  FMUL.FTZ R238, R128, R4.reuse ;  /* 0x0000000480ee7220 */ /* 0x080fe40000410000 */
[-C--:B------:R-:W-:Y:S01]  /*7900*/  FMUL.FTZ R243, R129, R4.reuse ;  /* 0x0000000481f37220 */ /* 0x080fe20000410000 */
[----:B------:R-:W-:Y:S01]  /*7910*/  ISETP.GE.AND P1, PT, R5, R173, PT ;  /* 0x000000ad0500720c */ /* 0x000fe20003f26270 */
[----:B------:R-:W-:Y:S01]  /*7920*/  FFMA.FTZ R4, R242, R4, R12 ;  /* 0x00000004f2047223 */ /* 0x000fe2000001000c */
[----:B------:R-:W-:-:S02]  /*7930*/  FSEL R12, R182, -INF , !P4 ;  /* 0xff800000b60c7808 */ /* 0x000fc40006000000 */
[----:B------:R-:W-:Y:S01]  /*7940*/  FSEL R19, R183, -INF , !P1 ;  /* 0xff800000b7137808 */ /* 0x000fe20004800000 */
[----:B------:R-:W-:Y:S01]  /*7950*/  FADD.FTZ R52, R2, R4 ;  /* 0x0000000402347221 */ /* 0x000fe20000010000 */
[-C--:B------:R-:W-:Y:S02]  /*7960*/  ISETP.GE.AND P4, PT, R11, R173.reuse, PT ;  /* 0x000000ad0b00720c */ /* 0x080fe40003f86270 */
[----:B------:R-:W-:Y:S02]  /*7970*/  FMNMX.FTZ R2, R132, R12, !PT ;  /* 0x0000000c84027209 */ /* 0x000fe40007810000 */
[----:B------:R-:W-:Y:S02]  /*7980*/  ISETP.GE.AND P1, PT, R10, R173, PT ;  /* 0x000000ad0a00720c */ /* 0x000fe40003f26270 */
[----:B------:R-:W-:Y:S02]  /*7990*/  FSEL R18, R178, -INF , !P4 ;  /* 0xff800000b2127808 */ /* 0x000fe40006000000 */
[----:B------:R-:W-:-:S02]  /*79a0*/  FMNMX.FTZ R2, R19, R2, !PT ;  /* 0x0000000213027209 */ /* 0x000fc40007810000 */
[----:B------:R-:W-:Y:S02]  /*79b0*/  FSEL R17, R179, -INF , !P1 ;  /* 0xff800000b3117808 */ /* 0x000fe40004800000 */
        /* <DEDUP_REMOVED lines=12> */
[----:B------:R-:W-:-:S04]  /*7a80*/  FMNMX.FTZ R2, R14, R2, !PT ;  /* 0x000000020e027209 */ /* 0x000fc80007810000 */
[----:B------:R-:W-:-:S05]  /*7a90*/  FMNMX.FTZ R2, R13, R2, !PT ;  /* 0x000000020d027209 */ /* 0x000fca0007810000 */
        /* <DEDUP_REMOVED lines=11> */
[----:B------:R-:W-:-:S04]  /*7b50*/  FFMA.FTZ R12, R12, c[0x0][0x23c], -R2 ;  /* 0x00008f000c0c7a23 */ /* 0x000fc80000010802 */
[----:B------:R2:W3:Y:S01]  /*7b60*/  MUFU.EX2 R24, R12 ;  /* 0x0000000c00187308 */ /* 0x0004e20000000800 */
[----:B------:R-:W-:Y:S01]  /*7b70*/  ISETP.GE.AND P1, PT, R0, R174, PT ;  /* 0x000000ae0000720c */ /* 0x000fe20003f26270 */
[--C-:B------:R-:W-:Y:S01]  /*7b80*/  FFMA.FTZ R25, R19, c[0x0][0x23c], -R2.reuse ;  /* 0x00008f0013197a23 */ /* 0x100fe20000010802 */
[----:B------:R4:W-:Y:S01]  /*7b90*/  STL [R1+0x118], R249 ;  /* 0x000118f901007387 */ /* 0x0009e20000100800 */
[--C-:B------:R-:W-:Y:S02]  /*7ba0*/  FFMA.FTZ R65, R18, c[0x0][0x23c], -R2.reuse ;  /* 0x00008f0012417a23 */ /* 0x100fe40000010802 */
[--C-:B------:R-:W-:Y:S02]  /*7bb0*/  FFMA.FTZ R80, R17, c[0x0][0x23c], -R2.reuse ;  /* 0x00008f0011507a23 */ /* 0x100fe40000010802 */
[--C-:B------:R-:W-:Y:S02]  /*7bc0*/  FFMA.FTZ R84, R16, c[0x0][0x23c], -R2.reuse ;  /* 0x00008f0010547a23 */ /* 0x100fe40000010802 */
[----:B------:R-:W-:-:S02]  /*7bd0*/  FFMA.FTZ R85, R15, c[0x0][0x23c], -R2 ;  /* 0x00008f000f557a23 */ /* 0x000fc40000010802 */
[--C-:B------:R-:W-:Y:S02]  /*7be0*/  FFMA.FTZ R101, R14, c[0x0][0x23c], -R2.reuse ;  /* 0x00008f000e657a23 */ /* 0x100fe40000010802 */
[----:B------:R-:W-:Y:S02]  /*7bf0*/  FFMA.FTZ R112, R13, c[0x0][0x23c], -R2 ;  /* 0x00008f000d707a23 */ /* 0x000fe40000010802 */
[-C--:B-1----:R-:W-:Y:S02]  /*7c00*/  FMUL.FTZ R250, R150, R4.reuse ;  /* 0x0000000496fa7220 */ /* 0x082fe40000410000 */
[----:B------:R-:W-:Y:S02]  /*7c10*/  FMUL.FTZ R251, R151, R4 ;  /* 0x0000000497fb7220 */ /* 0x000fe40000410000 */
[----:B------:R-:W-:Y:S02]  /*7c20*/  IMAD.MOV.U32 R150, RZ, RZ, R202 ;  /* 0x000000ffff967224 */ /* 0x000fe400078e00ca */
[----:B------:R-:W-:-:S02]  /*7c30*/  IMAD.MOV.U32 R151, RZ, RZ, R200 ;  /* 0x000000ffff977224 */ /* 0x000fc400078e00c8 */
[----:B------:R-:W-:Y:S02]  /*7c40*/  IMAD.MOV.U32 R224, RZ, RZ, R218 ;  /* 0x000000ffffe07224 */ /* 0x000fe400078e00da */
[----:B------:R-:W-:Y:S02]  /*7c50*/  IMAD.MOV.U32 R225, RZ, RZ, R219 ;  /* 0x000000ffffe17224 */ /* 0x000fe400078e00db */
[-C--:B------:R-:W-:Y:S02]  /*7c60*/  FMUL.FTZ R26, R142, R4.reuse ;  /* 0x000000048e1a7220 */ /* 0x080fe40000410000 */
[-C--:B------:R-:W-:Y:S01]  /*7c70*/  FMUL.FTZ R2, R143, R4.reuse ;  /* 0x000000048f027220 */ /* 0x080fe20000410000 */
[----:B------:R-:W-:Y:S01]  /*7c80*/  ISETP.GE.AND P5, PT, R0, R175, PT ;  /* 0x000000af0000720c */ /* 0x000fe20003fa6270 */
[----:B------:R-:W-:Y:S01]  /*7c90*/  FMUL.FTZ R154, R154, R4 ;  /* 0x000000049a9a7220 */ /* 0x000fe20000410000 */
[----:B------:R-:W-:Y:S01]  /*7ca0*/  ISETP.GE.AND P4, PT, R5, R174, PT ;  /* 0x000000ae0500720c */ /* 0x000fe20003f86270 */
[----:B------:R-:W-:-:S02]  /*7cb0*/  FMUL.FTZ R155, R155, R4 ;  /* 0x000000049b9b7220 */ /* 0x000fc40000410000 */
[-C--:B------:R-:W-:Y:S02]  /*7cc0*/  FMUL.FTZ R146, R146, R4.reuse ;  /* 0x0000000492927220 */ /* 0x080fe40000410000 */
[-C--:B------:R-:W-:Y:S02]  /*7cd0*/  FMUL.FTZ R147, R147, R4.reuse ;  /* 0x0000000493937220 */ /* 0x080fe40000410000 */
[-C--:B------:R-:W-:Y:S02]  /*7ce0*/  FMUL.FTZ R129, R38, R4.reuse ;  /* 0x0000000426817220 */ /* 0x080fe40000410000 */
[-C--:B----4-:R-:W-:Y:S02]  /*7cf0*/  FMUL.FTZ R249, R39, R4.reuse ;  /* 0x0000000427f97220 */ /* 0x090fe40000410000 */
[-C--:B------:R-:W-:Y:S02]  /*7d00*/  FMUL.FTZ R27, R50, R4.reuse ;  /* 0x00000004321b7220 */ /* 0x080fe40000410000 */
[----:B--2---:R-:W-:-:S02]  /*7d10*/  FMUL.FTZ R12, R51, R4 ;  /* 0x00000004330c7220 */ /* 0x004fc40000410000 */
        /* <DEDUP_REMOVED lines=20> */
[----:B---3--:R-:W-:Y:S01]  /*7e60*/  FFMA.FTZ R97, R217, R4, R24 ;  /* 0x00000004d9617223 */ /* 0x008fe20000010018 */
[----:B------:R-:W-:Y:S02]  /*7e70*/  FSEL R4, R198, -INF , !P1 ;  /* 0xff800000c6047808 */ /* 0x000fe40004800000 */
[----:B------:R-:W-:Y:S02]  /*7e80*/  FSEL R14, R196, -INF , !P5 ;  /* 0xff800000c40e7808 */ /* 0x000fe40006800000 */
[----:B------:R-:W-:Y:S02]  /*7e90*/  ISETP.GE.AND P1, PT, R11, R174, PT ;  /* 0x000000ae0b00720c */ /* 0x000fe40003f26270 */
[----:B------:R-:W-:-:S02]  /*7ea0*/  FSEL R18, R199, -INF , !P4 ;  /* 0xff800000c7127808 */ /* 0x000fc40006000000 */
[----:B------:R-:W-:Y:S02]  /*7eb0*/  FMNMX.FTZ R0, R3, R4, !PT ;  /* 0x0000000403007209 */ /* 0x000fe40007810000 */
[-C--:B------:R-:W-:Y:S02]  /*7ec0*/  ISETP.GE.AND P5, PT, R11, R175.reuse, PT ;  /* 0x000000af0b00720c */ /* 0x080fe40003fa6270 */
[----:B------:R-:W-:Y:S02]  /*7ed0*/  ISETP.GE.AND P4, PT, R10, R174, PT ;  /* 0x000000ae0a00720c */ /* 0x000fe40003f86270 */
[----:B------:R-:W-:Y:S02]  /*7ee0*/  FSEL R17, R194, -INF , !P1 ;  /* 0xff800000c2117808 */ /* 0x000fe40004800000 */
[----:B------:R-:W-:Y:S02]  /*7ef0*/  FMNMX.FTZ R0, R18, R0, !PT ;  /* 0x0000000012007209 */ /* 0x000fe40007810000 */
[----:B------:R-:W-:Y:S01]  /*7f00*/  FSEL R19, R192, -INF , !P5 ;  /* 0xff800000c0137808 */ /* 0x000fe20006800000 */
[----:B------:R-:W-:Y:S01]  /*7f10*/  IMAD.MOV.U32 R198, RZ, RZ, R15 ;  /* 0x000000ffffc67224 */ /* 0x000fe200078e000f */
[-C--:B------:R-:W-:Y:S01]  /*7f20*/  ISETP.GE.AND P5, PT, R9, R175.reuse, PT ;  /* 0x000000af0900720c */ /* 0x080fe20003fa6270 */
[----:B------:R-:W-:Y:S01]  /*7f30*/  IMAD.MOV.U32 R199, RZ, RZ, R13 ;  /* 0x000000ffffc77224 */ /* 0x000fe200078e000d */
[----:B------:R-:W-:-:S02]  /*7f40*/  ISETP.GE.AND P6, PT, R5, R175, PT ;  /* 0x000000af0500720c */ /* 0x000fc40003fc6270 */
[----:B------:R-:W-:Y:S02]  /*7f50*/  ISETP.GE.AND P1, PT, R9, R174, PT ;  /* 0x000000ae0900720c */ /* 0x000fe40003f26270 */
[----:B------:R-:W-:Y:S02]  /*7f60*/  FSEL R15, R195, -INF , !P4 ;  /* 0xff800000c30f7808 */ /* 0x000fe40006000000 */
[----:B------:R-:W-:Y:S01]  /*7f70*/  FMNMX.FTZ R0, R17, R0, !PT ;  /* 0x0000000011007209 */ /* 0x000fe20007810000 */
[----:B------:R-:W-:Y:S01]  /*7f80*/  IMAD.MOV.U32 R119, RZ, RZ, R22 ;  /* 0x000000ffff777224 */ /* 0x000fe200078e0016 */
[----:B------:R-:W-:Y:S01]  /*7f90*/  FSEL R13, R188, -INF , !P5 ;  /* 0xff800000bc0d7808 */ /* 0x000fe20006800000 */
[----:B------:R-:W-:Y:S01]  /*7fa0*/  IMAD.MOV.U32 R188, RZ, RZ, R12 ;  /* 0x000000ffffbc7224 */ /* 0x000fe200078e000c */
[----:B------:R-:W-:Y:S01]  /*7fb0*/  FSEL R22, R197, -INF , !P6 ;  /* 0xff800000c5167808 */ /* 0x000fe20007000000 */
[----:B------:R-:W-:Y:S01]  /*7fc0*/  IMAD.MOV.U32 R130, RZ, RZ, R2 ;  /* 0x000000ffff827224 */ /* 0x000fe200078e0002 */
[----:B------:R-:W-:-:S02]  /*7fd0*/  ISETP.GE.AND P4, PT, R8, R174, PT ;  /* 0x000000ae0800720c */ /* 0x000fc40003f86270 */
[----:B------:R-:W-:Y:S02]  /*7fe0*/  FSEL R12, R190, -INF , !P1 ;  /* 0xff800000be0c7808 */ /* 0x000fe40004800000 */
[----:B------:R-:W-:Y:S02]  /*7ff0*/  FMNMX.FTZ R0, R15, R0, !PT ;  /* 0x000000000f007209 */ /* 0x000fe40007810000 */
[----:B------:R-:W-:Y:S02]  /*8000*/  ISETP.GE.AND P6, PT, R10, R175, PT ;  /* 0x000000af0a00720c */ /* 0x000fe40003fc6270 */
[----:B------:R-:W-:Y:S02]  /*8010*/  FMNMX.FTZ R2, R134, R14, !PT ;  /* 0x0000000e86027209 */ /* 0x000fe40007810000 */
[----:B------:R-:W-:Y:S02]  /*8020*/  ISETP.GE.AND P1, PT, R7, R174, PT ;  /* 0x000000ae0700720c */ /* 0x000fe40003f26270 */
[----:B------:R-:W-:-:S02]  /*8030*/  FSEL R10, R191, -INF , !P4 ;  /* 0xff800000bf0a7808 */ /* 0x000fc40006000000 */
[----:B------:R-:W-:Y:S02]  /*8040*/  FMNMX.FTZ R0, R12, R0, !PT ;  /* 0x000000000c007209 */ /* 0x000fe40007810000 */
[----:B------:R-:W-:Y:S02]  /*8050*/  FSEL R16, R193, -INF , !P6 ;  /* 0xff800000c1107808 */ /* 0x000fe40007000000 */
[----:B------:R-:W-:Y:S02]  /*8060*/  FMNMX.FTZ R2, R22, R2, !PT ;  /* 0x0000000216027209 */ /* 0x000fe40007810000 */
[-C--:B------:R-:W-:Y:S02]  /*8070*/  ISETP.GE.AND P6, PT, R8, R175.reuse, PT ;  /* 0x000000af0800720c */ /* 0x080fe40003fc6270 */
[----:B------:R-:W-:Y:S02]  /*8080*/  ISETP.GE.AND P5, PT, R7, R175, PT ;  /* 0x000000af0700720c */ /* 0x000fe40003fa6270 */
[----:B------:R-:W-:-:S02]  /*8090*/  ISETP.GE.AND P4, PT, R6, R174, PT ;  /* 0x000000ae0600720c */ /* 0x000fc40003f86270 */
[----:B------:R-:W-:Y:S02]  /*80a0*/  FSEL R7, R186, -INF , !P1 ;  /* 0xff800000ba077808 */ /* 0x000fe40004800000 */
[----:B------:R-:W-:Y:S02]  /*80b0*/  FMNMX.FTZ R0, R10, R0, !PT ;  /* 0x000000000a007209 */ /* 0x000fe40007810000 */
[----:B------:R-:W-:Y:S02]  /*80c0*/  FMNMX.FTZ R2, R19, R2, !PT ;  /* 0x0000000213027209 */ /* 0x000fe40007810000 */
[----:B------:R-:W-:Y:S02]  /*80d0*/  FSEL R11, R189, -INF , !P6 ;  /* 0xff800000bd0b7808 */ /* 0x000fe40007000000 */
[----:B------:R-:W-:Y:S02]  /*80e0*/  ISETP.GE.AND P6, PT, R6, R175, PT ;  /* 0x000000af0600720c */ /* 0x000fe40003fc6270 */
[----:B------:R-:W-:-:S02]  /*80f0*/  FSEL R6, R187, -INF , !P4 ;  /* 0xff800000bb067808 */ /* 0x000fc40006000000 */
[----:B------:R-:W-:Y:S02]  /*8100*/  FMNMX.FTZ R0, R7, R0, !PT ;  /* 0x0000000007007209 */ /* 0x000fe40007810000 */
[----:B------:R-:W-:Y:S02]  /*8110*/  FMNMX.FTZ R2, R16, R2, !PT ;  /* 0x0000000210027209 */ /* 0x000fe40007810000 */
[----:B------:R-:W-:Y:S02]  /*8120*/  FMNMX.FTZ R0, R6, R0, !PT ;  /* 0x0000000006007209 */ /* 0x000fe40007810000 */
[----:B------:R-:W-:Y:S02]  /*8130*/  FMNMX.FTZ R2, R13, R2, !PT ;  /* 0x000000020d027209 */ /* 0x000fe40007810000 */
[----:B------:R-:W-:Y:S01]  /*8140*/  FSEL R9, R184, -INF , !P5 ;  /* 0xff800000b8097808 */ /* 0x000fe20006800000 */
[----:B------:R-:W1:Y:S01]  /*8150*/  SHFL.BFLY PT, R5, R0, 0x2, 0x1f ;  /* 0x0c401f0000057f89 */ /* 0x000e6200000e0000 */
[----:B------:R-:W-:-:S02]  /*8160*/  FMNMX.FTZ R2, R11, R2, !PT ;  /* 0x000000020b027209 */ /* 0x000fc40007810000 */
[----:B------:R-:W-:Y:S02]  /*8170*/  FSEL R8, R185, -INF , !P6 ;  /* 0xff800000b9087808 */ /* 0x000fe40007000000 */
[----:B------:R-:W-:-:S04]  /*8180*/  FMNMX.FTZ R2, R9, R2, !PT ;  /* 0x0000000209027209 */ /* 0x000fc80007810000 */
[----:B------:R-:W-:Y:S01]  /*8190*/  FMNMX.FTZ R2, R8, R2, !PT ;  /* 0x0000000208027209 */ /* 0x000fe20007810000 */
[----:B------:R-:W-:-:S04]  /*81a0*/  IMAD.MOV.U32 R217, RZ, RZ, R23 ;  /* 0x000000ffffd97224 */ /* 0x000fc800078e0017 */
[----:B------:R-:W2:Y:S01]  /*81b0*/  SHFL.BFLY PT, R23, R2, 0x2, 0x1f ;  /* 0x0c401f0002177f89 */ /* 0x000ea200000e0000 */
[----:B-1----:R-:W-:-:S05]  /*81c0*/  FMNMX.FTZ R0, R0, R5, !PT ;  /* 0x0000000500007209 */ /* 0x002fca0007810000 */
[----:B------:R-:W1:Y:S01]  /*81d0*/  SHFL.BFLY PT, R5, R0, 0x1, 0x1f ;  /* 0x0c201f0000057f89 */ /* 0x000e6200000e0000 */
[----:B--2---:R-:W-:-:S05]  /*81e0*/  FMNMX.FTZ R2, R2, R23, !PT ;  /* 0x0000001702027209 */ /* 0x004fca0007810000 */
[----:B------:R-:W2:Y:S01]  /*81f0*/  SHFL.BFLY PT, R23, R2, 0x1, 0x1f ;  /* 0x0c201f0002177f89 */ /* 0x000ea200000e0000 */
[----:B------:R-:W-:Y:S01]  /*8200*/  IMAD.MOV.U32 R189, RZ, RZ, R232 ;  /* 0x000000ffffbd7224 */ /* 0x000fe200078e00e8 */
[----:B-1----:R-:W-:-:S04]  /*8210*/  FMNMX.FTZ R232, R0, R5, !PT ;  /* 0x0000000500e87209 */ /* 0x002fc80007810000 */
[C---:B------:R-:W-:Y:S01]  /*8220*/  FSETP.NEU.FTZ.AND P1, PT, R232.reuse, -INF , PT ;  /* 0xff800000e800780b */ /* 0x040fe20003f3d000 */
[----:B------:R-:W-:-:S03]  /*8230*/  FMUL.FTZ R0, R232, c[0x0][0x23c] ;  /* 0x00008f00e8007a20 */ /* 0x000fc60000410000 */
[----:B------:R-:W-:Y:S01]  /*8240*/  FSEL R5, R232, RZ, P1 ;  /* 0x000000ffe8057208 */ /* 0x000fe20000800000 */
[----:B------:R-:W-:-:S04]  /*8250*/  IMAD.MOV.U32 R195, RZ, RZ, R233 ;  /* 0x000000ffffc37224 */ /* 0x000fc800078e00e9 */
[----:B------:R-:W-:Y:S01]  /*8260*/  FADD.FTZ R3, R3, -R5 ;  /* 0x8000000503037221 */ /* 0x000fe20000010000 */
[----:B--2---:R-:W-:Y:S02]  /*8270*/  FMNMX.FTZ R233, R2, R23, !PT ;  /* 0x0000001702e97209 */ /* 0x004fe40007810000 */
[----:B------:R-:W-:Y:S01]  /*8280*/  FSEL R2, R0, RZ, P1 ;  /* 0x000000ff00027208 */ /* 0x000fe20000800000 */
[----:B------:R-:W-:-:S04]  /*8290*/  FMUL.FTZ R3, R3, c[0x0][0x23c] ;  /* 0x00008f0003037a20 */ /* 0x000fc80000410000 */
[--C-:B------:R-:W-:Y:S02]  /*82a0*/  FFMA.FTZ R0, R4, c[0x0][0x23c], -R2.reuse ;  /* 0x00008f0004007a23 */ /* 0x100fe40000010802 */
[----:B------:R-:W-:Y:S01]  /*82b0*/  FFMA.FTZ R4, R18, c[0x0][0x23c], -R2 ;  /* 0x00008f0012047a23 */ /* 0x000fe20000010802 */
[----:B------:R-:W-:Y:S01]  /*82c0*/  MUFU.EX2 R3, R3 ;  /* 0x0000000300037308 */ /* 0x000fe20000000800 */
[----:B------:R-:W-:-:S07]  /*82d0*/  FSETP.NEU.FTZ.AND P6, PT, R233, -INF , PT ;  /* 0xff800000e900780b */ /* 0x000fce0003fdd000 */
[----:B------:R1:W2:Y:S08]  /*82e0*/  MUFU.EX2 R5, R0 ;  /* 0x0000000000057308 */ /* 0x0002b00000000800 */
[----:B------:R-:W3:Y:S01]  /*82f0*/  MUFU.EX2 R4, R4 ;  /* 0x0000000400047308 */ /* 0x000ee20000000800 */
[----:B-1----:R-:W-:-:S05]  /*8300*/  FMUL.FTZ R0, R233, c[0x0][0x23c] ;  /* 0x00008f00e9007a20 */ /* 0x002fca0000410000 */
[----:B------:R-:W-:Y:S01]  /*8310*/  FSEL R0, R0, RZ, P6 ;  /* 0x000000ff00007208 */ /* 0x000fe20003000000 */
[----:B------:R-:W-:Y:S01]  /*8320*/  IMAD.MOV.U32 R194, RZ, RZ, R69 ;  /* 0x000000ffffc27224 */ /* 0x000fe200078e0045 */
[----:B------:R-:W-:-:S03]  /*8330*/  ULOP3.LUT UR4, UR32, UR31, URZ, 0x3c, !UPT ;  /* 0x0000001f20047292 */ /* 0x000fc6000f8e3c3f */
[--C-:B------:R-:W-:Y:S02]  /*8340*/  FFMA.FTZ R23, R14, c[0x0][0x23c], -R0.reuse ;  /* 0x00008f000e177a23 */ /* 0x100fe40000010800 */
[--C-:B------:R-:W-:Y:S02]  /*8350*/  FFMA.FTZ R55, R22, c[0x0][0x23c], -R0.reuse ;  /* 0x00008f0016377a23 */ /* 0x100fe40000010800 */
[--C-:B------:R-:W-:Y:S02]  /*8360*/  FFMA.FTZ R67, R19, c[0x0][0x23c], -R0.reuse ;  /* 0x00008f0013437a23 */ /* 0x100fe40000010800 */
[--C-:B------:R-:W-:Y:S02]  /*8370*/  FFMA.FTZ R69, R16, c[0x0][0x23c], -R0.reuse ;  /* 0x00008f0010457a23 */ /* 0x100fe40000010800 */
[--C-:B------:R-:W-:Y:S02]  /*8380*/  FFMA.FTZ R81, R13, c[0x0][0x23c], -R0.reuse ;  /* 0x00008f000d517a23 */ /* 0x100fe40000010800 */
[----:B------:R-:W-:-:S02]  /*8390*/  FFMA.FTZ R82, R11, c[0x0][0x23c], -R0 ;  /* 0x00008f000b527a23 */ /* 0x000fc40000010800 */
[--C-:B------:R-:W-:Y:S02]  /*83a0*/  FFMA.FTZ R86, R9, c[0x0][0x23c], -R0.reuse ;  /* 0x00008f0009567a23 */ /* 0x100fe40000010800 */
[----:B------:R-:W-:Y:S02]  /*83b0*/  FFMA.FTZ R83, R8, c[0x0][0x23c], -R0 ;  /* 0x00008f0008537a23 */ /* 0x000fe40000010800 */
[----:B--2---:R-:W-:-:S04]  /*83c0*/  FFMA.FTZ R0, R231, R3, R5 ;  /* 0x00000003e7007223 */ /* 0x004fc80000010005 */
[----:B---3--:R-:W-:Y:S01]  /*83d0*/  FADD.FTZ R11, R4, R0 ;  /* 0x00000000040b7221 */ /* 0x008fe20000010000 */
[----:B------:R-:W-:-:S05]  /*83e0*/  LOP3.LUT R0, R235, UR4, RZ, 0x3c, !PT ;  /* 0x00000004eb007c12 */ /* 0x000fca000f8e3cff */
[----:B------:R-:W-:Y:S01]  /*83f0*/  IMAD.WIDE.U32 R114, R0, -0x326172a9, RZ ;  /* 0xcd9e8d5700727825 */ /* 0x000fe200078e00ff */
[----:B------:R-:W-:-:S04]  /*8400*/  F2FP.PACK_AB R100, R4, R5 ;  /* 0x000000050464723e */ /* 0x000fc800000000ff */
[----:B------:R-:W-:-:S05]  /*8410*/  LOP3.LUT R0, R115, UR14, R222, 0x96, !PT ;  /* 0x0000000e73007c12 */ /* 0x000fca000f8e96de */
[----:B------:R-:W-:-:S05]  /*8420*/  IMAD.WIDE.U32 R4, R0, -0x2daee0ad, RZ ;  /* 0xd2511f5300047825 */ /* 0x000fca00078e00ff */
[----:B------:R-:W-:Y:S01]  /*8430*/  LOP3.LUT R0, R5, UR12, R224, 0x96, !PT ;  /* 0x0000000c05007c12 */ /* 0x000fe2000f8e96e0 */
[--C-:B------:R-:W-:Y:S02]  /*8440*/  FFMA.FTZ R87, R7, c[0x0][0x23c], -R2.reuse ;  /* 0x00008f0007577a23 */ /* 0x100fe40000010802 */
[----:B------:R-:W-:Y:S02]  /*8450*/  FFMA.FTZ R96, R6, c[0x0][0x23c], -R2 ;  /* 0x00008f0006607a23 */ /* 0x000fe40000010802 */
[----:B------:R-:W-:Y:S01]  /*8460*/  IMAD.WIDE.U32 R6, R0, -0x326172a9, RZ ;  /* 0xcd9e8d5700067825 */ /* 0x000fe200078e00ff */
[----:B------:R-:W-:-:S03]  /*8470*/  LOP3.LUT R0, R247, UR13, R114, 0x96, !PT ;  /* 0x0000000df7007c12 */ /* 0x000fc6000f8e9672 */
[--C-:B------:R-:W-:Y:S02]  /*8480*/  FFMA.FTZ R98, R12, c[0x0][0x23c], -R2.reuse ;  /* 0x00008f000c627a23 */ /* 0x100fe40000010802 */
[--C-:B------:R-:W-:Y:S02]  /*8490*/  FFMA.FTZ R9, R17, c[0x0][0x23c], -R2.reuse ;  /* 0x00008f0011097a23 */ /* 0x100fe40000010802 */
[--C-:B------:R-:W-:Y:S02]  /*84a0*/  FFMA.FTZ R15, R15, c[0x0][0x23c], -R2.reuse ;  /* 0x00008f000f0f7a23 */ /* 0x100fe40000010802 */
[----:B------:R-:W-:Y:S01]  /*84b0*/  FFMA.FTZ R99, R10, c[0x0][0x23c], -R2 ;  /* 0x00008f000a637a23 */ /* 0x000fe20000010802 */
[----:B------:R-:W-:Y:S01]  /*84c0*/  LOP3.LUT R2, R7, UR11, R246, 0x96, !PT ;  /* 0x0000000b07027c12 */ /* 0x000fe2000f8e96f6 */
[----:B------:R-:W-:-:S05]  /*84d0*/  IMAD.WIDE.U32 R12, R0, -0x2daee0ad, RZ ;  /* 0xd2511f53000c7825 */ /* 0x000fca00078e00ff */
[----:B------:R-:W-:Y:S01]  /*84e0*/  LOP3.LUT R0, R13, UR10, R4, 0x96, !PT ;  /* 0x0000000a0d007c12 */ /* 0x000fe2000f8e9604 */
[----:B------:R-:W-:-:S05]  /*84f0*/  IMAD.WIDE.U32 R4, R2, -0x2daee0ad, RZ ;  /* 0xd2511f5302047825 */ /* 0x000fca00078e00ff */
[----:B------:R-:W-:Y:S01]  /*8500*/  LOP3.LUT R2, R5, UR8, R12, 0x96, !PT ;  /* 0x0000000805027c12 */ /* 0x000fe2000f8e960c */
[----:B------:R-:W-:-:S05]  /*8510*/  IMAD.WIDE.U32 R12, R0, -0x326172a9, RZ ;  /* 0xcd9e8d57000c7825 */ /* 0x000fca00078e00ff */
[----:B------:R-:W-:Y:S01]  /*8520*/  LOP3.LUT R0, R13, UR9, R6, 0x96, !PT ;  /* 0x000000090d007c12 */ /* 0x000fe2000f8e9606 */
[----:B------:R-:W-:Y:S01]  /*8530*/  IMAD.MOV.U32 R190, RZ, RZ, R27 ;  /* 0x000000ffffbe7224 */ /* 0x000fe200078e001b */
[----:B------:R-:W1:Y:S01]  /*8540*/  LDC.U8 R113, c[0x0][0x2d8] ;  /* 0x0000b600ff717b82 */ /* 0x000e620000000000 */
[----:B------:R-:W-:Y:S02]  /*8550*/  IMAD.MOV.U32 R186, RZ, RZ, R26 ;  /* 0x000000ffffba7224 */ /* 0x000fe400078e001a */
[----:B------:R-:W-:-:S05]  /*8560*/  IMAD.WIDE.U32 R26, R0, -0x2daee0ad, RZ ;  /* 0xd2511f53001a7825 */ /* 0x000fca00078e00ff */
[----:B------:R-:W-:Y:S01]  /*8570*/  LOP3.LUT R0, R27, UR6, R4, 0x96, !PT ;  /* 0x000000061b007c12 */ /* 0x000fe2000f8e9604 */
[----:B------:R-:W-:-:S04]  /*8580*/  IMAD.WIDE.U32 R6, R2, -0x326172a9, RZ ;  /* 0xcd9e8d5702067825 */ /* 0x000fc800078e00ff */
[----:B------:R-:W-:-:S05]  /*8590*/  IMAD.WIDE.U32 R4, R0, -0x326172a9, RZ ;  /* 0xcd9e8d5700047825 */ /* 0x000fca00078e00ff */
[----:B------:R-:W-:Y:S02]  /*85a0*/  LOP3.LUT R0, R5, UR15, R6, 0x96, !PT ;  /* 0x0000000f05007c12 */ /* 0x000fe4000f8e9606 */
[----:B------:R2:W3:Y:S02]  /*85b0*/  MUFU.EX2 R6, R9 ;  /* 0x0000000900067308 */ /* 0x0004e40000000800 */
[----:B------:R-:W-:-:S04]  /*85c0*/  LOP3.LUT R2, R0, 0xff, RZ, 0xc0, !PT ;  /* 0x000000ff00027812 */ /* 0x000fc800078ec0ff */
[----:B-1----:R-:W-:Y:S02]  /*85d0*/  ISETP.GE.U32.AND P5, PT, R113, R2, PT ;  /* 0x000000027100720c */ /* 0x002fe40003fa6070 */
[----:B------:R-:W1:Y:S01]  /*85e0*/  MUFU.EX2 R8, R133 ;  /* 0x0000008500087308 */ /* 0x000e620000000800 */
[----:B--2---:R-:W-:-:S07]  /*85f0*/  LOP3.LUT R9, R0, 0xffff, RZ, 0xc0, !PT ;  /* 0x0000ffff00097812 */ /* 0x004fce00078ec0ff */
[----:B------:R-:W2:Y:S01]  /*8600*/  MUFU.EX2 R2, R15 ;  /* 0x0000000f00027308 */ /* 0x000ea20000000800 */
[----:B------:R-:W-:-:S04]  /*8610*/  SHF.R.U32.HI R9, RZ, 0x8, R9 ;  /* 0x00000008ff097819 */ /* 0x000fc80000011609 */
[----:B------:R-:W-:-:S04]  /*8620*/  LOP3.LUT R9, R9, 0xffff, RZ, 0xc0, !PT ;  /* 0x0000ffff09097812 */ /* 0x000fc800078ec0ff */
[----:B------:R-:W-:Y:S01]  /*8630*/  ISETP.GE.U32.AND P4, PT, R113, R9, PT ;  /* 0x000000097100720c */ /* 0x000fe20003f86070 */
[----:B---3--:R-:W-:Y:S02]  /*8640*/  FADD.FTZ R9, R6, R11 ;  /* 0x0000000b06097221 */ /* 0x008fe40000010000 */
[----:B------:R-:W3:Y:S01]  /*8650*/  MUFU.EX2 R11, R25 ;  /* 0x00000019000b7308 */ /* 0x000ee20000000800 */
[----:B-1----:R-:W-:Y:S01]  /*8660*/  FADD.FTZ R10, R8, R52 ;  /* 0x00000034080a7221 */ /* 0x002fe20000010000 */
[----:B------:R-:W-:Y:S01]  /*8670*/  PRMT R17, R64, 0x7610, R17 ;  /* 0x0000761040117816 */ /* 0x000fe20000000011 */
[C---:B--2---:R-:W-:Y:S01]  /*8680*/  FADD.FTZ R52, R2.reuse, R9 ;  /* 0x0000000902347221 */ /* 0x044fe20000010000 */
[----:B------:R-:W-:Y:S02]  /*8690*/  F2FP.PACK_AB R27, R2, R6 ;  /* 0x00000006021b723e */ /* 0x000fe400000000ff */
[--C-:B------:R-:W-:Y:S02]  /*86a0*/  SHF.R.U32.HI R2, RZ, 0x18, R0.reuse ;  /* 0x00000018ff027819 */ /* 0x100fe40000011600 */
[----:B------:R-:W-:Y:S01]  /*86b0*/  SHF.R.U32.HI R0, RZ, 0x10, R0 ;  /* 0x00000010ff007819 */ /* 0x000fe20000011600 */
[----:B------:R-:W-:Y:S01]  /*86c0*/  @!P5 HADD2 R48, -R17.H0_H0, -RZ.H0_H0 ;  /* 0xa00000ff1130d230 */ /* 0x000fe20000000900 */
[----:B------:R-:W-:-:S02]  /*86d0*/  PRMT R14, R64, 0x7632, R14 ;  /* 0x00007632400e7816 */ /* 0x000fc4000000000e */
[----:B------:R-:W-:Y:S02]  /*86e0*/  LOP3.LUT R0, R0, 0xff, RZ, 0xc0, !PT ;  /* 0x000000ff00007812 */ /* 0x000fe400078ec0ff */
[----:B------:R-:W-:Y:S02]  /*86f0*/  ISETP.GE.U32.AND P1, PT, R113, R2, PT ;  /* 0x000000027100720c */ /* 0x000fe40003f26070 */
[----:B------:R-:W-:Y:S02]  /*8700*/  PRMT R103, R17, 0x5410, R14 ;  /* 0x0000541011677816 */ /* 0x000fe4000000000e */
[----:B------:R-:W-:Y:S02]  /*8710*/  @!P5 PRMT R17, R48, 0x5410, RZ ;  /* 0x000054103011d816 */ /* 0x000fe400000000ff */
[----:B------:R-:W-:Y:S02]  /*8720*/  ISETP.GE.U32.AND P5, PT, R113, R0, PT ;  /* 0x000000007100720c */ /* 0x000fe40003fa6070 */
[----:B---3--:R-:W-:-:S02]  /*8730*/  F2FP.PACK_AB R0, R11, R24 ;  /* 0x000000180b00723e */ /* 0x008fc400000000ff */
[----:B------:R-:W-:Y:S02]  /*8740*/  LOP3.LUT R2, R4, 0xffff, RZ, 0xc0, !PT ;  /* 0x0000ffff04027812 */ /* 0x000fe400078ec0ff */
[C---:B------:R-:W-:Y:S02]  /*8750*/  PRMT R15, R0.reuse, 0x7632, R15 ;  /* 0x00007632000f7816 */ /* 0x040fe4000000000f */
[----:B------:R-:W-:Y:S02]  /*8760*/  SHF.R.U32.HI R5, RZ, 0x8, R2 ;  /* 0x00000008ff057819 */ /* 0x000fe40000011602 */
[----:B------:R-:W-:Y:S01]  /*8770*/  LOP3.LUT R12, R7, UR7, R12, 0x96, !PT ;  /* 0x00000007070c7c12 */ /* 0x000fe2000f8e960c */
[----:B------:R-:W-:Y:S01]  /*8780*/  @!P1 HADD2 R50, -R15.H0_H0, -RZ.H0_H0 ;  /* 0xa00000ff0f329230 */ /* 0x000fe20000000900 */
[----:B------:R-:W1:Y:S01]  /*8790*/  MUFU.EX2 R7, R135 ;  /* 0x0000008700077308 */ /* 0x000e620000000800 */
[----:B------:R-:W-:Y:S02]  /*87a0*/  PRMT R16, R0, 0x7610, R16 ;  /* 0x0000761000107816 */ /* 0x000fe40000000010 */
[----:B------:R-:W-:-:S02]  /*87b0*/  LOP3.LUT R0, R5, 0xffff, RZ, 0xc0, !PT ;  /* 0x0000ffff05007812 */ /* 0x000fc400078ec0ff */
[----:B------:R-:W-:-:S03]  /*87c0*/  PRMT R102, R16, 0x5410, R15 ;  /* 0x0000541010667816 */ /* 0x000fc6000000000f */
[----:B------:R-:W2:Y:S01]  /*87d0*/  MUFU.EX2 R2, R136 ;  /* 0x0000008800027308 */ /* 0x000ea20000000800 */
[----:B------:R-:W-:Y:S02]  /*87e0*/  @!P1 PRMT R15, R50, 0x5410, RZ ;  /* 0x00005410320f9816 */ /* 0x000fe400000000ff */
[----:B------:R-:W-:Y:S01]  /*87f0*/  ISETP.GE.U32.AND P1, PT, R113, R0, PT ;  /* 0x000000007100720c */ /* 0x000fe20003f26070 */
[----:B------:R-:W-:-:S04]  /*8800*/  @!P4 HADD2 R49, -R14.H0_H0, -RZ.H0_H0 ;  /* 0xa00000ff0e31c230 */ /* 0x000fc80000000900 */
[----:B------:R-:W3:Y:S01]  /*8810*/  MUFU.EX2 R0, R137 ;  /* 0x0000008900007308 */ /* 0x000ee20000000800 */
[----:B------:R-:W-:Y:S01]  /*8820*/  LOP3.LUT R6, R4, 0xff, RZ, 0xc0, !PT ;  /* 0x000000ff04067812 */ /* 0x000fe200078ec0ff */
[----:B-1----:R-:W-:Y:S01]  /*8830*/  FADD.FTZ R10, R7, R10 ;  /* 0x0000000a070a7221 */ /* 0x002fe20000010000 */
[----:B------:R-:W-:Y:S02]  /*8840*/  @!P4 PRMT R14, R49, 0x5410, RZ ;  /* 0x00005410310ec816 */ /* 0x000fe400000000ff */
[----:B------:R-:W-:Y:S02]  /*8850*/  ISETP.GE.U32.AND P4, PT, R113, R6, PT ;  /* 0x000000067100720c */ /* 0x000fe40003f86070 */
[----:B------:R-:W-:Y:S02]  /*8860*/  F2FP.PACK_AB R7, R7, R8 ;  /* 0x000000080707723e */ /* 0x000fe400000000ff */
[--C-:B------:R-:W-:Y:S02]  /*8870*/  SHF.R.U32.HI R5, RZ, 0x18, R4.reuse ;  /* 0x00000018ff057819 */ /* 0x100fe40000011604 */
[----:B------:R-:W-:Y:S01]  /*8880*/  SHF.R.U32.HI R9, RZ, 0x10, R4 ;  /* 0x00000010ff097819 */ /* 0x000fe20000011604 */
[----:B--2---:R-:W-:Y:S01]  /*8890*/  FADD.FTZ R4, R2, R10 ;  /* 0x0000000a02047221 */ /* 0x004fe20000010000 */
[----:B------:R-:W1:Y:S01]  /*88a0*/  MUFU.EX2 R6, R176 ;  /* 0x000000b000067308 */ /* 0x000e620000000800 */
[----:B------:R-:W-:-:S02]  /*88b0*/  PRMT R19, R7, 0x7610, R19 ;  /* 0x0000761007137816 */ /* 0x000fc40000000013 */
[----:B------:R-:W-:Y:S01]  /*88c0*/  PRMT R18, R7, 0x7632, R18 ;  /* 0x0000763207127816 */ /* 0x000fe20000000012 */
[C---:B---3--:R-:W-:Y:S01]  /*88d0*/  FADD.FTZ R7, R0.reuse, R4 ;  /* 0x0000000400077221 */ /* 0x048fe20000010000 */
[----:B------:R-:W-:Y:S01]  /*88e0*/  F2FP.PACK_AB R8, R0, R2 ;  /* 0x000000020008723e */ /* 0x000fe200000000ff */
[----:B------:R-:W-:Y:S02]  /*88f0*/  @!P5 HADD2 R51, -R16.H0_H0, -RZ.H0_H0 ;  /* 0xa00000ff1033d230 */ /* 0x000fe40000000900 */
[----:B------:R-:W2:Y:S01]  /*8900*/  MUFU.EX2 R0, R177 ;  /* 0x000000b100007308 */ /* 0x000ea20000000800 */
[----:B------:R-:W-:Y:S02]  /*8910*/  @!P4 HADD2 R54, -R19.H0_H0, -RZ.H0_H0 ;  /* 0xa00000ff1336c230 */ /* 0x000fe40000000900 */
[----:B------:R-:W-:Y:S02]  /*8920*/  @!P5 PRMT R16, R51, 0x5410, RZ ;  /* 0x000054103310d816 */ /* 0x000fe400000000ff */
[----:B------:R-:W-:Y:S01]  /*8930*/  ISETP.GE.U32.AND P5, PT, R113, R5, PT ;  /* 0x000000057100720c */ /* 0x000fe20003fa6070 */
[----:B------:R-:W-:Y:S01]  /*8940*/  IMAD.WIDE.U32 R4, R12, -0x2daee0ad, RZ ;  /* 0xd2511f530c047825 */ /* 0x000fe200078e00ff */
[----:B------:R-:W-:Y:S01]  /*8950*/  LOP3.LUT R2, R9, 0xff, RZ, 0xc0, !PT ;  /* 0x000000ff09027812 */ /* 0x000fe200078ec0ff */
[----:B------:R-:W-:Y:S01]  /*8960*/  MUFU.EX2 R22, R65 ;  /* 0x0000004100167308 */ /* 0x000fe20000000800 */
[----:B------:R-:W-:Y:S01]  /*8970*/  PRMT R64, R19, 0x5410, R18 ;  /* 0x0000541013407816 */ /* 0x000fe20000000012 */
[----:B-1----:R-:W-:Y:S01]  /*8980*/  FADD.FTZ R7, R6, R7 ;  /* 0x0000000706077221 */ /* 0x002fe20000010000 */
[----:B------:R-:W-:-:S02]  /*8990*/  @!P4 PRMT R19, R54, 0x5410, RZ ;  /* 0x000054103613c816 */ /* 0x000fc400000000ff */
[----:B------:R-:W-:-:S03]  /*89a0*/  ISETP.GE.U32.AND P4, PT, R113, R2, PT ;  /* 0x000000027100720c */ /* 0x000fc60003f86070 */
[----:B------:R-:W1:Y:S01]  /*89b0*/  MUFU.EX2 R24, R80 ;  /* 0x0000005000187308 */ /* 0x000e620000000800 */
[----:B------:R-:W-:Y:S01]  /*89c0*/  LOP3.LUT R2, R5, UR16, R26, 0x96, !PT ;  /* 0x0000001005027c12 */ /* 0x000fe2000f8e961a */
[C---:B--2---:R-:W-:Y:S01]  /*89d0*/  FADD.FTZ R242, R0.reuse, R7 ;  /* 0x0000000700f27221 */ /* 0x044fe20000010000 */
[----:B------:R-:W-:Y:S02]  /*89e0*/  F2FP.PACK_AB R12, R0, R6 ;  /* 0x00000006000c723e */ /* 0x000fe400000000ff */
[----:B------:R-:W-:Y:S01]  /*89f0*/  LOP3.LUT R0, R2, 0xff, RZ, 0xc0, !PT ;  /* 0x000000ff02007812 */ /* 0x000fe200078ec0ff */
[----:B------:R-:W-:Y:S01]  /*8a00*/  @!P1 HADD2 R53, -R18.H0_H0, -RZ.H0_H0 ;  /* 0xa00000ff12359230 */ /* 0x000fe20000000900 */
[----:B------:R-:W-:Y:S02]  /*8a10*/  FSEL R6, R233, RZ, P6 ;  /* 0x000000ffe9067208 */ /* 0x000fe40003000000 */
[----:B------:R-:W-:Y:S02]  /*8a20*/  ISETP.GE.U32.AND P6, PT, R113, R0, PT ;  /* 0x000000007100720c */ /* 0x000fe40003fc6070 */
[----:B------:R-:W-:-:S02]  /*8a30*/  SHF.R.U32.HI R0, RZ, 0x18, R2 ;  /* 0x00000018ff007819 */ /* 0x000fc40000011602 */
[----:B------:R-:W-:Y:S02]  /*8a40*/  @!P1 PRMT R18, R53, 0x5410, RZ ;  /* 0x0000541035129816 */ /* 0x000fe400000000ff */
[----:B------:R-:W-:Y:S01]  /*8a50*/  ISETP.GE.U32.AND P1, PT, R113, R0, PT ;  /* 0x000000007100720c */ /* 0x000fe20003f26070 */
[----:B------:R-:W-:Y:S01]  /*8a60*/  FADD.FTZ R6, R134, -R6 ;  /* 0x8000000686067221 */ /* 0x000fe20000010000 */
[----:B-1----:R-:W-:-:S04]  /*8a70*/  F2FP.PACK_AB R0, R24, R22 ;  /* 0x000000161800723e */ /* 0x002fc800000000ff */
[C---:B------:R-:W-:Y:S02]  /*8a80*/  PRMT R183, R0.reuse, 0x7610, R183 ;  /* 0x0000761000b77816 */ /* 0x040fe400000000b7 */
[----:B------:R-:W-:Y:S01]  /*8a90*/  PRMT R182, R0, 0x7632, R182 ;  /* 0x0000763200b67816 */ /* 0x000fe200000000b6 */
[----:B------:R-:W-:-:S06]  /*8aa0*/  FMUL.FTZ R0, R6, c[0x0][0x23c] ;  /* 0x00008f0006007a20 */ /* 0x000fcc0000410000 */
[----:B------:R-:W1:Y:S01]  /*8ab0*/  MUFU.EX2 R0, R0 ;  /* 0x0000000000007308 */ /* 0x000e620000000800 */
[----:B------:R-:W-:Y:S02]  /*8ac0*/  IMAD.MOV.U32 R246, RZ, RZ, R224 ;  /* 0x000000fffff67224 */ /* 0x000fe400078e00e0 */
[----:B------:R-:W-:Y:S02]  /*8ad0*/  IMAD.MOV.U32 R247, RZ, RZ, R225 ;  /* 0x000000fffff77224 */ /* 0x000fe400078e00e1 */
[-C--:B-1----:R-:W-:Y:S02]  /*8ae0*/  FMUL.FTZ R224, R92, R0.reuse ;  /* 0x000000005ce07220 */ /* 0x082fe40000410000 */
[-C--:B------:R-:W-:Y:S02]  /*8af0*/  FMUL.FTZ R225, R93, R0.reuse ;  /* 0x000000005de17220 */ /* 0x080fe40000410000 */
[-C--:B------:R-:W-:Y:S01]  /*8b00*/  FMUL.FTZ R192, R72, R0.reuse ;  /* 0x0000000048c07220 */ /* 0x080fe20000410000 */
[----:B------:R-:W2:Y:S01]  /*8b10*/  LDL.LU.64 R92, [R1+0x8] ;  /* 0x00000800015c7983 */ /* 0x000ea20000300a00 */
[----:B------:R-:W-:-:S03]  /*8b20*/  FMUL.FTZ R193, R73, R0 ;  /* 0x0000000049c17220 */ /* 0x000fc60000410000 */
[----:B------:R-:W3:Y:S01]  /*8b30*/  LDL.LU.64 R72, [R1] ;  /* 0x0000000001487983 */ /* 0x000ee20000300a00 */
[----:B------:R-:W1:Y:S08]  /*8b40*/  MUFU.EX2 R10, R23 ;  /* 0x00000017000a7308 */ /* 0x000e700000000800 */
[----:B------:R-:W-:Y:S08]  /*8b50*/  MUFU.EX2 R23, R84 ;  /* 0x0000005400177308 */ /* 0x000ff00000000800 */
[----:B------:R-:W4:Y:S01]  /*8b60*/  MUFU.EX2 R241, R85 ;  /* 0x0000005500f17308 */ /* 0x000f220000000800 */
[----:B------:R-:W-:Y:S01]  /*8b70*/  IMAD.MOV.U32 R191, RZ, RZ, R140 ;  /* 0x000000ffffbf7224 */ /* 0x000fe200078e008c */
[----:B------:R-:W-:Y:S01]  /*8b80*/  SHF.R.U32.HI R6, RZ, 0x10, R2 ;  /* 0x00000010ff067819 */ /* 0x000fe20000011602 */
[-C--:B-1----:R-:W-:Y:S01]  /*8b90*/  FFMA.FTZ R25, R230, R0.reuse, R10 ;  /* 0x00000000e6197223 */ /* 0x082fe2000001000a */
[----:B------:R-:W-:Y:S01]  /*8ba0*/  @!P4 HADD2 R66, -R183.H0_H0, -RZ.H0_H0 ;  /* 0xa00000ffb742c230 */ /* 0x000fe20000000900 */
[-C--:B------:R-:W-:Y:S01]  /*8bb0*/  FMUL.FTZ R168, R168, R0.reuse ;  /* 0x00000000a8a87220 */ /* 0x080fe20000410000 */
[----:B------:R-:W-:Y:S01]  /*8bc0*/  LOP3.LUT R2, R2, 0xffff, RZ, 0xc0, !PT ;  /* 0x0000ffff02027812 */ /* 0x000fe200078ec0ff */
        /* <DEDUP_REMOVED lines=27> */
[----:B----4-:R-:W-:Y:S02]  /*8d80*/  F2FP.PACK_AB R0, R241, R23 ;  /* 0x00000017f100723e */ /* 0x010fe400000000ff */
[----:B------:R-:W-:Y:S02]  /*8d90*/  LOP3.LUT R6, R6, 0xff, RZ, 0xc0, !PT ;  /* 0x000000ff06067812 */ /* 0x000fe400078ec0ff */
[----:B------:R-:W-:Y:S02]  /*8da0*/  PRMT R50, R183, 0x5410, R182 ;  /* 0x00005410b7327816 */ /* 0x000fe400000000b6 */
[----:B------:R-:W-:Y:S02]  /*8db0*/  SHF.R.U32.HI R2, RZ, 0x8, R2 ;  /* 0x00000008ff027819 */ /* 0x000fe40000011602 */
[----:B------:R-:W-:Y:S01]  /*8dc0*/  PRMT R178, R0, 0x7632, R178 ;  /* 0x0000763200b27816 */ /* 0x000fe200000000b2 */
[----:B------:R-:W-:Y:S01]  /*8dd0*/  @!P5 HADD2 R68, -R182.H0_H0, -RZ.H0_H0 ;  /* 0xa00000ffb644d230 */ /* 0x000fe20000000900 */
[----:B------:R-:W-:Y:S01]  /*8de0*/  @!P4 PRMT R183, R66, 0x5410, RZ ;  /* 0x0000541042b7c816 */ /* 0x000fe200000000ff */
[----:B------:R-:W-:Y:S01]  /*8df0*/  IMAD.WIDE.U32 R48, R252, -0x326172a9, RZ ;  /* 0xcd9e8d57fc307825 */ /* 0x000fe200078e00ff */
[----:B------:R-:W-:Y:S01]  /*8e00*/  ISETP.GE.U32.AND P4, PT, R113, R6, PT ;  /* 0x000000067100720c */ /* 0x000fe20003f86070 */
[----:B------:R-:W-:Y:S01]  /*8e10*/  @!P1 HADD2 R44, -R178.H0_H0, -RZ.H0_H0 ;  /* 0xa00000ffb22c9230 */ /* 0x000fe20000000900 */
[----:B------:R-:W-:-:S02]  /*8e20*/  LOP3.LUT R2, R2, 0xffff, RZ, 0xc0, !PT ;  /* 0x0000ffff02027812 */ /* 0x000fc400078ec0ff */
[----:B------:R-:W-:Y:S02]  /*8e30*/  PRMT R179, R0, 0x7610, R179 ;  /* 0x0000761000b37816 */ /* 0x000fe400000000b3 */
[----:B------:R-:W-:Y:S02]  /*8e40*/  @!P5 PRMT R182, R68, 0x5410, RZ ;  /* 0x0000541044b6d816 */ /* 0x000fe400000000ff */
[----:B------:R-:W-:Y:S02]  /*8e50*/  LOP3.LUT R0, R4, 0xff, RZ, 0xc0, !PT ;  /* 0x000000ff04007812 */ /* 0x000fe400078ec0ff */
[----:B------:R-:W-:Y:S02]  /*8e60*/  ISETP.GE.U32.AND P5, PT, R113, R2, PT ;  /* 0x000000027100720c */ /* 0x000fe40003fa6070 */
[----:B------:R-:W-:Y:S02]  /*8e70*/  LOP3.LUT R7, R115, UR14, R48, 0x96, !PT ;  /* 0x0000000e73077c12 */ /* 0x000fe4000f8e9630 */
[----:B------:R-:W-:-:S02]  /*8e80*/  PRMT R48, R179, 0x5410, R178 ;  /* 0x00005410b3307816 */ /* 0x000fc400000000b2 */
[----:B------:R-:W-:Y:S02]  /*8e90*/  LOP3.LUT R2, R4, 0xffff, RZ, 0xc0, !PT ;  /* 0x0000ffff04027812 */ /* 0x000fe400078ec0ff */
[----:B------:R-:W-:Y:S02]  /*8ea0*/  @!P1 PRMT R178, R44, 0x5410, RZ ;  /* 0x000054102cb29816 */ /* 0x000fe400000000ff */
[----:B------:R-:W-:Y:S02]  /*8eb0*/  PRMT R181, R8, 0x7610, R181 ;  /* 0x0000761008b57816 */ /* 0x000fe400000000b5 */
[----:B------:R-:W-:Y:S02]  /*8ec0*/  ISETP.GE.U32.AND P1, PT, R113, R0, PT ;  /* 0x000000007100720c */ /* 0x000fe40003f26070 */
[--C-:B------:R-:W-:Y:S02]  /*8ed0*/  SHF.R.U32.HI R6, RZ, 0x18, R4.reuse ;  /* 0x00000018ff067819 */ /* 0x100fe40000011604 */
[----:B------:R-:W-:-:S02]  /*8ee0*/  SHF.R.U32.HI R0, RZ, 0x10, R4 ;  /* 0x00000010ff007819 */ /* 0x000fc40000011604 */
[----:B------:R-:W-:Y:S01]  /*8ef0*/  SHF.R.U32.HI R4, RZ, 0x8, R2 ;  /* 0x00000008ff047819 */ /* 0x000fe20000011602 */
[----:B------:R-:W-:Y:S01]  /*8f00*/  @!P4 HADD2 R45, -R179.H0_H0, -RZ.H0_H0 ;  /* 0xa00000ffb32dc230 */ /* 0x000fe20000000900 */
[----:B------:R-:W-:Y:S01]  /*8f10*/  PRMT R180, R8, 0x7632, R180 ;  /* 0x0000763208b47816 */ /* 0x000fe200000000b4 */
[----:B------:R-:W-:Y:S01]  /*8f20*/  @!P6 HADD2 R37, -R181.H0_H0, -RZ.H0_H0 ;  /* 0xa00000ffb525e230 */ /* 0x000fe20000000900 */
[----:B------:R-:W-:Y:S02]  /*8f30*/  LOP3.LUT R2, R0, 0xff, RZ, 0xc0, !PT ;  /* 0x000000ff00027812 */ /* 0x000fe400078ec0ff */
[----:B------:R-:W-:Y:S01]  /*8f40*/  LOP3.LUT R0, R4, 0xffff, RZ, 0xc0, !PT ;  /* 0x0000ffff04007812 */ /* 0x000fe200078ec0ff */
[----:B------:R-:W-:Y:S01]  /*8f50*/  IMAD.MOV.U32 R76, RZ, RZ, R246 ;  /* 0x000000ffff4c7224 */ /* 0x000fe200078e00f6 */
[----:B------:R-:W-:Y:S01]  /*8f60*/  PRMT R49, R181, 0x5410, R180 ;  /* 0x00005410b5317816 */ /* 0x000fe200000000b4 */
[----:B------:R-:W-:Y:S01]  /*8f70*/  IMAD.MOV.U32 R77, RZ, RZ, R247 ;  /* 0x000000ffff4d7224 */ /* 0x000fe200078e00f7 */
[----:B------:R-:W-:Y:S01]  /*8f80*/  @!P4 PRMT R179, R45, 0x5410, RZ ;  /* 0x000054102db3c816 */ /* 0x000fe200000000ff */
[----:B------:R-:W-:Y:S01]  /*8f90*/  IMAD.MOV.U32 R9, RZ, RZ, R191 ;  /* 0x000000ffff097224 */ /* 0x000fe200078e00bf */
[----:B------:R-:W-:Y:S01]  /*8fa0*/  @!P6 PRMT R181, R37, 0x5410, RZ ;  /* 0x0000541025b5e816 */ /* 0x000fe200000000ff */
[----:B------:R-:W-:Y:S01]  /*8fb0*/  IMAD.MOV.U32 R66, RZ, RZ, R189 ;  /* 0x000000ffff427224 */ /* 0x000fe200078e00bd */
[----:B------:R-:W-:Y:S01]  /*8fc0*/  ISETP.GE.U32.AND P4, PT, R113, R0, PT ;  /* 0x000000007100720c */ /* 0x000fe20003f86070 */
[----:B------:R-:W-:-:S02]  /*8fd0*/  IMAD.MOV.U32 R80, RZ, RZ, R190 ;  /* 0x000000ffff507224 */ /* 0x000fc400078e00be */
[----:B------:R-:W-:Y:S01]  /*8fe0*/  IMAD.MOV.U32 R68, RZ, RZ, R188 ;  /* 0x000000ffff447224 */ /* 0x000fe200078e00bc */
[----:B------:R-:W-:Y:S01]  /*8ff0*/  ISETP.GE.U32.AND P6, PT, R113, R2, PT ;  /* 0x000000027100720c */ /* 0x000fe20003fc6070 */
        /* <DEDUP_REMOVED lines=45> */
[----:B------:R-:W-:Y:S01]  /*92d0*/  IMAD.WIDE.U32 R2, R7, -0x2daee0ad, RZ ;  /* 0xd2511f5307027825 */ /* 0x000fe200078e00ff */
[----:B------:R-:W-:-:S05]  /*92e0*/  @!P5 HADD2 R38, -R180.H0_H0, -RZ.H0_H0 ;  /* 0xa00000ffb426d230 */ /* 0x000fca0000000900 */
[----:B------:R-:W-:Y:S02]  /*92f0*/  @!P5 PRMT R180, R38, 0x5410, RZ ;  /* 0x0000541026b4d816 */ /* 0x000fe400000000ff */
[----:B------:R-:W-:Y:S01]  /*9300*/  ISETP.GE.U32.AND P5, PT, R113, R6, PT ;  /* 0x000000067100720c */ /* 0x000fe20003fa6070 */
[----:B------:R-:W-:Y:S02]  /*9310*/  IMAD.MOV.U32 R85, RZ, RZ, R68 ;  /* 0x000000ffff557224 */ /* 0x000fe400078e0044 */
[----:B------:R-:W-:Y:S02]  /*9320*/  IMAD.MOV.U32 R68, RZ, RZ, R9 ;  /* 0x000000ffff447224 */ /* 0x000fe400078e0009 */
[----:B------:R-:W-:Y:S01]  /*9330*/  IMAD.MOV.U32 R230, RZ, RZ, R13 ;  /* 0x000000ffffe67224 */ /* 0x000fe200078e000d */
[C---:B------:R-:W-:Y:S02]  /*9340*/  PRMT R177, R12.reuse, 0x7610, R177 ;  /* 0x000076100cb17816 */ /* 0x040fe400000000b1 */
[----:B------:R-:W-:-:S03]  /*9350*/  PRMT R176, R12, 0x7632, R176 ;  /* 0x000076320cb07816 */ /* 0x000fc600000000b0 */
[----:B------:R-:W-:Y:S01]  /*9360*/  @!P1 HADD2 R34, -R177.H0_H0, -RZ.H0_H0 ;  /* 0xa00000ffb1229230 */ /* 0x000fe20000000900 */
[----:B---3--:R-:W-:Y:S02]  /*9370*/  LOP3.LUT R0, R73, UR13, R114, 0x96, !PT ;  /* 0x0000000d49007c12 */ /* 0x008fe4000f8e9672 */
[----:B--2---:R-:W-:-:S03]  /*9380*/  LOP3.LUT R3, R3, UR12, R92, 0x96, !PT ;  /* 0x0000000c03037c12 */ /* 0x004fc6000f8e965c */
[----:B------:R-:W-:-:S04]  /*9390*/  IMAD.WIDE.U32 R4, R0, -0x2daee0ad, RZ ;  /* 0xd2511f5300047825 */ /* 0x000fc800078e00ff */
[----:B------:R-:W-:Y:S01]  /*93a0*/  IMAD.WIDE.U32 R6, R3, -0x326172a9, RZ ;  /* 0xcd9e8d5703067825 */ /* 0x000fe200078e00ff */
[----:B------:R-:W-:-:S04]  /*93b0*/  LOP3.LUT R2, R5, UR10, R2, 0x96, !PT ;  /* 0x0000000a05027c12 */ /* 0x000fc8000f8e9602 */
[----:B------:R-:W-:Y:S01]  /*93c0*/  LOP3.LUT R0, R7, UR11, R72, 0x96, !PT ;  /* 0x0000000b07007c12 */ /* 0x000fe2000f8e9648 */
[----:B------:R-:W-:-:S05]  /*93d0*/  IMAD.WIDE.U32 R2, R2, -0x326172a9, RZ ;  /* 0xcd9e8d5702027825 */ /* 0x000fca00078e00ff */
[----:B------:R-:W-:Y:S01]  /*93e0*/  LOP3.LUT R3, R3, UR9, R6, 0x96, !PT ;  /* 0x0000000903037c12 */ /* 0x000fe2000f8e9606 */
[----:B------:R-:W-:-:S04]  /*93f0*/  IMAD.WIDE.U32 R6, R0, -0x2daee0ad, RZ ;  /* 0xd2511f5300067825 */ /* 0x000fc800078e00ff */
[----:B------:R-:W-:Y:S01]  /*9400*/  IMAD.WIDE.U32 R8, R3, -0x2daee0ad, RZ ;  /* 0xd2511f5303087825 */ /* 0x000fe200078e00ff */
[----:B------:R-:W-:-:S04]  /*9410*/  LOP3.LUT R0, R7, UR8, R4, 0x96, !PT ;  /* 0x0000000807007c12 */ /* 0x000fc8000f8e9604 */
[----:B------:R-:W-:Y:S01]  /*9420*/  LOP3.LUT R3, R9, UR6, R6, 0x96, !PT ;  /* 0x0000000609037c12 */ /* 0x000fe2000f8e9606 */
[----:B------:R-:W-:-:S05]  /*9430*/  IMAD.WIDE.U32 R4, R0, -0x326172a9, RZ ;  /* 0xcd9e8d5700047825 */ /* 0x000fca00078e00ff */
[----:B------:R-:W-:Y:S01]  /*9440*/  LOP3.LUT R13, R5, UR7, R2, 0x96, !PT ;  /* 0x00000007050d7c12 */ /* 0x000fe2000f8e9602 */
[----:B------:R-:W-:-:S05]  /*9450*/  IMAD.WIDE.U32 R2, R3, -0x326172a9, RZ ;  /* 0xcd9e8d5703027825 */ /* 0x000fca00078e00ff */
[----:B------:R-:W-:-:S04]  /*9460*/  LOP3.LUT R4, R3, UR15, R4, 0x96, !PT ;  /* 0x0000000f03047c12 */ /* 0x000fc8000f8e9604 */
[----:B------:R-:W-:-:S04]  /*9470*/  LOP3.LUT R0, R4, 0xffff, RZ, 0xc0, !PT ;  /* 0x0000ffff04007812 */ /* 0x000fc800078ec0ff */
[----:B------:R-:W-:Y:S01]  /*9480*/  SHF.R.U32.HI R0, RZ, 0x8, R0 ;  /* 0x00000008ff007819 */ /* 0x000fe20000011600 */
[----:B------:R-:W-:-:S03]  /*9490*/  IMAD.MOV.U32 R72, RZ, RZ, R130 ;  /* 0x000000ffff487224 */ /* 0x000fc600078e0082 */
[----:B------:R-:W-:Y:S01]  /*94a0*/  LOP3.LUT R0, R0, 0xffff, RZ, 0xc0, !PT ;  /* 0x0000ffff00007812 */ /* 0x000fe200078ec0ff */
[----:B------:R-:W-:Y:S01]  /*94b0*/  IMAD.MOV.U32 R130, RZ, RZ, R129 ;  /* 0x000000ffff827224 */ /* 0x000fe200078e0081 */
[----:B------:R-:W-:Y:S01]  /*94c0*/  PRMT R37, R177, 0x5410, R176 ;  /* 0x00005410b1257816 */ /* 0x000fe200000000b0 */
[----:B------:R-:W-:Y:S01]  /*94d0*/  IMAD.MOV.U32 R129, RZ, RZ, R240 ;  /* 0x000000ffff817224 */ /* 0x000fe200078e00f0 */
[----:B------:R-:W-:Y:S01]  /*94e0*/  @!P1 PRMT R177, R34, 0x5410, RZ ;  /* 0x0000541022b19816 */ /* 0x000fe200000000ff */
[----:B------:R-:W-:Y:S01]  /*94f0*/  IMAD.MOV.U32 R93, RZ, RZ, R235 ;  /* 0x000000ffff5d7224 */ /* 0x000fe200078e00eb */
[----:B------:R-:W-:Y:S01]  /*9500*/  MUFU.EX2 R240, R112 ;  /* 0x0000007000f07308 */ /* 0x000fe20000000800 */
[----:B------:R-:W-:-:S07]  /*9510*/  ISETP.GE.U32.AND P1, PT, R113, R0, PT ;  /* 0x000000007100720c */ /* 0x000fce0003f26070 */
[----:B------:R-:W1:Y:S01]  /*9520*/  MUFU.EX2 R235, R101 ;  /* 0x0000006500eb7308 */ /* 0x000e620000000800 */
[----:B------:R-:W-:-:S07]  /*9530*/  @!P4 HADD2 R35, -R176.H0_H0, -RZ.H0_H0 ;  /* 0xa00000ffb023c230 */ /* 0x000fce0000000900 */
[----:B------:R-:W2:Y:S01]  /*9540*/  MUFU.EX2 R0, R55 ;  /* 0x0000003700007308 */ /* 0x000ea20000000800 */
[----:B------:R-:W-:Y:S02]  /*9550*/  LOP3.LUT R5, R4, 0xff, RZ, 0xc0, !PT ;  /* 0x000000ff04057812 */ /* 0x000fe400078ec0ff */
[----:B------:R-:W-:Y:S02]  /*9560*/  @!P4 PRMT R176, R35, 0x5410, RZ ;  /* 0x0000541023b0c816 */ /* 0x000fe400000000ff */
[----:B------:R-:W-:Y:S02]  /*9570*/  ISETP.GE.U32.AND P4, PT, R113, R5, PT ;  /* 0x000000057100720c */ /* 0x000fe40003f86070 */
[----:B-1----:R-:W-:-:S04]  /*9580*/  F2FP.PACK_AB R5, R240, R235 ;  /* 0x000000ebf005723e */ /* 0x002fc800000000ff */
[C---:B------:R-:W-:Y:S02]  /*9590*/  PRMT R139, R5.reuse, 0x7610, R139 ;  /* 0x00007610058b7816 */ /* 0x040fe4000000008b */
[----:B--2---:R-:W-:Y:S02]  /*95a0*/  F2FP.PACK_AB R6, R0, R10 ;  /* 0x0000000a0006723e */ /* 0x004fe400000000ff */
[----:B------:R-:W-:Y:S02]  /*95b0*/  PRMT R138, R5, 0x7632, R138 ;  /* 0x00007632058a7816 */ /* 0x000fe4000000008a */
[C---:B------:R-:W-:Y:S01]  /*95c0*/  PRMT R12, R6.reuse, 0x7632, R12 ;  /* 0x00007632060c7816 */ /* 0x040fe2000000000c */
[----:B------:R-:W-:Y:S01]  /*95d0*/  @!P6 HADD2 R41, -R139.H0_H0, -RZ.H0_H0 ;  /* 0xa00000ff8b29e230 */ /* 0x000fe20000000900 */
[----:B------:R-:W-:Y:S01]  /*95e0*/  PRMT R5, R6, 0x7610, R5 ;  /* 0x0000761006057816 */ /* 0x000fe20000000005 */
[----:B------:R-:W-:Y:S01]  /*95f0*/  @!P5 HADD2 R40, -R138.H0_H0, -RZ.H0_H0 ;  /* 0xa00000ff8a28d230 */ /* 0x000fe20000000900 */
[----:B------:R-:W-:Y:S01]  /*9600*/  LOP3.LUT R6, R2, 0xff, RZ, 0xc0, !PT ;  /* 0x000000ff02067812 */ /* 0x000fe200078ec0ff */
[----:B------:R-:W-:Y:S01]  /*9610*/  @!P1 HADD2 R36, -R12.H0_H0, -RZ.H0_H0 ;  /* 0xa00000ff0c249230 */ /* 0x000fe20000000900 */
[----:B------:R-:W-:-:S02]  /*9620*/  PRMT R38, R139, 0x5410, R138 ;  /* 0x000054108b267816 */ /* 0x000fc4000000008a */
[----:B------:R-:W-:Y:S02]  /*9630*/  @!P6 PRMT R139, R41, 0x5410, RZ ;  /* 0x00005410298be816 */ /* 0x000fe400000000ff */
[----:B------:R-:W-:Y:S02]  /*9640*/  SHF.R.U32.HI R7, RZ, 0x18, R2 ;  /* 0x00000018ff077819 */ /* 0x000fe40000011602 */
[----:B------:R-:W-:Y:S02]  /*9650*/  PRMT R41, R5, 0x5410, R12 ;  /* 0x0000541005297816 */ /* 0x000fe4000000000c */
[----:B------:R-:W-:Y:S02]  /*9660*/  LOP3.LUT R3, R2, 0xffff, RZ, 0xc0, !PT ;  /* 0x0000ffff02037812 */ /* 0x000fe400078ec0ff */
[----:B------:R-:W-:Y:S01]  /*9670*/  @!P1 PRMT R12, R36, 0x5410, RZ ;  /* 0x00005410240c9816 */ /* 0x000fe200000000ff */
[----:B------:R-:W-:Y:S01]  /*9680*/  MUFU.EX2 R10, R69 ;  /* 0x00000045000a7308 */ /* 0x000fe20000000800 */
[----:B------:R-:W-:-:S02]  /*9690*/  @!P5 PRMT R138, R40, 0x5410, RZ ;  /* 0x00005410288ad816 */ /* 0x000fc400000000ff */
[C---:B------:R-:W-:Y:S02]  /*96a0*/  ISETP.GE.U32.AND P1, PT, R113.reuse, R6, PT ;  /* 0x000000067100720c */ /* 0x040fe40003f26070 */
[----:B------:R-:W-:Y:S02]  /*96b0*/  SHF.R.U32.HI R2, RZ, 0x10, R2 ;  /* 0x00000010ff027819 */ /* 0x000fe40000011602 */
[----:B------:R-:W-:Y:S01]  /*96c0*/  ISETP.GE.U32.AND P5, PT, R113, R7, PT ;  /* 0x000000077100720c */ /* 0x000fe20003fa6070 */
[----:B------:R-:W1:Y:S01]  /*96d0*/  MUFU.EX2 R6, R67 ;  /* 0x0000004300067308 */ /* 0x000e620000000800 */
[----:B------:R-:W-:Y:S01]  /*96e0*/  SHF.R.U32.HI R7, RZ, 0x8, R3 ;  /* 0x00000008ff077819 */ /* 0x000fe20000011603 */
[----:B------:R-:W-:Y:S01]  /*96f0*/  @!P4 HADD2 R39, -R5.H0_H0, -RZ.H0_H0 ;  /* 0xa00000ff0527c230 */ /* 0x000fe20000000900 */
[----:B------:R-:W-:Y:S02]  /*9700*/  LOP3.LUT R3, R2, 0xff, RZ, 0xc0, !PT ;  /* 0x000000ff02037812 */ /* 0x000fe400078ec0ff */
[----:B------:R-:W-:-:S02]  /*9710*/  LOP3.LUT R2, R7, 0xffff, RZ, 0xc0, !PT ;  /* 0x0000ffff07027812 */ /* 0x000fc400078ec0ff */
[----:B------:R-:W-:Y:S02]  /*9720*/  @!P4 PRMT R5, R39, 0x5410, RZ ;  /* 0x000054102705c816 */ /* 0x000fe400000000ff */
[C---:B------:R-:W-:Y:S02]  /*9730*/  ISETP.GE.U32.AND P6, PT, R113.reuse, R3, PT ;  /* 0x000000037100720c */ /* 0x040fe40003fc6070 */
[----:B------:R-:W-:Y:S01]  /*9740*/  ISETP.GE.U32.AND P4, PT, R113, R2, PT ;  /* 0x000000027100720c */ /* 0x000fe20003f86070 */
[----:B------:R-:W-:-:S04]  /*9750*/  IMAD.WIDE.U32 R2, R13, -0x2daee0ad, RZ ;  /* 0xd2511f530d027825 */ /* 0x000fc800078e00ff */
[----:B------:R-:W-:Y:S01]  /*9760*/  FADD.FTZ R9, R0, R25 ;  /* 0x0000001900097221 */ /* 0x000fe20000010000 */
[----:B------:R-:W-:Y:S02]  /*9770*/  LOP3.LUT R0, R3, UR16, R8, 0x96, !PT ;  /* 0x0000001003007c12 */ /* 0x000fe4000f8e9608 */
[----:B-1----:R-:W-:Y:S02]  /*9780*/  F2FP.PACK_AB R8, R10, R6 ;  /* 0x000000060a08723e */ /* 0x002fe400000000ff */
[----:B------:R-:W-:Y:S01]  /*9790*/  LOP3.LUT R7, R0, 0xffff, RZ, 0xc0, !PT ;  /* 0x0000ffff00077812 */ /* 0x000fe200078ec0ff */
[----:B------:R-:W-:Y:S01]  /*97a0*/  IMAD.MOV.U32 R92, RZ, RZ, R234 ;  /* 0x000000ffff5c7224 */ /* 0x000fe200078e00ea */
[C---:B------:R-:W-:Y:S01]  /*97b0*/  PRMT R137, R8.reuse, 0x7610, R137 ;  /* 0x0000761008897816 */ /* 0x040fe20000000089 */
[----:B------:R-:W-:Y:S01]  /*97c0*/  MUFU.EX2 R234, R82 ;  /* 0x0000005200ea7308 */ /* 0x000fe20000000800 */
[----:B------:R-:W-:Y:S02]  /*97d0*/  PRMT R136, R8, 0x7632, R136 ;  /* 0x0000763208887816 */ /* 0x000fe40000000088 */
[----:B------:R-:W-:Y:S01]  /*97e0*/  SHF.R.U32.HI R7, RZ, 0x8, R7 ;  /* 0x00000008ff077819 */ /* 0x000fe20000011607 */
[----:B------:R-:W-:-:S04]  /*97f0*/  @!P1 HADD2 R42, -R137.H0_H0, -RZ.H0_H0 ;  /* 0xa00000ff892a9230 */ /* 0x000fc80000000900 */
[----:B------:R-:W1:Y:S01]  /*9800*/  MUFU.EX2 R8, R81 ;  /* 0x0000005100087308 */ /* 0x000e620000000800 */
[----:B------:R-:W-:Y:S02]  /*9810*/  LOP3.LUT R7, R7, 0xffff, RZ, 0xc0, !PT ;  /* 0x0000ffff07077812 */ /* 0x000fe400078ec0ff */
[----:B------:R-:W-:Y:S01]  /*9820*/  PRMT R40, R137, 0x5410, R136 ;  /* 0x0000541089287816 */ /* 0x000fe20000000088 */
[----:B------:R-:W-:Y:S01]  /*9830*/  @!P4 HADD2 R43, -R136.H0_H0, -RZ.H0_H0 ;  /* 0xa00000ff882bc230 */ /* 0x000fe20000000900 */
[----:B------:R-:W-:Y:S02]  /*9840*/  @!P1 PRMT R137, R42, 0x5410, RZ ;  /* 0x000054102a899816 */ /* 0x000fe400000000ff */
[----:B------:R-:W-:Y:S01]  /*9850*/  ISETP.GE.U32.AND P1, PT, R113, R7, PT ;  /* 0x000000077100720c */ /* 0x000fe20003f26070 */
[----:B------:R-:W-:Y:S01]  /*9860*/  FADD.FTZ R7, R6, R9 ;  /* 0x0000000906077221 */ /* 0x000fe20000010000 */
[----:B------:R-:W-:Y:S02]  /*9870*/  LOP3.LUT R6, R0, 0xff, RZ, 0xc0, !PT ;  /* 0x000000ff00067812 */ /* 0x000fe400078ec0ff */
[----:B------:R-:W-:-:S02]  /*9880*/  @!P4 PRMT R136, R43, 0x5410, RZ ;  /* 0x000054102b88c816 */ /* 0x000fc400000000ff */
[----:B------:R-:W-:Y:S02]  /*9890*/  ISETP.GE.U32.AND P4, PT, R113, R6, PT ;  /* 0x000000067100720c */ /* 0x000fe40003f86070 */
[C---:B------:R-:W-:Y:S02]  /*98a0*/  PRMT R135, R27.reuse, 0x7610, R135 ;  /* 0x000076101b877816 */ /* 0x040fe40000000087 */
[----:B-1----:R-:W-:Y:S02]  /*98b0*/  F2FP.PACK_AB R6, R234, R8 ;  /* 0x00000008ea06723e */ /* 0x002fe400000000ff */
[----:B------:R-:W-:Y:S01]  /*98c0*/  PRMT R134, R27, 0x7632, R134 ;  /* 0x000076321b867816 */ /* 0x000fe20000000086 */
[----:B------:R-:W-:Y:S01]  /*98d0*/  @!P6 HADD2 R46, -R135.H0_H0, -RZ.H0_H0 ;  /* 0xa00000ff872ee230 */ /* 0x000fe20000000900 */
[C---:B------:R-:W-:Y:S02]  /*98e0*/  PRMT R132, R6.reuse, 0x7632, R132 ;  /* 0x0000763206847816 */ /* 0x040fe40000000084 */
[----:B------:R-:W-:Y:S01]  /*98f0*/  PRMT R133, R6, 0x7610, R133 ;  /* 0x0000761006857816 */ /* 0x000fe20000000085 */
[----:B------:R-:W-:Y:S01]  /*9900*/  IMAD.MOV.U32 R94, RZ, RZ, R76 ;  /* 0x000000ffff5e7224 */ /* 0x000fe200078e004c */
[----:B------:R-:W-:Y:S01]  /*9910*/  LOP3.LUT R6, R2, 0xff, RZ, 0xc0, !PT ;  /* 0x000000ff02067812 */ /* 0x000fe200078ec0ff */
[----:B------:R-:W-:Y:S01]  /*9920*/  IMAD.MOV.U32 R76, RZ, RZ, R230 ;  /* 0x000000ffff4c7224 */ /* 0x000fe200078e00e6 */
[----:B------:R-:W-:Y:S01]  /*9930*/  PRMT R39, R135, 0x5410, R134 ;  /* 0x0000541087277816 */ /* 0x000fe20000000086 */
[----:B------:R-:W-:Y:S01]  /*9940*/  IMAD.MOV.U32 R44, RZ, RZ, R231 ;  /* 0x000000ffff2c7224 */ /* 0x000fe200078e00e7 */
[----:B------:R-:W-:Y:S01]  /*9950*/  @!P1 HADD2 R47, -R132.H0_H0, -RZ.H0_H0 ;  /* 0xa00000ff842f9230 */ /* 0x000fe20000000900 */
[----:B------:R-:W-:Y:S01]  /*9960*/  @!P6 PRMT R135, R46, 0x5410, RZ ;  /* 0x000054102e87e816 */ /* 0x000fe200000000ff */
[----:B------:R-:W-:Y:S01]  /*9970*/  MUFU.EX2 R230, R86 ;  /* 0x0000005600e67308 */ /* 0x000fe20000000800 */
[----:B------:R-:W-:-:S02]  /*9980*/  ISETP.GE.U32.AND P6, PT, R113, R6, PT ;  /* 0x000000067100720c */ /* 0x000fc40003fc6070 */
[----:B------:R-:W-:Y:S02]  /*9990*/  SHF.R.U32.HI R6, RZ, 0x18, R2 ;  /* 0x00000018ff067819 */ /* 0x000fe40000011602 */
[----:B------:R-:W-:-:S03]  /*99a0*/  LOP3.LUT R3, R2, 0xffff, RZ, 0xc0, !PT ;  /* 0x0000ffff02037812 */ /* 0x000fc600078ec0ff */
[----:B------:R-:W1:Y:S01]  /*99b0*/  MUFU.EX2 R231, R83 ;  /* 0x0000005300e77308 */ /* 0x000e620000000800 */
[----:B------:R-:W-:Y:S02]  /*99c0*/  PRMT R67, R133, 0x5410, R132 ;  /* 0x0000541085437816 */ /* 0x000fe40000000084 */
[----:B------:R-:W-:Y:S02]  /*99d0*/  @!P1 PRMT R132, R47, 0x5410, RZ ;  /* 0x000054102f849816 */ /* 0x000fe400000000ff */
[----:B------:R-:W-:Y:S02]  /*99e0*/  SHF.R.U32.HI R2, RZ, 0x10, R2 ;  /* 0x00000010ff027819 */ /* 0x000fe40000011602 */
[----:B------:R-:W-:Y:S02]  /*99f0*/  ISETP.GE.U32.AND P1, PT, R113, R6, PT ;  /* 0x000000067100720c */ /* 0x000fe40003f26070 */
[----:B------:R-:W-:Y:S01]  /*9a00*/  SHF.R.U32.HI R6, RZ, 0x8, R3 ;  /* 0x00000008ff067819 */ /* 0x000fe20000011603 */
[----:B------:R-:W-:Y:S01]  /*9a10*/  @!P5 HADD2 R57, -R134.H0_H0, -RZ.H0_H0 ;  /* 0xa00000ff8639d230 */ /* 0x000fe20000000900 */
[----:B------:R-:W-:-:S02]  /*9a20*/  LOP3.LUT R3, R2, 0xff, RZ, 0xc0, !PT ;  /* 0x000000ff02037812 */ /* 0x000fc400078ec0ff */
[----:B------:R-:W-:Y:S02]  /*9a30*/  LOP3.LUT R2, R6, 0xffff, RZ, 0xc0, !PT ;  /* 0x0000ffff06027812 */ /* 0x000fe400078ec0ff */
[----:B------:R-:W-:Y:S02]  /*9a40*/  @!P5 PRMT R134, R57, 0x5410, RZ ;  /* 0x000054103986d816 */ /* 0x000fe400000000ff */
[----:B------:R-:W-:Y:S02]  /*9a50*/  ISETP.GE.U32.AND P5, PT, R113, R2, PT ;  /* 0x000000027100720c */ /* 0x000fe40003fa6070 */
[----:B-1----:R-:W-:Y:S01]  /*9a60*/  F2FP.PACK_AB R2, R231, R230 ;  /* 0x000000e6e702723e */ /* 0x002fe200000000ff */
[----:B------:R-:W-:Y:S02]  /*9a70*/  IMAD.MOV.U32 R78, RZ, RZ, R222 ;  /* 0x000000ffff4e7224 */ /* 0x000fe400078e00de */
[----:B------:R-:W-:Y:S01]  /*9a80*/  IMAD.MOV.U32 R79, RZ, RZ, R223 ;  /* 0x000000ffff4f7224 */ /* 0x000fe200078e00df */
[C---:B------:R-:W-:Y:S01]  /*9a90*/  PRMT R35, R2.reuse, 0x7610, R35 ;  /* 0x0000761002237816 */ /* 0x040fe20000000023 */
[----:B------:R-:W-:Y:S01]  /*9aa0*/  MUFU.EX2 R223, R87 ;  /* 0x0000005700df7308 */ /* 0x000fe20000000800 */
[----:B------:R-:W-:Y:S01]  /*9ab0*/  FADD.FTZ R11, R11, R97 ;  /* 0x000000610b0b7221 */ /* 0x000fe20000010000 */
[----:B------:R-:W-:Y:S01]  /*9ac0*/  PRMT R34, R2, 0x7632, R34 ;  /* 0x0000763202227816 */ /* 0x000fe20000000022 */
[----:B------:R-:W-:-:S02]  /*9ad0*/  @!P4 HADD2 R56, -R133.H0_H0, -RZ.H0_H0 ;  /* 0xa00000ff8538c230 */ /* 0x000fc40000000900 */
[----:B------:R-:W-:-:S03]  /*9ae0*/  @!P6 HADD2 R58, -R35.H0_H0, -RZ.H0_H0 ;  /* 0xa00000ff233ae230 */ /* 0x000fc60000000900 */
[----:B------:R-:W1:Y:S01]  /*9af0*/  MUFU.EX2 R222, R96 ;  /* 0x0000006000de7308 */ /* 0x000e620000000800 */
[----:B------:R-:W-:Y:S01]  /*9b00*/  IMAD.MOV.U32 R95, RZ, RZ, R77 ;  /* 0x000000ffff5f7224 */ /* 0x000fe200078e004d */
[----:B------:R-:W-:Y:S01]  /*9b10*/  SHF.R.U32.HI R2, RZ, 0x18, R4 ;  /* 0x00000018ff027819 */ /* 0x000fe20000011604 */
[----:B------:R-:W-:Y:S01]  /*9b20*/  IMAD.MOV.U32 R77, RZ, RZ, R66 ;  /* 0x000000ffff4d7224 */ /* 0x000fe200078e0042 */
[----:B------:R-:W-:Y:S01]  /*9b30*/  PRMT R66, R35, 0x5410, R34 ;  /* 0x0000541023427816 */ /* 0x000fe20000000022 */
[----:B------:R-:W-:Y:S01]  /*9b40*/  FADD.FTZ R11, R22, R11 ;  /* 0x0000000b160b7221 */ /* 0x000fe20000010000 */
[----:B------:R-:W-:Y:S02]  /*9b50*/  @!P6 PRMT R35, R58, 0x5410, RZ ;  /* 0x000054103a23e816 */ /* 0x000fe400000000ff */
[----:B------:R-:W-:Y:S02]  /*9b60*/  @!P4 PRMT R133, R56, 0x5410, RZ ;  /* 0x000054103885c816 */ /* 0x000fe400000000ff */
[C---:B------:R-:W-:Y:S01]  /*9b70*/  ISETP.GE.U32.AND P6, PT, R113.reuse, R2, PT ;  /* 0x000000027100720c */ /* 0x040fe20003fc6070 */
[----:B------:R-:W-:Y:S01]  /*9b80*/  IMAD.MOV.U32 R42, RZ, RZ, R92 ;  /* 0x000000ffff2a7224 */ /* 0x000fe200078e005c */
[----:B------:R-:W-:Y:S01]  /*9b90*/  ISETP.GE.U32.AND P4, PT, R113, R3, PT ;  /* 0x000000037100720c */ /* 0x000fe20003f86070 */
[----:B------:R-:W-:Y:S01]  /*9ba0*/  FADD.FTZ R3, R24, R11 ;  /* 0x0000000b18037221 */ /* 0x000fe20000010000 */
[----:B------:R-:W-:Y:S01]  /*9bb0*/  SHF.R.U32.HI R2, RZ, 0x10, R4 ;  /* 0x00000010ff027819 */ /* 0x000fe20000011604 */
[----:B------:R-:W-:Y:S01]  /*9bc0*/  IMAD.MOV.U32 R92, RZ, RZ, R84 ;  /* 0x000000ffff5c7224 */ /* 0x000fe200078e0054 */
[----:B------:R-:W-:Y:S01]  /*9bd0*/  @!P5 HADD2 R59, -R34.H0_H0, -RZ.H0_H0 ;  /* 0xa00000ff223bd230 */ /* 0x000fe20000000900 */
[----:B------:R-:W-:Y:S01]  /*9be0*/  IMAD.MOV.U32 R84, RZ, RZ, R54 ;  /* 0x000000ffff547224 */ /* 0x000fe200078e0036 */
[----:B------:R-:W-:Y:S01]  /*9bf0*/  LOP3.LUT R2, R2, 0xff, RZ, 0xc0, !PT ;  /* 0x000000ff02027812 */ /* 0x000fe200078ec0ff */
[----:B------:R-:W-:-:S02]  /*9c00*/  IMAD.MOV.U32 R54, RZ, RZ, R245 ;  /* 0x000000ffff367224 */ /* 0x000fc400078e00f5 */
[----:B------:R-:W-:Y:S01]  /*9c10*/  FADD.FTZ R245, R23, R3 ;  /* 0x0000000317f57221 */ /* 0x000fe20000010000 */
[----:B-1----:R-:W-:Y:S01]  /*9c20*/  F2FP.PACK_AB R3, R222, R223 ;  /* 0x000000dfde03723e */ /* 0x002fe200000000ff */
[----:B------:R-:W-:Y:S01]  /*9c30*/  IMAD.MOV.U32 R75, RZ, RZ, R128 ;  /* 0x000000ffff4b7224 */ /* 0x000fe200078e0080 */
[----:B------:R-:W-:Y:S01]  /*9c40*/  @!P5 PRMT R34, R59, 0x5410, RZ ;  /* 0x000054103b22d816 */ /* 0x000fe200000000ff */
[----:B------:R-:W-:Y:S01]  /*9c50*/  IMAD.MOV.U32 R128, RZ, RZ, R221 ;  /* 0x000000ffff807224 */ /* 0x000fe200078e00dd */
[----:B------:R-:W-:Y:S01]  /*9c60*/  ISETP.GE.U32.AND P5, PT, R113, R2, PT ;  /* 0x000000027100720c */ /* 0x000fe20003fa6070 */
[----:B------:R-:W-:Y:S01]  /*9c70*/  MUFU.EX2 R221, R99 ;  /* 0x0000006300dd7308 */ /* 0x000fe20000000800 */
[C---:B------:R-:W-:Y:S02]  /*9c80*/  PRMT R27, R3.reuse, 0x7610, R27 ;  /* 0x00007610031b7816 */ /* 0x040fe4000000001b */
[----:B------:R-:W-:Y:S02]  /*9c90*/  PRMT R26, R3, 0x7632, R26 ;  /* 0x00007632031a7816 */ /* 0x000fe4000000001a */
[----:B------:R-:W-:-:S03]  /*9ca0*/  SHF.R.U32.HI R3, RZ, 0x10, R0 ;  /* 0x00000010ff037819 */ /* 0x000fc60000011600 */
[----:B------:R-:W1:Y:S01]  /*9cb0*/  MUFU.EX2 R2, R98 ;  /* 0x0000006200027308 */ /* 0x000e620000000800 */
[----:B------:R-:W-:Y:S01]  /*9cc0*/  @!P4 HADD2 R60, -R27.H0_H0, -RZ.H0_H0 ;  /* 0xa00000ff1b3cc230 */ /* 0x000fe20000000900 */
[----:B------:R-:W-:Y:S01]  /*9cd0*/  IMAD.MOV.U32 R73, RZ, RZ, R72 ;  /* 0x000000ffff497224 */ /* 0x000fe200078e0048 */
[----:B------:R-:W-:Y:S01]  /*9ce0*/  LOP3.LUT R3, R3, 0xff, RZ, 0xc0, !PT ;  /* 0x000000ff03037812 */ /* 0x000fe200078ec0ff */
[----:B------:R-:W-:Y:S01]  /*9cf0*/  IMAD.MOV.U32 R72, RZ, RZ, R65 ;  /* 0x000000ffff487224 */ /* 0x000fe200078e0041 */
[----:B------:R-:W-:Y:S01]  /*9d00*/  PRMT R65, R27, 0x5410, R26 ;  /* 0x000054101b417816 */ /* 0x000fe2000000001a */
[----:B------:R-:W-:Y:S01]  /*9d10*/  @!P1 HADD2 R61, -R26.H0_H0, -RZ.H0_H0 ;  /* 0xa00000ff1a3d9230 */ /* 0x000fe20000000900 */
[----:B------:R-:W-:Y:S02]  /*9d20*/  @!P4 PRMT R27, R60, 0x5410, RZ ;  /* 0x000054103c1bc816 */ /* 0x000fe400000000ff */
[----:B------:R-:W-:Y:S02]  /*9d30*/  ISETP.GE.U32.AND P4, PT, R113, R3, PT ;  /* 0x000000037100720c */ /* 0x000fe40003f86070 */
[----:B------:R-:W-:-:S02]  /*9d40*/  SHF.R.U32.HI R0, RZ, 0x18, R0 ;  /* 0x00000018ff007819 */ /* 0x000fc40000011600 */
[----:B------:R-:W-:Y:S01]  /*9d50*/  @!P1 PRMT R26, R61, 0x5410, RZ ;  /* 0x000054103d1a9816 */ /* 0x000fe200000000ff */
[----:B------:R-:W-:Y:S01]  /*9d60*/  IMAD.MOV.U32 R43, RZ, RZ, R93 ;  /* 0x000000ffff2b7224 */ /* 0x000fe200078e005d */
[----:B------:R-:W-:Y:S01]  /*9d70*/  ISETP.GE.U32.AND P1, PT, R113, R0, PT ;  /* 0x000000007100720c */ /* 0x000fe20003f26070 */
[----:B------:R-:W-:Y:S01]  /*9d80*/  IMAD.MOV.U32 R93, RZ, RZ, R85 ;  /* 0x000000ffff5d7224 */ /* 0x000fe200078e0055 */
[----:B-1----:R-:W-:Y:S01]  /*9d90*/  F2FP.PACK_AB R0, R221, R2 ;  /* 0x00000002dd00723e */ /* 0x002fe200000000ff */
[----:B------:R-:W-:Y:S02]  /*9da0*/  IMAD.MOV.U32 R85, RZ, RZ, R53 ;  /* 0x000000ffff557224 */ /* 0x000fe400078e0035 */
[----:B------:R-:W-:Y:S01]  /*9db0*/  IMAD.MOV.U32 R74, RZ, RZ, R246 ;  /* 0x000000ffff4a7224 */ /* 0x000fe200078e00f6 */
[----:B------:R-:W-:Y:S01]  /*9dc0*/  PRMT R23, R0, 0x7632, R23 ;  /* 0x0000763200177816 */ /* 0x000fe20000000017 */
[----:B------:R-:W-:Y:S02]  /*9dd0*/  IMAD.MOV.U32 R53, RZ, RZ, R247 ;  /* 0x000000ffff357224 */ /* 0x000fe400078e00f7 */
[----:B------:R-:W-:-:S02]  /*9de0*/  IMAD.MOV.U32 R45, RZ, RZ, R80 ;  /* 0x000000ffff2d7224 */ /* 0x000fc400078e0050 */
[----:B------:R-:W-:Y:S02]  /*9df0*/  IMAD.MOV.U32 R247, RZ, RZ, R243 ;  /* 0x000000fffff77224 */ /* 0x000fe400078e00f3 */
[----:B------:R-:W-:Y:S01]  /*9e00*/  FADD.FTZ R243, R2, R52 ;  /* 0x0000003402f37221 */ /* 0x000fe20000010000 */
[----:B------:R-:W-:Y:S01]  /*9e10*/  LOP3.LUT R2, R115, UR14, R78, 0x96, !PT ;  /* 0x0000000e73027c12 */ /* 0x000fe2000f8e964e */
[----:B------:R-:W-:Y:S01]  /*9e20*/  IMAD.MOV.U32 R79, RZ, RZ, R75 ;  /* 0x000000ffff4f7224 */ /* 0x000fe200078e004b */
[----:B------:R-:W-:Y:S01]  /*9e30*/  @!P4 HADD2 R62, -R0.H0_H0, -RZ.H0_H0 ;  /* 0xa00000ff003ec230 */ /* 0x000fe20000000900 */
[----:B------:R-:W-:Y:S01]  /*9e40*/  IMAD.MOV.U32 R80, RZ, RZ, R51 ;  /* 0x000000ffff507224 */ /* 0x000fe200078e0033 */
[C---:B------:R-:W-:Y:S01]  /*9e50*/  @P4 PRMT R220, R0.reuse, 0x7610, R220 ;  /* 0x0000761000dc4816 */ /* 0x040fe200000000dc */
[----:B------:R-:W-:Y:S01]  /*9e60*/  IMAD.MOV.U32 R78, RZ, RZ, R74 ;  /* 0x000000ffff4e7224 */ /* 0x000fe200078e004a */
[----:B------:R-:W-:Y:S01]  /*9e70*/  PRMT R51, R0, 0x5410, R23 ;  /* 0x0000541000337816 */ /* 0x000fe20000000017 */
[----:B------:R-:W-:Y:S01]  /*9e80*/  IMAD.MOV.U32 R75, RZ, RZ, R44 ;  /* 0x000000ffff4b7224 */ /* 0x000fe200078e002c */
[----:B------:R-:W-:Y:S01]  /*9e90*/  LOP3.LUT R0, R95, UR34, R42, 0x96, !PT ;  /* 0x000000225f007c12 */ /* 0x000fe2000f8e962a */
        /* <DEDUP_REMOVED lines=12> */
[----:B------:R-:W-:-:S04]  /*9f60*/  IMAD.WIDE.U32 R2, R2, -0x2daee0ad, RZ ;  /* 0xd2511f5302027825 */ /* 0x000fc800078e00ff */
[----:B------:R-:W-:Y:S01]  /*9f70*/  IMAD.WIDE.U32 R236, R0, -0x326172a9, RZ ;  /* 0xcd9e8d5700ec7825 */ /* 0x000fe200078e00ff */
[----:B------:R-:W-:Y:S01]  /*9f80*/  LOP3.LUT R0, R3, UR12, R94, 0x96, !PT ;  /* 0x0000000c03007c12 */ /* 0x000fe2000f8e965e */
[----:B------:R-:W-:Y:S03]  /*9f90*/  STG.E.U16 [R20.64+-0x40], R17 ;  /* 0xffffc01114007986 */ /* 0x000fe6000c10151c */
[----:B------:R-:W-:Y:S01]  /*9fa0*/  LOP3.LUT R3, R237, UR13, R114, 0x96, !PT ;  /* 0x0000000ded037c12 */ /* 0x000fe2000f8e9672 */
[----:B------:R-:W-:Y:S01]  /*9fb0*/  STG.E.U16 [R20.64+-0x3e], R14 ;  /* 0xffffc20e14007986 */ /* 0x000fe2000c10151c */
[----:B------:R-:W-:-:S03]  /*9fc0*/  FADD.FTZ R6, R10, R7 ;  /* 0x000000070a067221 */ /* 0x000fc60000010000 */
[----:B------:R-:W-:Y:S04]  /*9fd0*/  STG.E.U16 [R32.64+-0x40], R16 ;  /* 0xffffc01020007986 */ /* 0x000fe8000c10151c */
[----:B------:R-:W-:Y:S01]  /*9fe0*/  STG.E.U16 [R32.64+-0x3e], R15 ;  /* 0xffffc20f20007986 */ /* 0x000fe2000c10151c */
[----:B------:R-:W-:-:S03]  /*9ff0*/  IMAD.MOV.U32 R246, RZ, RZ, R244 ;  /* 0x000000fffff67224 */ /* 0x000fc600078e00f4 */
[----:B------:R1:W-:Y:S01]  /*a000*/  STG.E.U16 [R30.64+-0x40], R5 ;  /* 0xffffc0051e007986 */ /* 0x0003e2000c10151c */
[----:B------:R-:W-:Y:S02]  /*a010*/  FADD.FTZ R244, R8, R6 ;  /* 0x0000000608f47221 */ /* 0x000fe40000010000 */
[----:B------:R-:W-:-:S04]  /*a020*/  IMAD.WIDE.U32 R8, R0, -0x326172a9, RZ ;  /* 0xcd9e8d5700087825 */ /* 0x000fc800078e00ff */
[----:B-1----:R-:W-:-:S05]  /*a030*/  IMAD.WIDE.U32 R4, R3, -0x2daee0ad, RZ ;  /* 0xd2511f5303047825 */ /* 0x002fca00078e00ff */
[----:B------:R-:W-:-:S05]  /*a040*/  LOP3.LUT R0, R5, UR10, R2, 0x96, !PT ;  /* 0x0000000a05007c12 */ /* 0x000fca000f8e9602 */
[----:B------:R-:W-:Y:S01]  /*a050*/  IMAD.WIDE.U32 R6, R0, -0x326172a9, RZ ;  /* 0xcd9e8d5700067825 */ /* 0x000fe200078e00ff */
[----:B------:R-:W-:-:S04]  /*a060*/  LOP3.LUT R3, R9, UR11, R236, 0x96, !PT ;  /* 0x0000000b09037c12 */ /* 0x000fc8000f8e96ec */
[----:B------:R-:W-:Y:S01]  /*a070*/  LOP3.LUT R0, R7, UR9, R8, 0x96, !PT ;  /* 0x0000000907007c12 */ /* 0x000fe2000f8e9608 */
[----:B------:R-:W-:-:S04]  /*a080*/  IMAD.WIDE.U32 R2, R3, -0x2daee0ad, RZ ;  /* 0xd2511f5303027825 */ /* 0x000fc800078e00ff */
[----:B------:R-:W-:Y:S01]  /*a090*/  IMAD.WIDE.U32 R8, R0, -0x2daee0ad, RZ ;  /* 0xd2511f5300087825 */ /* 0x000fe200078e00ff */
[----:B------:R-:W-:-:S04]  /*a0a0*/  LOP3.LUT R3, R3, UR8, R4, 0x96, !PT ;  /* 0x0000000803037c12 */ /* 0x000fc8000f8e9604 */
[----:B------:R-:W-:Y:S01]  /*a0b0*/  LOP3.LUT R2, R9, UR6, R2, 0x96, !PT ;  /* 0x0000000609027c12 */ /* 0x000fe2000f8e9602 */
[----:B------:R-:W-:-:S04]  /*a0c0*/  IMAD.WIDE.U32 R4, R3, -0x326172a9, RZ ;  /* 0xcd9e8d5703047825 */ /* 0x000fc800078e00ff */
[----:B------:R-:W-:Y:S01]  /*a0d0*/  IMAD.WIDE.U32 R2, R2, -0x326172a9, RZ ;  /* 0xcd9e8d5702027825 */ /* 0x000fe200078e00ff */
[----:B------:R-:W-:-:S04]  /*a0e0*/  LOP3.LUT R7, R5, UR7, R6, 0x96, !PT ;  /* 0x0000000705077c12 */ /* 0x000fc8000f8e9606 */
[----:B------:R-:W-:Y:S02]  /*a0f0*/  SHF.R.U32.HI R5, RZ, 0x10, R2 ;  /* 0x00000010ff057819 */ /* 0x000fe40000011602 */
[----:B------:R-:W-:Y:S02]  /*a100*/  LOP3.LUT R0, R3, UR15, R4, 0x96, !PT ;  /* 0x0000000f03007c12 */ /* 0x000fe4000f8e9604 */
[C---:B------:R-:W-:Y:S02]  /*a110*/  LOP3.LUT R3, R2.reuse, 0xffff, RZ, 0xc0, !PT ;  /* 0x0000ffff02037812 */ /* 0x040fe400078ec0ff */
[----:B------:R-:W-:Y:S02]  /*a120*/  LOP3.LUT R6, R2, 0xff, RZ, 0xc0, !PT ;  /* 0x000000ff02067812 */ /* 0x000fe400078ec0ff */
[----:B------:R-:W-:Y:S02]  /*a130*/  SHF.R.U32.HI R4, RZ, 0x18, R2 ;  /* 0x00000018ff047819 */ /* 0x000fe40000011602 */
[----:B------:R-:W-:Y:S01]  /*a140*/  LOP3.LUT R2, R5, 0xff, RZ, 0xc0, !PT ;  /* 0x000000ff05027812 */ /* 0x000fe200078ec0ff */
[----:B------:R1:W-:Y:S01]  /*a150*/  STG.E.U16 [R30.64+-0x3e], R12 ;  /* 0xffffc20c1e007986 */ /* 0x0003e2000c10151c */
[----:B------:R-:W-:-:S04]  /*a160*/  SHF.R.U32.HI R3, RZ, 0x8, R3 ;  /* 0x00000008ff037819 */ /* 0x000fc80000011603 */
[----:B------:R-:W-:Y:S02]  /*a170*/  PRMT R13, R6, 0x5410, R3 ;  /* 0x00005410060d7816 */ /* 0x000fe40000000003 */
[----:B------:R-:W-:Y:S02]  /*a180*/  SHF.R.U32.HI R5, RZ, 0x18, R0 ;  /* 0x00000018ff057819 */ /* 0x000fe40000011600 */
[----:B-1----:R-:W-:Y:S02]  /*a190*/  PRMT R12, R2, 0x5410, R4 ;  /* 0x00005410020c7816 */ /* 0x002fe40000000004 */
[----:B------:R-:W-:-:S04]  /*a1a0*/  LOP3.LUT R2, R0, 0xffff, RZ, 0xc0, !PT ;  /* 0x0000ffff00027812 */ /* 0x000fc800078ec0ff */
[----:B------:R-:W-:Y:S02]  /*a1b0*/  SHF.R.U32.HI R3, RZ, 0x8, R2 ;  /* 0x00000008ff037819 */ /* 0x000fe40000011602 */
[----:B------:R-:W-:Y:S02]  /*a1c0*/  LOP3.LUT R2, R0, 0xff, RZ, 0xc0, !PT ;  /* 0x000000ff00027812 */ /* 0x000fe400078ec0ff */
[----:B------:R-:W-:Y:S02]  /*a1d0*/  SHF.R.U32.HI R4, RZ, 0x10, R0 ;  /* 0x00000010ff047819 */ /* 0x000fe40000011600 */
[----:B------:R-:W-:Y:S01]  /*a1e0*/  PRMT R9, R2, 0x5410, R3 ;  /* 0x0000541002097816 */ /* 0x000fe20000000003 */
[----:B------:R-:W-:Y:S01]  /*a1f0*/  IMAD.WIDE.U32 R2, R7, -0x2daee0ad, RZ ;  /* 0xd2511f5307027825 */ /* 0x000fe200078e00ff */
[----:B------:R-:W-:-:S04]  /*a200*/  LOP3.LUT R4, R4, 0xff, RZ, 0xc0, !PT ;  /* 0x000000ff04047812 */ /* 0x000fc800078ec0ff */
[----:B------:R-:W-:Y:S02]  /*a210*/  LOP3.LUT R0, R3, UR16, R8, 0x96, !PT ;  /* 0x0000001003007c12 */ /* 0x000fe4000f8e9608 */
[----:B------:R-:W-:Y:S02]  /*a220*/  PRMT R6, R4, 0x5410, R5 ;  /* 0x0000541004067816 */ /* 0x000fe40000000005 */
[----:B------:R-:W-:-:S04]  /*a230*/  LOP3.LUT R4, R0, 0xffff, RZ, 0xc0, !PT ;  /* 0x0000ffff00047812 */ /* 0x000fc800078ec0ff */
[----:B------:R-:W-:Y:S02]  /*a240*/  SHF.R.U32.HI R5, RZ, 0x8, R4 ;  /* 0x00000008ff057819 */ /* 0x000fe40000011604 */
[----:B------:R-:W-:-:S04]  /*a250*/  LOP3.LUT R4, R0, 0xff, RZ, 0xc0, !PT ;  /* 0x000000ff00047812 */ /* 0x000fc800078ec0ff */
[----:B------:R-:W-:Y:S02]  /*a260*/  PRMT R7, R4, 0x5410, R5 ;  /* 0x0000541004077816 */ /* 0x000fe40000000005 */
[--C-:B------:R-:W-:Y:S02]  /*a270*/  SHF.R.U32.HI R5, RZ, 0x10, R0.reuse ;  /* 0x00000010ff057819 */ /* 0x100fe40000011600 */
[----:B------:R-:W-:Y:S02]  /*a280*/  SHF.R.U32.HI R4, RZ, 0x18, R0 ;  /* 0x00000018ff047819 */ /* 0x000fe40000011600 */
[----:B------:R-:W-:-:S04]  /*a290*/  LOP3.LUT R0, R5, 0xff, RZ, 0xc0, !PT ;  /* 0x000000ff05007812 */ /* 0x000fc800078ec0ff */
[----:B------:R-:W-:Y:S02]  /*a2a0*/  PRMT R5, R0, 0x5410, R4 ;  /* 0x0000541000057816 */ /* 0x000fe40000000004 */
[----:B------:R-:W-:-:S04]  /*a2b0*/  LOP3.LUT R0, R2, 0xffff, RZ, 0xc0, !PT ;  /* 0x0000ffff02007812 */ /* 0x000fc800078ec0ff */
[----:B------:R-:W-:Y:S02]  /*a2c0*/  SHF.R.U32.HI R3, RZ, 0x8, R0 ;  /* 0x00000008ff037819 */ /* 0x000fe40000011600 */
[----:B------:R-:W-:Y:S02]  /*a2d0*/  LOP3.LUT R0, R2, 0xff, RZ, 0xc0, !PT ;  /* 0x000000ff02007812 */ /* 0x000fe400078ec0ff */
[----:B------:R-:W-:Y:S02]  /*a2e0*/  PRMT R10, R100, 0x7632, R10 ;  /* 0x00007632640a7816 */ /* 0x000fe4000000000a */
[----:B------:R-:W-:Y:S02]  /*a2f0*/  PRMT R4, R0, 0x5410, R3 ;  /* 0x0000541000047816 */ /* 0x000fe40000000003 */
[----:B------:R-:W-:Y:S01]  /*a300*/  SHF.R.U32.HI R0, RZ, 0x10, R2 ;  /* 0x00000010ff007819 */ /* 0x000fe20000011602 */
[----:B------:R-:W-:Y:S01]  /*a310*/  @!P6 HADD2 R71, -R10.H0_H0, -RZ.H0_H0 ;  /* 0xa00000ff0a47e230 */ /* 0x000fe20000000900 */
[----:B------:R-:W-:-:S02]  /*a320*/  PRMT R11, R100, 0x7610, R11 ;  /* 0x00007610640b7816 */ /* 0x000fc4000000000b */
[----:B------:R-:W-:Y:S02]  /*a330*/  SHF.R.U32.HI R2, RZ, 0x18, R2 ;  /* 0x00000018ff027819 */ /* 0x000fe40000011602 */
[----:B------:R-:W-:Y:S02]  /*a340*/  LOP3.LUT R0, R0, 0xff, RZ, 0xc0, !PT ;  /* 0x000000ff00007812 */ /* 0x000fe400078ec0ff */
[----:B------:R-:W-:Y:S02]  /*a350*/  PRMT R17, R113, 0x7054, R113 ;  /* 0x0000705471117816 */ /* 0x000fe40000000071 */
[----:B------:R-:W-:Y:S01]  /*a360*/  PRMT R36, R11, 0x5410, R10 ;  /* 0x000054100b247816 */ /* 0x000fe2000000000a */
[----:B------:R-:W-:Y:S01]  /*a370*/  @!P5 HADD2 R63, -R11.H0_H0, -RZ.H0_H0 ;  /* 0xa00000ff0b3fd230 */ /* 0x000fe20000000900 */
[----:B------:R-:W-:Y:S02]  /*a380*/  @!P6 PRMT R10, R71, 0x5410, RZ ;  /* 0x00005410470ae816 */ /* 0x000fe400000000ff */
[----:B------:R-:W-:Y:S01]  /*a390*/  PRMT R14, R0, 0x5410, R2 ;  /* 0x00005410000e7816 */ /* 0x000fe20000000002 */
[----:B------:R-:W-:Y:S01]  /*a3a0*/  HSET2.LE.AND R0, R13, R17, PT ;  /* 0x000000110d007233 */ /* 0x000fe20003803000 */
[----:B------:R-:W-:Y:S01]  /*a3b0*/  @!P5 PRMT R11, R63, 0x5410, RZ ;  /* 0x000054103f0bd816 */ /* 0x000fe200000000ff */
[----:B------:R1:W-:Y:S01]  /*a3c0*/  STG.E.U16 [R28.64+-0x3e], R10 ;  /* 0xffffc20a1c007986 */ /* 0x0003e2000c10151c */
[----:B------:R-:W-:-:S03]  /*a3d0*/  IMAD.MOV.U32 R101, RZ, RZ, R128 ;  /* 0x000000ffff657224 */ /* 0x000fc600078e0080 */
[----:B------:R2:W-:Y:S01]  /*a3e0*/  STG.E.U16 [R28.64+-0x40], R11 ;  /* 0xffffc00b1c007986 */ /* 0x0005e2000c10151c */
[----:B------:R-:W-:-:S04]  /*a3f0*/  IMAD.WIDE.U32 R24, R252, -0x326172a9, RZ ;  /* 0xcd9e8d57fc187825 */ /* 0x000fc800078e00ff */
[----:B------:R-:W-:Y:S02]  /*a400*/  IMAD.MOV.U32 R112, RZ, RZ, R247 ;  /* 0x000000ffff707224 */ /* 0x000fe400078e00f7 */
[----:B------:R-:W-:Y:S02]  /*a410*/  IMAD.MOV.U32 R95, RZ, RZ, R75 ;  /* 0x000000ffff5f7224 */ /* 0x000fe400078e004b */
[----:B------:R-:W-:Y:S02]  /*a420*/  IMAD.MOV.U32 R252, RZ, RZ, R101 ;  /* 0x000000fffffc7224 */ /* 0x000fe400078e0065 */
[----:B------:R-:W-:Y:S02]  /*a430*/  IMAD.MOV.U32 R75, RZ, RZ, R93 ;  /* 0x000000ffff4b7224 */ /* 0x000fe400078e005d */
[----:B------:R-:W-:Y:S01]  /*a440*/  IMAD.MOV.U32 R93, RZ, RZ, R73 ;  /* 0x000000ffff5d7224 */ /* 0x000fe200078e0049 */
[----:B-1----:R-:W-:Y:S01]  /*a450*/  LOP3.LUT R10, R0, R64, RZ, 0xc0, !PT ;  /* 0x00000040000a7212 */ /* 0x002fe200078ec0ff */
[----:B------:R-:W-:-:S05]  /*a460*/  HSET2.LE.AND R0, R12, R17, PT ;  /* 0x000000110c007233 */ /* 0x000fca0003803000 */
[----:B--2---:R-:W-:Y:S01]  /*a470*/  LOP3.LUT R11, R0, R50, RZ, 0xc0, !PT ;  /* 0x00000032000b7212 */ /* 0x004fe200078ec0ff */
[----:B------:R-:W-:Y:S01]  /*a480*/  HSET2.LE.AND R0, R4, R17, PT ;  /* 0x0000001104007233 */ /* 0x000fe20003803000 */
[----:B------:R-:W-:Y:S02]  /*a490*/  IMAD.MOV.U32 R73, RZ, RZ, R130 ;  /* 0x000000ffff497224 */ /* 0x000fe400078e0082 */
[----:B------:R-:W-:Y:S02]  /*a4a0*/  IMAD.MOV.U32 R97, RZ, RZ, R112 ;  /* 0x000000ffff617224 */ /* 0x000fe400078e0070 */
[----:B------:R-:W-:Y:S01]  /*a4b0*/  LOP3.LUT R130, R0, R37, RZ, 0xc0, !PT ;  /* 0x0000002500827212 */ /* 0x000fe200078ec0ff */
[----:B------:R-:W-:Y:S01]  /*a4c0*/  IMAD.MOV.U32 R112, RZ, RZ, R131 ;  /* 0x000000ffff707224 */ /* 0x000fe200078e0083 */
[----:B------:R-:W-:Y:S01]  /*a4d0*/  LOP3.LUT R0, R25, R252, RZ, 0x3c, !PT ;  /* 0x000000fc19007212 */ /* 0x000fe200078e3cff */
[----:B------:R-:W-:Y:S02]  /*a4e0*/  IMAD.MOV.U32 R131, RZ, RZ, R238 ;  /* 0x000000ffff837224 */ /* 0x000fe400078e00ee */
[----:B------:R-:W-:-:S02]  /*a4f0*/  IMAD.MOV.U32 R101, RZ, RZ, R53 ;  /* 0x000000ffff657224 */ /* 0x000fc400078e0035 */
[----:B------:R-:W-:Y:S02]  /*a500*/  IMAD.MOV.U32 R94, RZ, RZ, R79 ;  /* 0x000000ffff5e7224 */ /* 0x000fe400078e004f */
[----:B------:R-:W-:Y:S02]  /*a510*/  IMAD.MOV.U32 R53, RZ, RZ, R246 ;  /* 0x000000ffff357224 */ /* 0x000fe400078e00f6 */
[----:B------:R-:W-:Y:S02]  /*a520*/  IMAD.MOV.U32 R69, RZ, RZ, R131 ;  /* 0x000000ffff457224 */ /* 0x000fe400078e0083 */
[----:B------:R-:W-:Y:S02]  /*a530*/  IMAD.MOV.U32 R79, RZ, RZ, R78 ;  /* 0x000000ffff4f7224 */ /* 0x000fe400078e004e */
[----:B------:R-:W-:-:S04]  /*a540*/  IMAD.WIDE.U32 R246, R0, -0x2daee0ad, RZ ;  /* 0xd2511f5300f67825 */ /* 0x000fc800078e00ff */
[----:B------:R-:W-:Y:S02]  /*a550*/  IMAD.MOV.U32 R55, RZ, RZ, R239 ;  /* 0x000000ffff377224 */ /* 0x000fe400078e00ef */
[----:B------:R-:W-:Y:S02]  /*a560*/  IMAD.MOV.U32 R78, RZ, RZ, R45 ;  /* 0x000000ffff4e7224 */ /* 0x000fe400078e002d */
[----:B------:R-:W-:Y:S02]  /*a570*/  IMAD.MOV.U32 R45, RZ, RZ, R76 ;  /* 0x000000ffff2d7224 */ /* 0x000fe400078e004c */
[----:B------:R-:W-:Y:S02]  /*a580*/  IMAD.MOV.U32 R76, RZ, RZ, R217 ;  /* 0x000000ffff4c7224 */ /* 0x000fe400078e00d9 */
[----:B------:R-:W-:Y:S02]  /*a590*/  IMAD.MOV.U32 R96, RZ, RZ, R69 ;  /* 0x000000ffff607224 */ /* 0x000fe400078e0045 */
[----:B------:R-:W-:Y:S01]  /*a5a0*/  IMAD.MOV.U32 R81, RZ, RZ, R101 ;  /* 0x000000ffff517224 */ /* 0x000fe200078e0065 */
[----:B------:R-:W-:Y:S01]  /*a5b0*/  LOP3.LUT R0, R247, UR34, R42, 0x96, !PT ;  /* 0x00000022f7007c12 */ /* 0x000fe2000f8e962a */
[----:B------:R-:W-:-:S02]  /*a5c0*/  IMAD.MOV.U32 R98, RZ, RZ, R55 ;  /* 0x000000ffff627224 */ /* 0x000fc400078e0037 */
[----:B------:R-:W-:Y:S02]  /*a5d0*/  IMAD.MOV.U32 R69, RZ, RZ, R95 ;  /* 0x000000ffff457224 */ /* 0x000fe400078e005f */
[----:B------:R-:W-:Y:S01]  /*a5e0*/  IMAD.MOV.U32 R101, RZ, RZ, R75 ;  /* 0x000000ffff657224 */ /* 0x000fe200078e004b */
[----:B------:R1:W-:Y:S01]  /*a5f0*/  STL.64 [R1+0x70], R24 ;  /* 0x0000701801007387 */ /* 0x0003e20000100a00 */
        /* <DEDUP_REMOVED lines=9> */
[----:B------:R-:W2:Y:S01]  /*a690*/  LDL.LU R249, [R1+0x118] ;  /* 0x0001180001f97983 */ /* 0x000ea20000300800 */
[----:B------:R-:W-:-:S02]  /*a6a0*/  IMAD.MOV.U32 R79, RZ, RZ, R45 ;  /* 0x000000ffff4f7224 */ /* 0x000fc400078e002d */
[----:B------:R-:W-:Y:S02]  /*a6b0*/  IMAD.MOV.U32 R44, RZ, RZ, R76 ;  /* 0x000000ffff2c7224 */ /* 0x000fe400078e004c */
[----:B------:R-:W-:Y:S02]  /*a6c0*/  IMAD.MOV.U32 R77, RZ, RZ, R248 ;  /* 0x000000ffff4d7224 */ /* 0x000fe400078e00f8 */
[----:B------:R-:W-:Y:S01]  /*a6d0*/  IMAD.MOV.U32 R78, RZ, RZ, R93 ;  /* 0x000000ffff4e7224 */ /* 0x000fe200078e005d */
[----:B------:R-:W2:Y:S01]  /*a6e0*/  LDL.LU R248, [R1+0x114] ;  /* 0x0001140001f87983 */ /* 0x000ea20000300800 */
[----:B------:R-:W-:Y:S02]  /*a6f0*/  IMAD.MOV.U32 R45, RZ, RZ, R73 ;  /* 0x000000ffff2d7224 */ /* 0x000fe400078e0049 */
[----:B------:R-:W-:Y:S02]  /*a700*/  IMAD.MOV.U32 R76, RZ, RZ, R229 ;  /* 0x000000ffff4c7224 */ /* 0x000fe400078e00e5 */
[----:B------:R-:W-:Y:S01]  /*a710*/  IMAD.MOV.U32 R93, RZ, RZ, R68 ;  /* 0x000000ffff5d7224 */ /* 0x000fe200078e0044 */
[----:B------:R-:W3:Y:S01]  /*a720*/  LDL.LU R229, [R1+0x110] ;  /* 0x0001100001e57983 */ /* 0x000ee20000300800 */
[----:B------:R-:W-:-:S02]  /*a730*/  IMAD.MOV.U32 R73, RZ, RZ, R172 ;  /* 0x000000ffff497224 */ /* 0x000fc400078e00ac */
[----:B------:R-:W-:Y:S01]  /*a740*/  IMAD.MOV.U32 R68, RZ, RZ, R203 ;  /* 0x000000ffff447224 */ /* 0x000fe200078e00cb */
[----:B------:R4:W5:Y:S04]  /*a750*/  LDL.LU R172, [R1+0x10c] ;  /* 0x00010c0001ac7983 */ /* 0x0009680000300800 */
[----:B------:R-:W3:Y:S01]  /*a760*/  LDL.LU R203, [R1+0x108] ;  /* 0x0001080001cb7983 */ /* 0x000ee20000300800 */
[----:B------:R-:W-:Y:S02]  /*a770*/  IMAD.MOV.U32 R59, RZ, RZ, R74 ;  /* 0x000000ffff3b7224 */ /* 0x000fe400078e004a */
[----:B------:R-:W-:Y:S02]  /*a780*/  IMAD.MOV.U32 R74, RZ, RZ, R84 ;  /* 0x000000ffff4a7224 */ /* 0x000fe400078e0054 */
[----:B------:R-:W-:-:S02]  /*a790*/  IMAD.MOV.U32 R84, RZ, RZ, R206 ;  /* 0x000000ffff547224 */ /* 0x000fc400078e00ce */
[----:B------:R-:W4:Y:S01]  /*a7a0*/  LDL.LU R206, [R1+0x104] ;  /* 0x0001040001ce7983 */ /* 0x000f220000300800 */
[----:B------:R-:W-:Y:S02]  /*a7b0*/  IMAD.MOV.U32 R58, RZ, RZ, R75 ;  /* 0x000000ffff3a7224 */ /* 0x000fe400078e004b */
[----:B------:R-:W-:Y:S02]  /*a7c0*/  IMAD.MOV.U32 R75, RZ, RZ, R80 ;  /* 0x000000ffff4b7224 */ /* 0x000fe400078e0050 */
[----:B------:R-:W-:Y:S02]  /*a7d0*/  IMAD.MOV.U32 R80, RZ, RZ, R205 ;  /* 0x000000ffff507224 */ /* 0x000fe400078e00cd */
[----:B------:R-:W4:Y:S01]  /*a7e0*/  LDL.LU R205, [R1+0x100] ;  /* 0x0001000001cd7983 */ /* 0x000f220000300800 */
[----:B------:R-:W-:Y:S01]  /*a7f0*/  HSET2.LE.AND R2, R9, R17, PT ;  /* 0x0000001109027233 */ /* 0x000fe20003803000 */
[----:B------:R-:W-:-:S04]  /*a800*/  IMAD.WIDE.U32 R238, R0, -0x326172a9, RZ ;  /* 0xcd9e8d5700ee7825 */ /* 0x000fc800078e00ff */
[----:B------:R-:W-:Y:S01]  /*a810*/  LOP3.LUT R8, R2, R103, RZ, 0xc0, !PT ;  /* 0x0000006702087212 */ /* 0x000fe200078ec0ff */
[----:B------:R-:W-:Y:S01]  /*a820*/  HSET2.LE.AND R2, R5, R17, PT ;  /* 0x0000001105027233 */ /* 0x000fe20003803000 */
[----:B------:R-:W-:Y:S01]  /*a830*/  IMAD.MOV.U32 R217, RZ, RZ, R129 ;  /* 0x000000ffffd97224 */ /* 0x000fe200078e0081 */
[----:B------:R-:W-:-:S03]  /*a840*/  LOP3.LUT R0, R239, UR13, R114, 0x96, !PT ;  /* 0x0000000def007c12 */ /* 0x000fc6000f8e9672 */
[----:B------:R-:W-:Y:S02]  /*a850*/  LOP3.LUT R129, R2, R48, RZ, 0xc0, !PT ;  /* 0x0000003002817212 */ /* 0x000fe400078ec0ff */
[----:B------:R-:W-:Y:S01]  /*a860*/  LOP3.LUT R2, R115, UR14, R24, 0x96, !PT ;  /* 0x0000000e73027c12 */ /* 0x000fe2000f8e9618 */
[----:B------:R-:W-:Y:S01]  /*a870*/  HSET2.LE.AND R3, R6, R17, PT ;  /* 0x0000001106037233 */ /* 0x000fe20003803000 */
[----:B------:R-:W-:-:S04]  /*a880*/  IMAD.WIDE.U32 R12, R0, -0x2daee0ad, RZ ;  /* 0xd2511f53000c7825 */ /* 0x000fc800078e00ff */
[----:B------:R-:W-:Y:S01]  /*a890*/  IMAD.WIDE.U32 R4, R2, -0x2daee0ad, RZ ;  /* 0xd2511f5302047825 */ /* 0x000fe200078e00ff */
[----:B------:R-:W-:Y:S01]  /*a8a0*/  LOP3.LUT R9, R3, R102, RZ, 0xc0, !PT ;  /* 0x0000006603097212 */ /* 0x000fe200078ec0ff */
[----:B------:R-:W-:-:S03]  /*a8b0*/  HSET2.LE.AND R3, R7, R17, PT ;  /* 0x0000001107037233 */ /* 0x000fc60003803000 */
[----:B------:R-:W-:Y:S02]  /*a8c0*/  LOP3.LUT R2, R5, UR12, R246, 0x96, !PT ;  /* 0x0000000c05027c12 */ /* 0x000fe4000f8e96f6 */
[----:B------:R-:W-:Y:S02]  /*a8d0*/  LOP3.LUT R0, R13, UR10, R4, 0x96, !PT ;  /* 0x0000000a0d007c12 */ /* 0x000fe4000f8e9604 */
[----:B------:R-:W-:Y:S01]  /*a8e0*/  LOP3.LUT R128, R3, R49, RZ, 0xc0, !PT ;  /* 0x0000003103807212 */ /* 0x000fe200078ec0ff */
[----:B------:R-:W-:-:S04]  /*a8f0*/  IMAD.WIDE.U32 R2, R2, -0x326172a9, RZ ;  /* 0xcd9e8d5702027825 */ /* 0x000fc800078e00ff */
[----:B------:R-:W-:Y:S01]  /*a900*/  IMAD.WIDE.U32 R6, R0, -0x326172a9, RZ ;  /* 0xcd9e8d5700067825 */ /* 0x000fe200078e00ff */
[----:B------:R-:W-:-:S04]  /*a910*/  LOP3.LUT R0, R3, UR11, R238, 0x96, !PT ;  /* 0x0000000b03007c12 */ /* 0x000fc8000f8e96ee */
[----:B------:R-:W-:Y:S01]  /*a920*/  LOP3.LUT R4, R7, UR9, R2, 0x96, !PT ;  /* 0x0000000907047c12 */ /* 0x000fe2000f8e9602 */
[----:B------:R-:W-:-:S04]  /*a930*/  IMAD.WIDE.U32 R2, R0, -0x2daee0ad, RZ ;  /* 0xd2511f5300027825 */ /* 0x000fc800078e00ff */
[----:B-1----:R-:W-:Y:S01]  /*a940*/  IMAD.WIDE.U32 R24, R4, -0x2daee0ad, RZ ;  /* 0xd2511f5304187825 */ /* 0x002fe200078e00ff */
[----:B------:R-:W-:-:S04]  /*a950*/  LOP3.LUT R3, R3, UR8, R12, 0x96, !PT ;  /* 0x0000000803037c12 */ /* 0x000fc8000f8e960c */
[----:B------:R-:W-:Y:S01]  /*a960*/  LOP3.LUT R2, R25, UR6, R2, 0x96, !PT ;  /* 0x0000000619027c12 */ /* 0x000fe2000f8e9602 */
[----:B------:R-:W-:Y:S01]  /*a970*/  HSET2.LE.AND R0, R14, R17, PT ;  /* 0x000000110e007233 */ /* 0x000fe20003803000 */
[----:B------:R-:W-:Y:S01]  /*a980*/  IMAD.WIDE.U32 R4, R3, -0x326172a9, RZ ;  /* 0xcd9e8d5703047825 */ /* 0x000fe200078e00ff */
[----:B------:R-:W1:Y:S03]  /*a990*/  LDSM.16.MT88.4 R12, [R201+0xa000] ;  /* 0x00a00000c90c783b */ /* 0x000e660000004200 */
[----:B------:R-:W-:Y:S01]  /*a9a0*/  IMAD.WIDE.U32 R2, R2, -0x326172a9, RZ ;  /* 0xcd9e8d5702027825 */ /* 0x000fe200078e00ff */
[----:B------:R-:W-:-:S04]  /*a9b0*/  LOP3.LUT R131, R0, R38, RZ, 0xc0, !PT ;  /* 0x0000002600837212 */ /* 0x000fc800078ec0ff */
[----:B------:R-:W-:Y:S02]  /*a9c0*/  LOP3.LUT R0, R3, UR15, R4, 0x96, !PT ;  /* 0x0000000f03007c12 */ /* 0x000fe4000f8e9604 */
[----:B------:R-:W-:Y:S02]  /*a9d0*/  SHF.R.U32.HI R4, RZ, 0x10, R2 ;  /* 0x00000010ff047819 */ /* 0x000fe40000011602 */
[----:B------:R-:W-:Y:S02]  /*a9e0*/  LOP3.LUT R22, R5, UR7, R6, 0x96, !PT ;  /* 0x0000000705167c12 */ /* 0x000fe4000f8e9606 */
[C---:B------:R-:W-:Y:S02]  /*a9f0*/  LOP3.LUT R3, R2.reuse, 0xffff, RZ, 0xc0, !PT ;  /* 0x0000ffff02037812 */ /* 0x040fe400078ec0ff */
[----:B------:R-:W-:Y:S02]  /*aa00*/  LOP3.LUT R6, R2, 0xff, RZ, 0xc0, !PT ;  /* 0x000000ff02067812 */ /* 0x000fe400078ec0ff */
[----:B------:R-:W-:-:S02]  /*aa10*/  SHF.R.U32.HI R5, RZ, 0x18, R2 ;  /* 0x00000018ff057819 */ /* 0x000fc40000011602 */
[----:B------:R-:W-:Y:S02]  /*aa20*/  LOP3.LUT R2, R4, 0xff, RZ, 0xc0, !PT ;  /* 0x000000ff04027812 */ /* 0x000fe400078ec0ff */
[----:B------:R-:W-:Y:S02]  /*aa30*/  SHF.R.U32.HI R3, RZ, 0x8, R3 ;  /* 0x00000008ff037819 */ /* 0x000fe40000011603 */
[----:B------:R-:W-:Y:S02]  /*aa40*/  PRMT R5, R2, 0x5410, R5 ;  /* 0x0000541002057816 */ /* 0x000fe40000000005 */
[----:B------:R-:W-:Y:S02]  /*aa50*/  LOP3.LUT R2, R0, 0xffff, RZ, 0xc0, !PT ;  /* 0x0000ffff00027812 */ /* 0x000fe400078ec0ff */
[----:B------:R-:W-:Y:S02]  /*aa60*/  PRMT R6, R6, 0x5410, R3 ;  /* 0x0000541006067816 */ /* 0x000fe40000000003 */
[----:B------:R-:W-:-:S02]  /*aa70*/  SHF.R.U32.HI R3, RZ, 0x8, R2 ;  /* 0x00000008ff037819 */ /* 0x000fc40000011602 */
[----:B------:R-:W-:-:S04]  /*aa80*/  LOP3.LUT R2, R0, 0xff, RZ, 0xc0, !PT ;  /* 0x000000ff00027812 */ /* 0x000fc800078ec0ff */
[----:B------:R-:W-:Y:S02]  /*aa90*/  PRMT R4, R2, 0x5410, R3 ;  /* 0x0000541002047816 */ /* 0x000fe40000000003 */
[--C-:B------:R-:W-:Y:S02]  /*aaa0*/  SHF.R.U32.HI R3, RZ, 0x10, R0.reuse ;  /* 0x00000010ff037819 */ /* 0x100fe40000011600 */
[----:B------:R-:W-:Y:S02]  /*aab0*/  SHF.R.U32.HI R2, RZ, 0x18, R0 ;  /* 0x00000018ff027819 */ /* 0x000fe40000011600 */
[----:B------:R-:W-:-:S04]  /*aac0*/  LOP3.LUT R0, R3, 0xff, RZ, 0xc0, !PT ;  /* 0x000000ff03007812 */ /* 0x000fc800078ec0ff */
[----:B------:R-:W-:Y:S01]  /*aad0*/  PRMT R16, R0, 0x5410, R2 ;  /* 0x0000541000107816 */ /* 0x000fe20000000002 */
[--C-:B------:R-:W-:Y:S02]  /*aae0*/  HSET2.LE.AND R0, R6, R17.reuse, PT ;  /* 0x0000001106007233 */ /* 0x100fe40003803000 */
[--C-:B------:R-:W-:Y:S02]  /*aaf0*/  HSET2.LE.AND R2, R5, R17.reuse, PT ;  /* 0x0000001105027233 */ /* 0x100fe40003803000 */
[--C-:B------:R-:W-:Y:S01]  /*ab00*/  HSET2.LE.AND R3, R4, R17.reuse, PT ;  /* 0x0000001104037233 */ /* 0x100fe20003803000 */
[----:B------:R-:W-:Y:S01]  /*ab10*/  LOP3.LUT R6, R0, R40, RZ, 0xc0, !PT ;  /* 0x0000002800067212 */ /* 0x000fe200078ec0ff */
[----:B------:R-:W-:Y:S01]  /*ab20*/  HSET2.LE.AND R0, R16, R17, PT ;  /* 0x0000001110007233 */ /* 0x000fe20003803000 */
[----:B------:R-:W-:Y:S02]  /*ab30*/  LOP3.LUT R7, R2, R39, RZ, 0xc0, !PT ;  /* 0x0000002702077212 */ /* 0x000fe400078ec0ff */
[----:B------:R-:W-:-:S02]  /*ab40*/  LOP3.LUT R4, R3, R41, RZ, 0xc0, !PT ;  /* 0x0000002903047212 */ /* 0x000fc400078ec0ff */
[----:B------:R-:W-:Y:S01]  /*ab50*/  LOP3.LUT R5, R0, R36, RZ, 0xc0, !PT ;  /* 0x0000002400057212 */ /* 0x000fe200078ec0ff */
[-C--:B-1----:R-:W-:Y:S08]  /*ab60*/  HMMA.16816.F32 R152, R8, R12.reuse, R152 ;  /* 0x0000000c0898723c */ /* 0x082ff00000001898 */
[C---:B------:R-:W-:Y:S08]  /*ab70*/  HMMA.16816.F32 R168, R4.reuse, R12, R168 ;  /* 0x0000000c04a8723c */ /* 0x040ff000000018a8 */
[----:B------:R-:W-:Y:S01]  /*ab80*/  HMMA.16816.F32 R164, R4, R14, R164 ;  /* 0x0000000e04a4723c */ /* 0x000fe200000018a4 */
[----:B------:R-:W-:-:S02]  /*ab90*/  IMAD.MOV.U32 R56, RZ, RZ, R79 ;  /* 0x000000ffff387224 */ /* 0x000fc400078e004f */
[----:B------:R-:W-:Y:S02]  /*aba0*/  IMAD.MOV.U32 R57, RZ, RZ, R78 ;  /* 0x000000ffff397224 */ /* 0x000fe400078e004e */
[----:B------:R-:W-:Y:S01]  /*abb0*/  IMAD.MOV.U32 R47, RZ, RZ, R92 ;  /* 0x000000ffff2f7224 */ /* 0x000fe200078e005c */
[----:B------:R-:W-:Y:S01]  /*abc0*/  @!P4 PRMT R220, R62, 0x5410, RZ ;  /* 0x000054103edcc816 */ /* 0x000fe200000000ff */
[----:B------:R-:W-:Y:S02]  /*abd0*/  IMAD.MOV.U32 R46, RZ, RZ, R93 ;  /* 0x000000ffff2e7224 */ /* 0x000fe400078e005d */
[----:B------:R-:W-:Y:S02]  /*abe0*/  IMAD.MOV.U32 R92, RZ, RZ, R215 ;  /* 0x000000ffff5c7224 */ /* 0x000fe400078e00d7 */
[----:B------:R-:W-:Y:S01]  /*abf0*/  IMAD.MOV.U32 R63, RZ, RZ, R94 ;  /* 0x000000ffff3f7224 */ /* 0x000fe200078e005e */
[----:B------:R1:W5:Y:S01]  /*ac00*/  LDL.LU R215, [R1+0xfc] ;  /* 0x0000fc0001d77983 */ /* 0x0003620000300800 */
[----:B------:R-:W-:-:S02]  /*ac10*/  IMAD.MOV.U32 R93, RZ, RZ, R214 ;  /* 0x000000ffff5d7224 */ /* 0x000fc400078e00d6 */
[----:B------:R-:W-:Y:S01]  /*ac20*/  IMAD.MOV.U32 R62, RZ, RZ, R95 ;  /* 0x000000ffff3e7224 */ /* 0x000fe200078e005f */
[----:B------:R1:W5:Y:S01]  /*ac30*/  LDL.LU R214, [R1+0xf8] ;  /* 0x0000f80001d67983 */ /* 0x0003620000300800 */
[----:B------:R-:W-:Y:S02]  /*ac40*/  IMAD.MOV.U32 R94, RZ, RZ, R213 ;  /* 0x000000ffff5e7224 */ /* 0x000fe400078e00d5 */
[----:B------:R-:W-:Y:S01]  /*ac50*/  IMAD.MOV.U32 R95, RZ, RZ, R212 ;  /* 0x000000ffff5f7224 */ /* 0x000fe200078e00d4 */
[----:B------:R1:W5:Y:S01]  /*ac60*/  LDL.LU R213, [R1+0xf4] ;  /* 0x0000f40001d57983 */ /* 0x0003620000300800 */
[----:B------:R-:W-:Y:S02]  /*ac70*/  IMAD.MOV.U32 R61, RZ, RZ, R101 ;  /* 0x000000ffff3d7224 */ /* 0x000fe400078e0065 */
[----:B------:R-:W-:Y:S01]  /*ac80*/  IMAD.MOV.U32 R100, RZ, RZ, R211 ;  /* 0x000000ffff647224 */ /* 0x000fe200078e00d3 */
[----:B------:R1:W5:Y:S01]  /*ac90*/  LDL.LU R212, [R1+0xf0] ;  /* 0x0000f00001d47983 */ /* 0x0003620000300800 */
[----:B------:R-:W-:-:S02]  /*aca0*/  IMAD.MOV.U32 R101, RZ, RZ, R210 ;  /* 0x000000ffff657224 */ /* 0x000fc400078e00d2 */
[----:B------:R-:W-:Y:S01]  /*acb0*/  IMAD.MOV.U32 R102, RZ, RZ, R209 ;  /* 0x000000ffff667224 */ /* 0x000fe200078e00d1 */
[----:B------:R1:W5:Y:S01]  /*acc0*/  LDL.LU R211, [R1+0xec] ;  /* 0x0000ec0001d37983 */ /* 0x0003620000300800 */
[----:B------:R-:W-:-:S03]  /*acd0*/  IMAD.MOV.U32 R103, RZ, RZ, R208 ;  /* 0x000000ffff677224 */ /* 0x000fc600078e00d0 */
[----:B------:R1:W5:Y:S01]  /*ace0*/  LDL.LU R210, [R1+0xe8] ;  /* 0x0000e80001d27983 */ /* 0x0003620000300800 */
[----:B------:R-:W-:-:S03]  /*acf0*/  IMAD.MOV.U32 R16, RZ, RZ, R207 ;  /* 0x000000ffff107224 */ /* 0x000fc600078e00cf */
[----:B------:R1:W5:Y:S01]  /*ad00*/  LDL.LU R209, [R1+0xe4] ;  /* 0x0000e40001d17983 */ /* 0x0003620000300800 */
[----:B------:R-:W-:-:S03]  /*ad10*/  IMAD.MOV.U32 R17, RZ, RZ, R204 ;  /* 0x000000ffff117224 */ /* 0x000fc600078e00cc */
[----:B------:R1:W5:Y:S01]  /*ad20*/  LDL.LU R208, [R1+0xe0] ;  /* 0x0000e00001d07983 */ /* 0x0003620000300800 */
[----:B------:R-:W-:-:S03]  /*ad30*/  IMAD.MOV.U32 R60, RZ, RZ, R112 ;  /* 0x000000ffff3c7224 */ /* 0x000fc600078e0070 */
[----:B------:R1:W-:Y:S04]  /*ad40*/  STG.E.U16 [R20.64+-0x2e], R18 ;  /* 0xffffd21214007986 */ /* 0x0003e8000c10151c */
[----:B------:R1:W5:Y:S04]  /*ad50*/  LDL.LU R207, [R1+0xdc] ;  /* 0x0000dc0001cf7983 */ /* 0x0003680000300800 */
[----:B------:R2:W-:Y:S04]  /*ad60*/  STG.E.U16 [R20.64+-0x30], R19 ;  /* 0xffffd01314007986 */ /* 0x0005e8000c10151c */
[----:B------:R2:W5:Y:S01]  /*ad70*/  LDL.LU R204, [R1+0xd8] ;  /* 0x0000d80001cc7983 */ /* 0x0005620000300800 */
[----:B------:R-:W-:-:S02]  /*ad80*/  IMAD.MOV.U32 R79, RZ, RZ, R77 ;  /* 0x000000ffff4f7224 */ /* 0x000fc400078e004d */
[----:B------:R-:W-:Y:S02]  /*ad90*/  IMAD.MOV.U32 R77, RZ, RZ, R73 ;  /* 0x000000ffff4d7224 */ /* 0x000fe400078e0049 */
[----:B------:R-:W-:Y:S02]  /*ada0*/  IMAD.MOV.U32 R78, RZ, RZ, R76 ;  /* 0x000000ffff4e7224 */ /* 0x000fe400078e004c */
[----:B------:R-:W-:Y:S02]  /*adb0*/  IMAD.MOV.U32 R73, RZ, RZ, R85 ;  /* 0x000000ffff497224 */ /* 0x000fe400078e0055 */
[----:B-1----:R-:W-:Y:S02]  /*adc0*/  IMAD.MOV.U32 R18, RZ, RZ, R202 ;  /* 0x000000ffff127224 */ /* 0x002fe400078e00ca */
[----:B------:R1:W5:Y:S01]  /*add0*/  LDL.LU R202, [R1+0xd4] ;  /* 0x0000d40001ca7983 */ /* 0x0003620000300800 */
[----:B--2---:R-:W-:Y:S03]  /*ade0*/  HMMA.16816.F32 R36, R8, R14, R248 ;  /* 0x0000000e0824723c */ /* 0x004fe600000018f8 */
[----:B---3--:R-:W2:Y:S04]  /*adf0*/  LDSM.16.MT88.4 R12, [R203+0xa000] ;  /* 0x00a00000cb0c783b */ /* 0x008ea80000004200 */
[----:B------:R-:W-:-:S02]  /*ae00*/  IMAD.MOV.U32 R248, RZ, RZ, R42 ;  /* 0x000000fffff87224 */ /* 0x000fc400078e002a */
[----:B------:R-:W-:Y:S02]  /*ae10*/  IMAD.MOV.U32 R19, RZ, RZ, R200 ;  /* 0x000000ffff137224 */ /* 0x000fe400078e00c8 */
[----:B------:R1:W5:Y:S01]  /*ae20*/  LDL.LU R200, [R1+0xd0] ;  /* 0x0000d00001c87983 */ /* 0x0003620000300800 */
[-C--:B--2---:R-:W-:Y:S08]  /*ae30*/  HMMA.16816.F32 R144, R8, R12.reuse, R144 ;  /* 0x0000000c0890723c */ /* 0x084ff00000001890 */
[C---:B------:R-:W-:Y:S08]  /*ae40*/  HMMA.16816.F32 R160, R4.reuse, R12, R160 ;  /* 0x0000000c04a0723c */ /* 0x040ff000000018a0 */
[-C--:B------:R-:W-:Y:S08]  /*ae50*/  HMMA.16816.F32 R156, R4, R14.reuse, R156 ;  /* 0x0000000e049c723c */ /* 0x080ff0000000189c */
[----:B------:R-:W-:Y:S01]  /*ae60*/  HMMA.16816.F32 R40, R8, R14, R56 ;  /* 0x0000000e0828723c */ /* 0x000fe20000001838 */
[----:B----4-:R-:W2:Y:S01]  /*ae70*/  LDSM.16.MT88.4 R12, [R206+0xa000] ;  /* 0x00a00000ce0c783b */ /* 0x010ea20000004200 */
[----:B------:R-:W-:-:S02]  /*ae80*/  IMAD.MOV.U32 R251, RZ, RZ, R55 ;  /* 0x000000fffffb7224 */ /* 0x000fc400078e0037 */
[----:B------:R-:W-:Y:S02]  /*ae90*/  IMAD.MOV.U32 R76, RZ, RZ, R53 ;  /* 0x000000ffff4c7224 */ /* 0x000fe400078e0035 */
[----:B------:R-:W-:Y:S02]  /*aea0*/  IMAD.MOV.U32 R85, RZ, RZ, R54 ;  /* 0x000000ffff557224 */ /* 0x000fe400078e0036 */
[-C--:B--2---:R-:W-:Y:S08]  /*aeb0*/  HMMA.16816.F32 R44, R8, R12.reuse, R44 ;  /* 0x0000000c082c723c */ /* 0x084ff0000000182c */
[C---:B------:R-:W-:Y:S08]  /*aec0*/  HMMA.16816.F32 R52, R4.reuse, R12, R116 ;  /* 0x0000000c0434723c */ /* 0x040ff00000001874 */
[-C--:B------:R-:W-:Y:S08]  /*aed0*/  HMMA.16816.F32 R56, R4, R14.reuse, R140 ;  /* 0x0000000e0438723c */ /* 0x080ff0000000188c */
[----:B------:R-:W-:Y:S01]  /*aee0*/  HMMA.16816.F32 R60, R8, R14, R60 ;  /* 0x0000000e083c723c */ /* 0x000fe2000000183c */
[----:B------:R-:W2:Y:S01]  /*aef0*/  LDSM.16.MT88.4 R12, [R205+0xa000] ;  /* 0x00a00000cd0c783b */ /* 0x000ea20000004200 */
[----:B------:R-:W-:Y:S01]  /*af00*/  @!P1 HADD2 R70, -R23.H0_H0, -RZ.H0_H0 ;  /* 0xa00000ff17469230 */ /* 0x000fe20000000900 */
[----:B------:R-:W-:-:S02]  /*af10*/  IMAD.MOV.U32 R250, RZ, RZ, R69 ;  /* 0x000000fffffa7224 */ /* 0x000fc400078e0045 */
[----:B------:R-:W-:Y:S02]  /*af20*/  IMAD.MOV.U32 R143, RZ, RZ, R68 ;  /* 0x000000ffff8f7224 */ /* 0x000fe400078e0044 */
[----:B------:R-:W-:Y:S01]  /*af30*/  @!P1 PRMT R23, R70, 0x5410, RZ ;  /* 0x0000541046179816 */ /* 0x000fe200000000ff */
[----:B------:R-:W-:Y:S02]  /*af40*/  IMAD.MOV.U32 R249, RZ, RZ, R81 ;  /* 0x000000fffff97224 */ /* 0x000fe400078e0051 */
[----:B------:R-:W-:Y:S02]  /*af50*/  IMAD.MOV.U32 R140, RZ, RZ, R79 ;  /* 0x000000ffff8c7224 */ /* 0x000fe400078e004f */
[----:B------:R-:W-:Y:S02]  /*af60*/  IMAD.MOV.U32 R141, RZ, RZ, R78 ;  /* 0x000000ffff8d7224 */ /* 0x000fe400078e004e */
[----:B------:R-:W-:Y:S01]  /*af70*/  IMAD.MOV.U32 R142, RZ, RZ, R77 ;  /* 0x000000ffff8e7224 */ /* 0x000fe200078e004d */
[-C--:B--2---:R-:W-:Y:S08]  /*af80*/  HMMA.16816.F32 R68, R8, R12.reuse, R72 ;  /* 0x0000000c0844723c */ /* 0x084ff00000001848 */
[----:B------:R-:W-:Y:S07]  /*af90*/  HMMA.16816.F32 R72, R4, R12, R148 ;  /* 0x0000000c0448723c */ /* 0x000fee0000001894 */
[----:B------:R-:W-:-:S02]  /*afa0*/  IMAD.MOV.U32 R148, RZ, RZ, R76 ;  /* 0x000000ffff947224 */ /* 0x000fc400078e004c */
[----:B------:R-:W-:Y:S01]  /*afb0*/  IMAD.MOV.U32 R151, RZ, RZ, R80 ;  /* 0x000000ffff977224 */ /* 0x000fe200078e0050 */
[-C--:B------:R-:W-:Y:S08]  /*afc0*/  HMMA.16816.F32 R76, R4, R14.reuse, R184 ;  /* 0x0000000e044c723c */ /* 0x080ff000000018b8 */
[----:B------:R-:W-:Y:S01]  /*afd0*/  HMMA.16816.F32 R80, R8, R14, R92 ;  /* 0x0000000e0850723c */ /* 0x000fe2000000185c */
[----:B------:R-:W2:Y:S01]  /*afe0*/  LDSM.16.MT88.4 R12, [R201+0xb000] ;  /* 0x00b00000c90c783b */ /* 0x000ea20000004200 */
[----:B------:R-:W-:-:S02]  /*aff0*/  IMAD.MOV.U32 R149, RZ, RZ, R85 ;  /* 0x000000ffff957224 */ /* 0x000fc400078e0055 */
[----:B------:R-:W-:-:S04]  /*b000*/  IMAD.MOV.U32 R150, RZ, RZ, R84 ;  /* 0x000000ffff967224 */ /* 0x000fc800078e0054 */
[-C--:B--2---:R-:W-:Y:S08]  /*b010*/  HMMA.16816.F32 R188, R8, R12.reuse, R188 ;  /* 0x0000000c08bc723c */ /* 0x084ff000000018bc */
[C---:B------:R-:W-:Y:S08]  /*b020*/  HMMA.16816.F32 R84, R4.reuse, R12, R192 ;  /* 0x0000000c0454723c */ /* 0x040ff000000018c0 */
[-C--:B------:R-:W-:Y:S08]  /*b030*/  HMMA.16816.F32 R92, R4, R14.reuse, R196 ;  /* 0x0000000e045c723c */ /* 0x080ff000000018c4 */
[----:B------:R-:W-:Y:S01]  /*b040*/  HMMA.16816.F32 R184, R8, R14, R100 ;  /* 0x0000000e08b8723c */ /* 0x000fe20000001864 */
[----:B------:R-:W2:Y:S01]  /*b050*/  LDSM.16.MT88.4 R12, [R203+0xb000] ;  /* 0x00b00000cb0c783b */ /* 0x000ea20000004200 */
[----:B------:R-:W-:-:S06]  /*b060*/  IMAD.WIDE.U32 R2, R22, -0x2daee0ad, RZ ;  /* 0xd2511f5316027825 */ /* 0x000fcc00078e00ff */
[-C--:B--2---:R-:W-:Y:S08]  /*b070*/  HMMA.16816.F32 R216, R8, R12.reuse, R216 ;  /* 0x0000000c08d8723c */ /* 0x084ff000000018d8 */
[C---:B------:R-:W-:Y:S08]  /*b080*/  HMMA.16816.F32 R88, R4.reuse, R12, R88 ;  /* 0x0000000c0458723c */ /* 0x040ff00000001858 */
[-C--:B------:R-:W-:Y:S08]  /*b090*/  HMMA.16816.F32 R100, R4, R14.reuse, R224 ;  /* 0x0000000e0464723c */ /* 0x080ff000000018e0 */
[----:B------:R-:W-:Y:S01]  /*b0a0*/  HMMA.16816.F32 R196, R8, R14, R16 ;  /* 0x0000000e08c4723c */ /* 0x000fe20000001810 */
[----:B------:R-:W2:Y:S04]  /*b0b0*/  LDSM.16.MT88.4 R16, [R206+0xb000] ;  /* 0x00b00000ce10783b */ /* 0x000ea80000004200 */
[----:B------:R-:W3:Y:S01]  /*b0c0*/  LDSM.16.MT88.4 R12, [R205+0xb000] ;  /* 0x00b00000cd0c783b */ /* 0x000ee20000004200 */
[----:B------:R-:W-:-:S02]  /*b0d0*/  LOP3.LUT R0, R3, UR16, R24, 0x96, !PT ;  /* 0x0000001003007c12 */ /* 0x000fc4000f8e9618 */
[----:B------:R-:W-:-:S04]  /*b0e0*/  LOP3.LUT R3, R2, 0xffff, RZ, 0xc0, !PT ;  /* 0x0000ffff02037812 */ /* 0x000fc800078ec0ff */
[----:B------:R-:W-:Y:S01]  /*b0f0*/  SHF.R.U32.HI R3, RZ, 0x8, R3 ;  /* 0x00000008ff037819 */ /* 0x000fe20000011603 */
[C---:B--2---:R-:W-:Y:S08]  /*b100*/  HMMA.16816.F32 R104, R4.reuse, R16, R104 ;  /* 0x000000100468723c */ /* 0x044ff00000001868 */
[C---:B------:R-:W-:Y:S08]  /*b110*/  HMMA.16816.F32 R108, R4.reuse, R18, R108 ;  /* 0x00000012046c723c */ /* 0x040ff0000000186c */
[C---:B---3--:R-:W-:Y:S08]  /*b120*/  HMMA.16816.F32 R120, R4.reuse, R12, R120 ;  /* 0x0000000c0478723c */ /* 0x048ff00000001878 */
[----:B------:R-:W-:Y:S07]  /*b130*/  HMMA.16816.F32 R116, R4, R14, R124 ;  /* 0x0000000e0474723c */ /* 0x000fee000000187c */
[----:B------:R-:W-:-:S02]  /*b140*/  SHF.R.U32.HI R5, RZ, 0x10, R2 ;  /* 0x00000010ff057819 */ /* 0x000fc40000011602 */
[----:B------:R-:W-:Y:S02]  /*b150*/  LOP3.LUT R7, R2, 0xff, RZ, 0xc0, !PT ;  /* 0x000000ff02077812 */ /* 0x000fe400078ec0ff */
[----:B------:R-:W-:Y:S02]  /*b160*/  SHF.R.U32.HI R4, RZ, 0x18, R2 ;  /* 0x00000018ff047819 */ /* 0x000fe40000011602 */
[----:B------:R-:W-:Y:S01]  /*b170*/  LOP3.LUT R2, R5, 0xff, RZ, 0xc0, !PT ;  /* 0x000000ff05027812 */ /* 0x000fe200078ec0ff */
[----:B------:R-:W-:Y:S01]  /*b180*/  HMMA.16816.F32 R192, R8, R16, R148 ;  /* 0x0000001008c0723c */ /* 0x000fe20000001894 */
[----:B------:R-:W-:Y:S01]  /*b190*/  PRMT R7, R7, 0x5410, R3 ;  /* 0x0000541007077816 */ /* 0x000fe20000000003 */
[----:B------:R-:W2:Y:S01]  /*b1a0*/  LDSM.16.MT88.4 R148, [R201+0xa800] ;  /* 0x00a80000c994783b */ /* 0x000ea20000004200 */
[----:B------:R-:W-:-:S05]  /*b1b0*/  SHF.R.U32.HI R3, RZ, 0x10, R0 ;  /* 0x00000010ff037819 */ /* 0x000fca0000011600 */
[----:B------:R-:W-:Y:S01]  /*b1c0*/  HMMA.16816.F32 R224, R8, R12, R248 ;  /* 0x0000000c08e0723c */ /* 0x000fe200000018f8 */
[----:B------:R-:W-:-:S07]  /*b1d0*/  SHF.R.U32.HI R5, RZ, 0x18, R0 ;  /* 0x00000018ff057819 */ /* 0x000fce0000011600 */
[C---:B------:R-:W-:Y:S08]  /*b1e0*/  HMMA.16816.F32 R16, R8.reuse, R18, R140 ;  /* 0x000000120810723c */ /* 0x040ff0000000188c */
[----:B------:R-:W-:Y:S01]  /*b1f0*/  HMMA.16816.F32 R12, R8, R14, R96 ;  /* 0x0000000e080c723c */ /* 0x000fe20000001860 */
[----:B------:R-:W-:Y:S01]  /*b200*/  PRMT R251, R113, 0x7054, R113 ;  /* 0x0000705471fb7816 */ /* 0x000fe20000000071 */
[----:B------:R-:W3:Y:S01]  /*b210*/  LDSM.16.MT88.4 R140, [R203+0xa800] ;  /* 0x00a80000cb8c783b */ /* 0x000ee20000004200 */
[----:B------:R-:W-:-:S03]  /*b220*/  LOP3.LUT R6, R0, 0xff, RZ, 0xc0, !PT ;  /* 0x000000ff00067812 */ /* 0x000fc600078ec0ff */
[----:B------:R-:W-:Y:S01]  /*b230*/  LDSM.16.MT88.4 R96, [R203+0xb800] ;  /* 0x00b80000cb60783b */ /* 0x000fe20000004200 */
[----:B------:R-:W-:Y:S02]  /*b240*/  PRMT R8, R2, 0x5410, R4 ;  /* 0x0000541002087816 */ /* 0x000fe40000000004 */
[----:B------:R-:W-:Y:S01]  /*b250*/  LOP3.LUT R2, R0, 0xffff, RZ, 0xc0, !PT ;  /* 0x0000ffff00027812 */ /* 0x000fe200078ec0ff */
[----:B------:R-:W-:Y:S03]  /*b260*/  LDSM.16.MT88.4 R112, [R206+0xb800] ;  /* 0x00b80000ce70783b */ /* 0x000fe60000004200 */
[----:B------:R-:W-:Y:S02]  /*b270*/  SHF.R.U32.HI R4, RZ, 0x8, R2 ;  /* 0x00000008ff047819 */ /* 0x000fe40000011602 */
[----:B------:R-:W-:Y:S01]  /*b280*/  LOP3.LUT R2, R3, 0xff, RZ, 0xc0, !PT ;  /* 0x000000ff03027812 */ /* 0x000fe200078ec0ff */
[----:B------:R-:W-:-:S03]  /*b290*/  HSET2.LE.AND R0, R7, R251, PT ;  /* 0x000000fb07007233 */ /* 0x000fc60003803000 */
[----:B------:R-:W-:Y:S02]  /*b2a0*/  PRMT R3, R2, 0x5410, R5 ;  /* 0x0000541002037816 */ /* 0x000fe40000000005 */
[----:B------:R-:W-:-:S03]  /*b2b0*/  PRMT R4, R6, 0x5410, R4 ;  /* 0x0000541006047816 */ /* 0x000fc60000000004 */
[--C-:B------:R-:W-:Y:S01]  /*b2c0*/  HSET2.LE.AND R3, R3, R251.reuse, PT ;  /* 0x000000fb03037233 */ /* 0x100fe20003803000 */
[----:B------:R-:W-:Y:S01]  /*b2d0*/  LOP3.LUT R126, R0, R66, RZ, 0xc0, !PT ;  /* 0x00000042007e7212 */ /* 0x000fe200078ec0ff */
[--C-:B------:R-:W-:Y:S02]  /*b2e0*/  HSET2.LE.AND R0, R8, R251.reuse, PT ;  /* 0x000000fb08007233 */ /* 0x100fe40003803000 */
[----:B------:R-:W-:Y:S01]  /*b2f0*/  HSET2.LE.AND R2, R4, R251, PT ;  /* 0x000000fb04027233 */ /* 0x000fe20003803000 */
[----:B------:R-:W-:Y:S01]  /*b300*/  LOP3.LUT R125, R3, R51, RZ, 0xc0, !PT ;  /* 0x00000033037d7212 */ /* 0x000fe200078ec0ff */
[-C--:B--2---:R-:W-:Y:S01]  /*b310*/  HMMA.16816.F32 R152, R128, R148.reuse, R152 ;  /* 0x000000948098723c */ /* 0x084fe20000001898 */
[----:B------:R-:W2:Y:S01]  /*b320*/  LDSM.16.MT88.4 R48, [R206+0xa800] ;  /* 0x00a80000ce30783b */ /* 0x000ea20000004200 */
[----:B------:R-:W-:Y:S02]  /*b330*/  LOP3.LUT R127, R0, R65, RZ, 0xc0, !PT ;  /* 0x00000041007f7212 */ /* 0x000fe400078ec0ff */
[----:B------:R-:W-:Y:S01]  /*b340*/  LOP3.LUT R124, R2, R67, RZ, 0xc0, !PT ;  /* 0x00000043027c7212 */ /* 0x000fe200078ec0ff */
[----:B------:R-:W-:Y:S04]  /*b350*/  LDSM.16.MT88.4 R4, [R205+0xb800] ;  /* 0x00b80000cd04783b */ /* 0x000fe80000004200 */
[----:B------:R-:W4:Y:S02]  /*b360*/  LDSM.16.MT88.4 R64, [R205+0xa800] ;  /* 0x00a80000cd40783b */ /* 0x000f240000004200 */
[C---:B------:R-:W-:Y:S08]  /*b370*/  HMMA.16816.F32 R168, R124.reuse, R148, R168 ;  /* 0x000000947ca8723c */ /* 0x040ff000000018a8 */
[-C--:B------:R-:W-:Y:S08]  /*b380*/  HMMA.16816.F32 R164, R124, R150.reuse, R164 ;  /* 0x000000967ca4723c */ /* 0x080ff000000018a4 */
[C---:B------:R-:W-:Y:S08]  /*b390*/  HMMA.16816.F32 R148, R128.reuse, R150, R36 ;  /* 0x000000968094723c */ /* 0x040ff00000001824 */
[-C--:B---3--:R-:W-:Y:S08]  /*b3a0*/  HMMA.16816.F32 R144, R128, R140.reuse, R144 ;  /* 0x0000008c8090723c */ /* 0x088ff00000001890 */
[C---:B------:R-:W-:Y:S08]  /*b3b0*/  HMMA.16816.F32 R160, R124.reuse, R140, R160 ;  /* 0x0000008c7ca0723c */ /* 0x040ff000000018a0 */
[-C--:B------:R-:W-:Y:S08]  /*b3c0*/  HMMA.16816.F32 R156, R124, R142.reuse, R156 ;  /* 0x0000008e7c9c723c */ /* 0x080ff0000000189c */
[C---:B------:R-:W-:Y:S08]  /*b3d0*/  HMMA.16816.F32 R140, R128.reuse, R142, R40 ;  /* 0x0000008e808c723c */ /* 0x040ff00000001828 */
[-C--:B--2---:R-:W-:Y:S08]  /*b3e0*/  HMMA.16816.F32 R36, R128, R48.reuse, R44 ;  /* 0x000000308024723c */ /* 0x084ff0000000182c */
[C---:B------:R-:W-:Y:S08]  /*b3f0*/  HMMA.16816.F32 R40, R124.reuse, R48, R52 ;  /* 0x000000307c28723c */ /* 0x040ff00000001834 */
[-C--:B------:R-:W-:Y:S08]  /*b400*/  HMMA.16816.F32 R44, R124, R50.reuse, R56 ;  /* 0x000000327c2c723c */ /* 0x080ff00000001838 */
[C---:B------:R-:W-:Y:S08]  /*b410*/  HMMA.16816.F32 R48, R128.reuse, R50, R60 ;  /* 0x000000328030723c */ /* 0x040ff0000000183c */
[-C--:B----4-:R-:W-:Y:S08]  /*b420*/  HMMA.16816.F32 R52, R128, R64.reuse, R68 ;  /* 0x000000408034723c */ /* 0x090ff00000001844 */
[C---:B------:R-:W-:Y:S08]  /*b430*/  HMMA.16816.F32 R56, R124.reuse, R64, R72 ;  /* 0x000000407c38723c */ /* 0x040ff00000001848 */
[-C--:B------:R-:W-:Y:S08]  /*b440*/  HMMA.16816.F32 R60, R124, R66.reuse, R76 ;  /* 0x000000427c3c723c */ /* 0x080ff0000000184c */
[----:B------:R-:W-:Y:S01]  /*b450*/  HMMA.16816.F32 R64, R128, R66, R80 ;  /* 0x000000428040723c */ /* 0x000fe20000001850 */
[----:B------:R-:W2:Y:S04]  /*b460*/  LDSM.16.MT88.4 R80, [R201+0xb800] ;  /* 0x00b80000c950783b */ /* 0x000ea80000004200 */
[----:B------:R-:W-:Y:S04]  /*b470*/  STG.E.U16 [R32.64+-0x30], R183 ;  /* 0xffffd0b720007986 */ /* 0x000fe8000c10151c */
        /* <DEDUP_REMOVED lines=10> */
[----:B------:R3:W-:Y:S04]  /*b520*/  STG.E.U16 [R30.64+-0x1e], R132 ;  /* 0xffffe2841e007986 */ /* 0x0007e8000c10151c */
        /* <DEDUP_REMOVED lines=9> */
[----:B------:R1:W-:Y:S01]  /*b5c0*/  STG.E.U16 [R28.64+-0xe], R26 ;  /* 0xfffff21a1c007986 */ /* 0x0003e2000c10151c */
[----:B------:R-:W-:-:S02]  /*b5d0*/  FADD.FTZ R3, R241, R245 ;  /* 0x000000f5f1037221 */ /* 0x000fc40000010000 */
[----:B------:R-:W-:Y:S01]  /*b5e0*/  FADD.FTZ R2, R234, R244 ;  /* 0x000000f4ea027221 */ /* 0x000fe20000010000 */
[----:B--2---:R-:W-:Y:S01]  /*b5f0*/  HMMA.16816.F32 R76, R124, R82, R92 ;  /* 0x000000527c4c723c */ /* 0x004fe2000000185c */
[----:B------:R-:W-:Y:S01]  /*b600*/  FADD.FTZ R0, R221, R243 ;  /* 0x000000f3dd007221 */ /* 0x000fe20000010000 */
[----:B------:R-:W-:Y:S01]  /*b610*/  IADD3 R244, P1, R20, -0x80, RZ ;  /* 0xffffff8014f47810 */ /* 0x000fe20007f3e0ff */
[----:B------:R-:W-:Y:S02]  /*b620*/  FADD.FTZ R3, R235, R3 ;  /* 0x00000003eb037221 */ /* 0x000fe40000010000 */
[----:B------:R-:W-:-:S03]  /*b630*/  FADD.FTZ R2, R230, R2 ;  /* 0x00000002e6027221 */ /* 0x000fc60000010000 */
[----:B------:R-:W-:Y:S01]  /*b640*/  HMMA.16816.F32 R72, R124, R80, R84 ;  /* 0x000000507c48723c */ /* 0x000fe20000001854 */
[----:B------:R-:W-:Y:S01]  /*b650*/  FADD.FTZ R0, R223, R0 ;  /* 0x00000000df007221 */ /* 0x000fe20000010000 */
[----:B------:R-:W-:Y:S01]  /*b660*/  IADD3.X R243, R21, -0x1, RZ, P1, !PT ;  /* 0xffffffff15f37810 */ /* 0x000fe20000ffe4ff */
[----:B------:R-:W-:-:S05]  /*b670*/  FADD.FTZ R230, R231, R2 ;  /* 0x00000002e7e67221 */ /* 0x000fca0000010000 */
[----:B------:R-:W-:Y:S01]  /*b680*/  HMMA.16816.F32 R88, R124, R96, R88 ;  /* 0x000000607c58723c */ /* 0x000fe20000001858 */
[----:B------:R-:W-:-:S07]  /*b690*/  FADD.FTZ R231, R222, R0 ;  /* 0x00000000dee77221 */ /* 0x000fce0000010000 */
[----:B------:R-:W-:Y:S01]  /*b6a0*/  HMMA.16816.F32 R92, R124, R98, R100 ;  /* 0x000000627c5c723c */ /* 0x000fe20000001864 */
[----:B---3--:R-:W-:-:S07]  /*b6b0*/  IMAD.MOV.U32 R132, RZ, RZ, R228 ;  /* 0x000000ffff847224 */ /* 0x008fce00078e00e4 */
[----:B------:R-:W-:Y:S01]  /*b6c0*/  HMMA.16816.F32 R104, R124, R112, R104 ;  /* 0x000000707c68723c */ /* 0x000fe20000001868 */
[----:B------:R-:W-:-:S07]  /*b6d0*/  IMAD.MOV.U32 R133, RZ, RZ, R229 ;  /* 0x000000ffff857224 */ /* 0x000fce00078e00e5 */
[----:B------:R-:W-:Y:S01]  /*b6e0*/  HMMA.16816.F32 R108, R124, R114, R108 ;  /* 0x000000727c6c723c */ /* 0x000fe2000000186c */
[----:B------:R-:W-:-:S07]  /*b6f0*/  IMAD.MOV.U32 R134, RZ, RZ, R233 ;  /* 0x000000ffff867224 */ /* 0x000fce00078e00e9 */
[C---:B------:R-:W-:Y:S08]  /*b700*/  HMMA.16816.F32 R120, R124.reuse, R4, R120 ;  /* 0x000000047c78723c */ /* 0x040ff00000001878 */
[----:B------:R-:W-:Y:S08]  /*b710*/  HMMA.16816.F32 R124, R124, R6, R116 ;  /* 0x000000067c7c723c */ /* 0x000ff00000001874 */
[C---:B------:R-:W-:Y:S08]  /*b720*/  HMMA.16816.F32 R68, R128.reuse, R80, R188 ;  /* 0x000000508044723c */ /* 0x040ff000000018bc */
[C---:B------:R-:W-:Y:S08]  /*b730*/  HMMA.16816.F32 R84, R128.reuse, R96, R216 ;  /* 0x000000608054723c */ /* 0x040ff000000018d8 */
[----:B------:R-:W-:Y:S01]  /*b740*/  HMMA.16816.F32 R100, R128, R112, R192 ;  /* 0x000000708064723c */ /* 0x000fe200000018c0 */
[----:B------:R-:W-:-:S02]  /*b750*/  FADD.FTZ R217, R240, R3 ;  /* 0x00000003f0d97221 */ /* 0x000fc40000010000 */
[----:B------:R-:W-:-:S05]  /*b760*/  IMAD.MOV.U32 R3, RZ, RZ, R232 ;  /* 0x000000ffff037224 */ /* 0x000fca00078e00e8 */
[C---:B------:R-:W-:Y:S08]  /*b770*/  HMMA.16816.F32 R80, R128.reuse, R82, R184 ;  /* 0x000000528050723c */ /* 0x040ff000000018b8 */
[C---:B------:R-:W-:Y:S08]  /*b780*/  HMMA.16816.F32 R96, R128.reuse, R98, R196 ;  /* 0x000000628060723c */ /* 0x040ff000000018c4 */
[C---:B------:R-:W-:Y:S08]  /*b790*/  HMMA.16816.F32 R112, R128.reuse, R114, R16 ;  /* 0x000000728070723c */ /* 0x040ff00000001810 */
[C---:B------:R-:W-:Y:S08]  /*b7a0*/  HMMA.16816.F32 R116, R128.reuse, R4, R224 ;  /* 0x000000048074723c */ /* 0x040ff000000018e0 */
[----:B------:R-:W-:Y:S01]  /*b7b0*/  HMMA.16816.F32 R128, R128, R6, R12 ;  /* 0x000000068080723c */ /* 0x000fe2000000180c */
[----:B------:R-:W-:Y:S11]  /*b7c0*/  @!P0 BRA `(.L_x_1092) ;  /* 0x0000f50000008947 */ /* 0x000ff60003800000 */
[----:B-1----:R-:W2:Y:S04]  /*b7d0*/  LDL.64 R10, [R1+0xb8] ;  /* 0x0000b800010a7983 */ /* 0x002ea80000100a00 */
        /* <DEDUP_REMOVED lines=14> */
[----:B-----5:R-:W-:Y:S01]  /*b8c0*/  @P3 STS.128 [R215+0xa000], RZ ;  /* 0x00a000ffd7003388 */ /* 0x020fe20000000c00 */
        /* <DEDUP_REMOVED lines=34> */
[----:B------:R-:W3:Y:S04]  /*baf0*/  LDSM.16.M88.4 R12, [R202] ;  /* 0x00000000ca0c783b */ /* 0x000ee80000000200 */
[----:B------:R-:W-:Y:S04]  /*bb00*/  LDSM.16.M88.4 R16, [R214] ;  /* 0x00000000d610783b */ /* 0x000fe80000000200 */
[----:B-1----:R-:W-:Y:S04]  /*bb10*/  LDSM.16.M88.4 R8, [R204+0x2000] ;  /* 0x00200000cc08783b */ /* 0x002fe80000000200 */
[----:B------:R-:W-:Y:S04]  /*bb20*/  LDSM.16.M88.4 R24, [R211] ;  /* 0x00000000d318783b */ /* 0x000fe80000000200 */
[----:B--2---:R-:W1:Y:S04]  /*bb30*/  LDSM.16.M88.4 R4, [R202+0x2000] ;  /* 0x00200000ca04783b */ /* 0x004e680000000200 */
[----:B------:R-:W0:Y:S01]  /*bb40*/  LDGDEPBAR ;  /* 0x00000000000079af */ /* 0x000e220000000000 */
[C---:B---3--:R-:W-:Y:S08]  /*bb50*/  HMMA.16816.F32 R176, R12.reuse, R136, RZ ;  /* 0x000000880cb0723c */ /* 0x048ff000000018ff */
[----:B------:R-:W-:Y:S08]  /*bb60*/  HMMA.16816.F32 R196, R12, R138, RZ ;  /* 0x0000008a0cc4723c */ /* 0x000ff000000018ff */
[C---:B-1----:R-:W-:Y:S08]  /*bb70*/  HMMA.16816.F32 R192, R4.reuse, R136, RZ ;  /* 0x0000008804c0723c */ /* 0x042ff000000018ff */
        /* <DEDUP_REMOVED lines=135> */
.L_x_1098:
[----:B------:R-:W-:Y:S05]  /*c3f0*/  BSYNC B0 ;  /* 0x0000000000007941 */ /* 0x000fea0003800000 */
.L_x_1097:
[----:B------:R-:W0:Y:S02]  /*c400*/  LDGDEPBAR ;  /* 0x00000000000079af */ /* 0x000e240000000000 */
.L_x_1096:
[----:B------:R-:W-:Y:S01]  /*c410*/  IMAD.MOV.U32 R22, RZ, RZ, R252 ;  /* 0x000000ffff167224 */ /* 0x000fe200078e00fc */
[----:B------:R-:W2:Y:S04]  /*c420*/  LDL.64 R244, [R1+0x28] ;  /* 0x0000280001f47983 */ /* 0x000ea80000100a00 */
[----:B------:R-:W3:Y:S01]  /*c430*/  S2R R252, SR_TID.X ;  /* 0x0000000000fc7919 */ /* 0x000ee20000002100 */
[----:B------:R-:W-:-:S03]  /*c440*/  IMAD.U32 R0, RZ, RZ, UR32 ;  /* 0x00000020ff007e24 */ /* 0x000fc6000f8e00ff */
[----:B------:R-:W4:Y:S04]  /*c450*/  LDL R19, [R1+0x9c] ;  /* 0x00009c0001137983 */ /* 0x000f280000100800 */
[----:B------:R-:W2:Y:S01]  /*c460*/  LDL.64 R198, [R1+0x20] ;  /* 0x0000200001c67983 */ /* 0x000ea20000100a00 */
[----:B---3--:R-:W-:-:S05]  /*c470*/  IMAD.SHL.U32 R252, R252, 0x2, RZ ;  /* 0x00000002fcfc7824 */ /* 0x008fca00078e00ff */
[----:B------:R-:W-:-:S05]  /*c480*/  LOP3.LUT R252, R252, 0x6, RZ, 0xc0, !PT ;  /* 0x00000006fcfc7812 */ /* 0x000fca00078ec0ff */
[----:B------:R-:W-:-:S05]  /*c490*/  IMAD R0, R0, 0x20, R252 ;  /* 0x0000002000007824 */ /* 0x000fca00078e02fc */
[CC--:B------:R-:W-:Y:S02]  /*c4a0*/  ISETP.GE.AND P1, PT, R0.reuse, R172.reuse, PT ;  /* 0x000000ac0000720c */ /* 0x0c0fe40003f26270 */
[----:B-1----:R-:W-:Y:S02]  /*c4b0*/  IADD3 R4, R0, 0x1, RZ ;  /* 0x0000000100047810 */ /* 0x002fe40007ffe0ff */
[----:B------:R-:W-:Y:S02]  /*c4c0*/  FSEL R11, R176, -INF , !P1 ;  /* 0xff800000b00b7808 */ /* 0x000fe40004800000 */
[----:B------:R-:W-:Y:S02]  /*c4d0*/  ISETP.GE.AND P6, PT, R4, R172, PT ;  /* 0x000000ac0400720c */ /* 0x000fe40003fc6270 */
[C---:B------:R-:W-:Y:S02]  /*c4e0*/  IADD3 R10, R0.reuse, 0x8, RZ ;  /* 0x00000008000a7810 */ /* 0x040fe40007ffe0ff */
[----:B------:R-:W-:-:S02]  /*c4f0*/  IADD3 R9, R0, 0x9, RZ ;  /* 0x0000000900097810 */ /* 0x000fc40007ffe0ff */
[-C--:B------:R-:W-:Y:S02]  /*c500*/  ISETP.GE.AND P5, PT, R10, R172.reuse, PT ;  /* 0x000000ac0a00720c */ /* 0x080fe40003fa6270 */
[----:B------:R-:W-:Y:S02]  /*c510*/  FSEL R18, R177, -INF , !P6 ;  /* 0xff800000b1127808 */ /* 0x000fe40007000000 */
[----:B------:R-:W-:Y:S02]  /*c520*/  FMNMX.FTZ R2, R229, R11, !PT ;  /* 0x0000000be5027209 */ /* 0x000fe40007810000 */
[----:B------:R-:W-:Y:S02]  /*c530*/  IADD3 R8, R0, 0x10, RZ ;  /* 0x0000001000087810 */ /* 0x000fe40007ffe0ff */
[----:B------:R-:W-:Y:S02]  /*c540*/  ISETP.GE.AND P4, PT, R9, R172, PT ;  /* 0x000000ac0900720c */ /* 0x000fe40003f86270 */
[----:B------:R-:W-:-:S02]  /*c550*/  FSEL R17, R136, -INF , !P5 ;  /* 0xff80000088117808 */ /* 0x000fc40006800000 */
[----:B------:R-:W-:Y:S02]  /*c560*/  FMNMX.FTZ R2, R18, R2, !PT ;  /* 0x0000000212027209 */ /* 0x000fe40007810000 */
[----:B------:R-:W-:Y:S02]  /*c570*/  ISETP.GE.AND P1, PT, R8, R172, PT ;  /* 0x000000ac0800720c */ /* 0x000fe40003f26270 */
[----:B------:R-:W-:Y:S02]  /*c580*/  FSEL R16, R137, -INF , !P4 ;  /* 0xff80000089107808 */ /* 0x000fe40006000000 */
[C---:B------:R-:W-:Y:S02]  /*c590*/  IADD3 R7, R0.reuse, 0x11, RZ ;  /* 0x0000001100077810 */ /* 0x040fe40007ffe0ff */
[----:B------:R-:W-:Y:S02]  /*c5a0*/  FMNMX.FTZ R2, R17, R2, !PT ;  /* 0x0000000211027209 */ /* 0x000fe40007810000 */
[----:B------:R-:W-:-:S02]  /*c5b0*/  IADD3 R6, R0, 0x18, RZ ;  /* 0x0000001800067810 */ /* 0x000fc40007ffe0ff */
[----:B------:R-:W-:Y:S02]  /*c5c0*/  ISETP.GE.AND P5, PT, R7, R172, PT ;  /* 0x000000ac0700720c */ /* 0x000fe40003fa6270 */
[----:B------:R-:W-:Y:S02]  /*c5d0*/  FSEL R15, R132, -INF , !P1 ;  /* 0xff800000840f7808 */ /* 0x000fe40004800000 */
[----:B------:R-:W-:Y:S02]  /*c5e0*/  FMNMX.FTZ R2, R16, R2, !PT ;  /* 0x0000000210027209 */ /* 0x000fe40007810000 */
[----:B------:R-:W-:Y:S02]  /*c5f0*/  ISETP.GE.AND P4, PT, R6, R172, PT ;  /* 0x000000ac0600720c */ /* 0x000fe40003f86270 */
[----:B------:R-:W-:Y:S02]  /*c600*/  FSEL R14, R133, -INF , !P5 ;  /* 0xff800000850e7808 */ /* 0x000fe40006800000 */
[----:B------:R-:W-:-:S02]  /*c610*/  IADD3 R5, R0, 0x19, RZ ;  /* 0x0000001900057810 */ /* 0x000fc40007ffe0ff */
[----:B------:R-:W-:Y:S02]  /*c620*/  FMNMX.FTZ R2, R15, R2, !PT ;  /* 0x000000020f027209 */ /* 0x000fe40007810000 */
[----:B------:R-:W-:Y:S02]  /*c630*/  ISETP.GE.AND P1, PT, R5, R172, PT ;  /* 0x000000ac0500720c */ /* 0x000fe40003f26270 */
[----:B------:R-:W-:Y:S02]  /*c640*/  FSEL R13, R24, -INF , !P4 ;  /* 0xff800000180d7808 */ /* 0x000fe40006000000 */
[----:B------:R-:W-:Y:S02]  /*c650*/  FMNMX.FTZ R2, R14, R2, !PT ;  /* 0x000000020e027209 */ /* 0x000fe40007810000 */
        /* <DEDUP_REMOVED lines=13> */
[----:B------:R-:W-:Y:S04]  /*c730*/  STL [R1+0x10c], R201 ;  /* 0x00010cc901007387 */ /* 0x000fe80000100800 */
[--C-:B------:R-:W-:Y:S02]  /*c740*/  FFMA.FTZ R11, R11, c[0x0][0x23c], -R2.reuse ;  /* 0x00008f000b0b7a23 */ /* 0x100fe40000010802 */
[--C-:B------:R-:W-:Y:S01]  /*c750*/  FFMA.FTZ R18, R18, c[0x0][0x23c], -R2.reuse ;  /* 0x00008f0012127a23 */ /* 0x100fe20000010802 */
[----:B------:R-:W-:Y:S01]  /*c760*/  STL [R1+0x108], R203 ;  /* 0x000108cb01007387 */ /* 0x000fe20000100800 */
[----:B------:R-:W1:Y:S01]  /*c770*/  MUFU.EX2 R3, R3 ;  /* 0x0000000300037308 */ /* 0x000e620000000800 */
[----:B------:R-:W-:-:S02]  /*c780*/  FFMA.FTZ R136, R17, c[0x0][0x23c], -R2 ;  /* 0x00008f0011887a23 */ /* 0x000fc40000010802 */
[----:B------:R-:W-:Y:S01]  /*c790*/  STL [R1+0x104], R206 ;  /* 0x000104ce01007387 */ /* 0x000fe20000100800 */
[--C-:B------:R-:W-:Y:S02]  /*c7a0*/  FFMA.FTZ R137, R16, c[0x0][0x23c], -R2.reuse ;  /* 0x00008f0010897a23 */ /* 0x100fe40000010802 */
[--C-:B------:R-:W-:Y:S01]  /*c7b0*/  FFMA.FTZ R176, R15, c[0x0][0x23c], -R2.reuse ;  /* 0x00008f000fb07a23 */ /* 0x100fe20000010802 */
[----:B------:R-:W-:Y:S01]  /*c7c0*/  STL [R1+0x100], R205 ;  /* 0x000100cd01007387 */ /* 0x000fe20000100800 */
[--C-:B------:R-:W-:Y:S01]  /*c7d0*/  FFMA.FTZ R177, R14, c[0x0][0x23c], -R2.reuse ;  /* 0x00008f000eb17a23 */ /* 0x100fe20000010802 */
[----:B------:R-:W-:Y:S01]  /*c7e0*/  MUFU.EX2 R11, R11 ;  /* 0x0000000b000b7308 */ /* 0x000fe20000000800 */
[--C-:B------:R-:W-:Y:S02]  /*c7f0*/  FFMA.FTZ R197, R13, c[0x0][0x23c], -R2.reuse ;  /* 0x00008f000dc57a23 */ /* 0x100fe40000010802 */
[----:B------:R-:W-:Y:S01]  /*c800*/  FFMA.FTZ R196, R12, c[0x0][0x23c], -R2 ;  /* 0x00008f000cc47a23 */ /* 0x000fe20000010802 */
[----:B------:R-:W-:Y:S04]  /*c810*/  STL [R1+0xfc], R215 ;  /* 0x0000fcd701007387 */ /* 0x000fe80000100800 */
[----:B------:R-:W3:Y:S01]  /*c820*/  MUFU.EX2 R2, R18 ;  /* 0x0000001200027308 */ /* 0x000ee20000000800 */
[----:B------:R-:W-:Y:S04]  /*c830*/  STL [R1+0xf8], R214 ;  /* 0x0000f8d601007387 */ /* 0x000fe80000100800 */
[----:B------:R-:W-:Y:S04]  /*c840*/  STL [R1+0xf4], R213 ;  /* 0x0000f4d501007387 */ /* 0x000fe80000100800 */
[----:B------:R-:W-:Y:S04]  /*c850*/  STL [R1+0xf0], R212 ;  /* 0x0000f0d401007387 */ /* 0x000fe80000100800 */
[----:B------:R-:W-:Y:S04]  /*c860*/  STL [R1+0xec], R211 ;  /* 0x0000ecd301007387 */ /* 0x000fe80000100800 */
[----:B------:R-:W-:Y:S04]  /*c870*/  STL [R1+0xe8], R210 ;  /* 0x0000e8d201007387 */ /* 0x000fe80000100800 */
[----:B------:R-:W-:Y:S04]  /*c880*/  STL [R1+0xe4], R209 ;  /* 0x0000e4d101007387 */ /* 0x000fe80000100800 */
[----:B------:R-:W-:Y:S04]  /*c890*/  STL [R1+0xe0], R208 ;  /* 0x0000e0d001007387 */ /* 0x000fe80000100800 */
[----:B------:R3:W-:Y:S01]  /*c8a0*/  STL [R1+0xdc], R207 ;  /* 0x0000dccf01007387 */ /* 0x0007e20000100800 */
[----:B------:R-:W-:-:S03]  /*c8b0*/  ISETP.GE.AND P4, PT, R0, R173, PT ;  /* 0x000000ad0000720c */ /* 0x000fc60003f86270 */
[----:B------:R3:W-:Y:S01]  /*c8c0*/  STL [R1+0xd8], R204 ;  /* 0x0000d8cc01007387 */ /* 0x0007e20000100800 */
[----:B-1----:R-:W-:-:S03]  /*c8d0*/  FMUL.FTZ R225, R149, R3 ;  /* 0x0000000395e17220 */ /* 0x002fc60000410000 */
[----:B------:R-:W-:Y:S01]  /*c8e0*/  STL [R1+0xd4], R202 ;  /* 0x0000d4ca01007387 */ /* 0x000fe20000100800 */
[----:B------:R-:W-:-:S03]  /*c8f0*/  FMUL.FTZ R243, R140, R3 ;  /* 0x000000038cf37220 */ /* 0x000fc60000410000 */
[----:B------:R-:W-:Y:S01]  /*c900*/  STL [R1+0xd0], R200 ;  /* 0x0000d0c801007387 */ /* 0x000fe20000100800 */
[----:B------:R-:W-:-:S03]  /*c910*/  FMUL.FTZ R152, R152, R3 ;  /* 0x0000000398987220 */ /* 0x000fc60000410000 */
[----:B------:R1:W-:Y:S01]  /*c920*/  STL [R1+0x110], R252 ;  /* 0x000110fc01007387 */ /* 0x0003e20000100800 */
[-C--:B------:R-:W-:Y:S02]  /*c930*/  FMUL.FTZ R153, R153, R3.reuse ;  /* 0x0000000399997220 */ /* 0x080fe40000410000 */
[-C--:B------:R-:W-:Y:S01]  /*c940*/  FMUL.FTZ R224, R148, R3.reuse ;  /* 0x0000000394e07220 */ /* 0x080fe20000410000 */
[----:B------:R1:W-:Y:S01]  /*c950*/  STL [R1+0x114], R172 ;  /* 0x000114ac01007387 */ /* 0x0003e20000100800 */
        /* <DEDUP_REMOVED lines=9> */
[----:B---3--:R-:W-:-:S02]  /*c9f0*/  FMUL.FTZ R207, R64, R3 ;  /* 0x0000000340cf7220 */ /* 0x008fc40000410000 */
[-C--:B------:R-:W-:Y:S02]  /*ca00*/  FMUL.FTZ R204, R65, R3.reuse ;  /* 0x0000000341cc7220 */ /* 0x080fe40000410000 */
[-C--:B-1----:R-:W-:Y:S02]  /*ca10*/  FMUL.FTZ R252, R68, R3.reuse ;  /* 0x0000000344fc7220 */ /* 0x082fe40000410000 */
[-C--:B------:R-:W-:Y:S02]  /*ca20*/  FMUL.FTZ R172, R69, R3.reuse ;  /* 0x0000000345ac7220 */ /* 0x080fe40000410000 */
[-C--:B------:R-:W-:Y:S02]  /*ca30*/  FMUL.FTZ R216, R80, R3.reuse ;  /* 0x0000000350d87220 */ /* 0x080fe40000410000 */
[----:B------:R-:W-:Y:S01]  /*ca40*/  FMUL.FTZ R221, R81, R3 ;  /* 0x0000000351dd7220 */ /* 0x000fe20000410000 */
[----:B------:R-:W-:Y:S01]  /*ca50*/  F2FP.PACK_AB R81, R2, R11 ;  /* 0x0000000b0251723e */ /* 0x000fe200000000ff */
        /* <DEDUP_REMOVED lines=12> */
[----:B------:R-:W-:Y:S01]  /*cb20*/  ISETP.GE.AND P1, PT, R4, R173, PT ;  /* 0x000000ad0400720c */ /* 0x000fe20003f26270 */
[----:B------:R-:W-:Y:S01]  /*cb30*/  FFMA.FTZ R3, R242, R3, R11 ;  /* 0x00000003f2037223 */ /* 0x000fe2000001000b */
[----:B------:R-:W-:-:S02]  /*cb40*/  FSEL R11, R178, -INF , !P4 ;  /* 0xff800000b20b7808 */ /* 0x000fc40006000000 */
[----:B------:R-:W-:Y:S01]  /*cb50*/  FSEL R18, R179, -INF , !P1 ;  /* 0xff800000b3127808 */ /* 0x000fe20004800000 */
[----:B------:R-:W-:Y:S01]  /*cb60*/  FADD.FTZ R34, R2, R3 ;  /* 0x0000000302227221 */ /* 0x000fe20000010000 */
[----:B------:R-:W-:Y:S02]  /*cb70*/  ISETP.GE.AND P4, PT, R10, R173, PT ;  /* 0x000000ad0a00720c */ /* 0x000fe40003f86270 */
        /* <DEDUP_REMOVED lines=27> */
[----:B------:R-:W-:Y:S01]  /*cd30*/  FMUL.FTZ R2, R132, c[0x0][0x23c] ;  /* 0x00008f0084027a20 */ /* 0x000fe20000410000 */
[-C--:B------:R-:W-:Y:S02]  /*cd40*/  ISETP.GE.AND P6, PT, R0, R175.reuse, PT ;  /* 0x000000af0000720c */ /* 0x080fe40003fc6270 */
[----:B------:R-:W-:Y:S02]  /*cd50*/  ISETP.GE.AND P5, PT, R4, R175, PT ;  /* 0x000000af0400720c */ /* 0x000fe40003fa6270 */
[----:B------:R-:W-:Y:S02]  /*cd60*/  FSEL R2, R2, RZ, P1 ;  /* 0x000000ff02027208 */ /* 0x000fe40000800000 */
[----:B------:R-:W-:-:S03]  /*cd70*/  FSEL R26, R193, -INF , !P5 ;  /* 0xff800000c11a7808 */ /* 0x000fc60006800000 */
[--C-:B------:R-:W-:Y:S01]  /*cd80*/  FFMA.FTZ R80, R17, c[0x0][0x23c], -R2.reuse ;  /* 0x00008f0011507a23 */ /* 0x100fe20000010802 */
[----:B------:R-:W-:Y:S02]  /*cd90*/  FSEL R17, R192, -INF , !P6 ;  /* 0xff800000c0117808 */ /* 0x000fe40007000000 */
[----:B------:R-:W3:Y:S01]  /*cda0*/  LDL.64 R192, [R1+0xc8] ;  /* 0x0000c80001c07983 */ /* 0x000ee20000100a00 */
[----:B------:R-:W1:Y:S01]  /*cdb0*/  MUFU.EX2 R3, R3 ;  /* 0x0000000300037308 */ /* 0x000e620000000800 */
[-C--:B------:R-:W-:Y:S02]  /*cdc0*/  ISETP.GE.AND P1, PT, R0, R174.reuse, PT ;  /* 0x000000ae0000720c */ /* 0x080fe40003f26270 */
[-C--:B------:R-:W-:Y:S02]  /*cdd0*/  ISETP.GE.AND P4, PT, R4, R174.reuse, PT ;  /* 0x000000ae0400720c */ /* 0x080fe40003f86270 */
[----:B------:R-:W-:Y:S01]  /*cde0*/  FSEL R4, R194, -INF , !P1 ;  /* 0xff800000c2047808 */ /* 0x000fe20004800000 */
[----:B------:R-:W-:Y:S01]  /*cdf0*/  FFMA.FTZ R85, R14, c[0x0][0x23c], -R2 ;  /* 0x00008f000e557a23 */ /* 0x000fe20000010802 */
[----:B------:R-:W-:-:S02]  /*ce00*/  ISETP.GE.AND P1, PT, R10, R174, PT ;  /* 0x000000ae0a00720c */ /* 0x000fc40003f26270 */
[----:B------:R-:W-:Y:S02]  /*ce10*/  FSEL R14, R195, -INF , !P4 ;  /* 0xff800000c30e7808 */ /* 0x000fe40006000000 */
[----:B------:R-:W-:Y:S01]  /*ce20*/  FMNMX.FTZ R0, R232, R4, !PT ;  /* 0x00000004e8007209 */ /* 0x000fe20007810000 */
[-C--:B-1----:R-:W-:Y:S02]  /*ce30*/  FMUL.FTZ R227, R151, R3.reuse ;  /* 0x0000000397e37220 */ /* 0x082fe40000410000 */
[----:B--2---:R-:W-:Y:S02]  /*ce40*/  IMAD.MOV.U32 R151, RZ, RZ, R245 ;  /* 0x000000ffff977224 */ /* 0x004fe400078e00f5 */
[----:B------:R-:W-:Y:S01]  /*ce50*/  FMUL.FTZ R245, R118, R3 ;  /* 0x0000000376f57220 */ /* 0x000fe20000410000 */
[----:B------:R-:W-:Y:S01]  /*ce60*/  ISETP.GE.AND P4, PT, R9, R174, PT ;  /* 0x000000ae0900720c */ /* 0x000fe20003f86270 */
[----:B------:R-:W-:Y:S01]  /*ce70*/  IMAD.MOV.U32 R118, RZ, RZ, R23 ;  /* 0x000000ffff767224 */ /* 0x000fe200078e0017 */
[----:B------:R-:W-:-:S02]  /*ce80*/  FSEL R23, R190, -INF , !P1 ;  /* 0xff800000be177808 */ /* 0x000fc40004800000 */
[----:B------:R-:W-:Y:S01]  /*ce90*/  FMNMX.FTZ R0, R14, R0, !PT ;  /* 0x000000000e007209 */ /* 0x000fe20007810000 */
[----:B------:R-:W-:Y:S01]  /*cea0*/  IMAD.MOV.U32 R218, RZ, RZ, R22 ;  /* 0x000000ffffda7224 */ /* 0x000fe200078e0016 */
[----:B------:R-:W-:Y:S02]  /*ceb0*/  ISETP.GE.AND P1, PT, R8, R174, PT ;  /* 0x000000ae0800720c */ /* 0x000fe40003f26270 */
[----:B------:R-:W-:Y:S02]  /*cec0*/  FSEL R22, R191, -INF , !P4 ;  /* 0xff800000bf167808 */ /* 0x000fe40006000000 */
[----:B------:R-:W-:Y:S01]  /*ced0*/  FMNMX.FTZ R0, R23, R0, !PT ;  /* 0x0000000017007209 */ /* 0x000fe20007810000 */
[----:B----4-:R-:W-:Y:S01]  /*cee0*/  IMAD.MOV.U32 R234, RZ, RZ, R19 ;  /* 0x000000ffffea7224 */ /* 0x010fe200078e0013 */
[----:B------:R-:W-:Y:S01]  /*cef0*/  ISETP.GE.AND P4, PT, R7, R174, PT ;  /* 0x000000ae0700720c */ /* 0x000fe20003f86270 */
[----:B------:R-:W-:Y:S01]  /*cf00*/  FFMA.FTZ R11, R11, c[0x0][0x23c], -R2 ;  /* 0x00008f000b0b7a23 */ /* 0x000fe20000010802 */
[----:B------:R-:W-:-:S02]  /*cf10*/  FSEL R19, R186, -INF , !P1 ;  /* 0xff800000ba137808 */ /* 0x000fc40004800000 */
[----:B------:R-:W-:Y:S01]  /*cf20*/  FMNMX.FTZ R0, R22, R0, !PT ;  /* 0x0000000016007209 */ /* 0x000fe20007810000 */
[--C-:B------:R-:W-:Y:S01]  /*cf30*/  FFMA.FTZ R35, R18, c[0x0][0x23c], -R2.reuse ;  /* 0x00008f0012237a23 */ /* 0x100fe20000010802 */
[----:B------:R-:W-:Y:S01]  /*cf40*/  ISETP.GE.AND P1, PT, R6, R174, PT ;  /* 0x000000ae0600720c */ /* 0x000fe20003f26270 */
[----:B------:R-:W1:Y:S01]  /*cf50*/  MUFU.EX2 R27, R11 ;  /* 0x0000000b001b7308 */ /* 0x000e620000000800 */
[----:B------:R-:W-:Y:S02]  /*cf60*/  FSEL R18, R187, -INF , !P4 ;  /* 0xff800000bb127808 */ /* 0x000fe40006000000 */
[----:B------:R-:W-:Y:S01]  /*cf70*/  FMNMX.FTZ R0, R19, R0, !PT ;  /* 0x0000000013007209 */ /* 0x000fe20007810000 */
[--C-:B------:R-:W-:Y:S01]  /*cf80*/  FFMA.FTZ R69, R16, c[0x0][0x23c], -R2.reuse ;  /* 0x00008f0010457a23 */ /* 0x100fe20000010802 */
[----:B------:R-:W-:Y:S01]  /*cf90*/  FSEL R16, R182, -INF , !P1 ;  /* 0xff800000b6107808 */ /* 0x000fe20004800000 */
[----:B------:R-:W-:Y:S01]  /*cfa0*/  FMUL.FTZ R226, R150, R3 ;  /* 0x0000000396e27220 */ /* 0x000fe20000410000 */
[----:B------:R-:W-:Y:S01]  /*cfb0*/  ISETP.GE.AND P1, PT, R5, R174, PT ;  /* 0x000000ae0500720c */ /* 0x000fe20003f26270 */
[--C-:B------:R-:W-:Y:S01]  /*cfc0*/  FFMA.FTZ R84, R15, c[0x0][0x23c], -R2.reuse ;  /* 0x00008f000f547a23 */ /* 0x100fe20000010802 */
[----:B------:R-:W-:Y:S01]  /*cfd0*/  FMNMX.FTZ R0, R18, R0, !PT ;  /* 0x0000000012007209 */ /* 0x000fe20007810000 */
[--C-:B------:R-:W-:Y:S01]  /*cfe0*/  FFMA.FTZ R112, R13, c[0x0][0x23c], -R2.reuse ;  /* 0x00008f000d707a23 */ /* 0x100fe20000010802 */
[----:B------:R-:W-:Y:S01]  /*cff0*/  ISETP.GE.AND P6, PT, R10, R175, PT ;  /* 0x000000af0a00720c */ /* 0x000fe20003fc6270 */
[----:B------:R-:W-:Y:S01]  /*d000*/  FFMA.FTZ R113, R12, c[0x0][0x23c], -R2 ;  /* 0x00008f000c717a23 */ /* 0x000fe20000010802 */
[----:B------:R-:W-:Y:S01]  /*d010*/  FMNMX.FTZ R2, R233, R17, !PT ;  /* 0x00000011e9027209 */ /* 0x000fe20007810000 */
[----:B------:R-:W-:-:S02]  /*d020*/  IMAD.MOV.U32 R150, RZ, RZ, R244 ;  /* 0x000000ffff967224 */ /* 0x000fc400078e00f4 */
[----:B------:R-:W-:Y:S02]  /*d030*/  IMAD.MOV.U32 R25, RZ, RZ, R199 ;  /* 0x000000ffff197224 */ /* 0x000fe400078e00c7 */
[-C--:B------:R-:W-:Y:S01]  /*d040*/  FMUL.FTZ R244, R142, R3.reuse ;  /* 0x000000038ef47220 */ /* 0x080fe20000410000 */
[----:B------:R-:W-:Y:S01]  /*d050*/  FSEL R15, R183, -INF , !P1 ;  /* 0xff800000b70f7808 */ /* 0x000fe20004800000 */
[-C--:B------:R-:W-:Y:S01]  /*d060*/  FMUL.FTZ R142, R115, R3.reuse ;  /* 0x00000003738e7220 */ /* 0x080fe20000410000 */
[----:B------:R-:W-:Y:S01]  /*d070*/  FMNMX.FTZ R0, R16, R0, !PT ;  /* 0x0000000010007209 */ /* 0x000fe20007810000 */
[----:B------:R-:W-:Y:S01]  /*d080*/  FMUL.FTZ R115, R131, R3 ;  /* 0x0000000383737220 */ /* 0x000fe20000410000 */
[----:B------:R-:W-:Y:S01]  /*d090*/  ISETP.GE.AND P5, PT, R9, R175, PT ;  /* 0x000000af0900720c */ /* 0x000fe20003fa6270 */
[----:B------:R-:W-:Y:S01]  /*d0a0*/  IMAD.MOV.U32 R24, RZ, RZ, R198 ;  /* 0x000000ffff187224 */ /* 0x000fe200078e00c6 */
[----:B------:R-:W-:Y:S01]  /*d0b0*/  FMNMX.FTZ R2, R26, R2, !PT ;  /* 0x000000021a027209 */ /* 0x000fe20007810000 */
[----:B------:R-:W-:Y:S01]  /*d0c0*/  IMAD.MOV.U32 R131, RZ, RZ, R25 ;  /* 0x000000ffff837224 */ /* 0x000fe200078e0019 */
[----:B------:R-:W-:Y:S01]  /*d0d0*/  FSEL R25, R188, -INF , !P6 ;  /* 0xff800000bc197808 */ /* 0x000fe20007000000 */
[-C--:B------:R-:W-:Y:S01]  /*d0e0*/  FMUL.FTZ R242, R114, R3.reuse ;  /* 0x0000000372f27220 */ /* 0x080fe20000410000 */
[----:B------:R-:W-:Y:S01]  /*d0f0*/  FMNMX.FTZ R0, R15, R0, !PT ;  /* 0x000000000f007209 */ /* 0x000fe20007810000 */
[----:B------:R-:W-:Y:S01]  /*d100*/  FMUL.FTZ R114, R130, R3 ;  /* 0x0000000382727220 */ /* 0x000fe20000410000 */
[----:B------:R-:W-:Y:S01]  /*d110*/  ISETP.GE.AND P6, PT, R8, R175, PT ;  /* 0x000000af0800720c */ /* 0x000fe20003fc6270 */
[----:B------:R-:W-:Y:S01]  /*d120*/  IMAD.MOV.U32 R130, RZ, RZ, R24 ;  /* 0x000000ffff827224 */ /* 0x000fe200078e0018 */
[----:B------:R-:W-:Y:S01]  /*d130*/  FSEL R24, R189, -INF , !P5 ;  /* 0xff800000bd187808 */ /* 0x000fe20006800000 */
[-C--:B------:R-:W-:Y:S01]  /*d140*/  FMUL.FTZ R117, R143, R3.reuse ;  /* 0x000000038f757220 */ /* 0x080fe20000410000 */
[----:B------:R-:W-:Y:S01]  /*d150*/  FMNMX.FTZ R2, R25, R2, !PT ;  /* 0x0000000219027209 */ /* 0x000fe20007810000 */
        /* <DEDUP_REMOVED lines=23> */
[----:B-1----:R-:W-:Y:S01]  /*d2d0*/  FFMA.FTZ R55, R217, R3, R27 ;  /* 0x00000003d9377223 */ /* 0x002fe2000001001b */
[----:B------:R-:W-:Y:S01]  /*d2e0*/  ISETP.GE.AND P5, PT, R7, R175, PT ;  /* 0x000000af0700720c */ /* 0x000fe20003fa6270 */
[----:B------:R-:W1:Y:S01]  /*d2f0*/  SHFL.BFLY PT, R3, R0, 0x2, 0x1f ;  /* 0x0c401f0000037f89 */ /* 0x000e6200000e0000 */
[----:B------:R-:W-:-:S02]  /*d300*/  FSEL R13, R184, -INF , !P6 ;  /* 0xff800000b80d7808 */ /* 0x000fc40007000000 */
[----:B------:R-:W-:Y:S02]  /*d310*/  FMNMX.FTZ R2, R24, R2, !PT ;  /* 0x0000000218027209 */ /* 0x000fe40007810000 */
[-C--:B------:R-:W-:Y:S02]  /*d320*/  ISETP.GE.AND P4, PT, R6, R175.reuse, PT ;  /* 0x000000af0600720c */ /* 0x080fe40003f86270 */
[----:B------:R-:W-:Y:S02]  /*d330*/  FSEL R12, R185, -INF , !P5 ;  /* 0xff800000b90c7808 */ /* 0x000fe40006800000 */
[----:B------:R-:W-:Y:S02]  /*d340*/  FMNMX.FTZ R2, R13, R2, !PT ;  /* 0x000000020d027209 */ /* 0x000fe40007810000 */
[----:B------:R-:W-:Y:S02]  /*d350*/  ISETP.GE.AND P1, PT, R5, R175, PT ;  /* 0x000000af0500720c */ /* 0x000fe40003f26270 */
[----:B------:R-:W-:-:S02]  /*d360*/  FSEL R11, R180, -INF , !P4 ;  /* 0xff800000b40b7808 */ /* 0x000fc40006000000 */
[----:B------:R-:W-:Y:S02]  /*d370*/  FMNMX.FTZ R2, R12, R2, !PT ;  /* 0x000000020c027209 */ /* 0x000fe40007810000 */
[----:B------:R-:W-:Y:S02]  /*d380*/  FSEL R10, R181, -INF , !P1 ;  /* 0xff800000b50a7808 */ /* 0x000fe40004800000 */
[----:B------:R-:W-:-:S04]  /*d390*/  FMNMX.FTZ R2, R11, R2, !PT ;  /* 0x000000020b027209 */ /* 0x000fc80007810000 */
[----:B------:R-:W-:Y:S02]  /*d3a0*/  FMNMX.FTZ R2, R10, R2, !PT ;  /* 0x000000020a027209 */ /* 0x000fe40007810000 */
[----:B-1----:R-:W-:-:S03]  /*d3b0*/  FMNMX.FTZ R0, R3, R0, !PT ;  /* 0x0000000003007209 */ /* 0x002fc60007810000 */
[----:B------:R-:W1:Y:S04]  /*d3c0*/  SHFL.BFLY PT, R5, R2, 0x2, 0x1f ;  /* 0x0c401f0002057f89 */ /* 0x000e6800000e0000 */
[----:B------:R-:W2:Y:S01]  /*d3d0*/  SHFL.BFLY PT, R3, R0, 0x1, 0x1f ;  /* 0x0c201f0000037f89 */ /* 0x000ea200000e0000 */
[----:B-1----:R-:W-:-:S05]  /*d3e0*/  FMNMX.FTZ R2, R5, R2, !PT ;  /* 0x0000000205027209 */ /* 0x002fca0007810000 */
[----:B------:R-:W1:Y:S01]  /*d3f0*/  SHFL.BFLY PT, R5, R2, 0x1, 0x1f ;  /* 0x0c201f0002057f89 */ /* 0x000e6200000e0000 */
[----:B--2---:R-:W-:-:S04]  /*d400*/  FMNMX.FTZ R3, R0, R3, !PT ;  /* 0x0000000300037209 */ /* 0x004fc80007810000 */
[C---:B------:R-:W-:Y:S01]  /*d410*/  FSETP.NEU.FTZ.AND P1, PT, R3.reuse, -INF , PT ;  /* 0xff8000000300780b */ /* 0x040fe20003f3d000 */
[----:B------:R-:W-:-:S05]  /*d420*/  FMUL.FTZ R0, R3, c[0x0][0x23c] ;  /* 0x00008f0003007a20 */ /* 0x000fca0000410000 */
[----:B------:R-:W-:-:S05]  /*d430*/  FSEL R0, R0, RZ, P1 ;  /* 0x000000ff00007208 */ /* 0x000fca0000800000 */
[----:B------:R-:W-:Y:S01]  /*d440*/  FFMA.FTZ R7, R4, c[0x0][0x23c], -R0 ;  /* 0x00008f0004077a23 */ /* 0x000fe20000010800 */
[----:B------:R-:W-:-:S05]  /*d450*/  FSEL R4, R3, RZ, P1 ;  /* 0x000000ff03047208 */ /* 0x000fca0000800000 */
[----:B------:R-:W-:Y:S01]  /*d460*/  FADD.FTZ R4, R232, -R4 ;  /* 0x80000004e8047221 */ /* 0x000fe20000010000 */
[----:B-1----:R-:W-:Y:S01]  /*d470*/  FMNMX.FTZ R134, R2, R5, !PT ;  /* 0x0000000502867209 */ /* 0x002fe20007810000 */
[--C-:B------:R-:W-:Y:S02]  /*d480*/  FFMA.FTZ R2, R14, c[0x0][0x23c], -R0.reuse ;  /* 0x00008f000e027a23 */ /* 0x100fe40000010800 */
[----:B------:R-:W-:Y:S02]  /*d490*/  FMUL.FTZ R4, R4, c[0x0][0x23c] ;  /* 0x00008f0004047a20 */ /* 0x000fe40000410000 */
[----:B------:R1:W-:Y:S01]  /*d4a0*/  MUFU.EX2 R6, R2 ;  /* 0x0000000200067308 */ /* 0x0003e20000000800 */
[----:B------:R-:W-:Y:S01]  /*d4b0*/  FSETP.NEU.FTZ.AND P4, PT, R134, -INF , PT ;  /* 0xff8000008600780b */ /* 0x000fe20003f9d000 */
[----:B------:R-:W-:-:S06]  /*d4c0*/  FFMA.FTZ R5, R23, c[0x0][0x23c], -R0 ;  /* 0x00008f0017057a23 */ /* 0x000fcc0000010800 */
[----:B------:R-:W-:Y:S01]  /*d4d0*/  MUFU.EX2 R7, R7 ;  /* 0x0000000700077308 */ /* 0x000fe20000000800 */
[----:B-1----:R-:W-:-:S07]  /*d4e0*/  FMUL.FTZ R2, R134, c[0x0][0x23c] ;  /* 0x00008f0086027a20 */ /* 0x002fce0000410000 */
[----:B------:R-:W1:Y:S01]  /*d4f0*/  MUFU.EX2 R4, R4 ;  /* 0x0000000400047308 */ /* 0x000e620000000800 */
[----:B------:R-:W-:-:S07]  /*d500*/  FSEL R2, R2, RZ, P4 ;  /* 0x000000ff02027208 */ /* 0x000fce0002000000 */
[----:B------:R-:W2:Y:S01]  /*d510*/  MUFU.EX2 R5, R5 ;  /* 0x0000000500057308 */ /* 0x000ea20000000800 */
[----:B------:R-:W-:Y:S02]  /*d520*/  FFMA.FTZ R82, R13, c[0x0][0x23c], -R2 ;  /* 0x00008f000d527a23 */ /* 0x000fe40000010802 */
[----:B------:R-:W-:Y:S02]  /*d530*/  FFMA.FTZ R13, R22, c[0x0][0x23c], -R0 ;  /* 0x00008f00160d7a23 */ /* 0x000fe40000010800 */
[--C-:B------:R-:W-:Y:S02]  /*d540*/  FFMA.FTZ R17, R17, c[0x0][0x23c], -R2.reuse ;  /* 0x00008f0011117a23 */ /* 0x100fe40000010802 */
[--C-:B------:R-:W-:Y:S02]  /*d550*/  FFMA.FTZ R48, R26, c[0x0][0x23c], -R2.reuse ;  /* 0x00008f001a307a23 */ /* 0x100fe40000010802 */
[--C-:B------:R-:W-:Y:S02]  /*d560*/  FFMA.FTZ R66, R25, c[0x0][0x23c], -R2.reuse ;  /* 0x00008f0019427a23 */ /* 0x100fe40000010802 */
[----:B------:R-:W-:-:S02]  /*d570*/  FFMA.FTZ R68, R24, c[0x0][0x23c], -R2 ;  /* 0x00008f0018447a23 */ /* 0x000fc40000010802 */
[--C-:B------:R-:W-:Y:S02]  /*d580*/  FFMA.FTZ R83, R12, c[0x0][0x23c], -R2.reuse ;  /* 0x00008f000c537a23 */ /* 0x100fe40000010802 */
[--C-:B------:R-:W-:Y:S02]  /*d590*/  FFMA.FTZ R87, R11, c[0x0][0x23c], -R2.reuse ;  /* 0x00008f000b577a23 */ /* 0x100fe40000010802 */
[----:B------:R-:W-:Y:S02]  /*d5a0*/  FFMA.FTZ R86, R10, c[0x0][0x23c], -R2 ;  /* 0x00008f000a567a23 */ /* 0x000fe40000010802 */
[----:B------:R-:W4:Y:S01]  /*d5b0*/  MUFU.EX2 R2, R13 ;  /* 0x0000000d00027308 */ /* 0x000f220000000800 */
[----:B-1----:R-:W-:Y:S02]  /*d5c0*/  FFMA.FTZ R10, R231, R4, R7 ;  /* 0x00000004e70a7223 */ /* 0x002fe40000010007 */
[--C-:B------:R-:W-:Y:S02]  /*d5d0*/  FFMA.FTZ R99, R19, c[0x0][0x23c], -R0.reuse ;  /* 0x00008f0013637a23 */ /* 0x100fe40000010800 */
[----:B------:R-:W-:-:S02]  /*d5e0*/  FFMA.FTZ R100, R18, c[0x0][0x23c], -R0 ;  /* 0x00008f0012647a23 */ /* 0x000fc40000010800 */
[--C-:B------:R-:W-:Y:S02]  /*d5f0*/  FFMA.FTZ R96, R16, c[0x0][0x23c], -R0.reuse ;  /* 0x00008f0010607a23 */ /* 0x100fe40000010800 */
[----:B------:R-:W-:Y:S02]  /*d600*/  FFMA.FTZ R97, R15, c[0x0][0x23c], -R0 ;  /* 0x00008f000f617a23 */ /* 0x000fe40000010800 */
[----:B------:R-:W-:Y:S01]  /*d610*/  FADD.FTZ R0, R6, R10 ;  /* 0x0000000a06007221 */ /* 0x000fe20000010000 */
[----:B------:R-:W-:-:S03]  /*d620*/  ULOP3.LUT UR4, UR32, UR31, URZ, 0x3c, !UPT ;  /* 0x0000001f20047292 */ /* 0x000fc6000f8e3c3f */
[----:B--2---:R-:W-:Y:S01]  /*d630*/  FADD.FTZ R0, R5, R0 ;  /* 0x0000000005007221 */ /* 0x004fe20000010000 */
[----:B------:R-:W1:Y:S03]  /*d640*/  MUFU.EX2 R9, R136 ;  /* 0x0000008800097308 */ /* 0x000e660000000800 */
[----:B----4-:R-:W-:Y:S01]  /*d650*/  FADD.FTZ R98, R2, R0 ;  /* 0x0000000002627221 */ /* 0x010fe20000010000 */
[----:B------:R-:W-:-:S04]  /*d660*/  LOP3.LUT R0, R131, UR4, RZ, 0x3c, !PT ;  /* 0x0000000483007c12 */ /* 0x000fc8000f8e3cff */
[----:B------:R-:W2:Y:S01]  /*d670*/  MUFU.EX2 R8, R137 ;  /* 0x0000008900087308 */ /* 0x000ea20000000800 */
[----:B------:R-:W-:Y:S01]  /*d680*/  IMAD.WIDE.U32 R102, R0, -0x326172a9, RZ ;  /* 0xcd9e8d5700667825 */ /* 0x000fe200078e00ff */
[----:B------:R-:W-:-:S03]  /*d690*/  F2FP.PACK_AB R101, R6, R7 ;  /* 0x000000070665723e */ /* 0x000fc600000000ff */
[----:B-1----:R-:W-:Y:S01]  /*d6a0*/  FADD.FTZ R6, R9, R34 ;  /* 0x0000002209067221 */ /* 0x002fe20000010000 */
[----:B---3--:R-:W-:-:S05]  /*d6b0*/  LOP3.LUT R0, R103, UR14, R192, 0x96, !PT ;  /* 0x0000000e67007c12 */ /* 0x008fca000f8e96c0 */
[----:B------:R-:W-:Y:S01]  /*d6c0*/  IMAD.WIDE.U32 R22, R0, -0x2daee0ad, RZ ;  /* 0xd2511f5300167825 */ /* 0x000fe200078e00ff */
[----:B------:R-:W-:Y:S02]  /*d6d0*/  LOP3.LUT R0, R237, UR13, R102, 0x96, !PT ;  /* 0x0000000ded007c12 */ /* 0x000fe4000f8e9666 */
[C---:B--2---:R-:W-:Y:S01]  /*d6e0*/  F2FP.PACK_AB R18, R8.reuse, R9 ;  /* 0x000000090812723e */ /* 0x044fe200000000ff */
[----:B------:R-:W-:Y:S02]  /*d6f0*/  FADD.FTZ R14, R8, R6 ;  /* 0x00000006080e7221 */ /* 0x000fe40000010000 */
[----:B------:R-:W-:Y:S01]  /*d700*/  IMAD.WIDE.U32 R8, R0, -0x2daee0ad, RZ ;  /* 0xd2511f5300087825 */ /* 0x000fe200078e00ff */
[----:B------:R-:W-:Y:S02]  /*d710*/  F2FP.PACK_AB R67, R2, R5 ;  /* 0x000000050243723e */ /* 0x000fe400000000ff */
[----:B------:R-:W-:Y:S02]  /*d720*/  LOP3.LUT R2, R23, UR12, R150, 0x96, !PT ;  /* 0x0000000c17027c12 */ /* 0x000fe4000f8e9696 */
[----:B------:R-:W-:-:S03]  /*d730*/  LOP3.LUT R0, R9, UR10, R22, 0x96, !PT ;  /* 0x0000000a09007c12 */ /* 0x000fc6000f8e9616 */
[----:B------:R-:W-:-:S04]  /*d740*/  IMAD.WIDE.U32 R6, R2, -0x326172a9, RZ ;  /* 0xcd9e8d5702067825 */ /* 0x000fc800078e00ff */
[----:B------:R-:W-:Y:S01]  /*d750*/  IMAD.WIDE.U32 R10, R0, -0x326172a9, RZ ;  /* 0xcd9e8d57000a7825 */ /* 0x000fe200078e00ff */
[----:B------:R-:W-:-:S04]  /*d760*/  LOP3.LUT R2, R7, UR11, R236, 0x96, !PT ;  /* 0x0000000b07027c12 */ /* 0x000fc8000f8e96ec */
[----:B------:R-:W-:Y:S01]  /*d770*/  LOP3.LUT R0, R11, UR9, R6, 0x96, !PT ;  /* 0x000000090b007c12 */ /* 0x000fe2000f8e9606 */
[----:B------:R-:W-:Y:S02]  /*d780*/  IMAD.MOV.U32 R217, RZ, RZ, R118 ;  /* 0x000000ffffd97224 */ /* 0x000fe400078e0076 */
[----:B------:R-:W-:Y:S02]  /*d790*/  IMAD.MOV.U32 R118, RZ, RZ, R229 ;  /* 0x000000ffff767224 */ /* 0x000fe400078e00e5 */
[----:B------:R-:W1:Y:S01]  /*d7a0*/  LDC.U8 R229, c[0x0][0x2d8] ;  /* 0x0000b600ffe57b82 */ /* 0x000e620000000000 */
[----:B------:R-:W-:-:S04]  /*d7b0*/  IMAD.WIDE.U32 R6, R2, -0x2daee0ad, RZ ;  /* 0xd2511f5302067825 */ /* 0x000fc800078e00ff */
[----:B------:R-:W-:Y:S01]  /*d7c0*/  IMAD.WIDE.U32 R12, R0, -0x2daee0ad, RZ ;  /* 0xd2511f53000c7825 */ /* 0x000fe200078e00ff */
[----:B------:R-:W-:-:S04]  /*d7d0*/  LOP3.LUT R2, R7, UR8, R8, 0x96, !PT ;  /* 0x0000000807027c12 */ /* 0x000fc8000f8e9608 */
[----:B------:R-:W-:Y:S01]  /*d7e0*/  LOP3.LUT R0, R13, UR6, R6, 0x96, !PT ;  /* 0x000000060d007c12 */ /* 0x000fe2000f8e9606 */
[----:B------:R-:W-:-:S04]  /*d7f0*/  IMAD.WIDE.U32 R8, R2, -0x326172a9, RZ ;  /* 0xcd9e8d5702087825 */ /* 0x000fc800078e00ff */
[----:B------:R-:W-:Y:S01]  /*d800*/  IMAD.WIDE.U32 R6, R0, -0x326172a9, RZ ;  /* 0xcd9e8d5700067825 */ /* 0x000fe200078e00ff */
[----:B------:R-:W-:-:S04]  /*d810*/  LOP3.LUT R16, R9, UR7, R10, 0x96, !PT ;  /* 0x0000000709107c12 */ /* 0x000fc8000f8e960a */
[----:B------:R-:W-:Y:S01]  /*d820*/  LOP3.LUT R0, R7, UR15, R8, 0x96, !PT ;  /* 0x0000000f07007c12 */ /* 0x000fe2000f8e9608 */
[----:B------:R-:W2:Y:S03]  /*d830*/  MUFU.EX2 R9, R176 ;  /* 0x000000b000097308 */ /* 0x000ea60000000800 */
[----:B------:R-:W-:Y:S02]  /*d840*/  LOP3.LUT R2, R0, 0xff, RZ, 0xc0, !PT ;  /* 0x000000ff00027812 */ /* 0x000fe400078ec0ff */
[----:B------:R-:W-:-:S03]  /*d850*/  SHF.R.U32.HI R10, RZ, 0x18, R0 ;  /* 0x00000018ff0a7819 */ /* 0x000fc60000011600 */
[----:B------:R-:W3:Y:S01]  /*d860*/  MUFU.EX2 R8, R177 ;  /* 0x000000b100087308 */ /* 0x000ee20000000800 */
[C---:B-1----:R-:W-:Y:S02]  /*d870*/  ISETP.GE.U32.AND P6, PT, R229.reuse, R2, PT ;  /* 0x00000002e500720c */ /* 0x042fe40003fc6070 */
[----:B------:R-:W-:Y:S02]  /*d880*/  LOP3.LUT R2, R0, 0xffff, RZ, 0xc0, !PT ;  /* 0x0000ffff00027812 */ /* 0x000fe400078ec0ff */
[----:B------:R-:W-:-:S03]  /*d890*/  ISETP.GE.U32.AND P1, PT, R229, R10, PT ;  /* 0x0000000ae500720c */ /* 0x000fc60003f26070 */
[----:B------:R-:W1:Y:S01]  /*d8a0*/  MUFU.EX2 R10, R35 ;  /* 0x00000023000a7308 */ /* 0x000e620000000800 */
[----:B------:R-:W-:Y:S02]  /*d8b0*/  SHF.R.U32.HI R2, RZ, 0x8, R2 ;  /* 0x00000008ff027819 */ /* 0x000fe40000011602 */
[----:B------:R-:W-:Y:S02]  /*d8c0*/  SHF.R.U32.HI R0, RZ, 0x10, R0 ;  /* 0x00000010ff007819 */ /* 0x000fe40000011600 */
[----:B------:R-:W-:Y:S02]  /*d8d0*/  LOP3.LUT R2, R2, 0xffff, RZ, 0xc0, !PT ;  /* 0x0000ffff02027812 */ /* 0x000fe400078ec0ff */
[----:B------:R-:W-:Y:S01]  /*d8e0*/  LOP3.LUT R0, R0, 0xff, RZ, 0xc0, !PT ;  /* 0x000000ff00007812 */ /* 0x000fe200078ec0ff */
[----:B--2---:R-:W-:Y:S01]  /*d8f0*/  FADD.FTZ R11, R9, R14 ;  /* 0x0000000e090b7221 */ /* 0x004fe20000010000 */
[----:B------:R-:W-:Y:S02]  /*d900*/  ISETP.GE.U32.AND P5, PT, R229, R2, PT ;  /* 0x00000002e500720c */ /* 0x000fe40003fa6070 */
[----:B---3--:R-:W-:-:S02]  /*d910*/  F2FP.PACK_AB R34, R8, R9 ;  /* 0x000000090822723e */ /* 0x008fc400000000ff */
[----:B------:R-:W-:Y:S02]  /*d920*/  FSEL R9, R134, RZ, P4 ;  /* 0x000000ff86097208 */ /* 0x000fe40002000000 */
[----:B------:R-:W-:Y:S01]  /*d930*/  ISETP.GE.U32.AND P4, PT, R229, R0, PT ;  /* 0x00000000e500720c */ /* 0x000fe20003f86070 */
[----:B------:R-:W2:Y:S01]  /*d940*/  MUFU.EX2 R5, R197 ;  /* 0x000000c500057308 */ /* 0x000ea20000000800 */
[----:B-1----:R-:W-:Y:S02]  /*d950*/  F2FP.PACK_AB R0, R10, R27 ;  /* 0x0000001b0a00723e */ /* 0x002fe400000000ff */
[----:B------:R-:W-:Y:S02]  /*d960*/  PRMT R19, R81, 0x7632, R19 ;  /* 0x0000763251137816 */ /* 0x000fe40000000013 */
[----:B------:R-:W-:-:S03]  /*d970*/  PRMT R26, R0, 0x7610, R26 ;  /* 0x00007610001a7816 */ /* 0x000fc6000000001a */
[----:B------:R-:W1:Y:S01]  /*d980*/  MUFU.EX2 R2, R196 ;  /* 0x000000c400027308 */ /* 0x000e620000000800 */
[----:B------:R-:W-:Y:S01]  /*d990*/  PRMT R24, R81, 0x7610, R24 ;  /* 0x0000761051187816 */ /* 0x000fe20000000018 */
[----:B------:R-:W-:Y:S01]  /*d9a0*/  @!P5 HADD2 R65, -R19.H0_H0, -RZ.H0_H0 ;  /* 0xa00000ff1341d230 */ /* 0x000fe20000000900 */
[----:B------:R-:W-:Y:S01]  /*d9b0*/  PRMT R25, R0, 0x7632, R25 ;  /* 0x0000763200197816 */ /* 0x000fe20000000019 */
[----:B------:R-:W-:Y:S01]  /*d9c0*/  @!P4 HADD2 R64, -R26.H0_H0, -RZ.H0_H0 ;  /* 0xa00000ff1a40c230 */ /* 0x000fe20000000900 */
[----:B------:R-:W-:Y:S01]  /*d9d0*/  PRMT R81, R24, 0x5410, R19 ;  /* 0x0000541018517816 */ /* 0x000fe20000000013 */
[----:B------:R-:W-:Y:S01]  /*d9e0*/  FADD.FTZ R11, R8, R11 ;  /* 0x0000000b080b7221 */ /* 0x000fe20000010000 */
[----:B------:R-:W-:Y:S01]  /*d9f0*/  @!P5 PRMT R19, R65, 0x5410, RZ ;  /* 0x000054104113d816 */ /* 0x000fe200000000ff */
[----:B------:R-:W-:Y:S01]  /*da00*/  FADD.FTZ R0, R233, -R9 ;  /* 0x80000009e9007221 */ /* 0x000fe20000010000 */
[----:B------:R-:W-:Y:S01]  /*da10*/  PRMT R65, R26, 0x5410, R25 ;  /* 0x000054101a417816 */ /* 0x000fe20000000019 */
[----:B------:R-:W-:Y:S01]  /*da20*/  IMAD.MOV.U32 R9, RZ, RZ, R118 ;  /* 0x000000ffff097224 */ /* 0x000fe200078e0076 */
[----:B------:R-:W-:Y:S01]  /*da30*/  @!P4 PRMT R26, R64, 0x5410, RZ ;  /* 0x00005410401ac816 */ /* 0x000fe200000000ff */
[----:B------:R-:W-:-:S02]  /*da40*/  IMAD.MOV.U32 R64, RZ, RZ, R142 ;  /* 0x000000ffff407224 */ /* 0x000fc400078e008e */
[----:B--2---:R-:W-:Y:S02]  /*da50*/  FADD.FTZ R8, R5, R11 ;  /* 0x0000000b05087221 */ /* 0x004fe40000010000 */
[----:B------:R-:W-:Y:S02]  /*da60*/  IMAD.MOV.U32 R118, RZ, RZ, R117 ;  /* 0x000000ffff767224 */ /* 0x000fe400078e0075 */
[----:B------:R-:W-:Y:S01]  /*da70*/  IMAD.MOV.U32 R142, RZ, RZ, R220 ;  /* 0x000000ffff8e7224 */ /* 0x000fe200078e00dc */
[C---:B-1----:R-:W-:Y:S01]  /*da80*/  F2FP.PACK_AB R36, R2.reuse, R5 ;  /* 0x000000050224723e */ /* 0x042fe200000000ff */
[----:B------:R-:W-:Y:S01]  /*da90*/  IMAD.MOV.U32 R14, RZ, RZ, R242 ;  /* 0x000000ffff0e7224 */ /* 0x000fe200078e00f2 */
[----:B------:R-:W-:Y:S01]  /*daa0*/  @!P6 HADD2 R49, -R24.H0_H0, -RZ.H0_H0 ;  /* 0xa00000ff1831e230 */ /* 0x000fe20000000900 */
[----:B------:R-:W-:Y:S02]  /*dab0*/  FADD.FTZ R242, R2, R8 ;  /* 0x0000000802f27221 */ /* 0x000fe40000010000 */
[----:B------:R-:W-:-:S02]  /*dac0*/  IMAD.MOV.U32 R197, RZ, RZ, R118 ;  /* 0x000000ffffc57224 */ /* 0x000fc400078e0076 */
[----:B------:R-:W-:Y:S02]  /*dad0*/  IMAD.MOV.U32 R13, RZ, RZ, R142 ;  /* 0x000000ffff0d7224 */ /* 0x000fe400078e008e */
[----:B------:R-:W-:Y:S02]  /*dae0*/  IMAD.MOV.U32 R232, RZ, RZ, R222 ;  /* 0x000000ffffe87224 */ /* 0x000fe400078e00de */
[----:B------:R-:W-:Y:S01]  /*daf0*/  FMUL.FTZ R2, R0, c[0x0][0x23c] ;  /* 0x00008f0000027a20 */ /* 0x000fe20000410000 */
[----:B------:R-:W-:Y:S01]  /*db00*/  LOP3.LUT R0, R6, 0xff, RZ, 0xc0, !PT ;  /* 0x000000ff06007812 */ /* 0x000fe200078ec0ff */
[-C--:B------:R-:W-:Y:S02]  /*db10*/  FMUL.FTZ R222, R78, R4.reuse ;  /* 0x000000044ede7220 */ /* 0x080fe40000410000 */
[----:B------:R-:W-:Y:S02]  /*db20*/  IMAD.MOV.U32 R78, RZ, RZ, R223 ;  /* 0x000000ffff4e7224 */ /* 0x000fe400078e00df */
[----:B------:R-:W-:-:S02]  /*db30*/  FMUL.FTZ R223, R79, R4 ;  /* 0x000000044fdf7220 */ /* 0x000fc40000410000 */
[----:B------:R-:W-:Y:S01]  /*db40*/  IMAD.MOV.U32 R79, RZ, RZ, R197 ;  /* 0x000000ffff4f7224 */ /* 0x000fe200078e00c5 */
[----:B------:R-:W-:Y:S01]  /*db50*/  @!P6 PRMT R24, R49, 0x5410, RZ ;  /* 0x000054103118e816 */ /* 0x000fe200000000ff */
[----:B------:R-:W-:Y:S01]  /*db60*/  IMAD.MOV.U32 R197, RZ, RZ, R13 ;  /* 0x000000ffffc57224 */ /* 0x000fe200078e000d */
[----:B------:R-:W-:Y:S01]  /*db70*/  LOP3.LUT R5, R6, 0xffff, RZ, 0xc0, !PT ;  /* 0x0000ffff06057812 */ /* 0x000fe200078ec0ff */
[----:B------:R-:W-:Y:S01]  /*db80*/  MUFU.EX2 R15, R80 ;  /* 0x00000050000f7308 */ /* 0x000fe20000000800 */
[----:B------:R-:W-:Y:S02]  /*db90*/  ISETP.GE.U32.AND P6, PT, R229, R0, PT ;  /* 0x00000000e500720c */ /* 0x000fe40003fc6070 */
[----:B------:R-:W-:-:S05]  /*dba0*/  SHF.R.U32.HI R8, RZ, 0x18, R6 ;  /* 0x00000018ff087819 */ /* 0x000fca0000011606 */
[----:B------:R-:W1:Y:S01]  /*dbb0*/  MUFU.EX2 R13, R69 ;  /* 0x00000045000d7308 */ /* 0x000e620000000800 */
[----:B------:R-:W-:-:S07]  /*dbc0*/  @!P1 HADD2 R54, -R25.H0_H0, -RZ.H0_H0 ;  /* 0xa00000ff19369230 */ /* 0x000fce0000000900 */
[----:B------:R2:W3:Y:S01]  /*dbd0*/  MUFU.EX2 R0, R2 ;  /* 0x0000000200007308 */ /* 0x0004e20000000800 */
[----:B------:R-:W-:Y:S02]  /*dbe0*/  @!P1 PRMT R25, R54, 0x5410, RZ ;  /* 0x0000541036199816 */ /* 0x000fe400000000ff */
[----:B------:R-:W-:Y:S02]  /*dbf0*/  ISETP.GE.U32.AND P4, PT, R229, R8, PT ;  /* 0x00000008e500720c */ /* 0x000fe40003f86070 */
[----:B--2---:R-:W-:Y:S02]  /*dc00*/  SHF.R.U32.HI R2, RZ, 0x10, R6 ;  /* 0x00000010ff027819 */ /* 0x004fe40000011606 */
[----:B------:R-:W-:Y:S02]  /*dc10*/  SHF.R.U32.HI R6, RZ, 0x8, R5 ;  /* 0x00000008ff067819 */ /* 0x000fe40000011605 */
[----:B------:R-:W-:Y:S02]  /*dc20*/  LOP3.LUT R5, R2, 0xff, RZ, 0xc0, !PT ;  /* 0x000000ff02057812 */ /* 0x000fe400078ec0ff */
[----:B------:R-:W-:-:S04]  /*dc30*/  LOP3.LUT R2, R6, 0xffff, RZ, 0xc0, !PT ;  /* 0x0000ffff06027812 */ /* 0x000fc800078ec0ff */
[----:B------:R-:W-:Y:S02]  /*dc40*/  ISETP.GE.U32.AND P1, PT, R229, R2, PT ;  /* 0x00000002e500720c */ /* 0x000fe40003f26070 */
[----:B-1----:R-:W-:Y:S02]  /*dc50*/  F2FP.PACK_AB R6, R13, R15 ;  /* 0x0000000f0d06723e */ /* 0x002fe400000000ff */
[----:B------:R-:W-:Y:S02]  /*dc60*/  PRMT R190, R18, 0x7632, R190 ;  /* 0x0000763212be7816 */ /* 0x000fe400000000be */
[C---:B------:R-:W-:Y:S02]  /*dc70*/  PRMT R189, R6.reuse, 0x7632, R189 ;  /* 0x0000763206bd7816 */ /* 0x040fe400000000bd */
[----:B------:R-:W-:-:S03]  /*dc80*/  PRMT R188, R6, 0x7610, R188 ;  /* 0x0000761006bc7816 */ /* 0x000fc600000000bc */
[----:B------:R-:W-:Y:S02]  /*dc90*/  @!P4 HADD2 R39, -R189.H0_H0, -RZ.H0_H0 ;  /* 0xa00000ffbd27c230 */ /* 0x000fe40000000900 */
[----:B------:R-:W-:Y:S01]  /*dca0*/  @!P1 HADD2 R38, -R190.H0_H0, -RZ.H0_H0 ;  /* 0xa00000ffbe269230 */ /* 0x000fe20000000900 */
[----:B------:R-:W-:Y:S02]  /*dcb0*/  PRMT R54, R18, 0x5410, R190 ;  /* 0x0000541012367816 */ /* 0x000fe400000000be */
[----:B------:R-:W-:Y:S02]  /*dcc0*/  PRMT R49, R188, 0x5410, R189 ;  /* 0x00005410bc317816 */ /* 0x000fe400000000bd */
[----:B------:R-:W-:Y:S02]  /*dcd0*/  @!P1 PRMT R190, R38, 0x5410, RZ ;  /* 0x0000541026be9816 */ /* 0x000fe400000000ff */
[----:B------:R-:W-:Y:S02]  /*dce0*/  @!P4 PRMT R189, R39, 0x5410, RZ ;  /* 0x0000541027bdc816 */ /* 0x000fe400000000ff */
[----:B------:R-:W2:Y:S01]  /*dcf0*/  LDL.LU.64 R38, [R1+0x70] ;  /* 0x0000700001267983 */ /* 0x000ea20000300a00 */
[----:B------:R-:W1:Y:S01]  /*dd00*/  MUFU.EX2 R27, R17 ;  /* 0x00000011001b7308 */ /* 0x000e620000000800 */
[----:B---3--:R-:W-:-:S02]  /*dd10*/  FMUL.FTZ R220, R76, R0 ;  /* 0x000000004cdc7220 */ /* 0x008fc40000410000 */
[----:B------:R-:W-:Y:S02]  /*dd20*/  IMAD.MOV.U32 R194, RZ, RZ, R116 ;  /* 0x000000ffffc27224 */ /* 0x000fe400078e0074 */
[----:B------:R-:W-:Y:S02]  /*dd30*/  IMAD.MOV.U32 R76, RZ, RZ, R221 ;  /* 0x000000ffff4c7224 */ /* 0x000fe400078e00dd */
[----:B------:R-:W-:Y:S02]  /*dd40*/  IMAD.MOV.U32 R231, RZ, RZ, R235 ;  /* 0x000000ffffe77224 */ /* 0x000fe400078e00eb */
[----:B-1----:R-:W-:Y:S02]  /*dd50*/  FFMA.FTZ R35, R230, R0, R27 ;  /* 0x00000000e6237223 */ /* 0x002fe4000001001b */
[----:B------:R-:W-:Y:S02]  /*dd60*/  FMUL.FTZ R230, R94, R4 ;  /* 0x000000045ee67220 */ /* 0x000fe40000410000 */
[----:B------:R-:W1:Y:S01]  /*dd70*/  LDC.U8 R94, c[0x0][0x2d8] ;  /* 0x0000b600ff5e7b82 */ /* 0x000e620000000000 */
[----:B------:R-:W-:Y:S01]  /*dd80*/  FMUL.FTZ R221, R77, R0 ;  /* 0x000000004ddd7220 */ /* 0x000fe20000410000 */
[----:B------:R-:W-:Y:S01]  /*dd90*/  ISETP.GE.U32.AND P5, PT, R229, R5, PT ;  /* 0x00000005e500720c */ /* 0x000fe20003fa6070 */
[----:B------:R-:W-:-:S02]  /*dda0*/  IMAD.MOV.U32 R77, RZ, RZ, R228 ;  /* 0x000000ffff4d7224 */ /* 0x000fc400078e00e4 */
[-C--:B------:R-:W-:Y:S02]  /*ddb0*/  FMUL.FTZ R228, R92, R0.reuse ;  /* 0x000000005ce47220 */ /* 0x080fe40000410000 */
[----:B------:R-:W-:Y:S02]  /*ddc0*/  FMUL.FTZ R229, R93, R0 ;  /* 0x000000005de57220 */ /* 0x000fe40000410000 */
        /* <DEDUP_REMOVED lines=39> */
[----:B------:R-:W-:-:S04]  /*e040*/  IMAD.WIDE.U32 R4, R16, -0x2daee0ad, RZ ;  /* 0xd2511f5310047825 */ /* 0x000fc800078e00ff */
[----:B------:R-:W-:Y:S02]  /*e050*/  IMAD.MOV.U32 R17, RZ, RZ, R141 ;  /* 0x000000ffff117224 */ /* 0x000fe400078e008d */
[----:B------:R-:W-:Y:S02]  /*e060*/  FMUL.FTZ R141, R45, R0 ;  /* 0x000000002d8d7220 */ /* 0x000fe40000410000 */
[----:B------:R-:W-:Y:S02]  /*e070*/  IMAD.MOV.U32 R233, RZ, RZ, R217 ;  /* 0x000000ffffe97224 */ /* 0x000fe400078e00d9 */
[----:B------:R-:W-:Y:S02]  /*e080*/  IMAD.MOV.U32 R7, RZ, RZ, R140 ;  /* 0x000000ffff077224 */ /* 0x000fe400078e008c */
[----:B------:R-:W-:Y:S02]  /*e090*/  IMAD.MOV.U32 R8, RZ, RZ, R149 ;  /* 0x000000ffff087224 */ /* 0x000fe400078e0095 */
[----:B------:R-:W-:-:S02]  /*e0a0*/  IMAD.MOV.U32 R45, RZ, RZ, R148 ;  /* 0x000000ffff2d7224 */ /* 0x000fc400078e0094 */
[----:B------:R-:W-:Y:S02]  /*e0b0*/  IMAD.MOV.U32 R196, RZ, RZ, R216 ;  /* 0x000000ffffc47224 */ /* 0x000fe400078e00d8 */
        /* <DEDUP_REMOVED lines=26> */
[----:B------:R-:W-:Y:S01]  /*e260*/  FMUL.FTZ R125, R125, R0 ;  /* 0x000000007d7d7220 */ /* 0x000fe20000410000 */
[----:B------:R-:W-:Y:S01]  /*e270*/  LOP3.LUT R0, R5, UR16, R12, 0x96, !PT ;  /* 0x0000001005007c12 */ /* 0x000fe2000f8e960c */
[----:B------:R-:W-:-:S03]  /*e280*/  @!P6 HADD2 R37, -R18.H0_H0, -RZ.H0_H0 ;  /* 0xa00000ff1225e230 */ /* 0x000fc60000000900 */
[----:B------:R-:W-:Y:S02]  /*e290*/  LOP3.LUT R2, R0, 0xff, RZ, 0xc0, !PT ;  /* 0x000000ff00027812 */ /* 0x000fe400078ec0ff */
[----:B------:R-:W-:Y:S02]  /*e2a0*/  @!P6 PRMT R18, R37, 0x5410, RZ ;  /* 0x000054102512e816 */ /* 0x000fe400000000ff */
[----:B-1----:R-:W-:Y:S02]  /*e2b0*/  ISETP.GE.U32.AND P6, PT, R94, R2, PT ;  /* 0x000000025e00720c */ /* 0x002fe40003fc6070 */
[----:B------:R-:W-:-:S04]  /*e2c0*/  SHF.R.U32.HI R2, RZ, 0x18, R0 ;  /* 0x00000018ff027819 */ /* 0x000fc80000011600 */
[----:B------:R-:W-:Y:S02]  /*e2d0*/  ISETP.GE.U32.AND P1, PT, R94, R2, PT ;  /* 0x000000025e00720c */ /* 0x000fe40003f26070 */
[----:B------:R-:W-:-:S04]  /*e2e0*/  SHF.R.U32.HI R2, RZ, 0x10, R0 ;  /* 0x00000010ff027819 */ /* 0x000fc80000011600 */
[----:B------:R-:W-:-:S04]  /*e2f0*/  LOP3.LUT R2, R2, 0xff, RZ, 0xc0, !PT ;  /* 0x000000ff02027812 */ /* 0x000fc800078ec0ff */
[----:B------:R-:W-:Y:S01]  /*e300*/  ISETP.GE.U32.AND P4, PT, R94, R2, PT ;  /* 0x000000025e00720c */ /* 0x000fe20003f86070 */
[----:B------:R-:W-:Y:S02]  /*e310*/  IMAD.MOV.U32 R94, RZ, RZ, R78 ;  /* 0x000000ffff5e7224 */ /* 0x000fe400078e004e */
[----:B------:R-:W-:Y:S02]  /*e320*/  IMAD.MOV.U32 R78, RZ, RZ, R77 ;  /* 0x000000ffff4e7224 */ /* 0x000fe400078e004d */
[----:B------:R-:W-:Y:S02]  /*e330*/  IMAD.MOV.U32 R77, RZ, RZ, R17 ;  /* 0x000000ffff4d7224 */ /* 0x000fe400078e0011 */
[----:B------:R1:W-:Y:S01]  /*e340*/  MUFU.EX2 R17, R85 ;  /* 0x0000005500117308 */ /* 0x0003e20000000800 */
[----:B------:R-:W-:Y:S01]  /*e350*/  LOP3.LUT R0, R0, 0xffff, RZ, 0xc0, !PT ;  /* 0x0000ffff00007812 */ /* 0x000fe200078ec0ff */
[----:B-1----:R-:W1:Y:S06]  /*e360*/  LDC.U8 R85, c[0x0][0x2d8] ;  /* 0x0000b600ff557b82 */ /* 0x002e6c0000000000 */
[----:B------:R-:W3:Y:S01]  /*e370*/  MUFU.EX2 R16, R84 ;  /* 0x0000005400107308 */ /* 0x000ee20000000800 */
[----:B------:R-:W-:Y:S01]  /*e380*/  SHF.R.U32.HI R0, RZ, 0x8, R0 ;  /* 0x00000008ff007819 */ /* 0x000fe20000011600 */
[----:B------:R-:W-:-:S03]  /*e390*/  @!P5 HADD2 R40, -R188.H0_H0, -RZ.H0_H0 ;  /* 0xa00000ffbc28d230 */ /* 0x000fc60000000900 */
[----:B------:R-:W-:Y:S02]  /*e3a0*/  LOP3.LUT R0, R0, 0xffff, RZ, 0xc0, !PT ;  /* 0x0000ffff00007812 */ /* 0x000fe400078ec0ff */
[----:B------:R-:W-:Y:S01]  /*e3b0*/  @!P5 PRMT R188, R40, 0x5410, RZ ;  /* 0x0000541028bcd816 */ /* 0x000fe200000000ff */
[----:B------:R-:W-:Y:S02]  /*e3c0*/  IMAD.MOV.U32 R95, RZ, RZ, R79 ;  /* 0x000000ffff5f7224 */ /* 0x000fe400078e004f */
[----:B------:R-:W-:Y:S02]  /*e3d0*/  IMAD.MOV.U32 R79, RZ, RZ, R80 ;  /* 0x000000ffff4f7224 */ /* 0x000fe400078e0050 */
[----:B------:R-:W-:Y:S02]  /*e3e0*/  IMAD.MOV.U32 R80, RZ, RZ, R76 ;  /* 0x000000ffff507224 */ /* 0x000fe400078e004c */
[----:B------:R-:W-:Y:S02]  /*e3f0*/  IMAD.MOV.U32 R76, RZ, RZ, R45 ;  /* 0x000000ffff4c7224 */ /* 0x000fe400078e002d */
[----:B------:R-:W-:Y:S01]  /*e400*/  IMAD.MOV.U32 R45, RZ, RZ, R8 ;  /* 0x000000ffff2d7224 */ /* 0x000fe200078e0008 */
[----:B-1----:R-:W-:-:S02]  /*e410*/  ISETP.GE.U32.AND P5, PT, R85, R0, PT ;  /* 0x000000005500720c */ /* 0x002fc40003fa6070 */
[----:B---3--:R-:W-:Y:S01]  /*e420*/  F2FP.PACK_AB R0, R17, R16 ;  /* 0x000000101100723e */ /* 0x008fe200000000ff */
[----:B------:R-:W-:-:S03]  /*e430*/  IMAD.MOV.U32 R8, RZ, RZ, R7 ;  /* 0x000000ffff087224 */ /* 0x000fc600078e0007 */
[C---:B------:R-:W-:Y:S02]  /*e440*/  PRMT R185, R0.reuse, 0x7610, R185 ;  /* 0x0000761000b97816 */ /* 0x040fe400000000b9 */
[----:B------:R-:W-:Y:S01]  /*e450*/  PRMT R184, R0, 0x7632, R184 ;  /* 0x0000763200b87816 */ /* 0x000fe200000000b8 */
[----:B------:R-:W-:Y:S02]  /*e460*/  IMAD.MOV.U32 R69, RZ, RZ, R78 ;  /* 0x000000ffff457224 */ /* 0x000fe400078e004e */
[----:B------:R-:W-:Y:S02]  /*e470*/  IMAD.MOV.U32 R78, RZ, RZ, R8 ;  /* 0x000000ffff4e7224 */ /* 0x000fe400078e0008 */
[----:B------:R-:W-:Y:S02]  /*e480*/  IMAD.MOV.U32 R84, RZ, RZ, R94 ;  /* 0x000000ffff547224 */ /* 0x000fe400078e005e */
[----:B------:R-:W-:Y:S01]  /*e490*/  IMAD.MOV.U32 R94, RZ, RZ, R92 ;  /* 0x000000ffff5e7224 */ /* 0x000fe200078e005c */
[----:B------:R-:W-:Y:S01]  /*e4a0*/  @!P1 HADD2 R42, -R184.H0_H0, -RZ.H0_H0 ;  /* 0xa00000ffb82a9230 */ /* 0x000fe20000000900 */
[----:B------:R-:W-:-:S02]  /*e4b0*/  IMAD.MOV.U32 R7, RZ, RZ, R14 ;  /* 0x000000ffff077224 */ /* 0x000fc400078e000e */
[----:B------:R-:W-:Y:S01]  /*e4c0*/  IMAD.MOV.U32 R92, RZ, RZ, R233 ;  /* 0x000000ffff5c7224 */ /* 0x000fe200078e00e9 */
[----:B------:R-:W-:Y:S01]  /*e4d0*/  LOP3.LUT R2, R4, 0xff, RZ, 0xc0, !PT ;  /* 0x000000ff04027812 */ /* 0x000fe200078ec0ff */
[----:B------:R-:W-:Y:S01]  /*e4e0*/  FADD.FTZ R14, R10, R55 ;  /* 0x000000370a0e7221 */ /* 0x000fe20000010000 */
[----:B------:R-:W-:Y:S01]  /*e4f0*/  LOP3.LUT R12, R4, 0xffff, RZ, 0xc0, !PT ;  /* 0x0000ffff040c7812 */ /* 0x000fe200078ec0ff */
[----:B------:R-:W-:Y:S01]  /*e500*/  IMAD.MOV.U32 R233, RZ, RZ, R11 ;  /* 0x000000ffffe97224 */ /* 0x000fe200078e000b */
[--C-:B------:R-:W-:Y:S02]  /*e510*/  SHF.R.U32.HI R11, RZ, 0x10, R4.reuse ;  /* 0x00000010ff0b7819 */ /* 0x100fe40000011604 */
[----:B------:R-:W-:Y:S02]  /*e520*/  SHF.R.U32.HI R10, RZ, 0x18, R4 ;  /* 0x00000018ff0a7819 */ /* 0x000fe40000011604 */
[----:B------:R-:W-:Y:S02]  /*e530*/  PRMT R40, R185, 0x5410, R184 ;  /* 0x00005410b9287816 */ /* 0x000fe400000000b8 */
[----:B------:R-:W-:-:S02]  /*e540*/  @!P1 PRMT R184, R42, 0x5410, RZ ;  /* 0x000054102ab89816 */ /* 0x000fc400000000ff */
[----:B------:R-:W-:Y:S01]  /*e550*/  ISETP.GE.U32.AND P1, PT, R85, R2, PT ;  /* 0x000000025500720c */ /* 0x000fe20003f26070 */
[----:B------:R-:W-:Y:S01]  /*e560*/  IMAD.MOV.U32 R37, RZ, RZ, R95 ;  /* 0x000000ffff257224 */ /* 0x000fe200078e005f */
[----:B--2---:R-:W-:Y:S01]  /*e570*/  LOP3.LUT R0, R103, UR14, R38, 0x96, !PT ;  /* 0x0000000e67007c12 */ /* 0x004fe2000f8e9626 */
[----:B------:R-:W-:Y:S02]  /*e580*/  IMAD.MOV.U32 R39, RZ, RZ, R80 ;  /* 0x000000ffff277224 */ /* 0x000fe400078e0050 */
[----:B------:R-:W-:Y:S02]  /*e590*/  IMAD.MOV.U32 R80, RZ, RZ, R77 ;  /* 0x000000ffff507224 */ /* 0x000fe400078e004d */
[----:B------:R-:W-:Y:S02]  /*e5a0*/  IMAD.MOV.U32 R77, RZ, RZ, R9 ;  /* 0x000000ffff4d7224 */ /* 0x000fe400078e0009 */
[----:B------:R-:W-:Y:S01]  /*e5b0*/  IMAD.WIDE.U32 R8, R0, -0x2daee0ad, RZ ;  /* 0xd2511f5300087825 */ /* 0x000fe200078e00ff */
[----:B------:R-:W-:-:S05]  /*e5c0*/  LOP3.LUT R0, R239, UR13, R102, 0x96, !PT ;  /* 0x0000000def007c12 */ /* 0x000fca000f8e9666 */
[----:B------:R-:W-:Y:S01]  /*e5d0*/  IMAD.WIDE.U32 R4, R0, -0x2daee0ad, RZ ;  /* 0xd2511f5300047825 */ /* 0x000fe200078e00ff */
[----:B------:R-:W-:-:S04]  /*e5e0*/  LOP3.LUT R6, R9, UR12, R246, 0x96, !PT ;  /* 0x0000000c09067c12 */ /* 0x000fc8000f8e96f6 */
[----:B------:R-:W-:Y:S01]  /*e5f0*/  LOP3.LUT R2, R5, UR10, R8, 0x96, !PT ;  /* 0x0000000a05027c12 */ /* 0x000fe2000f8e9608 */
[----:B------:R-:W-:Y:S01]  /*e600*/  IMAD.MOV.U32 R95, RZ, RZ, R93 ;  /* 0x000000ffff5f7224 */ /* 0x000fe200078e005d */
[C---:B------:R-:W-:Y:S01]  /*e610*/  PRMT R187, R34.reuse, 0x7610, R187 ;  /* 0x0000761022bb7816 */ /* 0x040fe200000000bb */
[----:B------:R-:W-:Y:S01]  /*e620*/  IMAD.MOV.U32 R93, RZ, RZ, R76 ;  /* 0x000000ffff5d7224 */ /* 0x000fe200078e004c */
[----:B------:R-:W-:Y:S01]  /*e630*/  PRMT R186, R34, 0x7632, R186 ;  /* 0x0000763222ba7816 */ /* 0x000fe200000000ba */
[----:B------:R-:W-:Y:S02]  /*e640*/  IMAD.MOV.U32 R76, RZ, RZ, R7 ;  /* 0x000000ffff4c7224 */ /* 0x000fe400078e0007 */
[----:B------:R-:W-:Y:S01]  /*e650*/  IMAD.WIDE.U32 R8, R6, -0x326172a9, RZ ;  /* 0xcd9e8d5706087825 */ /* 0x000fe200078e00ff */
[----:B------:R-:W-:-:S03]  /*e660*/  @!P6 HADD2 R44, -R187.H0_H0, -RZ.H0_H0 ;  /* 0xa00000ffbb2ce230 */ /* 0x000fc60000000900 */
[----:B------:R-:W-:Y:S01]  /*e670*/  IMAD.WIDE.U32 R6, R2, -0x326172a9, RZ ;  /* 0xcd9e8d5702067825 */ /* 0x000fe200078e00ff */
[----:B------:R-:W-:Y:S01]  /*e680*/  @!P5 HADD2 R41, -R186.H0_H0, -RZ.H0_H0 ;  /* 0xa00000ffba29d230 */ /* 0x000fe20000000900 */
[----:B------:R-:W-:Y:S02]  /*e690*/  LOP3.LUT R9, R9, UR11, R238, 0x96, !PT ;  /* 0x0000000b09097c12 */ /* 0x000fe4000f8e96ee */
[----:B------:R-:W-:Y:S01]  /*e6a0*/  IMAD.MOV.U32 R38, RZ, RZ, R79 ;  /* 0x000000ffff267224 */ /* 0x000fe200078e004f */
[----:B------:R-:W-:Y:S01]  /*e6b0*/  LOP3.LUT R2, R11, 0xff, RZ, 0xc0, !PT ;  /* 0x000000ff0b027812 */ /* 0x000fe200078ec0ff */
[----:B------:R-:W-:Y:S01]  /*e6c0*/  IMAD.MOV.U32 R79, RZ, RZ, R45 ;  /* 0x000000ffff4f7224 */ /* 0x000fe200078e002d */
[----:B------:R-:W-:Y:S02]  /*e6d0*/  LOP3.LUT R5, R7, UR9, R8, 0x96, !PT ;  /* 0x0000000907057c12 */ /* 0x000fe4000f8e9608 */
[----:B------:R-:W-:Y:S02]  /*e6e0*/  PRMT R183, R36, 0x7610, R183 ;  /* 0x0000761024b77816 */ /* 0x000fe400000000b7 */
[----:B------:R-:W-:Y:S01]  /*e6f0*/  PRMT R45, R187, 0x5410, R186 ;  /* 0x00005410bb2d7816 */ /* 0x000fe200000000ba */
[----:B------:R-:W-:Y:S01]  /*e700*/  IMAD.WIDE.U32 R8, R9, -0x2daee0ad, RZ ;  /* 0xd2511f5309087825 */ /* 0x000fe200078e00ff */
[----:B------:R-:W-:-:S02]  /*e710*/  @!P6 PRMT R187, R44, 0x5410, RZ ;  /* 0x000054102cbbe816 */ /* 0x000fc400000000ff */
[----:B------:R-:W-:Y:S02]  /*e720*/  @!P5 PRMT R186, R41, 0x5410, RZ ;  /* 0x0000541029bad816 */ /* 0x000fe400000000ff */
[----:B------:R-:W-:Y:S01]  /*e730*/  ISETP.GE.U32.AND P5, PT, R85, R10, PT ;  /* 0x0000000a5500720c */ /* 0x000fe20003fa6070 */
[----:B------:R-:W-:Y:S01]  /*e740*/  IMAD.WIDE.U32 R10, R5, -0x2daee0ad, RZ ;  /* 0xd2511f53050a7825 */ /* 0x000fe200078e00ff */
[----:B------:R-:W-:Y:S01]  /*e750*/  ISETP.GE.U32.AND P6, PT, R85, R2, PT ;  /* 0x000000025500720c */ /* 0x000fe20003fc6070 */
[----:B------:R-:W-:Y:S01]  /*e760*/  @!P1 HADD2 R47, -R183.H0_H0, -RZ.H0_H0 ;  /* 0xa00000ffb72f9230 */ /* 0x000fe20000000900 */
[----:B------:R-:W-:Y:S01]  /*e770*/  SHF.R.U32.HI R2, RZ, 0x8, R12 ;  /* 0x00000008ff027819 */ /* 0x000fe2000001160c */
[----:B------:R-:W1:Y:S01]  /*e780*/  MUFU.EX2 R0, R48 ;  /* 0x0000003000007308 */ /* 0x000e620000000800 */
[----:B------:R-:W-:Y:S01]  /*e790*/  PRMT R182, R36, 0x7632, R182 ;  /* 0x0000763224b67816 */ /* 0x000fe200000000b6 */
[----:B------:R-:W-:Y:S01]  /*e7a0*/  @!P4 HADD2 R43, -R185.H0_H0, -RZ.H0_H0 ;  /* 0xa00000ffb92bc230 */ /* 0x000fe20000000900 */
[----:B------:R-:W-:-:S02]  /*e7b0*/  LOP3.LUT R5, R2, 0xffff, RZ, 0xc0, !PT ;  /* 0x0000ffff02057812 */ /* 0x000fc400078ec0ff */
[----:B------:R-:W-:Y:S02]  /*e7c0*/  LOP3.LUT R4, R9, UR8, R4, 0x96, !PT ;  /* 0x0000000809047c12 */ /* 0x000fe4000f8e9604 */
[----:B------:R-:W-:Y:S02]  /*e7d0*/  LOP3.LUT R2, R11, UR6, R8, 0x96, !PT ;  /* 0x000000060b027c12 */ /* 0x000fe4000f8e9608 */
[----:B------:R-:W-:Y:S02]  /*e7e0*/  PRMT R36, R183, 0x5410, R182 ;  /* 0x00005410b7247816 */ /* 0x000fe400000000b6 */
[----:B------:R-:W-:Y:S02]  /*e7f0*/  @!P1 PRMT R183, R47, 0x5410, RZ ;  /* 0x000054102fb79816 */ /* 0x000fe400000000ff */
[----:B------:R-:W2:Y:S01]  /*e800*/  LDC.U8 R47, c[0x0][0x2d8] ;  /* 0x0000b600ff2f7b82 */ /* 0x000ea20000000000 */
[----:B------:R-:W-:Y:S01]  /*e810*/  @!P4 PRMT R185, R43, 0x5410, RZ ;  /* 0x000054102bb9c816 */ /* 0x000fe200000000ff */
[----:B------:R-:W-:Y:S01]  /*e820*/  IMAD.WIDE.U32 R8, R4, -0x326172a9, RZ ;  /* 0xcd9e8d5704087825 */ /* 0x000fe200078e00ff */
[----:B------:R-:W-:-:S03]  /*e830*/  ISETP.GE.U32.AND P4, PT, R85, R5, PT ;  /* 0x000000055500720c */ /* 0x000fc60003f86070 */
[----:B------:R-:W-:Y:S01]  /*e840*/  IMAD.WIDE.U32 R4, R2, -0x326172a9, RZ ;  /* 0xcd9e8d5702047825 */ /* 0x000fe200078e00ff */
[----:B-1----:R-:W-:-:S04]  /*e850*/  F2FP.PACK_AB R7, R0, R27 ;  /* 0x0000001b0007723e */ /* 0x002fc800000000ff */
[----:B------:R-:W-:Y:S01]  /*e860*/  LOP3.LUT R2, R5, UR15, R8, 0x96, !PT ;  /* 0x0000000f05027c12 */ /* 0x000fe2000f8e9608 */
[----:B------:R-:W-:-:S03]  /*e870*/  FADD.FTZ R12, R0, R35 ;  /* 0x00000023000c7221 */ /* 0x000fc60000010000 */
[----:B------:R-:W-:Y:S01]  /*e880*/  LOP3.LUT R0, R2, 0xffff, RZ, 0xc0, !PT ;  /* 0x0000ffff02007812 */ /* 0x000fe200078ec0ff */
[----:B------:R-:W-:Y:S02]  /*e890*/  IMAD.MOV.U32 R44, RZ, RZ, R243 ;  /* 0x000000ffff2c7224 */ /* 0x000fe400078e00f3 */
[----:B------:R-:W-:Y:S01]  /*e8a0*/  IMAD.MOV.U32 R43, RZ, RZ, R237 ;  /* 0x000000ffff2b7224 */ /* 0x000fe200078e00ed */
[----:B------:R-:W-:Y:S01]  /*e8b0*/  SHF.R.U32.HI R0, RZ, 0x8, R0 ;  /* 0x00000008ff007819 */ /* 0x000fe20000011600 */
[----:B------:R-:W-:Y:S03]  /*e8c0*/  MUFU.EX2 R243, R112 ;  /* 0x0000007000f37308 */ /* 0x000fe60000000800 */
[----:B------:R-:W-:-:S05]  /*e8d0*/  LOP3.LUT R0, R0, 0xffff, RZ, 0xc0, !PT ;  /* 0x0000ffff00007812 */ /* 0x000fca00078ec0ff */
[----:B------:R-:W1:Y:S01]  /*e8e0*/  MUFU.EX2 R237, R113 ;  /* 0x0000007100ed7308 */ /* 0x000e620000000800 */
[----:B--2---:R-:W-:Y:S01]  /*e8f0*/  ISETP.GE.U32.AND P1, PT, R47, R0, PT ;  /* 0x000000002f00720c */ /* 0x004fe20003f26070 */
[----:B------:R-:W-:Y:S01]  /*e900*/  @!P4 HADD2 R46, -R182.H0_H0, -RZ.H0_H0 ;  /* 0xa00000ffb62ec230 */ /* 0x000fe20000000900 */
[----:B------:R-:W-:Y:S01]  /*e910*/  LOP3.LUT R0, R2, 0xff, RZ, 0xc0, !PT ;  /* 0x000000ff02007812 */ /* 0x000fe200078ec0ff */
[--C-:B------:R-:W-:Y:S01]  /*e920*/  FADD.FTZ R11, R15, R14.reuse ;  /* 0x0000000e0f0b7221 */ /* 0x100fe20000010000 */
[----:B------:R-:W-:Y:S02]  /*e930*/  PRMT R15, R7, 0x7632, R15 ;  /* 0x00007632070f7816 */ /* 0x000fe4000000000f */
[----:B------:R-:W-:Y:S02]  /*e940*/  @!P4 PRMT R182, R46, 0x5410, RZ ;  /* 0x000054102eb6c816 */ /* 0x000fe400000000ff */
[----:B------:R-:W-:Y:S02]  /*e950*/  ISETP.GE.U32.AND P4, PT, R47, R0, PT ;  /* 0x000000002f00720c */ /* 0x000fe40003f86070 */
[----:B------:R-:W-:-:S02]  /*e960*/  PRMT R14, R7, 0x7610, R14 ;  /* 0x00007610070e7816 */ /* 0x000fc4000000000e */
[----:B-1----:R-:W-:Y:S01]  /*e970*/  F2FP.PACK_AB R0, R237, R243 ;  /* 0x000000f3ed00723e */ /* 0x002fe200000000ff */
[----:B------:R-:W-:Y:S01]  /*e980*/  @!P1 HADD2 R52, -R15.H0_H0, -RZ.H0_H0 ;  /* 0xa00000ff0f349230 */ /* 0x000fe20000000900 */
[----:B------:R-:W-:Y:S02]  /*e990*/  LOP3.LUT R9, R9, UR7, R6, 0x96, !PT ;  /* 0x0000000709097c12 */ /* 0x000fe4000f8e9606 */
[----:B------:R-:W-:Y:S02]  /*e9a0*/  PRMT R180, R0, 0x7632, R180 ;  /* 0x0000763200b47816 */ /* 0x000fe400000000b4 */
[----:B------:R-:W-:Y:S02]  /*e9b0*/  LOP3.LUT R6, R4, 0xff, RZ, 0xc0, !PT ;  /* 0x000000ff04067812 */ /* 0x000fe400078ec0ff */
[----:B------:R-:W-:Y:S01]  /*e9c0*/  PRMT R41, R14, 0x5410, R15 ;  /* 0x000054100e297816 */ /* 0x000fe2000000000f */
[----:B------:R-:W-:Y:S01]  /*e9d0*/  @!P5 HADD2 R50, -R180.H0_H0, -RZ.H0_H0 ;  /* 0xa00000ffb432d230 */ /* 0x000fe20000000900 */
[----:B------:R-:W-:-:S02]  /*e9e0*/  @!P1 PRMT R15, R52, 0x5410, RZ ;  /* 0x00005410340f9816 */ /* 0x000fc400000000ff */
[----:B------:R-:W-:Y:S02]  /*e9f0*/  PRMT R181, R0, 0x7610, R181 ;  /* 0x0000761000b57816 */ /* 0x000fe400000000b5 */
[----:B------:R-:W-:Y:S01]  /*ea00*/  ISETP.GE.U32.AND P1, PT, R47, R6, PT ;  /* 0x000000062f00720c */ /* 0x000fe20003f26070 */
[----:B------:R-:W-:Y:S01]  /*ea10*/  IMAD.MOV.U32 R85, RZ, RZ, R84 ;  /* 0x000000ffff557224 */ /* 0x000fe200078e0054 */
[----:B------:R-:W-:Y:S02]  /*ea20*/  LOP3.LUT R5, R4, 0xffff, RZ, 0xc0, !PT ;  /* 0x0000ffff04057812 */ /* 0x000fe400078ec0ff */
[--C-:B------:R-:W-:Y:S01]  /*ea30*/  SHF.R.U32.HI R6, RZ, 0x10, R4.reuse ;  /* 0x00000010ff067819 */ /* 0x100fe20000011604 */
[----:B------:R-:W-:Y:S01]  /*ea40*/  IMAD.MOV.U32 R84, RZ, RZ, R37 ;  /* 0x000000ffff547224 */ /* 0x000fe200078e0025 */
[----:B------:R-:W-:Y:S01]  /*ea50*/  SHF.R.U32.HI R4, RZ, 0x18, R4 ;  /* 0x00000018ff047819 */ /* 0x000fe20000011604 */
[----:B------:R-:W-:Y:S01]  /*ea60*/  MUFU.EX2 R0, R66 ;  /* 0x0000004200007308 */ /* 0x000fe20000000800 */
[----:B------:R-:W-:-:S02]  /*ea70*/  PRMT R37, R181, 0x5410, R180 ;  /* 0x00005410b5257816 */ /* 0x000fc400000000b4 */
[----:B------:R-:W-:Y:S02]  /*ea80*/  @!P5 PRMT R180, R50, 0x5410, RZ ;  /* 0x0000541032b4d816 */ /* 0x000fe400000000ff */
[----:B------:R-:W-:-:S03]  /*ea90*/  ISETP.GE.U32.AND P5, PT, R47, R4, PT ;  /* 0x000000042f00720c */ /* 0x000fc60003fa6070 */
[----:B------:R-:W1:Y:S01]  /*eaa0*/  MUFU.EX2 R7, R68 ;  /* 0x0000004400077308 */ /* 0x000e620000000800 */
[----:B------:R-:W-:Y:S01]  /*eab0*/  SHF.R.U32.HI R4, RZ, 0x8, R5 ;  /* 0x00000008ff047819 */ /* 0x000fe20000011605 */
[----:B------:R-:W-:Y:S02]  /*eac0*/  @!P6 HADD2 R51, -R181.H0_H0, -RZ.H0_H0 ;  /* 0xa00000ffb533e230 */ /* 0x000fe40000000900 */
[----:B------:R-:W-:Y:S01]  /*ead0*/  @!P4 HADD2 R53, -R14.H0_H0, -RZ.H0_H0 ;  /* 0xa00000ff0e35c230 */ /* 0x000fe20000000900 */
[----:B------:R-:W-:Y:S02]  /*eae0*/  LOP3.LUT R5, R6, 0xff, RZ, 0xc0, !PT ;  /* 0x000000ff06057812 */ /* 0x000fe400078ec0ff */
[----:B------:R-:W-:Y:S02]  /*eaf0*/  LOP3.LUT R4, R4, 0xffff, RZ, 0xc0, !PT ;  /* 0x0000ffff04047812 */ /* 0x000fe400078ec0ff */
[----:B------:R-:W-:Y:S02]  /*eb00*/  @!P6 PRMT R181, R51, 0x5410, RZ ;  /* 0x0000541033b5e816 */ /* 0x000fe400000000ff */
[----:B------:R-:W-:-:S02]  /*eb10*/  @!P4 PRMT R14, R53, 0x5410, RZ ;  /* 0x00005410350ec816 */ /* 0x000fc400000000ff */
[C---:B------:R-:W-:Y:S02]  /*eb20*/  ISETP.GE.U32.AND P6, PT, R47.reuse, R5, PT ;  /* 0x000000052f00720c */ /* 0x040fe40003fc6070 */
[----:B------:R-:W-:Y:S01]  /*eb30*/  ISETP.GE.U32.AND P4, PT, R47, R4, PT ;  /* 0x000000042f00720c */ /* 0x000fe20003f86070 */
[----:B------:R-:W-:Y:S01]  /*eb40*/  IMAD.WIDE.U32 R4, R9, -0x2daee0ad, RZ ;  /* 0xd2511f5309047825 */ /* 0x000fe200078e00ff */
[----:B-1----:R-:W-:-:S03]  /*eb50*/  F2FP.PACK_AB R8, R7, R0 ;  /* 0x000000000708723e */ /* 0x002fc600000000ff */
[----:B------:R-:W-:Y:S01]  /*eb60*/  FADD.FTZ R9, R0, R12 ;  /* 0x0000000c00097221 */ /* 0x000fe20000010000 */
[----:B------:R-:W-:-:S04]  /*eb70*/  LOP3.LUT R0, R5, UR16, R10, 0x96, !PT ;  /* 0x0000001005007c12 */ /* 0x000fc8000f8e960a */
[----:B------:R-:W-:-:S04]  /*eb80*/  LOP3.LUT R6, R0, 0xffff, RZ, 0xc0, !PT ;  /* 0x0000ffff00067812 */ /* 0x000fc800078ec0ff */
[----:B------:R-:W-:Y:S01]  /*eb90*/  SHF.R.U32.HI R6, RZ, 0x8, R6 ;  /* 0x00000008ff067819 */ /* 0x000fe20000011606 */
[----:B------:R-:W-:Y:S01]  /*eba0*/  IMAD.MOV.U32 R42, RZ, RZ, R236 ;  /* 0x000000ffff2a7224 */ /* 0x000fe200078e00ec */
[C---:B------:R-:W-:Y:S02]  /*ebb0*/  PRMT R179, R8.reuse, 0x7610, R179 ;  /* 0x0000761008b37816 */ /* 0x040fe400000000b3 */
[----:B------:R-:W-:Y:S01]  /*ebc0*/  PRMT R178, R8, 0x7632, R178 ;  /* 0x0000763208b27816 */ /* 0x000fe200000000b2 */
[----:B------:R-:W-:Y:S01]  /*ebd0*/  MUFU.EX2 R236, R83 ;  /* 0x0000005300ec7308 */ /* 0x000fe20000000800 */
[----:B------:R-:W-:-:S07]  /*ebe0*/  LOP3.LUT R8, R6, 0xffff, RZ, 0xc0, !PT ;  /* 0x0000ffff06087812 */ /* 0x000fce00078ec0ff */
[----:B------:R-:W1:Y:S01]  /*ebf0*/  MUFU.EX2 R6, R82 ;  /* 0x0000005200067308 */ /* 0x000e620000000800 */
[----:B------:R-:W-:Y:S01]  /*ec00*/  @!P4 HADD2 R57, -R178.H0_H0, -RZ.H0_H0 ;  /* 0xa00000ffb239c230 */ /* 0x000fe20000000900 */
[----:B------:R-:W-:Y:S01]  /*ec10*/  FADD.FTZ R9, R7, R9 ;  /* 0x0000000907097221 */ /* 0x000fe20000010000 */
[----:B------:R-:W-:Y:S01]  /*ec20*/  LOP3.LUT R7, R0, 0xff, RZ, 0xc0, !PT ;  /* 0x000000ff00077812 */ /* 0x000fe200078ec0ff */
[----:B------:R-:W-:Y:S01]  /*ec30*/  IMAD.MOV.U32 R55, RZ, RZ, R39 ;  /* 0x000000ffff377224 */ /* 0x000fe200078e0027 */
[----:B------:R-:W-:Y:S01]  /*ec40*/  PRMT R39, R179, 0x5410, R178 ;  /* 0x00005410b3277816 */ /* 0x000fe200000000b2 */
[----:B------:R-:W-:Y:S01]  /*ec50*/  @!P1 HADD2 R56, -R179.H0_H0, -RZ.H0_H0 ;  /* 0xa00000ffb3389230 */ /* 0x000fe20000000900 */
[----:B------:R-:W-:Y:S02]  /*ec60*/  @!P4 PRMT R178, R57, 0x5410, RZ ;  /* 0x0000541039b2c816 */ /* 0x000fe400000000ff */
[----:B------:R-:W-:Y:S02]  /*ec70*/  PRMT R177, R67, 0x7610, R177 ;  /* 0x0000761043b17816 */ /* 0x000fe400000000b1 */
[----:B------:R-:W-:-:S02]  /*ec80*/  ISETP.GE.U32.AND P4, PT, R47, R7, PT ;  /* 0x000000072f00720c */ /* 0x000fc40003f86070 */
[----:B------:R-:W-:Y:S02]  /*ec90*/  @!P1 PRMT R179, R56, 0x5410, RZ ;  /* 0x0000541038b39816 */ /* 0x000fe400000000ff */
[----:B-1----:R-:W-:Y:S01]  /*eca0*/  F2FP.PACK_AB R7, R236, R6 ;  /* 0x00000006ec07723e */ /* 0x002fe200000000ff */
[----:B------:R-:W-:Y:S01]  /*ecb0*/  @!P6 HADD2 R58, -R177.H0_H0, -RZ.H0_H0 ;  /* 0xa00000ffb13ae230 */ /* 0x000fe20000000900 */
[----:B------:R-:W-:Y:S01]  /*ecc0*/  PRMT R176, R67, 0x7632, R176 ;  /* 0x0000763243b07816 */ /* 0x000fe200000000b0 */
[----:B------:R-:W-:Y:S01]  /*ecd0*/  IMAD.MOV.U32 R56, RZ, RZ, R42 ;  /* 0x000000ffff387224 */ /* 0x000fe200078e002a */
[C---:B------:R-:W-:Y:S01]  /*ece0*/  PRMT R139, R7.reuse, 0x7610, R139 ;  /* 0x00007610078b7816 */ /* 0x040fe2000000008b */
[----:B------:R-:W-:Y:S01]  /*ecf0*/  IMAD.MOV.U32 R42, RZ, RZ, R44 ;  /* 0x000000ffff2a7224 */ /* 0x000fe200078e002c */
[----:B------:R-:W-:Y:S01]  /*ed00*/  PRMT R138, R7, 0x7632, R138 ;  /* 0x00007632078a7816 */ /* 0x000fe2000000008a */
[----:B------:R-:W-:Y:S01]  /*ed10*/  IMAD.MOV.U32 R44, RZ, RZ, R38 ;  /* 0x000000ffff2c7224 */ /* 0x000fe200078e0026 */
[----:B------:R-:W-:Y:S01]  /*ed20*/  LOP3.LUT R7, R4, 0xff, RZ, 0xc0, !PT ;  /* 0x000000ff04077812 */ /* 0x000fe200078ec0ff */
[----:B------:R-:W-:Y:S01]  /*ed30*/  IMAD.MOV.U32 R246, RZ, RZ, R130 ;  /* 0x000000fffff67224 */ /* 0x000fe200078e0082 */
[----:B------:R-:W-:Y:S01]  /*ed40*/  PRMT R38, R177, 0x5410, R176 ;  /* 0x00005410b1267816 */ /* 0x000fe200000000b0 */
[----:B------:R-:W-:Y:S01]  /*ed50*/  IMAD.MOV.U32 R130, RZ, RZ, R128 ;  /* 0x000000ffff827224 */ /* 0x000fe200078e0080 */
[----:B------:R-:W-:Y:S01]  /*ed60*/  @!P6 PRMT R177, R58, 0x5410, RZ ;  /* 0x000054103ab1e816 */ /* 0x000fe200000000ff */
[----:B------:R-:W-:Y:S01]  /*ed70*/  IMAD.MOV.U32 R247, RZ, RZ, R235 ;  /* 0x000000fffff77224 */ /* 0x000fe200078e00eb */
[----:B------:R-:W-:Y:S01]  /*ed80*/  ISETP.GE.U32.AND P6, PT, R47, R7, PT ;  /* 0x000000072f00720c */ /* 0x000fe20003fc6070 */
[----:B------:R-:W-:Y:S01]  /*ed90*/  IMAD.MOV.U32 R128, RZ, RZ, R234 ;  /* 0x000000ffff807224 */ /* 0x000fe200078e00ea */
[----:B------:R-:W-:Y:S01]  /*eda0*/  MUFU.EX2 R235, R86 ;  /* 0x0000005600eb7308 */ /* 0x000fe20000000800 */
[----:B------:R-:W-:-:S02]  /*edb0*/  LOP3.LUT R7, R4, 0xffff, RZ, 0xc0, !PT ;  /* 0x0000ffff04077812 */ /* 0x000fc400078ec0ff */
[----:B------:R-:W-:Y:S02]  /*edc0*/  ISETP.GE.U32.AND P1, PT, R47, R8, PT ;  /* 0x000000082f00720c */ /* 0x000fe40003f26070 */
[----:B------:R-:W-:-:S03]  /*edd0*/  SHF.R.U32.HI R8, RZ, 0x18, R4 ;  /* 0x00000018ff087819 */ /* 0x000fc60000011604 */
[----:B------:R-:W1:Y:S01]  /*ede0*/  MUFU.EX2 R234, R87 ;  /* 0x0000005700ea7308 */ /* 0x000e620000000800 */
[----:B------:R-:W-:Y:S02]  /*edf0*/  SHF.R.U32.HI R4, RZ, 0x10, R4 ;  /* 0x00000010ff047819 */ /* 0x000fe40000011604 */
[----:B------:R-:W-:Y:S01]  /*ee00*/  SHF.R.U32.HI R7, RZ, 0x8, R7 ;  /* 0x00000008ff077819 */ /* 0x000fe20000011607 */
[----:B------:R-:W-:Y:S01]  /*ee10*/  @!P5 HADD2 R61, -R176.H0_H0, -RZ.H0_H0 ;  /* 0xa00000ffb03dd230 */ /* 0x000fe20000000900 */
[----:B------:R-:W-:Y:S01]  /*ee20*/  LOP3.LUT R5, R4, 0xff, RZ, 0xc0, !PT ;  /* 0x000000ff04057812 */ /* 0x000fe200078ec0ff */
[----:B------:R-:W-:Y:S01]  /*ee30*/  IMAD.MOV.U32 R57, RZ, RZ, R43 ;  /* 0x000000ffff397224 */ /* 0x000fe200078e002b */
[----:B------:R-:W-:Y:S01]  /*ee40*/  LOP3.LUT R4, R7, 0xffff, RZ, 0xc0, !PT ;  /* 0x0000ffff07047812 */ /* 0x000fe200078ec0ff */
[----:B------:R-:W-:Y:S01]  /*ee50*/  IMAD.MOV.U32 R43, RZ, RZ, R55 ;  /* 0x000000ffff2b7224 */ /* 0x000fe200078e0037 */
[----:B------:R-:W-:Y:S01]  /*ee60*/  @!P5 PRMT R176, R61, 0x5410, RZ ;  /* 0x000054103db0d816 */ /* 0x000fe200000000ff */
[----:B------:R-:W-:Y:S01]  /*ee70*/  IMAD.MOV.U32 R55, RZ, RZ, R69 ;  /* 0x000000ffff377224 */ /* 0x000fe200078e0045 */
[----:B------:R-:W-:Y:S01]  /*ee80*/  ISETP.GE.U32.AND P5, PT, R47, R4, PT ;  /* 0x000000042f00720c */ /* 0x000fe20003fa6070 */
[----:B------:R-:W-:-:S02]  /*ee90*/  IMAD.MOV.U32 R238, RZ, RZ, R94 ;  /* 0x000000ffffee7224 */ /* 0x000fc400078e005e */
[----:B------:R-:W-:Y:S02]  /*eea0*/  IMAD.MOV.U32 R69, RZ, RZ, R79 ;  /* 0x000000ffff457224 */ /* 0x000fe400078e004f */
[----:B------:R-:W-:Y:S02]  /*eeb0*/  IMAD.MOV.U32 R94, RZ, RZ, R80 ;  /* 0x000000ffff5e7224 */ /* 0x000fe400078e0050 */
[----:B------:R-:W-:Y:S02]  /*eec0*/  IMAD.MOV.U32 R79, RZ, RZ, R93 ;  /* 0x000000ffff4f7224 */ /* 0x000fe400078e005d */
[----:B------:R-:W-:Y:S02]  /*eed0*/  IMAD.MOV.U32 R80, RZ, RZ, R77 ;  /* 0x000000ffff507224 */ /* 0x000fe400078e004d */
[----:B------:R-:W-:Y:S01]  /*eee0*/  IMAD.MOV.U32 R93, RZ, RZ, R76 ;  /* 0x000000ffff5d7224 */ /* 0x000fe200078e004c */
[----:B-1----:R-:W-:Y:S01]  /*eef0*/  F2FP.PACK_AB R4, R235, R234 ;  /* 0x000000eaeb04723e */ /* 0x002fe200000000ff */
[----:B------:R-:W-:-:S02]  /*ef00*/  IMAD.MOV.U32 R76, RZ, RZ, R233 ;  /* 0x000000ffff4c7224 */ /* 0x000fc400078e00e9 */
[----:B------:R-:W-:Y:S01]  /*ef10*/  IMAD.MOV.U32 R77, RZ, RZ, R232 ;  /* 0x000000ffff4d7224 */ /* 0x000fe200078e00e8 */
[----:B------:R-:W-:Y:S01]  /*ef20*/  MUFU.EX2 R233, R96 ;  /* 0x0000006000e97308 */ /* 0x000fe20000000800 */
[C---:B------:R-:W-:Y:S02]  /*ef30*/  PRMT R137, R4.reuse, 0x7610, R137 ;  /* 0x0000761004897816 */ /* 0x040fe40000000089 */
[----:B------:R-:W-:-:S05]  /*ef40*/  PRMT R136, R4, 0x7632, R136 ;  /* 0x0000763204887816 */ /* 0x000fca0000000088 */
[----:B------:R-:W1:Y:S01]  /*ef50*/  MUFU.EX2 R232, R97 ;  /* 0x0000006100e87308 */ /* 0x000e620000000800 */
[--C-:B------:R-:W-:Y:S01]  /*ef60*/  SHF.R.U32.HI R4, RZ, 0x18, R2.reuse ;  /* 0x00000018ff047819 */ /* 0x100fe20000011602 */
[----:B------:R-:W-:Y:S01]  /*ef70*/  IMAD.MOV.U32 R239, RZ, RZ, R95 ;  /* 0x000000ffffef7224 */ /* 0x000fe200078e005f */
[----:B------:R-:W-:Y:S01]  /*ef80*/  @!P1 HADD2 R59, -R138.H0_H0, -RZ.H0_H0 ;  /* 0xa00000ff8a3b9230 */ /* 0x000fe20000000900 */
[----:B------:R-:W-:Y:S01]  /*ef90*/  SHF.R.U32.HI R2, RZ, 0x10, R2 ;  /* 0x00000010ff027819 */ /* 0x000fe20000011602 */
[----:B------:R-:W-:Y:S01]  /*efa0*/  IMAD.MOV.U32 R95, RZ, RZ, R78 ;  /* 0x000000ffff5f7224 */ /* 0x000fe200078e004e */
[----:B------:R-:W-:Y:S01]  /*efb0*/  @!P6 HADD2 R62, -R137.H0_H0, -RZ.H0_H0 ;  /* 0xa00000ff893ee230 */ /* 0x000fe20000000900 */
[----:B------:R-:W-:Y:S01]  /*efc0*/  IMAD.MOV.U32 R78, RZ, RZ, R92 ;  /* 0x000000ffff4e7224 */ /* 0x000fe200078e005c */
[----:B------:R-:W-:Y:S01]  /*efd0*/  @!P5 HADD2 R63, -R136.H0_H0, -RZ.H0_H0 ;  /* 0xa00000ff883fd230 */ /* 0x000fe20000000900 */
[----:B------:R-:W-:Y:S01]  /*efe0*/  IMAD.MOV.U32 R92, RZ, RZ, R64 ;  /* 0x000000ffff5c7224 */ /* 0x000fe200078e0040 */
[----:B------:R-:W-:-:S02]  /*eff0*/  PRMT R64, R139, 0x5410, R138 ;  /* 0x000054108b407816 */ /* 0x000fc4000000008a */
[----:B------:R-:W-:Y:S02]  /*f000*/  LOP3.LUT R2, R2, 0xff, RZ, 0xc0, !PT ;  /* 0x000000ff02027812 */ /* 0x000fe400078ec0ff */
[----:B------:R-:W-:Y:S02]  /*f010*/  @!P1 PRMT R138, R59, 0x5410, RZ ;  /* 0x000054103b8a9816 */ /* 0x000fe400000000ff */
[----:B------:R-:W-:Y:S02]  /*f020*/  ISETP.GE.U32.AND P1, PT, R47, R8, PT ;  /* 0x000000082f00720c */ /* 0x000fe40003f26070 */
[----:B------:R-:W-:Y:S01]  /*f030*/  PRMT R51, R137, 0x5410, R136 ;  /* 0x0000541089337816 */ /* 0x000fe20000000088 */
[----:B------:R-:W-:Y:S01]  /*f040*/  IMAD.MOV.U32 R112, RZ, RZ, R191 ;  /* 0x000000ffff707224 */ /* 0x000fe200078e00bf */
[----:B------:R-:W-:Y:S02]  /*f050*/  @!P6 PRMT R137, R62, 0x5410, RZ ;  /* 0x000054103e89e816 */ /* 0x000fe400000000ff */
[----:B------:R-:W-:Y:S01]  /*f060*/  @!P5 PRMT R136, R63, 0x5410, RZ ;  /* 0x000054103f88d816 */ /* 0x000fe200000000ff */
[----:B------:R-:W-:Y:S01]  /*f070*/  MUFU.EX2 R191, R100 ;  /* 0x0000006400bf7308 */ /* 0x000fe20000000800 */
[----:B------:R-:W-:-:S02]  /*f080*/  ISETP.GE.U32.AND P6, PT, R47, R4, PT ;  /* 0x000000042f00720c */ /* 0x000fc40003fc6070 */
[----:B------:R-:W-:Y:S02]  /*f090*/  ISETP.GE.U32.AND P5, PT, R47, R2, PT ;  /* 0x000000022f00720c */ /* 0x000fe40003fa6070 */
[----:B-1----:R-:W-:-:S03]  /*f0a0*/  F2FP.PACK_AB R4, R232, R233 ;  /* 0x000000e9e804723e */ /* 0x002fc600000000ff */
[----:B------:R-:W1:Y:S01]  /*f0b0*/  MUFU.EX2 R2, R99 ;  /* 0x0000006300027308 */ /* 0x000e620000000800 */
[C---:B------:R-:W-:Y:S02]  /*f0c0*/  PRMT R35, R4.reuse, 0x7632, R35 ;  /* 0x0000763204237816 */ /* 0x040fe40000000023 */
[----:B------:R-:W-:Y:S01]  /*f0d0*/  PRMT R135, R4, 0x7610, R135 ;  /* 0x0000761004877816 */ /* 0x000fe20000000087 */
[----:B------:R-:W-:Y:S01]  /*f0e0*/  @!P4 HADD2 R60, -R139.H0_H0, -RZ.H0_H0 ;  /* 0xa00000ff8b3cc230 */ /* 0x000fe20000000900 */
[--C-:B------:R-:W-:Y:S02]  /*f0f0*/  SHF.R.U32.HI R4, RZ, 0x18, R0.reuse ;  /* 0x00000018ff047819 */ /* 0x100fe40000011600 */
[----:B------:R-:W-:Y:S01]  /*f100*/  SHF.R.U32.HI R0, RZ, 0x10, R0 ;  /* 0x00000010ff007819 */ /* 0x000fe20000011600 */
[----:B------:R-:W-:Y:S01]  /*f110*/  @!P1 HADD2 R71, -R35.H0_H0, -RZ.H0_H0 ;  /* 0xa00000ff23479230 */ /* 0x000fe20000000900 */
[----:B------:R-:W-:Y:S02]  /*f120*/  @!P4 PRMT R139, R60, 0x5410, RZ ;  /* 0x000054103c8bc816 */ /* 0x000fe400000000ff */
[----:B------:R-:W-:-:S02]  /*f130*/  LOP3.LUT R0, R0, 0xff, RZ, 0xc0, !PT ;  /* 0x000000ff00007812 */ /* 0x000fc400078ec0ff */
[----:B------:R-:W-:Y:S02]  /*f140*/  ISETP.GE.U32.AND P4, PT, R47, R5, PT ;  /* 0x000000052f00720c */ /* 0x000fe40003f86070 */
[----:B------:R-:W-:Y:S01]  /*f150*/  PRMT R50, R135, 0x5410, R35 ;  /* 0x0000541087327816 */ /* 0x000fe20000000023 */
[----:B------:R-:W-:Y:S01]  /*f160*/  UIADD3 UR4, UR31, -0x4498517b, URZ ;  /* 0xbb67ae851f047890 */ /* 0x000fe2000fffe03f */
[----:B------:R-:W-:Y:S01]  /*f170*/  @!P1 PRMT R35, R71, 0x5410, RZ ;  /* 0x0000541047239816 */ /* 0x000fe200000000ff */
[----:B------:R-:W-:Y:S01]  /*f180*/  IMAD.MOV.U32 R53, RZ, RZ, R239 ;  /* 0x000000ffff357224 */ /* 0x000fe200078e00ef */
[----:B------:R-:W-:Y:S02]  /*f190*/  ISETP.GE.U32.AND P1, PT, R47, R0, PT ;  /* 0x000000002f00720c */ /* 0x000fe40003f26070 */
[----:B-1----:R-:W-:Y:S01]  /*f1a0*/  F2FP.PACK_AB R0, R191, R2 ;  /* 0x00000002bf00723e */ /* 0x002fe200000000ff */
[----:B------:R-:W-:-:S03]  /*f1b0*/  IMAD.MOV.U32 R52, RZ, RZ, R238 ;  /* 0x000000ffff347224 */ /* 0x000fc600078e00ee */
[C---:B------:R-:W-:Y:S02]  /*f1c0*/  PRMT R34, R0.reuse, 0x7610, R34 ;  /* 0x0000761000227816 */ /* 0x040fe40000000022 */
[----:B------:R-:W-:Y:S02]  /*f1d0*/  PRMT R27, R0, 0x7632, R27 ;  /* 0x00007632001b7816 */ /* 0x000fe4000000001b */
[----:B------:R-:W-:Y:S01]  /*f1e0*/  LOP3.LUT R0, R53, UR4, R56, 0x96, !PT ;  /* 0x0000000435007c12 */ /* 0x000fe2000f8e9638 */
[----:B------:R-:W-:-:S04]  /*f1f0*/  @!P4 HADD2 R70, -R135.H0_H0, -RZ.H0_H0 ;  /* 0xa00000ff8746c230 */ /* 0x000fc80000000900 */
[----:B------:R-:W-:Y:S01]  /*f200*/  IMAD.WIDE.U32 R238, R0, -0x326172a9, RZ ;  /* 0xcd9e8d5700ee7825 */ /* 0x000fe200078e00ff */
[----:B------:R-:W-:Y:S02]  /*f210*/  LOP3.LUT R0, R23, UR12, R52, 0x96, !PT ;  /* 0x0000000c17007c12 */ /* 0x000fe4000f8e9634 */
[----:B------:R-:W-:Y:S01]  /*f220*/  @!P4 PRMT R135, R70, 0x5410, RZ ;  /* 0x000054104687c816 */ /* 0x000fe200000000ff */
[----:B------:R-:W-:Y:S01]  /*f230*/  IMAD.MOV.U32 R48, RZ, RZ, R250 ;  /* 0x000000ffff307224 */ /* 0x000fe200078e00fa */
[----:B------:R-:W-:Y:S01]  /*f240*/  ISETP.GE.U32.AND P4, PT, R47, R4, PT ;  /* 0x000000042f00720c */ /* 0x000fe20003f86070 */
[----:B------:R-:W-:Y:S01]  /*f250*/  FADD.FTZ R250, R6, R9 ;  /* 0x0000000906fa7221 */ /* 0x000fe20000010000 */
[----:B------:R-:W-:Y:S01]  /*f260*/  LOP3.LUT R4, R239, UR13, R102, 0x96, !PT ;  /* 0x0000000def047c12 */ /* 0x000fe2000f8e9666 */
[----:B------:R-:W-:-:S04]  /*f270*/  IMAD.WIDE.U32 R8, R0, -0x326172a9, RZ ;  /* 0xcd9e8d5700087825 */ /* 0x000fc800078e00ff */
[----:B------:R-:W-:Y:S01]  /*f280*/  FADD.FTZ R10, R13, R11 ;  /* 0x0000000b0d0a7221 */ /* 0x000fe20000010000 */
[----:B------:R-:W-:-:S03]  /*f290*/  LOP3.LUT R0, R9, UR11, R238, 0x96, !PT ;  /* 0x0000000b09007c12 */ /* 0x000fc6000f8e96ee */
[----:B------:R-:W-:Y:S02]  /*f2a0*/  FADD.FTZ R5, R16, R10 ;  /* 0x0000000a10057221 */ /* 0x000fe40000010000 */
[----:B------:R-:W-:-:S04]  /*f2b0*/  IMAD.WIDE.U32 R10, R4, -0x2daee0ad, RZ ;  /* 0xd2511f53040a7825 */ /* 0x000fc800078e00ff */
[----:B------:R-:W-:Y:S02]  /*f2c0*/  IMAD.MOV.U32 R113, RZ, RZ, R245 ;  /* 0x000000ffff717224 */ /* 0x000fe400078e00f5 */
[----:B------:R-:W-:Y:S01]  /*f2d0*/  FADD.FTZ R245, R17, R5 ;  /* 0x0000000511f57221 */ /* 0x000fe20000010000 */
[----:B------:R-:W-:Y:S01]  /*f2e0*/  LOP3.LUT R7, R11, UR10, R22, 0x96, !PT ;  /* 0x0000000a0b077c12 */ /* 0x000fe2000f8e9616 */
[----:B------:R-:W-:-:S05]  /*f2f0*/  IMAD.WIDE.U32 R4, R0, -0x2daee0ad, RZ ;  /* 0xd2511f5300047825 */ /* 0x000fca00078e00ff */
[----:B------:R-:W-:Y:S01]  /*f300*/  LOP3.LUT R5, R5, UR8, R10, 0x96, !PT ;  /* 0x0000000805057c12 */ /* 0x000fe2000f8e960a */
[----:B------:R-:W-:-:S05]  /*f310*/  IMAD.WIDE.U32 R10, R7, -0x326172a9, RZ ;  /* 0xcd9e8d57070a7825 */ /* 0x000fca00078e00ff */
[----:B------:R-:W-:-:S05]  /*f320*/  LOP3.LUT R0, R11, UR9, R8, 0x96, !PT ;  /* 0x000000090b007c12 */ /* 0x000fca000f8e9608 */
[----:B------:R-:W-:-:S05]  /*f330*/  IMAD.WIDE.U32 R12, R0, -0x2daee0ad, RZ ;  /* 0xd2511f53000c7825 */ /* 0x000fca00078e00ff */
[----:B------:R-:W-:Y:S01]  /*f340*/  LOP3.LUT R0, R13, UR6, R4, 0x96, !PT ;  /* 0x000000060d007c12 */ /* 0x000fe2000f8e9604 */
[----:B------:R-:W-:-:S04]  /*f350*/  IMAD.WIDE.U32 R8, R5, -0x326172a9, RZ ;  /* 0xcd9e8d5705087825 */ /* 0x000fc800078e00ff */
[----:B------:R-:W-:Y:S01]  /*f360*/  IMAD.WIDE.U32 R4, R0, -0x326172a9, RZ ;  /* 0xcd9e8d5700047825 */ /* 0x000fe200078e00ff */
[----:B------:R-:W-:-:S04]  /*f370*/  LOP3.LUT R10, R9, UR7, R10, 0x96, !PT ;  /* 0x00000007090a7c12 */ /* 0x000fc8000f8e960a */
[----:B------:R-:W-:Y:S02]  /*f380*/  LOP3.LUT R0, R5, UR15, R8, 0x96, !PT ;  /* 0x0000000f05007c12 */ /* 0x000fe4000f8e9608 */
[--C-:B------:R-:W-:Y:S02]  /*f390*/  SHF.R.U32.HI R8, RZ, 0x10, R4.reuse ;  /* 0x00000010ff087819 */ /* 0x100fe40000011604 */
[C---:B------:R-:W-:Y:S02]  /*f3a0*/  LOP3.LUT R5, R4.reuse, 0xffff, RZ, 0xc0, !PT ;  /* 0x0000ffff04057812 */ /* 0x040fe400078ec0ff */
[----:B------:R-:W-:Y:S02]  /*f3b0*/  LOP3.LUT R9, R4, 0xff, RZ, 0xc0, !PT ;  /* 0x000000ff04097812 */ /* 0x000fe400078ec0ff */
[----:B------:R-:W-:Y:S02]  /*f3c0*/  SHF.R.U32.HI R7, RZ, 0x18, R4 ;  /* 0x00000018ff077819 */ /* 0x000fe40000011604 */
[----:B------:R-:W-:Y:S01]  /*f3d0*/  LOP3.LUT R4, R8, 0xff, RZ, 0xc0, !PT ;  /* 0x000000ff08047812 */ /* 0x000fe200078ec0ff */
[----:B------:R-:W-:Y:S01]  /*f3e0*/  STG.E.U16 [R20.64+-0x80], R24 ;  /* 0xffff801814007986 */ /* 0x000fe2000c10151c */
[----:B------:R-:W-:-:S02]  /*f3f0*/  SHF.R.U32.HI R5, RZ, 0x8, R5 ;  /* 0x00000008ff057819 */ /* 0x000fc40000011605 */
[----:B------:R-:W-:Y:S01]  /*f400*/  PRMT R13, R4, 0x5410, R7 ;  /* 0x00005410040d7816 */ /* 0x000fe20000000007 */
[----:B------:R-:W-:Y:S01]  /*f410*/  STG.E.U16 [R20.64+-0x7e], R19 ;  /* 0xffff821314007986 */ /* 0x000fe2000c10151c */
[----:B------:R-:W-:-:S03]  /*f420*/  LOP3.LUT R4, R0, 0xffff, RZ, 0xc0, !PT ;  /* 0x0000ffff00047812 */ /* 0x000fc600078ec0ff */
[----:B------:R-:W-:Y:S04]  /*f430*/  STG.E.U16 [R32.64+-0x80], R26 ;  /* 0xffff801a20007986 */ /* 0x000fe8000c10151c */
[----:B------:R-:W-:Y:S04]  /*f440*/  STG.E.U16 [R32.64+-0x7e], R25 ;  /* 0xffff821920007986 */ /* 0x000fe8000c10151c */
[----:B------:R1:W-:Y:S01]  /*f450*/  STG.E.U16 [R30.64+-0x80], R14 ;  /* 0xffff800e1e007986 */ /* 0x0003e2000c10151c */
[--C-:B------:R-:W-:Y:S02]  /*f460*/  SHF.R.U32.HI R7, RZ, 0x10, R0.reuse ;  /* 0x00000010ff077819 */ /* 0x100fe40000011600 */
[----:B------:R-:W-:-:S02]  /*f470*/  SHF.R.U32.HI R8, RZ, 0x18, R0 ;  /* 0x00000018ff087819 */ /* 0x000fc40000011600 */
[----:B------:R-:W-:Y:S02]  /*f480*/  LOP3.LUT R7, R7, 0xff, RZ, 0xc0, !PT ;  /* 0x000000ff07077812 */ /* 0x000fe400078ec0ff */
[----:B-1----:R-:W-:Y:S02]  /*f490*/  PRMT R14, R9, 0x5410, R5 ;  /* 0x00005410090e7816 */ /* 0x002fe40000000005 */
[----:B------:R-:W-:Y:S02]  /*f4a0*/  SHF.R.U32.HI R5, RZ, 0x8, R4 ;  /* 0x00000008ff057819 */ /* 0x000fe40000011604 */
[----:B------:R-:W-:-:S04]  /*f4b0*/  LOP3.LUT R4, R0, 0xff, RZ, 0xc0, !PT ;  /* 0x000000ff00047812 */ /* 0x000fc800078ec0ff */
[----:B------:R-:W-:Y:S01]  /*f4c0*/  PRMT R11, R4, 0x5410, R5 ;  /* 0x00005410040b7816 */ /* 0x000fe20000000005 */
[----:B------:R-:W-:Y:S01]  /*f4d0*/  IMAD.WIDE.U32 R4, R10, -0x2daee0ad, RZ ;  /* 0xd2511f530a047825 */ /* 0x000fe200078e00ff */
[----:B------:R-:W-:-:S04]  /*f4e0*/  PRMT R9, R7, 0x5410, R8 ;  /* 0x0000541007097816 */ /* 0x000fc80000000008 */
[----:B------:R-:W-:-:S04]  /*f4f0*/  LOP3.LUT R0, R5, UR16, R12, 0x96, !PT ;  /* 0x0000001005007c12 */ /* 0x000fc8000f8e960c */
        /* <DEDUP_REMOVED lines=10> */
[----:B------:R-:W-:Y:S01]  /*f5a0*/  LOP3.LUT R0, R4, 0xff, RZ, 0xc0, !PT ;  /* 0x000000ff04007812 */ /* 0x000fe200078ec0ff */
[----:B------:R-:W-:-:S03]  /*f5b0*/  IMAD.MOV.U32 R47, RZ, RZ, R85 ;  /* 0x000000ffff2f7224 */ /* 0x000fc600078e0055 */
[----:B------:R-:W-:Y:S01]  /*f5c0*/  PRMT R5, R0, 0x5410, R5 ;  /* 0x0000541000057816 */ /* 0x000fe20000000005 */
[----:B------:R-:W-:Y:S01]  /*f5d0*/  IMAD.MOV.U32 R85, RZ, RZ, R244 ;  /* 0x000000ffff557224 */ /* 0x000fe200078e00f4 */
[----:B------:R-:W-:Y:S01]  /*f5e0*/  SHF.R.U32.HI R0, RZ, 0x10, R4 ;  /* 0x00000010ff007819 */ /* 0x000fe20000011604 */
[----:B------:R-:W-:Y:S01]  /*f5f0*/  FADD.FTZ R244, R2, R98 ;  /* 0x0000006202f47221 */ /* 0x000fe20000010000 */
[C---:B------:R-:W-:Y:S02]  /*f600*/  PRMT R2, R101.reuse, 0x7632, R2 ;  /* 0x0000763265027816 */ /* 0x040fe40000000002 */
[----:B------:R-:W-:Y:S02]  /*f610*/  SHF.R.U32.HI R4, RZ, 0x18, R4 ;  /* 0x00000018ff047819 */ /* 0x000fe40000011604 */
[----:B------:R-:W-:Y:S01]  /*f620*/  LOP3.LUT R0, R0, 0xff, RZ, 0xc0, !PT ;  /* 0x000000ff00007812 */ /* 0x000fe200078ec0ff */
[----:B------:R-:W-:Y:S01]  /*f630*/  @!P6 HADD2 R75, -R2.H0_H0, -RZ.H0_H0 ;  /* 0xa00000ff024be230 */ /* 0x000fe20000000900 */
[----:B------:R-:W-:-:S02]  /*f640*/  PRMT R6, R101, 0x7610, R6 ;  /* 0x0000761065067816 */ /* 0x000fc40000000006 */
[----:B------:R-:W-:Y:S01]  /*f650*/  PRMT R16, R0, 0x5410, R4 ;  /* 0x0000541000107816 */ /* 0x000fe20000000004 */
[--C-:B------:R-:W-:Y:S01]  /*f660*/  HSET2.LE.AND R0, R14, R251.reuse, PT ;  /* 0x000000fb0e007233 */ /* 0x100fe20003803000 */
[----:B------:R-:W-:Y:S02]  /*f670*/  PRMT R17, R6, 0x5410, R2 ;  /* 0x0000541006117816 */ /* 0x000fe40000000002 */
[----:B------:R-:W-:Y:S02]  /*f680*/  @!P6 PRMT R2, R75, 0x5410, RZ ;  /* 0x000054104b02e816 */ /* 0x000fe400000000ff */
[----:B------:R-:W-:Y:S01]  /*f690*/  LOP3.LUT R10, R0, R54, RZ, 0xc0, !PT ;  /* 0x00000036000a7212 */ /* 0x000fe200078ec0ff */
[----:B------:R-:W-:Y:S01]  /*f6a0*/  HSET2.LE.AND R0, R13, R251, PT ;  /* 0x000000fb0d007233 */ /* 0x000fe20003803000 */
[----:B------:R-:W-:Y:S01]  /*f6b0*/  IMAD.MOV.U32 R46, RZ, RZ, R48 ;  /* 0x000000ffff2e7224 */ /* 0x000fe200078e0030 */
[----:B------:R-:W-:Y:S04]  /*f6c0*/  STG.E.U16 [R30.64+-0x7e], R15 ;  /* 0xffff820f1e007986 */ /* 0x000fe8000c10151c */
[----:B------:R1:W-:Y:S01]  /*f6d0*/  STG.E.U16 [R28.64+-0x7e], R2 ;  /* 0xffff82021c007986 */ /* 0x0003e2000c10151c */
        /* <DEDUP_REMOVED lines=8> */
[--C-:B-1----:R-:W-:Y:S01]  /*f760*/  HSET2.LE.AND R2, R11, R251.reuse, PT ;  /* 0x000000fb0b027233 */ /* 0x102fe20003803000 */
[----:B------:R-:W-:Y:S01]  /*f770*/  LOP3.LUT R11, R0, R49, RZ, 0xc0, !PT ;  /* 0x00000031000b7212 */ /* 0x000fe200078ec0ff */
[----:B------:R-:W-:-:S05]  /*f780*/  HSET2.LE.AND R0, R5, R251, PT ;  /* 0x000000fb05007233 */ /* 0x000fca0003803000 */
[----:B------:R-:W-:Y:S02]  /*f790*/  LOP3.LUT R130, R0, R36, RZ, 0xc0, !PT ;  /* 0x0000002400827212 */ /* 0x000fe400078ec0ff */
[----:B------:R-:W-:Y:S01]  /*f7a0*/  IADD3 R0, R112, 0x4, RZ ;  /* 0x0000000470007810 */ /* 0x000fe20007ffe0ff */
[----:B------:R-:W-:Y:S02]  /*f7b0*/  IMAD.MOV.U32 R113, RZ, RZ, R246 ;  /* 0x000000ffff717224 */ /* 0x000fe400078e00f6 */
[----:B------:R-:W-:Y:S02]  /*f7c0*/  IMAD.MOV.U32 R112, RZ, RZ, R247 ;  /* 0x000000ffff707224 */ /* 0x000fe400078e00f7 */
[----:B------:R-:W-:-:S04]  /*f7d0*/  IMAD.WIDE.U32 R246, R0, -0x326172a9, RZ ;  /* 0xcd9e8d5700f67825 */ /* 0x000fc800078e00ff */
[----:B------:R-:W-:Y:S01]  /*f7e0*/  IMAD.MOV.U32 R82, RZ, RZ, R66 ;  /* 0x000000ffff527224 */ /* 0x000fe200078e0042 */
[----:B------:R-:W-:Y:S01]  /*f7f0*/  LOP3.LUT R0, R247, R68, RZ, 0x3c, !PT ;  /* 0x00000044f7007212 */ /* 0x000fe200078e3cff */
        /* <DEDUP_REMOVED lines=14> */
[----:B------:R1:W5:Y:S01]  /*f8e0*/  LDL.LU R172, [R1+0x114] ;  /* 0x0001140001ac7983 */ /* 0x0003620000300800 */
[----:B------:R-:W-:Y:S02]  /*f8f0*/  IMAD.MOV.U32 R196, RZ, RZ, R252 ;  /* 0x000000ffffc47224 */ /* 0x000fe400078e00fc */
[----:B------:R-:W-:Y:S01]  /*f900*/  IMAD.MOV.U32 R83, RZ, RZ, R201 ;  /* 0x000000ffff537224 */ /* 0x000fe200078e00c9 */
[----:B------:R1:W5:Y:S04]  /*f910*/  LDL.LU R252, [R1+0x110] ;  /* 0x0001100001fc7983 */ /* 0x0003680000300800 */
[----:B------:R-:W2:Y:S01]  /*f920*/  LDL.LU R201, [R1+0x10c] ;  /* 0x00010c0001c97983 */ /* 0x000ea20000300800 */
[----:B------:R-:W-:-:S02]  /*f930*/  IMAD.MOV.U32 R131, RZ, RZ, R248 ;  /* 0x000000ffff837224 */ /* 0x000fc400078e00f8 */
[----:B------:R-:W-:-:S05]  /*f940*/  IMAD.WIDE.U32 R248, R0, -0x2daee0ad, RZ ;  /* 0xd2511f5300f87825 */ /* 0x000fca00078e00ff */
[----:B------:R-:W-:Y:S01]  /*f950*/  LOP3.LUT R0, R249, UR4, R56, 0x96, !PT ;  /* 0x00000004f9007c12 */ /* 0x000fe2000f8e9638 */
[----:B------:R-:W-:Y:S02]  /*f960*/  IMAD.MOV.U32 R56, RZ, RZ, R203 ;  /* 0x000000ffff387224 */ /* 0x000fe400078e00cb */
[----:B------:R-:W3:Y:S01]  /*f970*/  LDL.LU R203, [R1+0x108] ;  /* 0x0001080001cb7983 */ /* 0x000ee20000300800 */
[----:B------:R-:W-:Y:S02]  /*f980*/  IMAD.MOV.U32 R96, RZ, RZ, R82 ;  /* 0x000000ffff607224 */ /* 0x000fe400078e0052 */
[----:B------:R-:W-:Y:S02]  /*f990*/  IMAD.MOV.U32 R82, RZ, RZ, R206 ;  /* 0x000000ffff527224 */ /* 0x000fe400078e00ce */
[----:B------:R-:W4:Y:S01]  /*f9a0*/  LDL.LU R206, [R1+0x104] ;  /* 0x0001040001ce7983 */ /* 0x000f220000300800 */
[----:B------:R-:W-:-:S03]  /*f9b0*/  IMAD.MOV.U32 R57, RZ, RZ, R205 ;  /* 0x000000ffff397224 */ /* 0x000fc600078e00cd */
[----:B------:R-:W3:Y:S01]  /*f9c0*/  LDL.LU R205, [R1+0x100] ;  /* 0x0001000001cd7983 */ /* 0x000ee20000300800 */
[--C-:B------:R-:W-:Y:S01]  /*f9d0*/  HSET2.LE.AND R4, R9, R251.reuse, PT ;  /* 0x000000fb09047233 */ /* 0x100fe20003803000 */
[----:B------:R-:W-:Y:S01]  /*f9e0*/  LOP3.LUT R8, R2, R81, RZ, 0xc0, !PT ;  /* 0x0000005102087212 */ /* 0x000fe200078ec0ff */
[----:B------:R-:W-:Y:S01]  /*f9f0*/  @!P5 HADD2 R72, -R6.H0_H0, -RZ.H0_H0 ;  /* 0xa00000ff0648d230 */ /* 0x000fe20000000900 */
[----:B------:R-:W-:Y:S01]  /*fa00*/  IMAD.MOV.U32 R67, RZ, RZ, R241 ;  /* 0x000000ffff437224 */ /* 0x000fe200078e00f1 */
[--C-:B------:R-:W-:Y:S01]  /*fa10*/  HSET2.LE.AND R2, R7, R251.reuse, PT ;  /* 0x000000fb07027233 */ /* 0x100fe20003803000 */
[----:B------:R-:W-:Y:S02]  /*fa20*/  IMAD.MOV.U32 R60, RZ, RZ, R240 ;  /* 0x000000ffff3c7224 */ /* 0x000fe400078e00f0 */
[----:B------:R-:W-:Y:S01]  /*fa30*/  IMAD.WIDE.U32 R240, R0, -0x326172a9, RZ ;  /* 0xcd9e8d5700f07825 */ /* 0x000fe200078e00ff */
[----:B------:R-:W-:Y:S01]  /*fa40*/  LOP3.LUT R9, R4, R65, RZ, 0xc0, !PT ;  /* 0x0000004104097212 */ /* 0x000fe200078ec0ff */
[----:B------:R-:W-:Y:S01]  /*fa50*/  HSET2.LE.AND R4, R12, R251, PT ;  /* 0x000000fb0c047233 */ /* 0x000fe20003803000 */
[----:B------:R-:W-:-:S02]  /*fa60*/  @!P5 PRMT R6, R72, 0x5410, RZ ;  /* 0x000054104806d816 */ /* 0x000fc400000000ff */
[----:B------:R-:W-:Y:S02]  /*fa70*/  LOP3.LUT R129, R2, R40, RZ, 0xc0, !PT ;  /* 0x0000002802817212 */ /* 0x000fe400078ec0ff */
[----:B------:R-:W-:Y:S02]  /*fa80*/  LOP3.LUT R2, R103, UR14, R246, 0x96, !PT ;  /* 0x0000000e67027c12 */ /* 0x000fe4000f8e96f6 */
[----:B------:R-:W-:Y:S01]  /*fa90*/  LOP3.LUT R0, R241, UR13, R102, 0x96, !PT ;  /* 0x0000000df1007c12 */ /* 0x000fe2000f8e9666 */
[----:B------:R1:W-:Y:S01]  /*faa0*/  STG.E.U16 [R28.64+-0x80], R6 ;  /* 0xffff80061c007986 */ /* 0x0003e2000c10151c */
[----:B------:R-:W-:Y:S01]  /*fab0*/  LOP3.LUT R128, R4, R45, RZ, 0xc0, !PT ;  /* 0x0000002d04807212 */ /* 0x000fe200078ec0ff */
[----:B------:R-:W-:-:S05]  /*fac0*/  IMAD.WIDE.U32 R4, R2, -0x2daee0ad, RZ ;  /* 0xd2511f5302047825 */ /* 0x000fca00078e00ff */
[----:B------:R-:W-:Y:S01]  /*fad0*/  LOP3.LUT R2, R5, UR12, R248, 0x96, !PT ;  /* 0x0000000c05027c12 */ /* 0x000fe2000f8e96f8 */
[----:B-1----:R-:W-:-:S05]  /*fae0*/  IMAD.WIDE.U32 R6, R0, -0x2daee0ad, RZ ;  /* 0xd2511f5300067825 */ /* 0x002fca00078e00ff */
        /* <DEDUP_REMOVED lines=9> */
[----:B------:R-:W-:Y:S01]  /*fb80*/  HSET2.LE.AND R0, R16, R251, PT ;  /* 0x000000fb10007233 */ /* 0x000fe20003803000 */
[----:B------:R-:W-:-:S04]  /*fb90*/  IMAD.WIDE.U32 R6, R6, -0x326172a9, RZ ;  /* 0xcd9e8d5706067825 */ /* 0x000fc800078e00ff */
[----:B------:R-:W-:-:S04]  /*fba0*/  IMAD.WIDE.U32 R4, R2, -0x326172a9, RZ ;  /* 0xcd9e8d5702047825 */ /* 0x000fc800078e00ff */
[----:B------:R-:W-:Y:S02]  /*fbb0*/  IMAD.MOV.U32 R97, RZ, RZ, R68 ;  /* 0x000000ffff617224 */ /* 0x000fe400078e0044 */
[----:B------:R-:W-:Y:S01]  /*fbc0*/  IMAD.MOV.U32 R68, RZ, RZ, R131 ;  /* 0x000000ffff447224 */ /* 0x000fe200078e0083 */
[----:B------:R-:W-:Y:S02]  /*fbd0*/  LOP3.LUT R131, R0, R37, RZ, 0xc0, !PT ;  /* 0x0000002500837212 */ /* 0x000fe400078ec0ff */
[----:B------:R-:W-:Y:S02]  /*fbe0*/  LOP3.LUT R0, R5, UR15, R6, 0x96, !PT ;  /* 0x0000000f05007c12 */ /* 0x000fe4000f8e9606 */
[----:B------:R-:W-:Y:S02]  /*fbf0*/  LOP3.LUT R2, R4, 0xffff, RZ, 0xc0, !PT ;  /* 0x0000ffff04027812 */ /* 0x000fe400078ec0ff */
[----:B------:R-:W-:Y:S02]  /*fc00*/  SHF.R.U32.HI R5, RZ, 0x10, R4 ;  /* 0x00000010ff057819 */ /* 0x000fe40000011604 */
[----:B------:R-:W-:-:S02]  /*fc10*/  LOP3.LUT R22, R7, UR7, R12, 0x96, !PT ;  /* 0x0000000707167c12 */ /* 0x000fc4000f8e960c */
[----:B------:R-:W-:Y:S02]  /*fc20*/  LOP3.LUT R7, R4, 0xff, RZ, 0xc0, !PT ;  /* 0x000000ff04077812 */ /* 0x000fe400078ec0ff */
[----:B------:R-:W-:Y:S02]  /*fc30*/  SHF.R.U32.HI R6, RZ, 0x18, R4 ;  /* 0x00000018ff067819 */ /* 0x000fe40000011604 */
[----:B------:R-:W-:Y:S02]  /*fc40*/  SHF.R.U32.HI R4, RZ, 0x8, R2 ;  /* 0x00000008ff047819 */ /* 0x000fe40000011602 */
[----:B------:R-:W-:-:S04]  /*fc50*/  LOP3.LUT R2, R5, 0xff, RZ, 0xc0, !PT ;  /* 0x000000ff05027812 */ /* 0x000fc800078ec0ff */
[----:B------:R-:W-:Y:S02]  /*fc60*/  PRMT R6, R2, 0x5410, R6 ;  /* 0x0000541002067816 */ /* 0x000fe40000000006 */
[C---:B------:R-:W-:Y:S02]  /*fc70*/  LOP3.LUT R2, R0.reuse, 0xffff, RZ, 0xc0, !PT ;  /* 0x0000ffff00027812 */ /* 0x040fe400078ec0ff */
[----:B------:R-:W-:Y:S02]  /*fc80*/  PRMT R7, R7, 0x5410, R4 ;  /* 0x0000541007077816 */ /* 0x000fe40000000004 */
[----:B------:R-:W-:Y:S02]  /*fc90*/  SHF.R.U32.HI R4, RZ, 0x8, R2 ;  /* 0x00000008ff047819 */ /* 0x000fe40000011602 */
        /* <DEDUP_REMOVED lines=14> */
[----:B------:R-:W-:Y:S02]  /*fd80*/  @!P1 HADD2 R74, -R34.H0_H0, -RZ.H0_H0 ;  /* 0xa00000ff224a9230 */ /* 0x000fe40000000900 */
[----:B------:R-:W-:Y:S01]  /*fd90*/  @!P4 HADD2 R73, -R27.H0_H0, -RZ.H0_H0 ;  /* 0xa00000ff1b49c230 */ /* 0x000fe20000000900 */
[----:B------:R-:W-:Y:S01]  /*fda0*/  PRMT R48, R34, 0x5410, R27 ;  /* 0x0000541022307816 */ /* 0x000fe2000000001b */
[----:B------:R-:W-:Y:S01]  /*fdb0*/  IMAD.MOV.U32 R72, RZ, RZ, R46 ;  /* 0x000000ffff487224 */ /* 0x000fe200078e002e */
[----:B------:R-:W-:Y:S01]  /*fdc0*/  @!P1 PRMT R34, R74, 0x5410, RZ ;  /* 0x000054104a229816 */ /* 0x000fe200000000ff */
[----:B------:R-:W-:Y:S01]  /*fdd0*/  IMAD.MOV.U32 R74, RZ, RZ, R85 ;  /* 0x000000ffff4a7224 */ /* 0x000fe200078e0055 */
[----:B------:R-:W-:Y:S01]  /*fde0*/  @!P4 PRMT R27, R73, 0x5410, RZ ;  /* 0x00005410491bc816 */ /* 0x000fe200000000ff */
[----:B------:R-:W-:Y:S02]  /*fdf0*/  IMAD.MOV.U32 R73, RZ, RZ, R47 ;  /* 0x000000ffff497224 */ /* 0x000fe400078e002f */
[----:B------:R-:W-:-:S02]  /*fe00*/  IMAD.MOV.U32 R75, RZ, RZ, R84 ;  /* 0x000000ffff4b7224 */ /* 0x000fc400078e0054 */
[----:B------:R-:W-:Y:S02]  /*fe10*/  IMAD.MOV.U32 R61, RZ, RZ, R215 ;  /* 0x000000ffff3d7224 */ /* 0x000fe400078e00d7 */
[----:B------:R-:W-:Y:S01]  /*fe20*/  IMAD.MOV.U32 R58, RZ, RZ, R214 ;  /* 0x000000ffff3a7224 */ /* 0x000fe200078e00d6 */
[----:B------:R1:W5:Y:S01]  /*fe30*/  LDL.LU R215, [R1+0xfc] ;  /* 0x0000fc0001d77983 */ /* 0x0003620000300800 */
[----:B------:R-:W-:Y:S02]  /*fe40*/  IMAD.MOV.U32 R16, RZ, RZ, R60 ;  /* 0x000000ffff107224 */ /* 0x000fe400078e003c */
[----:B------:R-:W-:Y:S01]  /*fe50*/  IMAD.MOV.U32 R17, RZ, RZ, R61 ;  /* 0x000000ffff117224 */ /* 0x000fe200078e003d */
[----:B------:R1:W5:Y:S01]  /*fe60*/  LDL.LU R214, [R1+0xf8] ;  /* 0x0000f80001d67983 */ /* 0x0003620000300800 */
[----:B------:R-:W-:Y:S02]  /*fe70*/  IMAD.MOV.U32 R60, RZ, RZ, R68 ;  /* 0x000000ffff3c7224 */ /* 0x000fe400078e0044 */
[----:B------:R-:W-:Y:S01]  /*fe80*/  IMAD.MOV.U32 R86, RZ, RZ, R213 ;  /* 0x000000ffff567224 */ /* 0x000fe200078e00d5 */
[----:B------:R1:W-:Y:S01]  /*fe90*/  STG.E.U16 [R20.64+-0x70], R18 ;  /* 0xffff901214007986 */ /* 0x0003e2000c10151c */
[----:B------:R-:W-:-:S02]  /*fea0*/  IMAD.MOV.U32 R61, RZ, RZ, R66 ;  /* 0x000000ffff3d7224 */ /* 0x000fc400078e0042 */
[----:B------:R-:W-:Y:S01]  /*feb0*/  IMAD.MOV.U32 R68, RZ, RZ, R78 ;  /* 0x000000ffff447224 */ /* 0x000fe200078e004e */
[----:B------:R1:W5:Y:S01]  /*fec0*/  LDL.LU R213, [R1+0xf4] ;  /* 0x0000f40001d57983 */ /* 0x0003620000300800 */
[----:B------:R-:W-:-:S03]  /*fed0*/  IMAD.MOV.U32 R87, RZ, RZ, R212 ;  /* 0x000000ffff577224 */ /* 0x000fc600078e00d4 */
[----:B--2---:R-:W2:Y:S01]  /*fee0*/  LDSM.16.MT88.4 R12, [R201+0xa000] ;  /* 0x00a00000c90c783b */ /* 0x004ea20000004200 */
[----:B-1----:R-:W-:Y:S02]  /*fef0*/  IMAD.MOV.U32 R18, RZ, RZ, R58 ;  /* 0x000000ffff127224 */ /* 0x002fe400078e003a */
[----:B------:R-:W-:Y:S01]  /*ff00*/  IMAD.MOV.U32 R100, RZ, RZ, R57 ;  /* 0x000000ffff647224 */ /* 0x000fe200078e0039 */
[----:B------:R1:W5:Y:S01]  /*ff10*/  LDL.LU R212, [R1+0xf0] ;  /* 0x0000f00001d47983 */ /* 0x0003620000300800 */
[-C--:B--2---:R-:W-:Y:S08]  /*ff20*/  HMMA.16816.F32 R152, R8, R12.reuse, R152 ;  /* 0x0000000c0898723c */ /* 0x084ff00000001898 */
[C---:B------:R-:W-:Y:S08]  /*ff30*/  HMMA.16816.F32 R168, R4.reuse, R12, R168 ;  /* 0x0000000c04a8723c */ /* 0x040ff000000018a8 */
[-C--:B------:R-:W-:Y:S08]  /*ff40*/  HMMA.16816.F32 R164, R4, R14.reuse, R164 ;  /* 0x0000000e04a4723c */ /* 0x080ff000000018a4 */
[----:B------:R-:W-:Y:S01]  /*ff50*/  HMMA.16816.F32 R36, R8, R14, R224 ;  /* 0x0000000e0824723c */ /* 0x000fe200000018e0 */
[----:B---3--:R-:W2:Y:S06]  /*ff60*/  LDSM.16.MT88.4 R12, [R203+0xa000] ;  /* 0x00a00000cb0c783b */ /* 0x008eac0000004200 */
[----:B------:R-:W-:-:S02]  /*ff70*/  IMAD.MOV.U32 R224, RZ, RZ, R42 ;  /* 0x000000ffffe07224 */ /* 0x000fc400078e002a */
[----:B------:R-:W-:Y:S01]  /*ff80*/  IMAD.MOV.U32 R225, RZ, RZ, R43 ;  /* 0x000000ffffe17224 */ /* 0x000fe200078e002b */
        /* <DEDUP_REMOVED lines=8> */
[----:B------:R-:W-:Y:S01]  /*10010*/  IMAD.MOV.U32 R56, RZ, RZ, R69 ;  /* 0x000000ffff387224 */ /* 0x000fe200078e0045 */
[----:B------:R1:W5:Y:S01]  /*10020*/  LDL.LU R211, [R1+0xec] ;  /* 0x0000ec0001d37983 */ /* 0x0003620000300800 */
[----:B------:R-:W-:Y:S02]  /*10030*/  IMAD.MOV.U32 R57, RZ, RZ, R95 ;  /* 0x000000ffff397224 */ /* 0x000fe400078e005f */
[----:B------:R-:W-:Y:S02]  /*10040*/  IMAD.MOV.U32 R58, RZ, RZ, R94 ;  /* 0x000000ffff3a7224 */ /* 0x000fe400078e005e */
        /* <DEDUP_REMOVED lines=19> */
[----:B------:R-:W-:Y:S01]  /*10180*/  IMAD.MOV.U32 R226, RZ, RZ, R44 ;  /* 0x000000ffffe27224 */ /* 0x000fe200078e002c */
[C---:B--2---:R-:W-:Y:S01]  /*10190*/  HMMA.16816.F32 R60, R8.reuse, R14, R60 ;  /* 0x0000000e083c723c */ /* 0x044fe2000000183c */
[----:B------:R-:W-:Y:S01]  /*101a0*/  IMAD.MOV.U32 R227, RZ, RZ, R55 ;  /* 0x000000ffffe37224 */ /* 0x000fe200078e0037 */
[----:B------:R1:W5:Y:S04]  /*101b0*/  LDL.LU R202, [R1+0xd4] ;  /* 0x0000d40001ca7983 */ /* 0x0003680000300800 */
[----:B------:R1:W5:Y:S02]  /*101c0*/  LDL.LU R200, [R1+0xd0] ;  /* 0x0000d00001c87983 */ /* 0x0003640000300800 */
[-C--:B------:R-:W-:Y:S08]  /*101d0*/  HMMA.16816.F32 R44, R8, R12.reuse, R56 ;  /* 0x0000000c082c723c */ /* 0x080ff00000001838 */
[C---:B------:R-:W-:Y:S08]  /*101e0*/  HMMA.16816.F32 R52, R4.reuse, R12, R116 ;  /* 0x0000000c0434723c */ /* 0x040ff00000001874 */
[----:B------:R-:W-:Y:S01]  /*101f0*/  HMMA.16816.F32 R56, R4, R14, R140 ;  /* 0x0000000e0438723c */ /* 0x000fe2000000188c */
[----:B------:R-:W2:Y:S01]  /*10200*/  LDSM.16.MT88.4 R12, [R205+0xa000] ;  /* 0x00a00000cd0c783b */ /* 0x000ea20000004200 */
[----:B------:R-:W-:-:S02]  /*10210*/  IMAD.MOV.U32 R101, RZ, RZ, R83 ;  /* 0x000000ffff657224 */ /* 0x000fc400078e0053 */
[----:B------:R-:W-:-:S03]  /*10220*/  IMAD.MOV.U32 R103, RZ, RZ, R82 ;  /* 0x000000ffff677224 */ /* 0x000fc600078e0052 */
[----:B------:R-:W-:Y:S02]  /*10230*/  IMAD.MOV.U32 R140, RZ, RZ, R68 ;  /* 0x000000ffff8c7224 */ /* 0x000fe400078e0044 */
[----:B------:R-:W-:Y:S02]  /*10240*/  IMAD.MOV.U32 R142, RZ, RZ, R69 ;  /* 0x000000ffff8e7224 */ /* 0x000fe400078e0045 */
[----:B------:R-:W-:Y:S01]  /*10250*/  IMAD.MOV.U32 R143, RZ, RZ, R79 ;  /* 0x000000ffff8f7224 */ /* 0x000fe200078e004f */
[-C--:B--2---:R-:W-:Y:S07]  /*10260*/  HMMA.16816.F32 R72, R4, R12.reuse, R148 ;  /* 0x0000000c0448723c */ /* 0x084fee0000001894 */
[----:B------:R-:W-:Y:S01]  /*10270*/  IMAD.MOV.U32 R148, RZ, RZ, R78 ;  /* 0x000000ffff947224 */ /* 0x000fe200078e004e */
[----:B------:R-:W-:Y:S01]  /*10280*/  HMMA.16816.F32 R68, R8, R12, R84 ;  /* 0x0000000c0844723c */ /* 0x000fe20000001854 */
[----:B------:R-:W-:-:S02]  /*10290*/  IMAD.MOV.U32 R149, RZ, RZ, R80 ;  /* 0x000000ffff957224 */ /* 0x000fc400078e0050 */
[----:B------:R-:W-:Y:S02]  /*102a0*/  IMAD.MOV.U32 R150, RZ, RZ, R77 ;  /* 0x000000ffff967224 */ /* 0x000fe400078e004d */
[----:B------:R-:W-:-:S03]  /*102b0*/  IMAD.MOV.U32 R151, RZ, RZ, R76 ;  /* 0x000000ffff977224 */ /* 0x000fc600078e004c */
[-C--:B------:R-:W-:Y:S08]  /*102c0*/  HMMA.16816.F32 R76, R4, R14.reuse, R192 ;  /* 0x0000000e044c723c */ /* 0x080ff000000018c0 */
[----:B------:R-:W-:Y:S01]  /*102d0*/  HMMA.16816.F32 R80, R8, R14, R92 ;  /* 0x0000000e0850723c */ /* 0x000fe2000000185c */
[----:B------:R-:W2:Y:S01]  /*102e0*/  LDSM.16.MT88.4 R12, [R201+0xb000] ;  /* 0x00b00000c90c783b */ /* 0x000ea20000004200 */
[----:B------:R-:W-:-:S06]  /*102f0*/  IMAD.MOV.U32 R19, RZ, RZ, R67 ;  /* 0x000000ffff137224 */ /* 0x000fcc00078e0043 */
        /* <DEDUP_REMOVED lines=9> */
[----:B------:R-:W2:Y:S04]  /*10390*/  LDSM.16.MT88.4 R16, [R206+0xb000] ;  /* 0x00b00000ce10783b */ /* 0x000ea80000004200 */
[----:B------:R-:W3:Y:S01]  /*103a0*/  LDSM.16.MT88.4 R12, [R205+0xb000] ;  /* 0x00b00000cd0c783b */ /* 0x000ee20000004200 */
[----:B------:R-:W-:-:S02]  /*103b0*/  IMAD.MOV.U32 R141, RZ, RZ, R66 ;  /* 0x000000ffff8d7224 */ /* 0x000fc400078e0042 */
[C---:B--2---:R-:W-:Y:S08]  /*103c0*/  HMMA.16816.F32 R104, R4.reuse, R16, R104 ;  /* 0x000000100468723c */ /* 0x044ff00000001868 */
[C---:B------:R-:W-:Y:S08]  /*103d0*/  HMMA.16816.F32 R108, R4.reuse, R18, R108 ;  /* 0x00000012046c723c */ /* 0x040ff0000000186c */
[C---:B---3--:R-:W-:Y:S08]  /*103e0*/  HMMA.16816.F32 R120, R4.reuse, R12, R120 ;  /* 0x0000000c0478723c */ /* 0x048ff00000001878 */
[----:B------:R-:W-:Y:S07]  /*103f0*/  HMMA.16816.F32 R116, R4, R14, R124 ;  /* 0x0000000e0474723c */ /* 0x000fee000000187c */
[----:B------:R-:W-:-:S05]  /*10400*/  IMAD.WIDE.U32 R4, R22, -0x2daee0ad, RZ ;  /* 0xd2511f5316047825 */ /* 0x000fca00078e00ff */
[C---:B------:R-:W-:Y:S02]  /*10410*/  LOP3.LUT R2, R4.reuse, 0xffff, RZ, 0xc0, !PT ;  /* 0x0000ffff04027812 */ /* 0x040fe400078ec0ff */
[----:B------:R-:W-:Y:S02]  /*10420*/  SHF.R.U32.HI R6, RZ, 0x10, R4 ;  /* 0x00000010ff067819 */ /* 0x000fe40000011604 */
[----:B------:R-:W-:Y:S02]  /*10430*/  LOP3.LUT R0, R5, UR16, R24, 0x96, !PT ;  /* 0x0000001005007c12 */ /* 0x000fe4000f8e9618 */
[----:B------:R-:W-:Y:S02]  /*10440*/  LOP3.LUT R7, R4, 0xff, RZ, 0xc0, !PT ;  /* 0x000000ff04077812 */ /* 0x000fe400078ec0ff */
[----:B------:R-:W-:Y:S02]  /*10450*/  SHF.R.U32.HI R5, RZ, 0x18, R4 ;  /* 0x00000018ff057819 */ /* 0x000fe40000011604 */
[----:B------:R-:W-:-:S02]  /*10460*/  SHF.R.U32.HI R4, RZ, 0x8, R2 ;  /* 0x00000008ff047819 */ /* 0x000fc40000011602 */
[----:B------:R-:W-:Y:S01]  /*10470*/  LOP3.LUT R2, R6, 0xff, RZ, 0xc0, !PT ;  /* 0x000000ff06027812 */ /* 0x000fe200078ec0ff */
[C---:B------:R-:W-:Y:S08]  /*10480*/  HMMA.16816.F32 R216, R8.reuse, R16, R148 ;  /* 0x0000001008d8723c */ /* 0x040ff00000001894 */
[C---:B------:R-:W-:Y:S01]  /*10490*/  HMMA.16816.F32 R228, R8.reuse, R12, R96 ;  /* 0x0000000c08e4723c */ /* 0x040fe20000001860 */
[----:B------:R-:W-:Y:S01]  /*104a0*/  SHF.R.U32.HI R6, RZ, 0x18, R0 ;  /* 0x00000018ff067819 */ /* 0x000fe20000011600 */
[----:B------:R-:W2:Y:S04]  /*104b0*/  LDSM.16.MT88.4 R148, [R201+0xa800] ;  /* 0x00a80000c994783b */ /* 0x000ea80000004200 */
[----:B------:R-:W-:Y:S02]  /*104c0*/  LDSM.16.MT88.4 R96, [R203+0xb800] ;  /* 0x00b80000cb60783b */ /* 0x000fe40000004200 */
[C---:B------:R-:W-:Y:S02]  /*104d0*/  HMMA.16816.F32 R16, R8.reuse, R18, R140 ;  /* 0x000000120810723c */ /* 0x040fe4000000188c */
[----:B------:R-:W3:Y:S06]  /*104e0*/  LDSM.16.MT88.4 R140, [R203+0xa800] ;  /* 0x00a80000cb8c783b */ /* 0x000eec0000004200 */
[----:B------:R-:W-:Y:S01]  /*104f0*/  HMMA.16816.F32 R12, R8, R14, R112 ;  /* 0x0000000e080c723c */ /* 0x000fe20000001870 */
[----:B------:R-:W-:Y:S06]  /*10500*/  LDSM.16.MT88.4 R112, [R206+0xb800] ;  /* 0x00b80000ce70783b */ /* 0x000fec0000004200 */
[----:B------:R-:W-:-:S02]  /*10510*/  PRMT R9, R2, 0x5410, R5 ;  /* 0x0000541002097816 */ /* 0x000fc40000000005 */
[----:B------:R-:W-:Y:S02]  /*10520*/  PRMT R8, R7, 0x5410, R4 ;  /* 0x0000541007087816 */ /* 0x000fe40000000004 */
[----:B------:R-:W-:Y:S02]  /*10530*/  LOP3.LUT R2, R0, 0xffff, RZ, 0xc0, !PT ;  /* 0x0000ffff00027812 */ /* 0x000fe400078ec0ff */
[----:B------:R-:W-:Y:S02]  /*10540*/  SHF.R.U32.HI R4, RZ, 0x10, R0 ;  /* 0x00000010ff047819 */ /* 0x000fe40000011600 */
[----:B------:R-:W-:Y:S02]  /*10550*/  SHF.R.U32.HI R5, RZ, 0x8, R2 ;  /* 0x00000008ff057819 */ /* 0x000fe40000011602 */
[----:B------:R-:W-:Y:S02]  /*10560*/  LOP3.LUT R2, R4, 0xff, RZ, 0xc0, !PT ;  /* 0x000000ff04027812 */ /* 0x000fe400078ec0ff */
[----:B------:R-:W-:Y:S01]  /*10570*/  LOP3.LUT R7, R0, 0xff, RZ, 0xc0, !PT ;  /* 0x000000ff00077812 */ /* 0x000fe200078ec0ff */
[----:B------:R-:W-:Y:S01]  /*10580*/  HSET2.LE.AND R0, R8, R251, PT ;  /* 0x000000fb08007233 */ /* 0x000fe20003803000 */
[----:B------:R-:W-:-:S02]  /*10590*/  PRMT R4, R2, 0x5410, R6 ;  /* 0x0000541002047816 */ /* 0x000fc40000000006 */
[----:B------:R-:W-:Y:S02]  /*105a0*/  PRMT R5, R7, 0x5410, R5 ;  /* 0x0000541007057816 */ /* 0x000fe40000000005 */
[----:B------:R-:W-:Y:S01]  /*105b0*/  LOP3.LUT R126, R0, R51, RZ, 0xc0, !PT ;  /* 0x00000033007e7212 */ /* 0x000fe200078ec0ff */
[--C-:B------:R-:W-:Y:S02]  /*105c0*/  HSET2.LE.AND R0, R9, R251.reuse, PT ;  /* 0x000000fb09007233 */ /* 0x100fe40003803000 */
[--C-:B------:R-:W-:Y:S02]  /*105d0*/  HSET2.LE.AND R4, R4, R251.reuse, PT ;  /* 0x000000fb04047233 */ /* 0x100fe40003803000 */
[----:B------:R-:W-:Y:S01]  /*105e0*/  HSET2.LE.AND R2, R5, R251, PT ;  /* 0x000000fb05027233 */ /* 0x000fe20003803000 */
[----:B------:R-:W-:Y:S02]  /*105f0*/  LOP3.LUT R127, R0, R50, RZ, 0xc0, !PT ;  /* 0x00000032007f7212 */ /* 0x000fe400078ec0ff */
[----:B------:R-:W-:-:S02]  /*10600*/  LOP3.LUT R125, R4, R48, RZ, 0xc0, !PT ;  /* 0x00000030047d7212 */ /* 0x000fc400078ec0ff */
[----:B------:R-:W4:Y:S01]  /*10610*/  LDSM.16.MT88.4 R48, [R206+0xa800] ;  /* 0x00a80000ce30783b */ /* 0x000f220000004200 */
[----:B------:R-:W-:-:S03]  /*10620*/  LOP3.LUT R124, R2, R64, RZ, 0xc0, !PT ;  /* 0x00000040027c7212 */ /* 0x000fc600078ec0ff */
[----:B------:R-:W1:Y:S01]  /*10630*/  LDSM.16.MT88.4 R64, [R205+0xa800] ;  /* 0x00a80000cd40783b */ /* 0x000e620000004200 */
[-C--:B--2---:R-:W-:Y:S03]  /*10640*/  HMMA.16816.F32 R152, R128, R148.reuse, R152 ;  /* 0x000000948098723c */ /* 0x084fe60000001898 */
[----:B------:R-:W-:Y:S05]  /*10650*/  LDSM.16.MT88.4 R4, [R205+0xb800] ;  /* 0x00b80000cd04783b */ /* 0x000fea0000004200 */
[C---:B------:R-:W-:Y:S08]  /*10660*/  HMMA.16816.F32 R168, R124.reuse, R148, R168 ;  /* 0x000000947ca8723c */ /* 0x040ff000000018a8 */
[-C--:B------:R-:W-:Y:S08]  /*10670*/  HMMA.16816.F32 R164, R124, R150.reuse, R164 ;  /* 0x000000967ca4723c */ /* 0x080ff000000018a4 */
[C---:B------:R-:W-:Y:S08]  /*10680*/  HMMA.16816.F32 R148, R128.reuse, R150, R36 ;  /* 0x000000968094723c */ /* 0x040ff00000001824 */
        /* <DEDUP_REMOVED lines=12> */
[----:B------:R-:W1:Y:S04]  /*10750*/  LDSM.16.MT88.4 R80, [R201+0xb800] ;  /* 0x00b80000c950783b */ /* 0x000e680000004200 */
        /* <DEDUP_REMOVED lines=23> */
[----:B------:R-:W-:Y:S01]  /*108d0*/  FADD.FTZ R0, R236, R250 ;  /* 0x000000faec007221 */ /* 0x000fe20000010000 */
[----:B-1----:R-:W-:Y:S01]  /*108e0*/  HMMA.16816.F32 R76, R124, R82, R92 ;  /* 0x000000527c4c723c */ /* 0x002fe2000000185c */
[----:B------:R-:W-:Y:S01]  /*108f0*/  FADD.FTZ R2, R191, R244 ;  /* 0x000000f4bf027221 */ /* 0x000fe20000010000 */
[----:B------:R-:W-:Y:S01]  /*10900*/  IADD3 R244, P1, R20, -0xc0, RZ ;  /* 0xffffff4014f47810 */ /* 0x000fe20007f3e0ff */
        /* <DEDUP_REMOVED lines=11> */
[C---:B------:R-:W-:Y:S07]  /*109c0*/  HMMA.16816.F32 R100, R128.reuse, R112, R216 ;  /* 0x000000708064723c */ /* 0x040fee00000018d8 */
[----:B------:R-:W-:Y:S01]  /*109d0*/  FADD.FTZ R217, R243, R245 ;  /* 0x000000f5f3d97221 */ /* 0x000fe20000010000 */
[----:B------:R-:W-:Y:S01]  /*109e0*/  HMMA.16816.F32 R80, R128, R82, R192 ;  /* 0x000000528050723c */ /* 0x000fe200000018c0 */
[----:B------:R-:W-:-:S02]  /*109f0*/  IADD3.X R243, R21, -0x1, RZ, P1, !PT ;  /* 0xffffffff15f37810 */ /* 0x000fc40000ffe4ff */
[----:B------:R-:W-:-:S05]  /*10a00*/  FADD.FTZ R217, R237, R217 ;  /* 0x000000d9edd97221 */ /* 0x000fca0000010000 */
[C---:B------:R-:W-:Y:S08]  /*10a10*/  HMMA.16816.F32 R96, R128.reuse, R98, R220 ;  /* 0x000000628060723c */ /* 0x040ff000000018dc */
[C---:B------:R-:W-:Y:S08]  /*10a20*/  HMMA.16816.F32 R112, R128.reuse, R114, R16 ;  /* 0x000000728070723c */ /* 0x040ff00000001810 */
[C---:B------:R-:W-:Y:S08]  /*10a30*/  HMMA.16816.F32 R116, R128.reuse, R4, R228 ;  /* 0x000000048074723c */ /* 0x040ff000000018e4 */
[----:B------:R-:W-:Y:S01]  /*10a40*/  HMMA.16816.F32 R128, R128, R6, R12 ;  /* 0x000000068080723c */ /* 0x000fe2000000180c */
[----:B------:R-:W-:-:S02]  /*10a50*/  FADD.FTZ R230, R235, R0 ;  /* 0x00000000ebe67221 */ /* 0x000fc40000010000 */
[----:B------:R-:W-:Y:S01]  /*10a60*/  FADD.FTZ R231, R232, R2 ;  /* 0x00000002e8e77221 */ /* 0x000fe20000010000 */
[----:B------:R-:W-:Y:S08]  /*10a70*/  @!P0 BRA `(.L_x_1092) ;  /* 0x0000a25000008947 */ /* 0x000ff00003800000 */
[----:B--2---:R-:W2:Y:S04]  /*10a80*/  LDL.64 R22, [R1+0xb8] ;  /* 0x0000b80001167983 */ /* 0x004ea80000100a00 */
        /* <DEDUP_REMOVED lines=16> */
[C---:B------:R-:W-:Y:S02]  /*10b90*/  IADD3 R2, P0, R0.reuse, UR23, RZ ;  /* 0x0000001700027c10 */ /* 0x040fe4000ff1e0ff */
        /* <DEDUP_REMOVED lines=176> */
.L_x_1101:
[----:B------:R-:W-:Y:S05]  /*116a0*/  BSYNC B0 ;  /* 0x0000000000007941 */ /* 0x000fea0003800000 */
.L_x_1100:
[----:B------:R-:W0:Y:S02]  /*116b0*/  LDGDEPBAR ;  /* 0x00000000000079af */ /* 0x000e240000000000 */
.L_x_1099:
[----:B------:R-:W-:Y:S01]  /*116c0*/  IMAD.U32 R0, RZ, RZ, UR32 ;  /* 0x00000020ff007e24 */ /* 0x000fe2000f8e00ff */
[----:B------:R-:W-:Y:S03]  /*116d0*/  STL [R1+0x10c], R201 ;  /* 0x00010cc901007387 */ /* 0x000fe60000100800 */
[----:B------:R-:W-:Y:S01]  /*116e0*/  IMAD R0, R0, 0x20, R252 ;  /* 0x0000002000007824 */ /* 0x000fe200078e02fc */
[----:B------:R-:W-:Y:S04]  /*116f0*/  STL [R1+0x108], R203 ;  /* 0x000108cb01007387 */ /* 0x000fe80000100800 */
[C---:B------:R-:W-:Y:S01]  /*11700*/  ISETP.GE.AND P1, PT, R0.reuse, R172, PT ;  /* 0x000000ac0000720c */ /* 0x040fe20003f26270 */
[----:B------:R-:W-:Y:S01]  /*11710*/  STL [R1+0x104], R206 ;  /* 0x000104ce01007387 */ /* 0x000fe20000100800 */
[----:B--2---:R-:W-:-:S02]  /*11720*/  IADD3 R5, R0, 0x1, RZ ;  /* 0x0000000100057810 */ /* 0x004fc40007ffe0ff */
[----:B------:R-:W-:Y:S01]  /*11730*/  FSEL R12, R180, -INF , !P1 ;  /* 0xff800000b40c7808 */ /* 0x000fe20004800000 */
[----:B------:R-:W-:Y:S01]  /*11740*/  STL [R1+0x100], R205 ;  /* 0x000100cd01007387 */ /* 0x000fe20000100800 */
[-C--:B------:R-:W-:Y:S02]  /*11750*/  ISETP.GE.AND P6, PT, R5, R172.reuse, PT ;  /* 0x000000ac0500720c */ /* 0x080fe40003fc6270 */
[C---:B-1----:R-:W-:Y:S01]  /*11760*/  IADD3 R11, R0.reuse, 0x8, RZ ;  /* 0x00000008000b7810 */ /* 0x042fe20007ffe0ff */
[----:B------:R-:W-:Y:S01]  /*11770*/  STL [R1+0xfc], R215 ;  /* 0x0000fcd701007387 */ /* 0x000fe20000100800 */
[----:B------:R-:W-:Y:S02]  /*11780*/  IADD3 R10, R0, 0x9, RZ ;  /* 0x00000009000a7810 */ /* 0x000fe40007ffe0ff */
[----:B------:R-:W-:Y:S01]  /*11790*/  ISETP.GE.AND P5, PT, R11, R172, PT ;  /* 0x000000ac0b00720c */ /* 0x000fe20003fa6270 */
[----:B------:R-:W-:Y:S01]  /*117a0*/  STL [R1+0xf8], R214 ;  /* 0x0000f8d601007387 */ /* 0x000fe20000100800 */
[----:B------:R-:W-:-:S02]  /*117b0*/  FSEL R19, R181, -INF , !P6 ;  /* 0xff800000b5137808 */ /* 0x000fc40007000000 */
[----:B------:R-:W-:Y:S01]  /*117c0*/  FMNMX.FTZ R2, R133, R12, !PT ;  /* 0x0000000c85027209 */ /* 0x000fe20007810000 */
[----:B------:R-:W-:Y:S01]  /*117d0*/  STL [R1+0xf4], R213 ;  /* 0x0000f4d501007387 */ /* 0x000fe20000100800 */
[----:B------:R-:W-:Y:S02]  /*117e0*/  IADD3 R9, R0, 0x10, RZ ;  /* 0x0000001000097810 */ /* 0x000fe40007ffe0ff */
[----:B------:R-:W-:Y:S01]  /*117f0*/  ISETP.GE.AND P4, PT, R10, R172, PT ;  /* 0x000000ac0a00720c */ /* 0x000fe20003f86270 */
[----:B------:R1:W-:Y:S01]  /*11800*/  STL [R1+0xf0], R212 ;  /* 0x0000f0d401007387 */ /* 0x0003e20000100800 */
[----:B------:R-:W-:Y:S02]  /*11810*/  FSEL R18, R176, -INF , !P5 ;  /* 0xff800000b0127808 */ /* 0x000fe40006800000 */
[----:B------:R-:W-:Y:S01]  /*11820*/  FMNMX.FTZ R2, R19, R2, !PT ;  /* 0x0000000213027209 */ /* 0x000fe20007810000 */
[----:B------:R-:W-:Y:S01]  /*11830*/  STL [R1+0xec], R211 ;  /* 0x0000ecd301007387 */ /* 0x000fe20000100800 */
[----:B------:R-:W-:-:S02]  /*11840*/  ISETP.GE.AND P1, PT, R9, R172, PT ;  /* 0x000000ac0900720c */ /* 0x000fc40003f26270 */
[----:B------:R-:W-:Y:S01]  /*11850*/  FSEL R17, R177, -INF , !P4 ;  /* 0xff800000b1117808 */ /* 0x000fe20006000000 */
[----:B------:R-:W-:Y:S01]  /*11860*/  STL [R1+0xe8], R210 ;  /* 0x0000e8d201007387 */ /* 0x000fe20000100800 */
[----:B------:R-:W-:Y:S02]  /*11870*/  IADD3 R8, R0, 0x11, RZ ;  /* 0x0000001100087810 */ /* 0x000fe40007ffe0ff */
[----:B------:R-:W-:Y:S01]  /*11880*/  FMNMX.FTZ R2, R18, R2, !PT ;  /* 0x0000000212027209 */ /* 0x000fe20007810000 */
[----:B------:R-:W-:Y:S01]  /*11890*/  STL [R1+0xe4], R209 ;  /* 0x0000e4d101007387 */ /* 0x000fe20000100800 */
[----:B------:R-:W-:Y:S02]  /*118a0*/  IADD3 R7, R0, 0x18, RZ ;  /* 0x0000001800077810 */ /* 0x000fe40007ffe0ff */
[----:B------:R-:W-:Y:S01]  /*118b0*/  ISETP.GE.AND P5, PT, R8, R172, PT ;  /* 0x000000ac0800720c */ /* 0x000fe20003fa6270 */
[----:B------:R-:W-:Y:S01]  /*118c0*/  STL [R1+0xe0], R208 ;  /* 0x0000e0d001007387 */ /* 0x000fe20000100800 */
[----:B------:R-:W-:-:S02]  /*118d0*/  FSEL R16, R136, -INF , !P1 ;  /* 0xff80000088107808 */ /* 0x000fc40004800000 */
[----:B------:R-:W-:Y:S01]  /*118e0*/  FMNMX.FTZ R2, R17, R2, !PT ;  /* 0x0000000211027209 */ /* 0x000fe20007810000 */
[----:B------:R-:W-:Y:S01]  /*118f0*/  STL [R1+0xdc], R207 ;  /* 0x0000dccf01007387 */ /* 0x000fe20000100800 */
[----:B------:R-:W-:Y:S02]  /*11900*/  ISETP.GE.AND P4, PT, R7, R172, PT ;  /* 0x000000ac0700720c */ /* 0x000fe40003f86270 */
[----:B------:R-:W-:Y:S01]  /*11910*/  FSEL R15, R137, -INF , !P5 ;  /* 0xff800000890f7808 */ /* 0x000fe20006800000 */
[----:B------:R-:W-:Y:S01]  /*11920*/  STL [R1+0xd8], R204 ;  /* 0x0000d8cc01007387 */ /* 0x000fe20000100800 */
[----:B------:R-:W-:Y:S02]  /*11930*/  IADD3 R6, R0, 0x19, RZ ;  /* 0x0000001900067810 */ /* 0x000fe40007ffe0ff */
[----:B------:R-:W-:Y:S01]  /*11940*/  FMNMX.FTZ R2, R16, R2, !PT ;  /* 0x0000000210027209 */ /* 0x000fe20007810000 */
[----:B------:R-:W-:Y:S01]  /*11950*/  STL [R1+0xd4], R202 ;  /* 0x0000d4ca01007387 */ /* 0x000fe20000100800 */
[----:B------:R-:W-:-:S02]  /*11960*/  ISETP.GE.AND P1, PT, R6, R172, PT ;  /* 0x000000ac0600720c */ /* 0x000fc40003f26270 */
[----:B------:R-:W-:Y:S01]  /*11970*/  FSEL R14, R24, -INF , !P4 ;  /* 0xff800000180e7808 */ /* 0x000fe20006000000 */
[----:B------:R-:W-:Y:S01]  /*11980*/  STL [R1+0xd0], R200 ;  /* 0x0000d0c801007387 */ /* 0x000fe20000100800 */
[----:B------:R-:W-:Y:S02]  /*11990*/  FMNMX.FTZ R2, R15, R2, !PT ;  /* 0x000000020f027209 */ /* 0x000fe40007810000 */
[----:B------:R-:W-:Y:S01]  /*119a0*/  FSEL R13, R25, -INF , !P1 ;  /* 0xff800000190d7808 */ /* 0x000fe20004800000 */
[----:B------:R-:W2:Y:S01]  /*119b0*/  LDL.64 R250, [R1+0x28] ;  /* 0x0000280001fa7983 */ /* 0x000ea20000100a00 */
[----:B------:R-:W-:-:S03]  /*119c0*/  FMNMX.FTZ R2, R14, R2, !PT ;  /* 0x000000020e027209 */ /* 0x000fc60007810000 */
[----:B-1----:R-:W3:Y:S01]  /*119d0*/  LDL.64 R212, [R1+0x20] ;  /* 0x0000200001d47983 */ /* 0x002ee20000100a00 */
[----:B------:R-:W-:Y:S02]  /*119e0*/  FMNMX.FTZ R2, R13, R2, !PT ;  /* 0x000000020d027209 */ /* 0x000fe40007810000 */
[C---:B------:R-:W-:Y:S01]  /*119f0*/  ISETP.GE.AND P4, PT, R0.reuse, R173, PT ;  /* 0x000000ad0000720c */ /* 0x040fe20003f86270 */
[----:B------:R-:W-:Y:S01]  /*11a00*/  STL [R1+0x110], R252 ;  /* 0x000110fc01007387 */ /* 0x000fe20000100800 */
[-C--:B------:R-:W-:Y:S02]  /*11a10*/  ISETP.GE.AND P6, PT, R0, R175.reuse, PT ;  /* 0x000000af0000720c */ /* 0x080fe40003fc6270 */
[----:B------:R-:W-:Y:S01]  /*11a20*/  ISETP.GE.AND P5, PT, R5, R175, PT ;  /* 0x000000af0500720c */ /* 0x000fe20003fa6270 */
[----:B------:R-:W1:Y:S03]  /*11a30*/  SHFL.BFLY PT, R4, R2, 0x2, 0x1f ;  /* 0x0c401f0002047f89 */ /* 0x000e6600000e0000 */
[----:B------:R-:W-:Y:S01]  /*11a40*/  FSEL R25, R197, -INF , !P5 ;  /* 0xff800000c5197808 */ /* 0x000fe20006800000 */
[----:B------:R-:W-:Y:S01]  /*11a50*/  STL [R1+0x114], R172 ;  /* 0x000114ac01007387 */ /* 0x000fe20000100800 */
[----:B-1----:R-:W-:-:S05]  /*11a60*/  FMNMX.FTZ R2, R2, R4, !PT ;  /* 0x0000000402027209 */ /* 0x002fca0007810000 */
[----:B------:R-:W1:Y:S02]  /*11a70*/  SHFL.BFLY PT, R4, R2, 0x1, 0x1f ;  /* 0x0c201f0002047f89 */ /* 0x000e6400000e0000 */
[----:B-1----:R-:W-:-:S04]  /*11a80*/  FMNMX.FTZ R237, R2, R4, !PT ;  /* 0x0000000402ed7209 */ /* 0x002fc80007810000 */
[C---:B------:R-:W-:Y:S01]  /*11a90*/  FSETP.NEU.FTZ.AND P1, PT, R237.reuse, -INF , PT ;  /* 0xff800000ed00780b */ /* 0x040fe20003f3d000 */
[----:B------:R1:W-:Y:S03]  /*11aa0*/  STL [R1+0x118], R237 ;  /* 0x000118ed01007387 */ /* 0x0003e60000100800 */
[----:B------:R-:W-:-:S05]  /*11ab0*/  FSEL R2, R237, RZ, P1 ;  /* 0x000000ffed027208 */ /* 0x000fca0000800000 */
[----:B------:R-:W-:-:S04]  /*11ac0*/  FADD.FTZ R2, R133, -R2 ;  /* 0x8000000285027221 */ /* 0x000fc80000010000 */
[----:B------:R-:W-:Y:S02]  /*11ad0*/  FMUL.FTZ R4, R2, c[0x0][0x23c] ;  /* 0x00008f0002047a20 */ /* 0x000fe40000410000 */
[----:B------:R-:W-:-:S04]  /*11ae0*/  FMUL.FTZ R2, R237, c[0x0][0x23c] ;  /* 0x00008f00ed027a20 */ /* 0x000fc80000410000 */
[----:B------:R-:W4:Y:S01]  /*11af0*/  MUFU.EX2 R4, R4 ;  /* 0x0000000400047308 */ /* 0x000f220000000800 */
[----:B------:R-:W-:Y:S02]  /*11b00*/  FSEL R2, R2, RZ, P1 ;  /* 0x000000ff02027208 */ /* 0x000fe40000800000 */
[----:B------:R-:W-:-:S03]  /*11b10*/  ISETP.GE.AND P1, PT, R5, R173, PT ;  /* 0x000000ad0500720c */ /* 0x000fc60003f26270 */
[--C-:B------:R-:W-:Y:S02]  /*11b20*/  FFMA.FTZ R12, R12, c[0x0][0x23c], -R2.reuse ;  /* 0x00008f000c0c7a23 */ /* 0x100fe40000010802 */
[--C-:B------:R-:W-:Y:S02]  /*11b30*/  FFMA.FTZ R19, R19, c[0x0][0x23c], -R2.reuse ;  /* 0x00008f0013137a23 */ /* 0x100fe40000010802 */
[--C-:B------:R-:W-:Y:S02]  /*11b40*/  FFMA.FTZ R133, R18, c[0x0][0x23c], -R2.reuse ;  /* 0x00008f0012857a23 */ /* 0x100fe40000010802 */
[--C-:B------:R-:W-:Y:S01]  /*11b50*/  FFMA.FTZ R135, R17, c[0x0][0x23c], -R2.reuse ;  /* 0x00008f0011877a23 */ /* 0x100fe20000010802 */
[----:B------:R-:W-:Y:S01]  /*11b60*/  MUFU.EX2 R12, R12 ;  /* 0x0000000c000c7308 */ /* 0x000fe20000000800 */
[--C-:B------:R-:W-:Y:S02]  /*11b70*/  FFMA.FTZ R136, R16, c[0x0][0x23c], -R2.reuse ;  /* 0x00008f0010887a23 */ /* 0x100fe40000010802 */
[----:B------:R-:W-:-:S02]  /*11b80*/  FFMA.FTZ R137, R15, c[0x0][0x23c], -R2 ;  /* 0x00008f000f897a23 */ /* 0x000fc40000010802 */
[--C-:B------:R-:W-:Y:S02]  /*11b90*/  FFMA.FTZ R177, R14, c[0x0][0x23c], -R2.reuse ;  /* 0x00008f000eb17a23 */ /* 0x100fe40000010802 */
[----:B------:R-:W-:Y:S02]  /*11ba0*/  FFMA.FTZ R176, R13, c[0x0][0x23c], -R2 ;  /* 0x00008f000db07a23 */ /* 0x000fe40000010802 */
[----:B------:R1:W1:Y:S01]  /*11bb0*/  MUFU.EX2 R2, R19 ;  /* 0x0000001300027308 */ /* 0x0002620000000800 */
[-C--:B----4-:R-:W-:Y:S02]  /*11bc0*/  FMUL.FTZ R152, R152, R4.reuse ;  /* 0x0000000498987220 */ /* 0x090fe40000410000 */
[-C--:B------:R-:W-:Y:S02]  /*11bd0*/  FMUL.FTZ R153, R153, R4.reuse ;  /* 0x0000000499997220 */ /* 0x080fe40000410000 */
[-C--:B------:R-:W-:Y:S01]  /*11be0*/  FMUL.FTZ R220, R148, R4.reuse ;  /* 0x0000000494dc7220 */ /* 0x080fe20000410000 */
[----:B------:R-:W-:Y:S01]  /*11bf0*/  STL [R1+0x11c], R152 ;  /* 0x00011c9801007387 */ /* 0x000fe20000100800 */
[----:B------:R-:W-:-:S02]  /*11c00*/  FMUL.FTZ R235, R141, R4 ;  /* 0x000000048deb7220 */ /* 0x000fc40000410000 */
[-C--:B------:R-:W-:Y:S01]  /*11c10*/  FMUL.FTZ R221, R149, R4.reuse ;  /* 0x0000000495dd7220 */ /* 0x080fe20000410000 */
[----:B------:R-:W-:Y:S01]  /*11c20*/  STL [R1+0x120], R153 ;  /* 0x0001209901007387 */ /* 0x000fe20000100800 */
[-C--:B------:R-:W-:Y:S02]  /*11c30*/  FMUL.FTZ R144, R144, R4.reuse ;  /* 0x0000000490907220 */ /* 0x080fe40000410000 */
[-C--:B------:R-:W-:Y:S01]  /*11c40*/  FMUL.FTZ R145, R145, R4.reuse ;  /* 0x0000000491917220 */ /* 0x080fe20000410000 */
[----:B------:R4:W-:Y:S01]  /*11c50*/  STL [R1+0x124], R220 ;  /* 0x000124dc01007387 */ /* 0x0009e20000100800 */
[-C--:B------:R-:W-:Y:S01]  /*11c60*/  FMUL.FTZ R24, R140, R4.reuse ;  /* 0x000000048c187220 */ /* 0x080fe20000410000 */
[----:B-1----:R-:W-:Y:S01]  /*11c70*/  FSEL R19, R183, -INF , !P1 ;  /* 0xff800000b7137808 */ /* 0x002fe20004800000 */
[-C--:B------:R-:W-:Y:S01]  /*11c80*/  FMUL.FTZ R218, R36, R4.reuse ;  /* 0x0000000424da7220 */ /* 0x080fe20000410000 */
[----:B------:R-:W-:Y:S01]  /*11c90*/  ISETP.GE.AND P1, PT, R10, R173, PT ;  /* 0x000000ad0a00720c */ /* 0x000fe20003f26270 */
[----:B------:R-:W-:-:S02]  /*11ca0*/  FMUL.FTZ R224, R37, R4 ;  /* 0x0000000425e07220 */ /* 0x000fc40000410000 */
[-C--:B------:R-:W-:Y:S01]  /*11cb0*/  FMUL.FTZ R23, R48, R4.reuse ;  /* 0x0000000430177220 */ /* 0x080fe20000410000 */
[----:B------:R-:W-:Y:S01]  /*11cc0*/  FSEL R17, R179, -INF , !P1 ;  /* 0xff800000b3117808 */ /* 0x000fe20004800000 */
[-C--:B------:R-:W-:Y:S01]  /*11cd0*/  FMUL.FTZ R22, R49, R4.reuse ;  /* 0x0000000431167220 */ /* 0x080fe20000410000 */
[-C--:B------:R-:W-:Y:S01]  /*11ce0*/  ISETP.GE.AND P1, PT, R8, R173.reuse, PT ;  /* 0x000000ad0800720c */ /* 0x080fe20003f26270 */
[-C--:B------:R-:W-:Y:S02]  /*11cf0*/  FMUL.FTZ R219, R52, R4.reuse ;  /* 0x0000000434db7220 */ /* 0x080fe40000410000 */
[-C--:B------:R-:W-:Y:S01]  /*11d00*/  FMUL.FTZ R228, R53, R4.reuse ;  /* 0x0000000435e47220 */ /* 0x080fe20000410000 */
[----:B------:R-:W-:Y:S01]  /*11d10*/  FSEL R15, R139, -INF , !P1 ;  /* 0xff8000008b0f7808 */ /* 0x000fe20004800000 */
[-C--:B------:R-:W-:Y:S01]  /*11d20*/  FMUL.FTZ R207, R64, R4.reuse ;  /* 0x0000000440cf7220 */ /* 0x080fe20000410000 */
[----:B------:R-:W-:Y:S01]  /*11d30*/  ISETP.GE.AND P1, PT, R6, R173, PT ;  /* 0x000000ad0600720c */ /* 0x000fe20003f26270 */
[----:B------:R-:W-:-:S02]  /*11d40*/  FMUL.FTZ R204, R65, R4 ;  /* 0x0000000441cc7220 */ /* 0x000fc40000410000 */
[-C--:B------:R-:W-:Y:S01]  /*11d50*/  FMUL.FTZ R237, R68, R4.reuse ;  /* 0x0000000444ed7220 */ /* 0x080fe20000410000 */
[----:B------:R-:W-:Y:S01]  /*11d60*/  FSEL R13, R27, -INF , !P1 ;  /* 0xff8000001b0d7808 */ /* 0x000fe20004800000 */
[-C--:B------:R-:W-:Y:S02]  /*11d70*/  FMUL.FTZ R245, R80, R4.reuse ;  /* 0x0000000450f57220 */ /* 0x080fe40000410000 */
[-C--:B------:R-:W-:Y:S02]  /*11d80*/  FMUL.FTZ R244, R81, R4.reuse ;  /* 0x0000000451f47220 */ /* 0x080fe40000410000 */
[-C--:B----4-:R-:W-:Y:S02]  /*11d90*/  FMUL.FTZ R220, R69, R4.reuse ;  /* 0x0000000445dc7220 */ /* 0x090fe40000410000 */
        /* <DEDUP_REMOVED lines=13> */
[----:B------:R-:W-:Y:S01]  /*11e70*/  FFMA.FTZ R4, R242, R4, R12 ;  /* 0x00000004f2047223 */ /* 0x000fe2000001000c */
[----:B------:R-:W-:Y:S01]  /*11e80*/  FSEL R12, R182, -INF , !P4 ;  /* 0xff800000b60c7808 */ /* 0x000fe20006000000 */
[----:B------:R-:W-:Y:S01]  /*11e90*/  IMAD.MOV.U32 R116, RZ, RZ, R22 ;  /* 0x000000ffff747224 */ /* 0x000fe200078e0016 */
[----:B------:R-:W-:Y:S01]  /*11ea0*/  ISETP.GE.AND P4, PT, R11, R173, PT ;  /* 0x000000ad0b00720c */ /* 0x000fe20003f86270 */
[----:B------:R-:W-:Y:S01]  /*11eb0*/  FADD.FTZ R36, R2, R4 ;  /* 0x0000000402247221 */ /* 0x000fe20000010000 */
[----:B------:R-:W-:Y:S01]  /*11ec0*/  FMNMX.FTZ R2, R132, R12, !PT ;  /* 0x0000000c84027209 */ /* 0x000fe20007810000 */
[----:B------:R-:W-:Y:S01]  /*11ed0*/  IMAD.MOV.U32 R117, RZ, RZ, R23 ;  /* 0x000000ffff757224 */ /* 0x000fe200078e0017 */
[----:B------:R-:W-:Y:S01]  /*11ee0*/  FSEL R18, R178, -INF , !P4 ;  /* 0xff800000b2127808 */ /* 0x000fe20006000000 */
[----:B------:R-:W-:Y:S01]  /*11ef0*/  IMAD.MOV.U32 R242, RZ, RZ, R228 ;  /* 0x000000fffff27224 */ /* 0x000fe200078e00e4 */
[----:B------:R-:W-:-:S02]  /*11f00*/  FMNMX.FTZ R2, R19, R2, !PT ;  /* 0x0000000213027209 */ /* 0x000fc40007810000 */
[-C--:B------:R-:W-:Y:S02]  /*11f10*/  ISETP.GE.AND P4, PT, R9, R173.reuse, PT ;  /* 0x000000ad0900720c */ /* 0x080fe40003f86270 */
[----:B------:R-:W-:Y:S02]  /*11f20*/  FMNMX.FTZ R2, R18, R2, !PT ;  /* 0x0000000212027209 */ /* 0x000fe40007810000 */
[----:B------:R-:W-:Y:S02]  /*11f30*/  FSEL R16, R138, -INF , !P4 ;  /* 0xff8000008a107808 */ /* 0x000fe40006000000 */
[----:B------:R-:W-:Y:S02]  /*11f40*/  FMNMX.FTZ R2, R17, R2, !PT ;  /* 0x0000000211027209 */ /* 0x000fe40007810000 */
[----:B------:R-:W-:Y:S02]  /*11f50*/  ISETP.GE.AND P4, PT, R7, R173, PT ;  /* 0x000000ad0700720c */ /* 0x000fe40003f86270 */
[----:B------:R-:W-:-:S02]  /*11f60*/  FMNMX.FTZ R2, R16, R2, !PT ;  /* 0x0000000210027209 */ /* 0x000fc40007810000 */
[----:B------:R-:W-:Y:S02]  /*11f70*/  FSEL R14, R26, -INF , !P4 ;  /* 0xff8000001a0e7808 */ /* 0x000fe40006000000 */
[----:B------:R-:W-:Y:S02]  /*11f80*/  FMNMX.FTZ R2, R15, R2, !PT ;  /* 0x000000020f027209 */ /* 0x000fe40007810000 */
[----:B------:R-:W-:Y:S02]  /*11f90*/  ISETP.GE.AND P4, PT, R5, R174, PT ;  /* 0x000000ae0500720c */ /* 0x000fe40003f86270 */
        /* <DEDUP_REMOVED lines=10> */
[----:B------:R-:W-:-:S04]  /*12040*/  FMUL.FTZ R2, R236, c[0x0][0x23c] ;  /* 0x00008f00ec027a20 */ /* 0x000fc80000410000 */
[----:B------:R-:W1:Y:S01]  /*12050*/  MUFU.EX2 R4, R4 ;  /* 0x0000000400047308 */ /* 0x000e620000000800 */
[----:B------:R-:W-:Y:S02]  /*12060*/  FSEL R2, R2, RZ, P1 ;  /* 0x000000ff02027208 */ /* 0x000fe40000800000 */
[----:B------:R-:W-:-:S03]  /*12070*/  ISETP.GE.AND P1, PT, R0, R174, PT ;  /* 0x000000ae0000720c */ /* 0x000fc60003f26270 */
[--C-:B------:R-:W-:Y:S01]  /*12080*/  FFMA.FTZ R85, R16, c[0x0][0x23c], -R2.reuse ;  /* 0x00008f0010557a23 */ /* 0x100fe20000010802 */
[----:B------:R-:W-:Y:S01]  /*12090*/  FSEL R16, R196, -INF , !P6 ;  /* 0xff800000c4107808 */ /* 0x000fe20007000000 */
[--C-:B------:R-:W-:Y:S01]  /*120a0*/  FFMA.FTZ R113, R13, c[0x0][0x23c], -R2.reuse ;  /* 0x00008f000d717a23 */ /* 0x100fe20000010802 */
[----:B------:R-:W4:Y:S01]  /*120b0*/  LDL.64 R196, [R1+0xc8] ;  /* 0x0000c80001c47983 */ /* 0x000f220000100a00 */
[----:B------:R-:W-:Y:S01]  /*120c0*/  FSEL R5, R198, -INF , !P1 ;  /* 0xff800000c6057808 */ /* 0x000fe20004800000 */
[--C-:B------:R-:W-:Y:S01]  /*120d0*/  FFMA.FTZ R27, R19, c[0x0][0x23c], -R2.reuse ;  /* 0x00008f00131b7a23 */ /* 0x100fe20000010802 */
[----:B------:R-:W-:Y:S01]  /*120e0*/  ISETP.GE.AND P1, PT, R11, R174, PT ;  /* 0x000000ae0b00720c */ /* 0x000fe20003f26270 */
[--C-:B------:R-:W-:Y:S01]  /*120f0*/  FFMA.FTZ R12, R12, c[0x0][0x23c], -R2.reuse ;  /* 0x00008f000c0c7a23 */ /* 0x100fe20000010802 */
[----:B------:R-:W-:Y:S01]  /*12100*/  FSEL R13, R199, -INF , !P4 ;  /* 0xff800000c70d7808 */ /* 0x000fe20006000000 */
[--C-:B------:R-:W-:Y:S01]  /*12110*/  FFMA.FTZ R81, R18, c[0x0][0x23c], -R2.reuse ;  /* 0x00008f0012517a23 */ /* 0x100fe20000010802 */
[----:B------:R-:W-:Y:S01]  /*12120*/  FMNMX.FTZ R0, R3, R5, !PT ;  /* 0x0000000503007209 */ /* 0x000fe20007810000 */
[----:B-1----:R-:W-:Y:S01]  /*12130*/  FMUL.FTZ R232, R143, R4 ;  /* 0x000000048fe87220 */ /* 0x002fe20000410000 */
[----:B------:R-:W-:Y:S01]  /*12140*/  ISETP.GE.AND P4, PT, R10, R174, PT ;  /* 0x000000ae0a00720c */ /* 0x000fe20003f86270 */
[-C--:B------:R-:W-:Y:S01]  /*12150*/  FMUL.FTZ R243, R142, R4.reuse ;  /* 0x000000048ef37220 */ /* 0x080fe20000410000 */
[----:B------:R-:W-:Y:S01]  /*12160*/  FSEL R22, R194, -INF , !P1 ;  /* 0xff800000c2167808 */ /* 0x000fe20004800000 */
[----:B------:R-:W-:Y:S01]  /*12170*/  FMUL.FTZ R209, R103, R4 ;  /* 0x0000000467d17220 */ /* 0x000fe20000410000 */
[----:B------:R-:W-:Y:S01]  /*12180*/  FMNMX.FTZ R0, R13, R0, !PT ;  /* 0x000000000d007209 */ /* 0x000fe20007810000 */
[--C-:B------:R-:W-:Y:S01]  /*12190*/  FFMA.FTZ R80, R17, c[0x0][0x23c], -R2.reuse ;  /* 0x00008f0011507a23 */ /* 0x100fe20000010802 */
[----:B------:R-:W-:Y:S01]  /*121a0*/  ISETP.GE.AND P1, PT, R9, R174, PT ;  /* 0x000000ae0900720c */ /* 0x000fe20003f26270 */
[--C-:B------:R-:W-:Y:S01]  /*121b0*/  FFMA.FTZ R96, R15, c[0x0][0x23c], -R2.reuse ;  /* 0x00008f000f607a23 */ /* 0x100fe20000010802 */
[----:B------:R-:W-:Y:S01]  /*121c0*/  FSEL R19, R195, -INF , !P4 ;  /* 0xff800000c3137808 */ /* 0x000fe20006000000 */
[----:B------:R-:W-:Y:S01]  /*121d0*/  FFMA.FTZ R112, R14, c[0x0][0x23c], -R2 ;  /* 0x00008f000e707a23 */ /* 0x000fe20000010802 */
[----:B------:R-:W-:Y:S01]  /*121e0*/  FMNMX.FTZ R0, R22, R0, !PT ;  /* 0x0000000016007209 */ /* 0x000fe20007810000 */
[----:B------:R-:W-:Y:S01]  /*121f0*/  IMAD.MOV.U32 R103, RZ, RZ, R232 ;  /* 0x000000ffff677224 */ /* 0x000fe200078e00e8 */
[-C--:B------:R-:W-:Y:S01]  /*12200*/  ISETP.GE.AND P6, PT, R11, R175.reuse, PT ;  /* 0x000000af0b00720c */ /* 0x080fe20003fc6270 */
[----:B------:R-:W-:Y:S01]  /*12210*/  FMUL.FTZ R232, R118, R4 ;  /* 0x0000000476e87220 */ /* 0x000fe20000410000 */
[----:B------:R-:W-:Y:S01]  /*12220*/  ISETP.GE.AND P4, PT, R8, R174, PT ;  /* 0x000000ae0800720c */ /* 0x000fe20003f86270 */
[----:B------:R-:W-:Y:S01]  /*12230*/  IMAD.MOV.U32 R118, RZ, RZ, R243 ;  /* 0x000000ffff767224 */ /* 0x000fe200078e00f3 */
[----:B------:R-:W-:Y:S01]  /*12240*/  FSEL R18, R190, -INF , !P1 ;  /* 0xff800000be127808 */ /* 0x000fe20004800000 */
[----:B------:R-:W-:Y:S01]  /*12250*/  FMUL.FTZ R243, R130, R4 ;  /* 0x0000000482f37220 */ /* 0x000fe20000410000 */
[----:B------:R-:W-:Y:S01]  /*12260*/  FMNMX.FTZ R0, R19, R0, !PT ;  /* 0x0000000013007209 */ /* 0x000fe20007810000 */
[----:B------:R-:W-:Y:S01]  /*12270*/  IMAD.MOV.U32 R130, RZ, RZ, R24 ;  /* 0x000000ffff827224 */ /* 0x000fe200078e0018 */
[----:B------:R-:W-:Y:S01]  /*12280*/  FMNMX.FTZ R2, R134, R16, !PT ;  /* 0x0000001086027209 */ /* 0x000fe20007810000 */
[----:B------:R1:W1:Y:S01]  /*12290*/  MUFU.EX2 R34, R12 ;  /* 0x0000000c00227308 */ /* 0x0002620000000800 */
[----:B------:R-:W-:Y:S01]  /*122a0*/  ISETP.GE.AND P1, PT, R7, R174, PT ;  /* 0x000000ae0700720c */ /* 0x000fe20003f26270 */
[-C--:B------:R-:W-:Y:S01]  /*122b0*/  FMUL.FTZ R223, R151, R4.reuse ;  /* 0x0000000497df7220 */ /* 0x080fe20000410000 */
[-C--:B------:R-:W-:Y:S01]  /*122c0*/  ISETP.GE.AND P5, PT, R10, R175.reuse, PT ;  /* 0x000000af0a00720c */ /* 0x080fe20003fa6270 */
[----:B------:R-:W-:Y:S01]  /*122d0*/  FMUL.FTZ R222, R150, R4 ;  /* 0x0000000496de7220 */ /* 0x000fe20000410000 */
[----:B------:R-:W-:Y:S01]  /*122e0*/  FSEL R24, R192, -INF , !P6 ;  /* 0xff800000c0187808 */ /* 0x000fe20007000000 */
[----:B---3--:R-:W-:Y:S01]  /*122f0*/  IMAD.MOV.U32 R142, RZ, RZ, R212 ;  /* 0x000000ffff8e7224 */ /* 0x008fe200078e00d4 */
[----:B------:R-:W-:Y:S01]  /*12300*/  FSEL R17, R191, -INF , !P4 ;  /* 0xff800000bf117808 */ /* 0x000fe20006000000 */
[----:B------:R-:W-:Y:S01]  /*12310*/  IMAD.MOV.U32 R143, RZ, RZ, R213 ;  /* 0x000000ffff8f7224 */ /* 0x000fe200078e00d5 */
[----:B------:R-:W-:Y:S01]  /*12320*/  FMNMX.FTZ R0, R18, R0, !PT ;  /* 0x0000000012007209 */ /* 0x000fe20007810000 */
[----:B------:R-:W-:Y:S01]  /*12330*/  FMUL.FTZ R151, R54, R4 ;  /* 0x0000000436977220 */ /* 0x000fe20000410000 */
[----:B------:R-:W-:Y:S01]  /*12340*/  FMNMX.FTZ R2, R25, R2, !PT ;  /* 0x0000000219027209 */ /* 0x000fe20007810000 */
[-C--:B------:R-:W-:Y:S01]  /*12350*/  FMUL.FTZ R154, R154, R4.reuse ;  /* 0x000000049a9a7220 */ /* 0x080fe20000410000 */
[----:B------:R-:W-:Y:S01]  /*12360*/  FSEL R15, R186, -INF , !P1 ;  /* 0xff800000ba0f7808 */ /* 0x000fe20004800000 */
[-C--:B------:R-:W-:Y:S01]  /*12370*/  FMUL.FTZ R155, R155, R4.reuse ;  /* 0x000000049b9b7220 */ /* 0x080fe20000410000 */
[-C--:B------:R-:W-:Y:S01]  /*12380*/  ISETP.GE.AND P6, PT, R9, R175.reuse, PT ;  /* 0x000000af0900720c */ /* 0x080fe20003fc6270 */
[-C--:B------:R-:W-:Y:S01]  /*12390*/  FMUL.FTZ R146, R146, R4.reuse ;  /* 0x0000000492927220 */ /* 0x080fe20000410000 */
[----:B------:R-:W-:Y:S01]  /*123a0*/  FSEL R23, R193, -INF , !P5 ;  /* 0xff800000c1177808 */ /* 0x000fe20006800000 */
[----:B------:R-:W-:Y:S01]  /*123b0*/  FMUL.FTZ R147, R147, R4 ;  /* 0x0000000493937220 */ /* 0x000fe20000410000 */
[----:B------:R-:W-:Y:S01]  /*123c0*/  ISETP.GE.AND P1, PT, R6, R174, PT ;  /* 0x000000ae0600720c */ /* 0x000fe20003f26270 */
[----:B------:R-:W-:Y:S01]  /*123d0*/  FMUL.FTZ R140, R38, R4 ;  /* 0x00000004268c7220 */ /* 0x000fe20000410000 */
[----:B------:R-:W-:Y:S01]  /*123e0*/  FMNMX.FTZ R0, R17, R0, !PT ;  /* 0x0000000011007209 */ /* 0x000fe20007810000 */
[----:B------:R-:W-:Y:S01]  /*123f0*/  FMUL.FTZ R216, R39, R4 ;  /* 0x0000000427d87220 */ /* 0x000fe20000410000 */
[----:B------:R-:W-:Y:S01]  /*12400*/  FMNMX.FTZ R2, R24, R2, !PT ;  /* 0x0000000218027209 */ /* 0x000fe20007810000 */
[-C--:B------:R-:W-:Y:S01]  /*12410*/  FMUL.FTZ R213, R50, R4.reuse ;  /* 0x0000000432d57220 */ /* 0x080fe20000410000 */
[-C--:B------:R-:W-:Y:S01]  /*12420*/  ISETP.GE.AND P5, PT, R8, R175.reuse, PT ;  /* 0x000000af0800720c */ /* 0x080fe20003fa6270 */
[-C--:B------:R-:W-:Y:S01]  /*12430*/  FMUL.FTZ R212, R51, R4.reuse ;  /* 0x0000000433d47220 */ /* 0x080fe20000410000 */
[----:B------:R-:W-:Y:S01]  /*12440*/  FSEL R14, R187, -INF , !P1 ;  /* 0xff800000bb0e7808 */ /* 0x000fe20004800000 */
[----:B------:R-:W-:Y:S01]  /*12450*/  FMUL.FTZ R150, R55, R4 ;  /* 0x0000000437967220 */ /* 0x000fe20000410000 */
[----:B------:R-:W-:Y:S01]  /*12460*/  FMNMX.FTZ R0, R15, R0, !PT ;  /* 0x000000000f007209 */ /* 0x000fe20007810000 */
[-C--:B------:R-:W-:Y:S01]  /*12470*/  FMUL.FTZ R202, R66, R4.reuse ;  /* 0x0000000442ca7220 */ /* 0x080fe20000410000 */
[----:B-1----:R-:W-:Y:S01]  /*12480*/  FSEL R12, R188, -INF , !P6 ;  /* 0xff800000bc0c7808 */ /* 0x002fe20007000000 */
[----:B------:R-:W-:Y:S01]  /*12490*/  FMUL.FTZ R200, R67, R4 ;  /* 0x0000000443c87220 */ /* 0x000fe20000410000 */
[----:B------:R-:W-:Y:S01]  /*124a0*/  FMNMX.FTZ R2, R23, R2, !PT ;  /* 0x0000000217027209 */ /* 0x000fe20007810000 */
[-C--:B------:R-:W-:Y:S01]  /*124b0*/  FMUL.FTZ R153, R70, R4.reuse ;  /* 0x0000000446997220 */ /* 0x080fe20000410000 */
[-C--:B------:R-:W-:Y:S01]  /*124c0*/  ISETP.GE.AND P4, PT, R7, R175.reuse, PT ;  /* 0x000000af0700720c */ /* 0x080fe20003f86270 */
[----:B------:R-:W-:Y:S01]  /*124d0*/  FMUL.FTZ R152, R71, R4 ;  /* 0x0000000447987220 */ /* 0x000fe20000410000 */
[----:B------:R-:W-:Y:S01]  /*124e0*/  FMNMX.FTZ R0, R14, R0, !PT ;  /* 0x000000000e007209 */ /* 0x000fe20007810000 */
[-C--:B------:R-:W-:Y:S01]  /*124f0*/  FMUL.FTZ R234, R82, R4.reuse ;  /* 0x0000000452ea7220 */ /* 0x080fe20000410000 */
[----:B------:R-:W-:Y:S01]  /*12500*/  FSEL R11, R189, -INF , !P5 ;  /* 0xff800000bd0b7808 */ /* 0x000fe20006800000 */
[----:B------:R-:W-:Y:S01]  /*12510*/  FMUL.FTZ R128, R83, R4 ;  /* 0x0000000453807220 */ /* 0x000fe20000410000 */
[----:B------:R-:W-:Y:S01]  /*12520*/  FMNMX.FTZ R2, R12, R2, !PT ;  /* 0x000000020c027209 */ /* 0x000fe20007810000 */
[-C--:B------:R-:W-:Y:S01]  /*12530*/  FMUL.FTZ R252, R86, R4.reuse ;  /* 0x0000000456fc7220 */ /* 0x080fe20000410000 */
[----:B------:R-:W-:Y:S01]  /*12540*/  ISETP.GE.AND P1, PT, R6, R175, PT ;  /* 0x000000af0600720c */ /* 0x000fe20003f26270 */
[----:B------:R-:W-:Y:S01]  /*12550*/  FMUL.FTZ R201, R87, R4 ;  /* 0x0000000457c97220 */ /* 0x000fe20000410000 */
[----:B------:R-:W-:Y:S01]  /*12560*/  FSEL R10, R184, -INF , !P4 ;  /* 0xff800000b80a7808 */ /* 0x000fe20006000000 */
[----:B------:R-:W1:Y:S01]  /*12570*/  SHFL.BFLY PT, R6, R0, 0x2, 0x1f ;  /* 0x0c401f0000067f89 */ /* 0x000e6200000e0000 */
[----:B------:R-:W-:Y:S01]  /*12580*/  FMNMX.FTZ R2, R11, R2, !PT ;  /* 0x000000020b027209 */ /* 0x000fe20007810000 */
[-C--:B------:R-:W-:Y:S01]  /*12590*/  FMUL.FTZ R205, R98, R4.reuse ;  /* 0x0000000462cd7220 */ /* 0x080fe20000410000 */
[----:B------:R-:W-:Y:S01]  /*125a0*/  FSEL R9, R185, -INF , !P1 ;  /* 0xff800000b9097808 */ /* 0x000fe20004800000 */
[----:B------:R-:W-:Y:S01]  /*125b0*/  FMUL.FTZ R215, R99, R4 ;  /* 0x0000000463d77220 */ /* 0x000fe20000410000 */
[----:B------:R-:W-:Y:S01]  /*125c0*/  FMNMX.FTZ R2, R10, R2, !PT ;  /* 0x000000020a027209 */ /* 0x000fe20007810000 */
[----:B------:R-:W-:-:S02]  /*125d0*/  FMUL.FTZ R210, R102, R4 ;  /* 0x0000000466d27220 */ /* 0x000fc40000410000 */
[----:B------:R-:W-:Y:S01]  /*125e0*/  FMUL.FTZ R148, R114, R4 ;  /* 0x0000000472947220 */ /* 0x000fe20000410000 */
[----:B------:R-:W-:Y:S01]  /*125f0*/  FMNMX.FTZ R2, R9, R2, !PT ;  /* 0x0000000209027209 */ /* 0x000fe20007810000 */
[-C--:B------:R-:W-:Y:S02]  /*12600*/  FMUL.FTZ R149, R115, R4.reuse ;  /* 0x0000000473957220 */ /* 0x080fe40000410000 */
[-C--:B------:R-:W-:Y:S02]  /*12610*/  FMUL.FTZ R129, R119, R4.reuse ;  /* 0x0000000477817220 */ /* 0x080fe40000410000 */
[-C--:B------:R-:W-:Y:S02]  /*12620*/  FMUL.FTZ R131, R131, R4.reuse ;  /* 0x0000000483837220 */ /* 0x080fe40000410000 */
[----:B------:R-:W-:Y:S02]  /*12630*/  FFMA.FTZ R54, R217, R4, R34 ;  /* 0x00000004d9367223 */ /* 0x000fe40000010022 */
[----:B------:R-:W3:Y:S01]  /*12640*/  SHFL.BFLY PT, R4, R2, 0x2, 0x1f ;  /* 0x0c401f0002047f89 */ /* 0x000ee200000e0000 */
[----:B------:R-:W-:Y:S01]  /*12650*/  IMAD.MOV.U32 R119, RZ, RZ, R235 ;  /* 0x000000ffff777224 */ /* 0x000fe200078e00eb */
[----:B-1----:R-:W-:-:S05]  /*12660*/  FMNMX.FTZ R0, R0, R6, !PT ;  /* 0x0000000600007209 */ /* 0x002fca0007810000 */
[----:B------:R-:W1:Y:S01]  /*12670*/  SHFL.BFLY PT, R6, R0, 0x1, 0x1f ;  /* 0x0c201f0000067f89 */ /* 0x000e6200000e0000 */
[----:B---3--:R-:W-:-:S05]  /*12680*/  FMNMX.FTZ R4, R2, R4, !PT ;  /* 0x0000000402047209 */ /* 0x008fca0007810000 */
[----:B------:R-:W3:Y:S01]  /*12690*/  SHFL.BFLY PT, R26, R4, 0x1, 0x1f ;  /* 0x0c201f00041a7f89 */ /* 0x000ee200000e0000 */
[----:B-1----:R-:W-:-:S04]  /*126a0*/  FMNMX.FTZ R228, R0, R6, !PT ;  /* 0x0000000600e47209 */ /* 0x002fc80007810000 */
[C---:B------:R-:W-:Y:S01]  /*126b0*/  FSETP.NEU.FTZ.AND P1, PT, R228.reuse, -INF , PT ;  /* 0xff800000e400780b */ /* 0x040fe20003f3d000 */
[----:B------:R-:W-:-:S05]  /*126c0*/  FMUL.FTZ R2, R228, c[0x0][0x23c] ;  /* 0x00008f00e4027a20 */ /* 0x000fca0000410000 */
[----:B------:R-:W-:-:S05]  /*126d0*/  FSEL R2, R2, RZ, P1 ;  /* 0x000000ff02027208 */ /* 0x000fca0000800000 */
[----:B------:R-:W-:Y:S01]  /*126e0*/  FFMA.FTZ R0, R5, c[0x0][0x23c], -R2 ;  /* 0x00008f0005007a23 */ /* 0x000fe20000010802 */
[----:B---3--:R-:W-:Y:S02]  /*126f0*/  FMNMX.FTZ R235, R4, R26, !PT ;  /* 0x0000001a04eb7209 */ /* 0x008fe40007810000 */
[----:B------:R-:W-:Y:S01]  /*12700*/  FSEL R4, R228, RZ, P1 ;  /* 0x000000ffe4047208 */ /* 0x000fe20000800000 */
[----:B------:R1:W-:Y:S04]  /*12710*/  MUFU.EX2 R6, R0 ;  /* 0x0000000000067308 */ /* 0x0003e80000000800 */
[----:B------:R-:W-:-:S04]  /*12720*/  FADD.FTZ R3, R3, -R4 ;  /* 0x8000000403037221 */ /* 0x000fc80000010000 */
[----:B------:R-:W-:Y:S01]  /*12730*/  FMUL.FTZ R3, R3, c[0x0][0x23c] ;  /* 0x00008f0003037a20 */ /* 0x000fe20000410000 */
[----:B------:R-:W-:Y:S01]  /*12740*/  FSETP.NEU.FTZ.AND P4, PT, R235, -INF , PT ;  /* 0xff800000eb00780b */ /* 0x000fe20003f9d000 */
[----:B-1----:R-:W-:-:S04]  /*12750*/  FFMA.FTZ R0, R13, c[0x0][0x23c], -R2 ;  /* 0x00008f000d007a23 */ /* 0x002fc80000010802 */
[----:B------:R1:W-:Y:S01]  /*12760*/  MUFU.EX2 R5, R0 ;  /* 0x0000000000057308 */ /* 0x0003e20000000800 */
[----:B------:R-:W-:-:S07]  /*12770*/  FFMA.FTZ R4, R22, c[0x0][0x23c], -R2 ;  /* 0x00008f0016047a23 */ /* 0x000fce0000010802 */
[----:B------:R-:W3:Y:S01]  /*12780*/  MUFU.EX2 R3, R3 ;  /* 0x0000000300037308 */ /* 0x000ee20000000800 */
[----:B-1----:R-:W-:-:S05]  /*12790*/  FMUL.FTZ R0, R235, c[0x0][0x23c] ;  /* 0x00008f00eb007a20 */ /* 0x002fca0000410000 */
[----:B------:R-:W-:Y:S02]  /*127a0*/  FSEL R0, R0, RZ, P4 ;  /* 0x000000ff00007208 */ /* 0x000fe40002000000 */
[----:B------:R-:W1:Y:S03]  /*127b0*/  MUFU.EX2 R4, R4 ;  /* 0x0000000400047308 */ /* 0x000e660000000800 */
[----:B------:R-:W-:Y:S02]  /*127c0*/  FFMA.FTZ R82, R12, c[0x0][0x23c], -R0 ;  /* 0x00008f000c527a23 */ /* 0x000fe40000010800 */
[----:B------:R-:W-:Y:S02]  /*127d0*/  FFMA.FTZ R12, R19, c[0x0][0x23c], -R2 ;  /* 0x00008f00130c7a23 */ /* 0x000fe40000010802 */
[--C-:B------:R-:W-:Y:S02]  /*127e0*/  FFMA.FTZ R13, R16, c[0x0][0x23c], -R0.reuse ;  /* 0x00008f00100d7a23 */ /* 0x100fe40000010800 */
[----:B------:R-:W-:-:S02]  /*127f0*/  FFMA.FTZ R48, R25, c[0x0][0x23c], -R0 ;  /* 0x00008f0019307a23 */ /* 0x000fc40000010800 */
[--C-:B------:R-:W-:Y:S02]  /*12800*/  FFMA.FTZ R66, R24, c[0x0][0x23c], -R0.reuse ;  /* 0x00008f0018427a23 */ /* 0x100fe40000010800 */
[--C-:B------:R-:W-:Y:S02]  /*12810*/  FFMA.FTZ R69, R23, c[0x0][0x23c], -R0.reuse ;  /* 0x00008f0017457a23 */ /* 0x100fe40000010800 */
[--C-:B------:R-:W-:Y:S02]  /*12820*/  FFMA.FTZ R83, R11, c[0x0][0x23c], -R0.reuse ;  /* 0x00008f000b537a23 */ /* 0x100fe40000010800 */
[--C-:B------:R-:W-:Y:S02]  /*12830*/  FFMA.FTZ R87, R10, c[0x0][0x23c], -R0.reuse ;  /* 0x00008f000a577a23 */ /* 0x100fe40000010800 */
[----:B------:R-:W-:Y:S02]  /*12840*/  FFMA.FTZ R86, R9, c[0x0][0x23c], -R0 ;  /* 0x00008f0009567a23 */ /* 0x000fe40000010800 */
[----:B------:R-:W2:Y:S01]  /*12850*/  MUFU.EX2 R0, R12 ;  /* 0x0000000c00007308 */ /* 0x000ea20000000800 */
[----:B---3--:R-:W-:-:S02]  /*12860*/  FFMA.FTZ R9, R231, R3, R6 ;  /* 0x00000003e7097223 */ /* 0x008fc40000010006 */
[--C-:B------:R-:W-:Y:S02]  /*12870*/  FFMA.FTZ R100, R18, c[0x0][0x23c], -R2.reuse ;  /* 0x00008f0012647a23 */ /* 0x100fe40000010802 */
[--C-:B------:R-:W-:Y:S02]  /*12880*/  FFMA.FTZ R102, R17, c[0x0][0x23c], -R2.reuse ;  /* 0x00008f0011667a23 */ /* 0x100fe40000010802 */
[--C-:B------:R-:W-:Y:S02]  /*12890*/  FFMA.FTZ R97, R15, c[0x0][0x23c], -R2.reuse ;  /* 0x00008f000f617a23 */ /* 0x100fe40000010802 */
[----:B------:R-:W-:Y:S02]  /*128a0*/  FFMA.FTZ R98, R14, c[0x0][0x23c], -R2 ;  /* 0x00008f000e627a23 */ /* 0x000fe40000010802 */
[----:B------:R-:W-:Y:S01]  /*128b0*/  FADD.FTZ R2, R5, R9 ;  /* 0x0000000905027221 */ /* 0x000fe20000010000 */
[----:B------:R-:W-:-:S03]  /*128c0*/  ULOP3.LUT UR4, UR32, UR31, URZ, 0x3c, !UPT ;  /* 0x0000001f20047292 */ /* 0x000fc6000f8e3c3f */
[----:B-1----:R-:W-:Y:S01]  /*128d0*/  FADD.FTZ R2, R4, R2 ;  /* 0x0000000204027221 */ /* 0x002fe20000010000 */
[C---:B--2---:R-:W-:Y:S01]  /*128e0*/  F2FP.PACK_AB R68, R0.reuse, R4 ;  /* 0x000000040044723e */ /* 0x044fe200000000ff */
[----:B------:R-:W1:Y:S02]  /*128f0*/  MUFU.EX2 R8, R133 ;  /* 0x0000008500087308 */ /* 0x000e640000000800 */
[----:B------:R-:W-:Y:S01]  /*12900*/  FADD.FTZ R99, R0, R2 ;  /* 0x0000000200637221 */ /* 0x000fe20000010000 */
[----:B------:R-:W-:-:S05]  /*12910*/  LOP3.LUT R0, R143, UR4, RZ, 0x3c, !PT ;  /* 0x000000048f007c12 */ /* 0x000fca000f8e3cff */
[----:B------:R-:W2:Y:S01]  /*12920*/  MUFU.EX2 R7, R135 ;  /* 0x0000008700077308 */ /* 0x000ea20000000800 */
[----:B------:R-:W-:Y:S01]  /*12930*/  IMAD.WIDE.U32 R114, R0, -0x326172a9, RZ ;  /* 0xcd9e8d5700727825 */ /* 0x000fe200078e00ff */
[----:B------:R-:W-:-:S03]  /*12940*/  F2FP.PACK_AB R101, R5, R6 ;  /* 0x000000060565723e */ /* 0x000fc600000000ff */
[----:B-1----:R-:W-:-:S04]  /*12950*/  FADD.FTZ R5, R8, R36 ;  /* 0x0000002408057221 */ /* 0x002fc80000010000 */
[C---:B--2---:R-:W-:Y:S01]  /*12960*/  FADD.FTZ R12, R7.reuse, R5 ;  /* 0x00000005070c7221 */ /* 0x044fe20000010000 */
[----:B------:R-:W-:Y:S01]  /*12970*/  F2FP.PACK_AB R17, R7, R8 ;  /* 0x000000080711723e */ /* 0x000fe200000000ff */
[----:B------:R-:W1:Y:S01]  /*12980*/  LDC.U8 R217, c[0x0][0x2d8] ;  /* 0x0000b600ffd97b82 */ /* 0x000e620000000000 */
[----:B----4-:R-:W-:-:S05]  /*12990*/  LOP3.LUT R0, R115, UR14, R196, 0x96, !PT ;  /* 0x0000000e73007c12 */ /* 0x010fca000f8e96c4 */
[----:B------:R-:W-:Y:S01]  /*129a0*/  IMAD.WIDE.U32 R24, R0, -0x2daee0ad, RZ ;  /* 0xd2511f5300187825 */ /* 0x000fe200078e00ff */
        /* <DEDUP_REMOVED lines=13> */
[----:B------:R-:W-:-:S05]  /*12a80*/  IMAD.WIDE.U32 R4, R0, -0x326172a9, RZ ;  /* 0xcd9e8d5700047825 */ /* 0x000fca00078e00ff */
[----:B------:R-:W-:-:S04]  /*12a90*/  LOP3.LUT R0, R5, UR15, R6, 0x96, !PT ;  /* 0x0000000f05007c12 */ /* 0x000fc8000f8e9606 */
[----:B------:R-:W-:-:S04]  /*12aa0*/  LOP3.LUT R2, R0, 0xff, RZ, 0xc0, !PT ;  /* 0x000000ff00027812 */ /* 0x000fc800078ec0ff */
[----:B-1----:R-:W-:Y:S02]  /*12ab0*/  ISETP.GE.U32.AND P6, PT, R217, R2, PT ;  /* 0x00000002d900720c */ /* 0x002fe40003fc6070 */
[----:B------:R-:W-:-:S04]  /*12ac0*/  LOP3.LUT R2, R0, 0xffff, RZ, 0xc0, !PT ;  /* 0x0000ffff00027812 */ /* 0x000fc800078ec0ff */
[----:B------:R-:W-:-:S04]  /*12ad0*/  SHF.R.U32.HI R2, RZ, 0x8, R2 ;  /* 0x00000008ff027819 */ /* 0x000fc80000011602 */
[----:B------:R-:W-:-:S04]  /*12ae0*/  LOP3.LUT R2, R2, 0xffff, RZ, 0xc0, !PT ;  /* 0x0000ffff02027812 */ /* 0x000fc800078ec0ff */
[----:B------:R-:W-:Y:S02]  /*12af0*/  ISETP.GE.U32.AND P5, PT, R217, R2, PT ;  /* 0x00000002d900720c */ /* 0x000fe40003fa6070 */
[----:B------:R-:W-:Y:S02]  /*12b00*/  SHF.R.U32.HI R9, RZ, 0x18, R0 ;  /* 0x00000018ff097819 */ /* 0x000fe40000011600 */
[----:B------:R-:W-:Y:S02]  /*12b10*/  LOP3.LUT R15, R7, UR7, R8, 0x96, !PT ;  /* 0x00000007070f7c12 */ /* 0x000fe4000f8e9608 */
[----:B------:R-:W1:Y:S01]  /*12b20*/  MUFU.EX2 R8, R136 ;  /* 0x0000008800087308 */ /* 0x000e620000000800 */
[----:B------:R-:W-:Y:S02]  /*12b30*/  PRMT R18, R84, 0x7632, R18 ;  /* 0x0000763254127816 */ /* 0x000fe40000000012 */
[----:B------:R-:W-:-:S05]  /*12b40*/  ISETP.GE.U32.AND P1, PT, R217, R9, PT ;  /* 0x00000009d900720c */ /* 0x000fca0003f26070 */
[----:B------:R-:W2:Y:S01]  /*12b50*/  MUFU.EX2 R7, R137 ;  /* 0x0000008900077308 */ /* 0x000ea20000000800 */
[----:B------:R-:W-:Y:S01]  /*12b60*/  PRMT R19, R84, 0x7610, R19 ;  /* 0x0000761054137816 */ /* 0x000fe20000000013 */
[----:B------:R-:W-:-:S06]  /*12b70*/  @!P5 HADD2 R65, -R18.H0_H0, -RZ.H0_H0 ;  /* 0xa00000ff1241d230 */ /* 0x000fcc0000000900 */
[----:B------:R2:W3:Y:S01]  /*12b80*/  MUFU.EX2 R9, R27 ;  /* 0x0000001b00097308 */ /* 0x0004e20000000800 */
[----:B------:R-:W-:Y:S02]  /*12b90*/  PRMT R84, R19, 0x5410, R18 ;  /* 0x0000541013547816 */ /* 0x000fe40000000012 */
[----:B------:R-:W-:Y:S02]  /*12ba0*/  @!P5 PRMT R18, R65, 0x5410, RZ ;  /* 0x000054104112d816 */ /* 0x000fe400000000ff */
[----:B------:R-:W-:-:S03]  /*12bb0*/  SHF.R.U32.HI R0, RZ, 0x10, R0 ;  /* 0x00000010ff007819 */ /* 0x000fc60000011600 */
[----:B------:R-:W4:Y:S01]  /*12bc0*/  MUFU.EX2 R6, R177 ;  /* 0x000000b100067308 */ /* 0x000f220000000800 */
[----:B------:R-:W4:Y:S01]  /*12bd0*/  LDC.U8 R65, c[0x0][0x2d8] ;  /* 0x0000b600ff417b82 */ /* 0x000f220000000000 */
[----:B------:R-:W-:Y:S01]  /*12be0*/  LOP3.LUT R0, R0, 0xff, RZ, 0xc0, !PT ;  /* 0x000000ff00007812 */ /* 0x000fe200078ec0ff */
[----:B-1----:R-:W-:-:S05]  /*12bf0*/  FADD.FTZ R11, R8, R12 ;  /* 0x0000000c080b7221 */ /* 0x002fca0000010000 */
[----:B------:R-:W1:Y:S01]  /*12c00*/  MUFU.EX2 R2, R176 ;  /* 0x000000b000027308 */ /* 0x000e620000000800 */
[----:B--2---:R-:W-:Y:S02]  /*12c10*/  F2FP.PACK_AB R27, R7, R8 ;  /* 0x00000008071b723e */ /* 0x004fe400000000ff */
[----:B------:R-:W-:Y:S01]  /*12c20*/  FSEL R8, R235, RZ, P4 ;  /* 0x000000ffeb087208 */ /* 0x000fe20002000000 */
[----:B------:R-:W-:Y:S01]  /*12c30*/  FADD.FTZ R11, R7, R11 ;  /* 0x0000000b070b7221 */ /* 0x000fe20000010000 */
[----:B------:R-:W-:Y:S02]  /*12c40*/  ISETP.GE.U32.AND P4, PT, R217, R0, PT ;  /* 0x00000000d900720c */ /* 0x000fe40003f86070 */
[----:B---3--:R-:W-:Y:S01]  /*12c50*/  F2FP.PACK_AB R0, R9, R34 ;  /* 0x000000220900723e */ /* 0x008fe200000000ff */
[----:B----4-:R-:W-:-:S03]  /*12c60*/  FADD.FTZ R7, R6, R11 ;  /* 0x0000000b06077221 */ /* 0x010fc60000010000 */
[C---:B------:R-:W-:Y:S02]  /*12c70*/  PRMT R22, R0.reuse, 0x7632, R22 ;  /* 0x0000763200167816 */ /* 0x040fe40000000016 */
[----:B------:R-:W-:Y:S01]  /*12c80*/  PRMT R23, R0, 0x7610, R23 ;  /* 0x0000761000177816 */ /* 0x000fe20000000017 */
[----:B------:R-:W-:Y:S02]  /*12c90*/  FADD.FTZ R0, R134, -R8 ;  /* 0x8000000886007221 */ /* 0x000fe40000010000 */
[----:B------:R-:W-:Y:S01]  /*12ca0*/  IMAD.MOV.U32 R192, RZ, RZ, R242 ;  /* 0x000000ffffc07224 */ /* 0x000fe200078e00f2 */
[C---:B-1----:R-:W-:Y:S01]  /*12cb0*/  F2FP.PACK_AB R36, R2.reuse, R6 ;  /* 0x000000060224723e */ /* 0x042fe200000000ff */
[----:B------:R-:W-:Y:S01]  /*12cc0*/  FADD.FTZ R242, R2, R7 ;  /* 0x0000000702f27221 */ /* 0x000fe20000010000 */
[----:B------:R-:W-:Y:S01]  /*12cd0*/  @!P6 HADD2 R64, -R19.H0_H0, -RZ.H0_H0 ;  /* 0xa00000ff1340e230 */ /* 0x000fe20000000900 */
[----:B------:R-:W-:Y:S01]  /*12ce0*/  FMUL.FTZ R2, R0, c[0x0][0x23c] ;  /* 0x00008f0000027a20 */ /* 0x000fe20000410000 */
[----:B------:R-:W-:-:S03]  /*12cf0*/  LOP3.LUT R0, R4, 0xff, RZ, 0xc0, !PT ;  /* 0x000000ff04007812 */ /* 0x000fc600078ec0ff */
[----:B------:R-:W-:Y:S02]  /*12d00*/  @!P6 PRMT R19, R64, 0x5410, RZ ;  /* 0x000054104013e816 */ /* 0x000fe400000000ff */
[----:B------:R-:W-:Y:S02]  /*12d10*/  ISETP.GE.U32.AND P6, PT, R65, R0, PT ;  /* 0x000000004100720c */ /* 0x000fe40003fc6070 */
[----:B------:R1:W2:Y:S01]  /*12d20*/  MUFU.EX2 R0, R2 ;  /* 0x0000000200007308 */ /* 0x0002a20000000800 */
[----:B------:R-:W-:Y:S01]  /*12d30*/  IMAD.MOV.U32 R194, RZ, RZ, R117 ;  /* 0x000000ffffc27224 */ /* 0x000fe200078e0075 */
[----:B------:R-:W-:-:S06]  /*12d40*/  LOP3.LUT R5, R4, 0xffff, RZ, 0xc0, !PT ;  /* 0x0000ffff04057812 */ /* 0x000fcc00078ec0ff */
[----:B------:R-:W3:Y:S01]  /*12d50*/  MUFU.EX2 R26, R13 ;  /* 0x0000000d001a7308 */ /* 0x000ee20000000800 */
[----:B------:R-:W-:Y:S02]  /*12d60*/  IMAD.MOV.U32 R16, RZ, RZ, R131 ;  /* 0x000000ffff107224 */ /* 0x000fe400078e0083 */
[----:B------:R-:W-:Y:S02]  /*12d70*/  IMAD.MOV.U32 R186, RZ, RZ, R103 ;  /* 0x000000ffffba7224 */ /* 0x000fe400078e0067 */
[----:B------:R-:W-:Y:S02]  /*12d80*/  IMAD.MOV.U32 R131, RZ, RZ, R151 ;  /* 0x000000ffff837224 */ /* 0x000fe400078e0097 */
[----:B------:R-:W-:Y:S01]  /*12d90*/  IMAD.MOV.U32 R103, RZ, RZ, R150 ;  /* 0x000000ffff677224 */ /* 0x000fe200078e0096 */
[----:B-1----:R-:W-:Y:S01]  /*12da0*/  SHF.R.U32.HI R2, RZ, 0x10, R4 ;  /* 0x00000010ff027819 */ /* 0x002fe20000011604 */
[----:B--2---:R-:W-:Y:S01]  /*12db0*/  FMUL.FTZ R217, R77, R0 ;  /* 0x000000004dd97220 */ /* 0x004fe20000410000 */
[----:B------:R-:W-:Y:S01]  /*12dc0*/  @!P4 HADD2 R55, -R23.H0_H0, -RZ.H0_H0 ;  /* 0xa00000ff1737c230 */ /* 0x000fe20000000900 */
[----:B------:R-:W-:Y:S01]  /*12dd0*/  IMAD.MOV.U32 R77, RZ, RZ, R194 ;  /* 0x000000ffff4d7224 */ /* 0x000fe200078e00c2 */
[----:B------:R-:W-:Y:S01]  /*12de0*/  SHF.R.U32.HI R5, RZ, 0x8, R5 ;  /* 0x00000008ff057819 */ /* 0x000fe20000011605 */
[----:B------:R-:W-:Y:S01]  /*12df0*/  IMAD.MOV.U32 R194, RZ, RZ, R192 ;  /* 0x000000ffffc27224 */ /* 0x000fe200078e00c0 */
[----:B------:R-:W-:Y:S01]  /*12e00*/  @!P1 HADD2 R53, -R22.H0_H0, -RZ.H0_H0 ;  /* 0xa00000ff16359230 */ /* 0x000fe20000000900 */
[----:B------:R-:W-:Y:S01]  /*12e10*/  IMAD.MOV.U32 R192, RZ, RZ, R131 ;  /* 0x000000ffffc07224 */ /* 0x000fe200078e0083 */
[----:B------:R-:W-:Y:S01]  /*12e20*/  SHF.R.U32.HI R6, RZ, 0x18, R4 ;  /* 0x00000018ff067819 */ /* 0x000fe20000011604 */
[----:B------:R-:W-:Y:S01]  /*12e30*/  IMAD.MOV.U32 R131, RZ, RZ, R103 ;  /* 0x000000ffff837224 */ /* 0x000fe200078e0067 */
[----:B------:R-:W-:Y:S01]  /*12e40*/  LOP3.LUT R4, R2, 0xff, RZ, 0xc0, !PT ;  /* 0x000000ff02047812 */ /* 0x000fe200078ec0ff */
[----:B------:R-:W-:Y:S01]  /*12e50*/  IMAD.MOV.U32 R103, RZ, RZ, R219 ;  /* 0x000000ffff677224 */ /* 0x000fe200078e00db */
[----:B------:R-:W-:Y:S01]  /*12e60*/  PRMT R64, R23, 0x5410, R22 ;  /* 0x0000541017407816 */ /* 0x000fe20000000016 */
[----:B------:R-:W-:Y:S01]  /*12e70*/  IMAD.MOV.U32 R14, RZ, RZ, R116 ;  /* 0x000000ffff0e7224 */ /* 0x000fe200078e0074 */
[----:B------:R-:W-:Y:S01]  /*12e80*/  LOP3.LUT R2, R5, 0xffff, RZ, 0xc0, !PT ;  /* 0x0000ffff05027812 */ /* 0x000fe200078ec0ff */
[----:B------:R-:W-:Y:S01]  /*12e90*/  FMUL.FTZ R219, R79, R3 ;  /* 0x000000034fdb7220 */ /* 0x000fe20000410000 */
[----:B------:R-:W-:Y:S01]  /*12ea0*/  @!P4 PRMT R23, R55, 0x5410, RZ ;  /* 0x000054103717c816 */ /* 0x000fe200000000ff */
[----:B------:R-:W-:Y:S01]  /*12eb0*/  IMAD.MOV.U32 R79, RZ, RZ, R226 ;  /* 0x000000ffff4f7224 */ /* 0x000fe200078e00e2 */
[----:B------:R-:W-:Y:S01]  /*12ec0*/  ISETP.GE.U32.AND P4, PT, R65, R6, PT ;  /* 0x000000064100720c */ /* 0x000fe20003f86070 */
[----:B------:R-:W-:Y:S01]  /*12ed0*/  IMAD.MOV.U32 R195, RZ, RZ, R130 ;  /* 0x000000ffffc37224 */ /* 0x000fe200078e0082 */
[----:B------:R-:W-:Y:S01]  /*12ee0*/  @!P1 PRMT R22, R53, 0x5410, RZ ;  /* 0x0000541035169816 */ /* 0x000fe200000000ff */
[----:B---3--:R-:W-:-:S02]  /*12ef0*/  FFMA.FTZ R34, R230, R0, R26 ;  /* 0x00000000e6227223 */ /* 0x008fc4000001001a */
[----:B------:R-:W-:Y:S01]  /*12f00*/  FMUL.FTZ R226, R94, R3 ;  /* 0x000000035ee27220 */ /* 0x000fe20000410000 */
        /* <DEDUP_REMOVED lines=39> */
[----:B------:R-:W-:Y:S01]  /*13180*/  MUFU.EX2 R13, R81 ;  /* 0x00000051000d7308 */ /* 0x000fe20000000800 */
[----:B------:R-:W-:Y:S02]  /*13190*/  IMAD.MOV.U32 R76, RZ, RZ, R14 ;  /* 0x000000ffff4c7224 */ /* 0x000fe400078e000e */
[----:B------:R-:W-:-:S05]  /*131a0*/  IMAD.WIDE.U32 R2, R15, -0x2daee0ad, RZ ;  /* 0xd2511f530f027825 */ /* 0x000fca00078e00ff */
[----:B------:R-:W1:Y:S01]  /*131b0*/  MUFU.EX2 R14, R80 ;  /* 0x00000050000e7308 */ /* 0x000e620000000800 */
        /* <DEDUP_REMOVED lines=36> */
[----:B------:R-:W-:Y:S01]  /*13400*/  LOP3.LUT R0, R3, UR16, R10, 0x96, !PT ;  /* 0x0000001003007c12 */ /* 0x000fe2000f8e960a */
[----:B------:R-:W-:Y:S01]  /*13410*/  @!P6 HADD2 R35, -R17.H0_H0, -RZ.H0_H0 ;  /* 0xa00000ff1123e230 */ /* 0x000fe20000000900 */
[----:B------:R-:W-:-:S02]  /*13420*/  PRMT R185, R17, 0x7632, R185 ;  /* 0x0000763211b97816 */ /* 0x000fc400000000b9 */
[----:B------:R-:W-:Y:S01]  /*13430*/  ISETP.GE.U32.AND P5, PT, R65, R4, PT ;  /* 0x000000044100720c */ /* 0x000fe20003fa6070 */
[----:B------:R-:W-:Y:S01]  /*13440*/  IMAD.MOV.U32 R75, RZ, RZ, R53 ;  /* 0x000000ffff4b7224 */ /* 0x000fe200078e0035 */
[----:B------:R-:W-:Y:S01]  /*13450*/  LOP3.LUT R4, R0, 0xff, RZ, 0xc0, !PT ;  /* 0x000000ff00047812 */ /* 0x000fe200078ec0ff */
[----:B------:R-:W-:Y:S01]  /*13460*/  @!P1 HADD2 R37, -R185.H0_H0, -RZ.H0_H0 ;  /* 0xa00000ffb9259230 */ /* 0x000fe20000000900 */
[----:B------:R-:W-:Y:S02]  /*13470*/  PRMT R53, R17, 0x5410, R185 ;  /* 0x0000541011357816 */ /* 0x000fe400000000b9 */
[----:B------:R-:W-:Y:S02]  /*13480*/  @!P6 PRMT R17, R35, 0x5410, RZ ;  /* 0x000054102311e816 */ /* 0x000fe400000000ff */
[----:B------:R-:W-:Y:S02]  /*13490*/  ISETP.GE.U32.AND P6, PT, R65, R4, PT ;  /* 0x000000044100720c */ /* 0x000fe40003fc6070 */
[----:B------:R-:W-:Y:S01]  /*134a0*/  SHF.R.U32.HI R4, RZ, 0x18, R0 ;  /* 0x00000018ff047819 */ /* 0x000fe20000011600 */
[----:B------:R-:W-:Y:S01]  /*134b0*/  IMAD.MOV.U32 R95, RZ, RZ, R16 ;  /* 0x000000ffff5f7224 */ /* 0x000fe200078e0010 */
[----:B-1----:R-:W-:Y:S01]  /*134c0*/  F2FP.PACK_AB R5, R14, R13 ;  /* 0x0000000d0e05723e */ /* 0x002fe200000000ff */
[----:B------:R-:W-:Y:S01]  /*134d0*/  MUFU.EX2 R15, R85 ;  /* 0x00000055000f7308 */ /* 0x000fe20000000800 */
[----:B------:R-:W-:-:S02]  /*134e0*/  @!P1 PRMT R185, R37, 0x5410, RZ ;  /* 0x0000541025b99816 */ /* 0x000fc400000000ff */
[----:B------:R-:W-:Y:S02]  /*134f0*/  ISETP.GE.U32.AND P1, PT, R65, R4, PT ;  /* 0x000000044100720c */ /* 0x000fe40003f26070 */
[----:B------:R-:W-:-:S03]  /*13500*/  SHF.R.U32.HI R4, RZ, 0x10, R0 ;  /* 0x00000010ff047819 */ /* 0x000fc60000011600 */
[----:B------:R-:W1:Y:S01]  /*13510*/  MUFU.EX2 R16, R96 ;  /* 0x0000006000107308 */ /* 0x000e620000000800 */
[----:B------:R-:W-:Y:S02]  /*13520*/  LOP3.LUT R0, R0, 0xffff, RZ, 0xc0, !PT ;  /* 0x0000ffff00007812 */ /* 0x000fe400078ec0ff */
[C---:B------:R-:W-:Y:S02]  /*13530*/  PRMT R183, R5.reuse, 0x7610, R183 ;  /* 0x0000761005b77816 */ /* 0x040fe400000000b7 */
[----:B------:R-:W-:Y:S02]  /*13540*/  SHF.R.U32.HI R0, RZ, 0x8, R0 ;  /* 0x00000008ff007819 */ /* 0x000fe40000011600 */
[----:B------:R-:W-:Y:S01]  /*13550*/  PRMT R184, R5, 0x7632, R184 ;  /* 0x0000763205b87816 */ /* 0x000fe200000000b8 */
[----:B------:R-:W-:Y:S01]  /*13560*/  @!P5 HADD2 R39, -R183.H0_H0, -RZ.H0_H0 ;  /* 0xa00000ffb727d230 */ /* 0x000fe20000000900 */
[----:B------:R-:W-:Y:S02]  /*13570*/  LOP3.LUT R0, R0, 0xffff, RZ, 0xc0, !PT ;  /* 0x0000ffff00007812 */ /* 0x000fe400078ec0ff */
[----:B------:R-:W-:-:S02]  /*13580*/  PRMT R47, R183, 0x5410, R184 ;  /* 0x00005410b72f7816 */ /* 0x000fc400000000b8 */
[----:B------:R-:W-:Y:S02]  /*13590*/  @!P5 PRMT R183, R39, 0x5410, RZ ;  /* 0x0000541027b7d816 */ /* 0x000fe400000000ff */
[----:B------:R-:W-:Y:S02]  /*135a0*/  ISETP.GE.U32.AND P5, PT, R65, R0, PT ;  /* 0x000000004100720c */ /* 0x000fe40003fa6070 */
[----:B-1----:R-:W-:Y:S02]  /*135b0*/  F2FP.PACK_AB R0, R16, R15 ;  /* 0x0000000f1000723e */ /* 0x002fe400000000ff */
[C---:B------:R-:W-:Y:S01]  /*135c0*/  PRMT R182, R27.reuse, 0x7610, R182 ;  /* 0x000076101bb67816 */ /* 0x040fe200000000b6 */
[----:B------:R-:W-:Y:S01]  /*135d0*/  @!P4 HADD2 R38, -R184.H0_H0, -RZ.H0_H0 ;  /* 0xa00000ffb826c230 */ /* 0x000fe20000000900 */
[----:B------:R-:W-:Y:S02]  /*135e0*/  PRMT R179, R0, 0x7632, R179 ;  /* 0x0000763200b37816 */ /* 0x000fe400000000b3 */
[----:B------:R-:W-:Y:S01]  /*135f0*/  LOP3.LUT R4, R4, 0xff, RZ, 0xc0, !PT ;  /* 0x000000ff04047812 */ /* 0x000fe200078ec0ff */
[----:B------:R-:W-:Y:S01]  /*13600*/  @!P6 HADD2 R43, -R182.H0_H0, -RZ.H0_H0 ;  /* 0xa00000ffb62be230 */ /* 0x000fe20000000900 */
[----:B------:R-:W-:Y:S01]  /*13610*/  PRMT R181, R27, 0x7632, R181 ;  /* 0x000076321bb57816 */ /* 0x000fe200000000b5 */
[----:B------:R-:W-:Y:S01]  /*13620*/  IMAD.MOV.U32 R92, RZ, RZ, R12 ;  /* 0x000000ffff5c7224 */ /* 0x000fe200078e000c */
[----:B------:R-:W-:Y:S01]  /*13630*/  @!P4 PRMT R184, R38, 0x5410, RZ ;  /* 0x0000541026b8c816 */ /* 0x000fe200000000ff */
[----:B------:R-:W-:Y:S01]  /*13640*/  @!P1 HADD2 R41, -R179.H0_H0, -RZ.H0_H0 ;  /* 0xa00000ffb3299230 */ /* 0x000fe20000000900 */
[----:B------:R-:W-:Y:S01]  /*13650*/  PRMT R180, R0, 0x7610, R180 ;  /* 0x0000761000b47816 */ /* 0x000fe200000000b4 */
[----:B------:R-:W-:Y:S01]  /*13660*/  IMAD.MOV.U32 R81, RZ, RZ, R8 ;  /* 0x000000ffff517224 */ /* 0x000fe200078e0008 */
[----:B------:R-:W-:Y:S01]  /*13670*/  ISETP.GE.U32.AND P4, PT, R65, R4, PT ;  /* 0x000000044100720c */ /* 0x000fe20003f86070 */
[----:B------:R-:W-:Y:S01]  /*13680*/  FADD.FTZ R12, R9, R54 ;  /* 0x00000036090c7221 */ /* 0x000fe20000010000 */
[----:B------:R-:W-:-:S02]  /*13690*/  LOP3.LUT R0, R115, UR14, R246, 0x96, !PT ;  /* 0x0000000e73007c12 */ /* 0x000fc4000f8e96f6 */
[----:B------:R-:W-:Y:S02]  /*136a0*/  PRMT R44, R182, 0x5410, R181 ;  /* 0x00005410b62c7816 */ /* 0x000fe400000000b5 */
[C---:B------:R-:W-:Y:S02]  /*136b0*/  LOP3.LUT R4, R2.reuse, 0xff, RZ, 0xc0, !PT ;  /* 0x000000ff02047812 */ /* 0x040fe400078ec0ff */
[----:B------:R-:W-:Y:S02]  /*136c0*/  LOP3.LUT R10, R2, 0xffff, RZ, 0xc0, !PT ;  /* 0x0000ffff020a7812 */ /* 0x000fe400078ec0ff */
[--C-:B------:R-:W-:Y:S02]  /*136d0*/  SHF.R.U32.HI R9, RZ, 0x10, R2.reuse ;  /* 0x00000010ff097819 */ /* 0x100fe40000011602 */
[----:B------:R-:W-:Y:S02]  /*136e0*/  SHF.R.U32.HI R8, RZ, 0x18, R2 ;  /* 0x00000018ff087819 */ /* 0x000fe40000011602 */
[----:B------:R-:W-:-:S02]  /*136f0*/  @!P6 PRMT R182, R43, 0x5410, RZ ;  /* 0x000054102bb6e816 */ /* 0x000fc400000000ff */
[----:B------:R-:W-:Y:S02]  /*13700*/  LOP3.LUT R2, R241, UR13, R114, 0x96, !PT ;  /* 0x0000000df1027c12 */ /* 0x000fe4000f8e9672 */
[----:B------:R-:W-:Y:S02]  /*13710*/  PRMT R43, R180, 0x5410, R179 ;  /* 0x00005410b42b7816 */ /* 0x000fe400000000b3 */
[----:B------:R-:W-:Y:S02]  /*13720*/  @!P1 PRMT R179, R41, 0x5410, RZ ;  /* 0x0000541029b39816 */ /* 0x000fe400000000ff */
[----:B------:R-:W-:Y:S01]  /*13730*/  ISETP.GE.U32.AND P1, PT, R65, R4, PT ;  /* 0x000000044100720c */ /* 0x000fe20003f26070 */
[----:B------:R-:W-:-:S04]  /*13740*/  IMAD.WIDE.U32 R4, R0, -0x2daee0ad, RZ ;  /* 0xd2511f5300047825 */ /* 0x000fc800078e00ff */
[----:B------:R-:W-:Y:S01]  /*13750*/  IMAD.WIDE.U32 R2, R2, -0x2daee0ad, RZ ;  /* 0xd2511f5302027825 */ /* 0x000fe200078e00ff */
[----:B------:R-:W-:-:S04]  /*13760*/  LOP3.LUT R0, R5, UR12, R248, 0x96, !PT ;  /* 0x0000000c05007c12 */ /* 0x000fc8000f8e96f8 */
[----:B------:R-:W-:Y:S01]  /*13770*/  LOP3.LUT R3, R3, UR10, R4, 0x96, !PT ;  /* 0x0000000a03037c12 */ /* 0x000fe2000f8e9604 */
[----:B------:R-:W-:Y:S02]  /*13780*/  IMAD.MOV.U32 R78, RZ, RZ, R6 ;  /* 0x000000ffff4e7224 */ /* 0x000fe400078e0006 */
[----:B------:R-:W-:Y:S02]  /*13790*/  IMAD.MOV.U32 R93, RZ, RZ, R7 ;  /* 0x000000ffff5d7224 */ /* 0x000fe400078e0007 */
[----:B------:R-:W-:-:S04]  /*137a0*/  IMAD.WIDE.U32 R6, R0, -0x326172a9, RZ ;  /* 0xcd9e8d5700067825 */ /* 0x000fc800078e00ff */
[----:B------:R-:W-:Y:S01]  /*137b0*/  IMAD.WIDE.U32 R4, R3, -0x326172a9, RZ ;  /* 0xcd9e8d5703047825 */ /* 0x000fe200078e00ff */
[----:B------:R-:W-:Y:S02]  /*137c0*/  LOP3.LUT R7, R7, UR11, R240, 0x96, !PT ;  /* 0x0000000b07077c12 */ /* 0x000fe4000f8e96f0 */
[----:B------:R-:W-:Y:S02]  /*137d0*/  LOP3.LUT R3, R9, 0xff, RZ, 0xc0, !PT ;  /* 0x000000ff09037812 */ /* 0x000fe400078ec0ff */
[----:B------:R-:W-:Y:S01]  /*137e0*/  LOP3.LUT R5, R5, UR9, R6, 0x96, !PT ;  /* 0x0000000905057c12 */ /* 0x000fe2000f8e9606 */
[----:B------:R-:W-:Y:S01]  /*137f0*/  IMAD.WIDE.U32 R6, R7, -0x2daee0ad, RZ ;  /* 0xd2511f5307067825 */ /* 0x000fe200078e00ff */
[----:B------:R-:W-:Y:S02]  /*13800*/  ISETP.GE.U32.AND P6, PT, R65, R3, PT ;  /* 0x000000034100720c */ /* 0x000fe40003fc6070 */
[----:B------:R-:W-:Y:S01]  /*13810*/  SHF.R.U32.HI R3, RZ, 0x8, R10 ;  /* 0x00000008ff037819 */ /* 0x000fe2000001160a */
[----:B------:R-:W-:Y:S01]  /*13820*/  IMAD.WIDE.U32 R10, R5, -0x2daee0ad, RZ ;  /* 0xd2511f53050a7825 */ /* 0x000fe200078e00ff */
[----:B------:R-:W1:Y:S02]  /*13830*/  MUFU.EX2 R0, R48 ;  /* 0x0000003000007308 */ /* 0x000e640000000800 */
[----:B------:R-:W-:-:S02]  /*13840*/  LOP3.LUT R5, R3, 0xffff, RZ, 0xc0, !PT ;  /* 0x0000ffff03057812 */ /* 0x000fc400078ec0ff */
[----:B------:R-:W-:Y:S02]  /*13850*/  LOP3.LUT R3, R7, UR8, R2, 0x96, !PT ;  /* 0x0000000807037c12 */ /* 0x000fe4000f8e9602 */
[----:B------:R-:W-:Y:S01]  /*13860*/  LOP3.LUT R2, R11, UR6, R6, 0x96, !PT ;  /* 0x000000060b027c12 */ /* 0x000fe2000f8e9606 */
[----:B------:R-:W-:Y:S02]  /*13870*/  @!P4 HADD2 R42, -R180.H0_H0, -RZ.H0_H0 ;  /* 0xa00000ffb42ac230 */ /* 0x000fe40000000900 */
[----:B------:R-:W-:Y:S01]  /*13880*/  IMAD.WIDE.U32 R6, R3, -0x326172a9, RZ ;  /* 0xcd9e8d5703067825 */ /* 0x000fe200078e00ff */
[----:B------:R-:W-:-:S03]  /*13890*/  @!P5 HADD2 R40, -R181.H0_H0, -RZ.H0_H0 ;  /* 0xa00000ffb528d230 */ /* 0x000fc60000000900 */
[----:B------:R-:W-:Y:S01]  /*138a0*/  IMAD.WIDE.U32 R2, R2, -0x326172a9, RZ ;  /* 0xcd9e8d5702027825 */ /* 0x000fe200078e00ff */
[----:B------:R-:W-:Y:S02]  /*138b0*/  @!P4 PRMT R180, R42, 0x5410, RZ ;  /* 0x000054102ab4c816 */ /* 0x000fe400000000ff */
[----:B------:R-:W-:Y:S02]  /*138c0*/  LOP3.LUT R7, R7, UR7, R4, 0x96, !PT ;  /* 0x0000000707077c12 */ /* 0x000fe4000f8e9604 */
[----:B------:R-:W-:Y:S02]  /*138d0*/  ISETP.GE.U32.AND P4, PT, R65, R5, PT ;  /* 0x000000054100720c */ /* 0x000fe40003f86070 */
[----:B------:R-:W-:Y:S02]  /*138e0*/  LOP3.LUT R4, R3, UR15, R6, 0x96, !PT ;  /* 0x0000000f03047c12 */ /* 0x000fe4000f8e9606 */
[----:B------:R-:W-:Y:S02]  /*138f0*/  @!P5 PRMT R181, R40, 0x5410, RZ ;  /* 0x0000541028b5d816 */ /* 0x000fe400000000ff */
[----:B------:R-:W-:Y:S01]  /*13900*/  ISETP.GE.U32.AND P5, PT, R65, R8, PT ;  /* 0x000000084100720c */ /* 0x000fe20003fa6070 */
[C---:B-1----:R-:W-:Y:S01]  /*13910*/  FADD.FTZ R8, R0.reuse, R34 ;  /* 0x0000002200087221 */ /* 0x042fe20000010000 */
[----:B------:R-:W-:Y:S01]  /*13920*/  F2FP.PACK_AB R5, R0, R26 ;  /* 0x0000001a0005723e */ /* 0x000fe200000000ff */
[----:B------:R-:W-:Y:S01]  /*13930*/  IMAD.MOV.U32 R80, RZ, RZ, R243 ;  /* 0x000000ffff507224 */ /* 0x000fe200078e00f3 */
[----:B------:R-:W-:Y:S01]  /*13940*/  LOP3.LUT R0, R4, 0xffff, RZ, 0xc0, !PT ;  /* 0x0000ffff04007812 */ /* 0x000fe200078ec0ff */
[----:B------:R-:W-:Y:S01]  /*13950*/  IMAD.MOV.U32 R247, RZ, RZ, R239 ;  /* 0x000000fffff77224 */ /* 0x000fe200078e00ef */
[C---:B------:R-:W-:Y:S01]  /*13960*/  PRMT R178, R36.reuse, 0x7610, R178 ;  /* 0x0000761024b27816 */ /* 0x040fe200000000b2 */
[----:B------:R-:W-:Y:S01]  /*13970*/  MUFU.EX2 R243, R112 ;  /* 0x0000007000f37308 */ /* 0x000fe20000000800 */
[----:B------:R-:W-:-:S02]  /*13980*/  PRMT R177, R36, 0x7632, R177 ;  /* 0x0000763224b17816 */ /* 0x000fc400000000b1 */
[----:B------:R-:W-:Y:S01]  /*13990*/  SHF.R.U32.HI R0, RZ, 0x8, R0 ;  /* 0x00000008ff007819 */ /* 0x000fe20000011600 */
[----:B------:R-:W-:-:S04]  /*139a0*/  @!P1 HADD2 R46, -R178.H0_H0, -RZ.H0_H0 ;  /* 0xa00000ffb22e9230 */ /* 0x000fc80000000900 */
[----:B------:R-:W1:Y:S01]  /*139b0*/  MUFU.EX2 R239, R113 ;  /* 0x0000007100ef7308 */ /* 0x000e620000000800 */
[----:B------:R-:W-:Y:S01]  /*139c0*/  LOP3.LUT R0, R0, 0xffff, RZ, 0xc0, !PT ;  /* 0x0000ffff00007812 */ /* 0x000fe200078ec0ff */
[----:B------:R-:W-:Y:S01]  /*139d0*/  @!P4 HADD2 R45, -R177.H0_H0, -RZ.H0_H0 ;  /* 0xa00000ffb12dc230 */ /* 0x000fe20000000900 */
[----:B------:R-:W-:Y:S02]  /*139e0*/  PRMT R37, R178, 0x5410, R177 ;  /* 0x00005410b2257816 */ /* 0x000fe400000000b1 */
[----:B------:R-:W-:Y:S02]  /*139f0*/  @!P1 PRMT R178, R46, 0x5410, RZ ;  /* 0x000054102eb29816 */ /* 0x000fe400000000ff */
[----:B------:R-:W-:Y:S02]  /*13a00*/  ISETP.GE.U32.AND P1, PT, R65, R0, PT ;  /* 0x000000004100720c */ /* 0x000fe40003f26070 */
[----:B------:R-:W-:Y:S02]  /*13a10*/  LOP3.LUT R0, R4, 0xff, RZ, 0xc0, !PT ;  /* 0x000000ff04007812 */ /* 0x000fe400078ec0ff */
[----:B------:R-:W-:-:S02]  /*13a20*/  @!P4 PRMT R177, R45, 0x5410, RZ ;  /* 0x000054102db1c816 */ /* 0x000fc400000000ff */
[----:B------:R-:W2:Y:S01]  /*13a30*/  LDL R45, [R1+0x9c] ;  /* 0x00009c00012d7983 */ /* 0x000ea20000100800 */
[----:B------:R-:W-:Y:S02]  /*13a40*/  ISETP.GE.U32.AND P4, PT, R65, R0, PT ;  /* 0x000000004100720c */ /* 0x000fe40003f86070 */
[----:B-1----:R-:W-:-:S04]  /*13a50*/  F2FP.PACK_AB R0, R239, R243 ;  /* 0x000000f3ef00723e */ /* 0x002fc800000000ff */
[C---:B------:R-:W-:Y:S02]  /*13a60*/  PRMT R176, R0.reuse, 0x7610, R176 ;  /* 0x0000761000b07816 */ /* 0x040fe400000000b0 */
[----:B------:R-:W-:Y:S02]  /*13a70*/  PRMT R139, R0, 0x7632, R139 ;  /* 0x00007632008b7816 */ /* 0x000fe4000000008b */
[----:B------:R1:W-:Y:S02]  /*13a80*/  MUFU.EX2 R0, R66 ;  /* 0x0000004200007308 */ /* 0x0003e40000000800 */
[----:B-1----:R-:W3:Y:S01]  /*13a90*/  LDL R66, [R1+0xa8] ;  /* 0x0000a80001427983 */ /* 0x002ee20000100800 */
[--C-:B------:R-:W-:Y:S01]  /*13aa0*/  FADD.FTZ R9, R13, R12.reuse ;  /* 0x0000000c0d097221 */ /* 0x100fe20000010000 */
[C---:B------:R-:W-:Y:S02]  /*13ab0*/  PRMT R13, R5.reuse, 0x7632, R13 ;  /* 0x00007632050d7816 */ /* 0x040fe4000000000d */
[----:B------:R-:W-:-:S03]  /*13ac0*/  PRMT R12, R5, 0x7610, R12 ;  /* 0x00007610050c7816 */ /* 0x000fc6000000000c */
[----:B------:R-:W-:Y:S01]  /*13ad0*/  @!P1 HADD2 R51, -R13.H0_H0, -RZ.H0_H0 ;  /* 0xa00000ff0d339230 */ /* 0x000fe20000000900 */
[----:B------:R-:W-:Y:S02]  /*13ae0*/  LOP3.LUT R5, R2, 0xff, RZ, 0xc0, !PT ;  /* 0x000000ff02057812 */ /* 0x000fe400078ec0ff */
[----:B------:R-:W-:Y:S01]  /*13af0*/  PRMT R41, R12, 0x5410, R13 ;  /* 0x000054100c297816 */ /* 0x000fe2000000000d */
[----:B------:R-:W-:Y:S01]  /*13b00*/  @!P5 HADD2 R49, -R139.H0_H0, -RZ.H0_H0 ;  /* 0xa00000ff8b31d230 */ /* 0x000fe20000000900 */
[----:B------:R-:W-:Y:S02]  /*13b10*/  @!P1 PRMT R13, R51, 0x5410, RZ ;  /* 0x00005410330d9816 */ /* 0x000fe400000000ff */
[----:B------:R-:W-:Y:S02]  /*13b20*/  ISETP.GE.U32.AND P1, PT, R65, R5, PT ;  /* 0x000000054100720c */ /* 0x000fe40003f26070 */
[----:B------:R-:W-:Y:S02]  /*13b30*/  LOP3.LUT R3, R2, 0xffff, RZ, 0xc0, !PT ;  /* 0x0000ffff02037812 */ /* 0x000fe400078ec0ff */
[----:B------:R-:W-:-:S02]  /*13b40*/  SHF.R.U32.HI R5, RZ, 0x10, R2 ;  /* 0x00000010ff057819 */ /* 0x000fc40000011602 */
[----:B------:R-:W-:Y:S01]  /*13b50*/  SHF.R.U32.HI R2, RZ, 0x18, R2 ;  /* 0x00000018ff027819 */ /* 0x000fe20000011602 */
[----:B------:R-:W1:Y:S01]  /*13b60*/  MUFU.EX2 R6, R69 ;  /* 0x0000004500067308 */ /* 0x000e620000000800 */
[----:B------:R-:W-:Y:S02]  /*13b70*/  PRMT R38, R176, 0x5410, R139 ;  /* 0x00005410b0267816 */ /* 0x000fe4000000008b */
[----:B------:R-:W-:Y:S02]  /*13b80*/  @!P5 PRMT R139, R49, 0x5410, RZ ;  /* 0x00005410318bd816 */ /* 0x000fe400000000ff */
[----:B------:R-:W-:Y:S02]  /*13b90*/  ISETP.GE.U32.AND P5, PT, R65, R2, PT ;  /* 0x000000024100720c */ /* 0x000fe40003fa6070 */
[----:B------:R-:W-:Y:S01]  /*13ba0*/  SHF.R.U32.HI R2, RZ, 0x8, R3 ;  /* 0x00000008ff027819 */ /* 0x000fe20000011603 */
[----:B------:R-:W-:Y:S02]  /*13bb0*/  @!P6 HADD2 R50, -R176.H0_H0, -RZ.H0_H0 ;  /* 0xa00000ffb032e230 */ /* 0x000fe40000000900 */
[----:B------:R-:W-:Y:S01]  /*13bc0*/  @!P4 HADD2 R52, -R12.H0_H0, -RZ.H0_H0 ;  /* 0xa00000ff0c34c230 */ /* 0x000fe20000000900 */
[----:B------:R-:W-:-:S02]  /*13bd0*/  LOP3.LUT R3, R5, 0xff, RZ, 0xc0, !PT ;  /* 0x000000ff05037812 */ /* 0x000fc400078ec0ff */
[----:B------:R-:W-:Y:S02]  /*13be0*/  LOP3.LUT R2, R2, 0xffff, RZ, 0xc0, !PT ;  /* 0x0000ffff02027812 */ /* 0x000fe400078ec0ff */
[----:B------:R-:W-:Y:S02]  /*13bf0*/  @!P6 PRMT R176, R50, 0x5410, RZ ;  /* 0x0000541032b0e816 */ /* 0x000fe400000000ff */
[----:B------:R-:W-:Y:S02]  /*13c00*/  @!P4 PRMT R12, R52, 0x5410, RZ ;  /* 0x00005410340cc816 */ /* 0x000fe400000000ff */
        /* <DEDUP_REMOVED lines=12> */
[----:B------:R-:W-:Y:S01]  /*13cd0*/  LOP3.LUT R7, R5, 0xffff, RZ, 0xc0, !PT ;  /* 0x0000ffff05077812 */ /* 0x000fe200078ec0ff */
[----:B------:R-:W-:-:S06]  /*13ce0*/  @!P1 HADD2 R56, -R138.H0_H0, -RZ.H0_H0 ;  /* 0xa00000ff8a389230 */ /* 0x000fcc0000000900 */
[----:B------:R-:W1:Y:S01]  /*13cf0*/  MUFU.EX2 R5, R82 ;  /* 0x0000005200057308 */ /* 0x000e620000000800 */
[----:B------:R-:W-:Y:S01]  /*13d00*/  PRMT R40, R138, 0x5410, R137 ;  /* 0x000054108a287816 */ /* 0x000fe20000000089 */
[----:B------:R-:W-:Y:S01]  /*13d10*/  @!P4 HADD2 R57, -R137.H0_H0, -RZ.H0_H0 ;  /* 0xa00000ff8939c230 */ /* 0x000fe20000000900 */
[----:B------:R-:W-:Y:S02]  /*13d20*/  @!P1 PRMT R138, R56, 0x5410, RZ ;  /* 0x00005410388a9816 */ /* 0x000fe400000000ff */
[----:B------:R-:W-:Y:S01]  /*13d30*/  ISETP.GE.U32.AND P1, PT, R65, R7, PT ;  /* 0x000000074100720c */ /* 0x000fe20003f26070 */
[----:B------:R-:W-:Y:S01]  /*13d40*/  FADD.FTZ R7, R6, R8 ;  /* 0x0000000806077221 */ /* 0x000fe20000010000 */
[----:B------:R-:W-:Y:S02]  /*13d50*/  LOP3.LUT R6, R0, 0xff, RZ, 0xc0, !PT ;  /* 0x000000ff00067812 */ /* 0x000fe400078ec0ff */
[----:B------:R-:W-:Y:S02]  /*13d60*/  @!P4 PRMT R137, R57, 0x5410, RZ ;  /* 0x000054103989c816 */ /* 0x000fe400000000ff */
[----:B------:R-:W-:-:S02]  /*13d70*/  ISETP.GE.U32.AND P4, PT, R65, R6, PT ;  /* 0x000000064100720c */ /* 0x000fc40003f86070 */
[----:B------:R-:W-:Y:S02]  /*13d80*/  PRMT R136, R68, 0x7610, R136 ;  /* 0x0000761044887816 */ /* 0x000fe40000000088 */
[----:B-1----:R-:W-:-:S03]  /*13d90*/  F2FP.PACK_AB R6, R238, R5 ;  /* 0x00000005ee06723e */ /* 0x002fc600000000ff */
[----:B------:R-:W-:Y:S01]  /*13da0*/  @!P6 HADD2 R58, -R136.H0_H0, -RZ.H0_H0 ;  /* 0xa00000ff883ae230 */ /* 0x000fe20000000900 */
[----:B------:R-:W-:Y:S02]  /*13db0*/  PRMT R135, R68, 0x7632, R135 ;  /* 0x0000763244877816 */ /* 0x000fe40000000087 */
        /* <DEDUP_REMOVED lines=8> */
[----:B------:R-:W-:Y:S01]  /*13e40*/  IMAD.MOV.U32 R247, RZ, RZ, R234 ;  /* 0x000000fffff77224 */ /* 0x000fe200078e00ea */
        /* <DEDUP_REMOVED lines=17> */
[----:B------:R-:W-:-:S03]  /*13f60*/  IMAD.MOV.U32 R54, RZ, RZ, R195 ;  /* 0x000000ffff367224 */ /* 0x000fc600078e00c3 */
[C---:B------:R-:W-:Y:S01]  /*13f70*/  PRMT R132, R2.reuse, 0x7610, R132 ;  /* 0x0000761002847816 */ /* 0x040fe20000000084 */
[----:B------:R-:W-:Y:S02]  /*13f80*/  IMAD.MOV.U32 R240, RZ, RZ, R79 ;  /* 0x000000fffff07224 */ /* 0x000fe400078e004f */
[----:B------:R-:W-:Y:S01]  /*13f90*/  IMAD.MOV.U32 R195, RZ, RZ, R128 ;  /* 0x000000ffffc37224 */ /* 0x000fe200078e0080 */
[----:B------:R-:W-:Y:S01]  /*13fa0*/  PRMT R35, R2, 0x7632, R35 ;  /* 0x0000763202237816 */ /* 0x000fe20000000023 */
[----:B------:R-:W-:Y:S01]  /*13fb0*/  IMAD.MOV.U32 R79, RZ, RZ, R231 ;  /* 0x000000ffff4f7224 */ /* 0x000fe200078e00e7 */
[----:B------:R-:W-:Y:S01]  /*13fc0*/  @!P6 HADD2 R62, -R132.H0_H0, -RZ.H0_H0 ;  /* 0xa00000ff843ee230 */ /* 0x000fe20000000900 */
[----:B------:R-:W-:Y:S01]  /*13fd0*/  IMAD.MOV.U32 R128, RZ, RZ, R229 ;  /* 0x000000ffff807224 */ /* 0x000fe200078e00e5 */
[----:B------:R-:W-:Y:S01]  /*13fe0*/  MUFU.EX2 R231, R98 ;  /* 0x0000006200e77308 */ /* 0x000fe20000000800 */
[----:B------:R-:W-:Y:S02]  /*13ff0*/  SHF.R.U32.HI R2, RZ, 0x18, R4 ;  /* 0x00000018ff027819 */ /* 0x000fe40000011604 */
[----:B------:R-:W-:-:S05]  /*14000*/  PRMT R50, R132, 0x5410, R35 ;  /* 0x0000541084327816 */ /* 0x000fca0000000023 */
[----:B------:R-:W1:Y:S01]  /*14010*/  MUFU.EX2 R229, R97 ;  /* 0x0000006100e57308 */ /* 0x000e620000000800 */
[----:B------:R-:W-:Y:S02]  /*14020*/  @!P6 PRMT R132, R62, 0x5410, RZ ;  /* 0x000054103e84e816 */ /* 0x000fe400000000ff */
[----:B------:R-:W-:Y:S02]  /*14030*/  ISETP.GE.U32.AND P6, PT, R65, R2, PT ;  /* 0x000000024100720c */ /* 0x000fe40003fc6070 */
[----:B------:R-:W-:Y:S01]  /*14040*/  SHF.R.U32.HI R2, RZ, 0x10, R4 ;  /* 0x00000010ff027819 */ /* 0x000fe20000011604 */
[----:B------:R-:W-:-:S03]  /*14050*/  @!P5 HADD2 R63, -R35.H0_H0, -RZ.H0_H0 ;  /* 0xa00000ff233fd230 */ /* 0x000fc60000000900 */
[----:B------:R-:W-:Y:S02]  /*14060*/  LOP3.LUT R2, R2, 0xff, RZ, 0xc0, !PT ;  /* 0x000000ff02027812 */ /* 0x000fe400078ec0ff */
[----:B------:R-:W-:Y:S02]  /*14070*/  @!P5 PRMT R35, R63, 0x5410, RZ ;  /* 0x000054103f23d816 */ /* 0x000fe400000000ff */
[----:B------:R-:W-:Y:S01]  /*14080*/  ISETP.GE.U32.AND P5, PT, R65, R2, PT ;  /* 0x000000024100720c */ /* 0x000fe20003fa6070 */
[----:B------:R-:W-:Y:S01]  /*14090*/  @!P4 HADD2 R60, -R134.H0_H0, -RZ.H0_H0 ;  /* 0xa00000ff863cc230 */ /* 0x000fe20000000900 */
[----:B-1----:R-:W-:Y:S01]  /*140a0*/  F2FP.PACK_AB R2, R231, R229 ;  /* 0x000000e5e702723e */ /* 0x002fe200000000ff */
[----:B------:R-:W-:Y:S01]  /*140b0*/  FADD.FTZ R9, R14, R9 ;  /* 0x000000090e097221 */ /* 0x000fe20000010000 */
[----:B------:R-:W-:Y:S02]  /*140c0*/  SHF.R.U32.HI R4, RZ, 0x18, R0 ;  /* 0x00000018ff047819 */ /* 0x000fe40000011600 */
[----:B------:R-:W-:-:S02]  /*140d0*/  PRMT R34, R2, 0x7632, R34 ;  /* 0x0000763202227816 */ /* 0x000fc40000000022 */
[----:B------:R-:W-:Y:S02]  /*140e0*/  @!P4 PRMT R134, R60, 0x5410, RZ ;  /* 0x000054103c86c816 */ /* 0x000fe400000000ff */
[----:B------:R-:W-:Y:S02]  /*140f0*/  ISETP.GE.U32.AND P4, PT, R65, R3, PT ;  /* 0x000000034100720c */ /* 0x000fe40003f86070 */
[----:B------:R-:W-:Y:S01]  /*14100*/  SHF.R.U32.HI R0, RZ, 0x10, R0 ;  /* 0x00000010ff007819 */ /* 0x000fe20000011600 */
[----:B------:R-:W-:Y:S01]  /*14110*/  FADD.FTZ R3, R15, R9 ;  /* 0x000000090f037221 */ /* 0x000fe20000010000 */
[----:B------:R-:W-:Y:S01]  /*14120*/  @!P1 HADD2 R70, -R34.H0_H0, -RZ.H0_H0 ;  /* 0xa00000ff22469230 */ /* 0x000fe20000000900 */
[----:B------:R-:W-:Y:S01]  /*14130*/  UIADD3 UR4, UR31, -0x4498517b, URZ ;  /* 0xbb67ae851f047890 */ /* 0x000fe2000fffe03f */
        /* <DEDUP_REMOVED lines=8> */
[----:B------:R-:W-:-:S02]  /*141c0*/  IMAD.MOV.U32 R94, RZ, RZ, R55 ;  /* 0x000000ffff5e7224 */ /* 0x000fc400078e0037 */
[----:B------:R-:W-:Y:S01]  /*141d0*/  FADD.FTZ R245, R16, R3 ;  /* 0x0000000310f57221 */ /* 0x000fe20000010000 */
[----:B------:R-:W-:Y:S01]  /*141e0*/  LOP3.LUT R0, R251, UR4, R82, 0x96, !PT ;  /* 0x00000004fb007c12 */ /* 0x000fe2000f8e9652 */
[----:B------:R-:W-:Y:S01]  /*141f0*/  IMAD.MOV.U32 R55, RZ, RZ, R186 ;  /* 0x000000ffff377224 */ /* 0x000fe200078e00ba */
[----:B------:R-:W1:Y:S01]  /*14200*/  MUFU.EX2 R3, R100 ;  /* 0x0000006400037308 */ /* 0x000e620000000800 */
[----:B------:R-:W-:Y:S01]  /*14210*/  IMAD.MOV.U32 R241, RZ, RZ, R80 ;  /* 0x000000fffff17224 */ /* 0x000fe200078e0050 */
[----:B------:R-:W-:Y:S01]  /*14220*/  @!P4 HADD2 R67, -R2.H0_H0, -RZ.H0_H0 ;  /* 0xa00000ff0243c230 */ /* 0x000fe20000000900 */
[----:B------:R-:W-:-:S05]  /*14230*/  IMAD.MOV.U32 R80, RZ, RZ, R130 ;  /* 0x000000ffff507224 */ /* 0x000fca00078e0082 */
[----:B------:R-:W4:Y:S01]  /*14240*/  MUFU.EX2 R186, R102 ;  /* 0x0000006600ba7308 */ /* 0x000f220000000800 */
[----:B------:R-:W-:Y:S02]  /*14250*/  IMAD.MOV.U32 R42, RZ, RZ, R233 ;  /* 0x000000ffff2a7224 */ /* 0x000fe400078e00e9 */
[----:B------:R-:W-:Y:S02]  /*14260*/  IMAD.MOV.U32 R130, RZ, RZ, R232 ;  /* 0x000000ffff827224 */ /* 0x000fe400078e00e8 */
[----:B------:R-:W-:Y:S01]  /*14270*/  IMAD.WIDE.U32 R232, R0, -0x326172a9, RZ ;  /* 0xcd9e8d5700e87825 */ /* 0x000fe200078e00ff */
[----:B------:R-:W-:Y:S02]  /*14280*/  LOP3.LUT R0, R25, UR12, R250, 0x96, !PT ;  /* 0x0000000c19007c12 */ /* 0x000fe4000f8e96fa */
[----:B------:R-:W-:Y:S01]  /*14290*/  @P4 PRMT R187, R2, 0x7610, R187 ;  /* 0x0000761002bb4816 */ /* 0x000fe200000000bb */
[----:B------:R-:W-:Y:S01]  /*142a0*/  FADD.FTZ R248, R5, R7 ;  /* 0x0000000705f87221 */ /* 0x000fe20000010000 */
[----:B------:R-:W-:-:S02]  /*142b0*/  @!P4 PRMT R187, R67, 0x5410, RZ ;  /* 0x0000541043bbc816 */ /* 0x000fc400000000ff */
[----:B------:R-:W-:Y:S01]  /*142c0*/  ISETP.GE.U32.AND P4, PT, R65, R4, PT ;  /* 0x000000044100720c */ /* 0x000fe20003f86070 */
[----:B------:R-:W-:Y:S01]  /*142d0*/  IMAD.WIDE.U32 R4, R0, -0x326172a9, RZ ;  /* 0xcd9e8d5700047825 */ /* 0x000fe200078e00ff */
[----:B------:R-:W-:-:S03]  /*142e0*/  LOP3.LUT R2, R233, UR13, R114, 0x96, !PT ;  /* 0x0000000de9027c12 */ /* 0x000fc6000f8e9672 */
[----:B------:R-:W-:Y:S02]  /*142f0*/  IMAD.MOV.U32 R246, RZ, RZ, R244 ;  /* 0x000000fffff67224 */ /* 0x000fe400078e00f4 */
[----:B-1----:R-:W-:Y:S01]  /*14300*/  FADD.FTZ R244, R3, R99 ;  /* 0x0000006303f47221 */ /* 0x002fe20000010000 */
[----:B----4-:R-:W-:Y:S01]  /*14310*/  F2FP.PACK_AB R3, R186, R3 ;  /* 0x00000003ba03723e */ /* 0x010fe200000000ff */
[----:B------:R-:W-:Y:S01]  /*14320*/  IMAD.WIDE.U32 R6, R2, -0x2daee0ad, RZ ;  /* 0xd2511f5302067825 */ /* 0x000fe200078e00ff */
[----:B------:R-:W-:Y:S02]  /*14330*/  LOP3.LUT R2, R5, UR11, R232, 0x96, !PT ;  /* 0x0000000b05027c12 */ /* 0x000fe4000f8e96e8 */
[C---:B------:R-:W-:Y:S02]  /*14340*/  PRMT R27, R3.reuse, 0x7610, R27 ;  /* 0x00007610031b7816 */ /* 0x040fe4000000001b */
[----:B------:R-:W-:Y:S01]  /*14350*/  PRMT R26, R3, 0x7632, R26 ;  /* 0x00007632031a7816 */ /* 0x000fe2000000001a */
[----:B------:R-:W-:Y:S01]  /*14360*/  IMAD.WIDE.U32 R2, R2, -0x2daee0ad, RZ ;  /* 0xd2511f5302027825 */ /* 0x000fe200078e00ff */
[----:B------:R-:W-:-:S04]  /*14370*/  LOP3.LUT R0, R7, UR10, R24, 0x96, !PT ;  /* 0x0000000a07007c12 */ /* 0x000fc8000f8e9618 */
        /* <DEDUP_REMOVED lines=12> */
[----:B------:R-:W-:Y:S01]  /*14440*/  SHF.R.U32.HI R4, RZ, 0x18, R2 ;  /* 0x00000018ff047819 */ /* 0x000fe20000011602 */
[----:B------:R-:W-:Y:S01]  /*14450*/  STG.E.U16 [R20.64+-0xc0], R19 ;  /* 0xffff401314007986 */ /* 0x000fe2000c10151c */
[----:B------:R-:W-:-:S03]  /*14460*/  LOP3.LUT R2, R5, 0xff, RZ, 0xc0, !PT ;  /* 0x000000ff05027812 */ /* 0x000fc600078ec0ff */
[----:B------:R-:W-:Y:S01]  /*14470*/  STG.E.U16 [R20.64+-0xbe], R18 ;  /* 0xffff421214007986 */ /* 0x000fe2000c10151c */
[----:B------:R-:W-:-:S03]  /*14480*/  SHF.R.U32.HI R3, RZ, 0x8, R3 ;  /* 0x00000008ff037819 */ /* 0x000fc60000011603 */
[----:B------:R-:W-:Y:S04]  /*14490*/  STG.E.U16 [R32.64+-0xc0], R23 ;  /* 0xffff401720007986 */ /* 0x000fe8000c10151c */
[----:B------:R-:W-:Y:S04]  /*144a0*/  STG.E.U16 [R32.64+-0xbe], R22 ;  /* 0xffff421620007986 */ /* 0x000fe8000c10151c */
[----:B------:R1:W-:Y:S01]  /*144b0*/  STG.E.U16 [R30.64+-0xc0], R12 ;  /* 0xffff400c1e007986 */ /* 0x0003e2000c10151c */
[----:B------:R-:W-:Y:S02]  /*144c0*/  PRMT R14, R6, 0x5410, R3 ;  /* 0x00005410060e7816 */ /* 0x000fe40000000003 */
[----:B------:R-:W-:-:S02]  /*144d0*/  SHF.R.U32.HI R5, RZ, 0x18, R0 ;  /* 0x00000018ff057819 */ /* 0x000fc40000011600 */
        /* <DEDUP_REMOVED lines=21> */
[C---:B------:R-:W-:Y:S02]  /*14630*/  PRMT R10, R101.reuse, 0x7632, R10 ;  /* 0x00007632650a7816 */ /* 0x040fe4000000000a */
        /* <DEDUP_REMOVED lines=12> */
[----:B------:R-:W-:Y:S01]  /*14700*/  STG.E.U16 [R30.64+-0xbe], R13 ;  /* 0xffff420d1e007986 */ /* 0x000fe2000c10151c */
[----:B------:R-:W-:-:S03]  /*14710*/  @!P5 PRMT R11, R71, 0x5410, RZ ;  /* 0x00005410470bd816 */ /* 0x000fc600000000ff */
[----:B------:R1:W-:Y:S04]  /*14720*/  STG.E.U16 [R28.64+-0xbe], R10 ;  /* 0xffff420a1c007986 */ /* 0x0003e8000c10151c */
[----:B------:R4:W-:Y:S01]  /*14730*/  STG.E.U16 [R28.64+-0xc0], R11 ;  /* 0xffff400b1c007986 */ /* 0x0009e2000c10151c */
[----:B------:R-:W-:Y:S02]  /*14740*/  IMAD.MOV.U32 R46, RZ, RZ, R240 ;  /* 0x000000ffff2e7224 */ /* 0x000fe400078e00f0 */
[----:B------:R-:W-:Y:S02]  /*14750*/  IMAD.MOV.U32 R113, RZ, RZ, R241 ;  /* 0x000000ffff717224 */ /* 0x000fe400078e00f1 */
[----:B------:R-:W-:Y:S02]  /*14760*/  IMAD.MOV.U32 R112, RZ, RZ, R249 ;  /* 0x000000ffff707224 */ /* 0x000fe400078e00f9 */
[----:B------:R-:W-:-:S02]  /*14770*/  IMAD.MOV.U32 R241, RZ, RZ, R42 ;  /* 0x000000fffff17224 */ /* 0x000fc400078e002a */
[----:B------:R-:W-:Y:S02]  /*14780*/  IMAD.MOV.U32 R249, RZ, RZ, R130 ;  /* 0x000000fffff97224 */ /* 0x000fe400078e0082 */
[----:B------:R-:W-:Y:S01]  /*14790*/  IMAD.MOV.U32 R240, RZ, RZ, R128 ;  /* 0x000000fffff07224 */ /* 0x000fe200078e0080 */
[----:B-1----:R-:W-:Y:S01]  /*147a0*/  LOP3.LUT R10, R0, R53, RZ, 0xc0, !PT ;  /* 0x00000035000a7212 */ /* 0x002fe200078ec0ff */
[----:B------:R-:W-:-:S05]  /*147b0*/  HSET2.LE.AND R0, R12, R65, PT ;  /* 0x000000410c007233 */ /* 0x000fca0003803000 */
[----:B----4-:R-:W-:Y:S01]  /*147c0*/  LOP3.LUT R11, R0, R47, RZ, 0xc0, !PT ;  /* 0x0000002f000b7212 */ /* 0x010fe200078ec0ff */
[----:B------:R-:W-:Y:S01]  /*147d0*/  HSET2.LE.AND R0, R4, R65, PT ;  /* 0x0000004104007233 */ /* 0x000fe20003803000 */
[----:B------:R-:W-:Y:S02]  /*147e0*/  IMAD.MOV.U32 R42, RZ, RZ, R129 ;  /* 0x000000ffff2a7224 */ /* 0x000fe400078e0081 */
[----:B------:R-:W-:Y:S02]  /*147f0*/  IMAD.MOV.U32 R52, RZ, RZ, R46 ;  /* 0x000000ffff347224 */ /* 0x000fe400078e002e */
[----:B------:R-:W-:Y:S01]  /*14800*/  LOP3.LUT R130, R0, R37, RZ, 0xc0, !PT ;  /* 0x0000002500827212 */ /* 0x000fe200078ec0ff */
[----:B------:R-:W-:Y:S01]  /*14810*/  IMAD.MOV.U32 R46, RZ, RZ, R112 ;  /* 0x000000ffff2e7224 */ /* 0x000fe200078e0070 */
[----:B--2---:R-:W-:Y:S01]  /*14820*/  IADD3 R0, R45, 0x4, RZ ;  /* 0x000000042d007810 */ /* 0x004fe20007ffe0ff */
[----:B------:R-:W-:Y:S02]  /*14830*/  IMAD.MOV.U32 R45, RZ, RZ, R113 ;  /* 0x000000ffff2d7224 */ /* 0x000fe400078e0071 */
[----:B------:R-:W-:-:S02]  /*14840*/  IMAD.MOV.U32 R112, RZ, RZ, R240 ;  /* 0x000000ffff707224 */ /* 0x000fc400078e00f0 */
[----:B------:R-:W-:Y:S02]  /*14850*/  IMAD.MOV.U32 R113, RZ, RZ, R241 ;  /* 0x000000ffff717224 */ /* 0x000fe400078e00f1 */
[----:B------:R-:W-:Y:S02]  /*14860*/  IMAD.MOV.U32 R240, RZ, RZ, R249 ;  /* 0x000000fffff07224 */ /* 0x000fe400078e00f9 */
[----:B------:R-:W-:Y:S02]  /*14870*/  IMAD.MOV.U32 R241, RZ, RZ, R42 ;  /* 0x000000fffff17224 */ /* 0x000fe400078e002a */
[----:B------:R-:W-:Y:S02]  /*14880*/  IMAD.MOV.U32 R249, RZ, RZ, R246 ;  /* 0x000000fffff97224 */ /* 0x000fe400078e00f6 */
[----:B------:R-:W-:Y:S02]  /*14890*/  IMAD.MOV.U32 R42, RZ, RZ, R247 ;  /* 0x000000ffff2a7224 */ /* 0x000fe400078e00f7 */
[----:B------:R-:W-:Y:S01]  /*148a0*/  IMAD.WIDE.U32 R246, R0, -0x326172a9, RZ ;  /* 0xcd9e8d5700f67825 */ /* 0x000fe200078e00ff */
[----:B------:R-:W-:-:S02]  /*148b0*/  HSET2.LE.AND R3, R6, R65, PT ;  /* 0x0000004106037233 */ /* 0x000fc40003803000 */
[--C-:B------:R-:W-:Y:S02]  /*148c0*/  HSET2.LE.AND R2, R9, R65.reuse, PT ;  /* 0x0000004109027233 */ /* 0x100fe40003803000 */
[----:B---3--:R-:W-:Y:S02]  /*148d0*/  LOP3.LUT R0, R247, R66, RZ, 0x3c, !PT ;  /* 0x00000042f7007212 */ /* 0x008fe400078e3cff */
[----:B------:R-:W-:Y:S01]  /*148e0*/  LOP3.LUT R9, R3, R64, RZ, 0xc0, !PT ;  /* 0x0000004003097212 */ /* 0x000fe200078ec0ff */
[----:B------:R-:W-:Y:S02]  /*148f0*/  HSET2.LE.AND R3, R7, R65, PT ;  /* 0x0000004107037233 */ /* 0x000fe40003803000 */
[----:B------:R-:W-:Y:S01]  /*14900*/  IMAD.WIDE.U32 R6, R0, -0x2daee0ad, RZ ;  /* 0xd2511f5300067825 */ /* 0x000fe200078e00ff */
[----:B------:R-:W-:-:S04]  /*14910*/  LOP3.LUT R8, R2, R84, RZ, 0xc0, !PT ;  /* 0x0000005402087212 */ /* 0x000fc800078ec0ff */
[----:B------:R-:W-:Y:S01]  /*14920*/  LOP3.LUT R0, R7, UR4, R82, 0x96, !PT ;  /* 0x0000000407007c12 */ /* 0x000fe2000f8e9652 */
[----:B------:R-:W-:Y:S01]  /*14930*/  IMAD.MOV.U32 R69, RZ, RZ, R52 ;  /* 0x000000ffff457224 */ /* 0x000fe200078e0034 */
[----:B------:R-:W-:Y:S01]  /*14940*/  HSET2.LE.AND R2, R5, R65, PT ;  /* 0x0000004105027233 */ /* 0x000fe20003803000 */
[----:B------:R-:W-:Y:S02]  /*14950*/  IMAD.MOV.U32 R66, RZ, RZ, R45 ;  /* 0x000000ffff427224 */ /* 0x000fe400078e002d */
[----:B------:R-:W-:Y:S02]  /*14960*/  IMAD.MOV.U32 R52, RZ, RZ, R46 ;  /* 0x000000ffff347224 */ /* 0x000fe400078e002e */
[----:B------:R-:W-:Y:S02]  /*14970*/  IMAD.MOV.U32 R45, RZ, RZ, R240 ;  /* 0x000000ffff2d7224 */ /* 0x000fe400078e00f0 */
[----:B------:R-:W-:Y:S02]  /*14980*/  IMAD.MOV.U32 R46, RZ, RZ, R241 ;  /* 0x000000ffff2e7224 */ /* 0x000fe400078e00f1 */
[----:B------:R-:W-:Y:S01]  /*14990*/  IMAD.WIDE.U32 R240, R0, -0x326172a9, RZ ;  /* 0xcd9e8d5700f07825 */ /* 0x000fe200078e00ff */
[----:B------:R-:W-:-:S02]  /*149a0*/  LOP3.LUT R129, R2, R43, RZ, 0xc0, !PT ;  /* 0x0000002b02817212 */ /* 0x000fc400078ec0ff */
[----:B------:R-:W-:Y:S01]  /*149b0*/  LOP3.LUT R2, R115, UR14, R246, 0x96, !PT ;  /* 0x0000000e73027c12 */ /* 0x000fe2000f8e96f6 */
[----:B------:R-:W-:Y:S01]  /*149c0*/  IMAD.MOV.U32 R115, RZ, RZ, R46 ;  /* 0x000000ffff737224 */ /* 0x000fe200078e002e */
[----:B------:R-:W-:Y:S01]  /*149d0*/  LOP3.LUT R0, R241, UR13, R114, 0x96, !PT ;  /* 0x0000000df1007c12 */ /* 0x000fe2000f8e9672 */
[----:B------:R-:W-:Y:S01]  /*149e0*/  IMAD.MOV.U32 R114, RZ, RZ, R45 ;  /* 0x000000ffff727224 */ /* 0x000fe200078e002d */
[----:B------:R1:W-:Y:S01]  /*149f0*/  STL.64 [R1], R6 ;  /* 0x0000000601007387 */ /* 0x0003e20000100a00 */
[----:B------:R-:W-:Y:S02]  /*14a00*/  IMAD.MOV.U32 R97, RZ, RZ, R69 ;  /* 0x000000ffff617224 */ /* 0x000fe400078e0045 */
[----:B------:R-:W-:Y:S02]  /*14a10*/  IMAD.MOV.U32 R46, RZ, RZ, R249 ;  /* 0x000000ffff2e7224 */ /* 0x000fe400078e00f9 */
[----:B------:R-:W-:Y:S02]  /*14a20*/  IMAD.MOV.U32 R45, RZ, RZ, R193 ;  /* 0x000000ffff2d7224 */ /* 0x000fe400078e00c1 */
        /* <DEDUP_REMOVED lines=11> */
[----:B------:R-:W3:Y:S01]  /*14ae0*/  LDL.LU R152, [R1+0x11c] ;  /* 0x00011c0001987983 */ /* 0x000ee20000300800 */
[----:B------:R-:W-:Y:S02]  /*14af0*/  IMAD.MOV.U32 R83, RZ, RZ, R172 ;  /* 0x000000ffff537224 */ /* 0x000fe400078e00ac */
[----:B------:R-:W-:Y:S01]  /*14b00*/  IMAD.MOV.U32 R82, RZ, RZ, R103 ;  /* 0x000000ffff527224 */ /* 0x000fe200078e0067 */
[----:B------:R-:W4:Y:S01]  /*14b10*/  LDL.LU R237, [R1+0x118] ;  /* 0x0001180001ed7983 */ /* 0x000f220000300800 */
[----:B------:R-:W-:Y:S02]  /*14b20*/  IMAD.MOV.U32 R56, RZ, RZ, R252 ;  /* 0x000000ffff387224 */ /* 0x000fe400078e00fc */
[----:B------:R-:W-:Y:S01]  /*14b30*/  IMAD.MOV.U32 R103, RZ, RZ, R201 ;  /* 0x000000ffff677224 */ /* 0x000fe200078e00c9 */
[----:B------:R1:W5:Y:S04]  /*14b40*/  LDL.LU R172, [R1+0x114] ;  /* 0x0001140001ac7983 */ /* 0x0003680000300800 */
[----:B------:R1:W5:Y:S04]  /*14b50*/  LDL.LU R252, [R1+0x110] ;  /* 0x0001100001fc7983 */ /* 0x0003680000300800 */
[----:B------:R-:W2:Y:S01]  /*14b60*/  LDL.LU R201, [R1+0x10c] ;  /* 0x00010c0001c97983 */ /* 0x000ea20000300800 */
[----:B------:R-:W-:-:S03]  /*14b70*/  IMAD.MOV.U32 R57, RZ, RZ, R203 ;  /* 0x000000ffff397224 */ /* 0x000fc600078e00cb */
[----:B------:R-:W3:Y:S01]  /*14b80*/  LDL.LU R203, [R1+0x108] ;  /* 0x0001080001cb7983 */ /* 0x000ee20000300800 */
[----:B------:R-:W-:-:S03]  /*14b90*/  IMAD.MOV.U32 R61, RZ, RZ, R206 ;  /* 0x000000ffff3d7224 */ /* 0x000fc600078e00ce */
[----:B------:R-:W3:Y:S01]  /*14ba0*/  LDL.LU R206, [R1+0x104] ;  /* 0x0001040001ce7983 */ /* 0x000ee20000300800 */
[----:B------:R-:W-:-:S03]  /*14bb0*/  IMAD.MOV.U32 R58, RZ, RZ, R205 ;  /* 0x000000ffff3a7224 */ /* 0x000fc600078e00cd */
[----:B------:R-:W3:Y:S01]  /*14bc0*/  LDL.LU R205, [R1+0x100] ;  /* 0x0001000001cd7983 */ /* 0x000ee20000300800 */
[----:B------:R-:W-:-:S04]  /*14bd0*/  IMAD.WIDE.U32 R4, R2, -0x2daee0ad, RZ ;  /* 0xd2511f5302047825 */ /* 0x000fc800078e00ff */
[----:B------:R-:W-:Y:S01]  /*14be0*/  IMAD.WIDE.U32 R12, R0, -0x2daee0ad, RZ ;  /* 0xd2511f53000c7825 */ /* 0x000fe200078e00ff */
[----:B------:R-:W-:-:S04]  /*14bf0*/  LOP3.LUT R2, R5, UR12, R6, 0x96, !PT ;  /* 0x0000000c05027c12 */ /* 0x000fc8000f8e9606 */
[----:B------:R-:W-:Y:S02]  /*14c00*/  LOP3.LUT R0, R13, UR10, R4, 0x96, !PT ;  /* 0x0000000a0d007c12 */ /* 0x000fe4000f8e9604 */
[----:B------:R-:W-:Y:S01]  /*14c10*/  LOP3.LUT R128, R3, R44, RZ, 0xc0, !PT ;  /* 0x0000002c03807212 */ /* 0x000fe200078ec0ff */
[----:B------:R-:W-:-:S04]  /*14c20*/  IMAD.WIDE.U32 R2, R2, -0x326172a9, RZ ;  /* 0xcd9e8d5702027825 */ /* 0x000fc800078e00ff */
[----:B-1----:R-:W-:Y:S01]  /*14c30*/  IMAD.WIDE.U32 R6, R0, -0x326172a9, RZ ;  /* 0xcd9e8d5700067825 */ /* 0x002fe200078e00ff */
        /* <DEDUP_REMOVED lines=13> */
[----:B------:R-:W-:Y:S02]  /*14d10*/  SHF.R.U32.HI R4, RZ, 0x10, R2 ;  /* 0x00000010ff047819 */ /* 0x000fe40000011602 */
[----:B------:R-:W-:Y:S02]  /*14d20*/  LOP3.LUT R22, R5, UR7, R6, 0x96, !PT ;  /* 0x0000000705167c12 */ /* 0x000fe4000f8e9606 */
[----:B------:R-:W-:-:S02]  /*14d30*/  LOP3.LUT R3, R2, 0xffff, RZ, 0xc0, !PT ;  /* 0x0000ffff02037812 */ /* 0x000fc400078ec0ff */
[----:B------:R-:W-:Y:S02]  /*14d40*/  LOP3.LUT R6, R2, 0xff, RZ, 0xc0, !PT ;  /* 0x000000ff02067812 */ /* 0x000fe400078ec0ff */
[----:B------:R-:W-:Y:S02]  /*14d50*/  SHF.R.U32.HI R5, RZ, 0x18, R2 ;  /* 0x00000018ff057819 */ /* 0x000fe40000011602 */
[----:B------:R-:W-:Y:S02]  /*14d60*/  LOP3.LUT R2, R4, 0xff, RZ, 0xc0, !PT ;  /* 0x000000ff04027812 */ /* 0x000fe400078ec0ff */
[----:B------:R-:W-:Y:S02]  /*14d70*/  SHF.R.U32.HI R3, RZ, 0x8, R3 ;  /* 0x00000008ff037819 */ /* 0x000fe40000011603 */
[----:B------:R-:W-:Y:S02]  /*14d80*/  PRMT R5, R2, 0x5410, R5 ;  /* 0x0000541002057816 */ /* 0x000fe40000000005 */
[----:B------:R-:W-:-:S02]  /*14d90*/  LOP3.LUT R2, R0, 0xffff, RZ, 0xc0, !PT ;  /* 0x0000ffff00027812 */ /* 0x000fc400078ec0ff */
        /* <DEDUP_REMOVED lines=16> */
[----:B------:R-:W-:Y:S02]  /*14ea0*/  IMAD.MOV.U32 R71, RZ, RZ, R52 ;  /* 0x000000ffff477224 */ /* 0x000fe400078e0034 */
[----:B------:R-:W-:Y:S02]  /*14eb0*/  IMAD.MOV.U32 R52, RZ, RZ, R54 ;  /* 0x000000ffff347224 */ /* 0x000fe400078e0036 */
[----:B------:R-:W-:Y:S02]  /*14ec0*/  IMAD.MOV.U32 R53, RZ, RZ, R85 ;  /* 0x000000ffff357224 */ /* 0x000fe400078e0055 */
[----:B------:R-:W-:Y:S02]  /*14ed0*/  IMAD.MOV.U32 R54, RZ, RZ, R80 ;  /* 0x000000ffff367224 */ /* 0x000fe400078e0050 */
[----:B------:R-:W-:Y:S02]  /*14ee0*/  IMAD.MOV.U32 R60, RZ, RZ, R214 ;  /* 0x000000ffff3c7224 */ /* 0x000fe400078e00d6 */
[----:B------:R-:W-:-:S02]  /*14ef0*/  IMAD.MOV.U32 R68, RZ, RZ, R215 ;  /* 0x000000ffff447224 */ /* 0x000fc400078e00d7 */
[----:B------:R1:W5:Y:S01]  /*14f00*/  LDL.LU R215, [R1+0xfc] ;  /* 0x0000fc0001d77983 */ /* 0x0003620000300800 */
[----:B------:R-:W-:Y:S02]  /*14f10*/  IMAD.MOV.U32 R18, RZ, RZ, R58 ;  /* 0x000000ffff127224 */ /* 0x000fe400078e003a */
[----:B------:R-:W-:Y:S01]  /*14f20*/  IMAD.MOV.U32 R58, RZ, RZ, R79 ;  /* 0x000000ffff3a7224 */ /* 0x000fe200078e004f */
[----:B------:R1:W5:Y:S01]  /*14f30*/  LDL.LU R214, [R1+0xf8] ;  /* 0x0000f80001d67983 */ /* 0x0003620000300800 */
[----:B------:R-:W-:Y:S02]  /*14f40*/  IMAD.MOV.U32 R62, RZ, RZ, R213 ;  /* 0x000000ffff3e7224 */ /* 0x000fe400078e00d5 */
[----:B------:R-:W-:Y:S01]  /*14f50*/  IMAD.MOV.U32 R16, RZ, RZ, R60 ;  /* 0x000000ffff107224 */ /* 0x000fe200078e003c */
[----:B------:R1:W-:Y:S01]  /*14f60*/  STG.E.U16 [R20.64+-0xb0], R17 ;  /* 0xffff501114007986 */ /* 0x0003e2000c10151c */
        /* <DEDUP_REMOVED lines=13> */
[----:B------:R-:W-:Y:S02]  /*15040*/  IMAD.MOV.U32 R100, RZ, RZ, R57 ;  /* 0x000000ffff647224 */ /* 0x000fe400078e0039 */
[----:B------:R-:W-:Y:S02]  /*15050*/  IMAD.MOV.U32 R75, RZ, RZ, R93 ;  /* 0x000000ffff4b7224 */ /* 0x000fe400078e005d */
[----:B------:R-:W-:Y:S02]  /*15060*/  IMAD.MOV.U32 R92, RZ, RZ, R207 ;  /* 0x000000ffff5c7224 */ /* 0x000fe400078e00cf */
[----:B-1----:R-:W-:Y:S02]  /*15070*/  IMAD.MOV.U32 R17, RZ, RZ, R61 ;  /* 0x000000ffff117224 */ /* 0x002fe400078e003d */
        /* <DEDUP_REMOVED lines=11> */
[----:B------:R1:W5:Y:S04]  /*15130*/  LDL.LU R204, [R1+0xd8] ;  /* 0x0000d80001cc7983 */ /* 0x0003680000300800 */
[----:B------:R1:W5:Y:S04]  /*15140*/  LDL.LU R202, [R1+0xd4] ;  /* 0x0000d40001ca7983 */ /* 0x0003680000300800 */
[----:B------:R1:W5:Y:S04]  /*15150*/  LDL.LU R200, [R1+0xd0] ;  /* 0x0000d00001c87983 */ /* 0x0003680000300800 */
[----:B--2---:R-:W3:Y:S02]  /*15160*/  LDSM.16.MT88.4 R12, [R201+0xa000] ;  /* 0x00a00000c90c783b */ /* 0x004ee40000004200 */
[-C--:B---3--:R-:W-:Y:S08]  /*15170*/  HMMA.16816.F32 R152, R8, R12.reuse, R152 ;  /* 0x0000000c0898723c */ /* 0x088ff00000001898 */
[C---:B------:R-:W-:Y:S08]  /*15180*/  HMMA.16816.F32 R168, R4.reuse, R12, R168 ;  /* 0x0000000c04a8723c */ /* 0x040ff000000018a8 */
[-C--:B------:R-:W-:Y:S08]  /*15190*/  HMMA.16816.F32 R164, R4, R14.reuse, R164 ;  /* 0x0000000e04a4723c */ /* 0x080ff000000018a4 */
[C---:B------:R-:W-:Y:S01]  /*151a0*/  HMMA.16816.F32 R36, R8.reuse, R14, R220 ;  /* 0x0000000e0824723c */ /* 0x040fe200000018dc */
[----:B------:R-:W2:Y:S06]  /*151b0*/  LDSM.16.MT88.4 R12, [R203+0xa000] ;  /* 0x00a00000cb0c783b */ /* 0x000eac0000004200 */
[----:B------:R-:W-:Y:S01]  /*151c0*/  IMAD.MOV.U32 R223, RZ, RZ, R42 ;  /* 0x000000ffffdf7224 */ /* 0x000fe200078e002a */
[-C--:B--2---:R-:W-:Y:S08]  /*151d0*/  HMMA.16816.F32 R144, R8, R12.reuse, R144 ;  /* 0x0000000c0890723c */ /* 0x084ff00000001890 */
[C---:B------:R-:W-:Y:S08]  /*151e0*/  HMMA.16816.F32 R160, R4.reuse, R12, R160 ;  /* 0x0000000c04a0723c */ /* 0x040ff000000018a0 */
[-C--:B------:R-:W-:Y:S08]  /*151f0*/  HMMA.16816.F32 R156, R4, R14.reuse, R156 ;  /* 0x0000000e049c723c */ /* 0x080ff0000000189c */
[----:B------:R-:W-:Y:S01]  /*15200*/  HMMA.16816.F32 R40, R8, R14, R52 ;  /* 0x0000000e0828723c */ /* 0x000fe20000001834 */
[----:B------:R-:W2:Y:S01]  /*15210*/  LDSM.16.MT88.4 R12, [R206+0xa000] ;  /* 0x00a00000ce0c783b */ /* 0x000ea20000004200 */
[----:B------:R-:W-:-:S02]  /*15220*/  IMAD.MOV.U32 R220, RZ, RZ, R45 ;  /* 0x000000ffffdc7224 */ /* 0x000fc400078e002d */
[----:B------:R-:W-:Y:S01]  /*15230*/  IMAD.MOV.U32 R221, RZ, RZ, R46 ;  /* 0x000000ffffdd7224 */ /* 0x000fe200078e002e */
[----:B------:R-:W-:-:S03]  /*15240*/  @!P1 HADD2 R73, -R27.H0_H0, -RZ.H0_H0 ;  /* 0xa00000ff1b499230 */ /* 0x000fc60000000900 */
        /* <DEDUP_REMOVED lines=8> */
[----:B------:R-:W-:Y:S01]  /*152d0*/  IMAD.MOV.U32 R70, RZ, RZ, R66 ;  /* 0x000000ffff467224 */ /* 0x000fe200078e0042 */
[----:B------:R-:W-:Y:S01]  /*152e0*/  PRMT R48, R27, 0x5410, R26 ;  /* 0x000054101b307816 */ /* 0x000fe2000000001a */
[----:B------:R-:W-:Y:S01]  /*152f0*/  IMAD.MOV.U32 R143, RZ, RZ, R75 ;  /* 0x000000ffff8f7224 */ /* 0x000fe200078e004b */
[----:B------:R-:W-:Y:S02]  /*15300*/  @!P1 PRMT R27, R73, 0x5410, RZ ;  /* 0x00005410491b9816 */ /* 0x000fe400000000ff */
[----:B------:R-:W-:Y:S01]  /*15310*/  @!P4 PRMT R26, R72, 0x5410, RZ ;  /* 0x00005410481ac816 */ /* 0x000fe200000000ff */
[----:B------:R-:W-:Y:S02]  /*15320*/  IMAD.MOV.U32 R101, RZ, RZ, R83 ;  /* 0x000000ffff657224 */ /* 0x000fe400078e0053 */
[----:B------:R-:W-:-:S02]  /*15330*/  IMAD.MOV.U32 R141, RZ, RZ, R80 ;  /* 0x000000ffff8d7224 */ /* 0x000fc400078e0050 */
        /* <DEDUP_REMOVED lines=39> */
[C---:B------:R-:W-:Y:S01]  /*155b0*/  HMMA.16816.F32 R224, R8.reuse, R12, R112 ;  /* 0x0000000c08e0723c */ /* 0x040fe20000001870 */
[----:B------:R-:W-:Y:S01]  /*155c0*/  LOP3.LUT R6, R0, 0xff, RZ, 0xc0, !PT ;  /* 0x000000ff00067812 */ /* 0x000fe200078ec0ff */
[----:B------:R-:W-:Y:S06]  /*155d0*/  LDSM.16.MT88.4 R112, [R206+0xb800] ;  /* 0x00b80000ce70783b */ /* 0x000fec0000004200 */
[C---:B------:R-:W-:Y:S01]  /*155e0*/  HMMA.16816.F32 R16, R8.reuse, R18, R140 ;  /* 0x000000120810723c */ /* 0x040fe2000000188c */
[----:B------:R-:W-:Y:S01]  /*155f0*/  SHF.R.U32.HI R5, RZ, 0x18, R0 ;  /* 0x00000018ff057819 */ /* 0x000fe20000011600 */
[----:B------:R-:W3:Y:S06]  /*15600*/  LDSM.16.MT88.4 R140, [R203+0xa800] ;  /* 0x00a80000cb8c783b */ /* 0x000eec0000004200 */
[----:B------:R-:W-:Y:S01]  /*15610*/  HMMA.16816.F32 R12, R8, R14, R96 ;  /* 0x0000000e080c723c */ /* 0x000fe20000001860 */
[----:B------:R-:W-:Y:S06]  /*15620*/  LDSM.16.MT88.4 R96, [R203+0xb800] ;  /* 0x00b80000cb60783b */ /* 0x000fec0000004200 */
[----:B------:R-:W-:-:S02]  /*15630*/  PRMT R8, R2, 0x5410, R4 ;  /* 0x0000541002087816 */ /* 0x000fc40000000004 */
[----:B------:R-:W-:-:S04]  /*15640*/  LOP3.LUT R2, R0, 0xffff, RZ, 0xc0, !PT ;  /* 0x0000ffff00027812 */ /* 0x000fc800078ec0ff */
[----:B------:R-:W-:Y:S02]  /*15650*/  SHF.R.U32.HI R4, RZ, 0x8, R2 ;  /* 0x00000008ff047819 */ /* 0x000fe40000011602 */
[----:B------:R-:W-:Y:S01]  /*15660*/  LOP3.LUT R2, R3, 0xff, RZ, 0xc0, !PT ;  /* 0x000000ff03027812 */ /* 0x000fe200078ec0ff */
[--C-:B------:R-:W-:Y:S01]  /*15670*/  HSET2.LE.AND R0, R7, R65.reuse, PT ;  /* 0x0000004107007233 */ /* 0x100fe20003803000 */
[----:B------:R-:W-:Y:S02]  /*15680*/  PRMT R4, R6, 0x5410, R4 ;  /* 0x0000541006047816 */ /* 0x000fe40000000004 */
[----:B------:R-:W-:Y:S02]  /*15690*/  PRMT R3, R2, 0x5410, R5 ;  /* 0x0000541002037816 */ /* 0x000fe40000000005 */
[----:B------:R-:W-:Y:S01]  /*156a0*/  LOP3.LUT R126, R0, R50, RZ, 0xc0, !PT ;  /* 0x00000032007e7212 */ /* 0x000fe200078ec0ff */
[--C-:B------:R-:W-:Y:S02]  /*156b0*/  HSET2.LE.AND R0, R8, R65.reuse, PT ;  /* 0x0000004108007233 */ /* 0x100fe40003803000 */
[----:B------:R-:W-:-:S02]  /*156c0*/  HSET2.LE.AND R2, R4, R65, PT ;  /* 0x0000004104027233 */ /* 0x000fc40003803000 */
[----:B------:R-:W-:Y:S01]  /*156d0*/  HSET2.LE.AND R3, R3, R65, PT ;  /* 0x0000004103037233 */ /* 0x000fe20003803000 */
[----:B------:R-:W-:Y:S01]  /*156e0*/  LOP3.LUT R127, R0, R49, RZ, 0xc0, !PT ;  /* 0x00000031007f7212 */ /* 0x000fe200078ec0ff */
[----:B------:R-:W-:Y:S01]  /*156f0*/  LDSM.16.MT88.4 R64, [R205+0xa800] ;  /* 0x00a80000cd40783b */ /* 0x000fe20000004200 */
[----:B------:R-:W-:Y:S02]  /*15700*/  LOP3.LUT R124, R2, R51, RZ, 0xc0, !PT ;  /* 0x00000033027c7212 */ /* 0x000fe400078ec0ff */
[----:B------:R-:W-:Y:S01]  /*15710*/  LOP3.LUT R125, R3, R48, RZ, 0xc0, !PT ;  /* 0x00000030037d7212 */ /* 0x000fe200078ec0ff */
[-C--:B--2---:R-:W-:Y:S01]  /*15720*/  HMMA.16816.F32 R152, R128, R148.reuse, R152 ;  /* 0x000000948098723c */ /* 0x084fe20000001898 */
[----:B------:R-:W2:Y:S04]  /*15730*/  LDSM.16.MT88.4 R48, [R206+0xa800] ;  /* 0x00a80000ce30783b */ /* 0x000ea80000004200 */
[----:B------:R-:W-:Y:S03]  /*15740*/  LDSM.16.MT88.4 R4, [R205+0xb800] ;  /* 0x00b80000cd04783b */ /* 0x000fe60000004200 */
        /* <DEDUP_REMOVED lines=11> */
[-C--:B------:R-:W-:Y:S08]  /*15800*/  HMMA.16816.F32 R52, R128, R64.reuse, R68 ;  /* 0x000000408034723c */ /* 0x080ff00000001844 */
        /* <DEDUP_REMOVED lines=26> */
[----:B------:R1:W-:Y:S01]  /*159b0*/  STG.E.U16 [R28.64+-0x8e], R34 ;  /* 0xffff72221c007986 */ /* 0x0003e2000c10151c */
[----:B------:R-:W-:Y:S01]  /*159c0*/  FADD.FTZ R2, R238, R248 ;  /* 0x000000f8ee027221 */ /* 0x000fe20000010000 */
[----:B--2---:R-:W-:Y:S01]  /*159d0*/  HMMA.16816.F32 R72, R124, R80, R84 ;  /* 0x000000507c48723c */ /* 0x004fe20000001854 */
[----:B------:R-:W-:Y:S01]  /*159e0*/  FADD.FTZ R0, R186, R244 ;  /* 0x000000f4ba007221 */ /* 0x000fe20000010000 */
[----:B------:R-:W-:Y:S01]  /*159f0*/  IADD3 R244, P1, R20, -0x100, RZ ;  /* 0xffffff0014f47810 */ /* 0x000fe20007f3e0ff */
[----:B------:R-:W-:-:S02]  /*15a00*/  FADD.FTZ R2, R230, R2 ;  /* 0x00000002e6027221 */ /* 0x000fc40000010000 */
[----:B------:R-:W-:-:S03]  /*15a10*/  FADD.FTZ R0, R229, R0 ;  /* 0x00000000e5007221 */ /* 0x000fc60000010000 */
[----:B------:R-:W-:Y:S01]  /*15a20*/  HMMA.16816.F32 R76, R124, R82, R92 ;  /* 0x000000527c4c723c */ /* 0x000fe2000000185c */
[----:B------:R-:W-:-:S07]  /*15a30*/  FADD.FTZ R230, R234, R2 ;  /* 0x00000002eae67221 */ /* 0x000fce0000010000 */
[----:B------:R-:W-:Y:S01]  /*15a40*/  HMMA.16816.F32 R88, R124, R96, R88 ;  /* 0x000000607c58723c */ /* 0x000fe20000001858 */
[----:B------:R-:W-:-:S07]  /*15a50*/  FADD.FTZ R231, R231, R0 ;  /* 0x00000000e7e77221 */ /* 0x000fce0000010000 */
[----:B------:R-:W-:Y:S01]  /*15a60*/  HMMA.16816.F32 R92, R124, R98, R100 ;  /* 0x000000627c5c723c */ /* 0x000fe20000001864 */
[----:B---3--:R-:W-:-:S07]  /*15a70*/  IMAD.MOV.U32 R132, RZ, RZ, R236 ;  /* 0x000000ffff847224 */ /* 0x008fce00078e00ec */
[----:B------:R-:W-:Y:S01]  /*15a80*/  HMMA.16816.F32 R104, R124, R112, R104 ;  /* 0x000000707c68723c */ /* 0x000fe20000001868 */
[----:B----4-:R-:W-:-:S07]  /*15a90*/  IMAD.MOV.U32 R133, RZ, RZ, R237 ;  /* 0x000000ffff857224 */ /* 0x010fce00078e00ed */
[----:B------:R-:W-:Y:S01]  /*15aa0*/  HMMA.16816.F32 R108, R124, R114, R108 ;  /* 0x000000727c6c723c */ /* 0x000fe2000000186c */
[----:B------:R-:W-:-:S07]  /*15ab0*/  IMAD.MOV.U32 R3, RZ, RZ, R228 ;  /* 0x000000ffff037224 */ /* 0x000fce00078e00e4 */
[----:B------:R-:W-:Y:S01]  /*15ac0*/  HMMA.16816.F32 R120, R124, R4, R120 ;  /* 0x000000047c78723c */ /* 0x000fe20000001878 */
[----:B------:R-:W-:-:S07]  /*15ad0*/  IMAD.MOV.U32 R134, RZ, RZ, R235 ;  /* 0x000000ffff867224 */ /* 0x000fce00078e00eb */
[----:B------:R-:W-:Y:S08]  /*15ae0*/  HMMA.16816.F32 R84, R128, R96, R220 ;  /* 0x000000608054723c */ /* 0x000ff000000018dc */
[----:B------:R-:W-:Y:S08]  /*15af0*/  HMMA.16816.F32 R124, R124, R6, R116 ;  /* 0x000000067c7c723c */ /* 0x000ff00000001874 */
        /* <DEDUP_REMOVED lines=151> */
[-C--:B--2---:R-:W-:Y:S08]  /*16470*/  HMMA.16816.F32 R192, R4, R16.reuse, R192 ;  /* 0x0000001004c0723c */ /* 0x084ff000000018c0 */
[----:B---3--:R-:W-:Y:S08]  /*16480*/  HMMA.16816.F32 R180, R8, R16, R176 ;  /* 0x0000001008b4723c */ /* 0x008ff000000018b0 */
[-C--:B------:R-:W-:Y:S08]  /*16490*/  HMMA.16816.F32 R188, R4, R18.reuse, R188 ;  /* 0x0000001204bc723c */ /* 0x080ff000000018bc */
        /* <DEDUP_REMOVED lines=51> */
.L_x_1104:
[----:B------:R-:W-:Y:S05]  /*167d0*/  BSYNC B0 ;  /* 0x0000000000007941 */ /* 0x000fea0003800000 */
.L_x_1103:
[----:B------:R-:W0:Y:S02]  /*167e0*/  LDGDEPBAR ;  /* 0x00000000000079af */ /* 0x000e240000000000 */
.L_x_1102:
[----:B------:R-:W2:Y:S01]  /*167f0*/  LDL.LU.64 R2, [R1+0x20] ;  /* 0x0000200001027983 */ /* 0x000ea20000300a00 */
[----:B------:R-:W-:-:S03]  /*16800*/  IMAD.U32 R0, RZ, RZ, UR32 ;  /* 0x00000020ff007e24 */ /* 0x000fc6000f8e00ff */
[----:B------:R-:W-:Y:S01]  /*16810*/  STL.64 [R1+0x108], R30 ;  /* 0x0001081e01007387 */ /* 0x000fe20000100a00 */
[----:B------:R-:W-:-:S03]  /*16820*/  IMAD R0, R0, 0x20, R252 ;  /* 0x0000002000007824 */ /* 0x000fc600078e02fc */
[----:B------:R-:W-:Y:S04]  /*16830*/  STL [R1+0x100], R29 ;  /* 0x0001001d01007387 */ /* 0x000fe80000100800 */
[----:B------:R-:W-:Y:S04]  /*16840*/  STL [R1+0xfc], R215 ;  /* 0x0000fcd701007387 */ /* 0x000fe80000100800 */
[----:B------:R2:W-:Y:S04]  /*16850*/  STL [R1+0xf8], R214 ;  /* 0x0000f8d601007387 */ /* 0x0005e80000100800 */
        /* <DEDUP_REMOVED lines=10> */
[----:B------:R-:W3:Y:S01]  /*16900*/  LDL.LU.64 R220, [R1+0xc8] ;  /* 0x0000c80001dc7983 */ /* 0x000ee20000300a00 */
[----:B------:R-:W-:-:S02]  /*16910*/  ISETP.GE.AND P1, PT, R0, R172, PT ;  /* 0x000000ac0000720c */ /* 0x000fc40003f26270 */
[C---:B------:R-:W-:Y:S02]  /*16920*/  IADD3 R12, R0.reuse, 0x1, RZ ;  /* 0x00000001000c7810 */ /* 0x040fe40007ffe0ff */
[----:B------:R-:W-:Y:S02]  /*16930*/  IADD3 R11, R0, 0x8, RZ ;  /* 0x00000008000b7810 */ /* 0x000fe40007ffe0ff */
[----:B------:R-:W-:Y:S02]  /*16940*/  FSEL R13, R180, -INF , !P1 ;  /* 0xff800000b40d7808 */ /* 0x000fe40004800000 */
[----:B------:R-:W-:Y:S02]  /*16950*/  ISETP.GE.AND P2, PT, R0, R173, PT ;  /* 0x000000ad0000720c */ /* 0x000fe40003f46270 */
[----:B------:R-:W-:Y:S02]  /*16960*/  ISETP.GE.AND P1, PT, R12, R172, PT ;  /* 0x000000ac0c00720c */ /* 0x000fe40003f26270 */
[----:B------:R-:W-:-:S02]  /*16970*/  IADD3 R10, R0, 0x9, RZ ;  /* 0x00000009000a7810 */ /* 0x000fc40007ffe0ff */
[----:B-1----:R-:W-:Y:S02]  /*16980*/  IADD3 R6, R0, 0x10, RZ ;  /* 0x0000001000067810 */ /* 0x002fe40007ffe0ff */
[----:B------:R-:W-:Y:S02]  /*16990*/  ISETP.GE.AND P3, PT, R11, R172, PT ;  /* 0x000000ac0b00720c */ /* 0x000fe40003f66270 */
[----:B------:R-:W-:Y:S02]  /*169a0*/  FSEL R14, R182, -INF , !P2 ;  /* 0xff800000b60e7808 */ /* 0x000fe40005000000 */
[----:B------:R-:W-:Y:S02]  /*169b0*/  FSEL R34, R181, -INF , !P1 ;  /* 0xff800000b5227808 */ /* 0x000fe40004800000 */
[C---:B------:R-:W-:Y:S02]  /*169c0*/  ISETP.GE.AND P6, PT, R0.reuse, R175, PT ;  /* 0x000000af0000720c */ /* 0x040fe40003fc6270 */
[----:B------:R-:W-:-:S02]  /*169d0*/  ISETP.GE.AND P4, PT, R0, R174, PT ;  /* 0x000000ae0000720c */ /* 0x000fc40003f86270 */
[-C--:B------:R-:W-:Y:S02]  /*169e0*/  ISETP.GE.AND P2, PT, R10, R172.reuse, PT ;  /* 0x000000ac0a00720c */ /* 0x080fe40003f46270 */
[----:B------:R-:W-:Y:S02]  /*169f0*/  ISETP.GE.AND P1, PT, R6, R172, PT ;  /* 0x000000ac0600720c */ /* 0x000fe40003f26270 */
[----:B------:R-:W-:Y:S02]  /*16a00*/  FSEL R22, R176, -INF , !P3 ;  /* 0xff800000b0167808 */ /* 0x000fe40005800000 */
[----:B------:R-:W-:Y:S02]  /*16a10*/  ISETP.GE.AND P3, PT, R12, R173, PT ;  /* 0x000000ad0c00720c */ /* 0x000fe40003f66270 */
[----:B------:R-:W-:Y:S02]  /*16a20*/  FMNMX.FTZ R15, R237, R13, !PT ;  /* 0x0000000ded0f7209 */ /* 0x000fe40007810000 */
[----:B------:R-:W-:-:S02]  /*16a30*/  FSEL R19, R177, -INF , !P2 ;  /* 0xff800000b1137808 */ /* 0x000fc40005000000 */
[----:B------:R-:W-:Y:S02]  /*16a40*/  FSEL R18, R132, -INF , !P1 ;  /* 0xff80000084127808 */ /* 0x000fe40004800000 */
[----:B------:R-:W-:-:S04]  /*16a50*/  FMNMX.FTZ R15, R34, R15, !PT ;  /* 0x0000000f220f7209 */ /* 0x000fc80007810000 */
[----:B------:R-:W-:-:S04]  /*16a60*/  FMNMX.FTZ R15, R22, R15, !PT ;  /* 0x0000000f160f7209 */ /* 0x000fc80007810000 */
[----:B------:R-:W-:-:S04]  /*16a70*/  FMNMX.FTZ R15, R19, R15, !PT ;  /* 0x0000000f130f7209 */ /* 0x000fc80007810000 */
[----:B------:R-:W-:Y:S02]  /*16a80*/  FMNMX.FTZ R23, R18, R15, !PT ;  /* 0x0000000f12177209 */ /* 0x000fe40007810000 */
[----:B------:R-:W-:Y:S02]  /*16a90*/  FSEL R176, R194, -INF , !P4 ;  /* 0xff800000c2b07808 */ /* 0x000fe40006000000 */
[----:B------:R-:W-:Y:S01]  /*16aa0*/  ISETP.GE.AND P4, PT, R10, R175, PT ;  /* 0x000000af0a00720c */ /* 0x000fe20003f86270 */
[----:B------:R-:W-:Y:S01]  /*16ab0*/  ULOP3.LUT UR4, UR32, UR31, URZ, 0x3c, !UPT ;  /* 0x0000001f20047292 */ /* 0x000fe2000f8e3c3f */
[----:B--2---:R-:W-:Y:S01]  /*16ac0*/  IMAD.MOV.U32 R214, RZ, RZ, R2 ;  /* 0x000000ffffd67224 */ /* 0x004fe200078e0002 */
[C---:B------:R-:W-:Y:S01]  /*16ad0*/  IADD3 R2, R0.reuse, 0x18, RZ ;  /* 0x0000001800027810 */ /* 0x040fe20007ffe0ff */
[----:B------:R-:W-:Y:S01]  /*16ae0*/  IMAD.MOV.U32 R215, RZ, RZ, R3 ;  /* 0x000000ffffd77224 */ /* 0x000fe200078e0003 */
[C---:B------:R-:W-:Y:S02]  /*16af0*/  IADD3 R3, R0.reuse, 0x11, RZ ;  /* 0x0000001100037810 */ /* 0x040fe40007ffe0ff */
[----:B------:R-:W-:-:S02]  /*16b00*/  IADD3 R0, R0, 0x19, RZ ;  /* 0x0000001900007810 */ /* 0x000fc40007ffe0ff */
[-C--:B------:R-:W-:Y:S02]  /*16b10*/  ISETP.GE.AND P5, PT, R3, R172.reuse, PT ;  /* 0x000000ac0300720c */ /* 0x080fe40003fa6270 */
[-C--:B------:R-:W-:Y:S02]  /*16b20*/  ISETP.GE.AND P2, PT, R2, R172.reuse, PT ;  /* 0x000000ac0200720c */ /* 0x080fe40003f46270 */
[----:B------:R-:W-:Y:S02]  /*16b30*/  ISETP.GE.AND P1, PT, R0, R172, PT ;  /* 0x000000ac0000720c */ /* 0x000fe40003f26270 */
[----:B------:R-:W-:Y:S02]  /*16b40*/  FSEL R172, R183, -INF , !P3 ;  /* 0xff800000b7ac7808 */ /* 0x000fe40005800000 */
[----:B------:R-:W-:-:S04]  /*16b50*/  ISETP.GE.AND P3, PT, R11, R173, PT ;  /* 0x000000ad0b00720c */ /* 0x000fc80003f66270 */
[----:B------:R-:W-:Y:S02]  /*16b60*/  FSEL R139, R178, -INF , !P3 ;  /* 0xff800000b28b7808 */ /* 0x000fe40005800000 */
[----:B------:R-:W-:-:S04]  /*16b70*/  ISETP.GE.AND P3, PT, R10, R173, PT ;  /* 0x000000ad0a00720c */ /* 0x000fc80003f66270 */
[----:B------:R-:W-:Y:S02]  /*16b80*/  FSEL R138, R179, -INF , !P3 ;  /* 0xff800000b38a7808 */ /* 0x000fe40005800000 */
[-C--:B------:R-:W-:Y:S02]  /*16b90*/  ISETP.GE.AND P3, PT, R3, R173.reuse, PT ;  /* 0x000000ad0300720c */ /* 0x080fe40003f66270 */
[----:B------:R-:W-:Y:S02]  /*16ba0*/  FSEL R15, R25, -INF , !P1 ;  /* 0xff800000190f7808 */ /* 0x000fe40004800000 */
[----:B------:R-:W-:Y:S02]  /*16bb0*/  ISETP.GE.AND P1, PT, R0, R173, PT ;  /* 0x000000ad0000720c */ /* 0x000fe40003f26270 */
[----:B------:R-:W-:Y:S02]  /*16bc0*/  FSEL R17, R133, -INF , !P5 ;  /* 0xff80000085117808 */ /* 0x000fe40006800000 */
[----:B------:R-:W-:-:S02]  /*16bd0*/  FSEL R136, R135, -INF , !P3 ;  /* 0xff80000087887808 */ /* 0x000fc40005800000 */
[----:B------:R-:W-:Y:S02]  /*16be0*/  ISETP.GE.AND P3, PT, R12, R174, PT ;  /* 0x000000ae0c00720c */ /* 0x000fe40003f66270 */
[----:B------:R-:W-:Y:S02]  /*16bf0*/  FSEL R16, R24, -INF , !P2 ;  /* 0xff80000018107808 */ /* 0x000fe40005000000 */
[----:B------:R-:W-:Y:S02]  /*16c00*/  ISETP.GE.AND P2, PT, R2, R173, PT ;  /* 0x000000ad0200720c */ /* 0x000fe40003f46270 */
[----:B------:R-:W-:Y:S02]  /*16c10*/  FSEL R35, R27, -INF , !P1 ;  /* 0xff8000001b237808 */ /* 0x000fe40004800000 */
[----:B------:R-:W-:Y:S02]  /*16c20*/  FMNMX.FTZ R23, R17, R23, !PT ;  /* 0x0000001711177209 */ /* 0x000fe40007810000 */
[----:B------:R-:W-:-:S02]  /*16c30*/  ISETP.GE.AND P1, PT, R11, R175, PT ;  /* 0x000000af0b00720c */ /* 0x000fc40003f26270 */
[----:B------:R-:W-:Y:S02]  /*16c40*/  FSEL R177, R195, -INF , !P3 ;  /* 0xff800000c3b17808 */ /* 0x000fe40005800000 */
[C---:B------:R-:W-:Y:S02]  /*16c50*/  ISETP.GE.AND P5, PT, R6.reuse, R173, PT ;  /* 0x000000ad0600720c */ /* 0x040fe40003fa6270 */
[----:B------:R-:W-:Y:S02]  /*16c60*/  ISETP.GE.AND P3, PT, R6, R175, PT ;  /* 0x000000af0600720c */ /* 0x000fe40003f66270 */
[----:B------:R-:W-:Y:S02]  /*16c70*/  FSEL R135, R26, -INF , !P2 ;  /* 0xff8000001a877808 */ /* 0x000fe40005000000 */
[----:B------:R-:W-:Y:S02]  /*16c80*/  FMNMX.FTZ R23, R16, R23, !PT ;  /* 0x0000001710177209 */ /* 0x000fe40007810000 */
[----:B------:R-:W-:-:S02]  /*16c90*/  FSEL R26, R188, -INF , !P1 ;  /* 0xff800000bc1a7808 */ /* 0x000fc40004800000 */
[-C--:B------:R-:W-:Y:S02]  /*16ca0*/  ISETP.GE.AND P1, PT, R3, R175.reuse, PT ;  /* 0x000000af0300720c */ /* 0x080fe40003f26270 */
[----:B------:R-:W-:Y:S02]  /*16cb0*/  FSEL R137, R134, -INF , !P5 ;  /* 0xff80000086897808 */ /* 0x000fe40006800000 */
[----:B------:R-:W-:Y:S02]  /*16cc0*/  FSEL R24, R196, -INF , !P3 ;  /* 0xff800000c4187808 */ /* 0x000fe40005800000 */
[-C--:B------:R-:W-:Y:S02]  /*16cd0*/  ISETP.GE.AND P5, PT, R12, R175.reuse, PT ;  /* 0x000000af0c00720c */ /* 0x080fe40003fa6270 */
[----:B------:R-:W-:Y:S02]  /*16ce0*/  ISETP.GE.AND P3, PT, R0, R175, PT ;  /* 0x000000af0000720c */ /* 0x000fe40003f66270 */
[----:B------:R-:W-:-:S02]  /*16cf0*/  FMNMX.FTZ R12, R15, R23, !PT ;  /* 0x000000170f0c7209 */ /* 0x000fc40007810000 */
[----:B------:R-:W-:Y:S02]  /*16d00*/  FSEL R23, R197, -INF , !P1 ;  /* 0xff800000c5177808 */ /* 0x000fe40004800000 */
[----:B------:R-:W-:Y:S02]  /*16d10*/  FSEL R25, R189, -INF , !P4 ;  /* 0xff800000bd197808 */ /* 0x000fe40006000000 */
[-C--:B------:R-:W-:Y:S02]  /*16d20*/  ISETP.GE.AND P1, PT, R3, R174.reuse, PT ;  /* 0x000000ae0300720c */ /* 0x080fe40003f26270 */
[----:B------:R-:W-:Y:S02]  /*16d30*/  ISETP.GE.AND P4, PT, R2, R175, PT ;  /* 0x000000af0200720c */ /* 0x000fe40003f86270 */
[----:B------:R-:W-:Y:S02]  /*16d40*/  FSEL R3, R185, -INF , !P3 ;  /* 0xff800000b9037808 */ /* 0x000fe40005800000 */
[----:B------:R-:W-:-:S02]  /*16d50*/  ISETP.GE.AND P2, PT, R11, R174, PT ;  /* 0x000000ae0b00720c */ /* 0x000fc40003f46270 */
[----:B------:R-:W-:Y:S02]  /*16d60*/  ISETP.GE.AND P3, PT, R0, R174, PT ;  /* 0x000000ae0000720c */ /* 0x000fe40003f66270 */
[----:B------:R-:W-:Y:S02]  /*16d70*/  FSEL R11, R192, -INF , !P6 ;  /* 0xff800000c00b7808 */ /* 0x000fe40007000000 */
[----:B------:R-:W-:Y:S02]  /*16d80*/  FMNMX.FTZ R0, R236, R14, !PT ;  /* 0x0000000eec007209 */ /* 0x000fe40007810000 */
[-C--:B------:R-:W-:Y:S01]  /*16d90*/  ISETP.GE.AND P6, PT, R10, R174.reuse, PT ;  /* 0x000000ae0a00720c */ /* 0x080fe20003fc6270 */
[----:B------:R-:W1:Y:S01]  /*16da0*/  SHFL.BFLY PT, R133, R12, 0x2, 0x1f ;  /* 0x0c401f000c857f89 */ /* 0x000e6200000e0000 */
[----:B------:R-:W-:Y:S02]  /*16db0*/  FSEL R10, R184, -INF , !P4 ;  /* 0xff800000b80a7808 */ /* 0x000fe40006000000 */
[----:B------:R-:W-:-:S02]  /*16dc0*/  ISETP.GE.AND P4, PT, R2, R174, PT ;  /* 0x000000ae0200720c */ /* 0x000fc40003f86270 */
[----:B------:R-:W-:Y:S02]  /*16dd0*/  FMNMX.FTZ R2, R172, R0, !PT ;  /* 0x00000000ac027209 */ /* 0x000fe40007810000 */
[----:B------:R-:W-:Y:S02]  /*16de0*/  FSEL R27, R193, -INF , !P5 ;  /* 0xff800000c11b7808 */ /* 0x000fe40006800000 */
        /* <DEDUP_REMOVED lines=12> */
[----:B------:R-:W-:Y:S01]  /*16eb0*/  FMNMX.FTZ R0, R10, R0, !PT ;  /* 0x000000000a007209 */ /* 0x000fe20007810000 */
[----:B------:R-:W1:Y:S01]  /*16ec0*/  SHFL.BFLY PT, R12, R133, 0x1, 0x1f ;  /* 0x0c201f00850c7f89 */ /* 0x000e6200000e0000 */
[----:B------:R-:W-:-:S02]  /*16ed0*/  FMNMX.FTZ R2, R35, R2, !PT ;  /* 0x0000000223027209 */ /* 0x000fc40007810000 */
[----:B------:R-:W-:-:S03]  /*16ee0*/  FMNMX.FTZ R0, R3, R0, !PT ;  /* 0x0000000003007209 */ /* 0x000fc60007810000 */
[----:B------:R-:W2:Y:S04]  /*16ef0*/  SHFL.BFLY PT, R132, R2, 0x2, 0x1f ;  /* 0x0c401f0002847f89 */ /* 0x000ea800000e0000 */
[----:B------:R-:W4:Y:S01]  /*16f00*/  SHFL.BFLY PT, R134, R0, 0x2, 0x1f ;  /* 0x0c401f0000867f89 */ /* 0x000f2200000e0000 */
[----:B------:R-:W-:Y:S02]  /*16f10*/  ISETP.GE.AND P5, PT, R6, R174, PT ;  /* 0x000000ae0600720c */ /* 0x000fe40003fa6270 */
[----:B------:R-:W-:Y:S02]  /*16f20*/  LOP3.LUT R6, R215, UR4, RZ, 0x3c, !PT ;  /* 0x00000004d7067c12 */ /* 0x000fe4000f8e3cff */
[----:B------:R-:W-:-:S03]  /*16f30*/  FSEL R174, R190, -INF , !P2 ;  /* 0xff800000beae7808 */ /* 0x000fc60005000000 */
[----:B------:R-:W-:Y:S01]  /*16f40*/  IMAD.WIDE.U32 R30, R6, -0x326172a9, RZ ;  /* 0xcd9e8d57061e7825 */ /* 0x000fe200078e00ff */
[----:B-1----:R-:W-:-:S04]  /*16f50*/  FMNMX.FTZ R133, R133, R12, !PT ;  /* 0x0000000c85857209 */ /* 0x002fc80007810000 */
[C---:B------:R-:W-:Y:S01]  /*16f60*/  FSETP.NEU.FTZ.AND P2, PT, R133.reuse, -INF , PT ;  /* 0xff8000008500780b */ /* 0x040fe20003f5d000 */
[----:B------:R-:W-:Y:S01]  /*16f70*/  FMUL.FTZ R6, R133, c[0x0][0x23c] ;  /* 0x00008f0085067a20 */ /* 0x000fe20000410000 */
[----:B--2---:R-:W-:Y:S02]  /*16f80*/  FMNMX.FTZ R2, R132, R2, !PT ;  /* 0x0000000284027209 */ /* 0x004fe40007810000 */
[----:B----4-:R-:W-:-:S03]  /*16f90*/  FMNMX.FTZ R134, R134, R0, !PT ;  /* 0x0000000086867209 */ /* 0x010fc60007810000 */
[----:B------:R-:W1:Y:S01]  /*16fa0*/  SHFL.BFLY PT, R132, R2, 0x1, 0x1f ;  /* 0x0c201f0002847f89 */ /* 0x000e6200000e0000 */
[----:B------:R-:W-:-:S03]  /*16fb0*/  FSEL R0, R6, RZ, P2 ;  /* 0x000000ff06007208 */ /* 0x000fc60001000000 */
[----:B------:R-:W2:Y:S02]  /*16fc0*/  SHFL.BFLY PT, R6, R134, 0x1, 0x1f ;  /* 0x0c201f0086067f89 */ /* 0x000ea400000e0000 */
[--C-:B------:R-:W-:Y:S02]  /*16fd0*/  FFMA.FTZ R178, R13, c[0x0][0x23c], -R0.reuse ;  /* 0x00008f000db27a23 */ /* 0x100fe40000010800 */
[--C-:B------:R-:W-:Y:S02]  /*16fe0*/  FFMA.FTZ R179, R34, c[0x0][0x23c], -R0.reuse ;  /* 0x00008f0022b37a23 */ /* 0x100fe40000010800 */
[--C-:B------:R-:W-:Y:S02]  /*16ff0*/  FFMA.FTZ R180, R22, c[0x0][0x23c], -R0.reuse ;  /* 0x00008f0016b47a23 */ /* 0x100fe40000010800 */
[--C-:B------:R-:W-:Y:S02]  /*17000*/  FFMA.FTZ R181, R19, c[0x0][0x23c], -R0.reuse ;  /* 0x00008f0013b57a23 */ /* 0x100fe40000010800 */
[----:B------:R-:W-:-:S02]  /*17010*/  FFMA.FTZ R182, R18, c[0x0][0x23c], -R0 ;  /* 0x00008f0012b67a23 */ /* 0x000fc40000010800 */
[--C-:B------:R-:W-:Y:S02]  /*17020*/  FFMA.FTZ R183, R17, c[0x0][0x23c], -R0.reuse ;  /* 0x00008f0011b77a23 */ /* 0x100fe40000010800 */
[--C-:B---3--:R-:W-:Y:S02]  /*17030*/  FFMA.FTZ R221, R16, c[0x0][0x23c], -R0.reuse ;  /* 0x00008f0010dd7a23 */ /* 0x108fe40000010800 */
[----:B------:R-:W-:Y:S01]  /*17040*/  FFMA.FTZ R223, R15, c[0x0][0x23c], -R0 ;  /* 0x00008f000fdf7a23 */ /* 0x000fe20000010800 */
[----:B------:R-:W-:-:S04]  /*17050*/  FMNMX.FTZ R0, R228, R176, !PT ;  /* 0x000000b0e4007209 */ /* 0x000fc80007810000 */
[----:B------:R-:W-:Y:S02]  /*17060*/  FMNMX.FTZ R0, R177, R0, !PT ;  /* 0x00000000b1007209 */ /* 0x000fe40007810000 */
[----:B------:R-:W-:Y:S02]  /*17070*/  FSEL R173, R191, -INF , !P6 ;  /* 0xff800000bfad7808 */ /* 0x000fe40007000000 */
[----:B------:R-:W-:Y:S02]  /*17080*/  FMNMX.FTZ R0, R174, R0, !PT ;  /* 0x00000000ae007209 */ /* 0x000fe40007810000 */
[----:B------:R-:W-:Y:S02]  /*17090*/  FSEL R34, R198, -INF , !P5 ;  /* 0xff800000c6227808 */ /* 0x000fe40006800000 */
[----:B------:R-:W-:Y:S02]  /*170a0*/  FMNMX.FTZ R0, R173, R0, !PT ;  /* 0x00000000ad007209 */ /* 0x000fe40007810000 */
[----:B-1----:R-:W-:-:S02]  /*170b0*/  FMNMX.FTZ R132, R2, R132, !PT ;  /* 0x0000008402847209 */ /* 0x002fc40007810000 */
[----:B------:R-:W-:Y:S02]  /*170c0*/  FSEL R22, R199, -INF , !P1 ;  /* 0xff800000c7167808 */ /* 0x000fe40004800000 */
[----:B------:R-:W-:Y:S02]  /*170d0*/  FMNMX.FTZ R0, R34, R0, !PT ;  /* 0x0000000022007209 */ /* 0x000fe40007810000 */
[----:B--2---:R-:W-:Y:S01]  /*170e0*/  FMNMX.FTZ R134, R134, R6, !PT ;  /* 0x0000000686867209 */ /* 0x004fe20007810000 */
[----:B------:R-:W-:Y:S01]  /*170f0*/  FMUL.FTZ R2, R132, c[0x0][0x23c] ;  /* 0x00008f0084027a20 */ /* 0x000fe20000410000 */
[----:B------:R-:W-:Y:S02]  /*17100*/  FSEL R19, R186, -INF , !P4 ;  /* 0xff800000ba137808 */ /* 0x000fe40006000000 */
[----:B------:R-:W-:Y:S01]  /*17110*/  FMNMX.FTZ R0, R22, R0, !PT ;  /* 0x0000000016007209 */ /* 0x000fe20007810000 */
[----:B------:R-:W-:Y:S01]  /*17120*/  FMUL.FTZ R12, R134, c[0x0][0x23c] ;  /* 0x00008f00860c7a20 */ /* 0x000fe20000410000 */
[----:B------:R-:W-:-:S02]  /*17130*/  FSETP.NEU.FTZ.AND P1, PT, R132, -INF , PT ;  /* 0xff8000008400780b */ /* 0x000fc40003f3d000 */
[----:B------:R-:W-:Y:S02]  /*17140*/  FSETP.NEU.FTZ.AND P5, PT, R134, -INF , PT ;  /* 0xff8000008600780b */ /* 0x000fe40003fbd000 */
[----:B------:R-:W-:Y:S02]  /*17150*/  FSEL R18, R187, -INF , !P3 ;  /* 0xff800000bb127808 */ /* 0x000fe40005800000 */
[----:B------:R-:W-:Y:S02]  /*17160*/  FMNMX.FTZ R6, R19, R0, !PT ;  /* 0x0000000013067209 */ /* 0x000fe40007810000 */
[----:B------:R-:W-:Y:S02]  /*17170*/  FSEL R2, R2, RZ, P1 ;  /* 0x000000ff02027208 */ /* 0x000fe40000800000 */
[----:B------:R-:W-:Y:S02]  /*17180*/  FSEL R0, R12, RZ, P5 ;  /* 0x000000ff0c007208 */ /* 0x000fe40002800000 */
[----:B------:R-:W-:Y:S01]  /*17190*/  FMNMX.FTZ R6, R18, R6, !PT ;  /* 0x0000000612067209 */ /* 0x000fe20007810000 */
[----:B------:R-:W-:Y:S01]  /*171a0*/  FFMA.FTZ R199, R35, c[0x0][0x23c], -R2 ;  /* 0x00008f0023c77a23 */ /* 0x000fe20000010802 */
[----:B------:R-:W-:Y:S01]  /*171b0*/  LOP3.LUT R175, R31, UR14, R220, 0x96, !PT ;  /* 0x0000000e1faf7c12 */ /* 0x000fe2000f8e96dc */
[----:B------:R-:W-:-:S02]  /*171c0*/  FFMA.FTZ R35, R11, c[0x0][0x23c], -R0 ;  /* 0x00008f000b237a23 */ /* 0x000fc40000010800 */
[--C-:B------:R-:W-:Y:S02]  /*171d0*/  FFMA.FTZ R184, R27, c[0x0][0x23c], -R0.reuse ;  /* 0x00008f001bb87a23 */ /* 0x100fe40000010800 */
[--C-:B------:R-:W-:Y:S02]  /*171e0*/  FFMA.FTZ R220, R26, c[0x0][0x23c], -R0.reuse ;  /* 0x00008f001adc7a23 */ /* 0x100fe40000010800 */
[--C-:B------:R-:W-:Y:S02]  /*171f0*/  FFMA.FTZ R222, R25, c[0x0][0x23c], -R0.reuse ;  /* 0x00008f0019de7a23 */ /* 0x100fe40000010800 */
[--C-:B------:R-:W-:Y:S02]  /*17200*/  FFMA.FTZ R225, R24, c[0x0][0x23c], -R0.reuse ;  /* 0x00008f0018e17a23 */ /* 0x100fe40000010800 */
[--C-:B------:R-:W-:Y:S02]  /*17210*/  FFMA.FTZ R227, R23, c[0x0][0x23c], -R0.reuse ;  /* 0x00008f0017e37a23 */ /* 0x100fe40000010800 */
[----:B------:R-:W-:-:S02]  /*17220*/  FFMA.FTZ R234, R10, c[0x0][0x23c], -R0 ;  /* 0x00008f000aea7a23 */ /* 0x000fc40000010800 */
[----:B------:R-:W-:Y:S02]  /*17230*/  FFMA.FTZ R229, R3, c[0x0][0x23c], -R0 ;  /* 0x00008f0003e57a23 */ /* 0x000fe40000010800 */
[----:B------:R-:W1:Y:S01]  /*17240*/  SHFL.BFLY PT, R0, R6, 0x2, 0x1f ;  /* 0x0c401f0006007f89 */ /* 0x000e6200000e0000 */
[----:B------:R-:W-:Y:S01]  /*17250*/  LOP3.LUT R216, R31, UR14, R246, 0x96, !PT ;  /* 0x0000000e1fd87c12 */ /* 0x000fe2000f8e96f6 */
[----:B------:R-:W-:Y:S01]  /*17260*/  IMAD.MOV.U32 R246, RZ, RZ, R250 ;  /* 0x000000fffff67224 */ /* 0x000fe200078e00fa */
[----:B------:R-:W-:Y:S01]  /*17270*/  LOP3.LUT R10, R233, UR13, R30, 0x96, !PT ;  /* 0x0000000de90a7c12 */ /* 0x000fe2000f8e961e */
[----:B------:R-:W-:-:S04]  /*17280*/  IMAD.WIDE.U32 R238, R175, -0x2daee0ad, RZ ;  /* 0xd2511f53afee7825 */ /* 0x000fc800078e00ff */
[--C-:B------:R-:W-:Y:S02]  /*17290*/  FFMA.FTZ R17, R14, c[0x0][0x23c], -R2.reuse ;  /* 0x00008f000e117a23 */ /* 0x100fe40000010802 */
[--C-:B------:R-:W-:Y:S02]  /*172a0*/  FFMA.FTZ R172, R172, c[0x0][0x23c], -R2.reuse ;  /* 0x00008f00acac7a23 */ /* 0x100fe40000010802 */
[--C-:B------:R-:W-:Y:S02]  /*172b0*/  FFMA.FTZ R139, R139, c[0x0][0x23c], -R2.reuse ;  /* 0x00008f008b8b7a23 */ /* 0x100fe40000010802 */
[--C-:B------:R-:W-:Y:S02]  /*172c0*/  FFMA.FTZ R138, R138, c[0x0][0x23c], -R2.reuse ;  /* 0x00008f008a8a7a23 */ /* 0x100fe40000010802 */
[--C-:B------:R-:W-:Y:S02]  /*172d0*/  FFMA.FTZ R137, R137, c[0x0][0x23c], -R2.reuse ;  /* 0x00008f0089897a23 */ /* 0x100fe40000010802 */
[----:B------:R-:W-:-:S02]  /*172e0*/  FFMA.FTZ R136, R136, c[0x0][0x23c], -R2 ;  /* 0x00008f0088887a23 */ /* 0x000fc40000010802 */
[----:B------:R-:W-:Y:S01]  /*172f0*/  FFMA.FTZ R198, R135, c[0x0][0x23c], -R2 ;  /* 0x00008f0087c67a23 */ /* 0x000fe20000010802 */
[----:B------:R-:W-:Y:S01]  /*17300*/  LOP3.LUT R2, R239, UR12, R246, 0x96, !PT ;  /* 0x0000000cef027c12 */ /* 0x000fe2000f8e96f6 */
[----:B------:R-:W-:Y:S01]  /*17310*/  IMAD.WIDE.U32 R10, R10, -0x2daee0ad, RZ ;  /* 0xd2511f530a0a7825 */ /* 0x000fe200078e00ff */
[----:B-1----:R-:W-:-:S03]  /*17320*/  FMNMX.FTZ R6, R0, R6, !PT ;  /* 0x0000000600067209 */ /* 0x002fc60007810000 */
[----:B------:R-:W-:Y:S01]  /*17330*/  IMAD.WIDE.U32 R2, R2, -0x326172a9, RZ ;  /* 0xcd9e8d5702027825 */ /* 0x000fe200078e00ff */
[----:B------:R-:W-:Y:S01]  /*17340*/  LOP3.LUT R12, R11, UR10, R238, 0x96, !PT ;  /* 0x0000000a0b0c7c12 */ /* 0x000fe2000f8e96ee */
[----:B------:R-:W1:Y:S03]  /*17350*/  SHFL.BFLY PT, R0, R6, 0x1, 0x1f ;  /* 0x0c201f0006007f89 */ /* 0x000e6600000e0000 */
[----:B------:R-:W-:Y:S01]  /*17360*/  LOP3.LUT R3, R3, UR11, R232, 0x96, !PT ;  /* 0x0000000b03037c12 */ /* 0x000fe2000f8e96e8 */
[----:B------:R-:W-:-:S05]  /*17370*/  IMAD.WIDE.U32 R12, R12, -0x326172a9, RZ ;  /* 0xcd9e8d570c0c7825 */ /* 0x000fca00078e00ff */
[----:B------:R-:W-:Y:S01]  /*17380*/  LOP3.LUT R14, R13, UR9, R2, 0x96, !PT ;  /* 0x000000090d0e7c12 */ /* 0x000fe2000f8e9602 */
[----:B------:R-:W-:-:S04]  /*17390*/  IMAD.WIDE.U32 R2, R3, -0x2daee0ad, RZ ;  /* 0xd2511f5303027825 */ /* 0x000fc800078e00ff */
[----:B------:R-:W-:Y:S01]  /*173a0*/  IMAD.WIDE.U32 R14, R14, -0x2daee0ad, RZ ;  /* 0xd2511f530e0e7825 */ /* 0x000fe200078e00ff */
[----:B------:R-:W-:Y:S01]  /*173b0*/  LOP3.LUT R3, R3, UR8, R10, 0x96, !PT ;  /* 0x0000000803037c12 */ /* 0x000fe2000f8e960a */
[----:B------:R-:W2:Y:S03]  /*173c0*/  LDC.U8 R211, c[0x0][0x2d8] ;  /* 0x0000b600ffd37b82 */ /* 0x000ea60000000000 */
[----:B------:R-:W-:Y:S01]  /*173d0*/  LOP3.LUT R10, R15, UR6, R2, 0x96, !PT ;  /* 0x000000060f0a7c12 */ /* 0x000fe2000f8e9602 */
[----:B------:R-:W-:-:S05]  /*173e0*/  IMAD.WIDE.U32 R2, R3, -0x326172a9, RZ ;  /* 0xcd9e8d5703027825 */ /* 0x000fca00078e00ff */
[----:B------:R-:W-:Y:S02]  /*173f0*/  LOP3.LUT R26, R3, UR7, R12, 0x96, !PT ;  /* 0x00000007031a7c12 */ /* 0x000fe4000f8e960c */
[----:B-1----:R-:W-:Y:S02]  /*17400*/  FMNMX.FTZ R3, R6, R0, !PT ;  /* 0x0000000006037209 */ /* 0x002fe40007810000 */
[----:B------:R-:W-:Y:S01]  /*17410*/  FSEL R0, R133, RZ, P2 ;  /* 0x000000ff85007208 */ /* 0x000fe20001000000 */
[----:B------:R-:W-:Y:S01]  /*17420*/  IMAD.WIDE.U32 R10, R10, -0x326172a9, RZ ;  /* 0xcd9e8d570a0a7825 */ /* 0x000fe200078e00ff */
[----:B------:R-:W-:-:S03]  /*17430*/  FSETP.NEU.FTZ.AND P2, PT, R3, -INF , PT ;  /* 0xff8000000300780b */ /* 0x000fc60003f5d000 */
[----:B------:R-:W-:Y:S01]  /*17440*/  FADD.FTZ R24, R237, -R0 ;  /* 0x80000000ed187221 */ /* 0x000fe20000010000 */
[----:B------:R-:W-:Y:S02]  /*17450*/  FSEL R0, R3, RZ, P2 ;  /* 0x000000ff03007208 */ /* 0x000fe40001000000 */
[----:B------:R-:W-:Y:S01]  /*17460*/  LOP3.LUT R2, R11, UR15, R2, 0x96, !PT ;  /* 0x0000000f0b027c12 */ /* 0x000fe2000f8e9602 */
[----:B------:R-:W-:Y:S02]  /*17470*/  FMUL.FTZ R6, R3, c[0x0][0x23c] ;  /* 0x00008f0003067a20 */ /* 0x000fe40000410000 */
[----:B------:R-:W-:Y:S01]  /*17480*/  FADD.FTZ R23, R228, -R0 ;  /* 0x80000000e4177221 */ /* 0x000fe20000010000 */
[----:B------:R-:W-:-:S04]  /*17490*/  LOP3.LUT R0, R2, 0xff, RZ, 0xc0, !PT ;  /* 0x000000ff02007812 */ /* 0x000fc800078ec0ff */
[----:B--2---:R-:W-:Y:S02]  /*174a0*/  ISETP.GE.U32.AND P6, PT, R211, R0, PT ;  /* 0x00000000d300720c */ /* 0x004fe40003fc6070 */
[----:B------:R-:W-:Y:S02]  /*174b0*/  FSEL R0, R6, RZ, P2 ;  /* 0x000000ff06007208 */ /* 0x000fe40001000000 */
[----:B------:R-:W-:-:S04]  /*174c0*/  LOP3.LUT R6, R2, 0xffff, RZ, 0xc0, !PT ;  /* 0x0000ffff02067812 */ /* 0x000fc800078ec0ff */
[----:B------:R-:W-:-:S04]  /*174d0*/  SHF.R.U32.HI R6, RZ, 0x8, R6 ;  /* 0x00000008ff067819 */ /* 0x000fc80000011606 */
[----:B------:R-:W-:-:S04]  /*174e0*/  LOP3.LUT R6, R6, 0xffff, RZ, 0xc0, !PT ;  /* 0x0000ffff06067812 */ /* 0x000fc800078ec0ff */
[----:B------:R-:W-:Y:S02]  /*174f0*/  ISETP.GE.U32.AND P3, PT, R211, R6, PT ;  /* 0x00000006d300720c */ /* 0x000fe40003f66070 */
[----:B------:R-:W-:Y:S01]  /*17500*/  SHF.R.U32.HI R6, RZ, 0x18, R2 ;  /* 0x00000018ff067819 */ /* 0x000fe20000011602 */
[----:B------:R-:W-:-:S03]  /*17510*/  FFMA.FTZ R15, R176, c[0x0][0x23c], -R0 ;  /* 0x00008f00b00f7a23 */ /* 0x000fc60000010800 */
[----:B------:R-:W-:Y:S01]  /*17520*/  ISETP.GE.U32.AND P2, PT, R211, R6, PT ;  /* 0x00000006d300720c */ /* 0x000fe20003f46070 */
[----:B------:R-:W-:Y:S01]  /*17530*/  FMUL.FTZ R6, R23, c[0x0][0x23c] ;  /* 0x00008f0017067a20 */ /* 0x000fe20000410000 */
[----:B------:R-:W-:Y:S01]  /*17540*/  SHF.R.U32.HI R2, RZ, 0x10, R2 ;  /* 0x00000010ff027819 */ /* 0x000fe20000011602 */
[--C-:B------:R-:W-:Y:S01]  /*17550*/  FFMA.FTZ R13, R177, c[0x0][0x23c], -R0.reuse ;  /* 0x00008f00b10d7a23 */ /* 0x100fe20000010800 */
[----:B------:R-:W-:Y:S01]  /*17560*/  MUFU.EX2 R15, R15 ;  /* 0x0000000f000f7308 */ /* 0x000fe20000000800 */
[----:B------:R-:W-:Y:S01]  /*17570*/  FFMA.FTZ R12, R174, c[0x0][0x23c], -R0 ;  /* 0x00008f00ae0c7a23 */ /* 0x000fe20000010800 */
[----:B------:R-:W-:-:S06]  /*17580*/  LOP3.LUT R2, R2, 0xff, RZ, 0xc0, !PT ;  /* 0x000000ff02027812 */ /* 0x000fcc00078ec0ff */
[----:B------:R-:W1:Y:S01]  /*17590*/  MUFU.EX2 R6, R6 ;  /* 0x0000000600067308 */ /* 0x000e620000000800 */
[----:B------:R-:W-:Y:S01]  /*175a0*/  ISETP.GE.U32.AND P4, PT, R211, R2, PT ;  /* 0x00000002d300720c */ /* 0x000fe20003f86070 */
[--C-:B------:R-:W-:Y:S01]  /*175b0*/  FFMA.FTZ R218, R18, c[0x0][0x23c], -R0.reuse ;  /* 0x00008f0012da7a23 */ /* 0x100fe20000010800 */
[----:B------:R-:W-:Y:S01]  /*175c0*/  LOP3.LUT R2, R10, 0xff, RZ, 0xc0, !PT ;  /* 0x000000ff0a027812 */ /* 0x000fe200078ec0ff */
[----:B------:R-:W-:-:S04]  /*175d0*/  FFMA.FTZ R173, R173, c[0x0][0x23c], -R0 ;  /* 0x00008f00adad7a23 */ /* 0x000fc80000010800 */
[----:B------:R-:W2:Y:S01]  /*175e0*/  MUFU.EX2 R13, R13 ;  /* 0x0000000d000d7308 */ /* 0x000ea20000000800 */
[----:B------:R-:W-:Y:S01]  /*175f0*/  FSEL R18, R132, RZ, P1 ;  /* 0x000000ff84127208 */ /* 0x000fe20000800000 */
[----:B------:R-:W-:Y:S01]  /*17600*/  FFMA.FTZ R226, R22, c[0x0][0x23c], -R0 ;  /* 0x00008f0016e27a23 */ /* 0x000fe20000010800 */
[----:B------:R-:W-:-:S05]  /*17610*/  LOP3.LUT R23, R10, 0xffff, RZ, 0xc0, !PT ;  /* 0x0000ffff0a177812 */ /* 0x000fca00078ec0ff */
[----:B------:R-:W-:Y:S01]  /*17620*/  MUFU.EX2 R16, R178 ;  /* 0x000000b200107308 */ /* 0x000fe20000000800 */
[--C-:B------:R-:W-:Y:S02]  /*17630*/  SHF.R.U32.HI R22, RZ, 0x10, R10.reuse ;  /* 0x00000010ff167819 */ /* 0x100fe4000001160a */
[----:B------:R-:W-:-:S05]  /*17640*/  SHF.R.U32.HI R11, RZ, 0x18, R10 ;  /* 0x00000018ff0b7819 */ /* 0x000fca000001160a */
[----:B------:R-:W3:Y:S01]  /*17650*/  MUFU.EX2 R25, R179 ;  /* 0x000000b300197308 */ /* 0x000ee20000000800 */
[----:B------:R-:W-:Y:S01]  /*17660*/  ISETP.GE.U32.AND P1, PT, R211, R2, PT ;  /* 0x00000002d300720c */ /* 0x000fe20003f26070 */
[----:B------:R-:W-:-:S06]  /*17670*/  FADD.FTZ R2, R236, -R18 ;  /* 0x80000012ec027221 */ /* 0x000fcc0000010000 */
[----:B------:R-:W4:Y:S01]  /*17680*/  MUFU.EX2 R12, R12 ;  /* 0x0000000c000c7308 */ /* 0x000f220000000800 */
[----:B-1----:R-:W-:Y:S01]  /*17690*/  FFMA.FTZ R231, R231, R6, R15 ;  /* 0x00000006e7e77223 */ /* 0x002fe2000001000f */
[----:B------:R-:W-:Y:S01]  /*176a0*/  FSEL R18, R134, RZ, P5 ;  /* 0x000000ff86127208 */ /* 0x000fe20002800000 */
[----:B------:R-:W-:-:S05]  /*176b0*/  FMUL.FTZ R2, R2, c[0x0][0x23c] ;  /* 0x00008f0002027a20 */ /* 0x000fca0000410000 */
[----:B------:R-:W1:Y:S01]  /*176c0*/  MUFU.EX2 R10, R173 ;  /* 0x000000ad000a7308 */ /* 0x000e620000000800 */
[----:B------:R-:W-:Y:S01]  /*176d0*/  ISETP.GE.U32.AND P5, PT, R211, R11, PT ;  /* 0x0000000bd300720c */ /* 0x000fe20003fa6070 */
[C---:B--2---:R-:W-:Y:S01]  /*176e0*/  FADD.FTZ R11, R13.reuse, R231 ;  /* 0x000000e70d0b7221 */ /* 0x044fe20000010000 */
[----:B------:R-:W-:Y:S01]  /*176f0*/  F2FP.PACK_AB R219, R13, R15 ;  /* 0x0000000f0ddb723e */ /* 0x000fe200000000ff */
[----:B------:R-:W-:Y:S01]  /*17700*/  FFMA.FTZ R174, R19, c[0x0][0x23c], -R0 ;  /* 0x00008f0013ae7a23 */ /* 0x000fe20000010800 */
[----:B---3--:R-:W-:-:S03]  /*17710*/  F2FP.PACK_AB R15, R25, R16 ;  /* 0x00000010190f723e */ /* 0x008fc600000000ff */
[----:B------:R-:W-:Y:S01]  /*17720*/  MUFU.EX2 R17, R17 ;  /* 0x0000001100117308 */ /* 0x000fe20000000800 */
[----:B----4-:R-:W-:Y:S01]  /*17730*/  FADD.FTZ R11, R12, R11 ;  /* 0x0000000b0c0b7221 */ /* 0x010fe20000010000 */
[----:B------:R-:W-:Y:S01]  /*17740*/  PRMT R197, R15, 0x7632, R197 ;  /* 0x000076320fc57816 */ /* 0x000fe200000000c5 */
[----:B------:R-:W-:-:S05]  /*17750*/  @!P6 HADD2 R186, -R15.H0_H0, -RZ.H0_H0 ;  /* 0xa00000ff0fbae230 */ /* 0x000fca0000000900 */
[----:B------:R-:W2:Y:S01]  /*17760*/  MUFU.EX2 R2, R2 ;  /* 0x0000000200027308 */ /* 0x000ea20000000800 */
[C---:B-1----:R-:W-:Y:S01]  /*17770*/  FADD.FTZ R202, R10.reuse, R11 ;  /* 0x0000000b0aca7221 */ /* 0x042fe20000010000 */
[----:B------:R-:W-:-:S06]  /*17780*/  F2FP.PACK_AB R135, R10, R12 ;  /* 0x0000000c0a87723e */ /* 0x000fcc00000000ff */
[----:B------:R-:W1:Y:S01]  /*17790*/  MUFU.EX2 R19, R172 ;  /* 0x000000ac00137308 */ /* 0x000e620000000800 */
[----:B------:R-:W-:Y:S01]  /*177a0*/  LOP3.LUT R10, R22, 0xff, RZ, 0xc0, !PT ;  /* 0x000000ff160a7812 */ /* 0x000fe200078ec0ff */
[----:B------:R-:W-:Y:S01]  /*177b0*/  FMUL.FTZ R24, R24, c[0x0][0x23c] ;  /* 0x00008f0018187a20 */ /* 0x000fe20000410000 */
[----:B------:R-:W-:Y:S01]  /*177c0*/  PRMT R228, R15, 0x5410, R197 ;  /* 0x000054100fe47816 */ /* 0x000fe200000000c5 */
[----:B------:R-:W-:Y:S01]  /*177d0*/  FFMA.FTZ R224, R34, c[0x0][0x23c], -R0 ;  /* 0x00008f0022e07a23 */ /* 0x000fe20000010800 */
[----:B------:R-:W-:Y:S02]  /*177e0*/  @!P6 PRMT R15, R186, 0x5410, RZ ;  /* 0x00005410ba0fe816 */ /* 0x000fe400000000ff */
[----:B------:R-:W-:Y:S01]  /*177f0*/  ISETP.GE.U32.AND P6, PT, R211, R10, PT ;  /* 0x0000000ad300720c */ /* 0x000fe20003fc6070 */
[----:B------:R-:W3:Y:S01]  /*17800*/  MUFU.EX2 R0, R24 ;  /* 0x0000001800007308 */ /* 0x000ee20000000800 */
[----:B------:R-:W-:Y:S01]  /*17810*/  SHF.R.U32.HI R10, RZ, 0x8, R23 ;  /* 0x00000008ff0a7819 */ /* 0x000fe20000011617 */
[----:B--2---:R-:W-:-:S03]  /*17820*/  FFMA.FTZ R27, R217, R2, R17 ;  /* 0x00000002d91b7223 */ /* 0x004fc60000010011 */
[----:B------:R-:W-:Y:S01]  /*17830*/  LOP3.LUT R13, R10, 0xffff, RZ, 0xc0, !PT ;  /* 0x0000ffff0a0d7812 */ /* 0x000fe200078ec0ff */
[----:B------:R-:W-:Y:S01]  /*17840*/  IMAD.WIDE.U32 R10, R26, -0x2daee0ad, RZ ;  /* 0xd2511f531a0a7825 */ /* 0x000fe200078e00ff */
[----:B-1----:R-:W-:Y:S01]  /*17850*/  F2FP.PACK_AB R17, R19, R17 ;  /* 0x000000111311723e */ /* 0x002fe200000000ff */
[----:B------:R-:W-:Y:S03]  /*17860*/  MUFU.EX2 R23, R180 ;  /* 0x000000b400177308 */ /* 0x000fe60000000800 */
[----:B------:R-:W-:-:S05]  /*17870*/  PRMT R195, R17, 0x7610, R195 ;  /* 0x0000761011c37816 */ /* 0x000fca00000000c3 */
[----:B------:R-:W1:Y:S01]  /*17880*/  MUFU.EX2 R26, R181 ;  /* 0x000000b5001a7308 */ /* 0x000e620000000800 */
[----:B------:R-:W-:Y:S01]  /*17890*/  LOP3.LUT R12, R11, UR16, R14, 0x96, !PT ;  /* 0x000000100b0c7c12 */ /* 0x000fe2000f8e960e */
[----:B------:R-:W-:Y:S01]  /*178a0*/  @!P4 HADD2 R188, -R195.H0_H0, -RZ.H0_H0 ;  /* 0xa00000ffc3bcc230 */ /* 0x000fe20000000900 */
[----:B------:R-:W-:Y:S01]  /*178b0*/  PRMT R196, R17, 0x7632, R196 ;  /* 0x0000763211c47816 */ /* 0x000fe200000000c4 */
[-C--:B---3--:R-:W-:Y:S02]  /*178c0*/  FFMA.FTZ R34, R242, R0.reuse, R16 ;  /* 0x00000000f2227223 */ /* 0x088fe40000010010 */
        /* <DEDUP_REMOVED lines=32> */
[----:B------:R-:W-:Y:S02]  /*17ad0*/  LOP3.LUT R0, R12, 0xff, RZ, 0xc0, !PT ;  /* 0x000000ff0c007812 */ /* 0x000fe400078ec0ff */
[----:B------:R-:W-:-:S02]  /*17ae0*/  PRMT R217, R195, 0x5410, R196 ;  /* 0x00005410c3d97816 */ /* 0x000fc400000000c4 */
[----:B------:R-:W-:Y:S02]  /*17af0*/  @!P4 PRMT R195, R188, 0x5410, RZ ;  /* 0x00005410bcc3c816 */ /* 0x000fe400000000ff */
[----:B------:R-:W-:Y:S01]  /*17b00*/  ISETP.GE.U32.AND P4, PT, R211, R0, PT ;  /* 0x00000000d300720c */ /* 0x000fe20003f86070 */
[----:B------:R-:W-:Y:S01]  /*17b10*/  @!P3 HADD2 R185, -R197.H0_H0, -RZ.H0_H0 ;  /* 0xa00000ffc5b9b230 */ /* 0x000fe20000000900 */
[----:B-1----:R-:W-:-:S04]  /*17b20*/  F2FP.PACK_AB R0, R26, R23 ;  /* 0x000000171a00723e */ /* 0x002fc800000000ff */
[C---:B------:R-:W-:Y:S02]  /*17b30*/  PRMT R194, R0.reuse, 0x7610, R194 ;  /* 0x0000761000c27816 */ /* 0x040fe400000000c2 */
[----:B------:R-:W-:Y:S02]  /*17b40*/  @!P3 PRMT R197, R185, 0x5410, RZ ;  /* 0x00005410b9c5b816 */ /* 0x000fe400000000ff */
[----:B------:R-:W-:Y:S01]  /*17b50*/  ISETP.GE.U32.AND P3, PT, R211, R13, PT ;  /* 0x0000000dd300720c */ /* 0x000fe20003f66070 */
[----:B------:R-:W-:Y:S01]  /*17b60*/  @!P1 HADD2 R64, -R194.H0_H0, -RZ.H0_H0 ;  /* 0xa00000ffc2409230 */ /* 0x000fe20000000900 */
[--C-:B------:R-:W-:Y:S01]  /*17b70*/  SHF.R.U32.HI R13, RZ, 0x10, R12.reuse ;  /* 0x00000010ff0d7819 */ /* 0x100fe2000001160c */
[----:B------:R-:W-:Y:S01]  /*17b80*/  @!P2 HADD2 R187, -R196.H0_H0, -RZ.H0_H0 ;  /* 0xa00000ffc4bba230 */ /* 0x000fe20000000900 */
[----:B------:R-:W-:Y:S02]  /*17b90*/  PRMT R193, R0, 0x7632, R193 ;  /* 0x0000763200c17816 */ /* 0x000fe400000000c1 */
[----:B------:R-:W-:-:S02]  /*17ba0*/  SHF.R.U32.HI R0, RZ, 0x18, R12 ;  /* 0x00000018ff007819 */ /* 0x000fc4000001160c */
[----:B------:R-:W-:Y:S02]  /*17bb0*/  LOP3.LUT R13, R13, 0xff, RZ, 0xc0, !PT ;  /* 0x000000ff0d0d7812 */ /* 0x000fe400078ec0ff */
[----:B------:R-:W-:Y:S02]  /*17bc0*/  PRMT R68, R194, 0x5410, R193 ;  /* 0x00005410c2447816 */ /* 0x000fe400000000c1 */
[----:B------:R-:W-:Y:S02]  /*17bd0*/  @!P1 PRMT R194, R64, 0x5410, RZ ;  /* 0x0000541040c29816 */ /* 0x000fe400000000ff */
[----:B------:R-:W-:Y:S02]  /*17be0*/  @!P2 PRMT R196, R187, 0x5410, RZ ;  /* 0x00005410bbc4a816 */ /* 0x000fe400000000ff */
[C---:B------:R-:W-:Y:S02]  /*17bf0*/  ISETP.GE.U32.AND P1, PT, R211.reuse, R0, PT ;  /* 0x00000000d300720c */ /* 0x040fe40003f26070 */
[----:B------:R-:W-:Y:S01]  /*17c00*/  ISETP.GE.U32.AND P2, PT, R211, R13, PT ;  /* 0x0000000dd300720c */ /* 0x000fe20003f46070 */
[----:B------:R-:W-:Y:S01]  /*17c10*/  FADD.FTZ R13, R235, -R18 ;  /* 0x80000012eb0d7221 */ /* 0x000fe20000010000 */
[----:B------:R-:W-:Y:S01]  /*17c20*/  LOP3.LUT R0, R12, 0xffff, RZ, 0xc0, !PT ;  /* 0x0000ffff0c007812 */ /* 0x000fe200078ec0ff */
[----:B------:R-:W-:Y:S01]  /*17c30*/  MUFU.EX2 R17, R139 ;  /* 0x0000008b00117308 */ /* 0x000fe20000000800 */
[----:B------:R-:W-:-:S02]  /*17c40*/  FMUL.FTZ R12, R55, R2 ;  /* 0x00000002370c7220 */ /* 0x000fc40000410000 */
[----:B------:R-:W-:Y:S01]  /*17c50*/  SHF.R.U32.HI R0, RZ, 0x8, R0 ;  /* 0x00000008ff007819 */ /* 0x000fe20000011600 */
[----:B------:R-:W-:-:S04]  /*17c60*/  FMUL.FTZ R14, R54, R2 ;  /* 0x00000002360e7220 */ /* 0x000fc80000410000 */
[----:B------:R-:W1:Y:S01]  /*17c70*/  MUFU.EX2 R18, R138 ;  /* 0x0000008a00127308 */ /* 0x000e620000000800 */
[----:B------:R-:W-:Y:S01]  /*17c80*/  @!P3 HADD2 R65, -R193.H0_H0, -RZ.H0_H0 ;  /* 0xa00000ffc141b230 */ /* 0x000fe20000000900 */
[-C--:B------:R-:W-:Y:S01]  /*17c90*/  FMUL.FTZ R69, R70, R2.reuse ;  /* 0x0000000246457220 */ /* 0x080fe20000410000 */
[----:B------:R-:W-:Y:S01]  /*17ca0*/  LOP3.LUT R0, R0, 0xffff, RZ, 0xc0, !PT ;  /* 0x0000ffff00007812 */ /* 0x000fe200078ec0ff */
[----:B------:R-:W-:Y:S02]  /*17cb0*/  IMAD.MOV.U32 R70, RZ, RZ, R12 ;  /* 0x000000ffff467224 */ /* 0x000fe400078e000c */
[-C--:B------:R-:W-:Y:S02]  /*17cc0*/  FMUL.FTZ R12, R82, R2.reuse ;  /* 0x00000002520c7220 */ /* 0x080fe40000410000 */
[----:B------:R-:W-:Y:S02]  /*17cd0*/  FMUL.FTZ R13, R13, c[0x0][0x23c] ;  /* 0x00008f000d0d7a20 */ /* 0x000fe40000410000 */
[----:B------:R-:W-:Y:S01]  /*17ce0*/  IMAD.MOV.U32 R82, RZ, RZ, R14 ;  /* 0x000000ffff527224 */ /* 0x000fe200078e000e */
[----:B------:R-:W-:Y:S01]  /*17cf0*/  @!P3 PRMT R193, R65, 0x5410, RZ ;  /* 0x0000541041c1b816 */ /* 0x000fe200000000ff */
[----:B------:R-:W-:Y:S01]  /*17d00*/  FMUL.FTZ R14, R83, R2 ;  /* 0x00000002530e7220 */ /* 0x000fe20000410000 */
[----:B------:R-:W-:Y:S01]  /*17d10*/  ISETP.GE.U32.AND P3, PT, R211, R0, PT ;  /* 0x00000000d300720c */ /* 0x000fe20003f66070 */
[----:B------:R-:W-:-:S02]  /*17d20*/  IMAD.MOV.U32 R247, RZ, RZ, R251 ;  /* 0x000000fffff77224 */ /* 0x000fc400078e00fb */
[-C--:B------:R-:W-:Y:S02]  /*17d30*/  FMUL.FTZ R67, R67, R2.reuse ;  /* 0x0000000243437220 */ /* 0x080fe40000410000 */
[----:B------:R-:W-:Y:S01]  /*17d40*/  IMAD.MOV.U32 R83, RZ, RZ, R243 ;  /* 0x000000ffff537224 */ /* 0x000fe200078e00f3 */
[----:B------:R2:W-:Y:S01]  /*17d50*/  MUFU.EX2 R16, R35 ;  /* 0x0000002300107308 */ /* 0x0005e20000000800 */
[-C--:B------:R-:W-:Y:S02]  /*17d60*/  FMUL.FTZ R243, R87, R2.reuse ;  /* 0x0000000257f37220 */ /* 0x080fe40000410000 */
[----:B------:R-:W-:Y:S02]  /*17d70*/  IMAD.MOV.U32 R87, RZ, RZ, R69 ;  /* 0x000000ffff577224 */ /* 0x000fe400078e0045 */
[----:B------:R-:W-:Y:S02]  /*17d80*/  IMAD.MOV.U32 R117, RZ, RZ, R210 ;  /* 0x000000ffff757224 */ /* 0x000fe400078e00d2 */
[-C--:B------:R-:W-:Y:S01]  /*17d90*/  FMUL.FTZ R69, R114, R2.reuse ;  /* 0x0000000272457220 */ /* 0x080fe20000410000 */
[----:B------:R-:W3:Y:S01]  /*17da0*/  MUFU.EX2 R0, R13 ;  /* 0x0000000d00007308 */ /* 0x000ee20000000800 */
[----:B------:R-:W-:-:S02]  /*17db0*/  FMUL.FTZ R235, R115, R2 ;  /* 0x0000000273eb7220 */ /* 0x000fc40000410000 */
[----:B------:R-:W-:Y:S02]  /*17dc0*/  IMAD.MOV.U32 R128, RZ, RZ, R246 ;  /* 0x000000ffff807224 */ /* 0x000fe400078e00f6 */
[----:B------:R-:W-:Y:S02]  /*17dd0*/  IMAD.MOV.U32 R129, RZ, RZ, R247 ;  /* 0x000000ffff817224 */ /* 0x000fe400078e00f7 */
[----:B------:R-:W-:Y:S02]  /*17de0*/  IMAD.MOV.U32 R65, RZ, RZ, R250 ;  /* 0x000000ffff417224 */ /* 0x000fe400078e00fa */
[-C--:B--2---:R-:W-:Y:S02]  /*17df0*/  FMUL.FTZ R35, R98, R2.reuse ;  /* 0x0000000262237220 */ /* 0x084fe40000410000 */
[----:B------:R-:W-:Y:S02]  /*17e00*/  FMUL.FTZ R231, R71, R2 ;  /* 0x0000000247e77220 */ /* 0x000fe40000410000 */
[----:B------:R-:W-:-:S02]  /*17e10*/  IMAD.MOV.U32 R98, RZ, RZ, R67 ;  /* 0x000000ffff627224 */ /* 0x000fc400078e0043 */
[-C--:B------:R-:W-:Y:S02]  /*17e20*/  FMUL.FTZ R210, R99, R2.reuse ;  /* 0x0000000263d27220 */ /* 0x080fe40000410000 */
[----:B------:R-:W-:Y:S02]  /*17e30*/  IMAD.MOV.U32 R114, RZ, RZ, R214 ;  /* 0x000000ffff727224 */ /* 0x000fe400078e00d6 */
[----:B------:R-:W-:Y:S02]  /*17e40*/  IMAD.MOV.U32 R115, RZ, RZ, R215 ;  /* 0x000000ffff737224 */ /* 0x000fe400078e00d7 */
        /* <DEDUP_REMOVED lines=20> */
[----:B-1----:R-:W-:-:S04]  /*17f90*/  F2FP.PACK_AB R2, R18, R17 ;  /* 0x000000111202723e */ /* 0x002fc800000000ff */
[C---:B------:R-:W-:Y:S02]  /*17fa0*/  PRMT R192, R2.reuse, 0x7610, R192 ;  /* 0x0000761002c07816 */ /* 0x040fe400000000c0 */
[----:B------:R-:W-:-:S03]  /*17fb0*/  PRMT R191, R2, 0x7632, R191 ;  /* 0x0000763202bf7816 */ /* 0x000fc600000000bf */
[----:B------:R-:W-:Y:S01]  /*17fc0*/  @!P6 HADD2 R52, -R192.H0_H0, -RZ.H0_H0 ;  /* 0xa00000ffc034e230 */ /* 0x000fe20000000900 */
[----:B---3--:R-:W-:Y:S01]  /*17fd0*/  FMUL.FTZ R97, R57, R0 ;  /* 0x0000000039617220 */ /* 0x008fe20000410000 */
[----:B------:R-:W-:Y:S01]  /*17fe0*/  PRMT R57, R192, 0x5410, R191 ;  /* 0x00005410c0397816 */ /* 0x000fe200000000bf */
[----:B------:R-:W-:Y:S02]  /*17ff0*/  IMAD.MOV.U32 R66, RZ, RZ, R212 ;  /* 0x000000ffff427224 */ /* 0x000fe400078e00d4 */
[----:B------:R-:W-:Y:S01]  /*18000*/  @!P6 PRMT R192, R52, 0x5410, RZ ;  /* 0x0000541034c0e816 */ /* 0x000fe200000000ff */
[----:B------:R-:W-:Y:S01]  /*18010*/  IMAD.MOV.U32 R52, RZ, RZ, R207 ;  /* 0x000000ffff347224 */ /* 0x000fe200078e00cf */
[----:B------:R-:W-:Y:S08]  /*18020*/  MUFU.EX2 R212, R137 ;  /* 0x0000008900d47308 */ /* 0x000ff00000000800 */
[----:B------:R-:W1:Y:S01]  /*18030*/  MUFU.EX2 R207, R136 ;  /* 0x0000008800cf7308 */ /* 0x000e620000000800 */
[----:B------:R-:W-:-:S02]  /*18040*/  IMAD.MOV.U32 R112, RZ, RZ, R84 ;  /* 0x000000ffff707224 */ /* 0x000fc400078e0054 */
[----:B------:R-:W-:Y:S02]  /*18050*/  IMAD.MOV.U32 R64, RZ, RZ, R85 ;  /* 0x000000ffff407224 */ /* 0x000fe400078e0055 */
[----:B------:R-:W-:Y:S02]  /*18060*/  FMUL.FTZ R101, R61, R0 ;  /* 0x000000003d657220 */ /* 0x000fe40000410000 */
[----:B------:R-:W-:Y:S02]  /*18070*/  IMAD.MOV.U32 R61, RZ, RZ, R115 ;  /* 0x000000ffff3d7224 */ /* 0x000fe400078e0073 */
[----:B------:R-:W-:Y:S02]  /*18080*/  IMAD.MOV.U32 R115, RZ, RZ, R70 ;  /* 0x000000ffff737224 */ /* 0x000fe400078e0046 */
[----:B------:R-:W-:Y:S02]  /*18090*/  IMAD.MOV.U32 R131, RZ, RZ, R112 ;  /* 0x000000ffff837224 */ /* 0x000fe400078e0070 */
        /* <DEDUP_REMOVED lines=8> */
[----:B------:R-:W-:Y:S02]  /*18120*/  IMAD.MOV.U32 R76, RZ, RZ, R113 ;  /* 0x000000ffff4c7224 */ /* 0x000fe400078e0071 */
[-C--:B------:R-:W-:Y:S02]  /*18130*/  FFMA.FTZ R22, R230, R0.reuse, R16 ;  /* 0x00000000e6167223 */ /* 0x080fe40000010010 */
        /* <DEDUP_REMOVED lines=29> */
[----:B-1----:R-:W-:-:S04]  /*18310*/  F2FP.PACK_AB R0, R207, R212 ;  /* 0x000000d4cf00723e */ /* 0x002fc800000000ff */
[C---:B------:R-:W-:Y:S02]  /*18320*/  PRMT R188, R0.reuse, 0x7610, R188 ;  /* 0x0000761000bc7816 */ /* 0x040fe400000000bc */
[----:B------:R-:W-:Y:S01]  /*18330*/  PRMT R187, R0, 0x7632, R187 ;  /* 0x0000763200bb7816 */ /* 0x000fe200000000bb */
[----:B------:R-:W-:Y:S02]  /*18340*/  IMAD.MOV.U32 R124, RZ, RZ, R130 ;  /* 0x000000ffff7c7224 */ /* 0x000fe400078e0082 */
[----:B------:R-:W-:Y:S02]  /*18350*/  @!P2 HADD2 R5, -R188.H0_H0, -RZ.H0_H0 ;  /* 0xa00000ffbc05a230 */ /* 0x000fe40000000900 */
[----:B------:R-:W-:Y:S01]  /*18360*/  @!P1 HADD2 R4, -R187.H0_H0, -RZ.H0_H0 ;  /* 0xa00000ffbb049230 */ /* 0x000fe20000000900 */
[----:B------:R-:W-:Y:S01]  /*18370*/  FMUL.FTZ R130, R126, R6 ;  /* 0x000000067e827220 */ /* 0x000fe20000410000 */
[----:B------:R-:W-:Y:S02]  /*18380*/  PRMT R126, R188, 0x5410, R187 ;  /* 0x00005410bc7e7816 */ /* 0x000fe400000000bb */
[----:B------:R-:W-:-:S02]  /*18390*/  @!P2 PRMT R188, R5, 0x5410, RZ ;  /* 0x0000541005bca816 */ /* 0x000fc400000000ff */
[----:B------:R-:W-:Y:S02]  /*183a0*/  @!P1 PRMT R187, R4, 0x5410, RZ ;  /* 0x0000541004bb9816 */ /* 0x000fe400000000ff */
[----:B------:R-:W2:Y:S01]  /*183b0*/  LDL.LU.64 R4, [R1] ;  /* 0x0000000001047983 */ /* 0x000ea20000300a00 */
[----:B------:R-:W-:Y:S01]  /*183c0*/  IMAD.MOV.U32 R116, RZ, RZ, R204 ;  /* 0x000000ffff747224 */ /* 0x000fe200078e00cc */
[----:B------:R-:W-:Y:S08]  /*183d0*/  MUFU.EX2 R24, R182 ;  /* 0x000000b600187308 */ /* 0x000ff00000000800 */
[----:B------:R-:W1:Y:S01]  /*183e0*/  MUFU.EX2 R204, R183 ;  /* 0x000000b700cc7308 */ /* 0x000e620000000800 */
[----:B------:R-:W-:-:S02]  /*183f0*/  IMAD.MOV.U32 R118, RZ, RZ, R102 ;  /* 0x000000ffff767224 */ /* 0x000fc400078e0066 */
[----:B------:R-:W-:Y:S02]  /*18400*/  IMAD.MOV.U32 R102, RZ, RZ, R83 ;  /* 0x000000ffff667224 */ /* 0x000fe400078e0053 */
[----:B------:R-:W-:Y:S01]  /*18410*/  IMAD.MOV.U32 R103, RZ, RZ, R82 ;  /* 0x000000ffff677224 */ /* 0x000fe200078e0052 */
[----:B------:R-:W-:Y:S01]  /*18420*/  @!P5 HADD2 R7, -R191.H0_H0, -RZ.H0_H0 ;  /* 0xa00000ffbf07d230 */ /* 0x000fe20000000900 */
[----:B------:R-:W-:Y:S02]  /*18430*/  IMAD.MOV.U32 R60, RZ, RZ, R114 ;  /* 0x000000ffff3c7224 */ /* 0x000fe400078e0072 */
[----:B------:R-:W-:Y:S02]  /*18440*/  IMAD.MOV.U32 R119, RZ, RZ, R98 ;  /* 0x000000ffff777224 */ /* 0x000fe400078e0062 */
[----:B------:R-:W-:Y:S02]  /*18450*/  IMAD.MOV.U32 R114, RZ, RZ, R86 ;  /* 0x000000ffff727224 */ /* 0x000fe400078e0056 */
[----:B------:R-:W-:-:S02]  /*18460*/  FMUL.FTZ R98, R58, R6 ;  /* 0x000000063a627220 */ /* 0x000fc40000410000 */
[----:B------:R-:W-:Y:S01]  /*18470*/  IMAD.MOV.U32 R77, RZ, RZ, R102 ;  /* 0x000000ffff4d7224 */ /* 0x000fe200078e0066 */
[----:B-1----:R-:W-:Y:S01]  /*18480*/  F2FP.PACK_AB R2, R204, R24 ;  /* 0x00000018cc02723e */ /* 0x002fe200000000ff */
[----:B------:R-:W-:Y:S01]  /*18490*/  IMAD.MOV.U32 R58, RZ, RZ, R99 ;  /* 0x000000ffff3a7224 */ /* 0x000fe200078e0063 */
[----:B------:R-:W-:Y:S01]  /*184a0*/  LOP3.LUT R0, R10, 0xff, RZ, 0xc0, !PT ;  /* 0x000000ff0a007812 */ /* 0x000fe200078ec0ff */
[-C--:B------:R-:W-:Y:S01]  /*184b0*/  FMUL.FTZ R102, R62, R6.reuse ;  /* 0x000000063e667220 */ /* 0x080fe20000410000 */
[----:B------:R-:W-:Y:S01]  /*184c0*/  PRMT R190, R2, 0x7610, R190 ;  /* 0x0000761002be7816 */ /* 0x000fe200000000be */
[----:B------:R-:W-:Y:S02]  /*184d0*/  FMUL.FTZ R99, R59, R6 ;  /* 0x000000063b637220 */ /* 0x000fe40000410000 */
[----:B------:R-:W-:Y:S02]  /*184e0*/  IMAD.MOV.U32 R62, RZ, RZ, R103 ;  /* 0x000000ffff3e7224 */ /* 0x000fe400078e0067 */
[----:B------:R-:W-:-:S02]  /*184f0*/  IMAD.MOV.U32 R59, RZ, RZ, R76 ;  /* 0x000000ffff3b7224 */ /* 0x000fc400078e004c */
[----:B------:R-:W-:Y:S01]  /*18500*/  FMUL.FTZ R103, R63, R6 ;  /* 0x000000063f677220 */ /* 0x000fe20000410000 */
[----:B------:R-:W-:Y:S01]  /*18510*/  @!P5 PRMT R191, R7, 0x5410, RZ ;  /* 0x0000541007bfd816 */ /* 0x000fe200000000ff */
[----:B------:R-:W-:Y:S02]  /*18520*/  IMAD.MOV.U32 R230, RZ, RZ, R87 ;  /* 0x000000ffffe67224 */ /* 0x000fe400078e0057 */
[----:B------:R-:W-:Y:S02]  /*18530*/  IMAD.MOV.U32 R125, RZ, RZ, R131 ;  /* 0x000000ffff7d7224 */ /* 0x000fe400078e0083 */
[----:B------:R-:W-:Y:S02]  /*18540*/  IMAD.MOV.U32 R76, RZ, RZ, R115 ;  /* 0x000000ffff4c7224 */ /* 0x000fe400078e0073 */
[----:B------:R-:W-:Y:S01]  /*18550*/  IMAD.MOV.U32 R63, RZ, RZ, R114 ;  /* 0x000000ffff3f7224 */ /* 0x000fe200078e0072 */
[----:B------:R-:W-:Y:S01]  /*18560*/  ISETP.GE.U32.AND P6, PT, R211, R0, PT ;  /* 0x00000000d300720c */ /* 0x000fe20003fc6070 */
        /* <DEDUP_REMOVED lines=27> */
[----:B------:R-:W-:Y:S01]  /*18720*/  LOP3.LUT R0, R241, UR13, R30, 0x96, !PT ;  /* 0x0000000df1007c12 */ /* 0x000fe2000f8e961e */
[----:B------:R-:W-:Y:S01]  /*18730*/  IMAD.WIDE.U32 R6, R216, -0x2daee0ad, RZ ;  /* 0xd2511f53d8067825 */ /* 0x000fe200078e00ff */
[----:B------:R-:W-:Y:S01]  /*18740*/  @!P4 HADD2 R9, -R190.H0_H0, -RZ.H0_H0 ;  /* 0xa00000ffbe09c230 */ /* 0x000fe20000000900 */
[----:B------:R-:W-:Y:S02]  /*18750*/  PRMT R189, R2, 0x7632, R189 ;  /* 0x0000763202bd7816 */ /* 0x000fe400000000bd */
[----:B------:R-:W-:Y:S02]  /*18760*/  IMAD.MOV.U32 R78, RZ, RZ, R13 ;  /* 0x000000ffff4e7224 */ /* 0x000fe400078e000d */
[----:B------:R-:W-:Y:S01]  /*18770*/  PRMT R127, R190, 0x5410, R189 ;  /* 0x00005410be7f7816 */ /* 0x000fe200000000bd */
[----:B------:R-:W-:Y:S01]  /*18780*/  IMAD.MOV.U32 R79, RZ, RZ, R12 ;  /* 0x000000ffff4f7224 */ /* 0x000fe200078e000c */
[----:B------:R-:W-:Y:S01]  /*18790*/  @!P4 PRMT R190, R9, 0x5410, RZ ;  /* 0x0000541009bec816 */ /* 0x000fe200000000ff */
[----:B------:R-:W-:Y:S01]  /*187a0*/  IMAD.MOV.U32 R9, RZ, RZ, R14 ;  /* 0x000000ffff097224 */ /* 0x000fe200078e000e */
[----:B------:R-:W-:-:S02]  /*187b0*/  LOP3.LUT R13, R10, 0xffff, RZ, 0xc0, !PT ;  /* 0x0000ffff0a0d7812 */ /* 0x000fc400078ec0ff */
[--C-:B------:R-:W-:Y:S02]  /*187c0*/  SHF.R.U32.HI R14, RZ, 0x10, R10.reuse ;  /* 0x00000010ff0e7819 */ /* 0x100fe4000001160a */
[----:B------:R-:W-:Y:S01]  /*187d0*/  SHF.R.U32.HI R12, RZ, 0x18, R10 ;  /* 0x00000018ff0c7819 */ /* 0x000fe2000001160a */
[----:B------:R-:W-:Y:S01]  /*187e0*/  @!P3 HADD2 R8, -R189.H0_H0, -RZ.H0_H0 ;  /* 0xa00000ffbd08b230 */ /* 0x000fe20000000900 */
[----:B------:R-:W-:-:S04]  /*187f0*/  IMAD.MOV.U32 R216, RZ, RZ, R9 ;  /* 0x000000ffffd87224 */ /* 0x000fc800078e0009 */
[----:B------:R-:W-:Y:S02]  /*18800*/  @!P3 PRMT R189, R8, 0x5410, RZ ;  /* 0x0000541008bdb816 */ /* 0x000fe400000000ff */
[----:B------:R-:W-:Y:S01]  /*18810*/  ISETP.GE.U32.AND P5, PT, R211, R12, PT ;  /* 0x0000000cd300720c */ /* 0x000fe20003fa6070 */
[----:B------:R-:W-:Y:S02]  /*18820*/  IMAD.MOV.U32 R241, RZ, RZ, R79 ;  /* 0x000000fffff17224 */ /* 0x000fe400078e004f */
[----:B------:R-:W-:Y:S01]  /*18830*/  FADD.FTZ R12, R19, R27 ;  /* 0x0000001b130c7221 */ /* 0x000fe20000010000 */
[----:B--2---:R-:W-:Y:S01]  /*18840*/  LOP3.LUT R2, R7, UR12, R4, 0x96, !PT ;  /* 0x0000000c07027c12 */ /* 0x004fe2000f8e9604 */
[----:B------:R-:W-:-:S04]  /*18850*/  IMAD.WIDE.U32 R4, R0, -0x2daee0ad, RZ ;  /* 0xd2511f5300047825 */ /* 0x000fc800078e00ff */
[----:B------:R-:W-:Y:S01]  /*18860*/  IMAD.WIDE.U32 R10, R2, -0x326172a9, RZ ;  /* 0xcd9e8d57020a7825 */ /* 0x000fe200078e00ff */
[----:B------:R-:W-:-:S04]  /*18870*/  LOP3.LUT R6, R5, UR10, R6, 0x96, !PT ;  /* 0x0000000a05067c12 */ /* 0x000fc8000f8e9606 */
[----:B------:R-:W-:Y:S01]  /*18880*/  LOP3.LUT R0, R11, UR11, R240, 0x96, !PT ;  /* 0x0000000b0b007c12 */ /* 0x000fe2000f8e96f0 */
[----:B------:R-:W-:-:S04]  /*18890*/  IMAD.WIDE.U32 R6, R6, -0x326172a9, RZ ;  /* 0xcd9e8d5706067825 */ /* 0x000fc800078e00ff */
[----:B------:R-:W-:Y:S01]  /*188a0*/  IMAD.WIDE.U32 R8, R0, -0x2daee0ad, RZ ;  /* 0xd2511f5300087825 */ /* 0x000fe200078e00ff */
[----:B------:R-:W-:-:S05]  /*188b0*/  LOP3.LUT R0, R7, UR9, R10, 0x96, !PT ;  /* 0x0000000907007c12 */ /* 0x000fca000f8e960a */
[----:B------:R-:W-:Y:S01]  /*188c0*/  IMAD.WIDE.U32 R10, R0, -0x2daee0ad, RZ ;  /* 0xd2511f53000a7825 */ /* 0x000fe200078e00ff */
[----:B------:R-:W-:-:S04]  /*188d0*/  LOP3.LUT R2, R9, UR8, R4, 0x96, !PT ;  /* 0x0000000809027c12 */ /* 0x000fc8000f8e9604 */
[----:B------:R-:W-:-:S05]  /*188e0*/  LOP3.LUT R0, R11, UR6, R8, 0x96, !PT ;  /* 0x000000060b007c12 */ /* 0x000fca000f8e9608 */
[----:B------:R-:W-:-:S05]  /*188f0*/  IMAD.WIDE.U32 R4, R0, -0x326172a9, RZ ;  /* 0xcd9e8d5700047825 */ /* 0x000fca00078e00ff */
[----:B------:R-:W-:-:S04]  /*18900*/  LOP3.LUT R0, R4, 0xff, RZ, 0xc0, !PT ;  /* 0x000000ff04007812 */ /* 0x000fc800078ec0ff */
[----:B------:R-:W-:Y:S02]  /*18910*/  ISETP.GE.U32.AND P4, PT, R211, R0, PT ;  /* 0x00000000d300720c */ /* 0x000fe40003f86070 */
[----:B------:R-:W-:Y:S01]  /*18920*/  SHF.R.U32.HI R0, RZ, 0x18, R4 ;  /* 0x00000018ff007819 */ /* 0x000fe20000011604 */
[----:B------:R-:W-:-:S03]  /*18930*/  IMAD.WIDE.U32 R8, R2, -0x326172a9, RZ ;  /* 0xcd9e8d5702087825 */ /* 0x000fc600078e00ff */
[----:B------:R-:W-:Y:S02]  /*18940*/  ISETP.GE.U32.AND P1, PT, R211, R0, PT ;  /* 0x00000000d300720c */ /* 0x000fe40003f26070 */
[----:B------:R-:W-:Y:S02]  /*18950*/  SHF.R.U32.HI R0, RZ, 0x8, R13 ;  /* 0x00000008ff007819 */ /* 0x000fe4000001160d */
[----:B------:R-:W1:Y:S01]  /*18960*/  LDC.U8 R13, c[0x0][0x2d8] ;  /* 0x0000b600ff0d7b82 */ /* 0x000e620000000000 */
[----:B------:R-:W-:Y:S01]  /*18970*/  LOP3.LUT R2, R5, UR15, R8, 0x96, !PT ;  /* 0x0000000f05027c12 */ /* 0x000fe2000f8e9608 */
[----:B------:R-:W-:Y:S02]  /*18980*/  IMAD.MOV.U32 R8, RZ, RZ, R208 ;  /* 0x000000ffff087224 */ /* 0x000fe400078e00d0 */
[----:B------:R2:W-:Y:S01]  /*18990*/  MUFU.EX2 R208, R221 ;  /* 0x000000dd00d07308 */ /* 0x0005e20000000800 */
[----:B------:R-:W-:Y:S02]  /*189a0*/  LOP3.LUT R9, R9, UR7, R6, 0x96, !PT ;  /* 0x0000000709097c12 */ /* 0x000fe4000f8e9606 */
[----:B------:R-:W-:-:S02]  /*189b0*/  LOP3.LUT R6, R4, 0xffff, RZ, 0xc0, !PT ;  /* 0x0000ffff04067812 */ /* 0x000fc400078ec0ff */
[----:B------:R-:W-:Y:S01]  /*189c0*/  SHF.R.U32.HI R5, RZ, 0x10, R4 ;  /* 0x00000010ff057819 */ /* 0x000fe20000011604 */
[----:B--2---:R-:W-:Y:S02]  /*189d0*/  IMAD.MOV.U32 R221, RZ, RZ, R59 ;  /* 0x000000ffffdd7224 */ /* 0x004fe400078e003b */
[----:B------:R-:W-:Y:S02]  /*189e0*/  IMAD.MOV.U32 R59, RZ, RZ, R124 ;  /* 0x000000ffff3b7224 */ /* 0x000fe400078e007c */
[----:B------:R-:W-:Y:S02]  /*189f0*/  IMAD.MOV.U32 R124, RZ, RZ, R210 ;  /* 0x000000ffff7c7224 */ /* 0x000fe400078e00d2 */
[----:B------:R-:W2:Y:S01]  /*18a00*/  MUFU.EX2 R210, R223 ;  /* 0x000000df00d27308 */ /* 0x000ea20000000800 */
[----:B------:R-:W-:Y:S02]  /*18a10*/  LOP3.LUT R4, R5, 0xff, RZ, 0xc0, !PT ;  /* 0x000000ff05047812 */ /* 0x000fe400078ec0ff */
[----:B------:R-:W-:-:S02]  /*18a20*/  LOP3.LUT R0, R0, 0xffff, RZ, 0xc0, !PT ;  /* 0x0000ffff00007812 */ /* 0x000fc400078ec0ff */
[C---:B-1----:R-:W-:Y:S01]  /*18a30*/  ISETP.GE.U32.AND P2, PT, R13.reuse, R4, PT ;  /* 0x000000040d00720c */ /* 0x042fe20003f46070 */
[----:B------:R-:W-:Y:S01]  /*18a40*/  IMAD.MOV.U32 R240, RZ, RZ, R78 ;  /* 0x000000fffff07224 */ /* 0x000fe200078e004e */
[----:B------:R-:W-:Y:S01]  /*18a50*/  ISETP.GE.U32.AND P3, PT, R13, R0, PT ;  /* 0x000000000d00720c */ /* 0x000fe20003f66070 */
[----:B------:R-:W-:Y:S01]  /*18a60*/  IMAD.MOV.U32 R78, RZ, RZ, R125 ;  /* 0x000000ffff4e7224 */ /* 0x000fe200078e007d */
[----:B--2---:R-:W-:-:S04]  /*18a70*/  F2FP.PACK_AB R4, R210, R208 ;  /* 0x000000d0d204723e */ /* 0x004fc800000000ff */
[C---:B------:R-:W-:Y:S01]  /*18a80*/  PRMT R186, R4.reuse, 0x7610, R186 ;  /* 0x0000761004ba7816 */ /* 0x040fe200000000ba */
[----:B------:R-:W-:Y:S01]  /*18a90*/  IMAD.MOV.U32 R125, RZ, RZ, R35 ;  /* 0x000000ffff7d7224 */ /* 0x000fe200078e0023 */
[----:B------:R-:W1:Y:S01]  /*18aa0*/  MUFU.EX2 R0, R184 ;  /* 0x000000b800007308 */ /* 0x000e620000000800 */
[----:B------:R-:W-:Y:S01]  /*18ab0*/  IMAD.MOV.U32 R35, RZ, RZ, R209 ;  /* 0x000000ffff237224 */ /* 0x000fe200078e00d1 */
[----:B------:R-:W-:Y:S01]  /*18ac0*/  PRMT R185, R4, 0x7632, R185 ;  /* 0x0000763204b97816 */ /* 0x000fe200000000b9 */
[----:B------:R-:W-:Y:S01]  /*18ad0*/  @!P6 HADD2 R36, -R186.H0_H0, -RZ.H0_H0 ;  /* 0xa00000ffba24e230 */ /* 0x000fe20000000900 */
[----:B------:R-:W-:Y:S01]  /*18ae0*/  LOP3.LUT R4, R14, 0xff, RZ, 0xc0, !PT ;  /* 0x000000ff0e047812 */ /* 0x000fe200078ec0ff */
[----:B------:R-:W-:-:S03]  /*18af0*/  IMAD.MOV.U32 R223, RZ, RZ, R125 ;  /* 0x000000ffffdf7224 */ /* 0x000fc600078e007d */
[----:B------:R-:W-:Y:S01]  /*18b00*/  MUFU.EX2 R209, R198 ;  /* 0x000000c600d17308 */ /* 0x000fe20000000800 */
[----:B------:R-:W-:Y:S02]  /*18b10*/  PRMT R125, R186, 0x5410, R185 ;  /* 0x00005410ba7d7816 */ /* 0x000fe400000000b9 */
[----:B------:R-:W-:-:S05]  /*18b20*/  @!P6 PRMT R186, R36, 0x5410, RZ ;  /* 0x0000541024bae816 */ /* 0x000fca00000000ff */
[----:B------:R-:W2:Y:S01]  /*18b30*/  MUFU.EX2 R211, R199 ;  /* 0x000000c700d37308 */ /* 0x000ea20000000800 */
[----:B------:R-:W-:Y:S02]  /*18b40*/  ISETP.GE.U32.AND P6, PT, R13, R4, PT ;  /* 0x000000040d00720c */ /* 0x000fe40003fc6070 */
[----:B------:R-:W-:Y:S01]  /*18b50*/  SHF.R.U32.HI R4, RZ, 0x8, R6 ;  /* 0x00000008ff047819 */ /* 0x000fe20000011606 */
[----:B------:R-:W-:-:S03]  /*18b60*/  @!P3 HADD2 R37, -R185.H0_H0, -RZ.H0_H0 ;  /* 0xa00000ffb925b230 */ /* 0x000fc60000000900 */
[----:B------:R-:W-:Y:S02]  /*18b70*/  LOP3.LUT R4, R4, 0xffff, RZ, 0xc0, !PT ;  /* 0x0000ffff04047812 */ /* 0x000fe400078ec0ff */
[----:B------:R-:W-:Y:S01]  /*18b80*/  @!P3 PRMT R185, R37, 0x5410, RZ ;  /* 0x0000541025b9b816 */ /* 0x000fe200000000ff */
[C---:B-1----:R-:W-:Y:S01]  /*18b90*/  FADD.FTZ R11, R0.reuse, R22 ;  /* 0x00000016000b7221 */ /* 0x042fe20000010000 */
[----:B------:R-:W-:Y:S02]  /*18ba0*/  ISETP.GE.U32.AND P3, PT, R13, R4, PT ;  /* 0x000000040d00720c */ /* 0x000fe40003f66070 */
[----:B------:R-:W-:Y:S02]  /*18bb0*/  F2FP.PACK_AB R4, R0, R16 ;  /* 0x000000100004723e */ /* 0x000fe400000000ff */
[----:B--2---:R-:W-:-:S04]  /*18bc0*/  F2FP.PACK_AB R0, R211, R209 ;  /* 0x000000d1d300723e */ /* 0x004fc800000000ff */
[C---:B------:R-:W-:Y:S02]  /*18bd0*/  PRMT R184, R0.reuse, 0x7610, R184 ;  /* 0x0000761000b87816 */ /* 0x040fe400000000b8 */
[----:B------:R-:W-:Y:S01]  /*18be0*/  PRMT R183, R0, 0x7632, R183 ;  /* 0x0000763200b77816 */ /* 0x000fe200000000b7 */
[----:B------:R-:W-:Y:S02]  /*18bf0*/  IMAD.MOV.U32 R79, RZ, RZ, R59 ;  /* 0x000000ffff4f7224 */ /* 0x000fe400078e003b */
[----:B------:R-:W-:Y:S01]  /*18c00*/  @!P6 HADD2 R38, -R184.H0_H0, -RZ.H0_H0 ;  /* 0xa00000ffb826e230 */ /* 0x000fe20000000900 */
[----:B------:R-:W-:Y:S01]  /*18c10*/  LOP3.LUT R0, R2, 0xff, RZ, 0xc0, !PT ;  /* 0x000000ff02007812 */ /* 0x000fe200078ec0ff */
[----:B------:R-:W-:Y:S01]  /*18c20*/  IMAD.MOV.U32 R59, RZ, RZ, R124 ;  /* 0x000000ffff3b7224 */ /* 0x000fe200078e007c */
[----:B------:R-:W-:Y:S02]  /*18c30*/  PRMT R124, R184, 0x5410, R183 ;  /* 0x00005410b87c7816 */ /* 0x000fe400000000b7 */
[----:B------:R-:W-:-:S02]  /*18c40*/  @!P6 PRMT R184, R38, 0x5410, RZ ;  /* 0x0000541026b8e816 */ /* 0x000fc400000000ff */
[----:B------:R-:W-:Y:S02]  /*18c50*/  ISETP.GE.U32.AND P6, PT, R13, R0, PT ;  /* 0x000000000d00720c */ /* 0x000fe40003fc6070 */
[----:B------:R-:W-:Y:S01]  /*18c60*/  LOP3.LUT R0, R2, 0xffff, RZ, 0xc0, !PT ;  /* 0x0000ffff02007812 */ /* 0x000fe200078ec0ff */
[----:B------:R-:W-:Y:S01]  /*18c70*/  IMAD.MOV.U32 R198, RZ, RZ, R30 ;  /* 0x000000ffffc67224 */ /* 0x000fe200078e001e */
[----:B------:R-:W-:Y:S02]  /*18c80*/  @!P5 HADD2 R39, -R183.H0_H0, -RZ.H0_H0 ;  /* 0xa00000ffb727d230 */ /* 0x000fe40000000900 */
[----:B------:R-:W-:Y:S01]  /*18c90*/  SHF.R.U32.HI R0, RZ, 0x8, R0 ;  /* 0x00000008ff007819 */ /* 0x000fe20000011600 */
[----:B------:R-:W-:-:S03]  /*18ca0*/  IMAD.MOV.U32 R36, RZ, RZ, R198 ;  /* 0x000000ffff247224 */ /* 0x000fc600078e00c6 */
[----:B------:R-:W-:Y:S01]  /*18cb0*/  LOP3.LUT R0, R0, 0xffff, RZ, 0xc0, !PT ;  /* 0x0000ffff00007812 */ /* 0x000fe200078ec0ff */
[----:B------:R-:W-:Y:S01]  /*18cc0*/  IMAD.MOV.U32 R198, RZ, RZ, R240 ;  /* 0x000000ffffc67224 */ /* 0x000fe200078e00f0 */
[----:B------:R-:W-:Y:S01]  /*18cd0*/  @!P5 PRMT R183, R39, 0x5410, RZ ;  /* 0x0000541027b7d816 */ /* 0x000fe200000000ff */
[----:B------:R-:W-:Y:S01]  /*18ce0*/  IMAD.MOV.U32 R240, RZ, RZ, R241 ;  /* 0x000000fffff07224 */ /* 0x000fe200078e00f1 */
[----:B------:R-:W-:Y:S01]  /*18cf0*/  ISETP.GE.U32.AND P5, PT, R13, R0, PT ;  /* 0x000000000d00720c */ /* 0x000fe20003fa6070 */
[----:B------:R-:W-:Y:S02]  /*18d00*/  IMAD.MOV.U32 R241, RZ, RZ, R216 ;  /* 0x000000fffff17224 */ /* 0x000fe400078e00d8 */
[----:B------:R-:W-:Y:S02]  /*18d10*/  IMAD.MOV.U32 R216, RZ, RZ, R63 ;  /* 0x000000ffffd87224 */ /* 0x000fe400078e003f */
[----:B------:R-:W-:Y:S01]  /*18d20*/  IMAD.MOV.U32 R63, RZ, RZ, R62 ;  /* 0x000000ffff3f7224 */ /* 0x000fe200078e003e */
[----:B------:R-:W-:Y:S01]  /*18d30*/  MUFU.EX2 R7, R220 ;  /* 0x000000dc00077308 */ /* 0x000fe20000000800 */
[----:B------:R-:W-:-:S02]  /*18d40*/  IMAD.MOV.U32 R62, RZ, RZ, R76 ;  /* 0x000000ffff3e7224 */ /* 0x000fc400078e004c */
[----:B------:R-:W-:Y:S02]  /*18d50*/  FADD.FTZ R5, R25, R34 ;  /* 0x0000002219057221 */ /* 0x000fe40000010000 */
[----:B------:R-:W-:-:S03]  /*18d60*/  IMAD.MOV.U32 R76, RZ, RZ, R200 ;  /* 0x000000ffff4c7224 */ /* 0x000fc600078e00c8 */
[----:B------:R-:W1:Y:S01]  /*18d70*/  MUFU.EX2 R6, R222 ;  /* 0x000000de00067308 */ /* 0x000e620000000800 */
[----:B------:R-:W-:Y:S01]  /*18d80*/  FADD.FTZ R13, R23, R5 ;  /* 0x00000005170d7221 */ /* 0x000fe20000010000 */
[C---:B------:R-:W-:Y:S02]  /*18d90*/  PRMT R182, R4.reuse, 0x7610, R182 ;  /* 0x0000761004b67816 */ /* 0x040fe400000000b6 */
[----:B------:R-:W-:-:S04]  /*18da0*/  PRMT R181, R4, 0x7632, R181 ;  /* 0x0000763204b57816 */ /* 0x000fc800000000b5 */
[----:B------:R2:W-:Y:S01]  /*18db0*/  MUFU.EX2 R200, R225 ;  /* 0x000000e100c87308 */ /* 0x0005e20000000800 */
[----:B------:R-:W-:Y:S01]  /*18dc0*/  IMAD.WIDE.U32 R4, R9, -0x2daee0ad, RZ ;  /* 0xd2511f5309047825 */ /* 0x000fe200078e00ff */
[----:B------:R-:W-:-:S03]  /*18dd0*/  @!P5 HADD2 R41, -R181.H0_H0, -RZ.H0_H0 ;  /* 0xa00000ffb529d230 */ /* 0x000fc60000000900 */
[----:B------:R-:W-:Y:S01]  /*18de0*/  IMAD.MOV.U32 R199, RZ, RZ, R31 ;  /* 0x000000ffffc77224 */ /* 0x000fe200078e001f */
[----:B------:R-:W-:Y:S01]  /*18df0*/  LOP3.LUT R0, R5, UR16, R10, 0x96, !PT ;  /* 0x0000001005007c12 */ /* 0x000fe2000f8e960a */
[----:B------:R-:W-:Y:S01]  /*18e00*/  IMAD.MOV.U32 R34, RZ, RZ, R223 ;  /* 0x000000ffff227224 */ /* 0x000fe200078e00df */
[----:B--2---:R-:W2:Y:S01]  /*18e10*/  LDC.U8 R225, c[0x0][0x2d8] ;  /* 0x0000b600ffe17b82 */ /* 0x004ea20000000000 */
[----:B------:R-:W-:Y:S01]  /*18e20*/  IMAD.MOV.U32 R37, RZ, RZ, R199 ;  /* 0x000000ffff257224 */ /* 0x000fe200078e00c7 */
[----:B------:R-:W-:Y:S01]  /*18e30*/  PRMT R16, R182, 0x5410, R181 ;  /* 0x00005410b6107816 */ /* 0x000fe200000000b5 */
[----:B------:R-:W-:Y:S01]  /*18e40*/  IMAD.MOV.U32 R223, RZ, RZ, R8 ;  /* 0x000000ffffdf7224 */ /* 0x000fe200078e0008 */
[----:B------:R-:W-:Y:S01]  /*18e50*/  LOP3.LUT R8, R0, 0xffff, RZ, 0xc0, !PT ;  /* 0x0000ffff00087812 */ /* 0x000fe200078ec0ff */
[----:B------:R-:W-:Y:S01]  /*18e60*/  @!P6 HADD2 R40, -R182.H0_H0, -RZ.H0_H0 ;  /* 0xa00000ffb628e230 */ /* 0x000fe20000000900 */
[----:B------:R-:W-:Y:S01]  /*18e70*/  @!P5 PRMT R181, R41, 0x5410, RZ ;  /* 0x0000541029b5d816 */ /* 0x000fe200000000ff */
[----:B------:R-:W-:Y:S01]  /*18e80*/  IMAD.MOV.U32 R41, RZ, RZ, R37 ;  /* 0x000000ffff297224 */ /* 0x000fe200078e0025 */
[----:B-1----:R-:W-:Y:S01]  /*18e90*/  F2FP.PACK_AB R9, R6, R7 ;  /* 0x000000070609723e */ /* 0x002fe200000000ff */
[----:B------:R-:W-:Y:S01]  /*18ea0*/  IMAD.MOV.U32 R37, RZ, RZ, R61 ;  /* 0x000000ffff257224 */ /* 0x000fe200078e003d */
[----:B------:R-:W-:Y:S01]  /*18eb0*/  SHF.R.U32.HI R8, RZ, 0x8, R8 ;  /* 0x00000008ff087819 */ /* 0x000fe20000011608 */
[----:B------:R-:W-:Y:S01]  /*18ec0*/  IMAD.MOV.U32 R61, RZ, RZ, R71 ;  /* 0x000000ffff3d7224 */ /* 0x000fe200078e0047 */
[----:B------:R-:W-:Y:S01]  /*18ed0*/  MUFU.EX2 R222, R234 ;  /* 0x000000ea00de7308 */ /* 0x000fe20000000800 */
[----:B------:R-:W-:Y:S01]  /*18ee0*/  IMAD.MOV.U32 R71, RZ, RZ, R252 ;  /* 0x000000ffff477224 */ /* 0x000fe200078e00fc */
[----:B------:R-:W-:Y:S01]  /*18ef0*/  PRMT R180, R9, 0x7610, R180 ;  /* 0x0000761009b47816 */ /* 0x000fe200000000b4 */
[----:B------:R-:W-:Y:S01]  /*18f00*/  IMAD.MOV.U32 R25, RZ, RZ, R221 ;  /* 0x000000ffff197224 */ /* 0x000fe200078e00dd */
[----:B------:R-:W-:Y:S01]  /*18f10*/  LOP3.LUT R8, R8, 0xffff, RZ, 0xc0, !PT ;  /* 0x0000ffff08087812 */ /* 0x000fe200078ec0ff */
[----:B------:R-:W-:Y:S01]  /*18f20*/  IMAD.MOV.U32 R22, RZ, RZ, R52 ;  /* 0x000000ffff167224 */ /* 0x000fe200078e0034 */
[----:B------:R-:W-:Y:S01]  /*18f30*/  PRMT R178, R135, 0x7610, R178 ;  /* 0x0000761087b27816 */ /* 0x000fe200000000b2 */
[----:B------:R-:W3:Y:S01]  /*18f40*/  LDL.LU.64 R30, [R1+0x108] ;  /* 0x00010800011e7983 */ /* 0x000ee20000300a00 */
[----:B------:R-:W1:Y:S01]  /*18f50*/  MUFU.EX2 R252, R227 ;  /* 0x000000e300fc7308 */ /* 0x000e620000000800 */
[----:B------:R-:W-:Y:S01]  /*18f60*/  @!P4 HADD2 R42, -R180.H0_H0, -RZ.H0_H0 ;  /* 0xa00000ffb42ac230 */ /* 0x000fe20000000900 */
[----:B------:R-:W-:-:S02]  /*18f70*/  PRMT R179, R9, 0x7632, R179 ;  /* 0x0000763209b37816 */ /* 0x000fc400000000b3 */
[C---:B--2---:R-:W-:Y:S02]  /*18f80*/  ISETP.GE.U32.AND P5, PT, R225.reuse, R8, PT ;  /* 0x00000008e100720c */ /* 0x044fe40003fa6070 */
[----:B------:R-:W-:Y:S02]  /*18f90*/  LOP3.LUT R8, R0, 0xff, RZ, 0xc0, !PT ;  /* 0x000000ff00087812 */ /* 0x000fe400078ec0ff */
[----:B------:R-:W-:Y:S02]  /*18fa0*/  PRMT R19, R180, 0x5410, R179 ;  /* 0x00005410b4137816 */ /* 0x000fe400000000b3 */
[----:B------:R-:W-:Y:S02]  /*18fb0*/  @!P4 PRMT R180, R42, 0x5410, RZ ;  /* 0x000054102ab4c816 */ /* 0x000fe400000000ff */
[----:B------:R-:W-:Y:S01]  /*18fc0*/  ISETP.GE.U32.AND P4, PT, R225, R8, PT ;  /* 0x00000008e100720c */ /* 0x000fe20003f86070 */
[----:B------:R-:W-:Y:S01]  /*18fd0*/  FADD.FTZ R9, R7, R11 ;  /* 0x0000000b07097221 */ /* 0x000fe20000010000 */
[----:B-1----:R-:W-:-:S02]  /*18fe0*/  F2FP.PACK_AB R7, R252, R200 ;  /* 0x000000c8fc07723e */ /* 0x002fc400000000ff */
[----:B------:R-:W-:Y:S01]  /*18ff0*/  @!P6 PRMT R182, R40, 0x5410, RZ ;  /* 0x0000541028b6e816 */ /* 0x000fe200000000ff */
[----:B------:R-:W-:Y:S01]  /*19000*/  IMAD.MOV.U32 R27, RZ, RZ, R223 ;  /* 0x000000ffff1b7224 */ /* 0x000fe200078e00df */
[C---:B------:R-:W-:Y:S01]  /*19010*/  PRMT R176, R7.reuse, 0x7610, R176 ;  /* 0x0000761007b07816 */ /* 0x040fe200000000b0 */
[----:B------:R-:W-:Y:S01]  /*19020*/  IMAD.MOV.U32 R40, RZ, RZ, R36 ;  /* 0x000000ffff287224 */ /* 0x000fe200078e0024 */
[----:B------:R-:W-:Y:S01]  /*19030*/  PRMT R175, R7, 0x7632, R175 ;  /* 0x0000763207af7816 */ /* 0x000fe200000000af */
[----:B------:R-:W-:Y:S01]  /*19040*/  IMAD.MOV.U32 R36, RZ, RZ, R60 ;  /* 0x000000ffff247224 */ /* 0x000fe200078e003c */
[----:B------:R-:W-:Y:S03]  /*19050*/  MUFU.EX2 R221, R174 ;  /* 0x000000ae00dd7308 */ /* 0x000fe60000000800 */
[----:B------:R-:W-:Y:S01]  /*19060*/  @!P4 HADD2 R46, -R176.H0_H0, -RZ.H0_H0 ;  /* 0xa00000ffb02ec230 */ /* 0x000fe20000000900 */
[----:B------:R-:W-:Y:S01]  /*19070*/  LOP3.LUT R7, R4, 0xff, RZ, 0xc0, !PT ;  /* 0x000000ff04077812 */ /* 0x000fe200078ec0ff */
[----:B------:R-:W-:Y:S01]  /*19080*/  IMAD.MOV.U32 R60, RZ, RZ, R67 ;  /* 0x000000ffff3c7224 */ /* 0x000fe200078e0043 */
[----:B------:R-:W-:Y:S01]  /*19090*/  PRMT R67, R176, 0x5410, R175 ;  /* 0x00005410b0437816 */ /* 0x000fe200000000af */
[----:B------:R-:W-:Y:S01]  /*190a0*/  IMAD.MOV.U32 R52, RZ, RZ, R66 ;  /* 0x000000ffff347224 */ /* 0x000fe200078e0042 */
[----:B------:R-:W-:Y:S01]  /*190b0*/  @!P4 PRMT R176, R46, 0x5410, RZ ;  /* 0x000054102eb0c816 */ /* 0x000fe200000000ff */
[----:B------:R-:W2:Y:S01]  /*190c0*/  LDL R227, [R1+0x9c] ;  /* 0x00009c0001e37983 */ /* 0x000ea20000100800 */
[----:B------:R-:W-:-:S02]  /*190d0*/  ISETP.GE.U32.AND P4, PT, R225, R7, PT ;  /* 0x00000007e100720c */ /* 0x000fc40003f86070 */
[----:B------:R-:W-:Y:S02]  /*190e0*/  LOP3.LUT R7, R4, 0xffff, RZ, 0xc0, !PT ;  /* 0x0000ffff04077812 */ /* 0x000fe400078ec0ff */
[--C-:B------:R-:W-:Y:S02]  /*190f0*/  SHF.R.U32.HI R8, RZ, 0x10, R4.reuse ;  /* 0x00000010ff087819 */ /* 0x100fe40000011604 */
[----:B------:R-:W-:Y:S02]  /*19100*/  SHF.R.U32.HI R5, RZ, 0x18, R4 ;  /* 0x00000018ff057819 */ /* 0x000fe40000011604 */
[--C-:B------:R-:W-:Y:S02]  /*19110*/  SHF.R.U32.HI R4, RZ, 0x18, R2.reuse ;  /* 0x00000018ff047819 */ /* 0x100fe40000011602 */
[----:B------:R-:W-:Y:S01]  /*19120*/  SHF.R.U32.HI R2, RZ, 0x10, R2 ;  /* 0x00000010ff027819 */ /* 0x000fe20000011602 */
[----:B------:R-:W1:Y:S03]  /*19130*/  MUFU.EX2 R223, R229 ;  /* 0x000000e500df7308 */ /* 0x000e660000000800 */
[----:B------:R-:W-:Y:S01]  /*19140*/  LOP3.LUT R2, R2, 0xff, RZ, 0xc0, !PT ;  /* 0x000000ff02027812 */ /* 0x000fe200078ec0ff */
[----:B------:R-:W-:-:S03]  /*19150*/  @!P3 HADD2 R43, -R179.H0_H0, -RZ.H0_H0 ;  /* 0xa00000ffb32bb230 */ /* 0x000fc60000000900 */
[----:B------:R-:W-:Y:S02]  /*19160*/  ISETP.GE.U32.AND P6, PT, R225, R2, PT ;  /* 0x00000002e100720c */ /* 0x000fe40003fc6070 */
[----:B------:R-:W-:-:S04]  /*19170*/  SHF.R.U32.HI R2, RZ, 0x8, R7 ;  /* 0x00000008ff027819 */ /* 0x000fc80000011607 */
[----:B------:R-:W-:Y:S02]  /*19180*/  LOP3.LUT R2, R2, 0xffff, RZ, 0xc0, !PT ;  /* 0x0000ffff02027812 */ /* 0x000fe400078ec0ff */
[----:B------:R-:W-:Y:S02]  /*19190*/  @!P3 PRMT R179, R43, 0x5410, RZ ;  /* 0x000054102bb3b816 */ /* 0x000fe400000000ff */
[----:B------:R-:W-:Y:S02]  /*191a0*/  ISETP.GE.U32.AND P3, PT, R225, R2, PT ;  /* 0x00000002e100720c */ /* 0x000fe40003f66070 */
[----:B-1----:R-:W-:-:S04]  /*191b0*/  F2FP.PACK_AB R2, R223, R222 ;  /* 0x000000dedf02723e */ /* 0x002fc800000000ff */
[C---:B------:R-:W-:Y:S02]  /*191c0*/  PRMT R174, R2.reuse, 0x7610, R174 ;  /* 0x0000761002ae7816 */ /* 0x040fe400000000ae */
[----:B------:R-:W-:-:S03]  /*191d0*/  PRMT R173, R2, 0x7632, R173 ;  /* 0x0000763202ad7816 */ /* 0x000fc600000000ad */
[----:B------:R-:W-:Y:S01]  /*191e0*/  @!P4 HADD2 R48, -R174.H0_H0, -RZ.H0_H0 ;  /* 0xa00000ffae30c230 */ /* 0x000fe20000000900 */
[----:B------:R-:W-:-:S04]  /*191f0*/  PRMT R66, R174, 0x5410, R173 ;  /* 0x00005410ae427816 */ /* 0x000fc800000000ad */
[----:B------:R-:W-:Y:S02]  /*19200*/  @!P4 PRMT R174, R48, 0x5410, RZ ;  /* 0x0000541030aec816 */ /* 0x000fe400000000ff */
[----:B------:R-:W1:Y:S01]  /*19210*/  LDC.U8 R48, c[0x0][0x2d8] ;  /* 0x0000b600ff307b82 */ /* 0x000e620000000000 */
[----:B------:R-:W4:Y:S01]  /*19220*/  MUFU.EX2 R220, R218 ;  /* 0x000000da00dc7308 */ /* 0x000f220000000800 */
[----:B------:R-:W-:Y:S01]  /*19230*/  PRMT R177, R135, 0x7632, R177 ;  /* 0x0000763287b17816 */ /* 0x000fe200000000b1 */
[----:B------:R-:W-:Y:S01]  /*19240*/  @!P5 HADD2 R45, -R175.H0_H0, -RZ.H0_H0 ;  /* 0xa00000ffaf2dd230 */ /* 0x000fe20000000900 */
[----:B------:R-:W-:Y:S01]  /*19250*/  SHF.R.U32.HI R2, RZ, 0x18, R0 ;  /* 0x00000018ff027819 */ /* 0x000fe20000011600 */
[----:B------:R-:W-:Y:S01]  /*19260*/  @!P2 HADD2 R44, -R178.H0_H0, -RZ.H0_H0 ;  /* 0xa00000ffb22ca230 */ /* 0x000fe20000000900 */
[----:B------:R-:W-:Y:S01]  /*19270*/  IMAD.MOV.U32 R42, RZ, RZ, R64 ;  /* 0x000000ffff2a7224 */ /* 0x000fe200078e0040 */
[----:B------:R-:W-:Y:S01]  /*19280*/  @!P1 HADD2 R47, -R177.H0_H0, -RZ.H0_H0 ;  /* 0xa00000ffb12f9230 */ /* 0x000fe20000000900 */
[----:B------:R-:W-:-:S02]  /*19290*/  @!P5 PRMT R175, R45, 0x5410, RZ ;  /* 0x000054102dafd816 */ /* 0x000fc400000000ff */
[----:B------:R-:W-:Y:S01]  /*192a0*/  ISETP.GE.U32.AND P5, PT, R225, R4, PT ;  /* 0x00000004e100720c */ /* 0x000fe20003fa6070 */
[----:B------:R-:W-:Y:S01]  /*192b0*/  FADD.FTZ R10, R17, R12 ;  /* 0x0000000c110a7221 */ /* 0x000fe20000010000 */
[----:B------:R-:W-:Y:S02]  /*192c0*/  LOP3.LUT R4, R8, 0xff, RZ, 0xc0, !PT ;  /* 0x000000ff08047812 */ /* 0x000fe400078ec0ff */
[----:B------:R-:W-:Y:S02]  /*192d0*/  PRMT R17, R178, 0x5410, R177 ;  /* 0x00005410b2117816 */ /* 0x000fe400000000b1 */
[----:B------:R-:W-:Y:S02]  /*192e0*/  @!P2 PRMT R178, R44, 0x5410, RZ ;  /* 0x000054102cb2a816 */ /* 0x000fe400000000ff */
[----:B------:R-:W-:Y:S02]  /*192f0*/  @!P1 PRMT R177, R47, 0x5410, RZ ;  /* 0x000054102fb19816 */ /* 0x000fe400000000ff */
[----:B-1----:R-:W-:-:S02]  /*19300*/  ISETP.GE.U32.AND P4, PT, R48, R2, PT ;  /* 0x000000023000720c */ /* 0x002fc40003f86070 */
[----:B----4-:R-:W-:Y:S02]  /*19310*/  F2FP.PACK_AB R2, R220, R221 ;  /* 0x000000dddc02723e */ /* 0x010fe400000000ff */
[----:B------:R-:W-:Y:S02]  /*19320*/  ISETP.GE.U32.AND P1, PT, R225, R5, PT ;  /* 0x00000005e100720c */ /* 0x000fe40003f26070 */
[C---:B------:R-:W-:Y:S02]  /*19330*/  PRMT R172, R2.reuse, 0x7610, R172 ;  /* 0x0000761002ac7816 */ /* 0x040fe400000000ac */
[----:B------:R-:W-:Y:S02]  /*19340*/  PRMT R139, R2, 0x7632, R139 ;  /* 0x00007632028b7816 */ /* 0x000fe4000000008b */
[----:B------:R-:W-:Y:S02]  /*19350*/  LOP3.LUT R2, R239, UR12, R42, 0x96, !PT ;  /* 0x0000000cef027c12 */ /* 0x000fe4000f8e962a */
[----:B------:R-:W-:-:S02]  /*19360*/  ISETP.GE.U32.AND P2, PT, R225, R4, PT ;  /* 0x00000004e100720c */ /* 0x000fc40003f46070 */
[----:B------:R-:W-:Y:S02]  /*19370*/  PRMT R42, R225, 0x7054, R225 ;  /* 0x00007054e12a7816 */ /* 0x000fe400000000e1 */
[----:B------:R-:W4:Y:S01]  /*19380*/  LDL R225, [R1+0xa8] ;  /* 0x0000a80001e17983 */ /* 0x000f220000100800 */
[----:B------:R-:W-:Y:S01]  /*19390*/  IMAD.MOV.U32 R47, RZ, RZ, R37 ;  /* 0x000000ffff2f7224 */ /* 0x000fe200078e0025 */
[----:B------:R-:W-:Y:S01]  /*193a0*/  MUFU.EX2 R199, R224 ;  /* 0x000000e000c77308 */ /* 0x000fe20000000800 */
[----:B------:R-:W-:-:S07]  /*193b0*/  IMAD.MOV.U32 R37, RZ, RZ, R198 ;  /* 0x000000ffff257224 */ /* 0x000fce00078e00c6 */
[----:B------:R-:W1:Y:S01]  /*193c0*/  MUFU.EX2 R198, R226 ;  /* 0x000000e200c67308 */ /* 0x000e620000000800 */
[----:B------:R-:W-:Y:S01]  /*193d0*/  SHF.R.U32.HI R0, RZ, 0x10, R0 ;  /* 0x00000010ff007819 */ /* 0x000fe20000011600 */
[----:B------:R-:W-:-:S03]  /*193e0*/  @!P3 HADD2 R51, -R173.H0_H0, -RZ.H0_H0 ;  /* 0xa00000ffad33b230 */ /* 0x000fc60000000900 */
[----:B------:R-:W-:Y:S01]  /*193f0*/  LOP3.LUT R0, R0, 0xff, RZ, 0xc0, !PT ;  /* 0x000000ff00007812 */ /* 0x000fe200078ec0ff */
[----:B------:R-:W-:Y:S01]  /*19400*/  UIADD3 UR4, UR31, -0x4498517b, URZ ;  /* 0xbb67ae851f047890 */ /* 0x000fe2000fffe03f */
[----:B------:R-:W-:Y:S01]  /*19410*/  @!P3 PRMT R173, R51, 0x5410, RZ ;  /* 0x0000541033adb816 */ /* 0x000fe200000000ff */
[----:B------:R-:W-:Y:S01]  /*19420*/  IMAD.MOV.U32 R46, RZ, RZ, R36 ;  /* 0x000000ffff2e7224 */ /* 0x000fe200078e0024 */
[----:B------:R-:W-:Y:S01]  /*19430*/  ISETP.GE.U32.AND P3, PT, R48, R0, PT ;  /* 0x000000003000720c */ /* 0x000fe20003f66070 */
[----:B------:R-:W-:Y:S01]  /*19440*/  IMAD.MOV.U32 R43, RZ, RZ, R65 ;  /* 0x000000ffff2b7224 */ /* 0x000fe200078e0041 */
[----:B-1----:R-:W-:-:S04]  /*19450*/  F2FP.PACK_AB R0, R198, R199 ;  /* 0x000000c7c600723e */ /* 0x002fc800000000ff */
[C---:B------:R-:W-:Y:S02]  /*19460*/  PRMT R136, R0.reuse, 0x7610, R136 ;  /* 0x0000761000887816 */ /* 0x040fe40000000088 */
[----:B------:R-:W-:Y:S02]  /*19470*/  PRMT R135, R0, 0x7632, R135 ;  /* 0x0000763200877816 */ /* 0x000fe40000000087 */
[----:B------:R-:W-:Y:S01]  /*19480*/  LOP3.LUT R0, R43, UR4, R46, 0x96, !PT ;  /* 0x000000042b007c12 */ /* 0x000fe2000f8e962e */
[----:B------:R-:W-:-:S04]  /*19490*/  FADD.FTZ R36, R6, R9 ;  /* 0x0000000906247221 */ /* 0x000fc80000010000 */
[----:B------:R-:W-:-:S04]  /*194a0*/  IMAD.WIDE.U32 R6, R0, -0x326172a9, RZ ;  /* 0xcd9e8d5700067825 */ /* 0x000fc800078e00ff */
[----:B------:R-:W-:Y:S01]  /*194b0*/  FADD.FTZ R4, R26, R13 ;  /* 0x0000000d1a047221 */ /* 0x000fe20000010000 */
[----:B------:R-:W-:Y:S01]  /*194c0*/  LOP3.LUT R0, R7, UR13, R40, 0x96, !PT ;  /* 0x0000000d07007c12 */ /* 0x000fe2000f8e9628 */
[----:B------:R-:W-:Y:S02]  /*194d0*/  IMAD.MOV.U32 R38, RZ, RZ, R58 ;  /* 0x000000ffff267224 */ /* 0x000fe400078e003a */
[----:B------:R-:W-:-:S04]  /*194e0*/  IMAD.WIDE.U32 R8, R2, -0x326172a9, RZ ;  /* 0xcd9e8d5702087825 */ /* 0x000fc800078e00ff */
[----:B------:R-:W-:Y:S02]  /*194f0*/  IMAD.MOV.U32 R58, RZ, RZ, R213 ;  /* 0x000000ffff3a7224 */ /* 0x000fe400078e00d5 */
[----:B------:R-:W-:Y:S02]  /*19500*/  FADD.FTZ R213, R18, R10 ;  /* 0x0000000a12d57221 */ /* 0x000fe40000010000 */
[----:B------:R-:W-:Y:S02]  /*19510*/  FADD.FTZ R18, R24, R4 ;  /* 0x0000000418127221 */ /* 0x000fe40000010000 */
[----:B------:R-:W-:Y:S01]  /*19520*/  IMAD.WIDE.U32 R4, R0, -0x2daee0ad, RZ ;  /* 0xd2511f5300047825 */ /* 0x000fe200078e00ff */
[----:B------:R-:W-:-:S04]  /*19530*/  LOP3.LUT R0, R9, UR11, R6, 0x96, !PT ;  /* 0x0000000b09007c12 */ /* 0x000fc8000f8e9606 */
[----:B------:R-:W-:Y:S01]  /*19540*/  LOP3.LUT R5, R5, UR10, R238, 0x96, !PT ;  /* 0x0000000a05057c12 */ /* 0x000fe2000f8e96ee */
[----:B------:R-:W-:-:S05]  /*19550*/  IMAD.WIDE.U32 R6, R0, -0x2daee0ad, RZ ;  /* 0xd2511f5300067825 */ /* 0x000fca00078e00ff */
[----:B------:R-:W-:Y:S01]  /*19560*/  LOP3.LUT R2, R7, UR8, R4, 0x96, !PT ;  /* 0x0000000807027c12 */ /* 0x000fe2000f8e9604 */
[----:B------:R-:W-:-:S04]  /*19570*/  IMAD.WIDE.U32 R4, R5, -0x326172a9, RZ ;  /* 0xcd9e8d5705047825 */ /* 0x000fc800078e00ff */
[----:B------:R-:W-:Y:S01]  /*19580*/  IMAD.MOV.U32 R23, RZ, RZ, R38 ;  /* 0x000000ffff177224 */ /* 0x000fe200078e0026 */
[----:B------:R-:W-:Y:S01]  /*19590*/  LOP3.LUT R0, R5, UR9, R8, 0x96, !PT ;  /* 0x0000000905007c12 */ /* 0x000fe2000f8e9608 */
[----:B------:R-:W-:Y:S02]  /*195a0*/  IMAD.MOV.U32 R38, RZ, RZ, R59 ;  /* 0x000000ffff267224 */ /* 0x000fe400078e003b */
[----:B------:R-:W-:Y:S02]  /*195b0*/  IMAD.MOV.U32 R59, RZ, RZ, R61 ;  /* 0x000000ffff3b7224 */ /* 0x000fe400078e003d */
[----:B------:R-:W-:Y:S02]  /*195c0*/  IMAD.MOV.U32 R61, RZ, RZ, R60 ;  /* 0x000000ffff3d7224 */ /* 0x000fe400078e003c */
[----:B------:R-:W-:Y:S02]  /*195d0*/  IMAD.MOV.U32 R39, RZ, RZ, R34 ;  /* 0x000000ffff277224 */ /* 0x000fe400078e0022 */
[----:B------:R-:W-:-:S02]  /*195e0*/  IMAD.MOV.U32 R60, RZ, RZ, R35 ;  /* 0x000000ffff3c7224 */ /* 0x000fc400078e0023 */
[----:B------:R-:W-:-:S05]  /*195f0*/  IMAD.WIDE.U32 R34, R0, -0x2daee0ad, RZ ;  /* 0xd2511f5300227825 */ /* 0x000fca00078e00ff */
[----:B------:R-:W-:Y:S01]  /*19600*/  LOP3.LUT R0, R35, UR6, R6, 0x96, !PT ;  /* 0x0000000623007c12 */ /* 0x000fe2000f8e9606 */
[----:B------:R-:W-:-:S05]  /*19610*/  IMAD.WIDE.U32 R6, R2, -0x326172a9, RZ ;  /* 0xcd9e8d5702067825 */ /* 0x000fca00078e00ff */
[----:B------:R-:W-:Y:S01]  /*19620*/  LOP3.LUT R35, R7, UR7, R4, 0x96, !PT ;  /* 0x0000000707237c12 */ /* 0x000fe2000f8e9604 */
[----:B------:R-:W-:-:S05]  /*19630*/  IMAD.WIDE.U32 R4, R0, -0x326172a9, RZ ;  /* 0xcd9e8d5700047825 */ /* 0x000fca00078e00ff */
        /* <DEDUP_REMOVED lines=11> */
[----:B------:R-:W-:-:S04]  /*196f0*/  LOP3.LUT R0, R4, 0xff, RZ, 0xc0, !PT ;  /* 0x000000ff04007812 */ /* 0x000fc800078ec0ff */
[----:B------:R-:W-:Y:S01]  /*19700*/  PRMT R12, R0, 0x5410, R2 ;  /* 0x00005410000c7816 */ /* 0x000fe20000000002 */
[----:B------:R-:W-:Y:S01]  /*19710*/  HSET2.LE.AND R0, R7, R42, PT ;  /* 0x0000002a07007233 */ /* 0x000fe20003803000 */
[--C-:B------:R-:W-:Y:S02]  /*19720*/  SHF.R.U32.HI R2, RZ, 0x10, R4.reuse ;  /* 0x00000010ff027819 */ /* 0x100fe40000011604 */
[----:B------:R-:W-:Y:S02]  /*19730*/  SHF.R.U32.HI R4, RZ, 0x18, R4 ;  /* 0x00000018ff047819 */ /* 0x000fe40000011604 */
[----:B------:R-:W-:Y:S02]  /*19740*/  LOP3.LUT R8, R0, R228, RZ, 0xc0, !PT ;  /* 0x000000e400087212 */ /* 0x000fe400078ec0ff */
[----:B------:R-:W-:-:S04]  /*19750*/  LOP3.LUT R2, R2, 0xff, RZ, 0xc0, !PT ;  /* 0x000000ff02027812 */ /* 0x000fc800078ec0ff */
[----:B------:R-:W-:Y:S02]  /*19760*/  PRMT R9, R2, 0x5410, R4 ;  /* 0x0000541002097816 */ /* 0x000fe40000000004 */
[----:B--2---:R-:W-:-:S05]  /*19770*/  IADD3 R0, R227, 0x4, RZ ;  /* 0x00000004e3007810 */ /* 0x004fca0007ffe0ff */
[----:B------:R-:W-:-:S05]  /*19780*/  IMAD.WIDE.U32 R4, R0, -0x326172a9, RZ ;  /* 0xcd9e8d5700047825 */ /* 0x000fca00078e00ff */
[----:B------:R-:W-:-:S05]  /*19790*/  LOP3.LUT R2, R41, UR14, R4, 0x96, !PT ;  /* 0x0000000e29027c12 */ /* 0x000fca000f8e9604 */
[----:B------:R-:W-:-:S04]  /*197a0*/  IMAD.WIDE.U32 R10, R2, -0x2daee0ad, RZ ;  /* 0xd2511f53020a7825 */ /* 0x000fc800078e00ff */
[----:B------:R-:W-:Y:S02]  /*197b0*/  IMAD.MOV.U32 R41, RZ, RZ, R23 ;  /* 0x000000ffff297224 */ /* 0x000fe400078e0017 */
[----:B------:R-:W-:Y:S01]  /*197c0*/  IMAD.MOV.U32 R227, RZ, RZ, R25 ;  /* 0x000000ffffe37224 */ /* 0x000fe200078e0019 */
[----:B----4-:R-:W-:-:S05]  /*197d0*/  LOP3.LUT R0, R5, R225, RZ, 0x3c, !PT ;  /* 0x000000e105007212 */ /* 0x010fca00078e3cff */
[----:B------:R-:W-:-:S05]  /*197e0*/  IMAD.WIDE.U32 R4, R0, -0x2daee0ad, RZ ;  /* 0xd2511f5300047825 */ /* 0x000fca00078e00ff */
[----:B------:R-:W-:-:S05]  /*197f0*/  LOP3.LUT R0, R5, UR4, R46, 0x96, !PT ;  /* 0x0000000405007c12 */ /* 0x000fca000f8e962e */
[----:B------:R-:W-:Y:S01]  /*19800*/  IMAD.WIDE.U32 R6, R0, -0x326172a9, RZ ;  /* 0xcd9e8d5700067825 */ /* 0x000fe200078e00ff */
[----:B------:R-:W-:-:S04]  /*19810*/  LOP3.LUT R2, R11, UR12, R4, 0x96, !PT ;  /* 0x0000000c0b027c12 */ /* 0x000fc8000f8e9604 */
[----:B------:R-:W-:-:S05]  /*19820*/  LOP3.LUT R0, R7, UR13, R40, 0x96, !PT ;  /* 0x0000000d07007c12 */ /* 0x000fca000f8e9628 */
[----:B------:R-:W-:-:S05]  /*19830*/  IMAD.WIDE.U32 R4, R0, -0x2daee0ad, RZ ;  /* 0xd2511f5300047825 */ /* 0x000fca00078e00ff */
[----:B------:R-:W-:Y:S01]  /*19840*/  LOP3.LUT R5, R5, UR10, R10, 0x96, !PT ;  /* 0x0000000a05057c12 */ /* 0x000fe2000f8e960a */
[----:B------:R-:W-:Y:S02]  /*19850*/  IMAD.MOV.U32 R225, RZ, RZ, R22 ;  /* 0x000000ffffe17224 */ /* 0x000fe400078e0016 */
        /* <DEDUP_REMOVED lines=8> */
[----:B------:R-:W-:Y:S01]  /*198e0*/  IMAD.MOV.U32 R40, RZ, RZ, R27 ;  /* 0x000000ffff287224 */ /* 0x000fe200078e001b */
[--C-:B------:R-:W-:Y:S01]  /*198f0*/  HSET2.LE.AND R0, R13, R42.reuse, PT ;  /* 0x0000002a0d007233 */ /* 0x100fe20003803000 */
[----:B------:R-:W-:Y:S01]  /*19900*/  IMAD.WIDE.U32 R26, R7, -0x326172a9, RZ ;  /* 0xcd9e8d57071a7825 */ /* 0x000fe200078e00ff */
[----:B------:R-:W-:-:S03]  /*19910*/  HSET2.LE.AND R2, R12, R42, PT ;  /* 0x0000002a0c027233 */ /* 0x000fc60003803000 */
[----:B------:R-:W-:Y:S01]  /*19920*/  IMAD.WIDE.U32 R6, R6, -0x326172a9, RZ ;  /* 0xcd9e8d5706067825 */ /* 0x000fe200078e00ff */
[----:B------:R-:W-:Y:S01]  /*19930*/  HSET2.LE.AND R4, R9, R42, PT ;  /* 0x0000002a09047233 */ /* 0x000fe20003803000 */
[----:B------:R-:W-:-:S03]  /*19940*/  LOP3.LUT R9, R0, R217, RZ, 0xc0, !PT ;  /* 0x000000d900097212 */ /* 0x000fc600078ec0ff */
[----:B------:R-:W-:Y:S02]  /*19950*/  LOP3.LUT R0, R7, UR15, R26, 0x96, !PT ;  /* 0x0000000f07007c12 */ /* 0x000fe4000f8e961a */
[----:B------:R-:W-:Y:S02]  /*19960*/  LOP3.LUT R10, R2, R68, RZ, 0xc0, !PT ;  /* 0x00000044020a7212 */ /* 0x000fe400078ec0ff */
[----:B------:R-:W-:Y:S02]  /*19970*/  LOP3.LUT R2, R0, 0xffff, RZ, 0xc0, !PT ;  /* 0x0000ffff00027812 */ /* 0x000fe400078ec0ff */
[----:B------:R-:W-:Y:S02]  /*19980*/  LOP3.LUT R11, R4, R57, RZ, 0xc0, !PT ;  /* 0x00000039040b7212 */ /* 0x000fe400078ec0ff */
[----:B------:R-:W-:Y:S02]  /*19990*/  SHF.R.U32.HI R4, RZ, 0x8, R2 ;  /* 0x00000008ff047819 */ /* 0x000fe40000011602 */
[----:B------:R-:W-:-:S04]  /*199a0*/  LOP3.LUT R2, R0, 0xff, RZ, 0xc0, !PT ;  /* 0x000000ff00027812 */ /* 0x000fc800078ec0ff */
[----:B------:R-:W-:Y:S02]  /*199b0*/  PRMT R2, R2, 0x5410, R4 ;  /* 0x0000541002027816 */ /* 0x000fe40000000004 */
[----:B------:R-:W-:-:S03]  /*199c0*/  SHF.R.U32.HI R5, RZ, 0x10, R0 ;  /* 0x00000010ff057819 */ /* 0x000fc60000011600 */
[----:B------:R-:W-:-:S05]  /*199d0*/  HSET2.LE.AND R2, R2, R42, PT ;  /* 0x0000002a02027233 */ /* 0x000fca0003803000 */
[----:B------:R-:W-:Y:S02]  /*199e0*/  LOP3.LUT R4, R2, R16, RZ, 0xc0, !PT ;  /* 0x0000001002047212 */ /* 0x000fe400078ec0ff */
[----:B------:R-:W-:Y:S02]  /*199f0*/  SHF.R.U32.HI R2, RZ, 0x18, R0 ;  /* 0x00000018ff027819 */ /* 0x000fe40000011600 */
[----:B------:R-:W-:-:S04]  /*19a00*/  LOP3.LUT R0, R5, 0xff, RZ, 0xc0, !PT ;  /* 0x000000ff05007812 */ /* 0x000fc800078ec0ff */
[----:B------:R-:W-:Y:S02]  /*19a10*/  PRMT R12, R0, 0x5410, R2 ;  /* 0x00005410000c7816 */ /* 0x000fe40000000002 */
[----:B------:R-:W-:-:S04]  /*19a20*/  LOP3.LUT R0, R6, 0xffff, RZ, 0xc0, !PT ;  /* 0x0000ffff06007812 */ /* 0x000fc800078ec0ff */
[----:B------:R-:W-:Y:S02]  /*19a30*/  SHF.R.U32.HI R2, RZ, 0x8, R0 ;  /* 0x00000008ff027819 */ /* 0x000fe40000011600 */
[----:B------:R-:W-:-:S04]  /*19a40*/  LOP3.LUT R0, R6, 0xff, RZ, 0xc0, !PT ;  /* 0x000000ff06007812 */ /* 0x000fc800078ec0ff */
[----:B------:R-:W-:Y:S02]  /*19a50*/  PRMT R5, R0, 0x5410, R2 ;  /* 0x0000541000057816 */ /* 0x000fe40000000002 */
[--C-:B------:R-:W-:Y:S02]  /*19a60*/  SHF.R.U32.HI R0, RZ, 0x10, R6.reuse ;  /* 0x00000010ff007819 */ /* 0x100fe40000011606 */
[----:B------:R-:W-:Y:S02]  /*19a70*/  SHF.R.U32.HI R2, RZ, 0x18, R6 ;  /* 0x00000018ff027819 */ /* 0x000fe40000011606 */
[----:B------:R-:W-:Y:S02]  /*19a80*/  LOP3.LUT R0, R0, 0xff, RZ, 0xc0, !PT ;  /* 0x000000ff00007812 */ /* 0x000fe400078ec0ff */
[C---:B------:R-:W-:Y:S02]  /*19a90*/  PRMT R138, R219.reuse, 0x7610, R138 ;  /* 0x00007610db8a7816 */ /* 0x040fe4000000008a */
[----:B------:R-:W-:-:S02]  /*19aa0*/  PRMT R137, R219, 0x7632, R137 ;  /* 0x00007632db897816 */ /* 0x000fc40000000089 */
[----:B------:R-:W-:Y:S01]  /*19ab0*/  PRMT R7, R0, 0x5410, R2 ;  /* 0x0000541000077816 */ /* 0x000fe20000000002 */
[--C-:B------:R-:W-:Y:S01]  /*19ac0*/  HSET2.LE.AND R0, R12, R42.reuse, PT ;  /* 0x0000002a0c007233 */ /* 0x100fe20003803000 */
[----:B------:R-:W-:Y:S01]  /*19ad0*/  PRMT R14, R138, 0x5410, R137 ;  /* 0x000054108a0e7816 */ /* 0x000fe20000000089 */
[--C-:B------:R-:W-:Y:S01]  /*19ae0*/  HSET2.LE.AND R2, R5, R42.reuse, PT ;  /* 0x0000002a05027233 */ /* 0x100fe20003803000 */
[----:B------:R-:W-:Y:S02]  /*19af0*/  STG.E.U16 [R20.64+-0x100], R15 ;  /* 0xffff000f14007986 */ /* 0x000fe4000c10151c */
[----:B------:R-:W-:Y:S02]  /*19b00*/  LOP3.LUT R5, R0, R14, RZ, 0xc0, !PT ;  /* 0x0000000e00057212 */ /* 0x000fe400078ec0ff */
[----:B------:R-:W1:Y:S01]  /*19b10*/  LDSM.16.MT88.4 R12, [R201+0xa000] ;  /* 0x00a00000c90c783b */ /* 0x000e620000004200 */
[----:B------:R-:W-:Y:S01]  /*19b20*/  HSET2.LE.AND R7, R7, R42, PT ;  /* 0x0000002a07077233 */ /* 0x000fe20003803000 */
[----:B------:R-:W-:-:S04]  /*19b30*/  LOP3.LUT R6, R2, R19, RZ, 0xc0, !PT ;  /* 0x0000001302067212 */ /* 0x000fc800078ec0ff */
[----:B------:R-:W-:Y:S01]  /*19b40*/  LOP3.LUT R7, R7, R17, RZ, 0xc0, !PT ;  /* 0x0000001107077212 */ /* 0x000fe200078ec0ff */
        /* <DEDUP_REMOVED lines=8> */
[----:B------:R-:W-:Y:S01]  /*19bd0*/  HMMA.16816.F32 R36, R8, R14, R148 ;  /* 0x0000000e0824723c */ /* 0x000fe20000001894 */
[----:B------:R-:W1:Y:S01]  /*19be0*/  LDSM.16.MT88.4 R12, [R203+0xa000] ;  /* 0x00a00000cb0c783b */ /* 0x000e620000004200 */
[----:B------:R-:W-:Y:S01]  /*19bf0*/  @!P1 HADD2 R49, -R139.H0_H0, -RZ.H0_H0 ;  /* 0xa00000ff8b319230 */ /* 0x000fe20000000900 */
[----:B------:R-:W-:Y:S01]  /*19c00*/  PRMT R65, R172, 0x5410, R139 ;  /* 0x00005410ac417816 */ /* 0x000fe2000000008b */
[----:B------:R-:W-:-:S03]  /*19c10*/  IMAD.MOV.U32 R19, RZ, RZ, R40 ;  /* 0x000000ffff137224 */ /* 0x000fc600078e0028 */
[----:B------:R-:W-:Y:S01]  /*19c20*/  @!P1 PRMT R139, R49, 0x5410, RZ ;  /* 0x00005410318b9816 */ /* 0x000fe200000000ff */
[----:B------:R-:W-:Y:S01]  /*19c30*/  IMAD.MOV.U32 R49, RZ, RZ, R41 ;  /* 0x000000ffff317224 */ /* 0x000fe200078e0029 */
[-C--:B-1----:R-:W-:Y:S08]  /*19c40*/  HMMA.16816.F32 R144, R8, R12.reuse, R144 ;  /* 0x0000000c0890723c */ /* 0x082ff00000001890 */
[C---:B------:R-:W-:Y:S08]  /*19c50*/  HMMA.16816.F32 R160, R4.reuse, R12, R160 ;  /* 0x0000000c04a0723c */ /* 0x040ff000000018a0 */
[-C--:B------:R-:W-:Y:S08]  /*19c60*/  HMMA.16816.F32 R156, R4, R14.reuse, R156 ;  /* 0x0000000e049c723c */ /* 0x080ff0000000189c */
[----:B------:R-:W-:Y:S01]  /*19c70*/  HMMA.16816.F32 R40, R8, R14, R140 ;  /* 0x0000000e0828723c */ /* 0x000fe2000000188c */
[----:B------:R-:W1:Y:S01]  /*19c80*/  LDSM.16.MT88.4 R12, [R206+0xa000] ;  /* 0x00a00000ce0c783b */ /* 0x000e620000004200 */
[----:B------:R-:W-:-:S02]  /*19c90*/  @!P6 HADD2 R54, -R138.H0_H0, -RZ.H0_H0 ;  /* 0xa00000ff8a36e230 */ /* 0x000fc40000000900 */
[----:B------:R-:W-:Y:S02]  /*19ca0*/  @!P5 HADD2 R53, -R137.H0_H0, -RZ.H0_H0 ;  /* 0xa00000ff8935d230 */ /* 0x000fe40000000900 */
[----:B------:R-:W-:Y:S01]  /*19cb0*/  @!P4 HADD2 R55, -R135.H0_H0, -RZ.H0_H0 ;  /* 0xa00000ff8737c230 */ /* 0x000fe20000000900 */
[----:B------:R-:W-:Y:S01]  /*19cc0*/  PRMT R64, R136, 0x5410, R135 ;  /* 0x0000541088407816 */ /* 0x000fe20000000087 */
[----:B------:R-:W-:Y:S01]  /*19cd0*/  IMAD.MOV.U32 R228, RZ, RZ, R52 ;  /* 0x000000ffffe47224 */ /* 0x000fe200078e0034 */
[----:B------:R-:W-:Y:S02]  /*19ce0*/  @!P6 PRMT R138, R54, 0x5410, RZ ;  /* 0x00005410368ae816 */ /* 0x000fe400000000ff */
[----:B------:R-:W-:Y:S02]  /*19cf0*/  @!P5 PRMT R137, R53, 0x5410, RZ ;  /* 0x000054103589d816 */ /* 0x000fe400000000ff */
[----:B------:R-:W-:Y:S01]  /*19d00*/  @!P4 PRMT R135, R55, 0x5410, RZ ;  /* 0x000054103787c816 */ /* 0x000fe200000000ff */
[----:B------:R-:W-:Y:S01]  /*19d10*/  @!P2 HADD2 R50, -R172.H0_H0, -RZ.H0_H0 ;  /* 0xa00000ffac32a230 */ /* 0x000fe20000000900 */
[----:B-1----:R-:W-:Y:S07]  /*19d20*/  HMMA.16816.F32 R52, R4, R12, R80 ;  /* 0x0000000c0434723c */ /* 0x002fee0000001850 */
[----:B------:R-:W-:-:S02]  /*19d30*/  IMAD.MOV.U32 R81, RZ, RZ, R29 ;  /* 0x000000ffff517224 */ /* 0x000fc400078e001d */
[----:B------:R-:W2:Y:S01]  /*19d40*/  LDL.LU R29, [R1+0x100] ;  /* 0x00010000011d7983 */ /* 0x000ea20000300800 */
        /* <DEDUP_REMOVED lines=9> */
[----:B------:R-:W-:Y:S01]  /*19de0*/  IMAD.MOV.U32 R16, RZ, RZ, R227 ;  /* 0x000000ffff107224 */ /* 0x000fe200078e00e3 */
[----:B------:R-:W-:Y:S01]  /*19df0*/  @!P2 PRMT R172, R50, 0x5410, RZ ;  /* 0x0000541032aca816 */ /* 0x000fe200000000ff */
[----:B------:R-:W-:Y:S01]  /*19e00*/  IMAD.MOV.U32 R2, RZ, RZ, R59 ;  /* 0x000000ffff027224 */ /* 0x000fe200078e003b */
[----:B------:R1:W5:Y:S01]  /*19e10*/  LDL.LU R212, [R1+0xf0] ;  /* 0x0000f00001d47983 */ /* 0x0003620000300800 */
[----:B------:R-:W-:Y:S01]  /*19e20*/  IMAD.MOV.U32 R143, RZ, RZ, R211 ;  /* 0x000000ffff8f7224 */ /* 0x000fe200078e00d3 */
[----:B------:R-:W-:Y:S01]  /*19e30*/  HMMA.16816.F32 R44, R8, R12, R244 ;  /* 0x0000000c082c723c */ /* 0x000fe200000018f4 */
[----:B------:R-:W-:Y:S01]  /*19e40*/  IMAD.MOV.U32 R226, RZ, RZ, R240 ;  /* 0x000000ffffe27224 */ /* 0x000fe200078e00f0 */
[----:B------:R1:W5:Y:S01]  /*19e50*/  LDL.LU R211, [R1+0xec] ;  /* 0x0000ec0001d37983 */ /* 0x0003620000300800 */
[----:B------:R-:W-:-:S02]  /*19e60*/  IMAD.MOV.U32 R227, RZ, RZ, R241 ;  /* 0x000000ffffe37224 */ /* 0x000fc400078e00f1 */
[----:B------:R-:W-:Y:S02]  /*19e70*/  IMAD.MOV.U32 R148, RZ, RZ, R210 ;  /* 0x000000ffff947224 */ /* 0x000fe400078e00d2 */
[----:B------:R-:W-:Y:S01]  /*19e80*/  IMAD.MOV.U32 R241, RZ, RZ, R79 ;  /* 0x000000fffff17224 */ /* 0x000fe200078e004f */
[----:B------:R1:W5:Y:S01]  /*19e90*/  LDL.LU R210, [R1+0xe8] ;  /* 0x0000e80001d27983 */ /* 0x0003620000300800 */
[----:B------:R-:W-:Y:S02]  /*19ea0*/  IMAD.MOV.U32 R240, RZ, RZ, R78 ;  /* 0x000000fffff07224 */ /* 0x000fe400078e004e */
[----:B------:R-:W-:Y:S02]  /*19eb0*/  IMAD.MOV.U32 R50, RZ, RZ, R70 ;  /* 0x000000ffff327224 */ /* 0x000fe400078e0046 */
[----:B------:R-:W-:Y:S02]  /*19ec0*/  IMAD.MOV.U32 R244, RZ, RZ, R150 ;  /* 0x000000fffff47224 */ /* 0x000fe400078e0096 */
[----:B------:R-:W-:-:S02]  /*19ed0*/  IMAD.MOV.U32 R149, RZ, RZ, R209 ;  /* 0x000000ffff957224 */ /* 0x000fc400078e00d1 */
[----:B------:R-:W-:Y:S01]  /*19ee0*/  IMAD.MOV.U32 R78, RZ, RZ, R63 ;  /* 0x000000ffff4e7224 */ /* 0x000fe200078e003f */
[----:B------:R1:W5:Y:S01]  /*19ef0*/  LDL.LU R209, [R1+0xe4] ;  /* 0x0000e40001d17983 */ /* 0x0003620000300800 */
[----:B------:R-:W-:Y:S02]  /*19f00*/  IMAD.MOV.U32 R79, RZ, RZ, R62 ;  /* 0x000000ffff4f7224 */ /* 0x000fe400078e003e */
[----:B------:R-:W-:Y:S02]  /*19f10*/  IMAD.MOV.U32 R17, RZ, RZ, R61 ;  /* 0x000000ffff117224 */ /* 0x000fe400078e003d */
[----:B------:R-:W-:Y:S01]  /*19f20*/  IMAD.MOV.U32 R245, RZ, RZ, R151 ;  /* 0x000000fffff57224 */ /* 0x000fe200078e0097 */
[----:B------:R-:W-:Y:S01]  /*19f30*/  HMMA.16816.F32 R60, R8, R14, R248 ;  /* 0x0000000e083c723c */ /* 0x000fe200000018f8 */
        /* <DEDUP_REMOVED lines=12> */
[----:B------:R1:W5:Y:S01]  /*1a000*/  LDL.LU R200, [R1+0xd0] ;  /* 0x0000d00001c87983 */ /* 0x0003620000300800 */
[----:B------:R-:W-:Y:S01]  /*1a010*/  @!P3 HADD2 R56, -R136.H0_H0, -RZ.H0_H0 ;  /* 0xa00000ff8838b230 */ /* 0x000fe20000000900 */
[----:B------:R-:W-:-:S04]  /*1a020*/  IMAD.MOV.U32 R229, RZ, RZ, R58 ;  /* 0x000000ffffe57224 */ /* 0x000fc800078e003a */
[----:B------:R-:W-:Y:S02]  /*1a030*/  @!P3 PRMT R136, R56, 0x5410, RZ ;  /* 0x000054103888b816 */ /* 0x000fe400000000ff */
[----:B------:R-:W-:Y:S01]  /*1a040*/  HMMA.16816.F32 R56, R4, R14, R84 ;  /* 0x0000000e0438723c */ /* 0x000fe20000001854 */
[----:B------:R-:W4:Y:S01]  /*1a050*/  LDSM.16.MT88.4 R12, [R205+0xa000] ;  /* 0x00a00000cd0c783b */ /* 0x000f220000004200 */
[----:B------:R-:W-:Y:S02]  /*1a060*/  IMAD.MOV.U32 R224, RZ, RZ, R216 ;  /* 0x000000ffffe07224 */ /* 0x000fe400078e00d8 */
[----:B------:R-:W-:-:S04]  /*1a070*/  IMAD.MOV.U32 R234, RZ, RZ, R69 ;  /* 0x000000ffffea7224 */ /* 0x000fc800078e0045 */
[-C--:B----4-:R-:W-:Y:S08]  /*1a080*/  HMMA.16816.F32 R216, R8, R12.reuse, R76 ;  /* 0x0000000c08d8723c */ /* 0x090ff0000000184c */
[C---:B------:R-:W-:Y:S08]  /*1a090*/  HMMA.16816.F32 R68, R4.reuse, R12, R96 ;  /* 0x0000000c0444723c */ /* 0x040ff00000001860 */
[-C--:B------:R-:W-:Y:S08]  /*1a0a0*/  HMMA.16816.F32 R76, R4, R14.reuse, R100 ;  /* 0x0000000e044c723c */ /* 0x080ff00000001864 */
[C---:B------:R-:W-:Y:S01]  /*1a0b0*/  HMMA.16816.F32 R116, R8.reuse, R14, R116 ;  /* 0x0000000e0874723c */ /* 0x040fe20000001874 */
[----:B------:R-:W4:Y:S07]  /*1a0c0*/  LDSM.16.MT88.4 R12, [R201+0xb000] ;  /* 0x00b00000c90c783b */ /* 0x000f2e0000004200 */
[-C--:B----4-:R-:W-:Y:S08]  /*1a0d0*/  HMMA.16816.F32 R228, R8, R12.reuse, R228 ;  /* 0x0000000c08e4723c */ /* 0x090ff000000018e4 */
[C---:B------:R-:W-:Y:S08]  /*1a0e0*/  HMMA.16816.F32 R72, R4.reuse, R12, R72 ;  /* 0x0000000c0448723c */ /* 0x040ff00000001848 */
[-C--:B------:R-:W-:Y:S08]  /*1a0f0*/  HMMA.16816.F32 R84, R4, R14.reuse, R112 ;  /* 0x0000000e0454723c */ /* 0x080ff00000001870 */
[----:B------:R-:W-:Y:S01]  /*1a100*/  HMMA.16816.F32 R224, R8, R14, R224 ;  /* 0x0000000e08e0723c */ /* 0x000fe200000018e0 */
[----:B------:R-:W4:Y:S01]  /*1a110*/  LDSM.16.MT88.4 R12, [R203+0xb000] ;  /* 0x00b00000cb0c783b */ /* 0x000f220000004200 */
[----:B------:R-:W-:-:S02]  /*1a120*/  IMAD.MOV.U32 R249, RZ, RZ, R0 ;  /* 0x000000fffff97224 */ /* 0x000fc400078e0000 */
[----:B------:R-:W-:Y:S02]  /*1a130*/  IMAD.MOV.U32 R246, RZ, RZ, R17 ;  /* 0x000000fffff67224 */ /* 0x000fe400078e0011 */
[----:B------:R-:W-:Y:S02]  /*1a140*/  IMAD.MOV.U32 R248, RZ, RZ, R19 ;  /* 0x000000fffff87224 */ /* 0x000fe400078e0013 */
[----:B------:R-:W-:Y:S02]  /*1a150*/  IMAD.MOV.U32 R250, RZ, RZ, R16 ;  /* 0x000000fffffa7224 */ /* 0x000fe400078e0010 */
[----:B------:R-:W-:Y:S02]  /*1a160*/  IMAD.MOV.U32 R0, RZ, RZ, R18 ;  /* 0x000000ffff007224 */ /* 0x000fe400078e0012 */
[----:B------:R-:W1:Y:S01]  /*1a170*/  LDSM.16.MT88.4 R16, [R206+0xb000] ;  /* 0x00b00000ce10783b */ /* 0x000e620000004200 */
[-C--:B----4-:R-:W-:Y:S08]  /*1a180*/  HMMA.16816.F32 R240, R8, R12.reuse, R240 ;  /* 0x0000000c08f0723c */ /* 0x090ff000000018f0 */
[C---:B------:R-:W-:Y:S08]  /*1a190*/  HMMA.16816.F32 R88, R4.reuse, R12, R88 ;  /* 0x0000000c0458723c */ /* 0x040ff00000001858 */
[-C--:B------:R-:W-:Y:S08]  /*1a1a0*/  HMMA.16816.F32 R92, R4, R14.reuse, R92 ;  /* 0x0000000e045c723c */ /* 0x080ff0000000185c */
[----:B------:R-:W-:Y:S01]  /*1a1b0*/  HMMA.16816.F32 R236, R8, R14, R236 ;  /* 0x0000000e08ec723c */ /* 0x000fe200000018ec */
[----:B------:R-:W4:Y:S01]  /*1a1c0*/  LDSM.16.MT88.4 R12, [R205+0xb000] ;  /* 0x00b00000cd0c783b */ /* 0x000f220000004200 */
[----:B------:R-:W-:Y:S01]  /*1a1d0*/  IMAD.MOV.U32 R115, RZ, RZ, R0 ;  /* 0x000000ffff737224 */ /* 0x000fe200078e0000 */
[----:B------:R-:W-:-:S05]  /*1a1e0*/  LOP3.LUT R0, R27, UR7, R22, 0x96, !PT ;  /* 0x000000071b007c12 */ /* 0x000fca000f8e9616 */
[----:B-1----:R-:W-:Y:S01]  /*1a1f0*/  HMMA.16816.F32 R104, R4, R16, R104 ;  /* 0x000000100468723c */ /* 0x002fe20000001868 */
[----:B------:R-:W-:-:S07]  /*1a200*/  IMAD.MOV.U32 R96, RZ, RZ, R2 ;  /* 0x000000ffff607224 */ /* 0x000fce00078e0002 */
[----:B------:R-:W-:Y:S08]  /*1a210*/  HMMA.16816.F32 R108, R4, R18, R108 ;  /* 0x00000012046c723c */ /* 0x000ff0000000186c */
[C---:B------:R-:W-:Y:S08]  /*1a220*/  HMMA.16816.F32 R248, R8.reuse, R16, R248 ;  /* 0x0000001008f8723c */ /* 0x040ff000000018f8 */
[----:B------:R-:W-:Y:S08]  /*1a230*/  HMMA.16816.F32 R232, R8, R18, R232 ;  /* 0x0000001208e8723c */ /* 0x000ff000000018e8 */
[C---:B----4-:R-:W-:Y:S08]  /*1a240*/  HMMA.16816.F32 R120, R4.reuse, R12, R120 ;  /* 0x0000000c0478723c */ /* 0x050ff00000001878 */
[----:B------:R-:W-:Y:S07]  /*1a250*/  HMMA.16816.F32 R100, R4, R14, R128 ;  /* 0x0000000e0464723c */ /* 0x000fee0000001880 */
[----:B------:R-:W-:Y:S01]  /*1a260*/  IMAD.WIDE.U32 R4, R35, -0x2daee0ad, RZ ;  /* 0xd2511f5323047825 */ /* 0x000fe200078e00ff */
[----:B------:R-:W-:Y:S04]  /*1a270*/  HMMA.16816.F32 R244, R8, R12, R244 ;  /* 0x0000000c08f4723c */ /* 0x000fe800000018f4 */
[----:B------:R-:W-:-:S02]  /*1a280*/  LOP3.LUT R2, R5, UR16, R34, 0x96, !PT ;  /* 0x0000001005027c12 */ /* 0x000fc4000f8e9622 */
[----:B------:R-:W-:Y:S02]  /*1a290*/  LOP3.LUT R6, R4, 0xffff, RZ, 0xc0, !PT ;  /* 0x0000ffff04067812 */ /* 0x000fe400078ec0ff */
[----:B------:R-:W-:Y:S01]  /*1a2a0*/  HMMA.16816.F32 R16, R8, R14, R80 ;  /* 0x0000000e0810723c */ /* 0x000fe20000001850 */
[----:B------:R-:W-:-:S06]  /*1a2b0*/  SHF.R.U32.HI R12, RZ, 0x18, R4 ;  /* 0x00000018ff0c7819 */ /* 0x000fcc0000011604 */
[----:B------:R-:W-:Y:S02]  /*1a2c0*/  LOP3.LUT R11, R4, 0xff, RZ, 0xc0, !PT ;  /* 0x000000ff040b7812 */ /* 0x000fe400078ec0ff */
[----:B------:R-:W-:Y:S01]  /*1a2d0*/  SHF.R.U32.HI R10, RZ, 0x10, R4 ;  /* 0x00000010ff0a7819 */ /* 0x000fe20000011604 */
[----:B------:R-:W-:Y:S01]  /*1a2e0*/  IMAD.WIDE.U32 R4, R0, -0x2daee0ad, RZ ;  /* 0xd2511f5300047825 */ /* 0x000fe200078e00ff */
[----:B------:R-:W-:-:S04]  /*1a2f0*/  SHF.R.U32.HI R6, RZ, 0x8, R6 ;  /* 0x00000008ff067819 */ /* 0x000fc80000011606 */
[----:B------:R-:W-:Y:S02]  /*1a300*/  SHF.R.U32.HI R8, RZ, 0x10, R4 ;  /* 0x00000010ff087819 */ /* 0x000fe40000011604 */
[----:B------:R-:W-:Y:S02]  /*1a310*/  LOP3.LUT R0, R5, UR16, R24, 0x96, !PT ;  /* 0x0000001005007c12 */ /* 0x000fe4000f8e9618 */
[C---:B------:R-:W-:Y:S02]  /*1a320*/  LOP3.LUT R5, R4.reuse, 0xffff, RZ, 0xc0, !PT ;  /* 0x0000ffff04057812 */ /* 0x040fe400078ec0ff */
[----:B------:R-:W-:Y:S02]  /*1a330*/  LOP3.LUT R9, R4, 0xff, RZ, 0xc0, !PT ;  /* 0x000000ff04097812 */ /* 0x000fe400078ec0ff */
[----:B------:R-:W-:Y:S02]  /*1a340*/  SHF.R.U32.HI R7, RZ, 0x18, R4 ;  /* 0x00000018ff077819 */ /* 0x000fe40000011604 */
[----:B------:R-:W-:-:S02]  /*1a350*/  LOP3.LUT R4, R8, 0xff, RZ, 0xc0, !PT ;  /* 0x000000ff08047812 */ /* 0x000fc400078ec0ff */
[----:B------:R-:W-:Y:S02]  /*1a360*/  PRMT R13, R11, 0x5410, R6 ;  /* 0x000054100b0d7816 */ /* 0x000fe40000000006 */
[----:B------:R-:W-:Y:S02]  /*1a370*/  SHF.R.U32.HI R5, RZ, 0x8, R5 ;  /* 0x00000008ff057819 */ /* 0x000fe40000011605 */
[----:B------:R-:W-:Y:S02]  /*1a380*/  PRMT R11, R4, 0x5410, R7 ;  /* 0x00005410040b7816 */ /* 0x000fe40000000007 */
[----:B------:R-:W-:Y:S02]  /*1a390*/  LOP3.LUT R4, R2, 0xffff, RZ, 0xc0, !PT ;  /* 0x0000ffff02047812 */ /* 0x000fe400078ec0ff */
[----:B------:R-:W-:Y:S02]  /*1a3a0*/  LOP3.LUT R6, R10, 0xff, RZ, 0xc0, !PT ;  /* 0x000000ff0a067812 */ /* 0x000fe400078ec0ff */
[----:B------:R-:W-:-:S02]  /*1a3b0*/  PRMT R10, R9, 0x5410, R5 ;  /* 0x00005410090a7816 */ /* 0x000fc40000000005 */
[----:B------:R-:W-:Y:S02]  /*1a3c0*/  SHF.R.U32.HI R5, RZ, 0x8, R4 ;  /* 0x00000008ff057819 */ /* 0x000fe40000011604 */
[----:B------:R-:W-:Y:S02]  /*1a3d0*/  LOP3.LUT R4, R2, 0xff, RZ, 0xc0, !PT ;  /* 0x000000ff02047812 */ /* 0x000fe400078ec0ff */
[--C-:B------:R-:W-:Y:S02]  /*1a3e0*/  SHF.R.U32.HI R8, RZ, 0x18, R2.reuse ;  /* 0x00000018ff087819 */ /* 0x100fe40000011602 */
[----:B------:R-:W-:Y:S02]  /*1a3f0*/  PRMT R9, R4, 0x5410, R5 ;  /* 0x0000541004097816 */ /* 0x000fe40000000005 */
[----:B------:R-:W-:Y:S02]  /*1a400*/  SHF.R.U32.HI R4, RZ, 0x10, R2 ;  /* 0x00000010ff047819 */ /* 0x000fe40000011602 */
[----:B------:R-:W-:-:S02]  /*1a410*/  PRMT R12, R6, 0x5410, R12 ;  /* 0x00005410060c7816 */ /* 0x000fc4000000000c */
[C---:B------:R-:W-:Y:S02]  /*1a420*/  LOP3.LUT R2, R0.reuse, 0xffff, RZ, 0xc0, !PT ;  /* 0x0000ffff00027812 */ /* 0x040fe400078ec0ff */
[--C-:B------:R-:W-:Y:S02]  /*1a430*/  SHF.R.U32.HI R6, RZ, 0x10, R0.reuse ;  /* 0x00000010ff067819 */ /* 0x100fe40000011600 */
[----:B------:R-:W-:Y:S02]  /*1a440*/  LOP3.LUT R7, R0, 0xff, RZ, 0xc0, !PT ;  /* 0x000000ff00077812 */ /* 0x000fe400078ec0ff */
[----:B------:R-:W-:Y:S02]  /*1a450*/  SHF.R.U32.HI R5, RZ, 0x18, R0 ;  /* 0x00000018ff057819 */ /* 0x000fe40000011600 */
[----:B------:R-:W-:Y:S02]  /*1a460*/  LOP3.LUT R4, R4, 0xff, RZ, 0xc0, !PT ;  /* 0x000000ff04047812 */ /* 0x000fe400078ec0ff */
[----:B------:R-:W-:-:S02]  /*1a470*/  SHF.R.U32.HI R2, RZ, 0x8, R2 ;  /* 0x00000008ff027819 */ /* 0x000fc40000011602 */
[----:B------:R-:W-:Y:S02]  /*1a480*/  LOP3.LUT R0, R6, 0xff, RZ, 0xc0, !PT ;  /* 0x000000ff06007812 */ /* 0x000fe400078ec0ff */
[----:B------:R-:W-:Y:S02]  /*1a490*/  PRMT R4, R4, 0x5410, R8 ;  /* 0x0000541004047816 */ /* 0x000fe40000000008 */
[----:B------:R-:W-:Y:S02]  /*1a4a0*/  PRMT R6, R7, 0x5410, R2 ;  /* 0x0000541007067816 */ /* 0x000fe40000000002 */
[----:B------:R-:W-:Y:S02]  /*1a4b0*/  PRMT R131, R48, 0x7054, R48 ;  /* 0x0000705430837816 */ /* 0x000fe40000000030 */
[----:B------:R-:W-:Y:S01]  /*1a4c0*/  PRMT R7, R0, 0x5410, R5 ;  /* 0x0000541000077816 */ /* 0x000fe20000000005 */
[----:B------:R-:W-:Y:S02]  /*1a4d0*/  IMAD.MOV.U32 R80, RZ, RZ, R148 ;  /* 0x000000ffff507224 */ /* 0x000fe400078e0094 */
[--C-:B------:R-:W-:Y:S01]  /*1a4e0*/  HSET2.LE.AND R2, R13, R131.reuse, PT ;  /* 0x000000830d027233 */ /* 0x100fe20003803000 */
[----:B------:R-:W-:Y:S01]  /*1a4f0*/  IMAD.MOV.U32 R99, RZ, RZ, R149 ;  /* 0x000000ffff637224 */ /* 0x000fe200078e0095 */
        /* <DEDUP_REMOVED lines=11> */
[----:B------:R-:W1:Y:S01]  /*1a5b0*/  LDSM.16.MT88.4 R148, [R201+0xa800] ;  /* 0x00a80000c994783b */ /* 0x000e620000004200 */
[----:B------:R-:W-:Y:S01]  /*1a5c0*/  HSET2.LE.AND R7, R7, R131, PT ;  /* 0x0000008307077233 */ /* 0x000fe20003803000 */
[----:B------:R-:W-:-:S02]  /*1a5d0*/  IMAD.MOV.U32 R114, RZ, RZ, R49 ;  /* 0x000000ffff727224 */ /* 0x000fc400078e0031 */
[----:B------:R-:W-:Y:S01]  /*1a5e0*/  IMAD.MOV.U32 R113, RZ, RZ, R50 ;  /* 0x000000ffff717224 */ /* 0x000fe200078e0032 */
[----:B------:R-:W4:Y:S01]  /*1a5f0*/  LDSM.16.MT88.4 R140, [R203+0xa800] ;  /* 0x00a80000cb8c783b */ /* 0x000f220000004200 */
[----:B------:R-:W-:Y:S01]  /*1a600*/  IMAD.MOV.U32 R112, RZ, RZ, R51 ;  /* 0x000000ffff707224 */ /* 0x000fe200078e0033 */
[----:B------:R-:W-:Y:S02]  /*1a610*/  LOP3.LUT R128, R5, R127, RZ, 0xc0, !PT ;  /* 0x0000007f05807212 */ /* 0x000fe400078ec0ff */
[----:B------:R-:W1:Y:S01]  /*1a620*/  LDSM.16.MT88.4 R48, [R206+0xa800] ;  /* 0x00a80000ce30783b */ /* 0x000e620000004200 */
[----:B------:R-:W-:Y:S02]  /*1a630*/  LOP3.LUT R129, R4, R126, RZ, 0xc0, !PT ;  /* 0x0000007e04817212 */ /* 0x000fe400078ec0ff */
[----:B------:R-:W-:Y:S02]  /*1a640*/  LOP3.LUT R130, R2, R125, RZ, 0xc0, !PT ;  /* 0x0000007d02827212 */ /* 0x000fe400078ec0ff */
[----:B------:R-:W-:-:S02]  /*1a650*/  LOP3.LUT R131, R0, R124, RZ, 0xc0, !PT ;  /* 0x0000007c00837212 */ /* 0x000fc400078ec0ff */
[----:B------:R-:W-:Y:S02]  /*1a660*/  LOP3.LUT R124, R6, R67, RZ, 0xc0, !PT ;  /* 0x00000043067c7212 */ /* 0x000fe400078ec0ff */
[----:B------:R-:W-:Y:S02]  /*1a670*/  LOP3.LUT R125, R7, R64, RZ, 0xc0, !PT ;  /* 0x00000040077d7212 */ /* 0x000fe400078ec0ff */
[----:B------:R-:W-:Y:S01]  /*1a680*/  LOP3.LUT R126, R8, R66, RZ, 0xc0, !PT ;  /* 0x00000042087e7212 */ /* 0x000fe200078ec0ff */
[----:B------:R-:W-:Y:S01]  /*1a690*/  LDSM.16.MT88.4 R4, [R205+0xb800] ;  /* 0x00b80000cd04783b */ /* 0x000fe20000004200 */
[----:B------:R-:W-:-:S03]  /*1a6a0*/  LOP3.LUT R127, R9, R65, RZ, 0xc0, !PT ;  /* 0x00000041097f7212 */ /* 0x000fc600078ec0ff */
[----:B------:R-:W1:Y:S01]  /*1a6b0*/  LDSM.16.MT88.4 R64, [R205+0xa800] ;  /* 0x00a80000cd40783b */ /* 0x000e620000004200 */
[----:B------:R-:W-:Y:S02]  /*1a6c0*/  IMAD.MOV.U32 R24, RZ, RZ, R112 ;  /* 0x000000ffff187224 */ /* 0x000fe400078e0070 */
[----:B------:R-:W-:Y:S02]  /*1a6d0*/  IMAD.MOV.U32 R25, RZ, RZ, R113 ;  /* 0x000000ffff197224 */ /* 0x000fe400078e0071 */
[----:B------:R-:W-:Y:S02]  /*1a6e0*/  IMAD.MOV.U32 R34, RZ, RZ, R114 ;  /* 0x000000ffff227224 */ /* 0x000fe400078e0072 */
[----:B------:R-:W-:Y:S02]  /*1a6f0*/  IMAD.MOV.U32 R35, RZ, RZ, R115 ;  /* 0x000000ffff237224 */ /* 0x000fe400078e0073 */
[----:B------:R-:W-:Y:S01]  /*1a700*/  IMAD.MOV.U32 R26, RZ, RZ, R96 ;  /* 0x000000ffff1a7224 */ /* 0x000fe200078e0060 */
[----:B------:R-:W-:Y:S01]  /*1a710*/  LDSM.16.MT88.4 R112, [R206+0xb800] ;  /* 0x00b80000ce70783b */ /* 0x000fe20000004200 */
[----:B------:R-:W-:-:S02]  /*1a720*/  IMAD.MOV.U32 R27, RZ, RZ, R97 ;  /* 0x000000ffff1b7224 */ /* 0x000fc400078e0061 */
[----:B------:R-:W-:Y:S02]  /*1a730*/  IMAD.MOV.U32 R22, RZ, RZ, R98 ;  /* 0x000000ffff167224 */ /* 0x000fe400078e0062 */
[----:B------:R-:W-:Y:S02]  /*1a740*/  IMAD.MOV.U32 R23, RZ, RZ, R99 ;  /* 0x000000ffff177224 */ /* 0x000fe400078e0063 */
[----:B------:R-:W-:Y:S01]  /*1a750*/  IMAD.MOV.U32 R14, RZ, RZ, R80 ;  /* 0x000000ffff0e7224 */ /* 0x000fe200078e0050 */
[----:B------:R-:W-:Y:S01]  /*1a760*/  LDSM.16.MT88.4 R96, [R203+0xb800] ;  /* 0x00b80000cb60783b */ /* 0x000fe20000004200 */
[----:B------:R-:W-:Y:S02]  /*1a770*/  IMAD.MOV.U32 R15, RZ, RZ, R81 ;  /* 0x000000ffff0f7224 */ /* 0x000fe400078e0051 */
[----:B------:R-:W-:Y:S02]  /*1a780*/  IMAD.MOV.U32 R13, RZ, RZ, R82 ;  /* 0x000000ffff0d7224 */ /* 0x000fe400078e0052 */
[----:B------:R-:W-:-:S02]  /*1a790*/  IMAD.MOV.U32 R12, RZ, RZ, R83 ;  /* 0x000000ffff0c7224 */ /* 0x000fc400078e0053 */
[----:B------:R-:W1:Y:S04]  /*1a7a0*/  LDSM.16.MT88.4 R80, [R201+0xb800] ;  /* 0x00b80000c950783b */ /* 0x000e680000004200 */
[----:B------:R1:W-:Y:S04]  /*1a7b0*/  STG.E.U16 [R20.64+-0xfe], R197 ;  /* 0xffff02c514007986 */ /* 0x0003e8000c10151c */
[----:B------:R1:W-:Y:S04]  /*1a7c0*/  STG.E.U16 [R32.64+-0x100], R195 ;  /* 0xffff00c320007986 */ /* 0x0003e8000c10151c */
[----:B------:R1:W-:Y:S04]  /*1a7d0*/  STG.E.U16 [R32.64+-0xfe], R196 ;  /* 0xffff02c420007986 */ /* 0x0003e8000c10151c */
[----:B---3--:R3:W-:Y:S04]  /*1a7e0*/  STG.E.U16 [R30.64+-0x100], R182 ;  /* 0xffff00b61e007986 */ /* 0x0087e8000c10151c */
[----:B------:R3:W-:Y:S04]  /*1a7f0*/  STG.E.U16 [R30.64+-0xfe], R181 ;  /* 0xffff02b51e007986 */ /* 0x0007e8000c10151c */
[----:B--2---:R3:W-:Y:S04]  /*1a800*/  STG.E.U16 [R28.64+-0x100], R138 ;  /* 0xffff008a1c007986 */ /* 0x0047e8000c10151c */
        /* <DEDUP_REMOVED lines=17> */
[-C--:B-1----:R-:W-:Y:S03]  /*1a920*/  HMMA.16816.F32 R152, R128, R148.reuse, R152 ;  /* 0x000000948098723c */ /* 0x082fe60000001898 */
[----:B------:R3:W-:Y:S04]  /*1a930*/  STG.E.U16 [R20.64+-0xd0], R186 ;  /* 0xffff30ba14007986 */ /* 0x0007e8000c10151c */
[----:B------:R3:W-:Y:S01]  /*1a940*/  STG.E.U16 [R20.64+-0xce], R185 ;  /* 0xffff32b914007986 */ /* 0x0007e2000c10151c */
[C---:B------:R-:W-:Y:S03]  /*1a950*/  HMMA.16816.F32 R168, R124.reuse, R148, R168 ;  /* 0x000000947ca8723c */ /* 0x040fe600000018a8 */
[----:B------:R3:W-:Y:S04]  /*1a960*/  STG.E.U16 [R32.64+-0xd0], R184 ;  /* 0xffff30b820007986 */ /* 0x0007e8000c10151c */
[----:B------:R3:W-:Y:S01]  /*1a970*/  STG.E.U16 [R32.64+-0xce], R183 ;  /* 0xffff32b720007986 */ /* 0x0007e2000c10151c */
[-C--:B------:R-:W-:Y:S03]  /*1a980*/  HMMA.16816.F32 R164, R124, R150.reuse, R164 ;  /* 0x000000967ca4723c */ /* 0x080fe600000018a4 */
[----:B------:R3:W-:Y:S04]  /*1a990*/  STG.E.U16 [R30.64+-0xd0], R174 ;  /* 0xffff30ae1e007986 */ /* 0x0007e8000c10151c */
[----:B------:R3:W-:Y:S01]  /*1a9a0*/  STG.E.U16 [R30.64+-0xce], R173 ;  /* 0xffff32ad1e007986 */ /* 0x0007e2000c10151c */
[C---:B------:R-:W-:Y:S03]  /*1a9b0*/  HMMA.16816.F32 R148, R128.reuse, R150, R36 ;  /* 0x000000968094723c */ /* 0x040fe60000001824 */
[----:B------:R3:W-:Y:S04]  /*1a9c0*/  STG.E.U16 [R28.64+-0xd0], R172 ;  /* 0xffff30ac1c007986 */ /* 0x0007e8000c10151c */
[----:B------:R3:W-:Y:S01]  /*1a9d0*/  STG.E.U16 [R28.64+-0xce], R139 ;  /* 0xffff328b1c007986 */ /* 0x0007e2000c10151c */
[----:B----4-:R-:W-:Y:S01]  /*1a9e0*/  HMMA.16816.F32 R144, R128, R140, R144 ;  /* 0x0000008c8090723c */ /* 0x010fe20000001890 */
[----:B------:R-:W-:-:S07]  /*1a9f0*/  FADD.FTZ R2, R25, R24 ;  /* 0x0000001819027221 */ /* 0x000fce0000010000 */
[----:B------:R-:W-:Y:S01]  /*1aa00*/  HMMA.16816.F32 R160, R124, R140, R160 ;  /* 0x0000008c7ca0723c */ /* 0x000fe200000018a0 */
[----:B------:R-:W-:-:S07]  /*1aa10*/  FADD.FTZ R0, R199, R34 ;  /* 0x00000022c7007221 */ /* 0x000fce0000010000 */
[-C--:B------:R-:W-:Y:S08]  /*1aa20*/  HMMA.16816.F32 R156, R124, R142.reuse, R156 ;  /* 0x0000008e7c9c723c */ /* 0x080ff0000000189c */
[C---:B------:R-:W-:Y:S08]  /*1aa30*/  HMMA.16816.F32 R140, R128.reuse, R142, R40 ;  /* 0x0000008e808c723c */ /* 0x040ff00000001828 */
[-C--:B------:R-:W-:Y:S08]  /*1aa40*/  HMMA.16816.F32 R36, R128, R48.reuse, R44 ;  /* 0x000000308024723c */ /* 0x080ff0000000182c */
[C---:B------:R-:W-:Y:S08]  /*1aa50*/  HMMA.16816.F32 R40, R124.reuse, R48, R52 ;  /* 0x000000307c28723c */ /* 0x040ff00000001834 */
[-C--:B------:R-:W-:Y:S08]  /*1aa60*/  HMMA.16816.F32 R44, R124, R50.reuse, R56 ;  /* 0x000000327c2c723c */ /* 0x080ff00000001838 */
[----:B------:R-:W-:Y:S01]  /*1aa70*/  HMMA.16816.F32 R48, R128, R50, R60 ;  /* 0x000000328030723c */ /* 0x000fe2000000183c */
[----:B------:R-:W-:-:S07]  /*1aa80*/  FADD.FTZ R2, R252, R2 ;  /* 0x00000002fc027221 */ /* 0x000fce0000010000 */
[----:B------:R-:W-:Y:S01]  /*1aa90*/  HMMA.16816.F32 R56, R124, R64, R68 ;  /* 0x000000407c38723c */ /* 0x000fe20000001844 */
[----:B------:R-:W-:-:S07]  /*1aaa0*/  FADD.FTZ R0, R198, R0 ;  /* 0x00000000c6007221 */ /* 0x000fce0000010000 */
[----:B------:R-:W-:Y:S08]  /*1aab0*/  HMMA.16816.F32 R60, R124, R66, R76 ;  /* 0x000000427c3c723c */ /* 0x000ff0000000184c */
[C---:B------:R-:W-:Y:S08]  /*1aac0*/  HMMA.16816.F32 R52, R128.reuse, R64, R216 ;  /* 0x000000408034723c */ /* 0x040ff000000018d8 */
[----:B------:R-:W-:Y:S08]  /*1aad0*/  HMMA.16816.F32 R64, R128, R66, R116 ;  /* 0x000000428040723c */ /* 0x000ff00000001874 */
[-C--:B------:R-:W-:Y:S08]  /*1aae0*/  HMMA.16816.F32 R120, R124, R4.reuse, R120 ;  /* 0x000000047c78723c */ /* 0x080ff00000001878 */
[----:B------:R-:W-:Y:S07]  /*1aaf0*/  HMMA.16816.F32 R116, R128, R4, R244 ;  /* 0x000000048074723c */ /* 0x000fee00000018f4 */
[----:B------:R-:W-:Y:S01]  /*1ab00*/  FADD.FTZ R4, R13, R12 ;  /* 0x0000000c0d047221 */ /* 0x000fe20000010000 */
[----:B------:R-:W-:Y:S01]  /*1ab10*/  HMMA.16816.F32 R72, R124, R80, R72 ;  /* 0x000000507c48723c */ /* 0x000fe20000001848 */
[----:B------:R-:W-:-:S02]  /*1ab20*/  FADD.FTZ R5, R26, R35 ;  /* 0x000000231a057221 */ /* 0x000fc40000010000 */
[----:B------:R-:W-:Y:S01]  /*1ab30*/  FADD.FTZ R4, R27, R4 ;  /* 0x000000041b047221 */ /* 0x000fe20000010000 */
[----:B------:R-:W-:Y:S01]  /*1ab40*/  IADD3 R244, P1, R20, -0x140, RZ ;  /* 0xfffffec014f47810 */ /* 0x000fe20007f3e0ff */
[----:B------:R-:W-:-:S03]  /*1ab50*/  FADD.FTZ R5, R22, R5 ;  /* 0x0000000516057221 */ /* 0x000fc60000010000 */
[----:B------:R-:W-:Y:S01]  /*1ab60*/  HMMA.16816.F32 R76, R124, R82, R84 ;  /* 0x000000527c4c723c */ /* 0x000fe20000001854 */
[----:B------:R-:W-:Y:S01]  /*1ab70*/  FADD.FTZ R4, R23, R4 ;  /* 0x0000000417047221 */ /* 0x000fe20000010000 */
[----:B------:R-:W-:Y:S01]  /*1ab80*/  @UP0 UIADD3 UR40, UR27, -0x6, URZ ;  /* 0xfffffffa1b280890 */ /* 0x000fe2000fffe03f */
[----:B------:R-:W-:Y:S02]  /*1ab90*/  FADD.FTZ R2, R222, R2 ;  /* 0x00000002de027221 */ /* 0x000fe40000010000 */
[----:B------:R-:W-:-:S03]  /*1aba0*/  FADD.FTZ R0, R221, R0 ;  /* 0x00000000dd007221 */ /* 0x000fc60000010000 */
[----:B------:R-:W-:Y:S01]  /*1abb0*/  HMMA.16816.F32 R88, R124, R96, R88 ;  /* 0x000000607c58723c */ /* 0x000fe20000001858 */
[----:B------:R-:W-:-:S07]  /*1abc0*/  FADD.FTZ R217, R15, R4 ;  /* 0x000000040fd97221 */ /* 0x000fce0000010000 */
[C---:B------:R-:W-:Y:S08]  /*1abd0*/  HMMA.16816.F32 R92, R124.reuse, R98, R92 ;  /* 0x000000627c5c723c */ /* 0x040ff0000000185c */
[C---:B------:R-:W-:Y:S08]  /*1abe0*/  HMMA.16816.F32 R104, R124.reuse, R112, R104 ;  /* 0x000000707c68723c */ /* 0x040ff00000001868 */
[C---:B------:R-:W-:Y:S08]  /*1abf0*/  HMMA.16816.F32 R108, R124.reuse, R114, R108 ;  /* 0x000000727c6c723c */ /* 0x040ff0000000186c */
[----:B------:R-:W-:Y:S08]  /*1ac00*/  HMMA.16816.F32 R124, R124, R6, R100 ;  /* 0x000000067c7c723c */ /* 0x000ff00000001864 */
[C---:B------:R-:W-:Y:S08]  /*1ac10*/  HMMA.16816.F32 R68, R128.reuse, R80, R228 ;  /* 0x000000508044723c */ /* 0x040ff000000018e4 */
[----:B------:R-:W-:Y:S01]  /*1ac20*/  HMMA.16816.F32 R84, R128, R96, R240 ;  /* 0x000000608054723c */ /* 0x000fe200000018f0 */
[----:B------:R-:W-:-:S02]  /*1ac30*/  FADD.FTZ R230, R223, R2 ;  /* 0x00000002dfe67221 */ /* 0x000fc40000010000 */
[----:B------:R-:W-:-:S05]  /*1ac40*/  FADD.FTZ R231, R220, R0 ;  /* 0x00000000dce77221 */ /* 0x000fca0000010000 */
[----:B------:R-:W-:Y:S01]  /*1ac50*/  HMMA.16816.F32 R100, R128, R112, R248 ;  /* 0x000000708064723c */ /* 0x000fe200000018f8 */
[----:B------:R-:W-:Y:S01]  /*1ac60*/  FADD.FTZ R242, R14, R5 ;  /* 0x000000050ef27221 */ /* 0x000fe20000010000 */
[----:B------:R-:W-:-:S06]  /*1ac70*/  IADD3.X R243, R21, -0x1, RZ, P1, !PT ;  /* 0xffffffff15f37810 */ /* 0x000fcc0000ffe4ff */
[C---:B------:R-:W-:Y:S08]  /*1ac80*/  HMMA.16816.F32 R80, R128.reuse, R82, R224 ;  /* 0x000000528050723c */ /* 0x040ff000000018e0 */
[C---:B------:R-:W-:Y:S08]  /*1ac90*/  HMMA.16816.F32 R96, R128.reuse, R98, R236 ;  /* 0x000000628060723c */ /* 0x040ff000000018ec */
[C---:B------:R-:W-:Y:S08]  /*1aca0*/  HMMA.16816.F32 R112, R128.reuse, R114, R232 ;  /* 0x000000728070723c */ /* 0x040ff000000018e8 */
[----:B------:R-:W-:Y:S01]  /*1acb0*/  HMMA.16816.F32 R128, R128, R6, R16 ;  /* 0x000000068080723c */ /* 0x000fe20000001810 */
[----:B------:R-:W-:Y:S11]  /*1acc0*/  @P0 BRA `(.L_x_1105) ;  /* 0x0000001000000947 */ /* 0x000ff60003800000 */
.L_x_1092:
[----:B-123--:R-:W-:-:S12]  /*1acd0*/  UIADD3 UR40, UR32, -0x1, URZ ;  /* 0xffffffff20287890 */ /* 0x00efd8000fffe03f */
.L_x_1105:
[----:B---3--:R-:W-:-:S13]  /*1ace0*/  ISETP.LE.AND P0, PT, RZ, UR40, PT ;  /* 0x00000028ff007c0c */ /* 0x008fda000bf03270 */
[----:B------:R-:W-:Y:S05]  /*1acf0*/  @!P0 BRA `(.L_x_1106) ;  /* 0x000044e000008947 */ /* 0x000fea0003800000 */
[----:B------:R-:W1:Y:S01]  /*1ad00*/  LDC.U8 R4, c[0x0][0x2d8] ;  /* 0x0000b600ff047b82 */ /* 0x000e620000000000 */
[----:B------:R-:W2:Y:S01]  /*1ad10*/  LDL.LU R10, [R1+0x9c] ;  /* 0x00009c00010a7983 */ /* 0x000ea20000300800 */
[----:B------:R-:W-:Y:S01]  /*1ad20*/  MOV R136, R3 ;  /* 0x0000000300887202 */ /* 0x000fe20000000f00 */
[----:B------:R-:W-:Y:S01]  /*1ad30*/  ULDC UR4, c[0x0][0x228] ;  /* 0x00008a0000047ab9 */ /* 0x000fe20000000800 */
[----:B------:R-:W-:Y:S01]  /*1ad40*/  IMAD.MOV.U32 R2, RZ, RZ, R132 ;  /* 0x000000ffff027224 */ /* 0x000fe200078e0084 */
[----:B------:R-:W3:Y:S01]  /*1ad50*/  LDL.64 R16, [R1+0x88] ;  /* 0x0000880001107983 */ /* 0x000ee20000100a00 */
[----:B------:R-:W-:Y:S01]  /*1ad60*/  USHF.L.U32 UR32, UR4, 0x3, URZ ;  /* 0x0000000304207899 */ /* 0x000fe2000800063f */
[----:B------:R-:W-:Y:S01]  /*1ad70*/  IMAD.MOV.U32 R0, RZ, RZ, R133 ;  /* 0x000000ffff007224 */ /* 0x000fe200078e0085 */
[----:B------:R-:W-:Y:S01]  /*1ad80*/  UIMAD UR37, UR4, 0x48, URZ ;  /* 0x00000048042578a4 */ /* 0x000fe2000f8e023f */
[----:B------:R-:W4:Y:S01]  /*1ad90*/  LDL R14, [R1+0x98] ;  /* 0x00009800010e7983 */ /* 0x000f220000100800 */
[----:B------:R-:W-:Y:S01]  /*1ada0*/  USHF.R.S32.HI UR34, URZ, 0x1f, UR4 ;  /* 0x0000001f3f227899 */ /* 0x000fe20008011404 */
[----:B------:R-:W-:Y:S01]  /*1adb0*/  IMAD.MOV.U32 R135, RZ, RZ, R134 ;  /* 0x000000ffff877224 */ /* 0x000fe200078e0086 */
[----:B------:R-:W-:-:S02]  /*1adc0*/  UIMAD.WIDE.U32 UR42, UR4, 0x70, URZ ;  /* 0x00000070042a78a5 */ /* 0x000fc4000f8e003f */
[----:B------:R-:W-:Y:S02]  /*1add0*/  UIMAD UR4, UR4, 0x38, UR32 ;  /* 0x00000038040478a4 */ /* 0x000fe4000f8e0220 */
[----:B------:R-:W-:Y:S02]  /*1ade0*/  USHF.R.S32.HI UR27, URZ, 0x1f, UR32 ;  /* 0x0000001f3f1b7899 */ /* 0x000fe40008011420 */
[----:B------:R-:W-:Y:S02]  /*1adf0*/  UIADD3 UR4, UR4, 0x1, URZ ;  /* 0x0000000104047890 */ /* 0x000fe4000fffe03f */
[----:B------:R-:W-:Y:S02]  /*1ae00*/  USHF.R.S32.HI UR5, URZ, 0x1f, UR37 ;  /* 0x0000001f3f057899 */ /* 0x000fe40008011425 */
[----:B------:R-:W-:Y:S01]  /*1ae10*/  UIMAD UR34, UR34, 0x70, URZ ;  /* 0x00000070222278a4 */ /* 0x000fe2000f8e023f */
[----:B-1----:R-:W-:Y:S01]  /*1ae20*/  PRMT R3, R4, 0x7054, R4 ;  /* 0x0000705404037816 */ /* 0x002fe20000000004 */
[----:B------:R-:W-:Y:S01]  /*1ae30*/  USHF.R.S32.HI UR35, URZ, 0x1f, UR4 ;  /* 0x0000001f3f237899 */ /* 0x000fe20008011404 */
[----:B------:R-:W3:Y:S01]  /*1ae40*/  LDL.LU R4, [R1+0xa8] ;  /* 0x0000a80001047983 */ /* 0x000ee20000300800 */
[----:B------:R-:W-:-:S02]  /*1ae50*/  USHF.L.U32 UR33, UR32, 0x1, URZ ;  /* 0x0000000120217899 */ /* 0x000fc4000800063f */
[----:B------:R-:W-:Y:S01]  /*1ae60*/  USHF.L.U32 UR38, UR37, 0x1, URZ ;  /* 0x0000000125267899 */ /* 0x000fe2000800063f */
[----:B------:R-:W4:Y:S01]  /*1ae70*/  LDL.LU R5, [R1+0xc0] ;  /* 0x0000c00001057983 */ /* 0x000f220000300800 */
[----:B------:R-:W-:Y:S02]  /*1ae80*/  USHF.L.U64.HI UR32, UR32, 0x1, UR27 ;  /* 0x0000000120207899 */ /* 0x000fe4000801021b */
[----:B------:R-:W-:Y:S01]  /*1ae90*/  UIADD3 UR34, UR43, UR34, URZ ;  /* 0x000000222b227290 */ /* 0x000fe2000fffe03f */
[----:B------:R-:W4:Y:S01]  /*1aea0*/  LDL.LU.64 R8, [R1+0xb0] ;  /* 0x0000b00001087983 */ /* 0x000f220000300a00 */
[----:B------:R-:W-:Y:S02]  /*1aeb0*/  USHF.L.U64.HI UR37, UR37, 0x1, UR5 ;  /* 0x0000000125257899 */ /* 0x000fe40008010205 */
[----:B------:R-:W-:Y:S01]  /*1aec0*/  USHF.L.U32 UR36, UR4, 0x1, URZ ;  /* 0x0000000104247899 */ /* 0x000fe2000800063f */
[----:B------:R-:W4:Y:S01]  /*1aed0*/  LDL.LU.64 R6, [R1+0xb8] ;  /* 0x0000b80001067983 */ /* 0x000f220000300a00 */
[----:B------:R-:W-:Y:S01]  /*1aee0*/  USHF.L.U64.HI UR35, UR4, 0x1, UR35 ;  /* 0x0000000104237899 */ /* 0x000fe20008010223 */
[C---:B--2---:R-:W-:Y:S01]  /*1aef0*/  IADD3 R3, R10.reuse, 0x4, RZ ;  /* 0x000000040a037810 */ /* 0x044fe20007ffe0ff */
[----:B------:R-:W-:-:S04]  /*1af00*/  IMAD.WIDE.U32 R12, R10, -0x326172a9, RZ ;  /* 0xcd9e8d570a0c7825 */ /* 0x000fc800078e00ff */
[----:B------:R-:W-:Y:S01]  /*1af10*/  IMAD.WIDE.U32 R10, R3, -0x326172a9, RZ ;  /* 0xcd9e8d57030a7825 */ /* 0x000fe200078e00ff */
[----:B------:R1:W-:Y:S04]  /*1af20*/  STL.64 [R1+0x78], R12 ;  /* 0x0000780c01007387 */ /* 0x0003e80000100a00 */
[----:B------:R2:W-:Y:S01]  /*1af30*/  STL.64 [R1+0x70], R10 ;  /* 0x0000700a01007387 */ /* 0x0005e20000100a00 */
[-C--:B---3--:R-:W-:Y:S02]  /*1af40*/  LOP3.LUT R3, R13, R4.reuse, RZ, 0x3c, !PT ;  /* 0x000000040d037212 */ /* 0x088fe400078e3cff */
[----:B------:R-:W-:Y:S01]  /*1af50*/  LOP3.LUT R4, R11, R4, RZ, 0x3c, !PT ;  /* 0x000000040b047212 */ /* 0x000fe200078e3cff */
[----:B----4-:R-:W-:-:S04]  /*1af60*/  IMAD.WIDE.U32 R240, R5, -0x2daee0ad, RZ ;  /* 0xd2511f5305f07825 */ /* 0x010fc800078e00ff */
[----:B-1----:R-:W-:Y:S01]  /*1af70*/  IMAD.WIDE.U32 R12, R3, -0x2daee0ad, RZ ;  /* 0xd2511f53030c7825 */ /* 0x002fe200078e00ff */
[----:B------:R-:W-:-:S03]  /*1af80*/  MOV R5, R9 ;  /* 0x0000000900057202 */ /* 0x000fc60000000f00 */
[----:B--2---:R-:W-:Y:S01]  /*1af90*/  IMAD.WIDE.U32 R10, R4, -0x2daee0ad, RZ ;  /* 0xd2511f53040a7825 */ /* 0x004fe200078e00ff */
[----:B------:R-:W-:Y:S01]  /*1afa0*/  MOV R4, R6 ;  /* 0x0000000600047202 */ /* 0x000fe20000000f00 */
[----:B------:R1:W-:Y:S04]  /*1afb0*/  STL.64 [R1+0x68], R12 ;  /* 0x0000680c01007387 */ /* 0x0003e80000100a00 */
[----:B------:R1:W-:Y:S04]  /*1afc0*/  STL.64 [R1+0x80], R4 ;  /* 0x0000800401007387 */ /* 0x0003e80000100a00 */
[----:B------:R1:W-:Y:S01]  /*1afd0*/  STL.64 [R1+0x60], R10 ;  /* 0x0000600a01007387 */ /* 0x0003e20000100a00 */
[----:B------:R-:W-:-:S02]  /*1afe0*/  ISETP.GE.AND P1, PT, R16, c[0x0][0x220], PT ;  /* 0x0000880010007a0c */ /* 0x000fc40003f26270 */
[----:B------:R-:W-:Y:S01]  /*1aff0*/  ISETP.GE.AND P0, PT, R14, c[0x0][0x220], PT ;  /* 0x000088000e007a0c */ /* 0x000fe20003f06270 */
[----:B------:R-:W-:Y:S05]  /*1b000*/  BRA `(.L_x_1107) ;  /* 0x000002e000007947 */ /* 0x000fea0003800000 */
.L_x_1109:
        /* <DEDUP_REMOVED lines=12> */
[----:B--2---:R-:W-:Y:S01]  /*1b0d0*/  IMAD.U32 R133, RZ, RZ, UR27 ;  /* 0x0000001bff857e24 */ /* 0x004fe2000f8e00ff */
[----:B------:R-:W-:Y:S04]  /*1b0e0*/  LEA R3, P3, R3, R132, 0x5 ;  /* 0x0000008403037211 */ /* 0x000fe800078628ff */
        /* <DEDUP_REMOVED lines=32> */
.L_x_1107:
[----:B------:R-:W2:Y:S01]  /*1b2f0*/  LDL.64 R6, [R1+0x80] ;  /* 0x0000800001067983 */ /* 0x000ea20000100a00 */
[----:B------:R-:W-:Y:S04]  /*1b300*/  DEPBAR.LE SB0, 0x0 ;  /* 0x000080000000791a */ /* 0x000fe80000000000 */
[----:B------:R-:W-:Y:S01]  /*1b310*/  BAR.SYNC.DEFER_BLOCKING 0x0 ;  /* 0x0000000000007b1d */ /* 0x000fe20000010000 */
[----:B------:R-:W-:Y:S01]  /*1b320*/  USHF.R.S32.HI UR5, URZ, 0x1f, UR40 ;  /* 0x0000001f3f057899 */ /* 0x000fe20008011428 */
[----:B-1----:R-:W-:Y:S01]  /*1b330*/  IMAD.U32 R4, RZ, RZ, UR40 ;  /* 0x00000028ff047e24 */ /* 0x002fe2000f8e00ff */
[----:B------:R-:W-:Y:S02]  /*1b340*/  UIMAD UR4, UR18, UR40, URZ ;  /* 0x00000028120472a4 */ /* 0x000fe4000f8e023f */
[----:B------:R-:W-:Y:S02]  /*1b350*/  UISETP.GE.AND UP0, UPT, UR40, 0x1, UPT ;  /* 0x000000012800788c */ /* 0x000fe4000bf06270 */
[----:B------:R-:W-:Y:S01]  /*1b360*/  UIMAD UR4, UR5, UR19, UR4 ;  /* 0x00000013050472a4 */ /* 0x000fe2000f8e0204 */
[----:B-----5:R-:W-:Y:S01]  /*1b370*/  @P1 STS.128 [R215+0xa000], RZ ;  /* 0x00a000ffd7001388 */ /* 0x020fe20000000c00 */
        /* <DEDUP_REMOVED lines=11> */
[----:B------:R-:W-:Y:S02]  /*1b430*/  @!P1 LEA R10, P4, R3, c[0x0][0x170], 0x1 ;  /* 0x00005c00030a9a11 */ /* 0x000fe400078808ff */
[----:B------:R-:W-:Y:S01]  /*1b440*/  @P0 STS.128 [R215+0xb000], RZ ;  /* 0x00b000ffd7000388 */ /* 0x000fe20000000c00 */
[----:B------:R-:W-:Y:S02]  /*1b450*/  IADD3.X R7, R5, UR22, RZ, P2, !PT ;  /* 0x0000001605077c10 */ /* 0x000fe400097fe4ff */
[C---:B------:R-:W-:Y:S02]  /*1b460*/  @!P0 LEA R6, P2, R3.reuse, c[0x0][0x170], 0x1 ;  /* 0x00005c0003068a11 */ /* 0x040fe400078408ff */
[----:B------:R-:W-:Y:S01]  /*1b470*/  @!PT LDS RZ, [RZ] ;  /* 0x00000000fffff984 */ /* 0x000fe20000000800 */
[----:B------:R-:W-:Y:S01]  /*1b480*/  @!PT LDS RZ, [RZ] ;  /* 0x00000000fffff984 */ /* 0x000fe20000000800 */
[----:B------:R-:W-:Y:S01]  /*1b490*/  @!PT LDS RZ, [RZ] ;  /* 0x00000000fffff984 */ /* 0x000fe20000000800 */
[----:B------:R2:W-:Y:S01]  /*1b4a0*/  @!P0 LDGSTS.E.BYPASS.LTC128B.128 [R215+0xb000], [R8.64+0x80] ;  /* 0x0b00008008d78fae */ /* 0x0005e2000b901d5c */
[C-C-:B------:R-:W-:Y:S02]  /*1b4b0*/  @!P1 LEA.HI.X R11, R3.reuse, c[0x0][0x174], R7.reuse, 0x1, P4 ;  /* 0x00005d00030b9a11 */ /* 0x140fe400020f0c07 */
[----:B------:R-:W-:Y:S02]  /*1b4c0*/  @!P0 LEA.HI.X R7, R3, c[0x0][0x174], R7, 0x1, P2 ;  /* 0x00005d0003078a11 */ /* 0x000fe400010f0c07 */
[----:B------:R-:W-:Y:S01]  /*1b4d0*/  @P1 STS.128 [R215+0xa800], RZ ;  /* 0x00a800ffd7001388 */ /* 0x000fe20000000c00 */
[----:B------:R-:W-:Y:S04]  /*1b4e0*/  PLOP3.LUT P2, PT, PT, PT, UP0, 0x80, 0x0 ;  /* 0x000000000000781c */ /* 0x000fe80003f4f008 */
        /* <DEDUP_REMOVED lines=15> */
[----:B------:R-:W4:Y:S05]  /*1b5e0*/  LDSM.16.M88.4 R180, [R211] ;  /* 0x00000000d3b4783b */ /* 0x000f2a0000000200 */
[----:B------:R-:W4:Y:S05]  /*1b5f0*/  LDSM.16.M88.4 R184, [R204+0x2000] ;  /* 0x00200000ccb8783b */ /* 0x000f2a0000000200 */
[----:B------:R-:W4:Y:S01]  /*1b600*/  LDSM.16.M88.4 R188, [R214] ;  /* 0x00000000d6bc783b */ /* 0x000f220000000200 */
[-C--:B---3--:R-:W-:Y:S04]  /*1b610*/  HMMA.16816.F32 R4, R32, R16.reuse, RZ ;  /* 0x000000102004723c */ /* 0x088fe800000018ff */
[----:B------:R-:W-:Y:S05]  /*1b620*/  LDSM.16.M88.4 R192, [R209+0x8000] ;  /* 0x00800000d1c0783b */ /* 0x000fea0000000200 */
[----:B------:R-:W-:Y:S01]  /*1b630*/  LDSM.16.M88.4 R196, [R210+0x2000] ;  /* 0x00200000d2c4783b */ /* 0x000fe20000000200 */
[C---:B--2---:R-:W-:Y:S08]  /*1b640*/  HMMA.16816.F32 R8, R28.reuse, R16, RZ ;  /* 0x000000101c08723c */ /* 0x044ff000000018ff */
[-C--:B-1----:R-:W-:Y:S08]  /*1b650*/  HMMA.16816.F32 R12, R28, R18.reuse, RZ ;  /* 0x000000121c0c723c */ /* 0x082ff000000018ff */
[C---:B------:R-:W-:Y:S08]  /*1b660*/  HMMA.16816.F32 R16, R32.reuse, R18, RZ ;  /* 0x000000122010723c */ /* 0x040ff000000018ff */
[-C--:B----4-:R-:W-:Y:S08]  /*1b670*/  HMMA.16816.F32 R20, R32, R172.reuse, RZ ;  /* 0x000000ac2014723c */ /* 0x090ff000000018ff */
[C---:B------:R-:W-:Y:S08]  /*1b680*/  HMMA.16816.F32 R24, R28.reuse, R172, RZ ;  /* 0x000000ac1c18723c */ /* 0x040ff000000018ff */
[-C--:B------:R-:W-:Y:S08]  /*1b690*/  HMMA.16816.F32 R28, R28, R174.reuse, RZ ;  /* 0x000000ae1c1c723c */ /* 0x080ff000000018ff */
[----:B------:R-:W-:Y:S01]  /*1b6a0*/  HMMA.16816.F32 R32, R32, R174, RZ ;  /* 0x000000ae2020723c */ /* 0x000fe200000018ff */
[----:B------:R-:W1:Y:S07]  /*1b6b0*/  LDSM.16.M88.4 R172, [R210] ;  /* 0x00000000d2ac783b */ /* 0x000e6e0000000200 */
[-C--:B------:R-:W-:Y:S08]  /*1b6c0*/  HMMA.16816.F32 R4, R176, R180.reuse, R4 ;  /* 0x000000b4b004723c */ /* 0x080ff00000001804 */
[C---:B------:R-:W-:Y:S08]  /*1b6d0*/  HMMA.16816.F32 R8, R184.reuse, R180, R8 ;  /* 0x000000b4b808723c */ /* 0x040ff00000001808 */
[-C--:B------:R-:W-:Y:S08]  /*1b6e0*/  HMMA.16816.F32 R12, R184, R182.reuse, R12 ;  /* 0x000000b6b80c723c */ /* 0x080ff0000000180c */
[C---:B------:R-:W-:Y:S01]  /*1b6f0*/  HMMA.16816.F32 R16, R176.reuse, R182, R16 ;  /* 0x000000b6b010723c */ /* 0x040fe20000001810 */
[----:B------:R-:W2:Y:S07]  /*1b700*/  LDSM.16.M88.4 R180, [R209+0x8800] ;  /* 0x00880000d1b4783b */ /* 0x000eae0000000200 */
[-C--:B------:R-:W-:Y:S08]  /*1b710*/  HMMA.16816.F32 R20, R176, R188.reuse, R20 ;  /* 0x000000bcb014723c */ /* 0x080ff00000001814 */
[C---:B------:R-:W-:Y:S08]  /*1b720*/  HMMA.16816.F32 R24, R184.reuse, R188, R24 ;  /* 0x000000bcb818723c */ /* 0x040ff00000001818 */
[-C--:B------:R-:W-:Y:S01]  /*1b730*/  HMMA.16816.F32 R28, R184, R190.reuse, R28 ;  /* 0x000000beb81c723c */ /* 0x080fe2000000181c */
[----:B------:R-:W-:Y:S07]  /*1b740*/  LDSM.16.M88.4 R184, [R207] ;  /* 0x00000000cfb8783b */ /* 0x000fee0000000200 */
[----:B------:R-:W-:Y:S01]  /*1b750*/  HMMA.16816.F32 R32, R176, R190, R32 ;  /* 0x000000beb020723c */ /* 0x000fe20000001820 */
[----:B------:R-:W3:Y:S05]  /*1b760*/  LDSM.16.M88.4 R176, [R208] ;  /* 0x00000000d0b0783b */ /* 0x000eea0000000200 */
[----:B------:R-:W4:Y:S02]  /*1b770*/  LDSM.16.M88.4 R188, [R208+0x2000] ;  /* 0x00200000d0bc783b */ /* 0x000f240000000200 */
        /* <DEDUP_REMOVED lines=8> */
[----:B------:R-:W-:Y:S07]  /*1b800*/  LDSM.16.M88.4 R196, [R202+0x6000] ;  /* 0x00600000cac4783b */ /* 0x000fee0000000200 */
[----:B------:R-:W-:Y:S01]  /*1b810*/  HMMA.16816.F32 R32, R172, R182, R32 ;  /* 0x000000b6ac20723c */ /* 0x000fe20000001820 */
[----:B------:R-:W-:Y:S05]  /*1b820*/  LDSM.16.M88.4 R172, [R202+0x4000] ;  /* 0x00400000caac783b */ /* 0x000fea0000000200 */
[----:B------:R-:W2:Y:S02]  /*1b830*/  LDSM.16.M88.4 R180, [R200+0x9000] ;  /* 0x00900000c8b4783b */ /* 0x000ea40000000200 */
[-C--:B---3--:R-:W-:Y:S08]  /*1b840*/  HMMA.16816.F32 R4, R176, R184.reuse, R4 ;  /* 0x000000b8b004723c */ /* 0x088ff00000001804 */
[C---:B----4-:R-:W-:Y:S08]  /*1b850*/  HMMA.16816.F32 R8, R188.reuse, R184, R8 ;  /* 0x000000b8bc08723c */ /* 0x050ff00000001808 */
[-C--:B------:R-:W-:Y:S08]  /*1b860*/  HMMA.16816.F32 R12, R188, R186.reuse, R12 ;  /* 0x000000babc0c723c */ /* 0x080ff0000000180c */
[C---:B------:R-:W-:Y:S01]  /*1b870*/  HMMA.16816.F32 R16, R176.reuse, R186, R16 ;  /* 0x000000bab010723c */ /* 0x040fe20000001810 */
[----:B------:R-:W3:Y:S07]  /*1b880*/  LDSM.16.M88.4 R184, [R200+0x9800] ;  /* 0x00980000c8b8783b */ /* 0x000eee0000000200 */
[-C--:B-1----:R-:W-:Y:S08]  /*1b890*/  HMMA.16816.F32 R20, R176, R192.reuse, R20 ;  /* 0x000000c0b014723c */ /* 0x082ff00000001814 */
[C---:B------:R-:W-:Y:S08]  /*1b8a0*/  HMMA.16816.F32 R24, R188.reuse, R192, R24 ;  /* 0x000000c0bc18723c */ /* 0x040ff00000001818 */
[-C--:B------:R-:W-:Y:S01]  /*1b8b0*/  HMMA.16816.F32 R28, R188, R194.reuse, R28 ;  /* 0x000000c2bc1c723c */ /* 0x080fe2000000181c */
[----:B------:R-:W-:Y:S07]  /*1b8c0*/  LDSM.16.M88.4 R188, [R213] ;  /* 0x00000000d5bc783b */ /* 0x000fee0000000200 */
[----:B------:R-:W-:Y:S01]  /*1b8d0*/  HMMA.16816.F32 R32, R176, R194, R32 ;  /* 0x000000c2b020723c */ /* 0x000fe20000001820 */
[----:B------:R-:W1:Y:S05]  /*1b8e0*/  LDSM.16.M88.4 R176, [R204+0x4000] ;  /* 0x00400000ccb0783b */ /* 0x000e6a0000000200 */
[----:B------:R-:W4:Y:S02]  /*1b8f0*/  LDSM.16.M88.4 R192, [R204+0x6000] ;  /* 0x00600000ccc0783b */ /* 0x000f240000000200 */
[-C--:B--2---:R-:W-:Y:S08]  /*1b900*/  HMMA.16816.F32 R4, R172, R180.reuse, R4 ;  /* 0x000000b4ac04723c */ /* 0x084ff00000001804 */
[C---:B------:R-:W-:Y:S08]  /*1b910*/  HMMA.16816.F32 R8, R196.reuse, R180, R8 ;  /* 0x000000b4c408723c */ /* 0x040ff00000001808 */
[-C--:B------:R-:W-:Y:S08]  /*1b920*/  HMMA.16816.F32 R12, R196, R182.reuse, R12 ;  /* 0x000000b6c40c723c */ /* 0x080ff0000000180c */
[C---:B------:R-:W-:Y:S01]  /*1b930*/  HMMA.16816.F32 R16, R172.reuse, R182, R16 ;  /* 0x000000b6ac10723c */ /* 0x040fe20000001810 */
[----:B------:R-:W2:Y:S07]  /*1b940*/  LDSM.16.M88.4 R180, [R212] ;  /* 0x00000000d4b4783b */ /* 0x000eae0000000200 */
[-C--:B---3--:R-:W-:Y:S08]  /*1b950*/  HMMA.16816.F32 R20, R172, R184.reuse, R20 ;  /* 0x000000b8ac14723c */ /* 0x088ff00000001814 */
[C---:B------:R-:W-:Y:S08]  /*1b960*/  HMMA.16816.F32 R24, R196.reuse, R184, R24 ;  /* 0x000000b8c418723c */ /* 0x040ff00000001818 */
[-C--:B------:R-:W-:Y:S01]  /*1b970*/  HMMA.16816.F32 R28, R196, R186.reuse, R28 ;  /* 0x000000bac41c723c */ /* 0x080fe2000000181c */
[----:B------:R-:W-:Y:S07]  /*1b980*/  LDSM.16.M88.4 R196, [R210+0x6000] ;  /* 0x00600000d2c4783b */ /* 0x000fee0000000200 */
[----:B------:R-:W-:Y:S01]  /*1b990*/  HMMA.16816.F32 R32, R172, R186, R32 ;  /* 0x000000baac20723c */ /* 0x000fe20000001820 */
[----:B------:R-:W-:Y:S05]  /*1b9a0*/  LDSM.16.M88.4 R172, [R210+0x4000] ;  /* 0x00400000d2ac783b */ /* 0x000fea0000000200 */
[----:B------:R-:W3:Y:S02]  /*1b9b0*/  LDSM.16.M88.4 R184, [R209+0x9000] ;  /* 0x00900000d1b8783b */ /* 0x000ee40000000200 */
[-C--:B-1----:R-:W-:Y:S08]  /*1b9c0*/  HMMA.16816.F32 R4, R176, R188.reuse, R4 ;  /* 0x000000bcb004723c */ /* 0x082ff00000001804 */
[C---:B----4-:R-:W-:Y:S08]  /*1b9d0*/  HMMA.16816.F32 R8, R192.reuse, R188, R8 ;  /* 0x000000bcc008723c */ /* 0x050ff00000001808 */
        /* <DEDUP_REMOVED lines=11> */
[C---:B------:R-:W-:Y:S08]  /*1ba90*/  HMMA.16816.F32 R8, R196.reuse, R184, R8 ;  /* 0x000000b8c408723c */ /* 0x040ff00000001808 */
[-C--:B------:R-:W-:Y:S08]  /*1baa0*/  HMMA.16816.F32 R12, R196, R186.reuse, R12 ;  /* 0x000000bac40c723c */ /* 0x080ff0000000180c */
[C---:B------:R-:W-:Y:S01]  /*1bab0*/  HMMA.16816.F32 R16, R172.reuse, R186, R16 ;  /* 0x000000baac10723c */ /* 0x040fe20000001810 */
[----:B------:R-:W3:Y:S01]  /*1bac0*/  LDSM.16.M88.4 R184, [R207+0x1800] ;  /* 0x00180000cfb8783b */ /* 0x000ee20000000200 */
[----:B------:R-:W-:Y:S04]  /*1bad0*/  DEPBAR.LE SB0, 0x0 ;  /* 0x000080000000791a */ /* 0x000fe80000000000 */
[----:B------:R-:W-:Y:S02]  /*1bae0*/  BAR.SYNC.DEFER_BLOCKING 0x0 ;  /* 0x0000000000007b1d */ /* 0x000fe40000010000 */
[-C--:B-1----:R-:W-:Y:S08]  /*1baf0*/  HMMA.16816.F32 R20, R172, R188.reuse, R20 ;  /* 0x000000bcac14723c */ /* 0x082ff00000001814 */
[C---:B------:R-:W-:Y:S08]  /*1bb00*/  HMMA.16816.F32 R24, R196.reuse, R188, R24 ;  /* 0x000000bcc418723c */ /* 0x040ff00000001818 */
[-C--:B------:R-:W-:Y:S07]  /*1bb10*/  HMMA.16816.F32 R28, R196, R190.reuse, R28 ;  /* 0x000000bec41c723c */ /* 0x080fee000000181c */
[----:B------:R-:W-:Y:S01]  /*1bb20*/  IMAD.MOV.U32 R196, RZ, RZ, R244 ;  /* 0x000000ffffc47224 */ /* 0x000fe200078e00f4 */
[----:B------:R-:W-:Y:S04]  /*1bb30*/  HMMA.16816.F32 R32, R172, R190, R32 ;  /* 0x000000beac20723c */ /* 0x000fe80000001820 */
[----:B------:R-:W-:Y:S04]  /*1bb40*/  IMAD.MOV.U32 R197, RZ, RZ, R243 ;  /* 0x000000ffffc57224 */ /* 0x000fe800078e00f3 */
[-C--:B--2---:R-:W-:Y:S08]  /*1bb50*/  HMMA.16816.F32 R4, R176, R180.reuse, R4 ;  /* 0x000000b4b004723c */ /* 0x084ff00000001804 */
[C---:B------:R-:W-:Y:S08]  /*1bb60*/  HMMA.16816.F32 R8, R192.reuse, R180, R8 ;  /* 0x000000b4c008723c */ /* 0x040ff00000001808 */
[-C--:B------:R-:W-:Y:S08]  /*1bb70*/  HMMA.16816.F32 R12, R192, R182.reuse, R12 ;  /* 0x000000b6c00c723c */ /* 0x080ff0000000180c */
[C---:B------:R-:W-:Y:S08]  /*1bb80*/  HMMA.16816.F32 R16, R176.reuse, R182, R16 ;  /* 0x000000b6b010723c */ /* 0x040ff00000001810 */
[-C--:B---3--:R-:W-:Y:S08]  /*1bb90*/  HMMA.16816.F32 R20, R176, R184.reuse, R20 ;  /* 0x000000b8b014723c */ /* 0x088ff00000001814 */
[C---:B------:R-:W-:Y:S08]  /*1bba0*/  HMMA.16816.F32 R24, R192.reuse, R184, R24 ;  /* 0x000000b8c018723c */ /* 0x040ff00000001818 */
[-C--:B------:R-:W-:Y:S08]  /*1bbb0*/  HMMA.16816.F32 R28, R192, R186.reuse, R28 ;  /* 0x000000bac01c723c */ /* 0x080ff0000000181c */
[----:B------:R-:W-:Y:S01]  /*1bbc0*/  HMMA.16816.F32 R32, R176, R186, R32 ;  /* 0x000000bab020723c */ /* 0x000fe20000001820 */
[----:B------:R-:W-:-:S07]  /*1bbd0*/  @P2 BRA `(.L_x_1109) ;  /* 0xfffff43000002947 */ /* 0x000fce000383ffff */
.L_x_1108:
[----:B------:R-:W-:Y:S01]  /*1bbe0*/  FMNMX.FTZ R133, R4, R0, !PT ;  /* 0x0000000004857209 */ /* 0x000fe20007810000 */
[----:B------:R-:W2:Y:S01]  /*1bbf0*/  LDL.64 R192, [R1+0x68] ;  /* 0x0000680001c07983 */ /* 0x000ea20000100a00 */
[----:B------:R-:W-:Y:S01]  /*1bc00*/  FMNMX.FTZ R132, R6, R2, !PT ;  /* 0x0000000206847209 */ /* 0x000fe20007810000 */
[----:B------:R-:W3:Y:S01]  /*1bc10*/  LDC.U8 R243, c[0x0][0x2d8] ;  /* 0x0000b600fff37b82 */ /* 0x000ee20000000000 */
[----:B------:R-:W-:Y:S01]  /*1bc20*/  FMNMX.FTZ R3, R8, R135, !PT ;  /* 0x0000008708037209 */ /* 0x000fe20007810000 */
[----:B------:R-:W-:Y:S01]  /*1bc30*/  UIADD3 UR4, UR31, -0x4498517b, URZ ;  /* 0xbb67ae851f047890 */ /* 0x000fe2000fffe03f */
[----:B------:R-:W-:Y:S01]  /*1bc40*/  FMNMX.FTZ R134, R10, R136, !PT ;  /* 0x000000880a867209 */ /* 0x000fe20007810000 */
[----:B------:R-:W4:Y:S01]  /*1bc50*/  LDL.64 R182, [R1+0x60] ;  /* 0x0000600001b67983 */ /* 0x000f220000100a00 */
[----:B------:R-:W-:Y:S01]  /*1bc60*/  FMNMX.FTZ R137, R5, R133, !PT ;  /* 0x0000008505897209 */ /* 0x000fe20007810000 */
[----:B------:R-:W-:Y:S01]  /*1bc70*/  ULOP3.LUT UR5, UR40, UR31, URZ, 0x3c, !UPT ;  /* 0x0000001f28057292 */ /* 0x000fe2000f8e3c3f */
[----:B------:R-:W-:Y:S02]  /*1bc80*/  FMNMX.FTZ R133, R7, R132, !PT ;  /* 0x0000008407857209 */ /* 0x000fe40007810000 */
[----:B------:R-:W-:Y:S01]  /*1bc90*/  FMNMX.FTZ R132, R9, R3, !PT ;  /* 0x0000000309847209 */ /* 0x000fe20007810000 */
[----:B-1----:R-:W5:Y:S01]  /*1bca0*/  LDL.64 R172, [R1+0x78] ;  /* 0x0000780001ac7983 */ /* 0x002f620000100a00 */
[----:B------:R-:W-:Y:S02]  /*1bcb0*/  FMNMX.FTZ R3, R11, R134, !PT ;  /* 0x000000860b037209 */ /* 0x000fe40007810000 */
[----:B------:R-:W-:Y:S02]  /*1bcc0*/  FMNMX.FTZ R134, R16, R137, !PT ;  /* 0x0000008910867209 */ /* 0x000fe40007810000 */
[----:B------:R-:W-:Y:S01]  /*1bcd0*/  FMNMX.FTZ R133, R18, R133, !PT ;  /* 0x0000008512857209 */ /* 0x000fe20007810000 */
[----:B------:R-:W3:Y:S01]  /*1bce0*/  LDL.64 R184, [R1+0x70] ;  /* 0x0000700001b87983 */ /* 0x000ee20000100a00 */
        /* <DEDUP_REMOVED lines=22> */
[----:B------:R-:W-:Y:S02]  /*1be50*/  LOP3.LUT R139, R241, UR5, RZ, 0x3c, !PT ;  /* 0x00000005f18b7c12 */ /* 0x000fe4000f8e3cff */
[----:B------:R-:W-:Y:S01]  /*1be60*/  FMNMX.FTZ R3, R31, R3, !PT ;  /* 0x000000031f037209 */ /* 0x000fe20007810000 */
[----:B------:R-:W-:Y:S01]  /*1be70*/  SHFL.BFLY PT, R176, R133, 0x2, 0x1f ;  /* 0x0c401f0085b07f89 */ /* 0x000fe200000e0000 */
[----:B------:R-:W-:Y:S01]  /*1be80*/  LOP3.LUT R222, R222, 0xffffffdf, RZ, 0xc0, !PT ;  /* 0xffffffdfdede7812 */ /* 0x000fe200078ec0ff */
[----:B------:R-:W-:Y:S03]  /*1be90*/  IMAD.WIDE.U32 R180, R139, -0x326172a9, RZ ;  /* 0xcd9e8d578bb47825 */ /* 0x000fe600078e00ff */
[----:B------:R-:W-:Y:S03]  /*1bea0*/  @P1 LOP3.LUT R222, R222, 0x20, RZ, 0xfc, !PT ;  /* 0x00000020dede1812 */ /* 0x000fe600078efcff */
[----:B------:R-:W-:Y:S01]  /*1beb0*/  SHFL.BFLY PT, R177, R132, 0x2, 0x1f ;  /* 0x0c401f0084b17f89 */ /* 0x000fe200000e0000 */
[----:B------:R-:W-:Y:S04]  /*1bec0*/  LOP3.LUT R222, R222, 0xffffffef, RZ, 0xc0, !PT ;  /* 0xffffffefdede7812 */ /* 0x000fe800078ec0ff */
[----:B------:R-:W-:Y:S03]  /*1bed0*/  @P0 LOP3.LUT R222, R222, 0x10, RZ, 0xfc, !PT ;  /* 0x00000010dede0812 */ /* 0x000fe600078efcff */
[----:B------:R-:W1:Y:S02]  /*1bee0*/  SHFL.BFLY PT, R178, R3, 0x2, 0x1f ;  /* 0x0c401f0003b27f89 */ /* 0x000e6400000e0000 */
[----:B-1----:R-:W-:Y:S06]  /*1bef0*/  FMNMX.FTZ R3, R3, R178, !PT ;  /* 0x000000b203037209 */ /* 0x002fec0007810000 */
[----:B------:R-:W1:Y:S02]  /*1bf00*/  SHFL.BFLY PT, R179, R3, 0x1, 0x1f ;  /* 0x0c201f0003b37f89 */ /* 0x000e6400000e0000 */
[----:B-1----:R-:W-:Y:S02]  /*1bf10*/  FMNMX.FTZ R3, R3, R179, !PT ;  /* 0x000000b303037209 */ /* 0x002fe40007810000 */
[--C-:B--2---:R-:W-:Y:S05]  /*1bf20*/  LOP3.LUT R138, R193, UR4, R240.reuse, 0x96, !PT ;  /* 0x00000004c18a7c12 */ /* 0x104fea000f8e96f0 */
[----:B------:R-:W-:Y:S01]  /*1bf30*/  IMAD.WIDE.U32 R188, R138, -0x326172a9, RZ ;  /* 0xcd9e8d578abc7825 */ /* 0x000fe200078e00ff */
[----:B----4-:R-:W-:Y:S04]  /*1bf40*/  LOP3.LUT R137, R183, UR4, R240, 0x96, !PT ;  /* 0x00000004b7897c12 */ /* 0x010fe8000f8e96f0 */
[----:B------:R-:W-:Y:S01]  /*1bf50*/  LOP3.LUT R139, R189, UR13, R180, 0x96, !PT ;  /* 0x0000000dbd8b7c12 */ /* 0x000fe2000f8e96b4 */
[----:B------:R-:W-:Y:S01]  /*1bf60*/  IMAD.WIDE.U32 R190, R137, -0x326172a9, RZ ;  /* 0xcd9e8d5789be7825 */ /* 0x000fe200078e00ff */
[----:B-----5:R-:W-:Y:S03]  /*1bf70*/  LOP3.LUT R172, R181, UR14, R172, 0x96, !PT ;  /* 0x0000000eb5ac7c12 */ /* 0x020fe6000f8e96ac */
[----:B------:R-:W-:Y:S01]  /*1bf80*/  IMAD.WIDE.U32 R186, R139, -0x2daee0ad, RZ ;  /* 0xd2511f538bba7825 */ /* 0x000fe200078e00ff */
[----:B------:R-:W-:Y:S02]  /*1bf90*/  LOP3.LUT R137, R191, UR13, R180, 0x96, !PT ;  /* 0x0000000dbf897c12 */ /* 0x000fe4000f8e96b4 */
[----:B---3--:R-:W-:Y:S01]  /*1bfa0*/  LOP3.LUT R138, R181, UR14, R184, 0x96, !PT ;  /* 0x0000000eb58a7c12 */ /* 0x008fe2000f8e96b8 */
[----:B------:R-:W-:Y:S04]  /*1bfb0*/  IMAD.WIDE.U32 R172, R172, -0x2daee0ad, RZ ;  /* 0xd2511f53acac7825 */ /* 0x000fe800078e00ff */
[----:B------:R-:W-:Y:S01]  /*1bfc0*/  IMAD.WIDE.U32 R184, R137, -0x2daee0ad, RZ ;  /* 0xd2511f5389b87825 */ /* 0x000fe200078e00ff */
[----:B------:R-:W-:Y:S02]  /*1bfd0*/  LOP3.LUT R174, R173, UR12, R192, 0x96, !PT ;  /* 0x0000000cadae7c12 */ /* 0x000fe4000f8e96c0 */
[----:B------:R-:W-:Y:S01]  /*1bfe0*/  LOP3.LUT R173, R187, UR10, R172, 0x96, !PT ;  /* 0x0000000abbad7c12 */ /* 0x000fe2000f8e96ac */
[----:B------:R-:W-:Y:S01]  /*1bff0*/  IMAD.WIDE.U32 R138, R138, -0x2daee0ad, RZ ;  /* 0xd2511f538a8a7825 */ /* 0x000fe200078e00ff */
[----:B------:R-:W-:Y:S04]  /*1c000*/  FMNMX.FTZ R137, R133, R176, !PT ;  /* 0x000000b085897209 */ /* 0x000fe80007810000 */
[----:B------:R-:W-:Y:S01]  /*1c010*/  LOP3.LUT R172, R139, UR12, R182, 0x96, !PT ;  /* 0x0000000c8bac7c12 */ /* 0x000fe2000f8e96b6 */
[----:B------:R-:W-:Y:S01]  /*1c020*/  IMAD.WIDE.U32 R182, R173, -0x326172a9, RZ ;  /* 0xcd9e8d57adb67825 */ /* 0x000fe200078e00ff */
[----:B------:R-:W-:Y:S02]  /*1c030*/  LOP3.LUT R139, R185, UR10, R138, 0x96, !PT ;  /* 0x0000000ab98b7c12 */ /* 0x000fe4000f8e968a */
[----:B------:R-:W-:Y:S02]  /*1c040*/  FMNMX.FTZ R138, R134, R175, !PT ;  /* 0x000000af868a7209 */ /* 0x000fe40007810000 */
[----:B------:R-:W-:Y:S01]  /*1c050*/  FMNMX.FTZ R134, R132, R177, !PT ;  /* 0x000000b184867209 */ /* 0x000fe20007810000 */
[----:B------:R-:W-:Y:S01]  /*1c060*/  IMAD.WIDE.U32 R132, R174, -0x326172a9, RZ ;  /* 0xcd9e8d57ae847825 */ /* 0x000fe200078e00ff */
[----:B------:R-:W-:Y:S03]  /*1c070*/  SHFL.BFLY PT, R177, R137, 0x1, 0x1f ;  /* 0x0c201f0089b17f89 */ /* 0x000fe600000e0000 */
[----:B------:R-:W-:Y:S04]  /*1c080*/  IMAD.WIDE.U32 R180, R139, -0x326172a9, RZ ;  /* 0xcd9e8d578bb47825 */ /* 0x000fe800078e00ff */
[----:B------:R-:W-:Y:S01]  /*1c090*/  IMAD.WIDE.U32 R174, R172, -0x326172a9, RZ ;  /* 0xcd9e8d57acae7825 */ /* 0x000fe200078e00ff */
[----:B------:R-:W-:Y:S01]  /*1c0a0*/  LOP3.LUT R172, R133, UR11, R188, 0x96, !PT ;  /* 0x0000000b85ac7c12 */ /* 0x000fe2000f8e96bc */
[----:B------:R-:W1:Y:S01]  /*1c0b0*/  SHFL.BFLY PT, R176, R138, 0x1, 0x1f ;  /* 0x0c201f008ab07f89 */ /* 0x000e6200000e0000 */
[----:B------:R-:W-:Y:S02]  /*1c0c0*/  LOP3.LUT R133, R183, UR9, R132, 0x96, !PT ;  /* 0x00000009b7857c12 */ /* 0x000fe4000f8e9684 */
[----:B------:R-:W-:Y:S01]  /*1c0d0*/  LOP3.LUT R132, R175, UR11, R190, 0x96, !PT ;  /* 0x0000000baf847c12 */ /* 0x000fe2000f8e96be */
[----:B------:R-:W-:Y:S01]  /*1c0e0*/  IMAD.WIDE.U32 R172, R172, -0x2daee0ad, RZ ;  /* 0xd2511f53acac7825 */ /* 0x000fe200078e00ff */
[----:B------:R-:W-:Y:S03]  /*1c0f0*/  LOP3.LUT R139, R181, UR9, R174, 0x96, !PT ;  /* 0x00000009b58b7c12 */ /* 0x000fe6000f8e96ae */
[----:B------:R-:W2:Y:S01]  /*1c100*/  SHFL.BFLY PT, R178, R134, 0x1, 0x1f ;  /* 0x0c201f0086b27f89 */ /* 0x000ea200000e0000 */
[----:B------:R-:W-:Y:S04]  /*1c110*/  IMAD.WIDE.U32 R188, R133, -0x2daee0ad, RZ ;  /* 0xd2511f5385bc7825 */ /* 0x000fe800078e00ff */
[----:B------:R-:W-:Y:S01]  /*1c120*/  IMAD.WIDE.U32 R224, R139, -0x2daee0ad, RZ ;  /* 0xd2511f538be07825 */ /* 0x000fe200078e00ff */
[----:B------:R-:W-:Y:S02]  /*1c130*/  LOP3.LUT R139, R173, UR8, R186, 0x96, !PT ;  /* 0x00000008ad8b7c12 */ /* 0x000fe4000f8e96ba */
[----:B------:R-:W-:Y:S01]  /*1c140*/  LOP3.LUT R172, R189, UR6, R172, 0x96, !PT ;  /* 0x00000006bdac7c12 */ /* 0x000fe2000f8e96ac */
[----:B------:R-:W-:Y:S04]  /*1c150*/  IMAD.WIDE.U32 R132, R132, -0x2daee0ad, RZ ;  /* 0xd2511f5384847825 */ /* 0x000fe800078e00ff */
[----:B------:R-:W-:Y:S01]  /*1c160*/  IMAD.WIDE.U32 R172, R172, -0x326172a9, RZ ;  /* 0xcd9e8d57acac7825 */ /* 0x000fe200078e00ff */
[----:B------:R-:W-:Y:S02]  /*1c170*/  LOP3.LUT R175, R133, UR8, R184, 0x96, !PT ;  /* 0x0000000885af7c12 */ /* 0x000fe4000f8e96b8 */
[----:B------:R-:W-:Y:S01]  /*1c180*/  LOP3.LUT R174, R225, UR6, R132, 0x96, !PT ;  /* 0x00000006e1ae7c12 */ /* 0x000fe2000f8e9684 */
[----:B------:R-:W-:Y:S01]  /*1c190*/  IMAD.WIDE.U32 R184, R139, -0x326172a9, RZ ;  /* 0xcd9e8d578bb87825 */ /* 0x000fe200078e00ff */
[----:B-1----:R-:W-:Y:S02]  /*1c1a0*/  FMNMX.FTZ R133, R138, R176, !PT ;  /* 0x000000b08a857209 */ /* 0x002fe40007810000 */
[----:B------:R-:W-:Y:S01]  /*1c1b0*/  FMNMX.FTZ R132, R137, R177, !PT ;  /* 0x000000b189847209 */ /* 0x000fe20007810000 */
[----:B------:R-:W-:Y:S01]  /*1c1c0*/  IMAD.WIDE.U32 R186, R175, -0x326172a9, RZ ;  /* 0xcd9e8d57afba7825 */ /* 0x000fe200078e00ff */
[----:B------:R-:W-:Y:S02]  /*1c1d0*/  LOP3.LUT R176, R173, UR15, R184, 0x96, !PT ;  /* 0x0000000fadb07c12 */ /* 0x000fe4000f8e96b8 */
[C---:B------:R-:W-:Y:S01]  /*1c1e0*/  FSETP.NEU.FTZ.AND P2, PT, R133.reuse, -INF , PT ;  /* 0xff8000008500780b */ /* 0x040fe20003f5d000 */
[----:B------:R-:W-:Y:S01]  /*1c1f0*/  IMAD.WIDE.U32 R174, R174, -0x326172a9, RZ ;  /* 0xcd9e8d57aeae7825 */ /* 0x000fe200078e00ff */
[----:B------:R-:W-:Y:S02]  /*1c200*/  LOP3.LUT R137, R176, 0xff, RZ, 0xc0, !PT ;  /* 0x000000ffb0897812 */ /* 0x000fe400078ec0ff */
[----:B--2---:R-:W-:Y:S01]  /*1c210*/  FMNMX.FTZ R134, R134, R178, !PT ;  /* 0x000000b286867209 */ /* 0x004fe20007810000 */
[----:B------:R-:W-:Y:S01]  /*1c220*/  FMUL.FTZ R138, R133, c[0x0][0x23c] ;  /* 0x00008f00858a7a20 */ /* 0x000fe20000410000 */
[----:B------:R-:W-:Y:S01]  /*1c230*/  LOP3.LUT R177, R175, UR15, R186, 0x96, !PT ;  /* 0x0000000fafb17c12 */ /* 0x000fe2000f8e96ba */
[C---:B------:R-:W-:Y:S01]  /*1c240*/  FMUL.FTZ R178, R132.reuse, c[0x0][0x23c] ;  /* 0x00008f0084b27a20 */ /* 0x040fe20000410000 */
[----:B------:R-:W-:Y:S01]  /*1c250*/  ISETP.GE.U32.AND P0, PT, R243, R137, PT ;  /* 0x00000089f300720c */ /* 0x000fe20003f06070 */
[----:B------:R-:W-:Y:S01]  /*1c260*/  FADD.FTZ R0, -R133, R0 ;  /* 0x0000000085007221 */ /* 0x000fe20000010100 */
[----:B------:R-:W-:Y:S02]  /*1c270*/  FSETP.NEU.FTZ.AND P4, PT, R132, -INF , PT ;  /* 0xff8000008400780b */ /* 0x000fe40003f9d000 */
[----:B------:R-:W-:Y:S01]  /*1c280*/  LOP3.LUT R137, R177, 0xff, RZ, 0xc0, !PT ;  /* 0x000000ffb1897812 */ /* 0x000fe200078ec0ff */
[----:B------:R-:W-:Y:S01]  /*1c290*/  FMUL.FTZ R0, R0, c[0x0][0x23c] ;  /* 0x00008f0000007a20 */ /* 0x000fe20000410000 */
[----:B------:R-:W-:Y:S02]  /*1c2a0*/  FSEL R138, R138, RZ, P2 ;  /* 0x000000ff8a8a7208 */ /* 0x000fe40001000000 */
[C---:B------:R-:W-:Y:S02]  /*1c2b0*/  ISETP.GE.U32.AND P2, PT, R243.reuse, R137, PT ;  /* 0x00000089f300720c */ /* 0x040fe40003f46070 */
[----:B------:R-:W-:Y:S01]  /*1c2c0*/  FSEL R137, R178, RZ, P4 ;  /* 0x000000ffb2897208 */ /* 0x000fe20002000000 */
[----:B------:R-:W-:Y:S01]  /*1c2d0*/  FFMA.FTZ R4, R4, c[0x0][0x23c], -R138 ;  /* 0x00008f0004047a23 */ /* 0x000fe2000001088a */
[----:B------:R-:W-:Y:S01]  /*1c2e0*/  SHF.R.U32.HI R139, RZ, 0x18, R176 ;  /* 0x00000018ff8b7819 */ /* 0x000fe200000116b0 */
[----:B------:R-:W-:Y:S01]  /*1c2f0*/  FFMA.FTZ R193, R20, c[0x0][0x23c], -R138 ;  /* 0x00008f0014c17a23 */ /* 0x000fe2000001088a */
[----:B------:R-:W-:Y:S01]  /*1c300*/  FSETP.NEU.FTZ.AND P4, PT, R134, -INF , PT ;  /* 0xff8000008600780b */ /* 0x000fe20003f9d000 */
[----:B------:R-:W-:Y:S01]  /*1c310*/  FFMA.FTZ R183, R18, c[0x0][0x23c], -R137 ;  /* 0x00008f0012b77a23 */ /* 0x000fe20000010889 */
[----:B------:R-:W-:Y:S01]  /*1c320*/  ISETP.GE.U32.AND P3, PT, R243, R139, PT ;  /* 0x0000008bf300720c */ /* 0x000fe20003f66070 */
[----:B------:R1:W-:Y:S01]  /*1c330*/  MUFU.EX2 R18, R4 ;  /* 0x0000000400127308 */ /* 0x0003e20000000800 */
[----:B------:R-:W-:Y:S01]  /*1c340*/  LOP3.LUT R182, R185, UR7, R182, 0x96, !PT ;  /* 0x00000007b9b67c12 */ /* 0x000fe2000f8e96b6 */
[----:B------:R-:W-:Y:S01]  /*1c350*/  FFMA.FTZ R139, R5, c[0x0][0x23c], -R138 ;  /* 0x00008f00058b7a23 */ /* 0x000fe2000001088a */
[----:B------:R-:W-:Y:S01]  /*1c360*/  LOP3.LUT R216, R187, UR7, R180, 0x96, !PT ;  /* 0x00000007bbd87c12 */ /* 0x000fe2000f8e96b4 */
[----:B------:R-:W-:Y:S01]  /*1c370*/  FMUL.FTZ R5, R134, c[0x0][0x23c] ;  /* 0x00008f0086057a20 */ /* 0x000fe20000410000 */
[----:B------:R-:W-:Y:S01]  /*1c380*/  LOP3.LUT R181, R172, 0xff, RZ, 0xc0, !PT ;  /* 0x000000ffacb57812 */ /* 0x000fe200078ec0ff */
[--C-:B------:R-:W-:Y:S02]  /*1c390*/  FFMA.FTZ R180, R16, c[0x0][0x23c], -R138.reuse ;  /* 0x00008f0010b47a23 */ /* 0x100fe4000001088a */
[--C-:B------:R-:W-:Y:S01]  /*1c3a0*/  FFMA.FTZ R185, R17, c[0x0][0x23c], -R138.reuse ;  /* 0x00008f0011b97a23 */ /* 0x100fe2000001088a */
[----:B------:R-:W-:Y:S01]  /*1c3b0*/  FSEL R5, R5, RZ, P4 ;  /* 0x000000ff05057208 */ /* 0x000fe20002000000 */
[----:B------:R-:W2:Y:S01]  /*1c3c0*/  MUFU.EX2 R226, R139 ;  /* 0x0000008b00e27308 */ /* 0x000ea20000000800 */
[----:B------:R-:W-:Y:S01]  /*1c3d0*/  FSETP.NEU.FTZ.AND P4, PT, R3, -INF , PT ;  /* 0xff8000000300780b */ /* 0x000fe20003f9d000 */
[--C-:B------:R-:W-:Y:S02]  /*1c3e0*/  FFMA.FTZ R194, R21, c[0x0][0x23c], -R138.reuse ;  /* 0x00008f0015c27a23 */ /* 0x100fe4000001088a */
[--C-:B------:R-:W-:Y:S02]  /*1c3f0*/  FFMA.FTZ R191, R13, c[0x0][0x23c], -R5.reuse ;  /* 0x00008f000dbf7a23 */ /* 0x100fe40000010805 */
[----:B------:R3:W4:Y:S01]  /*1c400*/  LDL.S16 R13, [R1+0x30] ;  /* 0x00003000010d7983 */ /* 0x0007220000100600 */
[--C-:B------:R-:W-:Y:S02]  /*1c410*/  FFMA.FTZ R192, R12, c[0x0][0x23c], -R5.reuse ;  /* 0x00008f000cc07a23 */ /* 0x100fe40000010805 */
[--C-:B------:R-:W-:Y:S01]  /*1c420*/  FFMA.FTZ R225, R24, c[0x0][0x23c], -R5.reuse ;  /* 0x00008f0018e17a23 */ /* 0x100fe20000010805 */
[----:B------:R-:W5:Y:S01]  /*1c430*/  MUFU.EX2 R0, R0 ;  /* 0x0000000000007308 */ /* 0x000f620000000800 */
[--C-:B------:R-:W-:Y:S02]  /*1c440*/  FFMA.FTZ R8, R8, c[0x0][0x23c], -R5.reuse ;  /* 0x00008f0008087a23 */ /* 0x100fe40000010805 */
[--C-:B------:R-:W-:Y:S02]  /*1c450*/  FFMA.FTZ R178, R9, c[0x0][0x23c], -R5.reuse ;  /* 0x00008f0009b27a23 */ /* 0x100fe40000010805 */
[----:B-1----:R-:W-:Y:S02]  /*1c460*/  FMUL.FTZ R4, R3, c[0x0][0x23c] ;  /* 0x00008f0003047a20 */ /* 0x002fe40000410000 */
[--C-:B------:R-:W-:Y:S02]  /*1c470*/  FFMA.FTZ R233, R32, c[0x0][0x23c], -R138.reuse ;  /* 0x00008f0020e97a23 */ /* 0x100fe4000001088a */
[----:B------:R-:W-:Y:S01]  /*1c480*/  FFMA.FTZ R232, R33, c[0x0][0x23c], -R138 ;  /* 0x00008f0021e87a23 */ /* 0x000fe2000001088a */
[----:B------:R-:W-:Y:S01]  /*1c490*/  FSEL R4, R4, RZ, P4 ;  /* 0x000000ff04047208 */ /* 0x000fe20002000000 */
[--C-:B------:R-:W-:Y:S01]  /*1c4a0*/  FFMA.FTZ R228, R25, c[0x0][0x23c], -R5.reuse ;  /* 0x00008f0019e47a23 */ /* 0x100fe20000010805 */
[----:B------:R-:W-:Y:S01]  /*1c4b0*/  IADD3 R198, P4, R196, UR33, RZ ;  /* 0x00000021c4c67c10 */ /* 0x000fe2000ff9e0ff */
[----:B------:R-:W-:Y:S01]  /*1c4c0*/  FFMA.FTZ R235, R28, c[0x0][0x23c], -R5 ;  /* 0x00008f001ceb7a23 */ /* 0x000fe20000010805 */
[----:B--2---:R-:W-:Y:S01]  /*1c4d0*/  F2FP.PACK_AB R138, R226, R18 ;  /* 0x00000012e28a723e */ /* 0x004fe200000000ff */
[--C-:B------:R-:W-:Y:S01]  /*1c4e0*/  FFMA.FTZ R190, R15, c[0x0][0x23c], -R4.reuse ;  /* 0x00008f000fbe7a23 */ /* 0x100fe20000010804 */
[----:B------:R-:W-:Y:S01]  /*1c4f0*/  IADD3.X R199, R197, UR32, RZ, P4, !PT ;  /* 0x00000020c5c77c10 */ /* 0x000fe2000a7fe4ff */
[----:B------:R3:W2:Y:S01]  /*1c500*/  LDL.S16 R15, [R1+0x34] ;  /* 0x00003400010f7983 */ /* 0x0006a20000100600 */
[----:B------:R-:W-:Y:S01]  /*1c510*/  PRMT R139, R138, 0x7632, R139 ;  /* 0x000076328a8b7816 */ /* 0x000fe2000000008b */
[----:B------:R-:W-:Y:S01]  /*1c520*/  FFMA.FTZ R238, R29, c[0x0][0x23c], -R5 ;  /* 0x00008f001dee7a23 */ /* 0x000fe20000010805 */
[----:B------:R-:W-:Y:S01]  /*1c530*/  LOP3.LUT R5, R176, 0xffff, RZ, 0xc0, !PT ;  /* 0x0000ffffb0057812 */ /* 0x000fe200078ec0ff */
[--C-:B------:R-:W-:Y:S01]  /*1c540*/  FFMA.FTZ R227, R26, c[0x0][0x23c], -R4.reuse ;  /* 0x00008f001ae37a23 */ /* 0x100fe20000010804 */
[----:B------:R-:W-:Y:S01]  /*1c550*/  IADD3 R220, P4, R196, UR36, RZ ;  /* 0x00000024c4dc7c10 */ /* 0x000fe2000ff9e0ff */
[--C-:B------:R-:W-:Y:S01]  /*1c560*/  FFMA.FTZ R179, R11, c[0x0][0x23c], -R4.reuse ;  /* 0x00008f000bb37a23 */ /* 0x100fe20000010804 */
[----:B------:R-:W-:Y:S01]  /*1c570*/  SHF.R.U32.HI R5, RZ, 0x8, R5 ;  /* 0x00000008ff057819 */ /* 0x000fe20000011605 */
[C---:B-----5:R-:W-:Y:S01]  /*1c580*/  FMUL.FTZ R16, R0.reuse, R148 ;  /* 0x0000009400107220 */ /* 0x060fe20000410000 */
[----:B------:R-:W-:Y:S01]  /*1c590*/  IADD3.X R221, R197, UR35, RZ, P4, !PT ;  /* 0x00000023c5dd7c10 */ /* 0x000fe2000a7fe4ff */
[C---:B------:R-:W-:Y:S01]  /*1c5a0*/  FMUL.FTZ R17, R0.reuse, R149 ;  /* 0x0000009500117220 */ /* 0x040fe20000410000 */
[----:B------:R-:W-:Y:S01]  /*1c5b0*/  LOP3.LUT R5, R5, 0xffff, RZ, 0xc0, !PT ;  /* 0x0000ffff05057812 */ /* 0x000fe200078ec0ff */
[----:B------:R-:W-:Y:S01]  /*1c5c0*/  FMUL.FTZ R20, R0, R144 ;  /* 0x0000009000147220 */ /* 0x000fe20000410000 */
[----:B------:R-:W-:Y:S01]  /*1c5d0*/  IADD3 R218, P4, R196, UR38, RZ ;  /* 0x00000026c4da7c10 */ /* 0x000fe2000ff9e0ff */
[----:B------:R-:W-:Y:S01]  /*1c5e0*/  FMUL.FTZ R21, R0, R145 ;  /* 0x0000009100157220 */ /* 0x000fe20000410000 */
[----:B------:R-:W-:Y:S01]  /*1c5f0*/  ISETP.GE.U32.AND P5, PT, R243, R5, PT ;  /* 0x00000005f300720c */ /* 0x000fe20003fa6070 */
[--C-:B------:R-:W-:Y:S01]  /*1c600*/  FFMA.FTZ R10, R10, c[0x0][0x23c], -R4.reuse ;  /* 0x00008f000a0a7a23 */ /* 0x100fe20000010804 */
[----:B------:R-:W-:Y:S01]  /*1c610*/  IADD3.X R219, R197, UR37, RZ, P4, !PT ;  /* 0x00000025c5db7c10 */ /* 0x000fe2000a7fe4ff */
[--C-:B------:R-:W-:Y:S01]  /*1c620*/  FFMA.FTZ R189, R14, c[0x0][0x23c], -R4.reuse ;  /* 0x00008f000ebd7a23 */ /* 0x100fe20000010804 */
[----:B------:R-:W-:Y:S01]  /*1c630*/  IADD3 R148, P6, R198, UR42, RZ ;  /* 0x0000002ac6947c10 */ /* 0x000fe2000ffde0ff */
[--C-:B------:R-:W-:Y:S01]  /*1c640*/  FFMA.FTZ R229, R27, c[0x0][0x23c], -R4.reuse ;  /* 0x00008f001be57a23 */ /* 0x100fe20000010804 */
[----:B------:R-:W-:Y:S01]  /*1c650*/  MUFU.EX2 R178, R178 ;  /* 0x000000b200b27308 */ /* 0x000fe20000000800 */
[--C-:B------:R-:W-:Y:S01]  /*1c660*/  FFMA.FTZ R237, R30, c[0x0][0x23c], -R4.reuse ;  /* 0x00008f001eed7a23 */ /* 0x100fe20000010804 */
[----:B------:R-:W-:Y:S01]  /*1c670*/  IADD3.X R149, R199, UR34, RZ, P6, !PT ;  /* 0x00000022c7957c10 */ /* 0x000fe2000b7fe4ff */
[----:B------:R-:W-:Y:S02]  /*1c680*/  FFMA.FTZ R239, R31, c[0x0][0x23c], -R4 ;  /* 0x00008f001fef7a23 */ /* 0x000fe40000010804 */
[C---:B------:R-:W-:Y:S02]  /*1c690*/  FMUL.FTZ R4, R0.reuse, R152 ;  /* 0x0000009800047220 */ /* 0x040fe40000410000 */
[C---:B------:R-:W-:Y:S02]  /*1c6a0*/  FFMA.FTZ R152, R0.reuse, R242, R18 ;  /* 0x000000f200987223 */ /* 0x040fe40000010012 */
[----:B------:R-:W1:Y:S01]  /*1c6b0*/  LDC.U8 R242, c[0x0][0x2d8] ;  /* 0x0000b600fff27b82 */ /* 0x000e620000000000 */
[C---:B------:R-:W-:Y:S01]  /*1c6c0*/  FMUL.FTZ R5, R0.reuse, R153 ;  /* 0x0000009900057220 */ /* 0x040fe20000410000 */
[----:B------:R-:W-:Y:S01]  /*1c6d0*/  MUFU.EX2 R190, R190 ;  /* 0x000000be00be7308 */ /* 0x000fe20000000800 */
[C---:B------:R-:W-:Y:S02]  /*1c6e0*/  FMUL.FTZ R32, R0.reuse, R140 ;  /* 0x0000008c00207220 */ /* 0x040fe40000410000 */
[----:B------:R-:W-:Y:S01]  /*1c6f0*/  FMUL.FTZ R33, R0, R141 ;  /* 0x0000008d00217220 */ /* 0x000fe20000410000 */
[----:B------:R-:W-:Y:S01]  /*1c700*/  PRMT R141, R138, 0x5410, R139 ;  /* 0x000054108a8d7816 */ /* 0x000fe2000000008b */
        /* <DEDUP_REMOVED lines=26> */
[----:B------:R-:W-:Y:S01]  /*1c8b0*/  FMUL.FTZ R129, R0, R129 ;  /* 0x0000008100817220 */ /* 0x000fe20000410000 */
[----:B------:R-:W-:Y:S01]  /*1c8c0*/  SHF.R.U32.HI R0, RZ, 0x18, R177 ;  /* 0x00000018ff007819 */ /* 0x000fe200000116b1 */
[--C-:B------:R-:W-:Y:S02]  /*1c8d0*/  FFMA.FTZ R187, R19, c[0x0][0x23c], -R137.reuse ;  /* 0x00008f0013bb7a23 */ /* 0x100fe40000010889 */
[--C-:B------:R-:W-:Y:S01]  /*1c8e0*/  FFMA.FTZ R195, R22, c[0x0][0x23c], -R137.reuse ;  /* 0x00008f0016c37a23 */ /* 0x100fe20000010889 */
[----:B-1----:R-:W-:Y:S01]  /*1c8f0*/  ISETP.GE.U32.AND P4, PT, R242, R0, PT ;  /* 0x00000000f200720c */ /* 0x002fe20003f86070 */
[--C-:B------:R-:W-:Y:S01]  /*1c900*/  FFMA.FTZ R6, R6, c[0x0][0x23c], -R137.reuse ;  /* 0x00008f0006067a23 */ /* 0x100fe20000010889 */
[----:B------:R-:W-:Y:S01]  /*1c910*/  SHF.R.U32.HI R0, RZ, 0x10, R176 ;  /* 0x00000010ff007819 */ /* 0x000fe200000116b0 */
[--C-:B------:R-:W-:Y:S01]  /*1c920*/  FFMA.FTZ R7, R7, c[0x0][0x23c], -R137.reuse ;  /* 0x00008f0007077a23 */ /* 0x100fe20000010889 */
[----:B------:R-:W-:Y:S01]  /*1c930*/  MUFU.EX2 R176, R185 ;  /* 0x000000b900b07308 */ /* 0x000fe20000000800 */
[--C-:B------:R-:W-:Y:S01]  /*1c940*/  FFMA.FTZ R223, R23, c[0x0][0x23c], -R137.reuse ;  /* 0x00008f0017df7a23 */ /* 0x100fe20000010889 */
[----:B------:R-:W-:Y:S01]  /*1c950*/  LOP3.LUT R0, R0, 0xff, RZ, 0xc0, !PT ;  /* 0x000000ff00007812 */ /* 0x000fe200078ec0ff */
[--C-:B------:R-:W-:Y:S02]  /*1c960*/  FFMA.FTZ R234, R34, c[0x0][0x23c], -R137.reuse ;  /* 0x00008f0022ea7a23 */ /* 0x100fe40000010889 */
[----:B------:R-:W-:Y:S01]  /*1c970*/  FFMA.FTZ R236, R35, c[0x0][0x23c], -R137 ;  /* 0x00008f0023ec7a23 */ /* 0x000fe20000010889 */
[----:B------:R-:W-:Y:S01]  /*1c980*/  ISETP.GE.U32.AND P6, PT, R242, R0, PT ;  /* 0x00000000f200720c */ /* 0x000fe20003fc6070 */
[----:B------:R-:W-:Y:S02]  /*1c990*/  FADD.FTZ R0, -R132, R2 ;  /* 0x0000000284007221 */ /* 0x000fe40000010100 */
[----:B------:R-:W-:Y:S01]  /*1c9a0*/  FADD.FTZ R2, -R134, R135 ;  /* 0x0000008786027221 */ /* 0x000fe20000010100 */
[----:B------:R-:W-:Y:S01]  /*1c9b0*/  MUFU.EX2 R137, R6 ;  /* 0x0000000600897308 */ /* 0x000fe20000000800 */
[----:B------:R-:W-:Y:S02]  /*1c9c0*/  FMUL.FTZ R0, R0, c[0x0][0x23c] ;  /* 0x00008f0000007a20 */ /* 0x000fe40000410000 */
[----:B------:R-:W-:Y:S07]  /*1c9d0*/  FMUL.FTZ R2, R2, c[0x0][0x23c] ;  /* 0x00008f0002027a20 */ /* 0x000fee0000410000 */
[----:B------:R-:W1:Y:S10]  /*1c9e0*/  MUFU.EX2 R0, R0 ;  /* 0x0000000000007308 */ /* 0x000e740000000800 */
[----:B------:R-:W5:Y:S10]  /*1c9f0*/  MUFU.EX2 R153, R7 ;  /* 0x0000000700997308 */ /* 0x000f740000000800 */
[----:B------:R-:W-:Y:S01]  /*1ca00*/  MUFU.EX2 R2, R2 ;  /* 0x0000000200027308 */ /* 0x000fe20000000800 */
[C---:B-1----:R-:W-:Y:S02]  /*1ca10*/  FFMA.FTZ R144, R0.reuse, R217, R137 ;  /* 0x000000d900907223 */ /* 0x042fe40000010089 */
[C---:B------:R-:W-:Y:S02]  /*1ca20*/  FMUL.FTZ R22, R0.reuse, R146 ;  /* 0x0000009200167220 */ /* 0x040fe40000410000 */
[C---:B------:R-:W-:Y:S02]  /*1ca30*/  FMUL.FTZ R6, R0.reuse, R154 ;  /* 0x0000009a00067220 */ /* 0x040fe40000410000 */
[C---:B------:R-:W-:Y:S03]  /*1ca40*/  FMUL.FTZ R18, R0.reuse, R150 ;  /* 0x0000009600127220 */ /* 0x040fe60000410000 */
[----:B------:R-:W-:Y:S01]  /*1ca50*/  MUFU.EX2 R234, R234 ;  /* 0x000000ea00ea7308 */ /* 0x000fe20000000800 */
[C---:B------:R-:W-:Y:S01]  /*1ca60*/  FMUL.FTZ R19, R0.reuse, R151 ;  /* 0x0000009700137220 */ /* 0x040fe20000410000 */
[----:B-----5:R-:W-:Y:S01]  /*1ca70*/  F2FP.PACK_AB R137, R153, R137 ;  /* 0x000000899989723e */ /* 0x020fe200000000ff */
[C---:B------:R-:W-:Y:S02]  /*1ca80*/  FMUL.FTZ R7, R0.reuse, R155 ;  /* 0x0000009b00077220 */ /* 0x040fe40000410000 */
[C---:B------:R-:W-:Y:S01]  /*1ca90*/  FMUL.FTZ R23, R0.reuse, R147 ;  /* 0x0000009300177220 */ /* 0x040fe20000410000 */
[C---:B------:R-:W-:Y:S01]  /*1caa0*/  PRMT R135, R137.reuse, 0x7632, R135 ;  /* 0x0000763289877816 */ /* 0x040fe20000000087 */
[C---:B------:R-:W-:Y:S02]  /*1cab0*/  FMUL.FTZ R34, R0.reuse, R142 ;  /* 0x0000008e00227220 */ /* 0x040fe40000410000 */
[C---:B------:R-:W-:Y:S01]  /*1cac0*/  FMUL.FTZ R35, R0.reuse, R143 ;  /* 0x0000008f00237220 */ /* 0x040fe20000410000 */
[----:B------:R-:W-:Y:S01]  /*1cad0*/  PRMT R140, R137, 0x5410, R135 ;  /* 0x00005410898c7816 */ /* 0x000fe20000000087 */
[----:B------:R-:W-:Y:S01]  /*1cae0*/  FMUL.FTZ R38, R0, R38 ;  /* 0x0000002600267220 */ /* 0x000fe20000410000 */
[----:B------:R-:W-:Y:S01]  /*1caf0*/  LOP3.LUT R143, R172, 0xffff, RZ, 0xc0, !PT ;  /* 0x0000ffffac8f7812 */ /* 0x000fe200078ec0ff */
[C---:B------:R-:W-:Y:S01]  /*1cb00*/  FMUL.FTZ R39, R0.reuse, R39 ;  /* 0x0000002700277220 */ /* 0x040fe20000410000 */
[----:B------:R-:W1:Y:S01]  /*1cb10*/  MUFU.EX2 R142, R8 ;  /* 0x00000008008e7308 */ /* 0x000e620000000800 */
[C---:B------:R-:W-:Y:S01]  /*1cb20*/  FMUL.FTZ R50, R0.reuse, R50 ;  /* 0x0000003200327220 */ /* 0x040fe20000410000 */
[----:B------:R-:W-:Y:S01]  /*1cb30*/  SHF.R.U32.HI R143, RZ, 0x8, R143 ;  /* 0x00000008ff8f7819 */ /* 0x000fe2000001168f */
[C---:B------:R-:W-:Y:S02]  /*1cb40*/  FMUL.FTZ R51, R0.reuse, R51 ;  /* 0x0000003300337220 */ /* 0x040fe40000410000 */
[C---:B------:R-:W-:Y:S01]  /*1cb50*/  FMUL.FTZ R54, R0.reuse, R54 ;  /* 0x0000003600367220 */ /* 0x040fe20000410000 */
[----:B------:R-:W-:Y:S01]  /*1cb60*/  LOP3.LUT R143, R143, 0xffff, RZ, 0xc0, !PT ;  /* 0x0000ffff8f8f7812 */ /* 0x000fe200078ec0ff */
        /* <DEDUP_REMOVED lines=22> */
[C---:B-1----:R-:W-:Y:S01]  /*1ccd0*/  FFMA.FTZ R147, R2.reuse, R230, R142 ;  /* 0x000000e602937223 */ /* 0x042fe2000001008e */
[----:B------:R-:W-:Y:S01]  /*1cce0*/  LOP3.LUT R177, R177, 0xffff, RZ, 0xc0, !PT ;  /* 0x0000ffffb1b17812 */ /* 0x000fe200078ec0ff */
[----:B------:R-:W-:Y:S01]  /*1ccf0*/  FMUL.FTZ R8, R2, R168 ;  /* 0x000000a802087220 */ /* 0x000fe20000410000 */
[----:B------:R-:W-:Y:S01]  /*1cd00*/  LOP3.LUT R0, R0, 0xff, RZ, 0xc0, !PT ;  /* 0x000000ff00007812 */ /* 0x000fe200078ec0ff */
[C---:B------:R-:W-:Y:S01]  /*1cd10*/  FMUL.FTZ R24, R2.reuse, R160 ;  /* 0x000000a002187220 */ /* 0x040fe20000410000 */
[----:B------:R-:W1:Y:S01]  /*1cd20*/  MUFU.EX2 R168, R180 ;  /* 0x000000b400a87308 */ /* 0x000e620000000800 */
[C---:B------:R-:W-:Y:S02]  /*1cd30*/  FMUL.FTZ R25, R2.reuse, R161 ;  /* 0x000000a102197220 */ /* 0x040fe40000410000 */
[C---:B------:R-:W-:Y:S02]  /*1cd40*/  FMUL.FTZ R28, R2.reuse, R156 ;  /* 0x0000009c021c7220 */ /* 0x040fe40000410000 */
[C---:B------:R-:W-:Y:S01]  /*1cd50*/  FMUL.FTZ R29, R2.reuse, R157 ;  /* 0x0000009d021d7220 */ /* 0x040fe20000410000 */
[----:B------:R-:W-:Y:S01]  /*1cd60*/  SHF.R.U32.HI R157, RZ, 0x10, R172 ;  /* 0x00000010ff9d7819 */ /* 0x000fe200000116ac */
        /* <DEDUP_REMOVED lines=9> */
[----:B-1----:R-:W-:Y:S01]  /*1ce00*/  F2FP.PACK_AB R154, R176, R168 ;  /* 0x000000a8b09a723e */ /* 0x002fe200000000ff */
        /* <DEDUP_REMOVED lines=14> */
[C---:B------:R-:W-:Y:S01]  /*1cef0*/  FMUL.FTZ R125, R2.reuse, R125 ;  /* 0x0000007d027d7220 */ /* 0x040fe20000410000 */
[----:B----4-:R-:W-:Y:S05]  /*1cf00*/  @!P5 HADD2 R13, -R139.H0_H0, -RZ.H0_H0 ;  /* 0xa00000ff8b0dd230 */ /* 0x010fea0000000900 */
[----:B------:R-:W-:Y:S04]  /*1cf10*/  PRMT R9, R13, 0x7610, R9 ;  /* 0x000076100d097816 */ /* 0x000fe80000000009 */
[----:B------:R-:W-:Y:S01]  /*1cf20*/  @!P5 PRMT R139, R9, 0x5410, RZ ;  /* 0x00005410098bd816 */ /* 0x000fe200000000ff */
[----:B------:R-:W-:Y:S04]  /*1cf30*/  FMUL.FTZ R9, R2, R169 ;  /* 0x000000a902097220 */ /* 0x000fe80000410000 */
[----:B------:R-:W-:Y:S01]  /*1cf40*/  STG.E.U16 [R196.64+0x2], R139 ;  /* 0x0000028bc4007986 */ /* 0x000fe2000c10151c */
[----:B--2---:R-:W-:Y:S05]  /*1cf50*/  @!P0 HADD2 R15, -R138.H0_H0, -RZ.H0_H0 ;  /* 0xa00000ff8a0f8230 */ /* 0x004fea0000000900 */
[----:B------:R1:W-:Y:S01]  /*1cf60*/  @!P0 STL.S16 [R1+0x34], R15 ;  /* 0x0000340f01008387 */ /* 0x0003e20000100600 */
[----:B------:R-:W-:Y:S03]  /*1cf70*/  PRMT R12, R15, 0x7610, R12 ;  /* 0x000076100f0c7816 */ /* 0x000fe6000000000c */
[----:B------:R2:W-:Y:S01]  /*1cf80*/  @!P5 STL.S16 [R1+0x30], R13 ;  /* 0x0000300d0100d387 */ /* 0x0005e20000100600 */
[----:B------:R-:W-:Y:S01]  /*1cf90*/  ISETP.GE.U32.AND P5, PT, R242, R0, PT ;  /* 0x00000000f200720c */ /* 0x000fe20003fa6070 */
[----:B------:R-:W-:Y:S01]  /*1cfa0*/  FADD.FTZ R0, -R3, R136 ;  /* 0x0000008803007221 */ /* 0x000fe20000010100 */
[----:B------:R-:W-:Y:S01]  /*1cfb0*/  @!P0 PRMT R138, R12, 0x5410, RZ ;  /* 0x000054100c8a8816 */ /* 0x000fe200000000ff */
[----:B------:R3:W4:Y:S01]  /*1cfc0*/  LDL.S16 R26, [R1+0x3c] ;  /* 0x00003c00011a7983 */ /* 0x0007220000100600 */
[----:B------:R-:W-:Y:S01]  /*1cfd0*/  FMUL.FTZ R12, R2, R164 ;  /* 0x000000a4020c7220 */ /* 0x000fe20000410000 */
[----:B------:R-:W-:Y:S01]  /*1cfe0*/  SHF.R.U32.HI R136, RZ, 0x8, R177 ;  /* 0x00000008ff887819 */ /* 0x000fe200000116b1 */
[----:B------:R-:W-:Y:S01]  /*1cff0*/  FMUL.FTZ R0, R0, c[0x0][0x23c] ;  /* 0x00008f0000007a20 */ /* 0x000fe20000410000 */
[----:B------:R-:W5:Y:S01]  /*1d000*/  LDC.U8 R177, c[0x0][0x2d8] ;  /* 0x0000b600ffb17b82 */ /* 0x000f620000000000 */
[----:B------:R-:W-:Y:S01]  /*1d010*/  FADD.FTZ R164, R226, R152 ;  /* 0x00000098e2a47221 */ /* 0x000fe20000010000 */
[----:B------:R-:W-:Y:S01]  /*1d020*/  LOP3.LUT R136, R136, 0xffff, RZ, 0xc0, !PT ;  /* 0x0000ffff88887812 */ /* 0x000fe200078ec0ff */
[----:B------:R3:W-:Y:S01]  /*1d030*/  STG.E.U16 [R196.64], R138 ;  /* 0x0000008ac4007986 */ /* 0x0007e2000c10151c */
[----:B------:R-:W-:Y:S01]  /*1d040*/  F2FP.PACK_AB R152, R150, R151 ;  /* 0x000000979698723e */ /* 0x000fe200000000ff */
[----:B------:R-:W5:Y:S01]  /*1d050*/  MUFU.EX2 R0, R0 ;  /* 0x0000000000007308 */ /* 0x000f620000000800 */
[----:B------:R-:W-:Y:S01]  /*1d060*/  ISETP.GE.U32.AND P0, PT, R242, R143, PT ;  /* 0x0000008ff200720c */ /* 0x000fe20003f06070 */
[----:B-1----:R1:W4:Y:S01]  /*1d070*/  LDL.S16 R15, [R1+0x38] ;  /* 0x00003800010f7983 */ /* 0x0023220000100600 */
[----:B--2---:R-:W-:Y:S01]  /*1d080*/  FMUL.FTZ R13, R2, R165 ;  /* 0x000000a5020d7220 */ /* 0x004fe20000410000 */
[----:B------:R-:W-:Y:S06]  /*1d090*/  F2FP.PACK_AB R2, R178, R142 ;  /* 0x0000008eb202723e */ /* 0x000fec00000000ff */
[----:B------:R-:W2:Y:S01]  /*1d0a0*/  MUFU.EX2 R165, R183 ;  /* 0x000000b700a57308 */ /* 0x000ea20000000800 */
[----:B-----5:R-:W-:Y:S01]  /*1d0b0*/  FFMA.FTZ R145, R0, R231, R151 ;  /* 0x000000e700917223 */ /* 0x020fe20000010097 */
[----:B---3--:R-:W-:Y:S01]  /*1d0c0*/  LOP3.LUT R138, R174, 0xffff, RZ, 0xc0, !PT ;  /* 0x0000ffffae8a7812 */ /* 0x008fe200078ec0ff */
        /* <DEDUP_REMOVED lines=28> */
[----:B------:R-:W-:Y:S01]  /*1d290*/  FADD.FTZ R163, R153, R144 ;  /* 0x0000009099a37221 */ /* 0x000fe20000010000 */
[----:B------:R-:W-:Y:S01]  /*1d2a0*/  PRMT R153, R152, 0x7632, R153 ;  /* 0x0000763298997816 */ /* 0x000fe20000000099 */
[----:B------:R-:W-:Y:S01]  /*1d2b0*/  FADD.FTZ R170, R178, R147 ;  /* 0x00000093b2aa7221 */ /* 0x000fe20000010000 */
[----:B------:R-:W-:Y:S04]  /*1d2c0*/  SHF.R.U32.HI R147, RZ, 0x10, R172 ;  /* 0x00000010ff937819 */ /* 0x000fe800000116ac */
[----:B------:R-:W-:Y:S01]  /*1d2d0*/  LOP3.LUT R147, R147, 0xff, RZ, 0xc0, !PT ;  /* 0x000000ff93937812 */ /* 0x000fe200078ec0ff */
[----:B----4-:R-:W-:Y:S05]  /*1d2e0*/  @!P6 HADD2 R26, -R137.H0_H0, -RZ.H0_H0 ;  /* 0xa00000ff891ae230 */ /* 0x010fea0000000900 */
[----:B------:R3:W-:Y:S01]  /*1d2f0*/  @!P6 STL.S16 [R1+0x3c], R26 ;  /* 0x00003c1a0100e387 */ /* 0x0007e20000100600 */
[----:B------:R-:W-:Y:S04]  /*1d300*/  PRMT R14, R26, 0x7610, R14 ;  /* 0x000076101a0e7816 */ /* 0x000fe8000000000e */
[----:B------:R-:W-:Y:S01]  /*1d310*/  @!P6 PRMT R137, R14, 0x5410, RZ ;  /* 0x000054100e89e816 */ /* 0x000fe200000000ff */
[C---:B------:R-:W-:Y:S01]  /*1d320*/  FMUL.FTZ R14, R0.reuse, R166 ;  /* 0x000000a6000e7220 */ /* 0x040fe20000410000 */
[----:B------:R-:W-:Y:S03]  /*1d330*/  ISETP.GE.U32.AND P6, PT, R177, R136, PT ;  /* 0x00000088b100720c */ /* 0x000fe60003fc6070 */
[----:B------:R4:W-:Y:S01]  /*1d340*/  STG.E.U16 [R198.64], R137 ;  /* 0x00000089c6007986 */ /* 0x0009e2000c10151c */
[----:B------:R-:W-:Y:S05]  /*1d350*/  @!P3 HADD2 R15, -R135.H0_H0, -RZ.H0_H0 ;  /* 0xa00000ff870fb230 */ /* 0x000fea0000000900 */
[----:B------:R5:W-:Y:S01]  /*1d360*/  @!P3 STL.S16 [R1+0x38], R15 ;  /* 0x0000380f0100b387 */ /* 0x000be20000100600 */
[----:B------:R-:W-:Y:S03]  /*1d370*/  PRMT R11, R15, 0x7610, R11 ;  /* 0x000076100f0b7816 */ /* 0x000fe6000000000b */
[----:B------:R1:W2:Y:S01]  /*1d380*/  LDL.S16 R146, [R1+0x50] ;  /* 0x0000500001927983 */ /* 0x0002a20000100600 */
[----:B------:R-:W-:Y:S01]  /*1d390*/  @!P3 PRMT R135, R11, 0x5410, RZ ;  /* 0x000054100b87b816 */ /* 0x000fe200000000ff */
[C---:B------:R-:W-:Y:S01]  /*1d3a0*/  FMUL.FTZ R11, R0.reuse, R171 ;  /* 0x000000ab000b7220 */ /* 0x040fe20000410000 */
[----:B------:R-:W-:Y:S01]  /*1d3b0*/  ISETP.GE.U32.AND P3, PT, R177, R181, PT ;  /* 0x000000b5b100720c */ /* 0x000fe20003f66070 */
[----:B---3--:R-:W-:Y:S01]  /*1d3c0*/  FMUL.FTZ R26, R0, R162 ;  /* 0x000000a2001a7220 */ /* 0x008fe20000410000 */
[----:B------:R-:W-:Y:S01]  /*1d3d0*/  SHF.R.U32.HI R162, RZ, 0x18, R172 ;  /* 0x00000018ffa27819 */ /* 0x000fe200000116ac */
[----:B------:R-:W-:Y:S01]  /*1d3e0*/  FADD.FTZ R171, R150, R145 ;  /* 0x0000009196ab7221 */ /* 0x000fe20000010000 */
[----:B------:R3:W-:Y:S01]  /*1d3f0*/  STG.E.U16 [R198.64+0x2], R135 ;  /* 0x00000287c6007986 */ /* 0x0007e2000c10151c */
[----:B----4-:R-:W-:Y:S01]  /*1d400*/  SHF.R.U32.HI R137, RZ, 0x10, R174 ;  /* 0x00000010ff897819 */ /* 0x010fe200000116ae */
[----:B-----5:R-:W-:Y:S01]  /*1d410*/  FMUL.FTZ R15, R0, R167 ;  /* 0x000000a7000f7220 */ /* 0x020fe20000410000 */
[----:B------:R-:W-:Y:S01]  /*1d420*/  PRMT R0, R2, 0x7610, R0 ;  /* 0x0000761002007816 */ /* 0x000fe20000000000 */
[----:B------:R-:W-:Y:S01]  /*1d430*/  IMAD.WIDE.U32 R166, R182, -0x2daee0ad, RZ ;  /* 0xd2511f53b6a67825 */ /* 0x000fe200078e00ff */
[----:B------:R-:W-:Y:S04]  /*1d440*/  PRMT R2, R2, 0x7632, R2 ;  /* 0x0000763202027816 */ /* 0x000fe80000000002 */
[C-C-:B------:R-:W-:Y:S02]  /*1d450*/  LOP3.LUT R155, R167.reuse, UR16, R188.reuse, 0x96, !PT ;  /* 0x00000010a79b7c12 */ /* 0x140fe4000f8e96bc */
[----:B------:R-:W-:Y:S02]  /*1d460*/  LOP3.LUT R169, R167, UR16, R188, 0x96, !PT ;  /* 0x00000010a7a97c12 */ /* 0x000fe4000f8e96bc */
[----:B---3--:R-:W-:Y:S01]  /*1d470*/  SHF.R.U32.HI R135, RZ, 0x18, R174 ;  /* 0x00000018ff877819 */ /* 0x008fe200000116ae */
[----:B--2---:R-:W-:Y:S05]  /*1d480*/  @!P2 HADD2 R146, -R0.H0_H0, -RZ.H0_H0 ;  /* 0xa00000ff0092a230 */ /* 0x004fea0000000900 */
[----:B------:R2:W-:Y:S01]  /*1d490*/  @!P2 STL.S16 [R1+0x50], R146 ;  /* 0x000050920100a387 */ /* 0x0005e20000100600 */
[----:B------:R-:W-:Y:S03]  /*1d4a0*/  PRMT R142, R146, 0x7610, R142 ;  /* 0x00007610928e7816 */ /* 0x000fe6000000008e */
[----:B------:R1:W3:Y:S04]  /*1d4b0*/  LDL.S16 R226, [R1+0x4c] ;  /* 0x00004c0001e27983 */ /* 0x0002e80000100600 */
[----:B------:R1:W4:Y:S04]  /*1d4c0*/  LDL.S16 R244, [R1+0x48] ;  /* 0x0000480001f47983 */ /* 0x0003280000100600 */
[----:B------:R1:W5:Y:S04]  /*1d4d0*/  LDL.S16 R243, [R1+0x44] ;  /* 0x0000440001f37983 */ /* 0x0003680000100600 */
[----:B------:R1:W5:Y:S04]  /*1d4e0*/  LDL.S16 R231, [R1+0x5c] ;  /* 0x00005c0001e77983 */ /* 0x0003680000100600 */
[----:B------:R1:W5:Y:S04]  /*1d4f0*/  LDL.S16 R230, [R1+0x58] ;  /* 0x0000580001e67983 */ /* 0x0003680000100600 */
[----:B------:R1:W5:Y:S01]  /*1d500*/  LDL.S16 R217, [R1+0x54] ;  /* 0x0000540001d97983 */ /* 0x0003620000100600 */
[----:B--2---:R-:W-:Y:S02]  /*1d510*/  PRMT R146, R0, 0x5410, R2 ;  /* 0x0000541000927816 */ /* 0x004fe40000000002 */
[----:B------:R-:W-:Y:S02]  /*1d520*/  @!P2 PRMT R0, R142, 0x5410, RZ ;  /* 0x000054108e00a816 */ /* 0x000fe400000000ff */
[----:B------:R-:W-:Y:S03]  /*1d530*/  LOP3.LUT R142, R173, UR15, R184, 0x96, !PT ;  /* 0x0000000fad8e7c12 */ /* 0x000fe6000f8e96b8 */
[----:B------:R2:W-:Y:S01]  /*1d540*/  STG.E.U16 [R148.64], R0 ;  /* 0x0000000094007986 */ /* 0x0005e2000c10151c */
[C---:B------:R-:W-:Y:S02]  /*1d550*/  LOP3.LUT R136, R142.reuse, 0xffff, RZ, 0xc0, !PT ;  /* 0x0000ffff8e887812 */ /* 0x040fe400078ec0ff */
[----:B------:R-:W-:Y:S02]  /*1d560*/  LOP3.LUT R144, R142, 0xff, RZ, 0xc0, !PT ;  /* 0x000000ff8e907812 */ /* 0x000fe400078ec0ff */
[----:B------:R-:W-:Y:S02]  /*1d570*/  SHF.R.U32.HI R136, RZ, 0x8, R136 ;  /* 0x00000008ff887819 */ /* 0x000fe40000011688 */
[----:B------:R-:W-:Y:S02]  /*1d580*/  SHF.R.U32.HI R145, RZ, 0x18, R142 ;  /* 0x00000018ff917819 */ /* 0x000fe4000001168e */
[----:B------:R-:W-:Y:S02]  /*1d590*/  PRMT R156, R144, 0x5410, R136 ;  /* 0x00005410909c7816 */ /* 0x000fe40000000088 */
[C---:B------:R-:W-:Y:S02]  /*1d5a0*/  LOP3.LUT R136, R172.reuse, 0xffff, RZ, 0xc0, !PT ;  /* 0x0000ffffac887812 */ /* 0x040fe400078ec0ff */
[----:B------:R-:W-:Y:S01]  /*1d5b0*/  LOP3.LUT R144, R172, 0xff, RZ, 0xc0, !PT ;  /* 0x000000ffac907812 */ /* 0x000fe200078ec0ff */
[----:B------:R-:W1:Y:S01]  /*1d5c0*/  MUFU.EX2 R173, R187 ;  /* 0x000000bb00ad7308 */ /* 0x000e620000000800 */
[----:B------:R-:W-:Y:S02]  /*1d5d0*/  SHF.R.U32.HI R136, RZ, 0x8, R136 ;  /* 0x00000008ff887819 */ /* 0x000fe40000011688 */
[----:B------:R-:W-:Y:S02]  /*1d5e0*/  SHF.R.U32.HI R172, RZ, 0x18, R172 ;  /* 0x00000018ffac7819 */ /* 0x000fe400000116ac */
[----:B------:R-:W-:Y:S02]  /*1d5f0*/  PRMT R158, R144, 0x5410, R136 ;  /* 0x00005410909e7816 */ /* 0x000fe40000000088 */
[----:B------:R-:W-:Y:S02]  /*1d600*/  LOP3.LUT R136, R175, UR15, R186, 0x96, !PT ;  /* 0x0000000faf887c12 */ /* 0x000fe4000f8e96ba */
[----:B------:R-:W-:Y:S02]  /*1d610*/  SHF.R.U32.HI R144, RZ, 0x10, R142 ;  /* 0x00000010ff907819 */ /* 0x000fe4000001168e */
[----:B------:R-:W-:Y:S02]  /*1d620*/  LOP3.LUT R142, R136, 0xffff, RZ, 0xc0, !PT ;  /* 0x0000ffff888e7812 */ /* 0x000fe400078ec0ff */
[----:B------:R-:W-:Y:S01]  /*1d630*/  LOP3.LUT R144, R144, 0xff, RZ, 0xc0, !PT ;  /* 0x000000ff90907812 */ /* 0x000fe200078ec0ff */
[----:B--2---:R-:W-:Y:S01]  /*1d640*/  FADD.FTZ R149, R165, R163 ;  /* 0x000000a3a5957221 */ /* 0x004fe20000010000 */
[----:B------:R-:W-:Y:S01]  /*1d650*/  SHF.R.U32.HI R142, RZ, 0x8, R142 ;  /* 0x00000008ff8e7819 */ /* 0x000fe2000001168e */
[----:B------:R-:W-:Y:S01]  /*1d660*/  FADD.FTZ R148, R168, R164 ;  /* 0x000000a4a8947221 */ /* 0x000fe20000010000 */
[----:B------:R-:W-:Y:S01]  /*1d670*/  PRMT R145, R144, 0x5410, R145 ;  /* 0x0000541090917816 */ /* 0x000fe20000000091 */
[----:B------:R-:W-:Y:S01]  /*1d680*/  MUFU.EX2 R164, R194 ;  /* 0x000000c200a47308 */ /* 0x000fe20000000800 */
[----:B------:R-:W-:Y:S02]  /*1d690*/  LOP3.LUT R144, R136, 0xff, RZ, 0xc0, !PT ;  /* 0x000000ff88907812 */ /* 0x000fe400078ec0ff */
[----:B------:R-:W-:Y:S02]  /*1d6a0*/  PRMT R172, R147, 0x5410, R172 ;  /* 0x0000541093ac7816 */ /* 0x000fe400000000ac */
[----:B------:R-:W-:Y:S02]  /*1d6b0*/  PRMT R161, R144, 0x5410, R142 ;  /* 0x0000541090a17816 */ /* 0x000fe4000000008e */
[--C-:B------:R-:W-:Y:S02]  /*1d6c0*/  SHF.R.U32.HI R144, RZ, 0x10, R136.reuse ;  /* 0x00000010ff907819 */ /* 0x100fe40000011688 */
[----:B------:R-:W-:Y:S01]  /*1d6d0*/  SHF.R.U32.HI R142, RZ, 0x18, R136 ;  /* 0x00000018ff8e7819 */ /* 0x000fe20000011688 */
[----:B------:R-:W-:Y:S01]  /*1d6e0*/  MUFU.EX2 R194, R227 ;  /* 0x000000e300c27308 */ /* 0x000fe20000000800 */
[----:B------:R-:W-:Y:S02]  /*1d6f0*/  LOP3.LUT R136, R144, 0xff, RZ, 0xc0, !PT ;  /* 0x000000ff90887812 */ /* 0x000fe400078ec0ff */
[C---:B-1----:R-:W-:Y:S01]  /*1d700*/  F2FP.PACK_AB R160, R173.reuse, R165 ;  /* 0x000000a5ada0723e */ /* 0x042fe200000000ff */
[----:B------:R-:W-:Y:S01]  /*1d710*/  FADD.FTZ R165, R173, R149 ;  /* 0x00000095ada57221 */ /* 0x000fe20000010000 */
[----:B------:R-:W-:Y:S02]  /*1d720*/  PRMT R150, R136, 0x5410, R142 ;  /* 0x0000541088967816 */ /* 0x000fe4000000008e */
[C---:B------:R-:W-:Y:S02]  /*1d730*/  LOP3.LUT R136, R174.reuse, 0xffff, RZ, 0xc0, !PT ;  /* 0x0000ffffae887812 */ /* 0x040fe400078ec0ff */
[----:B------:R-:W-:Y:S01]  /*1d740*/  LOP3.LUT R142, R174, 0xff, RZ, 0xc0, !PT ;  /* 0x000000ffae8e7812 */ /* 0x000fe200078ec0ff */
[----:B------:R1:W-:Y:S01]  /*1d750*/  MUFU.EX2 R175, R191 ;  /* 0x000000bf00af7308 */ /* 0x0003e20000000800 */
[----:B------:R-:W-:Y:S02]  /*1d760*/  SHF.R.U32.HI R136, RZ, 0x8, R136 ;  /* 0x00000008ff887819 */ /* 0x000fe40000011688 */
[----:B------:R-:W-:Y:S02]  /*1d770*/  PRMT R159, R160, 0x7632, R159 ;  /* 0x00007632a09f7816 */ /* 0x000fe4000000009f */
[----:B------:R-:W-:Y:S02]  /*1d780*/  PRMT R151, R142, 0x5410, R136 ;  /* 0x000054108e977816 */ /* 0x000fe40000000088 */
[----:B------:R-:W-:Y:S02]  /*1d790*/  LOP3.LUT R136, R157, 0xff, RZ, 0xc0, !PT ;  /* 0x000000ff9d887812 */ /* 0x000fe400078ec0ff */
[----:B------:R-:W-:Y:S01]  /*1d7a0*/  PRMT R157, R154, 0x7632, R157 ;  /* 0x000076329a9d7816 */ /* 0x000fe2000000009d */
[----:B------:R-:W-:Y:S01]  /*1d7b0*/  MUFU.EX2 R227, R235 ;  /* 0x000000eb00e37308 */ /* 0x000fe20000000800 */
[----:B------:R-:W-:Y:S02]  /*1d7c0*/  ISETP.GE.U32.AND P1, PT, R177, R136, PT ;  /* 0x00000088b100720c */ /* 0x000fe40003f26070 */
[--C-:B------:R-:W-:Y:S02]  /*1d7d0*/  SHF.R.U32.HI R0, RZ, 0x10, R174.reuse ;  /* 0x00000010ff007819 */ /* 0x100fe400000116ae */
[----:B------:R-:W-:Y:S02]  /*1d7e0*/  LOP3.LUT R136, R174, 0xff, RZ, 0xc0, !PT ;  /* 0x000000ffae887812 */ /* 0x000fe400078ec0ff */
[----:B------:R-:W-:Y:S02]  /*1d7f0*/  SHF.R.U32.HI R174, RZ, 0x18, R174 ;  /* 0x00000018ffae7819 */ /* 0x000fe400000116ae */
[----:B------:R-:W-:Y:S04]  /*1d800*/  LOP3.LUT R0, R0, 0xff, RZ, 0xc0, !PT ;  /* 0x000000ff00007812 */ /* 0x000fe800078ec0ff */
[----:B------:R-:W-:Y:S02]  /*1d810*/  PRMT R174, R0, 0x5410, R174 ;  /* 0x0000541000ae7816 */ /* 0x000fe400000000ae */
[----:B------:R-:W-:Y:S02]  /*1d820*/  LOP3.LUT R0, R137, 0xff, RZ, 0xc0, !PT ;  /* 0x000000ff89007812 */ /* 0x000fe400078ec0ff */
[----:B-1----:R-:W-:Y:S01]  /*1d830*/  F2FP.PACK_AB R191, R232, R233 ;  /* 0x000000e9e8bf723e */ /* 0x002fe200000000ff */
[----:B---3--:R-:W-:Y:S02]  /*1d840*/  @!P6 HADD2 R226, -R2.H0_H0, -RZ.H0_H0 ;  /* 0xa00000ff02e2e230 */ /* 0x008fe40000000900 */
[----:B----4-:R-:W-:Y:S03]  /*1d850*/  @!P5 HADD2 R244, -R152.H0_H0, -RZ.H0_H0 ;  /* 0xa00000ff98f4d230 */ /* 0x010fe60000000900 */
[----:B------:R-:W-:Y:S01]  /*1d860*/  @!P6 STL.S16 [R1+0x4c], R226 ;  /* 0x00004ce20100e387 */ /* 0x000fe20000100600 */
[----:B------:R-:W-:Y:S01]  /*1d870*/  PRMT R147, R226, 0x7610, R147 ;  /* 0x00007610e2937816 */ /* 0x000fe20000000093 */
[----:B-----5:R-:W-:Y:S02]  /*1d880*/  @!P4 HADD2 R243, -R153.H0_H0, -RZ.H0_H0 ;  /* 0xa00000ff99f3c230 */ /* 0x020fe40000000900 */
[----:B------:R1:W2:Y:S01]  /*1d890*/  LDL.S16 R182, [R1+0x40] ;  /* 0x0000400001b67983 */ /* 0x0002a20000100600 */
[----:B------:R-:W-:Y:S01]  /*1d8a0*/  PRMT R180, R244, 0x7610, R180 ;  /* 0x00007610f4b47816 */ /* 0x000fe200000000b4 */
[----:B------:R-:W-:Y:S02]  /*1d8b0*/  @!P3 HADD2 R231, -R154.H0_H0, -RZ.H0_H0 ;  /* 0xa00000ff9ae7b230 */ /* 0x000fe40000000900 */
[----:B------:R3:W-:Y:S01]  /*1d8c0*/  @!P5 STL.S16 [R1+0x48], R244 ;  /* 0x000048f40100d387 */ /* 0x0007e20000100600 */
[----:B------:R-:W-:Y:S01]  /*1d8d0*/  @!P6 PRMT R2, R147, 0x5410, RZ ;  /* 0x000054109302e816 */ /* 0x000fe200000000ff */
[----:B------:R-:W-:Y:S02]  /*1d8e0*/  @!P0 HADD2 R230, -R157.H0_H0, -RZ.H0_H0 ;  /* 0xa00000ff9de68230 */ /* 0x000fe40000000900 */
[----:B------:R4:W-:Y:S01]  /*1d8f0*/  @!P4 STL.S16 [R1+0x44], R243 ;  /* 0x000044f30100c387 */ /* 0x0009e20000100600 */
[----:B------:R-:W-:Y:S01]  /*1d900*/  PRMT R147, R152, 0x5410, R153 ;  /* 0x0000541098937816 */ /* 0x000fe20000000099 */
[----:B------:R-:W-:Y:S02]  /*1d910*/  @!P1 HADD2 R217, -R160.H0_H0, -RZ.H0_H0 ;  /* 0xa00000ffa0d99230 */ /* 0x000fe40000000900 */
[----:B------:R5:W-:Y:S01]  /*1d920*/  @!P3 STL.S16 [R1+0x5c], R231 ;  /* 0x00005ce70100b387 */ /* 0x000be20000100600 */
[----:B------:R-:W-:Y:S02]  /*1d930*/  @!P5 PRMT R152, R180, 0x5410, RZ ;  /* 0x00005410b498d816 */ /* 0x000fe400000000ff */
[C---:B------:R-:W-:Y:S01]  /*1d940*/  ISETP.GE.U32.AND P5, PT, R177.reuse, R181, PT ;  /* 0x000000b5b100720c */ /* 0x040fe20003fa6070 */
[----:B------:R-:W-:Y:S01]  /*1d950*/  @!P0 STL.S16 [R1+0x58], R230 ;  /* 0x000058e601008387 */ /* 0x000fe20000100600 */
[----:B------:R-:W-:Y:S02]  /*1d960*/  ISETP.GE.U32.AND P0, PT, R177, R162, PT ;  /* 0x000000a2b100720c */ /* 0x000fe40003f06070 */
[----:B------:R-:W-:Y:S01]  /*1d970*/  PRMT R179, R243, 0x7610, R179 ;  /* 0x00007610f3b37816 */ /* 0x000fe200000000b3 */
[----:B------:R1:W-:Y:S01]  /*1d980*/  @!P1 STL.S16 [R1+0x54], R217 ;  /* 0x000054d901009387 */ /* 0x0003e20000100600 */
[----:B------:R-:W-:Y:S01]  /*1d990*/  PRMT R178, R231, 0x7610, R178 ;  /* 0x00007610e7b27816 */ /* 0x000fe200000000b2 */
[----:B------:R-:W1:Y:S01]  /*1d9a0*/  MUFU.EX2 R162, R189 ;  /* 0x000000bd00a27308 */ /* 0x000e620000000800 */
[----:B------:R-:W-:Y:S01]  /*1d9b0*/  @!P4 PRMT R153, R179, 0x5410, RZ ;  /* 0x00005410b399c816 */ /* 0x000fe200000000ff */
[----:B------:R-:W-:Y:S01]  /*1d9c0*/  STG.E.U16 [R220.64], R2 ;  /* 0x00000002dc007986 */ /* 0x000fe2000c10151c */
[C---:B------:R-:W-:Y:S02]  /*1d9d0*/  ISETP.GE.U32.AND P4, PT, R177.reuse, R0, PT ;  /* 0x00000000b100720c */ /* 0x040fe40003f86070 */
[----:B------:R-:W-:Y:S01]  /*1d9e0*/  PRMT R0, R154, 0x5410, R157 ;  /* 0x000054109a007816 */ /* 0x000fe2000000009d */
[----:B------:R-:W-:Y:S01]  /*1d9f0*/  STG.E.U16 [R218.64], R152 ;  /* 0x00000098da007986 */ /* 0x000fe2000c10151c */
[----:B------:R-:W-:Y:S02]  /*1da00*/  @!P5 PRMT R154, R178, 0x5410, RZ ;  /* 0x00005410b29ad816 */ /* 0x000fe400000000ff */
[----:B---3--:R-:W-:Y:S01]  /*1da10*/  IADD3 R244, P2, R196, -0x40, RZ ;  /* 0xffffffc0c4f47810 */ /* 0x008fe20007f5e0ff */
[----:B------:R-:W-:Y:S01]  /*1da20*/  STG.E.U16 [R218.64+0x2], R153 ;  /* 0x00000299da007986 */ /* 0x000fe2000c10151c */
[----:B------:R-:W-:Y:S02]  /*1da30*/  ISETP.GE.U32.AND P6, PT, R177, R143, PT ;  /* 0x0000008fb100720c */ /* 0x000fe40003fc6070 */
[----:B----4-:R-:W-:Y:S01]  /*1da40*/  IADD3.X R243, R197, -0x1, RZ, P2, !PT ;  /* 0xffffffffc5f37810 */ /* 0x010fe200017fe4ff */
[----:B------:R-:W-:Y:S01]  /*1da50*/  STG.E.U16 [R196.64+0x10], R154 ;  /* 0x0000109ac4007986 */ /* 0x000fe2000c10151c */
[----:B------:R-:W-:Y:S01]  /*1da60*/  ISETP.GE.U32.AND P2, PT, R177, R135, PT ;  /* 0x00000087b100720c */ /* 0x000fe20003f46070 */
[----:B-----5:R-:W-:Y:S01]  /*1da70*/  MUFU.EX2 R231, R228 ;  /* 0x000000e400e77308 */ /* 0x020fe20000000800 */
[----:B------:R-:W-:Y:S02]  /*1da80*/  SHF.R.U32.HI R135, RZ, 0x8, R138 ;  /* 0x00000008ff877819 */ /* 0x000fe4000001168a */
[----:B------:R-:W-:Y:S02]  /*1da90*/  PRMT R144, R230, 0x7610, R144 ;  /* 0x00007610e6907816 */ /* 0x000fe40000000090 */
[----:B------:R-:W-:Y:S02]  /*1daa0*/  LOP3.LUT R135, R135, 0xffff, RZ, 0xc0, !PT ;  /* 0x0000ffff87877812 */ /* 0x000fe400078ec0ff */
[C---:B------:R-:W-:Y:S01]  /*1dab0*/  ISETP.GE.U32.AND P3, PT, R177.reuse, R136, PT ;  /* 0x00000088b100720c */ /* 0x040fe20003f66070 */
[----:B-1----:R-:W-:Y:S01]  /*1dac0*/  FADD.FTZ R171, R162, R171 ;  /* 0x000000aba2ab7221 */ /* 0x002fe20000010000 */
[----:B------:R-:W-:Y:S01]  /*1dad0*/  ISETP.GE.U32.AND P5, PT, R177, R135, PT ;  /* 0x00000087b100720c */ /* 0x000fe20003fa6070 */
[----:B------:R-:W1:Y:S01]  /*1dae0*/  MUFU.EX2 R228, R236 ;  /* 0x000000ec00e47308 */ /* 0x000e620000000800 */
[----:B------:R-:W-:Y:S01]  /*1daf0*/  LOP3.LUT R135, R155, 0xff, RZ, 0xc0, !PT ;  /* 0x000000ff9b877812 */ /* 0x000fe200078ec0ff */
[----:B------:R-:W-:Y:S01]  /*1db00*/  FADD.FTZ R171, R190, R171 ;  /* 0x000000abbeab7221 */ /* 0x000fe20000010000 */
[----:B------:R-:W-:Y:S02]  /*1db10*/  @!P6 PRMT R157, R144, 0x5410, RZ ;  /* 0x00005410909de816 */ /* 0x000fe400000000ff */
[----:B------:R-:W-:Y:S02]  /*1db20*/  ISETP.GE.U32.AND P6, PT, R177, R135, PT ;  /* 0x00000087b100720c */ /* 0x000fe40003fc6070 */
[----:B------:R-:W-:Y:S01]  /*1db30*/  PRMT R135, R160, 0x5410, R159 ;  /* 0x00005410a0877816 */ /* 0x000fe2000000009f */
[----:B------:R3:W-:Y:S01]  /*1db40*/  STG.E.U16 [R196.64+0x12], R157 ;  /* 0x0000129dc4007986 */ /* 0x0007e2000c10151c */
[----:B------:R-:W-:Y:S01]  /*1db50*/  PRMT R142, R217, 0x7610, R142 ;  /* 0x00007610d98e7816 */ /* 0x000fe2000000008e */
[----:B------:R-:W-:Y:S01]  /*1db60*/  IMAD.WIDE.U32 R216, R216, -0x2daee0ad, RZ ;  /* 0xd2511f53d8d87825 */ /* 0x000fe200078e00ff */
[----:B------:R-:W-:Y:S01]  /*1db70*/  F2FP.PACK_AB R162, R190, R162 ;  /* 0x000000a2bea2723e */ /* 0x000fe200000000ff */
[----:B------:R-:W4:Y:S01]  /*1db80*/  MUFU.EX2 R230, R238 ;  /* 0x000000ee00e67308 */ /* 0x000f220000000800 */
[----:B------:R-:W-:Y:S02]  /*1db90*/  @!P1 PRMT R160, R142, 0x5410, RZ ;  /* 0x000054108ea09816 */ /* 0x000fe400000000ff */
[----:B------:R-:W-:Y:S02]  /*1dba0*/  PRMT R190, R191, 0x7632, R190 ;  /* 0x00007632bfbe7816 */ /* 0x000fe400000000be */
[----:B------:R-:W-:Y:S01]  /*1dbb0*/  LOP3.LUT P1, RZ, R222, 0x20, RZ, 0xc0, !PT ;  /* 0x00000020deff7812 */ /* 0x000fe2000782c0ff */
[----:B------:R-:W-:Y:S01]  /*1dbc0*/  STG.E.U16 [R198.64+0x10], R160 ;  /* 0x000010a0c6007986 */ /* 0x000fe2000c10151c */
[----:B-1----:R-:W-:Y:S01]  /*1dbd0*/  F2FP.PACK_AB R189, R228, R234 ;  /* 0x000000eae4bd723e */ /* 0x002fe200000000ff */
[----:B------:R-:W1:Y:S03]  /*1dbe0*/  LDC.U8 R236, c[0x0][0x2d8] ;  /* 0x0000b600ffec7b82 */ /* 0x000e660000000000 */
[----:B------:R-:W-:Y:S02]  /*1dbf0*/  PRMT R188, R189, 0x7632, R188 ;  /* 0x00007632bdbc7816 */ /* 0x000fe400000000bc */
[----:B---3--:R-:W-:Y:S02]  /*1dc00*/  LOP3.LUT R157, R217, UR16, R224, 0x96, !PT ;  /* 0x00000010d99d7c12 */ /* 0x008fe4000f8e96e0 */
[----:B----4-:R-:W-:Y:S04]  /*1dc10*/  F2FP.PACK_AB R187, R230, R227 ;  /* 0x000000e3e6bb723e */ /* 0x010fe800000000ff */
[----:B------:R-:W-:Y:S01]  /*1dc20*/  PRMT R186, R187, 0x7632, R186 ;  /* 0x00007632bbba7816 */ /* 0x000fe200000000ba */
[----:B--2---:R-:W-:Y:S05]  /*1dc30*/  @!P0 HADD2 R182, -R159.H0_H0, -RZ.H0_H0 ;  /* 0xa00000ff9fb68230 */ /* 0x004fea0000000900 */
[----:B------:R2:W-:Y:S01]  /*1dc40*/  @!P0 STL.S16 [R1+0x40], R182 ;  /* 0x000040b601008387 */ /* 0x0005e20000100600 */
[----:B------:R-:W-:Y:S03]  /*1dc50*/  PRMT R139, R182, 0x7610, R139 ;  /* 0x00007610b68b7816 */ /* 0x000fe6000000008b */
[----:B------:R3:W4:Y:S01]  /*1dc60*/  LDL.S16 R180, [R1+0x24] ;  /* 0x0000240001b47983 */ /* 0x0007220000100600 */
[----:B------:R-:W-:Y:S02]  /*1dc70*/  @!P0 PRMT R159, R139, 0x5410, RZ ;  /* 0x000054108b9f8816 */ /* 0x000fe400000000ff */
[----:B------:R-:W5:Y:S01]  /*1dc80*/  MUFU.EX2 R139, R192 ;  /* 0x000000c0008b7308 */ /* 0x000f620000000800 */
[----:B------:R3:W3:Y:S01]  /*1dc90*/  LDL.S16 R178, [R1+0x20] ;  /* 0x0000200001b27983 */ /* 0x0006e20000100600 */
[----:B------:R-:W-:Y:S03]  /*1dca0*/  LOP3.LUT P0, RZ, R222, 0x10, RZ, 0xc0, !PT ;  /* 0x00000010deff7812 */ /* 0x000fe6000780c0ff */
[----:B------:R1:W3:Y:S04]  /*1dcb0*/  LDL.S16 R179, [R1+0xc] ;  /* 0x00000c0001b37983 */ /* 0x0002e80000100600 */
[----:B------:R-:W-:Y:S01]  /*1dcc0*/  STG.E.U16 [R198.64+0x12], R159 ;  /* 0x0000129fc6007986 */ /* 0x000fe2000c10151c */
[----:B--2---:R-:W-:Y:S02]  /*1dcd0*/  PRMT R182, R242, 0x7054, R242 ;  /* 0x00007054f2b67816 */ /* 0x004fe400000000f2 */
[----:B------:R-:W-:Y:S03]  /*1dce0*/  MUFU.EX2 R242, R223 ;  /* 0x000000df00f27308 */ /* 0x000fe60000000800 */
[--C-:B------:R-:W-:Y:S01]  /*1dcf0*/  HSET2.LE.AND R138, R158, R182.reuse, PT ;  /* 0x000000b69e8a7233 */ /* 0x100fe20003803000 */
[----:B-----5:R-:W-:Y:S01]  /*1dd00*/  F2FP.PACK_AB R158, R175, R139 ;  /* 0x0000008baf9e723e */ /* 0x020fe200000000ff */
[----:B------:R-:W-:Y:S01]  /*1dd10*/  FADD.FTZ R170, R139, R170 ;  /* 0x000000aa8baa7221 */ /* 0x000fe20000010000 */
[--C-:B------:R-:W-:Y:S02]  /*1dd20*/  HSET2.LE.AND R139, R172, R182.reuse, PT ;  /* 0x000000b6ac8b7233 */ /* 0x100fe40003803000 */
[----:B------:R2:W5:Y:S01]  /*1dd30*/  LDL.S16 R172, [R1+0x1c] ;  /* 0x00001c0001ac7983 */ /* 0x0005620000100600 */
[--C-:B------:R-:W-:Y:S01]  /*1dd40*/  HSET2.LE.AND R136, R156, R182.reuse, PT ;  /* 0x000000b69c887233 */ /* 0x100fe20003803000 */
[----:B------:R-:W-:Y:S01]  /*1dd50*/  PRMT R163, R158, 0x7632, R163 ;  /* 0x000076329ea37816 */ /* 0x000fe200000000a3 */
[--C-:B------:R-:W-:Y:S01]  /*1dd60*/  HSET2.LE.AND R137, R145, R182.reuse, PT ;  /* 0x000000b691897233 */ /* 0x100fe20003803000 */
[----:B------:R-:W-:Y:S01]  /*1dd70*/  LOP3.LUT R138, R138, R0, RZ, 0xc0, !PT ;  /* 0x000000008a8a7212 */ /* 0x000fe200078ec0ff */
[--C-:B------:R-:W-:Y:S01]  /*1dd80*/  HSET2.LE.AND R144, R161, R182.reuse, PT ;  /* 0x000000b6a1907233 */ /* 0x100fe20003803000 */
[----:B------:R-:W-:Y:S01]  /*1dd90*/  LOP3.LUT R136, R136, R141, RZ, 0xc0, !PT ;  /* 0x0000008d88887212 */ /* 0x000fe200078ec0ff */
[--C-:B------:R-:W-:Y:S01]  /*1dda0*/  HSET2.LE.AND R145, R150, R182.reuse, PT ;  /* 0x000000b696917233 */ /* 0x100fe20003803000 */
[----:B------:R-:W-:Y:S01]  /*1ddb0*/  LOP3.LUT R137, R137, R140, RZ, 0xc0, !PT ;  /* 0x0000008c89897212 */ /* 0x000fe200078ec0ff */
[----:B------:R-:W1:Y:S01]  /*1ddc0*/  MUFU.EX2 R156, R193 ;  /* 0x000000c1009c7308 */ /* 0x000e620000000800 */
[----:B------:R-:W2:Y:S01]  /*1ddd0*/  LDSM.16.MT88.4 R140, [R201+0xa000] ;  /* 0x00a00000c98c783b */ /* 0x000ea20000004200 */
[----:B------:R-:W-:Y:S01]  /*1dde0*/  LOP3.LUT R144, R144, R146, RZ, 0xc0, !PT ;  /* 0x0000009290907212 */ /* 0x000fe200078ec0ff */
[--C-:B------:R-:W-:Y:S01]  /*1ddf0*/  HSET2.LE.AND R146, R151, R182.reuse, PT ;  /* 0x000000b697927233 */ /* 0x100fe20003803000 */
[----:B------:R-:W-:Y:S01]  /*1de00*/  LOP3.LUT R139, R139, R135, RZ, 0xc0, !PT ;  /* 0x000000878b8b7212 */ /* 0x000fe200078ec0ff */
[----:B------:R-:W-:Y:S01]  /*1de10*/  FADD.FTZ R135, R176, R148 ;  /* 0x00000094b0877221 */ /* 0x000fe20000010000 */
[----:B------:R-:W-:Y:S01]  /*1de20*/  PRMT R161, R162, 0x7632, R161 ;  /* 0x00007632a2a17816 */ /* 0x000fe200000000a1 */
[----:B------:R-:W-:Y:S01]  /*1de30*/  FADD.FTZ R170, R175, R170 ;  /* 0x000000aaafaa7221 */ /* 0x000fe20000010000 */
[----:B------:R-:W-:Y:S01]  /*1de40*/  PRMT R0, R158, 0x5410, R163 ;  /* 0x000054109e007816 */ /* 0x000fe200000000a3 */
[----:B------:R-:W2:Y:S01]  /*1de50*/  LDSM.16.MT88.4 R148, [R203+0xa000] ;  /* 0x00a00000cb94783b */ /* 0x000ea20000004200 */
[----:B------:R-:W-:Y:S01]  /*1de60*/  LOP3.LUT R145, R145, R147, RZ, 0xc0, !PT ;  /* 0x0000009391917212 */ /* 0x000fe200078ec0ff */
[----:B------:R-:W-:Y:S01]  /*1de70*/  HSET2.LE.AND R147, R174, R182, PT ;  /* 0x000000b6ae937233 */ /* 0x000fe20003803000 */
[----:B------:R-:W-:Y:S02]  /*1de80*/  LOP3.LUT R146, R146, R0, RZ, 0xc0, !PT ;  /* 0x0000000092927212 */ /* 0x000fe400078ec0ff */
[----:B------:R-:W-:Y:S04]  /*1de90*/  PRMT R0, R162, 0x5410, R161 ;  /* 0x00005410a2007816 */ /* 0x000fe800000000a1 */
[----:B------:R-:W-:Y:S02]  /*1dea0*/  LOP3.LUT R147, R147, R0, RZ, 0xc0, !PT ;  /* 0x0000000093937212 */ /* 0x000fe400078ec0ff */
[----:B------:R-:W-:Y:S04]  /*1deb0*/  LOP3.LUT R0, R155, 0xffff, RZ, 0xc0, !PT ;  /* 0x0000ffff9b007812 */ /* 0x000fe800078ec0ff */
[----:B------:R-:W-:Y:S01]  /*1dec0*/  SHF.R.U32.HI R0, RZ, 0x8, R0 ;  /* 0x00000008ff007819 */ /* 0x000fe20000011600 */
[----:B-1----:R-:W-:Y:S03]  /*1ded0*/  FADD.FTZ R135, R156, R135 ;  /* 0x000000879c877221 */ /* 0x002fe60000010000 */
[----:B------:R-:W-:Y:S01]  /*1dee0*/  LOP3.LUT R0, R0, 0xffff, RZ, 0xc0, !PT ;  /* 0x0000ffff00007812 */ /* 0x000fe200078ec0ff */
[----:B------:R-:W-:Y:S01]  /*1def0*/  FADD.FTZ R226, R164, R135 ;  /* 0x00000087a4e27221 */ /* 0x000fe20000010000 */
[-C--:B--2---:R-:W-:Y:S08]  /*1df00*/  HMMA.16816.F32 R4, R136, R140.reuse, R4 ;  /* 0x0000008c8804723c */ /* 0x084ff00000001804 */
[C---:B------:R-:W-:Y:S08]  /*1df10*/  HMMA.16816.F32 R8, R144.reuse, R140, R8 ;  /* 0x0000008c9008723c */ /* 0x040ff00000001808 */
[-C--:B------:R-:W-:Y:S08]  /*1df20*/  HMMA.16816.F32 R12, R144, R142.reuse, R12 ;  /* 0x0000008e900c723c */ /* 0x080ff0000000180c */
[C---:B------:R-:W-:Y:S08]  /*1df30*/  HMMA.16816.F32 R16, R136.reuse, R142, R16 ;  /* 0x0000008e8810723c */ /* 0x040ff00000001810 */
[-C--:B------:R-:W-:Y:S08]  /*1df40*/  HMMA.16816.F32 R20, R136, R148.reuse, R20 ;  /* 0x000000948814723c */ /* 0x080ff00000001814 */
[C---:B------:R-:W-:Y:S08]  /*1df50*/  HMMA.16816.F32 R24, R144.reuse, R148, R24 ;  /* 0x000000949018723c */ /* 0x040ff00000001818 */
[-C--:B------:R-:W-:Y:S08]  /*1df60*/  HMMA.16816.F32 R28, R144, R150.reuse, R28 ;  /* 0x00000096901c723c */ /* 0x080ff0000000181c */
[C---:B------:R-:W-:Y:S01]  /*1df70*/  HMMA.16816.F32 R32, R136.reuse, R150, R32 ;  /* 0x000000968820723c */ /* 0x040fe20000001820 */
[----:B----4-:R-:W-:Y:S03]  /*1df80*/  @!P3 HADD2 R180, -R158.H0_H0, -RZ.H0_H0 ;  /* 0xa00000ff9eb4b230 */ /* 0x010fe60000000900 */
[----:B---3--:R-:W-:Y:S02]  /*1df90*/  @!P5 HADD2 R178, -R163.H0_H0, -RZ.H0_H0 ;  /* 0xa00000ffa3b2d230 */ /* 0x008fe40000000900 */
[----:B------:R-:W-:Y:S01]  /*1dfa0*/  @!P3 STL.S16 [R1+0x24], R180 ;  /* 0x000024b40100b387 */ /* 0x000fe20000100600 */
[----:B------:R-:W-:Y:S01]  /*1dfb0*/  PRMT R141, R180, 0x7610, R141 ;  /* 0x00007610b48d7816 */ /* 0x000fe2000000008d */
[----:B------:R-:W-:Y:S02]  /*1dfc0*/  @!P4 HADD2 R179, -R162.H0_H0, -RZ.H0_H0 ;  /* 0xa00000ffa2b3c230 */ /* 0x000fe40000000900 */
[----:B------:R1:W-:Y:S02]  /*1dfd0*/  @!P5 STL.S16 [R1+0x20], R178 ;  /* 0x000020b20100d387 */ /* 0x0003e40000100600 */
[----:B------:R-:W-:Y:S02]  /*1dfe0*/  PRMT R140, R178, 0x7610, R140 ;  /* 0x00007610b28c7816 */ /* 0x000fe4000000008c */
[----:B------:R-:W-:Y:S01]  /*1dff0*/  @!P3 PRMT R158, R141, 0x5410, RZ ;  /* 0x000054108d9eb816 */ /* 0x000fe200000000ff */
[----:B------:R-:W-:Y:S01]  /*1e000*/  LDSM.16.MT88.4 R180, [R203+0xa800] ;  /* 0x00a80000cbb4783b */ /* 0x000fe20000004200 */
[C---:B------:R-:W-:Y:S02]  /*1e010*/  ISETP.GE.U32.AND P3, PT, R177.reuse, R0, PT ;  /* 0x00000000b100720c */ /* 0x040fe40003f66070 */
[--C-:B------:R-:W-:Y:S02]  /*1e020*/  SHF.R.U32.HI R0, RZ, 0x18, R155.reuse ;  /* 0x00000018ff007819 */ /* 0x100fe4000001169b */
[----:B------:R-:W-:Y:S02]  /*1e030*/  @!P5 PRMT R163, R140, 0x5410, RZ ;  /* 0x000054108ca3d816 */ /* 0x000fe400000000ff */
[----:B------:R-:W-:Y:S01]  /*1e040*/  ISETP.GE.U32.AND P5, PT, R177, R0, PT ;  /* 0x00000000b100720c */ /* 0x000fe20003fa6070 */
[----:B------:R-:W2:Y:S01]  /*1e050*/  LDSM.16.MT88.4 R140, [R206+0xa000] ;  /* 0x00a00000ce8c783b */ /* 0x000ea20000004200 */
[----:B------:R-:W-:Y:S02]  /*1e060*/  SHF.R.U32.HI R0, RZ, 0x10, R155 ;  /* 0x00000010ff007819 */ /* 0x000fe4000001169b */
[----:B------:R-:W-:Y:S02]  /*1e070*/  F2FP.PACK_AB R155, R164, R156 ;  /* 0x0000009ca49b723e */ /* 0x000fe400000000ff */
[----:B------:R-:W-:Y:S02]  /*1e080*/  PRMT R168, R179, 0x7610, R168 ;  /* 0x00007610b3a87816 */ /* 0x000fe400000000a8 */
[C---:B------:R-:W-:Y:S01]  /*1e090*/  PRMT R156, R155.reuse, 0x7632, R156 ;  /* 0x000076329b9c7816 */ /* 0x040fe2000000009c */
[----:B------:R3:W-:Y:S01]  /*1e0a0*/  STG.E.U16 [R220.64+0xe], R158 ;  /* 0x00000e9edc007986 */ /* 0x0007e2000c10151c */
[----:B------:R-:W-:Y:S01]  /*1e0b0*/  LOP3.LUT R0, R0, 0xff, RZ, 0xc0, !PT ;  /* 0x000000ff00007812 */ /* 0x000fe200078ec0ff */
[----:B-----5:R-:W-:Y:S01]  /*1e0c0*/  @!P2 HADD2 R172, -R161.H0_H0, -RZ.H0_H0 ;  /* 0xa00000ffa1aca230 */ /* 0x020fe20000000900 */
[----:B------:R-:W-:Y:S01]  /*1e0d0*/  @!P4 PRMT R162, R168, 0x5410, RZ ;  /* 0x00005410a8a2c816 */ /* 0x000fe200000000ff */
[----:B------:R-:W-:Y:S01]  /*1e0e0*/  STG.E.U16 [R220.64+0x10], R163 ;  /* 0x000010a3dc007986 */ /* 0x000fe2000c10151c */
[----:B------:R-:W-:Y:S02]  /*1e0f0*/  PRMT R164, R155, 0x5410, R156 ;  /* 0x000054109ba47816 */ /* 0x000fe4000000009c */
[----:B------:R-:W-:Y:S01]  /*1e100*/  PRMT R148, R172, 0x7610, R148 ;  /* 0x00007610ac947816 */ /* 0x000fe20000000094 */
[----:B-1----:R1:W4:Y:S01]  /*1e110*/  LDL.S16 R178, [R1+0x2c] ;  /* 0x00002c0001b27983 */ /* 0x0023220000100600 */
[----:B------:R-:W-:Y:S02]  /*1e120*/  LOP3.LUT R168, R217, UR16, R224, 0x96, !PT ;  /* 0x00000010d9a87c12 */ /* 0x000fe4000f8e96e0 */
[----:B------:R-:W-:Y:S01]  /*1e130*/  @!P2 PRMT R161, R148, 0x5410, RZ ;  /* 0x0000541094a1a816 */ /* 0x000fe200000000ff */
[----:B------:R-:W-:Y:S01]  /*1e140*/  @!P4 STL.S16 [R1+0xc], R179 ;  /* 0x00000cb30100c387 */ /* 0x000fe20000100600 */
[C---:B------:R-:W-:Y:S01]  /*1e150*/  ISETP.GE.U32.AND P4, PT, R177.reuse, R0, PT ;  /* 0x00000000b100720c */ /* 0x040fe20003f86070 */
[----:B------:R-:W-:Y:S01]  /*1e160*/  MUFU.EX2 R224, R239 ;  /* 0x000000ef00e07308 */ /* 0x000fe20000000800 */
[C---:B------:R-:W-:Y:S01]  /*1e170*/  LOP3.LUT R0, R168.reuse, 0xff, RZ, 0xc0, !PT ;  /* 0x000000ffa8007812 */ /* 0x040fe200078ec0ff */
[----:B------:R1:W5:Y:S04]  /*1e180*/  LDL.S16 R173, [R1+0x18] ;  /* 0x0000180001ad7983 */ /* 0x0003680000100600 */
[----:B------:R1:W-:Y:S01]  /*1e190*/  @!P2 STL.S16 [R1+0x1c], R172 ;  /* 0x00001cac0100a387 */ /* 0x0003e20000100600 */
[----:B------:R-:W-:Y:S02]  /*1e1a0*/  ISETP.GE.U32.AND P2, PT, R177, R0, PT ;  /* 0x00000000b100720c */ /* 0x000fe40003f46070 */
[----:B------:R-:W-:Y:S01]  /*1e1b0*/  LOP3.LUT R0, R168, 0xffff, RZ, 0xc0, !PT ;  /* 0x0000ffffa8007812 */ /* 0x000fe200078ec0ff */
[----:B------:R4:W5:Y:S03]  /*1e1c0*/  LDL.S16 R176, [R1+0x14] ;  /* 0x0000140001b07983 */ /* 0x0009660000100600 */
[----:B------:R-:W-:Y:S01]  /*1e1d0*/  SHF.R.U32.HI R0, RZ, 0x8, R0 ;  /* 0x00000008ff007819 */ /* 0x000fe20000011600 */
[----:B------:R-:W1:Y:S01]  /*1e1e0*/  LDSM.16.MT88.4 R148, [R205+0xa000] ;  /* 0x00a00000cd94783b */ /* 0x000e620000004200 */
[----:B---3--:R-:W-:Y:S02]  /*1e1f0*/  LOP3.LUT R158, R169, 0xffff, RZ, 0xc0, !PT ;  /* 0x0000ffffa99e7812 */ /* 0x008fe400078ec0ff */
[----:B------:R-:W-:Y:S01]  /*1e200*/  LOP3.LUT R0, R0, 0xffff, RZ, 0xc0, !PT ;  /* 0x0000ffff00007812 */ /* 0x000fe200078ec0ff */
[-C--:B--2---:R-:W-:Y:S04]  /*1e210*/  HMMA.16816.F32 R36, R136, R140.reuse, R36 ;  /* 0x0000008c8824723c */ /* 0x084fe80000001824 */
[----:B------:R-:W-:Y:S04]  /*1e220*/  STG.E.U16 [R218.64+0x10], R162 ;  /* 0x000010a2da007986 */ /* 0x000fe8000c10151c */
[C---:B------:R-:W-:Y:S01]  /*1e230*/  HMMA.16816.F32 R40, R144.reuse, R140, R40 ;  /* 0x0000008c9028723c */ /* 0x040fe20000001828 */
[----:B------:R-:W-:Y:S01]  /*1e240*/  STG.E.U16 [R218.64+0x12], R161 ;  /* 0x000012a1da007986 */ /* 0x000fe2000c10151c */
[----:B-1----:R-:W1:Y:S06]  /*1e250*/  MUFU.EX2 R172, R195 ;  /* 0x000000c300ac7308 */ /* 0x002e6c0000000800 */
[-C--:B------:R-:W-:Y:S08]  /*1e260*/  HMMA.16816.F32 R44, R144, R142.reuse, R44 ;  /* 0x0000008e902c723c */ /* 0x080ff0000000182c */
[C---:B------:R-:W-:Y:S08]  /*1e270*/  HMMA.16816.F32 R48, R136.reuse, R142, R48 ;  /* 0x0000008e8830723c */ /* 0x040ff00000001830 */
[-C--:B------:R-:W-:Y:S01]  /*1e280*/  HMMA.16816.F32 R52, R136, R148.reuse, R52 ;  /* 0x000000948834723c */ /* 0x080fe20000001834 */
[----:B-1----:R-:W-:Y:S03]  /*1e290*/  F2FP.PACK_AB R2, R242, R172 ;  /* 0x000000acf202723e */ /* 0x002fe600000000ff */
[----:B------:R-:W-:Y:S01]  /*1e2a0*/  FADD.FTZ R195, R194, R171 ;  /* 0x000000abc2c37221 */ /* 0x000fe20000010000 */
[----:B------:R-:W-:Y:S02]  /*1e2b0*/  F2FP.PACK_AB R194, R229, R194 ;  /* 0x000000c2e5c2723e */ /* 0x000fe400000000ff */
[----:B------:R-:W-:Y:S02]  /*1e2c0*/  PRMT R135, R2, 0x7632, R135 ;  /* 0x0000763202877816 */ /* 0x000fe40000000087 */
[----:B------:R-:W-:Y:S01]  /*1e2d0*/  PRMT R192, R194, 0x7632, R192 ;  /* 0x00007632c2c07816 */ /* 0x000fe200000000c0 */
[C---:B------:R-:W-:Y:S02]  /*1e2e0*/  HMMA.16816.F32 R56, R144.reuse, R148, R56 ;  /* 0x000000949038723c */ /* 0x040fe40000001838 */
[----:B------:R-:W-:Y:S06]  /*1e2f0*/  @!P5 HADD2 R252, -R135.H0_H0, -RZ.H0_H0 ;  /* 0xa00000ff87fcd230 */ /* 0x000fec0000000900 */
[-C--:B------:R-:W-:Y:S08]  /*1e300*/  HMMA.16816.F32 R60, R144, R150.reuse, R60 ;  /* 0x00000096903c723c */ /* 0x080ff0000000183c */
[C---:B------:R-:W-:Y:S01]  /*1e310*/  HMMA.16816.F32 R64, R136.reuse, R150, R64 ;  /* 0x000000968840723c */ /* 0x040fe20000001840 */
[----:B----4-:R-:W-:Y:S05]  /*1e320*/  @!P6 HADD2 R178, -R155.H0_H0, -RZ.H0_H0 ;  /* 0xa00000ff9bb2e230 */ /* 0x010fea0000000900 */
[----:B------:R-:W-:Y:S01]  /*1e330*/  @!P6 STL.S16 [R1+0x2c], R178 ;  /* 0x00002cb20100e387 */ /* 0x000fe20000100600 */
[----:B------:R-:W-:Y:S01]  /*1e340*/  PRMT R140, R178, 0x7610, R140 ;  /* 0x00007610b28c7816 */ /* 0x000fe2000000008c */
[----:B-----5:R-:W-:Y:S02]  /*1e350*/  @!P3 HADD2 R173, -R156.H0_H0, -RZ.H0_H0 ;  /* 0xa00000ff9cadb230 */ /* 0x020fe40000000900 */
[----:B------:R1:W2:Y:S02]  /*1e360*/  LDL.S16 R175, [R1+0x8] ;  /* 0x0000080001af7983 */ /* 0x0002a40000100600 */
[----:B------:R-:W-:Y:S02]  /*1e370*/  @!P6 PRMT R155, R140, 0x5410, RZ ;  /* 0x000054108c9be816 */ /* 0x000fe400000000ff */
[----:B------:R-:W-:Y:S01]  /*1e380*/  ISETP.GE.U32.AND P6, PT, R177, R0, PT ;  /* 0x00000000b100720c */ /* 0x000fe20003fc6070 */
[----:B------:R3:W-:Y:S01]  /*1e390*/  @!P3 STL.S16 [R1+0x18], R173 ;  /* 0x000018ad0100b387 */ /* 0x0007e20000100600 */
[----:B------:R-:W-:Y:S01]  /*1e3a0*/  PRMT R174, R173, 0x7610, R174 ;  /* 0x00007610adae7816 */ /* 0x000fe200000000ae */
[----:B------:R-:W-:Y:S01]  /*1e3b0*/  @!P4 HADD2 R176, -R2.H0_H0, -RZ.H0_H0 ;  /* 0xa00000ff02b0c230 */ /* 0x000fe20000000900 */
[----:B------:R-:W-:Y:S01]  /*1e3c0*/  SHF.R.U32.HI R0, RZ, 0x18, R168 ;  /* 0x00000018ff007819 */ /* 0x000fe200000116a8 */
[----:B------:R-:W4:Y:S01]  /*1e3d0*/  LDSM.16.MT88.4 R140, [R201+0xb000] ;  /* 0x00b00000c98c783b */ /* 0x000f220000004200 */
[----:B------:R-:W-:Y:S02]  /*1e3e0*/  @!P3 PRMT R156, R174, 0x5410, RZ ;  /* 0x00005410ae9cb816 */ /* 0x000fe400000000ff */
[C---:B------:R-:W-:Y:S02]  /*1e3f0*/  ISETP.GE.U32.AND P3, PT, R177.reuse, R0, PT ;  /* 0x00000000b100720c */ /* 0x040fe40003f66070 */
[----:B------:R-:W-:Y:S02]  /*1e400*/  PRMT R148, R176, 0x7610, R148 ;  /* 0x00007610b0947816 */ /* 0x000fe40000000094 */
[----:B------:R-:W-:Y:S01]  /*1e410*/  LOP3.LUT R0, R166, 0xff, RZ, 0xc0, !PT ;  /* 0x000000ffa6007812 */ /* 0x000fe200078ec0ff */
[----:B------:R1:W5:Y:S01]  /*1e420*/  LDL.S16 R174, [R1+0x4] ;  /* 0x0000040001ae7983 */ /* 0x0003620000100600 */
[----:B------:R-:W-:Y:S03]  /*1e430*/  SHF.R.U32.HI R168, RZ, 0x10, R168 ;  /* 0x00000010ffa87819 */ /* 0x000fe600000116a8 */
[----:B------:R-:W-:Y:S01]  /*1e440*/  @!P4 STL.S16 [R1+0x14], R176 ;  /* 0x000014b00100c387 */ /* 0x000fe20000100600 */
[----:B------:R-:W-:Y:S03]  /*1e450*/  LOP3.LUT R168, R168, 0xff, RZ, 0xc0, !PT ;  /* 0x000000ffa8a87812 */ /* 0x000fe600078ec0ff */
[----:B------:R-:W-:Y:S01]  /*1e460*/  STG.E.U16 [R196.64+0x20], R155 ;  /* 0x0000209bc4007986 */ /* 0x000fe2000c10151c */
[----:B---3--:R3:W1:Y:S03]  /*1e470*/  MUFU.EX2 R173, R225 ;  /* 0x000000e100ad7308 */ /* 0x0086660000000800 */
[----:B------:R-:W-:Y:S01]  /*1e480*/  STG.E.U16 [R196.64+0x22], R156 ;  /* 0x0000229cc4007986 */ /* 0x000fe2000c10151c */
[-C--:B----4-:R-:W-:Y:S01]  /*1e490*/  HMMA.16816.F32 R68, R136, R140.reuse, R68 ;  /* 0x0000008c8844723c */ /* 0x090fe20000001844 */
[----:B---3--:R-:W-:Y:S01]  /*1e4a0*/  FADD.FTZ R225, R172, R165 ;  /* 0x000000a5ace17221 */ /* 0x008fe20000010000 */
[----:B------:R-:W-:Y:S01]  /*1e4b0*/  PRMT R165, R2, 0x5410, R135 ;  /* 0x0000541002a57816 */ /* 0x000fe20000000087 */
[----:B------:R3:W4:Y:S01]  /*1e4c0*/  LDL.S16 R172, [R1] ;  /* 0x0000000001ac7983 */ /* 0x0007220000100600 */
[----:B------:R-:W-:Y:S04]  /*1e4d0*/  @!P4 PRMT R2, R148, 0x5410, RZ ;  /* 0x000054109402c816 */ /* 0x000fe800000000ff */
[C---:B------:R-:W-:Y:S01]  /*1e4e0*/  HMMA.16816.F32 R72, R144.reuse, R140, R72 ;  /* 0x0000008c9048723c */ /* 0x040fe20000001848 */
[----:B------:R-:W-:Y:S01]  /*1e4f0*/  ISETP.GE.U32.AND P4, PT, R177, R0, PT ;  /* 0x00000000b100720c */ /* 0x000fe20003f86070 */
[----:B------:R-:W3:Y:S02]  /*1e500*/  LDSM.16.MT88.4 R148, [R203+0xb000] ;  /* 0x00b00000cb94783b */ /* 0x000ee40000004200 */
[----:B-1----:R-:W-:Y:S01]  /*1e510*/  F2FP.PACK_AB R0, R231, R173 ;  /* 0x000000ade700723e */ /* 0x002fe200000000ff */
[----:B------:R-:W-:Y:S01]  /*1e520*/  FADD.FTZ R223, R173, R170 ;  /* 0x000000aaaddf7221 */ /* 0x000fe20000010000 */
[----:B------:R-:W-:Y:S02]  /*1e530*/  @!P5 PRMT R135, R252, 0x5410, RZ ;  /* 0x00005410fc87d816 */ /* 0x000fe400000000ff */
[-C--:B------:R-:W-:Y:S01]  /*1e540*/  HMMA.16816.F32 R76, R144, R142.reuse, R76 ;  /* 0x0000008e904c723c */ /* 0x080fe2000000184c */
[C---:B------:R-:W-:Y:S01]  /*1e550*/  PRMT R193, R0.reuse, 0x7632, R193 ;  /* 0x0000763200c17816 */ /* 0x040fe200000000c1 */
[----:B------:R1:W-:Y:S01]  /*1e560*/  STG.E.U16 [R198.64+0x20], R2 ;  /* 0x00002002c6007986 */ /* 0x0003e2000c10151c */
[----:B------:R-:W-:Y:S02]  /*1e570*/  ISETP.GE.U32.AND P5, PT, R177, R168, PT ;  /* 0x000000a8b100720c */ /* 0x000fe40003fa6070 */
[----:B------:R-:W-:Y:S01]  /*1e580*/  PRMT R154, R0, 0x5410, R193 ;  /* 0x00005410009a7816 */ /* 0x000fe200000000c1 */
[----:B------:R3:W-:Y:S01]  /*1e590*/  STG.E.U16 [R198.64+0x22], R135 ;  /* 0x00002287c6007986 */ /* 0x0007e2000c10151c */
[----:B------:R-:W-:Y:S01]  /*1e5a0*/  LOP3.LUT R140, R166, 0xffff, RZ, 0xc0, !PT ;  /* 0x0000ffffa68c7812 */ /* 0x000fe200078ec0ff */
[C---:B------:R-:W-:Y:S01]  /*1e5b0*/  HMMA.16816.F32 R80, R136.reuse, R142, R80 ;  /* 0x0000008e8850723c */ /* 0x040fe20000001850 */
[----:B------:R-:W-:Y:S03]  /*1e5c0*/  SHF.R.U32.HI R141, RZ, 0x10, R166 ;  /* 0x00000010ff8d7819 */ /* 0x000fe600000116a6 */
[----:B------:R-:W-:Y:S02]  /*1e5d0*/  SHF.R.U32.HI R140, RZ, 0x8, R140 ;  /* 0x00000008ff8c7819 */ /* 0x000fe4000001168c */
[----:B------:R-:W-:Y:S02]  /*1e5e0*/  SHF.R.U32.HI R168, RZ, 0x10, R166 ;  /* 0x00000010ffa87819 */ /* 0x000fe400000116a6 */
[----:B------:R-:W-:Y:S01]  /*1e5f0*/  LOP3.LUT R140, R140, 0xffff, RZ, 0xc0, !PT ;  /* 0x0000ffff8c8c7812 */ /* 0x000fe200078ec0ff */
[----:B------:R-:W-:Y:S03]  /*1e600*/  @!P5 HADD2 R251, -R194.H0_H0, -RZ.H0_H0 ;  /* 0xa00000ffc2fbd230 */ /* 0x000fe60000000900 */
[----:B-1----:R-:W-:Y:S01]  /*1e610*/  PRMT R2, R189, 0x5410, R188 ;  /* 0x00005410bd027816 */ /* 0x002fe200000000bc */
[----:B---3--:R-:W-:Y:S01]  /*1e620*/  IMAD.MOV.U32 R135, RZ, RZ, R134 ;  /* 0x000000ffff877224 */ /* 0x008fe200078e0086 */
[-C--:B------:R-:W-:Y:S08]  /*1e630*/  HMMA.16816.F32 R84, R136, R148.reuse, R84 ;  /* 0x000000948854723c */ /* 0x080ff00000001854 */
[C---:B------:R-:W-:Y:S07]  /*1e640*/  HMMA.16816.F32 R88, R144.reuse, R148, R88 ;  /* 0x000000949058723c */ /* 0x040fee0000001858 */
[----:B------:R-:W-:Y:S01]  /*1e650*/  LOP3.LUT R149, R216, 0xff, RZ, 0xc0, !PT ;  /* 0x000000ffd8957812 */ /* 0x000fe200078ec0ff */
[-C--:B------:R-:W-:Y:S08]  /*1e660*/  HMMA.16816.F32 R92, R144, R150.reuse, R92 ;  /* 0x00000096905c723c */ /* 0x080ff0000000185c */
[C---:B------:R-:W-:Y:S01]  /*1e670*/  HMMA.16816.F32 R96, R136.reuse, R150, R96 ;  /* 0x000000968860723c */ /* 0x040fe20000001860 */
[----:B--2---:R-:W-:Y:S05]  /*1e680*/  @!P2 HADD2 R175, -R0.H0_H0, -RZ.H0_H0 ;  /* 0xa00000ff00afa230 */ /* 0x004fea0000000900 */
[----:B------:R-:W-:Y:S01]  /*1e690*/  @!P2 STL.S16 [R1+0x8], R175 ;  /* 0x000008af0100a387 */ /* 0x000fe20000100600 */
[----:B------:R-:W-:Y:S05]  /*1e6a0*/  PRMT R153, R175, 0x7610, R153 ;  /* 0x00007610af997816 */ /* 0x000fea0000000099 */
[----:B------:R-:W-:Y:S02]  /*1e6b0*/  @!P2 PRMT R0, R153, 0x5410, RZ ;  /* 0x000054109900a816 */ /* 0x000fe400000000ff */
[----:B------:R-:W-:Y:S02]  /*1e6c0*/  PRMT R153, R194, 0x5410, R192 ;  /* 0x00005410c2997816 */ /* 0x000fe400000000c0 */
[----:B------:R-:W-:Y:S01]  /*1e6d0*/  ISETP.GE.U32.AND P2, PT, R177, R140, PT ;  /* 0x0000008cb100720c */ /* 0x000fe20003f46070 */
[----:B------:R-:W-:Y:S01]  /*1e6e0*/  STG.E.U16 [R220.64+0x1e], R0 ;  /* 0x00001e00dc007986 */ /* 0x000fe2000c10151c */
[----:B------:R-:W-:Y:S01]  /*1e6f0*/  LOP3.LUT R140, R141, 0xff, RZ, 0xc0, !PT ;  /* 0x000000ff8d8c7812 */ /* 0x000fe200078ec0ff */
[----:B-----5:R-:W-:Y:S01]  /*1e700*/  @!P6 HADD2 R174, -R193.H0_H0, -RZ.H0_H0 ;  /* 0xa00000ffc1aee230 */ /* 0x020fe20000000900 */
[----:B------:R-:W-:Y:S04]  /*1e710*/  @!P5 PRMT R194, R251, 0x5410, RZ ;  /* 0x00005410fbc2d816 */ /* 0x000fe800000000ff */
[----:B------:R-:W-:Y:S01]  /*1e720*/  @!P6 STL.S16 [R1+0x4], R174 ;  /* 0x000004ae0100e387 */ /* 0x000fe20000100600 */
[----:B------:R-:W-:Y:S03]  /*1e730*/  PRMT R152, R174, 0x7610, R152 ;  /* 0x00007610ae987816 */ /* 0x000fe60000000098 */
[----:B------:R1:W2:Y:S01]  /*1e740*/  LDL.S16 R171, [R1+0x10] ;  /* 0x0000100001ab7983 */ /* 0x0002a20000100600 */
[----:B------:R-:W-:Y:S02]  /*1e750*/  @!P6 PRMT R193, R152, 0x5410, RZ ;  /* 0x0000541098c1e816 */ /* 0x000fe400000000ff */
[C---:B------:R-:W-:Y:S02]  /*1e760*/  ISETP.GE.U32.AND P6, PT, R177.reuse, R140, PT ;  /* 0x0000008cb100720c */ /* 0x040fe40003fc6070 */
[----:B------:R-:W-:Y:S01]  /*1e770*/  SHF.R.U32.HI R140, RZ, 0x18, R166 ;  /* 0x00000018ff8c7819 */ /* 0x000fe200000116a6 */
[----:B------:R-:W-:Y:S01]  /*1e780*/  STG.E.U16 [R220.64+0x20], R193 ;  /* 0x000020c1dc007986 */ /* 0x000fe2000c10151c */
[C---:B------:R-:W-:Y:S02]  /*1e790*/  LOP3.LUT R152, R166.reuse, 0xffff, RZ, 0xc0, !PT ;  /* 0x0000ffffa6987812 */ /* 0x040fe400078ec0ff */
[----:B------:R-:W-:Y:S01]  /*1e7a0*/  ISETP.GE.U32.AND P5, PT, R177, R140, PT ;  /* 0x0000008cb100720c */ /* 0x000fe20003fa6070 */
[----:B------:R-:W-:Y:S01]  /*1e7b0*/  STG.E.U16 [R218.64+0x20], R194 ;  /* 0x000020c2da007986 */ /* 0x000fe2000c10151c */
[----:B------:R-:W-:Y:S02]  /*1e7c0*/  LOP3.LUT R167, R166, 0xff, RZ, 0xc0, !PT ;  /* 0x000000ffa6a77812 */ /* 0x000fe400078ec0ff */
[----:B------:R-:W-:Y:S01]  /*1e7d0*/  SHF.R.U32.HI R148, RZ, 0x8, R152 ;  /* 0x00000008ff947819 */ /* 0x000fe20000011698 */
[----:B------:R-:W3:Y:S01]  /*1e7e0*/  LDSM.16.MT88.4 R140, [R206+0xb000] ;  /* 0x00b00000ce8c783b */ /* 0x000ee20000004200 */
[----:B------:R-:W-:Y:S01]  /*1e7f0*/  SHF.R.U32.HI R166, RZ, 0x18, R166 ;  /* 0x00000018ffa67819 */ /* 0x000fe200000116a6 */
[----:B------:R-:W-:Y:S01]  /*1e800*/  @!P6 HADD2 R250, -R189.H0_H0, -RZ.H0_H0 ;  /* 0xa00000ffbdfae230 */ /* 0x000fe20000000900 */
[----:B------:R-:W-:Y:S02]  /*1e810*/  PRMT R167, R167, 0x5410, R148 ;  /* 0x00005410a7a77816 */ /* 0x000fe40000000094 */
[----:B------:R-:W-:Y:S02]  /*1e820*/  LOP3.LUT R148, R216, 0xffff, RZ, 0xc0, !PT ;  /* 0x0000ffffd8947812 */ /* 0x000fe400078ec0ff */
[----:B------:R-:W-:Y:S01]  /*1e830*/  @!P6 PRMT R189, R250, 0x5410, RZ ;  /* 0x00005410fabde816 */ /* 0x000fe200000000ff */
[----:B------:R-:W-:Y:S01]  /*1e840*/  @!P5 HADD2 R249, -R188.H0_H0, -RZ.H0_H0 ;  /* 0xa00000ffbcf9d230 */ /* 0x000fe20000000900 */
[----:B------:R-:W-:Y:S02]  /*1e850*/  SHF.R.U32.HI R148, RZ, 0x8, R148 ;  /* 0x00000008ff947819 */ /* 0x000fe40000011694 */
[----:B------:R-:W-:Y:S02]  /*1e860*/  LOP3.LUT R152, R216, 0xff, RZ, 0xc0, !PT ;  /* 0x000000ffd8987812 */ /* 0x000fe400078ec0ff */
[----:B------:R-:W-:Y:S01]  /*1e870*/  @!P5 PRMT R188, R249, 0x5410, RZ ;  /* 0x00005410f9bcd816 */ /* 0x000fe200000000ff */
[----:B----4-:R-:W-:Y:S01]  /*1e880*/  @!P3 HADD2 R172, -R192.H0_H0, -RZ.H0_H0 ;  /* 0xa00000ffc0acb230 */ /* 0x010fe20000000900 */
[----:B------:R-:W-:Y:S02]  /*1e890*/  PRMT R178, R152, 0x5410, R148 ;  /* 0x0000541098b27816 */ /* 0x000fe40000000094 */
[----:B------:R-:W-:Y:S02]  /*1e8a0*/  SHF.R.U32.HI R148, RZ, 0x10, R216 ;  /* 0x00000010ff947819 */ /* 0x000fe400000116d8 */
[----:B------:R-:W-:Y:S01]  /*1e8b0*/  PRMT R170, R172, 0x7610, R170 ;  /* 0x00007610acaa7816 */ /* 0x000fe200000000aa */
[----:B------:R-:W-:Y:S01]  /*1e8c0*/  @!P3 STL.S16 [R1], R172 ;  /* 0x000000ac0100b387 */ /* 0x000fe20000100600 */
[----:B------:R-:W-:Y:S02]  /*1e8d0*/  LOP3.LUT R148, R148, 0xff, RZ, 0xc0, !PT ;  /* 0x000000ff94947812 */ /* 0x000fe400078ec0ff */
[----:B------:R-:W-:Y:S02]  /*1e8e0*/  @!P3 PRMT R192, R170, 0x5410, RZ ;  /* 0x00005410aac0b816 */ /* 0x000fe400000000ff */
[----:B------:R1:W4:Y:S01]  /*1e8f0*/  LDL.S16 R170, [R1+0x28] ;  /* 0x0000280001aa7983 */ /* 0x0003220000100600 */
[----:B------:R-:W-:Y:S02]  /*1e900*/  ISETP.GE.U32.AND P3, PT, R177, R149, PT ;  /* 0x00000095b100720c */ /* 0x000fe40003f66070 */
[----:B------:R-:W-:Y:S01]  /*1e910*/  LOP3.LUT R149, R168, 0xff, RZ, 0xc0, !PT ;  /* 0x000000ffa8957812 */ /* 0x000fe200078ec0ff */
[----:B------:R-:W-:Y:S01]  /*1e920*/  STG.E.U16 [R218.64+0x22], R192 ;  /* 0x000022c0da007986 */ /* 0x000fe2000c10151c */
[----:B------:R-:W-:Y:S02]  /*1e930*/  LOP3.LUT R152, R216, 0xffff, RZ, 0xc0, !PT ;  /* 0x0000ffffd8987812 */ /* 0x000fe400078ec0ff */
[----:B------:R-:W-:Y:S01]  /*1e940*/  PRMT R166, R149, 0x5410, R166 ;  /* 0x0000541095a67816 */ /* 0x000fe200000000a6 */
[----:B------:R-:W5:Y:S01]  /*1e950*/  MUFU.EX2 R217, R237 ;  /* 0x000000ed00d97308 */ /* 0x000f620000000800 */
[----:B------:R-:W-:Y:S02]  /*1e960*/  SHF.R.U32.HI R149, RZ, 0x18, R216 ;  /* 0x00000018ff957819 */ /* 0x000fe400000116d8 */
[----:B------:R-:W-:Y:S02]  /*1e970*/  SHF.R.U32.HI R152, RZ, 0x8, R152 ;  /* 0x00000008ff987819 */ /* 0x000fe40000011698 */
[----:B------:R-:W-:Y:S01]  /*1e980*/  PRMT R179, R148, 0x5410, R149 ;  /* 0x0000541094b37816 */ /* 0x000fe20000000095 */
[-C--:B---3--:R-:W-:Y:S01]  /*1e990*/  HMMA.16816.F32 R100, R136, R140.reuse, R100 ;  /* 0x0000008c8864723c */ /* 0x088fe20000001864 */
[----:B------:R-:W3:Y:S01]  /*1e9a0*/  LDSM.16.MT88.4 R148, [R205+0xb000] ;  /* 0x00b00000cd94783b */ /* 0x000ee20000004200 */
[----:B------:R-:W-:Y:S06]  /*1e9b0*/  @!P3 HADD2 R248, -R187.H0_H0, -RZ.H0_H0 ;  /* 0xa00000ffbbf8b230 */ /* 0x000fec0000000900 */
[C---:B------:R-:W-:Y:S07]  /*1e9c0*/  HMMA.16816.F32 R104, R144.reuse, R140, R104 ;  /* 0x0000008c9068723c */ /* 0x040fee0000001868 */
[----:B------:R-:W-:Y:S01]  /*1e9d0*/  LOP3.LUT R140, R152, 0xffff, RZ, 0xc0, !PT ;  /* 0x0000ffff988c7812 */ /* 0x000fe200078ec0ff */
[-C--:B------:R-:W-:Y:S01]  /*1e9e0*/  HMMA.16816.F32 R108, R144, R142.reuse, R108 ;  /* 0x0000008e906c723c */ /* 0x080fe2000000186c */
[----:B------:R-:W-:Y:S03]  /*1e9f0*/  PRMT R152, R191, 0x5410, R190 ;  /* 0x00005410bf987816 */ /* 0x000fe600000000be */
[----:B-----5:R-:W-:Y:S04]  /*1ea00*/  F2FP.PACK_AB R185, R224, R217 ;  /* 0x000000d9e0b9723e */ /* 0x020fe800000000ff */
[C---:B------:R-:W-:Y:S01]  /*1ea10*/  HMMA.16816.F32 R112, R136.reuse, R142, R112 ;  /* 0x0000008e8870723c */ /* 0x040fe20000001870 */
[C---:B------:R-:W-:Y:S04]  /*1ea20*/  PRMT R184, R185.reuse, 0x7632, R184 ;  /* 0x00007632b9b87816 */ /* 0x040fe800000000b8 */
[----:B------:R-:W-:Y:S02]  /*1ea30*/  PRMT R0, R185, 0x5410, R184 ;  /* 0x00005410b9007816 */ /* 0x000fe400000000b8 */
[----:B------:R-:W-:Y:S01]  /*1ea40*/  SHF.R.U32.HI R142, RZ, 0x8, R158 ;  /* 0x00000008ff8e7819 */ /* 0x000fe2000001169e */
[-C--:B---3--:R-:W-:Y:S08]  /*1ea50*/  HMMA.16816.F32 R116, R136, R148.reuse, R116 ;  /* 0x000000948874723c */ /* 0x088ff00000001874 */
[C---:B------:R-:W-:Y:S08]  /*1ea60*/  HMMA.16816.F32 R120, R144.reuse, R148, R120 ;  /* 0x000000949078723c */ /* 0x040ff00000001878 */
[-C--:B------:R-:W-:Y:S08]  /*1ea70*/  HMMA.16816.F32 R124, R144, R150.reuse, R124 ;  /* 0x00000096907c723c */ /* 0x080ff0000000187c */
[----:B------:R-:W-:Y:S01]  /*1ea80*/  HMMA.16816.F32 R128, R136, R150, R128 ;  /* 0x000000968880723c */ /* 0x000fe20000001880 */
[----:B------:R-:W-:Y:S03]  /*1ea90*/  LDSM.16.MT88.4 R136, [R206+0xa800] ;  /* 0x00a80000ce88783b */ /* 0x000fe60000004200 */
[----:B--2---:R-:W-:Y:S05]  /*1eaa0*/  @!P4 HADD2 R171, -R191.H0_H0, -RZ.H0_H0 ;  /* 0xa00000ffbfabc230 */ /* 0x004fea0000000900 */
[----:B------:R-:W-:Y:S03]  /*1eab0*/  @!P4 STL.S16 [R1+0x10], R171 ;  /* 0x000010ab0100c387 */ /* 0x000fe60000100600 */
[----:B------:R-:W-:Y:S04]  /*1eac0*/  PRMT R159, R171, 0x7610, R159 ;  /* 0x00007610ab9f7816 */ /* 0x000fe8000000009f */
[----:B------:R-:W-:Y:S02]  /*1ead0*/  @!P4 PRMT R191, R159, 0x5410, RZ ;  /* 0x000054109fbfc816 */ /* 0x000fe400000000ff */
[----:B------:R-:W-:Y:S02]  /*1eae0*/  ISETP.GE.U32.AND P4, PT, R236, R140, PT ;  /* 0x0000008cec00720c */ /* 0x000fe40003f86070 */
[--C-:B------:R-:W-:Y:S01]  /*1eaf0*/  SHF.R.U32.HI R140, RZ, 0x10, R216.reuse ;  /* 0x00000010ff8c7819 */ /* 0x100fe200000116d8 */
[----:B------:R-:W-:Y:S01]  /*1eb00*/  STG.E.U16 [R196.64+0x30], R191 ;  /* 0x000030bfc4007986 */ /* 0x000fe2000c10151c */
[----:B------:R-:W-:Y:S02]  /*1eb10*/  SHF.R.U32.HI R216, RZ, 0x18, R216 ;  /* 0x00000018ffd87819 */ /* 0x000fe400000116d8 */
[----:B------:R-:W-:Y:S02]  /*1eb20*/  LOP3.LUT R140, R140, 0xff, RZ, 0xc0, !PT ;  /* 0x000000ff8c8c7812 */ /* 0x000fe400078ec0ff */
[----:B------:R-:W-:Y:S05]  /*1eb30*/  ISETP.GE.U32.AND P6, PT, R236, R216, PT ;  /* 0x000000d8ec00720c */ /* 0x000fea0003fc6070 */
[----:B------:R-:W-:Y:S08]  /*1eb40*/  @!P4 HADD2 R247, -R186.H0_H0, -RZ.H0_H0 ;  /* 0xa00000ffbaf7c230 */ /* 0x000ff00000000900 */
[----:B------:R-:W-:Y:S05]  /*1eb50*/  @!P6 HADD2 R245, -R184.H0_H0, -RZ.H0_H0 ;  /* 0xa00000ffb8f5e230 */ /* 0x000fea0000000900 */
[----:B------:R-:W-:Y:S01]  /*1eb60*/  @!P6 PRMT R184, R245, 0x5410, RZ ;  /* 0x00005410f5b8e816 */ /* 0x000fe200000000ff */
[----:B----4-:R-:W-:Y:S05]  /*1eb70*/  @!P2 HADD2 R170, -R190.H0_H0, -RZ.H0_H0 ;  /* 0xa00000ffbeaaa230 */ /* 0x010fea0000000900 */
[----:B------:R2:W-:Y:S01]  /*1eb80*/  @!P2 STL.S16 [R1+0x28], R170 ;  /* 0x000028aa0100a387 */ /* 0x0005e20000100600 */
[----:B------:R-:W-:Y:S04]  /*1eb90*/  PRMT R141, R170, 0x7610, R141 ;  /* 0x00007610aa8d7816 */ /* 0x000fe8000000008d */
[----:B------:R-:W-:Y:S02]  /*1eba0*/  @!P2 PRMT R190, R141, 0x5410, RZ ;  /* 0x000054108dbea816 */ /* 0x000fe400000000ff */
[----:B------:R-:W-:Y:S02]  /*1ebb0*/  ISETP.GE.U32.AND P2, PT, R236, R140, PT ;  /* 0x0000008cec00720c */ /* 0x000fe40003f46070 */
[----:B------:R-:W-:Y:S01]  /*1ebc0*/  LOP3.LUT R140, R169, 0xff, RZ, 0xc0, !PT ;  /* 0x000000ffa98c7812 */ /* 0x000fe200078ec0ff */
[----:B------:R-:W-:Y:S01]  /*1ebd0*/  STG.E.U16 [R196.64+0x32], R190 ;  /* 0x000032bec4007986 */ /* 0x000fe2000c10151c */
[--C-:B------:R-:W-:Y:S02]  /*1ebe0*/  SHF.R.U32.HI R141, RZ, 0x10, R169.reuse ;  /* 0x00000010ff8d7819 */ /* 0x100fe400000116a9 */
[----:B------:R-:W-:Y:S01]  /*1ebf0*/  PRMT R142, R140, 0x5410, R142 ;  /* 0x000054108c8e7816 */ /* 0x000fe2000000008e */
[----:B------:R-:W-:Y:S01]  /*1ec00*/  STG.E.U16 [R198.64+0x30], R189 ;  /* 0x000030bdc6007986 */ /* 0x000fe2000c10151c */
[----:B------:R-:W-:Y:S02]  /*1ec10*/  LOP3.LUT R141, R141, 0xff, RZ, 0xc0, !PT ;  /* 0x000000ff8d8d7812 */ /* 0x000fe400078ec0ff */
[----:B------:R-:W-:Y:S01]  /*1ec20*/  SHF.R.U32.HI R169, RZ, 0x18, R169 ;  /* 0x00000018ffa97819 */ /* 0x000fe200000116a9 */
[----:B------:R-:W-:Y:S01]  /*1ec30*/  STG.E.U16 [R198.64+0x32], R188 ;  /* 0x000032bcc6007986 */ /* 0x000fe2000c10151c */
[----:B------:R-:W-:Y:S01]  /*1ec40*/  LOP3.LUT R140, R157, 0xffff, RZ, 0xc0, !PT ;  /* 0x0000ffff9d8c7812 */ /* 0x000fe200078ec0ff */
[----:B------:R-:W-:Y:S01]  /*1ec50*/  @!P2 HADD2 R246, -R185.H0_H0, -RZ.H0_H0 ;  /* 0xa00000ffb9f6a230 */ /* 0x000fe20000000900 */
[----:B------:R-:W-:Y:S02]  /*1ec60*/  PRMT R169, R141, 0x5410, R169 ;  /* 0x000054108da97816 */ /* 0x000fe400000000a9 */
[----:B------:R-:W-:Y:S02]  /*1ec70*/  LOP3.LUT R141, R157, 0xff, RZ, 0xc0, !PT ;  /* 0x000000ff9d8d7812 */ /* 0x000fe400078ec0ff */
[----:B------:R-:W-:Y:S02]  /*1ec80*/  SHF.R.U32.HI R140, RZ, 0x8, R140 ;  /* 0x00000008ff8c7819 */ /* 0x000fe4000001168c */
[----:B--2---:R-:W-:Y:S02]  /*1ec90*/  PRMT R170, R177, 0x7054, R177 ;  /* 0x00007054b1aa7816 */ /* 0x004fe400000000b1 */
[----:B------:R-:W-:Y:S02]  /*1eca0*/  PRMT R176, R141, 0x5410, R140 ;  /* 0x000054108db07816 */ /* 0x000fe4000000008c */
[--C-:B------:R-:W-:Y:S01]  /*1ecb0*/  SHF.R.U32.HI R140, RZ, 0x10, R157.reuse ;  /* 0x00000010ff8c7819 */ /* 0x100fe2000001169d */
[--C-:B------:R-:W-:Y:S01]  /*1ecc0*/  HSET2.LE.AND R172, R142, R170.reuse, PT ;  /* 0x000000aa8eac7233 */ /* 0x100fe20003803000 */
[----:B------:R-:W-:Y:S01]  /*1ecd0*/  SHF.R.U32.HI R157, RZ, 0x18, R157 ;  /* 0x00000018ff9d7819 */ /* 0x000fe2000001169d */
[--C-:B------:R-:W-:Y:S01]  /*1ece0*/  HSET2.LE.AND R173, R169, R170.reuse, PT ;  /* 0x000000aaa9ad7233 */ /* 0x100fe20003803000 */
[----:B------:R-:W-:Y:S01]  /*1ecf0*/  LOP3.LUT R140, R140, 0xff, RZ, 0xc0, !PT ;  /* 0x000000ff8c8c7812 */ /* 0x000fe200078ec0ff */
[--C-:B------:R-:W-:Y:S01]  /*1ed00*/  HSET2.LE.AND R174, R167, R170.reuse, PT ;  /* 0x000000aaa7ae7233 */ /* 0x100fe20003803000 */
[----:B------:R-:W-:Y:S01]  /*1ed10*/  LOP3.LUT R172, R172, R164, RZ, 0xc0, !PT ;  /* 0x000000a4acac7212 */ /* 0x000fe200078ec0ff */
[--C-:B------:R-:W-:Y:S01]  /*1ed20*/  HSET2.LE.AND R175, R166, R170.reuse, PT ;  /* 0x000000aaa6af7233 */ /* 0x100fe20003803000 */
[----:B------:R-:W-:Y:S01]  /*1ed30*/  PRMT R157, R140, 0x5410, R157 ;  /* 0x000054108c9d7816 */ /* 0x000fe2000000009d */
[--C-:B------:R-:W-:Y:S01]  /*1ed40*/  HSET2.LE.AND R176, R176, R170.reuse, PT ;  /* 0x000000aab0b07233 */ /* 0x100fe20003803000 */
[----:B------:R-:W2:Y:S01]  /*1ed50*/  LDSM.16.MT88.4 R140, [R201+0xa800] ;  /* 0x00a80000c98c783b */ /* 0x000ea20000004200 */
[----:B------:R-:W-:Y:S01]  /*1ed60*/  LOP3.LUT R173, R173, R165, RZ, 0xc0, !PT ;  /* 0x000000a5adad7212 */ /* 0x000fe200078ec0ff */
[--C-:B------:R-:W-:Y:S01]  /*1ed70*/  HSET2.LE.AND R178, R178, R170.reuse, PT ;  /* 0x000000aab2b27233 */ /* 0x100fe20003803000 */
[----:B------:R-:W-:Y:S01]  /*1ed80*/  LOP3.LUT R174, R174, R152, RZ, 0xc0, !PT ;  /* 0x00000098aeae7212 */ /* 0x000fe200078ec0ff */
[--C-:B------:R-:W-:Y:S01]  /*1ed90*/  HSET2.LE.AND R177, R157, R170.reuse, PT ;  /* 0x000000aa9db17233 */ /* 0x100fe20003803000 */
[----:B------:R-:W-:Y:S01]  /*1eda0*/  LOP3.LUT R175, R175, R2, RZ, 0xc0, !PT ;  /* 0x00000002afaf7212 */ /* 0x000fe200078ec0ff */
[----:B------:R-:W-:Y:S01]  /*1edb0*/  HSET2.LE.AND R179, R179, R170, PT ;  /* 0x000000aab3b37233 */ /* 0x000fe20003803000 */
[----:B------:R-:W-:Y:S02]  /*1edc0*/  PRMT R2, R187, 0x5410, R186 ;  /* 0x00005410bb027816 */ /* 0x000fe400000000ba */
[----:B------:R-:W-:Y:S02]  /*1edd0*/  LOP3.LUT R176, R176, R154, RZ, 0xc0, !PT ;  /* 0x0000009ab0b07212 */ /* 0x000fe400078ec0ff */
[----:B------:R-:W-:Y:S02]  /*1ede0*/  LOP3.LUT R177, R177, R153, RZ, 0xc0, !PT ;  /* 0x00000099b1b17212 */ /* 0x000fe400078ec0ff */
[----:B------:R-:W-:Y:S02]  /*1edf0*/  @!P3 PRMT R187, R248, 0x5410, RZ ;  /* 0x00005410f8bbb816 */ /* 0x000fe400000000ff */
[----:B------:R-:W-:Y:S02]  /*1ee00*/  @!P4 PRMT R186, R247, 0x5410, RZ ;  /* 0x00005410f7bac816 */ /* 0x000fe400000000ff */
[----:B------:R-:W-:Y:S01]  /*1ee10*/  @!P2 PRMT R185, R246, 0x5410, RZ ;  /* 0x00005410f6b9a816 */ /* 0x000fe200000000ff */
[----:B------:R-:W-:Y:S01]  /*1ee20*/  STG.E.U16 [R220.64+0x2e], R187 ;  /* 0x00002ebbdc007986 */ /* 0x000fe2000c10151c */
[----:B------:R-:W-:Y:S01]  /*1ee30*/  LOP3.LUT R178, R178, R2, RZ, 0xc0, !PT ;  /* 0x00000002b2b27212 */ /* 0x000fe200078ec0ff */
[----:B------:R-:W-:Y:S01]  /*1ee40*/  FADD.FTZ R2, R242, R225 ;  /* 0x000000e1f2027221 */ /* 0x000fe20000010000 */
[----:B------:R-:W-:Y:S01]  /*1ee50*/  LOP3.LUT R179, R179, R0, RZ, 0xc0, !PT ;  /* 0x00000000b3b37212 */ /* 0x000fe200078ec0ff */
[----:B------:R-:W-:Y:S01]  /*1ee60*/  STG.E.U16 [R220.64+0x30], R186 ;  /* 0x000030badc007986 */ /* 0x000fe2000c10151c */
[----:B------:R-:W-:Y:S01]  /*1ee70*/  ISETP.LT.AND P2, PT, RZ, UR40, PT ;  /* 0x00000028ff007c0c */ /* 0x000fe2000bf41270 */
[----:B------:R-:W-:Y:S01]  /*1ee80*/  UIADD3 UR40, UR40, -0x1, URZ ;  /* 0xffffffff28287890 */ /* 0x000fe2000fffe03f */
[----:B------:R-:W-:Y:S01]  /*1ee90*/  FADD.FTZ R0, R231, R223 ;  /* 0x000000dfe7007221 */ /* 0x000fe20000010000 */
[----:B------:R-:W-:Y:S04]  /*1eea0*/  STG.E.U16 [R218.64+0x30], R185 ;  /* 0x000030b9da007986 */ /* 0x000fe8000c10151c */
[----:B------:R-:W-:Y:S01]  /*1eeb0*/  STG.E.U16 [R218.64+0x32], R184 ;  /* 0x000032b8da007986 */ /* 0x000fe2000c10151c */
[-C--:B--2---:R-:W-:Y:S03]  /*1eec0*/  HMMA.16816.F32 R152, R172, R140.reuse, R4 ;  /* 0x0000008cac98723c */ /* 0x084fe60000001804 */
[----:B------:R-:W2:Y:S05]  /*1eed0*/  LDSM.16.MT88.4 R4, [R205+0xa800] ;  /* 0x00a80000cd04783b */ /* 0x000eaa0000004200 */
[C---:B------:R-:W-:Y:S03]  /*1eee0*/  HMMA.16816.F32 R168, R176.reuse, R140, R8 ;  /* 0x0000008cb0a8723c */ /* 0x040fe60000001808 */
[----:B------:R-:W3:Y:S05]  /*1eef0*/  LDSM.16.MT88.4 R8, [R201+0xb800] ;  /* 0x00b80000c908783b */ /* 0x000eea0000004200 */
[-C--:B------:R-:W-:Y:S03]  /*1ef00*/  HMMA.16816.F32 R164, R176, R142.reuse, R12 ;  /* 0x0000008eb0a4723c */ /* 0x080fe6000000180c */
[----:B------:R-:W4:Y:S05]  /*1ef10*/  LDSM.16.MT88.4 R12, [R203+0xb800] ;  /* 0x00b80000cb0c783b */ /* 0x000f2a0000004200 */
[C---:B------:R-:W-:Y:S03]  /*1ef20*/  HMMA.16816.F32 R148, R172.reuse, R142, R16 ;  /* 0x0000008eac94723c */ /* 0x040fe60000001810 */
[----:B------:R-:W5:Y:S05]  /*1ef30*/  LDSM.16.MT88.4 R16, [R206+0xb800] ;  /* 0x00b80000ce10783b */ /* 0x000f6a0000004200 */
[-C--:B------:R-:W-:Y:S03]  /*1ef40*/  HMMA.16816.F32 R144, R172, R180.reuse, R20 ;  /* 0x000000b4ac90723c */ /* 0x080fe60000001814 */
[----:B------:R-:W1:Y:S05]  /*1ef50*/  LDSM.16.MT88.4 R20, [R205+0xb800] ;  /* 0x00b80000cd14783b */ /* 0x000e6a0000004200 */
[C---:B------:R-:W-:Y:S08]  /*1ef60*/  HMMA.16816.F32 R160, R176.reuse, R180, R24 ;  /* 0x000000b4b0a0723c */ /* 0x040ff00000001818 */
[-C--:B------:R-:W-:Y:S08]  /*1ef70*/  HMMA.16816.F32 R156, R176, R182.reuse, R28 ;  /* 0x000000b6b09c723c */ /* 0x080ff0000000181c */
[C---:B------:R-:W-:Y:S08]  /*1ef80*/  HMMA.16816.F32 R140, R172.reuse, R182, R32 ;  /* 0x000000b6ac8c723c */ /* 0x040ff00000001820 */
[-C--:B------:R-:W-:Y:S08]  /*1ef90*/  HMMA.16816.F32 R36, R172, R136.reuse, R36 ;  /* 0x00000088ac24723c */ /* 0x080ff00000001824 */
[C---:B------:R-:W-:Y:S07]  /*1efa0*/  HMMA.16816.F32 R40, R176.reuse, R136, R40 ;  /* 0x00000088b028723c */ /* 0x040fee0000001828 */
[----:B------:R-:W-:Y:S01]  /*1efb0*/  IMAD.MOV.U32 R136, RZ, RZ, R3 ;  /* 0x000000ffff887224 */ /* 0x000fe200078e0003 */
[-C--:B------:R-:W-:Y:S08]  /*1efc0*/  HMMA.16816.F32 R44, R176, R138.reuse, R44 ;  /* 0x0000008ab02c723c */ /* 0x080ff0000000182c */
[C---:B------:R-:W-:Y:S08]  /*1efd0*/  HMMA.16816.F32 R48, R172.reuse, R138, R48 ;  /* 0x0000008aac30723c */ /* 0x040ff00000001830 */
[-C--:B--2---:R-:W-:Y:S08]  /*1efe0*/  HMMA.16816.F32 R52, R172, R4.reuse, R52 ;  /* 0x00000004ac34723c */ /* 0x084ff00000001834 */
        /* <DEDUP_REMOVED lines=12> */
[----:B------:R-:W-:Y:S02]  /*1f0b0*/  IMAD.MOV.U32 R2, RZ, RZ, R132 ;  /* 0x000000ffff027224 */ /* 0x000fe400078e0084 */
[----:B------:R-:W-:Y:S02]  /*1f0c0*/  FADD.FTZ R242, R232, R6 ;  /* 0x00000006e8f27221 */ /* 0x000fe40000010000 */
[C---:B------:R-:W-:Y:S01]  /*1f0d0*/  HMMA.16816.F32 R72, R176.reuse, R8, R72 ;  /* 0x00000008b048723c */ /* 0x040fe20000001848 */
[----:B------:R-:W-:Y:S07]  /*1f0e0*/  IMAD.MOV.U32 R0, RZ, RZ, R133 ;  /* 0x000000ffff007224 */ /* 0x000fee00078e0085 */
[-C--:B------:R-:W-:Y:S08]  /*1f0f0*/  HMMA.16816.F32 R76, R176, R10.reuse, R76 ;  /* 0x0000000ab04c723c */ /* 0x080ff0000000184c */
[C---:B------:R-:W-:Y:S08]  /*1f100*/  HMMA.16816.F32 R80, R172.reuse, R10, R80 ;  /* 0x0000000aac50723c */ /* 0x040ff00000001850 */
[-C--:B----4-:R-:W-:Y:S08]  /*1f110*/  HMMA.16816.F32 R84, R172, R12.reuse, R84 ;  /* 0x0000000cac54723c */ /* 0x090ff00000001854 */
[C---:B------:R-:W-:Y:S08]  /*1f120*/  HMMA.16816.F32 R88, R176.reuse, R12, R88 ;  /* 0x0000000cb058723c */ /* 0x040ff00000001858 */
[-C--:B------:R-:W-:Y:S08]  /*1f130*/  HMMA.16816.F32 R92, R176, R14.reuse, R92 ;  /* 0x0000000eb05c723c */ /* 0x080ff0000000185c */
[C---:B------:R-:W-:Y:S08]  /*1f140*/  HMMA.16816.F32 R96, R172.reuse, R14, R96 ;  /* 0x0000000eac60723c */ /* 0x040ff00000001860 */
[-C--:B-----5:R-:W-:Y:S08]  /*1f150*/  HMMA.16816.F32 R100, R172, R16.reuse, R100 ;  /* 0x00000010ac64723c */ /* 0x0a0ff00000001864 */
        /* <DEDUP_REMOVED lines=8> */
.L_x_1106:
        /* <DEDUP_REMOVED lines=8> */
[----:B------:R-:W4:Y:S01]  /*1f260*/  S2UR UR9, SR_CTAID.X ;  /* 0x00000000000979c3 */ /* 0x000f220000002500 */
[----:B------:R-:W-:Y:S02]  /*1f270*/  UMOV UR20, URZ ;  /* 0x0000003f00147c82 */ /* 0x000fe40008000000 */
[----:B------:R-:W4:Y:S01]  /*1f280*/  S2R R174, SR_TID.X ;  /* 0x0000000000ae7919 */ /* 0x000f220000002100 */
[----:B------:R-:W-:Y:S02]  /*1f290*/  @UP0 UIMAD.WIDE.U32 UR12, UR24, UR4, URZ ;  /* 0x00000004180c02a5 */ /* 0x000fe4000f8e003f */
[----:B------:R-:W-:Y:S02]  /*1f2a0*/  UMOV UR21, URZ ;  /* 0x0000003f00157c82 */ /* 0x000fe40008000000 */
[----:B------:R-:W-:Y:S01]  /*1f2b0*/  @UP0 UIMAD UR7, UR24, UR5, UR13 ;  /* 0x00000005180702a4 */ /* 0x000fe2000f8e020d */
[----:B------:R-:W4:Y:S02]  /*1f2c0*/  S2UR UR10, SR_CTAID.Z ;  /* 0x00000000000a79c3 */ /* 0x000f240000002700 */
        /* <DEDUP_REMOVED lines=10> */
[----:B------:R-:W-:Y:S02]  /*1f370*/  SHF.R.S32.HI R175, RZ, 0x1f, R174 ;  /* 0x0000001fffaf7819 */ /* 0x000fe400000114ae */
[----:B------:R-:W3:Y:S01]  /*1f380*/  SHFL.BFLY PT, R4, R217, 0x1, 0x1f ;  /* 0x0c201f00d9047f89 */ /* 0x000ee200000e0000 */
[----:B------:R-:W-:Y:S01]  /*1f390*/  UISETP.NE.AND UP1, UPT, UR4, URZ, UPT ;  /* 0x0000003f0400728c */ /* 0x000fe2000bf25270 */
[----:B------:R-:W-:-:S02]  /*1f3a0*/  LEA.HI R5, R175, R174, RZ, 0x2 ;  /* 0x000000aeaf057211 */ /* 0x000fc400078f10ff */
[----:B------:R-:W4:Y:S01]  /*1f3b0*/  SHFL.BFLY PT, R8, R231, 0x1, 0x1f ;  /* 0x0c201f00e7087f89 */ /* 0x000f2200000e0000 */
[----:B------:R-:W-:Y:S01]  /*1f3c0*/  LEA.HI R173, R175, R174, RZ, 0x5 ;  /* 0x000000aeafad7211 */ /* 0x000fe200078f28ff */
[----:B------:R-:W-:Y:S02]  /*1f3d0*/  @!UP0 UIMAD UR11, UR6, UR5, UR11 ;  /* 0x00000005060b82a4 */ /* 0x000fe4000f8e020b */
[----:B------:R-:W-:Y:S02]  /*1f3e0*/  @!UP0 UMOV UR12, UR18 ;  /* 0x00000012000c8c82 */ /* 0x000fe40008000000 */
[----:B------:R-:W-:Y:S02]  /*1f3f0*/  ULDC.U8 UR5, c[0x0][0x328] ;  /* 0x0000ca0000057ab9 */ /* 0x000fe40000000000 */
[----:B------:R-:W-:Y:S02]  /*1f400*/  UISETP.NE.AND UP2, UPT, UR5, URZ, UPT ;  /* 0x0000003f0500728c */ /* 0x000fe4000bf45270 */
[----:B------:R-:W-:Y:S01]  /*1f410*/  @UP1 ULDC UR13, c[0x0][0x210] ;  /* 0x00008400000d1ab9 */ /* 0x000fe20000000800 */
[----:B-1----:R-:W-:Y:S01]  /*1f420*/  FADD.FTZ R135, R0, R6 ;  /* 0x0000000600877221 */ /* 0x002fe20000010000 */
[----:B------:R-:W-:Y:S01]  /*1f430*/  MOV R0, 0x3f800000 ;  /* 0x3f80000000007802 */ /* 0x000fe20000000f00 */
[----:B------:R-:W-:Y:S01]  /*1f440*/  UISETP.NE.OR UP3, UPT, UR4, URZ, !UP2 ;  /* 0x0000003f0400728c */ /* 0x000fe2000d765670 */
[--C-:B------:R-:W-:Y:S01]  /*1f450*/  SHF.R.S32.HI R6, RZ, 0x1f, R5.reuse ;  /* 0x0000001fff067819 */ /* 0x100fe20000011405 */
[----:B--2---:R-:W-:Y:S01]  /*1f460*/  FADD.FTZ R230, R2, R230 ;  /* 0x000000e602e67221 */ /* 0x004fe20000010000 */
[----:B------:R-:W-:Y:S01]  /*1f470*/  FSETP.NE.FTZ.AND P6, PT, R135, RZ, PT ;  /* 0x000000ff8700720b */ /* 0x000fe20003fd5000 */
[----:B------:R-:W-:Y:S01]  /*1f480*/  ULDC UR5, c[0x0][0x234] ;  /* 0x00008d0000057ab9 */ /* 0x000fe20000000800 */
[----:B------:R-:W-:Y:S01]  /*1f490*/  SHF.R.S32.HI R2, RZ, 0x2, R5 ;  /* 0x00000002ff027819 */ /* 0x000fe20000011405 */
[----:B---3--:R-:W-:Y:S01]  /*1f4a0*/  FADD.FTZ R217, R217, R4 ;  /* 0x00000004d9d97221 */ /* 0x008fe20000010000 */
[----:B------:R-:W1:Y:S01]  /*1f4b0*/  SHFL.BFLY PT, R7, R230, 0x1, 0x1f ;  /* 0x0c201f00e6077f89 */ /* 0x000e6200000e0000 */
[----:B------:R-:W-:Y:S01]  /*1f4c0*/  MOV R4, 0x3f800000 ;  /* 0x3f80000000047802 */ /* 0x000fe20000000f00 */
[----:B------:R-:W-:Y:S01]  /*1f4d0*/  @UP1 UIMAD UR13, UR13, UR8, URZ ;  /* 0x000000080d0d12a4 */ /* 0x000fe2000f8e023f */
[----:B----4-:R-:W-:Y:S01]  /*1f4e0*/  FADD.FTZ R231, R231, R8 ;  /* 0x00000008e7e77221 */ /* 0x010fe20000010000 */
[----:B------:R-:W-:Y:S01]  /*1f4f0*/  LEA.HI R6, R6, R2, RZ, 0x3 ;  /* 0x0000000206067211 */ /* 0x000fe200078f18ff */
[----:B------:R-:W-:Y:S01]  /*1f500*/  @!UP1 USEL UR13, UR8, UR5, !UP2 ;  /* 0x00000005080d9287 */ /* 0x000fe2000d000000 */
[----:B------:R-:W-:Y:S01]  /*1f510*/  FSETP.NE.FTZ.AND P5, PT, R217, RZ, PT ;  /* 0x000000ffd900720b */ /* 0x000fe20003fb5000 */
[----:B------:R-:W-:Y:S01]  /*1f520*/  ULDC UR4, c[0x0][0x1c0] ;  /* 0x0000700000047ab9 */ /* 0x000fe20000000800 */
[----:B------:R-:W-:Y:S01]  /*1f530*/  FSETP.NE.FTZ.AND P3, PT, R231, RZ, PT ;  /* 0x000000ffe700720b */ /* 0x000fe20003f75000 */
[----:B------:R-:W2:Y:S01]  /*1f540*/  @P6 MUFU.RCP R0, R135 ;  /* 0x0000008700006308 */ /* 0x000ea20000001000 */
[----:B------:R-:W-:Y:S01]  /*1f550*/  LOP3.LUT R26, R6, 0xfffffff8, RZ, 0xc0, !PT ;  /* 0xfffffff8061a7812 */ /* 0x000fe200078ec0ff */
[----:B------:R-:W-:Y:S01]  /*1f560*/  @UP1 UMOV UR14, 0x1 ;  /* 0x00000001000e1882 */ /* 0x000fe20000000000 */
[----:B------:R-:W-:Y:S01]  /*1f570*/  LOP3.LUT R5, R5, 0x3ffffffc, RZ, 0xc0, !PT ;  /* 0x3ffffffc05057812 */ /* 0x000fe200078ec0ff */
[----:B------:R-:W-:Y:S01]  /*1f580*/  @!UP1 UIMAD UR14, UR13, UR4, URZ ;  /* 0x000000040d0e92a4 */ /* 0x000fe2000f8e023f */
[----:B------:R-:W-:Y:S01]  /*1f590*/  IADD3 R26, R2, -R26, RZ ;  /* 0x8000001a021a7210 */ /* 0x000fe20007ffe0ff */
[----:B------:R-:W-:Y:S01]  /*1f5a0*/  @!UP3 UIMAD UR16, UR6, UR8, URZ ;  /* 0x000000080610b2a4 */ /* 0x000fe2000f8e023f */
[----:B------:R-:W-:Y:S01]  /*1f5b0*/  MOV R2, 0x3f800000 ;  /* 0x3f80000000027802 */ /* 0x000fe20000000f00 */
[----:B------:R-:W-:Y:S01]  /*1f5c0*/  @UP1 ULDC UR15, c[0x0][0x210] ;  /* 0x00008400000f1ab9 */ /* 0x000fe20000000800 */
[----:B------:R-:W-:Y:S01]  /*1f5d0*/  IADD3 R5, -R5, R174, RZ ;  /* 0x000000ae05057210 */ /* 0x000fe20007ffe1ff */
[----:B------:R-:W3:Y:S01]  /*1f5e0*/  @P5 MUFU.RCP R4, R217 ;  /* 0x000000d900045308 */ /* 0x000ee20000001000 */
[----:B------:R-:W-:-:S02]  /*1f5f0*/  UIMAD UR5, UR6, UR14, URZ ;  /* 0x0000000e060572a4 */ /* 0x000fc4000f8e023f */
[----:B------:R-:W-:Y:S01]  /*1f600*/  @!UP1 UMOV UR15, 0x1 ;  /* 0x00000001000f9882 */ /* 0x000fe20000000000 */
[----:B-1----:R-:W-:Y:S01]  /*1f610*/  FADD.FTZ R230, R230, R7 ;  /* 0x00000007e6e67221 */ /* 0x002fe20000010000 */
[----:B------:R-:W-:Y:S01]  /*1f620*/  SHF.R.S32.HI R7, RZ, 0x5, R173 ;  /* 0x00000005ff077819 */ /* 0x000fe200000114ad */
[----:B--2---:R-:W-:Y:S01]  /*1f630*/  FMUL.FTZ R0, R0, c[0x0][0x2dc] ;  /* 0x0000b70000007a20 */ /* 0x004fe20000410000 */
[----:B------:R-:W-:Y:S02]  /*1f640*/  @!UP3 USEL UR16, UR16, UR24, !UP0 ;  /* 0x000000181010b287 */ /* 0x000fe4000c000000 */
[----:B------:R-:W-:Y:S01]  /*1f650*/  FSETP.NE.FTZ.AND P4, PT, R230, RZ, PT ;  /* 0x000000ffe600720b */ /* 0x000fe20003f95000 */
[C---:B------:R-:W-:Y:S01]  /*1f660*/  FMUL.FTZ R136, R0.reuse, R48 ;  /* 0x0000003000887220 */ /* 0x040fe20000410000 */
[----:B-----5:R-:W-:Y:S01]  /*1f670*/  LEA R172, R7, R5, 0x9 ;  /* 0x0000000507ac7211 */ /* 0x020fe200078e48ff */
[----:B------:R-:W-:Y:S01]  /*1f680*/  FMUL.FTZ R137, R0, R52 ;  /* 0x0000003400897220 */ /* 0x000fe20000410000 */
[----:B------:R-:W-:Y:S01]  /*1f690*/  R2P PR, R26, 0x6 ;  /* 0x000000061a007804 */ /* 0x000fe20000000000 */
[C---:B------:R-:W-:Y:S01]  /*1f6a0*/  FMUL.FTZ R152, R0.reuse, R152 ;  /* 0x0000009800987220 */ /* 0x040fe20000410000 */
[----:B------:R-:W-:Y:S01]  /*1f6b0*/  UIMAD UR4, UR9, UR15, URZ ;  /* 0x0000000f090472a4 */ /* 0x000fe2000f8e023f */
[C---:B------:R-:W-:Y:S01]  /*1f6c0*/  FMUL.FTZ R6, R0.reuse, R153 ;  /* 0x0000009900067220 */ /* 0x040fe20000410000 */
[----:B------:R-:W-:Y:S01]  /*1f6d0*/  USEL UR5, UR5, URZ, UP3 ;  /* 0x0000003f05057287 */ /* 0x000fe20009800000 */
[C---:B------:R-:W-:Y:S01]  /*1f6e0*/  FMUL.FTZ R148, R0.reuse, R148 ;  /* 0x0000009400947220 */ /* 0x040fe20000410000 */
[----:B------:R-:W-:Y:S01]  /*1f6f0*/  USHF.L.U32 UR4, UR4, 0x7, URZ ;  /* 0x0000000704047899 */ /* 0x000fe2000800063f */
[----:B------:R-:W-:Y:S01]  /*1f700*/  FMUL.FTZ R149, R0, R149 ;  /* 0x0000009500957220 */ /* 0x000fe20000410000 */
[----:B------:R-:W-:Y:S01]  /*1f710*/  F2FP.PACK_AB R6, R6, R152 ;  /* 0x000000980606723e */ /* 0x000fe200000000ff */
[C---:B------:R-:W-:Y:S01]  /*1f720*/  FMUL.FTZ R144, R0.reuse, R144 ;  /* 0x0000009000907220 */ /* 0x040fe20000410000 */
[----:B------:R-:W1:Y:S01]  /*1f730*/  @P4 MUFU.RCP R2, R230 ;  /* 0x000000e600024308 */ /* 0x000e620000001000 */
[C---:B------:R-:W-:Y:S01]  /*1f740*/  FMUL.FTZ R12, R0.reuse, R145 ;  /* 0x00000091000c7220 */ /* 0x040fe20000410000 */
[----:B------:R-:W-:Y:S01]  /*1f750*/  UIMAD UR13, UR10, UR13, UR5 ;  /* 0x0000000d0a0d72a4 */ /* 0x000fe2000f8e0205 */
[C---:B------:R-:W-:Y:S01]  /*1f760*/  FMUL.FTZ R140, R0.reuse, R140 ;  /* 0x0000008c008c7220 */ /* 0x040fe20000410000 */
[----:B------:R-:W-:Y:S01]  /*1f770*/  @!UP3 UMOV UR20, UR16 ;  /* 0x000000100014bc82 */ /* 0x000fe20008000000 */
[----:B------:R-:W-:Y:S01]  /*1f780*/  FMUL.FTZ R15, R0, R141 ;  /* 0x0000008d000f7220 */ /* 0x000fe20000410000 */
[----:B------:R-:W-:Y:S01]  /*1f790*/  F2FP.PACK_AB R12, R12, R144 ;  /* 0x000000900c0c723e */ /* 0x000fe200000000ff */
[C---:B------:R-:W-:Y:S01]  /*1f7a0*/  FMUL.FTZ R19, R0.reuse, R36 ;  /* 0x0000002400137220 */ /* 0x040fe20000410000 */
[----:B------:R-:W-:Y:S01]  /*1f7b0*/  USHF.R.S32.HI UR5, URZ, 0x1f, UR4 ;  /* 0x0000001f3f057899 */ /* 0x000fe20008011404 */
[C---:B------:R-:W-:Y:S01]  /*1f7c0*/  FMUL.FTZ R22, R0.reuse, R37 ;  /* 0x0000002500167220 */ /* 0x040fe20000410000 */
[----:B------:R-:W-:Y:S01]  /*1f7d0*/  F2FP.PACK_AB R15, R15, R140 ;  /* 0x0000008c0f0f723e */ /* 0x000fe200000000ff */
[C---:B------:R-:W-:Y:S01]  /*1f7e0*/  FMUL.FTZ R48, R0.reuse, R49 ;  /* 0x0000003100307220 */ /* 0x040fe20000410000 */
[----:B------:R-:W-:Y:S01]  /*1f7f0*/  @!UP3 USHF.R.S32.HI UR21, URZ, 0x1f, UR16 ;  /* 0x0000001f3f15b899 */ /* 0x000fe20008011410 */
[----:B------:R-:W-:Y:S01]  /*1f800*/  FMUL.FTZ R52, R0, R53 ;  /* 0x0000003500347220 */ /* 0x000fe20000410000 */
[----:B------:R-:W-:Y:S01]  /*1f810*/  F2FP.PACK_AB R22, R22, R19 ;  /* 0x000000131616723e */ /* 0x000fe200000000ff */
[----:B------:R-:W-:Y:S01]  /*1f820*/  FMUL.FTZ R139, R0, R64 ;  /* 0x00000040008b7220 */ /* 0x000fe20000410000 */
[----:B------:R-:W-:Y:S01]  /*1f830*/  F2FP.PACK_AB R19, R48, R136 ;  /* 0x000000883013723e */ /* 0x000fe200000000ff */
[----:B------:R-:W-:Y:S01]  /*1f840*/  FMUL.FTZ R138, R0, R65 ;  /* 0x00000041008a7220 */ /* 0x000fe20000410000 */
[----:B------:R-:W-:Y:S01]  /*1f850*/  F2FP.PACK_AB R64, R52, R137 ;  /* 0x000000893440723e */ /* 0x000fe200000000ff */
[C---:B------:R-:W-:Y:S01]  /*1f860*/  FMUL.FTZ R68, R0.reuse, R68 ;  /* 0x0000004400447220 */ /* 0x040fe20000410000 */
[----:B------:R-:W-:Y:S01]  /*1f870*/  USHF.R.S32.HI UR6, URZ, 0x1f, UR13 ;  /* 0x0000001f3f067899 */ /* 0x000fe2000801140d */
[C---:B------:R-:W-:Y:S01]  /*1f880*/  FMUL.FTZ R69, R0.reuse, R69 ;  /* 0x0000004500457220 */ /* 0x040fe20000410000 */
[----:B------:R-:W-:Y:S01]  /*1f890*/  UIADD3 UR4, UP2, UP1, UR4, UR20, UR13 ;  /* 0x0000001404047290 */ /* 0x000fe2000f95e00d */
[C---:B------:R-:W-:Y:S01]  /*1f8a0*/  FMUL.FTZ R80, R0.reuse, R80 ;  /* 0x0000005000507220 */ /* 0x040fe20000410000 */
[----:B------:R-:W-:Y:S01]  /*1f8b0*/  @!UP0 UIADD3 UR7, UR19, UR11, URZ ;  /* 0x0000000b13078290 */ /* 0x000fe2000fffe03f */
[C---:B------:R-:W-:Y:S01]  /*1f8c0*/  FMUL.FTZ R81, R0.reuse, R81 ;  /* 0x0000005100517220 */ /* 0x040fe20000410000 */
[----:B------:R-:W-:Y:S01]  /*1f8d0*/  UIADD3.X UR5, UR5, UR21, UR6, UP2, UP1 ;  /* 0x0000001505057290 */ /* 0x000fe200097e2406 */
[----:B------:R-:W-:-:S02]  /*1f8e0*/  FMUL.FTZ R84, R0, R84 ;  /* 0x0000005400547220 */ /* 0x000fc40000410000 */
[C---:B------:R-:W-:Y:S01]  /*1f8f0*/  FMUL.FTZ R85, R0.reuse, R85 ;  /* 0x0000005500557220 */ /* 0x040fe20000410000 */
[----:B------:R-:W-:Y:S01]  /*1f900*/  F2FP.PACK_AB R52, R81, R80 ;  /* 0x000000505134723e */ /* 0x000fe200000000ff */
[C---:B------:R-:W-:Y:S02]  /*1f910*/  FMUL.FTZ R96, R0.reuse, R96 ;  /* 0x0000006000607220 */ /* 0x040fe40000410000 */
[C---:B------:R-:W-:Y:S01]  /*1f920*/  FMUL.FTZ R97, R0.reuse, R97 ;  /* 0x0000006100617220 */ /* 0x040fe20000410000 */
[----:B------:R-:W-:Y:S01]  /*1f930*/  F2FP.PACK_AB R48, R85, R84 ;  /* 0x000000545530723e */ /* 0x000fe200000000ff */
        /* <DEDUP_REMOVED lines=9> */
[----:B---3--:R-:W-:-:S02]  /*1f9d0*/  FMUL.FTZ R4, R4, c[0x0][0x2dc] ;  /* 0x0000b70004047a20 */ /* 0x008fc40000410000 */
[----:B-1----:R-:W-:Y:S02]  /*1f9e0*/  FMUL.FTZ R2, R2, c[0x0][0x2dc] ;  /* 0x0000b70002027a20 */ /* 0x002fe40000410000 */
[C---:B------:R-:W-:Y:S01]  /*1f9f0*/  FMUL.FTZ R18, R4.reuse, R38 ;  /* 0x0000002604127220 */ /* 0x040fe20000410000 */
[----:B------:R-:W1:Y:S01]  /*1fa00*/  @P3 MUFU.RCP R0, R231 ;  /* 0x000000e700003308 */ /* 0x000e620000001000 */
[C---:B------:R-:W-:Y:S02]  /*1fa10*/  FMUL.FTZ R31, R4.reuse, R50 ;  /* 0x00000032041f7220 */ /* 0x040fe40000410000 */
[C---:B------:R-:W-:Y:S02]  /*1fa20*/  FMUL.FTZ R32, R4.reuse, R54 ;  /* 0x0000003604207220 */ /* 0x040fe40000410000 */
[----:B------:R-:W-:Y:S02]  /*1fa30*/  FMUL.FTZ R36, R4, R66 ;  /* 0x0000004204247220 */ /* 0x000fe40000410000 */
[----:B------:R-:W-:-:S02]  /*1fa40*/  FMUL.FTZ R168, R2, R168 ;  /* 0x000000a802a87220 */ /* 0x000fc40000410000 */
[C---:B------:R-:W-:Y:S02]  /*1fa50*/  FMUL.FTZ R9, R2.reuse, R169 ;  /* 0x000000a902097220 */ /* 0x040fe40000410000 */
[C---:B------:R-:W-:Y:S02]  /*1fa60*/  FMUL.FTZ R164, R2.reuse, R164 ;  /* 0x000000a402a47220 */ /* 0x040fe40000410000 */
[C---:B------:R-:W-:Y:S01]  /*1fa70*/  FMUL.FTZ R10, R2.reuse, R165 ;  /* 0x000000a5020a7220 */ /* 0x040fe20000410000 */
[----:B------:R-:W-:Y:S01]  /*1fa80*/  F2FP.PACK_AB R9, R9, R168 ;  /* 0x000000a80909723e */ /* 0x000fe200000000ff */
[----:B------:R-:W-:Y:S02]  /*1fa90*/  FMUL.FTZ R160, R2, R160 ;  /* 0x000000a002a07220 */ /* 0x000fe40000410000 */
[----:B-1----:R-:W-:Y:S01]  /*1faa0*/  FMUL.FTZ R0, R0, c[0x0][0x2dc] ;  /* 0x0000b70000007a20 */ /* 0x002fe20000410000 */
[----:B------:R-:W-:Y:S01]  /*1fab0*/  F2FP.PACK_AB R10, R10, R164 ;  /* 0x000000a40a0a723e */ /* 0x000fe200000000ff */
[----:B------:R-:W-:-:S02]  /*1fac0*/  FMUL.FTZ R16, R2, R161 ;  /* 0x000000a102107220 */ /* 0x000fc40000410000 */
[C---:B------:R-:W-:Y:S02]  /*1fad0*/  FMUL.FTZ R156, R2.reuse, R156 ;  /* 0x0000009c029c7220 */ /* 0x040fe40000410000 */
        /* <DEDUP_REMOVED lines=25> */
[C---:B------:R-:W-:Y:S02]  /*1fc70*/  FMUL.FTZ R93, R2.reuse, R93 ;  /* 0x0000005d025d7220 */ /* 0x040fe40000410000 */
[C---:B------:R-:W-:Y:S02]  /*1fc80*/  FMUL.FTZ R104, R2.reuse, R104 ;  /* 0x0000006802687220 */ /* 0x040fe40000410000 */
[C---:B------:R-:W-:Y:S02]  /*1fc90*/  FMUL.FTZ R38, R2.reuse, R105 ;  /* 0x0000006902267220 */ /* 0x040fe40000410000 */
[C---:B------:R-:W-:Y:S02]  /*1fca0*/  FMUL.FTZ R108, R2.reuse, R108 ;  /* 0x0000006c026c7220 */ /* 0x040fe40000410000 */
[----:B------:R-:W-:Y:S01]  /*1fcb0*/  FMUL.FTZ R34, R2, R109 ;  /* 0x0000006d02227220 */ /* 0x000fe20000410000 */
[----:B------:R-:W-:Y:S01]  /*1fcc0*/  F2FP.PACK_AB R38, R38, R104 ;  /* 0x000000682626723e */ /* 0x000fe200000000ff */
[----:B------:R-:W-:-:S02]  /*1fcd0*/  FMUL.FTZ R120, R2, R120 ;  /* 0x0000007802787220 */ /* 0x000fc40000410000 */
[----:B------:R-:W-:Y:S01]  /*1fce0*/  FMUL.FTZ R121, R2, R121 ;  /* 0x0000007902797220 */ /* 0x000fe20000410000 */
[----:B------:R-:W-:Y:S01]  /*1fcf0*/  F2FP.PACK_AB R34, R34, R108 ;  /* 0x0000006c2222723e */ /* 0x000fe200000000ff */
[C---:B------:R-:W-:Y:S02]  /*1fd00*/  FMUL.FTZ R124, R2.reuse, R124 ;  /* 0x0000007c027c7220 */ /* 0x040fe40000410000 */
[----:B------:R-:W-:Y:S02]  /*1fd10*/  FMUL.FTZ R125, R2, R125 ;  /* 0x0000007d027d7220 */ /* 0x000fe40000410000 */
[----:B------:R-:W-:Y:S02]  /*1fd20*/  FMUL.FTZ R35, R4, R67 ;  /* 0x0000004304237220 */ /* 0x000fe40000410000 */
[C---:B------:R-:W-:Y:S01]  /*1fd30*/  FMUL.FTZ R2, R0.reuse, R62 ;  /* 0x0000003e00027220 */ /* 0x040fe20000410000 */
[----:B------:R-:W-:Y:S01]  /*1fd40*/  F2FP.PACK_AB R62, R27, R56 ;  /* 0x000000381b3e723e */ /* 0x000fe200000000ff */
[C---:B------:R-:W-:Y:S01]  /*1fd50*/  FMUL.FTZ R57, R0.reuse, R63 ;  /* 0x0000003f00397220 */ /* 0x040fe20000410000 */
[----:B------:R-:W-:Y:S01]  /*1fd60*/  F2FP.PACK_AB R56, R69, R68 ;  /* 0x000000444538723e */ /* 0x000fe200000000ff */
[C---:B------:R-:W-:Y:S01]  /*1fd70*/  FMUL.FTZ R170, R0.reuse, R170 ;  /* 0x000000aa00aa7220 */ /* 0x040fe20000410000 */
[----:B------:R-:W-:Y:S01]  /*1fd80*/  MOV R68, 0x20 ;  /* 0x0000002000447802 */ /* 0x000fe20000000f00 */
[C---:B------:R-:W-:Y:S01]  /*1fd90*/  FMUL.FTZ R8, R0.reuse, R171 ;  /* 0x000000ab00087220 */ /* 0x040fe20000410000 */
[----:B------:R-:W-:Y:S01]  /*1fda0*/  F2FP.PACK_AB R57, R57, R2 ;  /* 0x000000023939723e */ /* 0x000fe200000000ff */
[----:B------:R-:W-:Y:S01]  /*1fdb0*/  FMUL.FTZ R166, R0, R166 ;  /* 0x000000a600a67220 */ /* 0x000fe20000410000 */
[----:B------:R-:W-:Y:S01]  /*1fdc0*/  LOP3.LUT R2, R26, 0x1, RZ, 0xc0, !PT ;  /* 0x000000011a027812 */ /* 0x000fe200078ec0ff */
[----:B------:R-:W-:Y:S01]  /*1fdd0*/  FMUL.FTZ R13, R0, R167 ;  /* 0x000000a7000d7220 */ /* 0x000fe20000410000 */
[----:B------:R-:W-:Y:S01]  /*1fde0*/  F2FP.PACK_AB R8, R8, R170 ;  /* 0x000000aa0808723e */ /* 0x000fe200000000ff */
[----:B------:R-:W-:Y:S01]  /*1fdf0*/  FMUL.FTZ R162, R0, R162 ;  /* 0x000000a200a27220 */ /* 0x000fe20000410000 */
[----:B------:R-:W-:Y:S01]  /*1fe00*/  ISETP.NE.U32.AND P0, PT, R2, 0x1, PT ;  /* 0x000000010200780c */ /* 0x000fe20003f05070 */
        /* <DEDUP_REMOVED lines=44> */
[----:B------:R-:W-:Y:S01]  /*200d0*/  SHF.L.U32 R0, R26, 0x6, RZ ;  /* 0x000000061a007819 */ /* 0x000fe200000006ff */
[C---:B------:R-:W-:Y:S01]  /*200e0*/  FMUL.FTZ R154, R4.reuse, R154 ;  /* 0x0000009a049a7220 */ /* 0x040fe20000410000 */
[----:B------:R-:W-:Y:S01]  /*200f0*/  F2FP.PACK_AB R29, R29, R122 ;  /* 0x0000007a1d1d723e */ /* 0x000fe200000000ff */
[----:B------:R-:W-:Y:S01]  /*20100*/  FMUL.FTZ R5, R4, R155 ;  /* 0x0000009b04057220 */ /* 0x000fe20000410000 */
[----:B------:R-:W-:Y:S01]  /*20110*/  LOP3.LUT R0, R0, 0x1c0, RZ, 0xc0, !PT ;  /* 0x000001c000007812 */ /* 0x000fe200078ec0ff */
[C---:B------:R-:W-:Y:S01]  /*20120*/  FMUL.FTZ R21, R4.reuse, R39 ;  /* 0x0000002704157220 */ /* 0x040fe20000410000 */
[----:B------:R-:W-:Y:S01]  /*20130*/  F2FP.PACK_AB R26, R125, R124 ;  /* 0x0000007c7d1a723e */ /* 0x000fe200000000ff */
[----:B------:R-:W-:Y:S01]  /*20140*/  FMUL.FTZ R150, R4, R150 ;  /* 0x0000009604967220 */ /* 0x000fe20000410000 */
[----:B------:R-:W-:Y:S01]  /*20150*/  LEA.HI R0, R0, R0, RZ, 0x1d ;  /* 0x0000000000007211 */ /* 0x000fe200078fe8ff */
[C---:B------:R-:W-:Y:S01]  /*20160*/  FMUL.FTZ R7, R4.reuse, R151 ;  /* 0x0000009704077220 */ /* 0x040fe20000410000 */
[----:B------:R-:W-:Y:S01]  /*20170*/  F2FP.PACK_AB R5, R5, R154 ;  /* 0x0000009a0505723e */ /* 0x000fe200000000ff */
[----:B------:R-:W-:Y:S01]  /*20180*/  FMUL.FTZ R146, R4, R146 ;  /* 0x0000009204927220 */ /* 0x000fe20000410000 */
[----:B------:R-:W-:Y:S01]  /*20190*/  LEA R0, R172, R0, 0x1 ;  /* 0x00000000ac007211 */ /* 0x000fe200078e08ff */
[C---:B------:R-:W-:Y:S01]  /*201a0*/  FMUL.FTZ R11, R4.reuse, R147 ;  /* 0x00000093040b7220 */ /* 0x040fe20000410000 */
[----:B------:R-:W-:Y:S01]  /*201b0*/  F2FP.PACK_AB R7, R7, R150 ;  /* 0x000000960707723e */ /* 0x000fe200000000ff */
[----:B------:R-:W-:Y:S01]  /*201c0*/  FMUL.FTZ R142, R4, R142 ;  /* 0x0000008e048e7220 */ /* 0x000fe20000410000 */
[----:B------:R-:W-:Y:S01]  /*201d0*/  SHF.L.U32 R0, R0, 0x1, RZ ;  /* 0x0000000100007819 */ /* 0x000fe200000006ff */
[C---:B------:R-:W-:Y:S01]  /*201e0*/  FMUL.FTZ R14, R4.reuse, R143 ;  /* 0x0000008f040e7220 */ /* 0x040fe20000410000 */
[----:B------:R-:W-:Y:S01]  /*201f0*/  F2FP.PACK_AB R11, R11, R146 ;  /* 0x000000920b0b723e */ /* 0x000fe200000000ff */
[----:B------:R-:W-:Y:S01]  /*20200*/  FMUL.FTZ R51, R4, R51 ;  /* 0x0000003304337220 */ /* 0x000fe20000410000 */
[----:B------:R-:W-:Y:S01]  /*20210*/  IADD3 R2, R0, -0x10, RZ ;  /* 0xfffffff000027810 */ /* 0x000fe20007ffe0ff */
[----:B------:R-:W-:Y:S01]  /*20220*/  FMUL.FTZ R55, R4, R55 ;  /* 0x0000003704377220 */ /* 0x000fe20000410000 */
[----:B------:R-:W-:Y:S01]  /*20230*/  @P0 IADD3 R2, R0, 0x10, RZ ;  /* 0x0000001000020810 */ /* 0x000fe20007ffe0ff */
[C---:B------:R-:W-:Y:S01]  /*20240*/  FMUL.FTZ R70, R4.reuse, R70 ;  /* 0x0000004604467220 */ /* 0x040fe20000410000 */
[----:B------:R1:W-:Y:S01]  /*20250*/  STS [R0], R6 ;  /* 0x0000000600007388 */ /* 0x0003e20000000800 */
        /* <DEDUP_REMOVED lines=25> */
[----:B-1----:R-:W-:Y:S01]  /*203f0*/  MOV R6, 0x40 ;  /* 0x0000004000067802 */ /* 0x002fe20000000f00 */
[C---:B------:R-:W-:Y:S01]  /*20400*/  FMUL.FTZ R130, R4.reuse, R130 ;  /* 0x0000008204827220 */ /* 0x040fe20000410000 */
[----:B------:R-:W-:Y:S01]  /*20410*/  F2FP.PACK_AB R35, R115, R114 ;  /* 0x000000727323723e */ /* 0x000fe200000000ff */
[----:B------:R-:W-:Y:S01]  /*20420*/  FMUL.FTZ R131, R4, R131 ;  /* 0x0000008304837220 */ /* 0x000fe20000410000 */
[----:B------:R-:W-:-:S02]  /*20430*/  F2FP.PACK_AB R4, R149, R148 ;  /* 0x000000949504723e */ /* 0x000fc400000000ff */
[----:B------:R-:W-:Y:S02]  /*20440*/  SEL R6, R6, 0xffffffc0, !P2 ;  /* 0xffffffc006067807 */ /* 0x000fe40005000000 */
[----:B------:R-:W-:Y:S01]  /*20450*/  F2FP.PACK_AB R31, R119, R118 ;  /* 0x00000076771f723e */ /* 0x000fe200000000ff */
[----:B------:R1:W-:Y:S01]  /*20460*/  STS [R2], R4 ;  /* 0x0000000402007388 */ /* 0x0003e20000000800 */
[----:B------:R-:W-:Y:S02]  /*20470*/  F2FP.PACK_AB R27, R131, R130 ;  /* 0x00000082831b723e */ /* 0x000fe400000000ff */
[----:B------:R-:W-:Y:S01]  /*20480*/  F2FP.PACK_AB R67, R67, R126 ;  /* 0x0000007e4343723e */ /* 0x000fe200000000ff */
[----:B------:R-:W-:Y:S04]  /*20490*/  STS [R0+0x2000], R9 ;  /* 0x0020000900007388 */ /* 0x000fe80000000800 */
[----:B------:R2:W-:Y:S04]  /*204a0*/  STS [R0+0x2400], R8 ;  /* 0x0024000800007388 */ /* 0x0005e80000000800 */
[----:B------:R-:W-:Y:S04]  /*204b0*/  STS [R2+0x2000], R10 ;  /* 0x0020000a02007388 */ /* 0x000fe80000000800 */
[----:B------:R3:W-:Y:S01]  /*204c0*/  STS [R2+0x2400], R13 ;  /* 0x0024000d02007388 */ /* 0x0007e20000000800 */
[----:B-1----:R-:W-:-:S04]  /*204d0*/  SEL R4, R68, 0xffffffe0, !P1 ;  /* 0xffffffe044047807 */ /* 0x002fc80004800000 */
[----:B------:R-:W-:Y:S02]  /*204e0*/  IADD3 R5, R0, R4, RZ ;  /* 0x0000000400057210 */ /* 0x000fe40007ffe0ff */
[----:B------:R-:W-:Y:S02]  /*204f0*/  IADD3 R4, R4, R2, RZ ;  /* 0x0000000204047210 */ /* 0x000fe40007ffe0ff */
[----:B--2---:R-:W-:Y:S01]  /*20500*/  IADD3 R8, R0, R6, RZ ;  /* 0x0000000600087210 */ /* 0x004fe20007ffe0ff */
        /* <DEDUP_REMOVED lines=99> */
[----:B------:R-:W-:Y:S02]  /*20b40*/  LOP3.LUT R0, R2, 0xffffffe0, RZ, 0xc0, !PT ;  /* 0xffffffe002007812 */ /* 0x000fe400078ec0ff */
[--C-:B------:R-:W-:Y:S02]  /*20b50*/  SHF.R.S32.HI R3, RZ, 0x5, R2.reuse ;  /* 0x00000005ff037819 */ /* 0x100fe40000011402 */
[----:B------:R-:W-:Y:S01]  /*20b60*/  SHF.R.S32.HI R2, RZ, 0x1f, R2 ;  /* 0x0000001fff027819 */ /* 0x000fe20000011402 */
[----:B------:R-:W-:-:S03]  /*20b70*/  IMAD.IADD R0, R4, 0x1, -R0 ;  /* 0x0000000104007824 */ /* 0x000fc600078e0a00 */
[----:B------:R-:W-:Y:S02]  /*20b80*/  LEA.HI R2, R2, R3, RZ, 0x2 ;  /* 0x0000000302027211 */ /* 0x000fe400078f10ff */
        /* <DEDUP_REMOVED lines=37> */
.L_x_1111:
[----:B--234-:R-:W-:Y:S05]  /*20de0*/  BSYNC B0 ;  /* 0x0000000000007941 */ /* 0x01cfea0003800000 */
.L_x_1110:
[----:B------:R-:W2:Y:S04]  /*20df0*/  LDL.64 R80, [R1+0x88] ;  /* 0x0000880001507983 */ /* 0x000ea80000100a00 */
[----:B-1----:R1:W5:Y:S01]  /*20e00*/  LDL R14, [R1+0x98] ;  /* 0x00009800010e7983 */ /* 0x0023620000100800 */
[----:B------:R-:W-:Y:S01]  /*20e10*/  LEA.HI R13, R175, R174, RZ, 0x3 ;  /* 0x000000aeaf0d7211 */ /* 0x000fe200078f18ff */
[----:B------:R-:W-:Y:S01]  /*20e20*/  UIMAD UR9, UR9, -0x80, UR26 ;  /* 0xffffff80090978a4 */ /* 0x000fe2000f8e021a */
[----:B------:R-:W-:Y:S01]  /*20e30*/  BSSY B0, `(.L_x_1112) ;  /* 0x0000020000007945 */ /* 0x000fe20003800000 */
[----:B------:R-:W3:Y:S01]  /*20e40*/  S2R R0, SR_TID.X ;  /* 0x0000000000007919 */ /* 0x000ee20000002100 */
[----:B------:R-:W-:Y:S01]  /*20e50*/  SHF.R.S32.HI R3, RZ, 0x3, R13 ;  /* 0x00000003ff037819 */ /* 0x000fe2000001140d */
[----:B------:R-:W-:-:S02]  /*20e60*/  USHF.R.S32.HI UR6, URZ, 0x1f, UR10 ;  /* 0x0000001f3f067899 */ /* 0x000fc4000801140a */
[----:B------:R-:W4:Y:S01]  /*20e70*/  S2R R10, SR_CTAID.Z ;  /* 0x00000000000a7919 */ /* 0x000f220000002700 */
[----:B------:R-:W-:Y:S02]  /*20e80*/  ULDC.64 UR4, c[0x0][0x1f0] ;  /* 0x00007c0000047ab9 */ /* 0x000fe40000000a00 */
[----:B------:R-:W-:-:S04]  /*20e90*/  UIMAD UR4, UR6, UR4, URZ ;  /* 0x00000004060472a4 */ /* 0x000fc8000f8e023f */
[----:B------:R-:W-:Y:S01]  /*20ea0*/  UIMAD UR4, UR10, UR5, UR4 ;  /* 0x000000050a0472a4 */ /* 0x000fe2000f8e0204 */
[----:B---3--:R-:W-:-:S04]  /*20eb0*/  SHF.R.S32.HI R2, RZ, 0x1f, R0 ;  /* 0x0000001fff027819 */ /* 0x008fc80000011400 */
[----:B------:R-:W-:-:S04]  /*20ec0*/  LEA.HI R2, R2, R0, RZ, 0x3 ;  /* 0x0000000002027211 */ /* 0x000fc800078f18ff */
[----:B------:R-:W-:Y:S02]  /*20ed0*/  SHF.R.S32.HI R2, RZ, 0x3, R2 ;  /* 0x00000003ff027819 */ /* 0x000fe40000011402 */
[----:B--2---:R-:W-:Y:S02]  /*20ee0*/  SHF.R.S32.HI R0, RZ, 0x1f, R80 ;  /* 0x0000001fff007819 */ /* 0x004fe40000011450 */
[----:B------:R-:W-:-:S04]  /*20ef0*/  IADD3 R4, P0, R80, UR12, RZ ;  /* 0x0000000c50047c10 */ /* 0x000fc8000ff1e0ff */
[----:B------:R-:W-:Y:S01]  /*20f00*/  IADD3.X R5, R0, UR7, RZ, P0, !PT ;  /* 0x0000000700057c10 */ /* 0x000fe200087fe4ff */
[----:B------:R-:W-:Y:S01]  /*20f10*/  IMAD.U32 R0, RZ, RZ, UR25 ;  /* 0x00000019ff007e24 */ /* 0x000fe2000f8e00ff */
[----:B------:R-:W-:Y:S02]  /*20f20*/  ISETP.GE.AND P0, PT, R3, UR9, PT ;  /* 0x0000000903007c0c */ /* 0x000fe4000bf06270 */
[----:B------:R-:W-:Y:S01]  /*20f30*/  SHF.R.S32.HI R3, RZ, 0x1f, R2 ;  /* 0x0000001fff037819 */ /* 0x000fe20000011402 */
[----:B----4-:R-:W-:-:S04]  /*20f40*/  IMAD.WIDE.U32 R10, R10, c[0x0][0x1f0], R4 ;  /* 0x00007c000a0a7a25 */ /* 0x010fc800078e0004 */
[----:B------:R-:W-:Y:S01]  /*20f50*/  IMAD.WIDE R6, R0, 0x80, R2 ;  /* 0x0000008000067825 */ /* 0x000fe200078e0202 */
[----:B------:R-:W-:-:S05]  /*20f60*/  IADD3 R9, R11, UR4, RZ ;  /* 0x000000040b097c10 */ /* 0x000fca000fffe0ff */
[----:B------:R-:W-:Y:S05]  /*20f70*/  @P0 BRA `(.L_x_1113) ;  /* 0x000000b000000947 */ /* 0x000fea0003800000 */
[----:B-1----:R-:W-:Y:S01]  /*20f80*/  IMAD R0, R7, c[0x0][0x1e8], RZ ;  /* 0x00007a0007007a24 */ /* 0x002fe200078e02ff */
        /* <DEDUP_REMOVED lines=10> */
.L_x_1113:
[----:B-1----:R-:W-:Y:S05]  /*21030*/  BSYNC B0 ;  /* 0x0000000000007941 */ /* 0x002fea0003800000 */
.L_x_1112:
[----:B------:R-:W-:Y:S01]  /*21040*/  LEA.HI.SX32 R0, R13, 0x10, 0x1d ;  /* 0x000000100d007811 */ /* 0x000fe200078feaff */
[----:B------:R-:W-:Y:S03]  /*21050*/  BSSY B0, `(.L_x_1114) ;  /* 0x0000011000007945 */ /* 0x000fe60003800000 */
[----:B------:R-:W-:-:S13]  /*21060*/  ISETP.GE.AND P0, PT, R0, UR9, PT ;  /* 0x0000000900007c0c */ /* 0x000fda000bf06270 */
[----:B------:R-:W-:Y:S05]  /*21070*/  @P0 BRA `(.L_x_1115) ;  /* 0x000000e000000947 */ /* 0x000fea0003800000 */
[----:B------:R-:W-:Y:S01]  /*21080*/  IADD3 R12, P0, R6, 0x10, RZ ;  /* 0x00000010060c7810 */ /* 0x000fe20007f1e0ff */
[----:B------:R-:W-:Y:S01]  /*21090*/  IMAD.MOV.U32 R2, RZ, RZ, R10 ;  /* 0x000000ffff027224 */ /* 0x000fe200078e000a */
[----:B------:R-:W-:Y:S02]  /*210a0*/  MOV R3, R9 ;  /* 0x0000000900037202 */ /* 0x000fe40000000f00 */
[----:B------:R-:W-:Y:S01]  /*210b0*/  ISETP.GE.AND P1, PT, R80, c[0x0][0x220], PT ;  /* 0x0000880050007a0c */ /* 0x000fe20003f26270 */
[----:B------:R-:W-:Y:S01]  /*210c0*/  IMAD.X R0, RZ, RZ, R7, P0 ;  /* 0x000000ffff007224 */ /* 0x000fe200000e0607 */
[----:B-----5:R-:W-:Y:S01]  /*210d0*/  ISETP.GE.AND P0, PT, R14, c[0x0][0x220], PT ;  /* 0x000088000e007a0c */ /* 0x020fe20003f06270 */
        /* <DEDUP_REMOVED lines=8> */
.L_x_1115:
[----:B------:R-:W-:Y:S05]  /*21160*/  BSYNC B0 ;  /* 0x0000000000007941 */ /* 0x000fea0003800000 */
.L_x_1114:
[----:B------:R-:W-:Y:S01]  /*21170*/  LEA.HI.SX32 R0, R13, 0x20, 0x1d ;  /* 0x000000200d007811 */ /* 0x000fe200078feaff */
        /* <DEDUP_REMOVED lines=17> */
.L_x_1117:
[----:B------:R-:W-:Y:S05]  /*21290*/  BSYNC B0 ;  /* 0x0000000000007941 */ /* 0x000fea0003800000 */
.L_x_1116:
        /* <DEDUP_REMOVED lines=18> */
.L_x_1119:
[----:B------:R-:W-:Y:S05]  /*213c0*/  BSYNC B0 ;  /* 0x0000000000007941 */ /* 0x000fea0003800000 */
.L_x_1118:
        /* <DEDUP_REMOVED lines=18> */
.L_x_1121:
[----:B------:R-:W-:Y:S05]  /*214f0*/  BSYNC B0 ;  /* 0x0000000000007941 */ /* 0x000fea0003800000 */
.L_x_1120:
        /* <DEDUP_REMOVED lines=18> */
.L_x_1123:
[----:B------:R-:W-:Y:S05]  /*21620*/  BSYNC B0 ;  /* 0x0000000000007941 */ /* 0x000fea0003800000 */
.L_x_1122:
        /* <DEDUP_REMOVED lines=18> */
.L_x_1125:
[----:B------:R-:W-:Y:S05]  /*21750*/  BSYNC B0 ;  /* 0x0000000000007941 */ /* 0x000fea0003800000 */
.L_x_1124:
[----:B------:R-:W-:-:S04]  /*21760*/  LEA.HI.SX32 R0, R13, 0x70, 0x1d ;  /* 0x000000700d007811 */ /* 0x000fc800078feaff */
        /* <DEDUP_REMOVED lines=18> */
.L_x_1062:
[----:B------:R-:W-:Y:S01]  /*21890*/  UISETP.NE.AND UP3, UPT, UR24, -0x1, UPT ;  /* 0xffffffff1800788c */ /* 0x000fe2000bf65270 */
[----:B------:R-:W-:Y:S01]  /*218a0*/  LEA.HI R8, R9, R22, RZ, 0x3 ;  /* 0x0000001609087211 */ /* 0x000fe200078f18ff */
[----:B------:R-:W-:Y:S01]  /*218b0*/  USHF.R.S32.HI UR13, URZ, 0x1f, UR11 ;  /* 0x0000001f3f0d7899 */ /* 0x000fe2000801140b */
[----:B------:R-:W1:Y:S01]  /*218c0*/  S2R R12, SR_CTAID.Z ;  /* 0x00000000000c7919 */ /* 0x000e620000002700 */
[----:B------:R-:W-:Y:S01]  /*218d0*/  ULDC.64 UR6, c[0x0][0x1e8] ;  /* 0x00007a0000067ab9 */ /* 0x000fe20000000a00 */
[----:B------:R-:W-:Y:S01]  /*218e0*/  LOP3.LUT R0, R8, 0xfffffff8, RZ, 0xc0, !PT ;  /* 0xfffffff808007812 */ /* 0x000fe200078ec0ff */
[----:B------:R-:W-:Y:S01]  /*218f0*/  ULDC.64 UR4, c[0x0][0x1f0] ;  /* 0x00007c0000047ab9 */ /* 0x000fe20000000a00 */
[----:B------:R-:W-:Y:S01]  /*21900*/  SHF.R.S32.HI R8, RZ, 0x3, R8 ;  /* 0x00000003ff087819 */ /* 0x000fe20000011408 */
[----:B------:R-:W-:Y:S01]  /*21910*/  UIMAD UR4, UR13, UR4, URZ ;  /* 0x000000040d0472a4 */ /* 0x000fe2000f8e023f */
[----:B------:R-:W-:Y:S01]  /*21920*/  IMAD.U32 R6, RZ, RZ, UR25 ;  /* 0x00000019ff067e24 */ /* 0x000fe2000f8e00ff */
[----:B------:R-:W-:Y:S01]  /*21930*/  ULDC.U8 UR14, c[0x0][0x328] ;  /* 0x0000ca00000e7ab9 */ /* 0x000fe20000000000 */
[----:B------:R-:W-:Y:S01]  /*21940*/  IMAD.IADD R15, R22, 0x1, -R0 ;  /* 0x00000001160f7824 */ /* 0x000fe200078e0a00 */
[----:B------:R-:W-:Y:S01]  /*21950*/  @UP3 UIMAD.WIDE.U32 UR8, UR24, UR6, URZ ;  /* 0x00000006180832a5 */ /* 0x000fe2000f8e003f */
[--C-:B------:R-:W-:Y:S01]  /*21960*/  SHF.R.S32.HI R9, RZ, 0x1f, R8.reuse ;  /* 0x0000001fff097819 */ /* 0x100fe20000011408 */
[----:B------:R-:W-:Y:S01]  /*21970*/  @!UP3 USHF.R.S32.HI UR15, URZ, 0x1f, UR12 ;  /* 0x0000001f3f0fb899 */ /* 0x000fe2000801140c */
[----:B------:R-:W-:Y:S01]  /*21980*/  IMAD.SHL.U32 R14, R15, 0x8, RZ ;  /* 0x000000080f0e7824 */ /* 0x000fe200078e00ff */
[----:B------:R-:W-:Y:S01]  /*21990*/  ULDC.U8 UR6, c[0x0][0x329] ;  /* 0x0000ca4000067ab9 */ /* 0x000fe20000000000 */
[----:B------:R-:W-:Y:S01]  /*219a0*/  BSSY B0, `(.L_x_1126) ;  /* 0x000003a000007945 */ /* 0x000fe20003800000 */
[----:B------:R-:W-:Y:S01]  /*219b0*/  UISETP.NE.AND UP2, UPT, UR6, URZ, UPT ;  /* 0x0000003f0600728c */ /* 0x000fe2000bf45270 */
[----:B------:R-:W-:Y:S01]  /*219c0*/  IMAD.WIDE R6, R6, 0x80, R8 ;  /* 0x0000008006067825 */ /* 0x000fe200078e0208 */
[----:B------:R-:W-:Y:S01]  /*219d0*/  @UP3 UIMAD UR7, UR24, UR7, UR9 ;  /* 0x00000007180732a4 */ /* 0x000fe2000f8e0209 */
[----:B------:R-:W-:Y:S01]  /*219e0*/  IADD3 R23, R14, 0x40, RZ ;  /* 0x000000400e177810 */ /* 0x000fe20007ffe0ff */
[----:B------:R-:W-:-:S02]  /*219f0*/  UIMAD UR9, UR11, UR5, UR4 ;  /* 0x000000050b0972a4 */ /* 0x000fc4000f8e0204 */
[----:B------:R-:W-:Y:S02]  /*21a00*/  UISETP.NE.AND UP4, UPT, UR14, URZ, UPT ;  /* 0x0000003f0e00728c */ /* 0x000fe4000bf85270 */
[----:B------:R-:W-:Y:S02]  /*21a10*/  ULDC.64 UR4, c[0x0][0x1e0] ;  /* 0x0000780000047ab9 */ /* 0x000fe40000000a00 */
[----:B------:R-:W-:Y:S02]  /*21a20*/  @!UP3 UIMAD UR15, UR15, UR4, URZ ;  /* 0x000000040f0fb2a4 */ /* 0x000fe4000f8e023f */
[----:B------:R-:W-:Y:S02]  /*21a30*/  @UP3 UMOV UR18, UR8 ;  /* 0x0000000800123c82 */ /* 0x000fe40008000000 */
[----:B------:R-:W-:Y:S02]  /*21a40*/  @!UP2 UISETP.NE.AND UP1, UPT, UR14, URZ, UPT ;  /* 0x0000003f0e00a28c */ /* 0x000fe4000bf25270 */
[----:B------:R-:W-:-:S02]  /*21a50*/  @!UP3 UIMAD UR15, UR12, UR5, UR15 ;  /* 0x000000050c0fb2a4 */ /* 0x000fc4000f8e020f */
[----:B------:R-:W-:Y:S02]  /*21a60*/  ULDC UR13, c[0x0][0x214] ;  /* 0x00008500000d7ab9 */ /* 0x000fe40000000800 */
[----:B------:R-:W-:Y:S02]  /*21a70*/  @UP2 ULDC UR8, c[0x0][0x210] ;  /* 0x0000840000082ab9 */ /* 0x000fe40000000800 */
[----:B------:R-:W-:Y:S02]  /*21a80*/  UISETP.EQ.AND UP4, UPT, UR6, URZ, UP4 ;  /* 0x0000003f0600728c */ /* 0x000fe4000a782270 */
[----:B------:R-:W-:Y:S02]  /*21a90*/  ULDC UR5, c[0x0][0x234] ;  /* 0x00008d0000057ab9 */ /* 0x000fe40000000800 */
[----:B------:R-:W-:Y:S02]  /*21aa0*/  @!UP3 UIMAD.WIDE.U32 UR16, UR12, UR4, URZ ;  /* 0x000000040c10b2a5 */ /* 0x000fe4000f8e003f */
        /* <DEDUP_REMOVED lines=20> */
[----:B------:R-:W-:Y:S01]  /*21bf0*/  @!UP4 UMOV UR22, URZ ;  /* 0x0000003f0016cc82 */ /* 0x000fe20008000000 */
[----:B------:R-:W-:Y:S01]  /*21c00*/  IADD3 R11, R13, UR9, RZ ;  /* 0x000000090d0b7c10 */ /* 0x000fe2000fffe0ff */
[----:B------:R-:W-:Y:S02]  /*21c10*/  @UP4 UMOV UR22, UR24 ;  /* 0x0000001800164c82 */ /* 0x000fe40008000000 */
[----:B------:R-:W-:-:S02]  /*21c20*/  @!UP4 UMOV UR23, URZ ;  /* 0x0000003f0017cc82 */ /* 0x000fc40008000000 */
[----:B------:R-:W-:Y:S02]  /*21c30*/  USHF.R.S32.HI UR5, URZ, 0x1f, UR8 ;  /* 0x0000001f3f057899 */ /* 0x000fe40008011408 */
[----:B------:R-:W-:Y:S02]  /*21c40*/  @UP4 USHF.R.S32.HI UR23, URZ, 0x1f, UR24 ;  /* 0x0000001f3f174899 */ /* 0x000fe40008011418 */
        /* <DEDUP_REMOVED lines=15> */
.L_x_1127:
[----:B------:R-:W-:Y:S05]  /*21d40*/  BSYNC B0 ;  /* 0x0000000000007941 */ /* 0x000fea0003800000 */
.L_x_1126:
        /* <DEDUP_REMOVED lines=18> */
.L_x_1129:
[----:B------:R-:W-:Y:S05]  /*21e70*/  BSYNC B0 ;  /* 0x0000000000007941 */ /* 0x000fea0003800000 */
.L_x_1128:
        /* <DEDUP_REMOVED lines=18> */
.L_x_1131:
[----:B------:R-:W-:Y:S05]  /*21fa0*/  BSYNC B0 ;  /* 0x0000000000007941 */ /* 0x000fea0003800000 */
.L_x_1130:
        /* <DEDUP_REMOVED lines=18> */
.L_x_1133:
[----:B------:R-:W-:Y:S05]  /*220d0*/  BSYNC B0 ;  /* 0x0000000000007941 */ /* 0x000fea0003800000 */
.L_x_1132:
        /* <DEDUP_REMOVED lines=18> */
.L_x_1135:
[----:B------:R-:W-:Y:S05]  /*22200*/  BSYNC B0 ;  /* 0x0000000000007941 */ /* 0x000fea0003800000 */
.L_x_1134:
        /* <DEDUP_REMOVED lines=18> */
.L_x_1137:
[----:B------:R-:W-:Y:S05]  /*22330*/  BSYNC B0 ;  /* 0x0000000000007941 */ /* 0x000fea0003800000 */
.L_x_1136:
        /* <DEDUP_REMOVED lines=18> */
.L_x_1139:
[----:B------:R-:W-:Y:S05]  /*22460*/  BSYNC B0 ;  /* 0x0000000000007941 */ /* 0x000fea0003800000 */
.L_x_1138:
        /* <DEDUP_REMOVED lines=18> */
.L_x_1141:
[----:B------:R-:W-:Y:S05]  /*22590*/  BSYNC B0 ;  /* 0x0000000000007941 */ /* 0x000fea0003800000 */
.L_x_1140:
        /* <DEDUP_REMOVED lines=67> */
.L_x_1142:
        /* <DEDUP_REMOVED lines=11> */
.L_x_1414:


//--------------------- .text._ZN5flash16flash_fwd_kernelI23Flash_fwd_kernel_traitsILi128ELi128ELi32ELi4ELb0ELb0EN7cutlass6half_tE19Flash_kernel_traitsILi128ELi128ELi32ELi4ES3_EELb0ELb1ELb0ELb0ELb0ELb0ELb1ELb0EEEvNS_16Flash_fwd_paramsE --------------------------
	.section	.text._ZN5flash16flash_fwd_kernelI23Flash_fwd_kernel_traitsILi128ELi128ELi32ELi4ELb0ELb0EN7cutlass6half_tE19Flash_kernel_traitsILi128ELi128ELi32ELi4ES3_EELb0ELb1ELb0ELb0ELb0ELb0ELb1ELb0EEEvNS_16Flash_fwd_paramsE,"ax",@progbits
	.sectioninfo	@"SHI_REGISTERS=255"
	.align	128
        .global         _ZN5flash16flash_fwd_kernelI23Flash_fwd_kernel_traitsILi128ELi128ELi32ELi4ELb0ELb0EN7cutlass6half_tE19Flash_kernel_traitsILi128ELi128ELi32ELi4ES3_EELb0ELb1ELb0ELb0ELb0ELb0ELb1ELb0EEEvNS_16Flash_fwd_paramsE
        .type           _ZN5flash16flash_fwd_kernelI23Flash_fwd_kernel_traitsILi128ELi128ELi32ELi4ELb0ELb0EN7cutlass6half_tE19Flash_kernel_traitsILi128ELi128ELi32ELi4ES3_EELb0ELb1ELb0ELb0ELb0ELb0ELb1ELb0EEEvNS_16Flash_fwd_paramsE,@function
        .size           _ZN5flash16flash_fwd_kernelI23Flash_fwd_kernel_traitsILi128ELi128ELi32ELi4ELb0ELb0EN7cutlass6half_tE19Flash_kernel_traitsILi128ELi128ELi32ELi4ES3_EELb0ELb1ELb0ELb0ELb0ELb0ELb1ELb0EEEvNS_16Flash_fwd_paramsE,(.L_x_1415 - _ZN5flash16flash_fwd_kernelI23Flash_fwd_kernel_traitsILi128ELi128ELi32ELi4ELb0ELb0EN7cutlass6half_tE19Flash_kernel_traitsILi128ELi128ELi32ELi4ES3_EELb0ELb1ELb0ELb0ELb0ELb0ELb1ELb0EEEvNS_16Flash_fwd_paramsE)
        .other          _ZN5flash16flash_fwd_kernelI23Flash_fwd_kernel_traitsILi128ELi128ELi32ELi4ELb0ELb0EN7cutlass6half_tE19Flash_kernel_traitsILi128ELi128ELi32ELi4ES3_EELb0ELb1ELb0ELb0ELb0ELb0ELb1ELb0EEEvNS_16Flash_fwd_paramsE,@"STO_CUDA_ENTRY STV_DEFAULT"
_ZN5flash16flash_fwd_kernelI23Flash_fwd_kernel_traitsILi128ELi128ELi32ELi4ELb0ELb0EN7cutlass6half_tE19Flash_kernel_traitsILi128ELi128ELi32ELi4ES3_EELb0ELb1ELb0ELb0ELb0ELb0ELb1ELb0EEEvNS_16Flash_fwd_paramsE:
.text._ZN5flash16flash_fwd_kernelI23Flash_fwd_kernel_traitsILi128ELi128ELi32ELi4ELb0ELb0EN7cutlass6half_tE19Flash_kernel_traitsILi128ELi128ELi32ELi4ES3_EELb0ELb1ELb0ELb0ELb0ELb0ELb1ELb0EEEvNS_16Flash_fwd_paramsE:
[----:B------:R-:W-:Y:S02]  /*0000*/  MOV R1, c[0x0][0x28] ;  /* 0x00000a0000017a02 */ /* 0x000fe40000000f00 */
[----:B------:R-:W1:Y:S01]  /*0010*/  S2R R14, SR_CTAID.Y ;  /* 0x00000000000e7919 */ /* 0x000e620000002600 */
[----:B------:R-:W2:Y:S01]  /*0020*/  LDC.U8 R0, c[0x0][0x312] ;  /* 0x0000c480ff007b82 */ /* 0x000ea20000000000 */
[----:B------:R-:W-:Y:S01]  /*0030*/  ISETP.NE.U32.AND P2, PT, RZ, c[0x0][0x240], PT ;  /* 0x00009000ff007a0c */ /* 0x000fe20003f45070 */
[----:B------:R-:W-:Y:S01]  /*0040*/  IMAD.MOV.U32 R26, RZ, RZ, 0x4 ;  /* 0x00000004ff1a7424 */ /* 0x000fe200078e00ff */
[----:B------:R-:W-:Y:S01]  /*0050*/  ULDC.64 UR4, c[0x0][0x118] ;  /* 0x0000460000047ab9 */ /* 0x000fe20000000a00 */
[----:B------:R-:W-:Y:S01]  /*0060*/  IMAD.MOV.U32 R9, RZ, RZ, -0x1 ;  /* 0xffffffffff097424 */ /* 0x000fe200078e00ff */
[----:B------:R-:W-:Y:S02]  /*0070*/  ISETP.NE.AND.EX P2, PT, RZ, c[0x0][0x244], PT, P2 ;  /* 0x00009100ff007a0c */ /* 0x000fe40003f45320 */
[----:B------:R-:W-:Y:S02]  /*0080*/  ISETP.EQ.U32.AND P1, PT, RZ, c[0x0][0x248], PT ;  /* 0x00009200ff007a0c */ /* 0x000fe40003f22070 */
[----:B------:R-:W-:Y:S01]  /*0090*/  ISETP.NE.U32.AND P0, PT, RZ, c[0x0][0x250], PT ;  /* 0x00009400ff007a0c */ /* 0x000fe20003f05070 */
[----:B------:R-:W-:Y:S01]  /*00a0*/  IMAD.MOV.U32 R8, RZ, RZ, -0x1 ;  /* 0xffffffffff087424 */ /* 0x000fe200078e00ff */
[----:B------:R-:W-:-:S02]  /*00b0*/  IADD3 R1, R1, -0x50, RZ ;  /* 0xffffffb001017810 */ /* 0x000fc40007ffe0ff */
[----:B------:R-:W-:Y:S01]  /*00c0*/  ISETP.NE.AND.EX P0, PT, RZ, c[0x0][0x254], PT, P0 ;  /* 0x00009500ff007a0c */ /* 0x000fe20003f05300 */
[----:B-1----:R-:W-:Y:S01]  /*00d0*/  IMAD.WIDE R2, R14, R26, c[0x0][0x240] ;  /* 0x000090000e027625 */ /* 0x002fe200078e021a */
[----:B--2---:R-:W-:-:S04]  /*00e0*/  ISETP.NE.AND P3, PT, R0, RZ, PT ;  /* 0x000000ff0000720c */ /* 0x004fc80003f65270 */
[----:B------:R1:W2:Y:S01]  /*00f0*/  @P2 LDG.E R9, [R2.64] ;  /* 0x0000000402092981 */ /* 0x0002a2000c1e1900 */
[----:B------:R-:W-:Y:S01]  /*0100*/  ISETP.EQ.OR.EX P1, PT, RZ, c[0x0][0x24c], !P3, P1 ;  /* 0x00009300ff007a0c */ /* 0x000fe20005f22710 */
[----:B------:R-:W-:Y:S02]  /*0110*/  IMAD.WIDE R4, R14, R26, c[0x0][0x248] ;  /* 0x000092000e047625 */ /* 0x000fe400078e021a */
[----:B------:R1:W3:Y:S10]  /*0120*/  @P2 LDG.E R0, [R2.64+0x4] ;  /* 0x0000040402002981 */ /* 0x0002f4000c1e1900 */
[----:B------:R4:W5:Y:S01]  /*0130*/  @!P1 LDG.E R8, [R4.64] ;  /* 0x0000000404089981 */ /* 0x000962000c1e1900 */
[----:B------:R-:W-:-:S03]  /*0140*/  IMAD.MOV.U32 R7, RZ, RZ, RZ ;  /* 0x000000ffff077224 */ /* 0x000fc600078e00ff */
[----:B------:R-:W2:Y:S04]  /*0150*/  S2R R22, SR_CTAID.X ;  /* 0x0000000000167919 */ /* 0x000ea80000002500 */
[----:B------:R-:W2:Y:S01]  /*0160*/  S2R R28, SR_CTAID.Z ;  /* 0x00000000001c7919 */ /* 0x000ea20000002700 */
[----:B-1----:R-:W-:-:S05]  /*0170*/  @P0 IMAD.WIDE R2, R14, R26, c[0x0][0x250] ;  /* 0x000094000e020625 */ /* 0x002fca00078e021a */
[----:B------:R4:W5:Y:S01]  /*0180*/  @P0 LDG.E R7, [R2.64] ;  /* 0x0000000402070981 */ /* 0x000962000c1e1900 */
[----:B------:R-:W-:-:S04]  /*0190*/  ISETP.NE.U32.AND P0, PT, RZ, c[0x0][0x248], PT ;  /* 0x00009200ff007a0c */ /* 0x000fc80003f05070 */
[----:B------:R-:W-:Y:S01]  /*01a0*/  ISETP.NE.AND.EX P0, PT, RZ, c[0x0][0x24c], PT, P0 ;  /* 0x00009300ff007a0c */ /* 0x000fe20003f05300 */
[----:B--2---:R4:W-:Y:S01]  /*01b0*/  STL [R1+0x28], R9 ;  /* 0x0000280901007387 */ /* 0x0049e20000100800 */
[----:B---3--:R-:W-:Y:S02]  /*01c0*/  @P2 IMAD.IADD R19, R0, 0x1, -R9 ;  /* 0x0000000100132824 */ /* 0x008fe400078e0a09 */
[----:B------:R-:W-:-:S09]  /*01d0*/  @!P2 IMAD.MOV.U32 R19, RZ, RZ, c[0x0][0x214] ;  /* 0x00008500ff13a624 */ /* 0x000fd200078e00ff */
[----:B------:R-:W-:Y:S05]  /*01e0*/  @!P0 BRA `(.L_x_1143) ;  /* 0x0000004000008947 */ /* 0x000fea0003800000 */
[----:B------:R-:W2:Y:S02]  /*01f0*/  @P3 LDG.E R0, [R4.64+0x4] ;  /* 0x0000040404003981 */ /* 0x000ea4000c1e1900 */
[----:B--2--5:R-:W-:-:S06]  /*0200*/  @P3 IADD3 R0, R0, -R8, RZ ;  /* 0x8000000800003210 */ /* 0x024fcc0007ffe0ff */
[----:B------:R1:W5:Y:S01]  /*0210*/  @!P3 LDG.E R0, [R4.64] ;  /* 0x000000040400b981 */ /* 0x000362000c1e1900 */
[----:B------:R-:W-:Y:S05]  /*0220*/  BRA `(.L_x_1144) ;  /* 0x0000001000007947 */ /* 0x000fea0003800000 */
.L_x_1143:
[----:B------:R-:W-:Y:S02]  /*0230*/  MOV R0, c[0x0][0x218] ;  /* 0x0000860000007a02 */ /* 0x000fe40000000f00 */
.L_x_1144:
[----:B------:R-:W-:-:S04]  /*0240*/  ISETP.NE.U32.AND P2, PT, RZ, c[0x0][0x258], PT ;  /* 0x00009600ff007a0c */ /* 0x000fc80003f45070 */
[----:B------:R-:W-:-:S13]  /*0250*/  ISETP.NE.AND.EX P2, PT, RZ, c[0x0][0x25c], PT, P2 ;  /* 0x00009700ff007a0c */ /* 0x000fda0003f45320 */
[----:B----4-:R-:W-:-:S06]  /*0260*/  @P2 IMAD.WIDE R2, R14, R26, c[0x0][0x258] ;  /* 0x000096000e022625 */ /* 0x010fcc00078e021a */
        /* <DEDUP_REMOVED lines=10> */
[----:B------:R-:W2:Y:S01]  /*0310*/  S2R R25, SR_TID.X ;  /* 0x0000000000197919 */ /* 0x000ea20000002100 */
[----:B------:R-:W-:Y:S02]  /*0320*/  IADD3 R2, R49, 0x1f, RZ ;  /* 0x0000001f31027810 */ /* 0x000fe40007ffe0ff */
[----:B------:R-:W-:Y:S02]  /*0330*/  IADD3 R0, R0, c[0x0][0x2e8], R49 ;  /* 0x0000ba0000007a10 */ /* 0x000fe40007ffe031 */
[----:B------:R-:W-:Y:S02]  /*0340*/  SHF.R.S32.HI R3, RZ, 0x1f, R2 ;  /* 0x0000001fff037819 */ /* 0x000fe40000011402 */
[----:B-1----:R-:W-:Y:S02]  /*0350*/  SHF.R.S32.HI R4, RZ, 0x1f, R0 ;  /* 0x0000001fff047819 */ /* 0x002fe40000011400 */
[----:B------:R-:W-:-:S02]  /*0360*/  LEA.HI R2, R3, R2, RZ, 0x5 ;  /* 0x0000000203027211 */ /* 0x000fc400078f28ff */
[----:B------:R-:W-:Y:S02]  /*0370*/  LEA.HI R0, R4, R0, RZ, 0x5 ;  /* 0x0000000004007211 */ /* 0x000fe400078f28ff */
[----:B------:R-:W-:Y:S02]  /*0380*/  SHF.R.S32.HI R2, RZ, 0x5, R2 ;  /* 0x00000005ff027819 */ /* 0x000fe40000011402 */
[----:B------:R-:W-:-:S04]  /*0390*/  SHF.R.S32.HI R0, RZ, 0x5, R0 ;  /* 0x00000005ff007819 */ /* 0x000fc80000011400 */
[----:B------:R-:W-:-:S04]  /*03a0*/  IMNMX R244, R2, R0, PT ;  /* 0x0000000002f47217 */ /* 0x000fc80003800200 */
[----:B------:R-:W-:-:S13]  /*03b0*/  ISETP.GE.AND P0, PT, R244, 0x1, PT ;  /* 0x00000001f400780c */ /* 0x000fda0003f06270 */
[----:B------:R-:W-:Y:S05]  /*03c0*/  @!P0 BRA `(.L_x_1145) ;  /* 0x00014ca000008947 */ /* 0x000fea0003800000 */
[----:B--2---:R-:W-:Y:S02]  /*03d0*/  ISETP.NE.AND P1, PT, R9, -0x1, PT ;  /* 0xffffffff0900780c */ /* 0x004fe40003f25270 */
[----:B------:R-:W-:-:S11]  /*03e0*/  ISETP.NE.AND P0, PT, R8, -0x1, PT ;  /* 0xffffffff0800780c */ /* 0x000fd60003f05270 */
[----:B------:R-:W-:Y:S01]  /*03f0*/  @!P1 SHF.R.S32.HI R4, RZ, 0x1f, R14 ;  /* 0x0000001fff049819 */ /* 0x000fe2000001140e */
[----:B------:R-:W-:Y:S01]  /*0400*/  @P1 IMAD.WIDE.U32 R2, R9, c[0x0][0x190], RZ ;  /* 0x0000640009021a25 */ /* 0x000fe200078e00ff */
[----:B------:R-:W-:-:S03]  /*0410*/  @P0 IADD3 R0, R7, R8, RZ ;  /* 0x0000000807000210 */ /* 0x000fc60007ffe0ff */
[----:B------:R-:W-:Y:S01]  /*0420*/  @!P1 IMAD R6, R4, c[0x0][0x178], RZ ;  /* 0x00005e0004069a24 */ /* 0x000fe200078e02ff */
[----:B------:R-:W-:Y:S01]  /*0430*/  @P1 MOV R11, R2 ;  /* 0x00000002000b1202 */ /* 0x000fe20000000f00 */
[----:B------:R-:W-:Y:S02]  /*0440*/  @P1 IMAD R13, R9, c[0x0][0x194], R3 ;  /* 0x00006500090d1a24 */ /* 0x000fe400078e0203 */
[----:B------:R-:W-:-:S04]  /*0450*/  @P0 IMAD.WIDE.U32 R2, R0, c[0x0][0x198], RZ ;  /* 0x0000660000020a25 */ /* 0x000fc800078e00ff */
[----:B------:R-:W-:Y:S01]  /*0460*/  @!P1 IMAD.WIDE.U32 R4, R14, c[0x0][0x178], RZ ;  /* 0x00005e000e049a25 */ /* 0x000fe200078e00ff */
[----:B------:R-:W-:-:S03]  /*0470*/  @P0 MOV R12, R2 ;  /* 0x00000002000c0202 */ /* 0x000fc60000000f00 */
[----:B------:R-:W-:Y:S01]  /*0480*/  @!P1 IMAD R6, R14, c[0x0][0x17c], R6 ;  /* 0x00005f000e069a24 */ /* 0x000fe200078e0206 */
[----:B------:R-:W-:Y:S01]  /*0490*/  @!P1 MOV R11, R4 ;  /* 0x00000004000b9202 */ /* 0x000fe20000000f00 */
[----:B------:R-:W-:-:S03]  /*04a0*/  @P0 IMAD R18, R0, c[0x0][0x19c], R3 ;  /* 0x0000670000120a24 */ /* 0x000fc600078e0203 */
[----:B------:R-:W-:Y:S01]  /*04b0*/  @!P1 IADD3 R13, R5, R6, RZ ;  /* 0x00000006050d9210 */ /* 0x000fe20007ffe0ff */
[----:B------:R-:W-:Y:S05]  /*04c0*/  @P0 BRA `(.L_x_1146) ;  /* 0x000000b000000947 */ /* 0x000fea0003800000 */
[----:B------:R-:W-:Y:S01]  /*04d0*/  SHF.R.S32.HI R0, RZ, 0x1f, R7 ;  /* 0x0000001fff007819 */ /* 0x000fe20000011407 */
[----:B------:R-:W-:Y:S01]  /*04e0*/  IMAD.WIDE.U32 R2, R7, c[0x0][0x198], RZ ;  /* 0x0000660007027a25 */ /* 0x000fe200078e00ff */
[----:B------:R-:W-:-:S03]  /*04f0*/  SHF.R.S32.HI R4, RZ, 0x1f, R14 ;  /* 0x0000001fff047819 */ /* 0x000fc6000001140e */
[----:B------:R-:W-:Y:S02]  /*0500*/  IMAD R0, R0, c[0x0][0x198], RZ ;  /* 0x0000660000007a24 */ /* 0x000fe400078e02ff */
[----:B------:R-:W-:Y:S02]  /*0510*/  IMAD R4, R4, c[0x0][0x180], RZ ;  /* 0x0000600004047a24 */ /* 0x000fe400078e02ff */
[----:B------:R-:W-:-:S05]  /*0520*/  IMAD R0, R7, c[0x0][0x19c], R0 ;  /* 0x0000670007007a24 */ /* 0x000fca00078e0200 */
[----:B------:R-:W-:Y:S01]  /*0530*/  IADD3 R3, R3, R0, RZ ;  /* 0x0000000003037210 */ /* 0x000fe20007ffe0ff */
[----:B------:R-:W-:-:S04]  /*0540*/  IMAD R0, R14, c[0x0][0x184], R4 ;  /* 0x000061000e007a24 */ /* 0x000fc800078e0204 */
[----:B------:R-:W-:-:S05]  /*0550*/  IMAD.WIDE.U32 R2, R14, c[0x0][0x180], R2 ;  /* 0x000060000e027a25 */ /* 0x000fca00078e0002 */
[----:B------:R-:W-:Y:S02]  /*0560*/  IADD3 R18, R3, R0, RZ ;  /* 0x0000000003127210 */ /* 0x000fe40007ffe0ff */
[----:B------:R-:W-:Y:S02]  /*0570*/  MOV R12, R2 ;  /* 0x00000002000c7202 */ /* 0x000fe40000000f00 */
.L_x_1146:
[----:B------:R-:W-:Y:S02]  /*0580*/  IABS R4, c[0x0][0x1c8] ;  /* 0x0000720000047a13 */ /* 0x000fe40000000000 */
[----:B------:R-:W-:Y:S02]  /*0590*/  IABS R5, R28 ;  /* 0x0000001c00057213 */ /* 0x000fe40000000000 */
[----:B------:R-:W1:Y:S01]  /*05a0*/  I2F.RP R2, R4 ;  /* 0x0000000400027306 */ /* 0x000e620000209400 */
[----:B------:R-:W-:-:S07]  /*05b0*/  SHF.R.S32.HI R17, RZ, 0x1f, R28 ;  /* 0x0000001fff117819 */ /* 0x000fce000001141c */
[----:B-1----:R-:W1:Y:S02]  /*05c0*/  MUFU.RCP R2, R2 ;  /* 0x0000000200027308 */ /* 0x002e640000001000 */
[----:B-1----:R-:W-:-:S06]  /*05d0*/  IADD3 R2, R2, 0xffffffe, RZ ;  /* 0x0ffffffe02027810 */ /* 0x002fcc0007ffe0ff */
        /* <DEDUP_REMOVED lines=13> */
[----:B------:R-:W-:Y:S01]  /*06b0*/  ISETP.GE.U32.AND P3, PT, R2, R4, PT ;  /* 0x000000040200720c */ /* 0x000fe20003f66070 */
[----:B------:R-:W-:Y:S01]  /*06c0*/  @P0 IMAD.IADD R4, R7, 0x1, R8 ;  /* 0x0000000107040824 */ /* 0x000fe200078e0208 */
[----:B------:R-:W-:-:S04]  /*06d0*/  LOP3.LUT R2, R28, c[0x0][0x1c8], RZ, 0x3c, !PT ;  /* 0x000072001c027a12 */ /* 0x000fc800078e3cff */
[----:B------:R-:W-:Y:S01]  /*06e0*/  ISETP.GE.AND P1, PT, R2, RZ, PT ;  /* 0x000000ff0200720c */ /* 0x000fe20003f26270 */
[----:B------:R-:W-:-:S04]  /*06f0*/  @P0 IMAD.WIDE.U32 R2, R4, c[0x0][0x1a0], RZ ;  /* 0x0000680004020a25 */ /* 0x000fc800078e00ff */
[----:B------:R-:W-:Y:S01]  /*0700*/  @P0 IMAD R16, R4, c[0x0][0x1a4], R3 ;  /* 0x0000690004100a24 */ /* 0x000fe200078e0203 */
[----:B------:R-:W-:Y:S02]  /*0710*/  @P0 MOV R15, R2 ;  /* 0x00000002000f0202 */ /* 0x000fe40000000f00 */
[----:B------:R-:W-:-:S04]  /*0720*/  @P3 IADD3 R0, R0, 0x1, RZ ;  /* 0x0000000100003810 */ /* 0x000fc80007ffe0ff */
[----:B------:R-:W-:-:S05]  /*0730*/  MOV R10, R0 ;  /* 0x00000000000a7202 */ /* 0x000fca0000000f00 */
        /* <DEDUP_REMOVED lines=14> */
.L_x_1147:
[----:B------:R-:W-:Y:S01]  /*0820*/  SHF.R.S32.HI R21, RZ, 0x1f, R25 ;  /* 0x0000001fff157819 */ /* 0x000fe20000011419 */
[----:B------:R-:W-:Y:S01]  /*0830*/  IMAD.IADD R252, R19, 0x1, -R27 ;  /* 0x0000000113fc7824 */ /* 0x000fe200078e0a1b */
[----:B------:R-:W-:Y:S01]  /*0840*/  BSSY B0, `(.L_x_1148) ;  /* 0x000005a000007945 */ /* 0x000fe20003800000 */
[----:B------:R-:W-:Y:S01]  /*0850*/  IMAD R17, R17, c[0x0][0x1a8], RZ ;  /* 0x00006a0011117a24 */ /* 0x000fe200078e02ff */
[CC--:B------:R-:W-:Y:S01]  /*0860*/  LEA.HI R2, R21.reuse, R25.reuse, RZ, 0x3 ;  /* 0x0000001915027211 */ /* 0x0c0fe200078f18ff */
[----:B------:R-:W-:Y:S01]  /*0870*/  IMAD.MOV.U32 R29, RZ, RZ, 0x10 ;  /* 0x00000010ff1d7424 */ /* 0x000fe200078e00ff */
[----:B------:R-:W-:Y:S01]  /*0880*/  LEA.HI R24, R21, R25, RZ, 0x4 ;  /* 0x0000001915187211 */ /* 0x000fe200078f20ff */
[----:B------:R-:W-:Y:S01]  /*0890*/  IMAD R17, R28, c[0x0][0x1ac], R17 ;  /* 0x00006b001c117a24 */ /* 0x000fe200078e0211 */
[----:B------:R-:W-:-:S02]  /*08a0*/  SHF.R.S32.HI R8, RZ, 0x3, R2 ;  /* 0x00000003ff087819 */ /* 0x000fc40000011402 */
[----:B------:R-:W-:Y:S02]  /*08b0*/  LOP3.LUT R2, R2, 0xfffffff8, RZ, 0xc0, !PT ;  /* 0xfffffff802027812 */ /* 0x000fe400078ec0ff */
[----:B------:R-:W-:Y:S01]  /*08c0*/  LOP3.LUT R0, R24, 0xfffffff0, RZ, 0xc0, !PT ;  /* 0xfffffff018007812 */ /* 0x000fe200078ec0ff */
[----:B------:R-:W-:Y:S01]  /*08d0*/  IMAD.SHL.U32 R3, R8, 0x40, RZ ;  /* 0x0000004008037824 */ /* 0x000fe200078e00ff */
[----:B------:R-:W-:Y:S01]  /*08e0*/  SHF.R.S32.HI R9, RZ, 0x1f, R8 ;  /* 0x0000001fff097819 */ /* 0x000fe20000011408 */
[----:B------:R-:W-:Y:S01]  /*08f0*/  IMAD.IADD R20, R25, 0x1, -R2 ;  /* 0x0000000119147824 */ /* 0x000fe200078e0a02 */
[----:B------:R-:W-:Y:S01]  /*0900*/  LEA.HI R5, R21, R25, RZ, 0x6 ;  /* 0x0000001915057211 */ /* 0x000fe200078f30ff */
[----:B------:R-:W-:Y:S01]  /*0910*/  IMAD.IADD R0, R25, 0x1, -R0 ;  /* 0x0000000119007824 */ /* 0x000fe200078e0a00 */
[----:B------:R-:W-:Y:S01]  /*0920*/  LOP3.LUT R2, R3, 0x1c0, RZ, 0xc0, !PT ;  /* 0x000001c003027812 */ /* 0x000fe200078ec0ff */
[----:B------:R-:W-:Y:S02]  /*0930*/  IMAD.SHL.U32 R236, R20, 0x8, RZ ;  /* 0x0000000814ec7824 */ /* 0x000fe400078e00ff */
[----:B------:R-:W-:Y:S01]  /*0940*/  IMAD.WIDE R38, R22, 0x80, R8 ;  /* 0x0000008016267825 */ /* 0x000fe200078e0208 */
[----:B------:R-:W-:-:S02]  /*0950*/  SHF.R.S32.HI R4, RZ, 0x1f, R0 ;  /* 0x0000001fff047819 */ /* 0x000fc40000011400 */
[----:B------:R-:W-:Y:S01]  /*0960*/  LOP3.LUT R3, R2, 0x38, R236, 0xf8, !PT ;  /* 0x0000003802037812 */ /* 0x000fe200078ef8ec */
[----:B------:R-:W-:Y:S01]  /*0970*/  IMAD R14, R9, c[0x0][0x1a0], RZ ;  /* 0x00006800090e7a24 */ /* 0x000fe200078e02ff */
[----:B------:R-:W-:Y:S01]  /*0980*/  SHF.R.U32.HI R2, RZ, 0x3, R2 ;  /* 0x00000003ff027819 */ /* 0x000fe20000011602 */
[----:B------:R1:W-:Y:S01]  /*0990*/  STL.64 [R1+0x10], R38 ;  /* 0x0000102601007387 */ /* 0x0003e20000100a00 */
[----:B------:R-:W-:Y:S01]  /*09a0*/  LEA.HI R23, R4, R0, RZ, 0x3 ;  /* 0x0000000004177211 */ /* 0x000fe200078f18ff */
[----:B------:R-:W-:Y:S01]  /*09b0*/  IMAD.SHL.U32 R4, R5, 0x8, RZ ;  /* 0x0000000805047824 */ /* 0x000fe200078e00ff */
[----:B------:R-:W-:Y:S01]  /*09c0*/  LOP3.LUT R3, R3, R2, RZ, 0x3c, !PT ;  /* 0x0000000203037212 */ /* 0x000fe200078e3cff */
[----:B------:R-:W-:Y:S01]  /*09d0*/  IMAD R14, R8, c[0x0][0x1a4], R14 ;  /* 0x00006900080e7a24 */ /* 0x000fe200078e020e */
[----:B------:R-:W-:Y:S02]  /*09e0*/  LOP3.LUT R2, R23, 0xfffffff8, RZ, 0xc0, !PT ;  /* 0xfffffff817027812 */ /* 0x000fe400078ec0ff */
[----:B------:R-:W-:-:S02]  /*09f0*/  SHF.R.S32.HI R237, RZ, 0x1f, R236 ;  /* 0x0000001fffed7819 */ /* 0x000fc400000114ec */
[----:B------:R-:W-:Y:S01]  /*0a00*/  LOP3.LUT R224, R3, 0xfffffe00, R4, 0xf8, !PT ;  /* 0xfffffe0003e07812 */ /* 0x000fe200078ef804 */
[----:B------:R-:W-:Y:S01]  /*0a10*/  IMAD.IADD R22, R0, 0x1, -R2 ;  /* 0x0000000100167824 */ /* 0x000fe200078e0a02 */
[----:B------:R-:W-:Y:S01]  /*0a20*/  IADD3 R2, P0, R236, R11, RZ ;  /* 0x0000000bec027210 */ /* 0x000fe20007f1e0ff */
[----:B------:R-:W-:Y:S01]  /*0a30*/  IMAD.WIDE.U32 R6, R8, c[0x0][0x198], R236 ;  /* 0x0000660008067a25 */ /* 0x000fe200078e00ec */
[----:B------:R-:W-:Y:S01]  /*0a40*/  SHF.R.S32.HI R11, RZ, 0x1f, R10 ;  /* 0x0000001fff0b7819 */ /* 0x000fe2000001140a */
[----:B------:R1:W-:Y:S01]  /*0a50*/  STL.64 [R1+0x8], R236 ;  /* 0x000008ec01007387 */ /* 0x0003e20000100a00 */
[----:B------:R-:W-:Y:S01]  /*0a60*/  IADD3 R251, R236, 0x40, RZ ;  /* 0x00000040ecfb7810 */ /* 0x000fe20007ffe0ff */
[----:B------:R-:W-:Y:S01]  /*0a70*/  IMAD R0, R9, c[0x0][0x198], RZ ;  /* 0x0000660009007a24 */ /* 0x000fe200078e02ff */
[----:B------:R-:W-:Y:S01]  /*0a80*/  IADD3 R6, P1, R12, R6, RZ ;  /* 0x000000060c067210 */ /* 0x000fe20007f3e0ff */
[----:B------:R-:W-:Y:S02]  /*0a90*/  IMAD.X R3, R237, 0x1, R13, P0 ;  /* 0x00000001ed037824 */ /* 0x000fe400000e060d */
[----:B------:R-:W-:-:S04]  /*0aa0*/  IMAD.WIDE.U32 R4, R8, c[0x0][0x1a0], R236 ;  /* 0x0000680008047a25 */ /* 0x000fc800078e00ec */
[----:B------:R-:W-:Y:S02]  /*0ab0*/  IMAD R0, R8, c[0x0][0x19c], R0 ;  /* 0x0000670008007a24 */ /* 0x000fe400078e0200 */
[----:B------:R-:W-:Y:S01]  /*0ac0*/  IMAD.WIDE.U32 R12, R28, c[0x0][0x1a8], R2 ;  /* 0x00006a001c0c7a25 */ /* 0x000fe200078e0002 */
[----:B------:R-:W-:Y:S02]  /*0ad0*/  IADD3 R2, P0, R15, R4, RZ ;  /* 0x000000040f027210 */ /* 0x000fe40007f1e0ff */
[----:B------:R-:W-:Y:S01]  /*0ae0*/  IADD3.X R7, R18, R7, R0, P1, !PT ;  /* 0x0000000712077210 */ /* 0x000fe20000ffe400 */
[C---:B------:R-:W-:Y:S01]  /*0af0*/  IMAD R0, R11.reuse, c[0x0][0x1b8], RZ ;  /* 0x00006e000b007a24 */ /* 0x040fe200078e02ff */
[----:B------:R-:W-:Y:S01]  /*0b00*/  IADD3.X R3, R16, R5, R14, P0, !PT ;  /* 0x0000000510037210 */ /* 0x000fe200007fe40e */
[----:B------:R-:W-:Y:S01]  /*0b10*/  IMAD R4, R11, c[0x0][0x1b0], RZ ;  /* 0x00006c000b047a24 */ /* 0x000fe200078e02ff */
[----:B------:R-:W-:Y:S01]  /*0b20*/  R2P PR, R22, 0x6 ;  /* 0x0000000616007804 */ /* 0x000fe20000000000 */
[----:B------:R-:W-:Y:S01]  /*0b30*/  IMAD R5, R10, c[0x0][0x1bc], R0 ;  /* 0x00006f000a057a24 */ /* 0x000fe200078e0200 */
[----:B------:R-:W-:Y:S01]  /*0b40*/  ISETP.GE.AND P0, PT, R8, R252, PT ;  /* 0x000000fc0800720c */ /* 0x000fe20003f06270 */
[----:B------:R-:W-:Y:S01]  /*0b50*/  IMAD.WIDE.U32 R30, R10, c[0x0][0x1b8], R2 ;  /* 0x00006e000a1e7a25 */ /* 0x000fe200078e0002 */
[----:B------:R-:W-:-:S03]  /*0b60*/  LEA.HI R11, R21, R25, RZ, 0x5 ;  /* 0x00000019150b7211 */ /* 0x000fc600078f28ff */
[C---:B------:R-:W-:Y:S01]  /*0b70*/  IMAD R14, R10.reuse, c[0x0][0x1b4], R4 ;  /* 0x00006d000a0e7a24 */ /* 0x040fe200078e0204 */
[----:B------:R-:W-:Y:S01]  /*0b80*/  LOP3.LUT R0, R11, 0xffffffe0, RZ, 0xc0, !PT ;  /* 0xffffffe00b007812 */ /* 0x000fe200078ec0ff */
[----:B------:R-:W-:Y:S01]  /*0b90*/  IMAD.WIDE.U32 R34, R10, c[0x0][0x1b0], R6 ;  /* 0x00006c000a227a25 */ /* 0x000fe200078e0006 */
[----:B------:R-:W-:Y:S02]  /*0ba0*/  SHF.R.S32.HI R15, RZ, 0x5, R11 ;  /* 0x00000005ff0f7819 */ /* 0x000fe4000001140b */
[----:B------:R-:W-:Y:S01]  /*0bb0*/  SEL R4, R29, 0xfffffff0, !P1 ;  /* 0xfffffff01d047807 */ /* 0x000fe20004800000 */
[----:B------:R-:W-:Y:S01]  /*0bc0*/  IMAD.IADD R33, R31, 0x1, R5 ;  /* 0x000000011f217824 */ /* 0x000fe200078e0205 */
[----:B------:R1:W-:Y:S01]  /*0bd0*/  STL.64 [R1+0x20], R34 ;  /* 0x0000202201007387 */ /* 0x0003e20000100a00 */
[----:B------:R-:W-:Y:S02]  /*0be0*/  IMAD.IADD R37, R35, 0x1, R14 ;  /* 0x0000000123257824 */ /* 0x000fe400078e020e */
[----:B------:R-:W-:Y:S01]  /*0bf0*/  IMAD.MOV.U32 R28, RZ, RZ, 0x20 ;  /* 0x00000020ff1c7424 */ /* 0x000fe200078e00ff */
[----:B------:R1:W-:Y:S01]  /*0c00*/  STL.64 [R1+0x30], R30 ;  /* 0x0000301e01007387 */ /* 0x0003e20000100a00 */
[----:B------:R-:W-:-:S02]  /*0c10*/  IMAD.IADD R18, R25, 0x1, -R0 ;  /* 0x0000000119127824 */ /* 0x000fc400078e0a00 */
[----:B------:R-:W-:Y:S01]  /*0c20*/  IMAD.SHL.U32 R224, R224, 0x2, RZ ;  /* 0x00000002e0e07824 */ /* 0x000fe200078e00ff */
[----:B------:R1:W-:Y:S01]  /*0c30*/  STL [R1+0x4], R33 ;  /* 0x0000042101007387 */ /* 0x0003e20000100800 */
[----:B------:R-:W-:Y:S01]  /*0c40*/  IMAD.IADD R11, R13, 0x1, R17 ;  /* 0x000000010d0b7824 */ /* 0x000fe200078e0211 */
[----:B------:R-:W-:Y:S02]  /*0c50*/  SEL R0, R28, 0xffffffe0, !P2 ;  /* 0xffffffe01c007807 */ /* 0x000fe40005000000 */
[----:B------:R1:W-:Y:S01]  /*0c60*/  STL [R1+0x1c], R37 ;  /* 0x00001c2501007387 */ /* 0x0003e20000100800 */
[----:B------:R-:W-:Y:S05]  /*0c70*/  @P0 BRA `(.L_x_1149) ;  /* 0x0000016000000947 */ /* 0x000fea0003800000 */
[----:B------:R-:W-:Y:S01]  /*0c80*/  ISETP.GE.AND P2, PT, R236, c[0x0][0x220], PT ;  /* 0x00008800ec007a0c */ /* 0x000fe20003f46270 */
[----:B------:R-:W-:Y:S01]  /*0c90*/  IMAD R2, R39, c[0x0][0x190], RZ ;  /* 0x0000640027027a24 */ /* 0x000fe200078e02ff */
[----:B------:R-:W-:Y:S01]  /*0ca0*/  ISETP.GE.AND P1, PT, R251, c[0x0][0x220], PT ;  /* 0x00008800fb007a0c */ /* 0x000fe20003f26270 */
[----:B------:R-:W-:Y:S02]  /*0cb0*/  IMAD.MOV.U32 R10, RZ, RZ, R12 ;  /* 0x000000ffff0a7224 */ /* 0x000fe400078e000c */
[----:B------:R-:W-:-:S02]  /*0cc0*/  IMAD R2, R38, c[0x0][0x194], R2 ;  /* 0x0000650026027a24 */ /* 0x000fc400078e0202 */
        /* <DEDUP_REMOVED lines=17> */
.L_x_1149:
[----:B------:R-:W-:Y:S05]  /*0de0*/  BSYNC B0 ;  /* 0x0000000000007941 */ /* 0x000fea0003800000 */
.L_x_1148:
[----:B------:R-:W-:Y:S01]  /*0df0*/  IADD3 R16, R8, 0x10, RZ ;  /* 0x0000001008107810 */ /* 0x000fe20007ffe0ff */
[----:B------:R-:W-:Y:S03]  /*0e00*/  BSSY B0, `(.L_x_1150) ;  /* 0x000001c000007945 */ /* 0x000fe60003800000 */
[----:B------:R-:W-:-:S13]  /*0e10*/  ISETP.GE.AND P0, PT, R16, R252, PT ;  /* 0x000000fc1000720c */ /* 0x000fda0003f06270 */
        /* <DEDUP_REMOVED lines=26> */
.L_x_1151:
[----:B------:R-:W-:Y:S05]  /*0fc0*/  BSYNC B0 ;  /* 0x0000000000007941 */ /* 0x000fea0003800000 */
.L_x_1150:
[----:B--2---:R-:W-:Y:S01]  /*0fd0*/  IADD3 R2, R8, 0x20, RZ ;  /* 0x0000002008027810 */ /* 0x004fe20007ffe0ff */
[----:B------:R-:W-:Y:S03]  /*0fe0*/  BSSY B0, `(.L_x_1152) ;  /* 0x000001c000007945 */ /* 0x000fe60003800000 */
[----:B------:R-:W-:-:S13]  /*0ff0*/  ISETP.GE.AND P0, PT, R2, R252, PT ;  /* 0x000000fc0200720c */ /* 0x000fda0003f06270 */
[----:B------:R-:W-:Y:S05]  /*1000*/  @P0 BRA `(.L_x_1153) ;  /* 0x0000019000000947 */ /* 0x000fea0003800000 */
[----:B------:R-:W-:Y:S02]  /*1010*/  IADD3 R5, P0, R38, 0x20, RZ ;  /* 0x0000002026057810 */ /* 0x000fe40007f1e0ff */
[----:B------:R-:W-:Y:S02]  /*1020*/  ISETP.GE.AND P1, PT, R236, c[0x0][0x220], PT ;  /* 0x00008800ec007a0c */ /* 0x000fe40003f26270 */
[----:B------:R-:W-:Y:S01]  /*1030*/  MOV R3, R11 ;  /* 0x0000000b00037202 */ /* 0x000fe20000000f00 */
        /* <DEDUP_REMOVED lines=22> */
.L_x_1153:
[----:B------:R-:W-:Y:S05]  /*11a0*/  BSYNC B0 ;  /* 0x0000000000007941 */ /* 0x000fea0003800000 */
.L_x_1152:
[----:B------:R-:W-:Y:S01]  /*11b0*/  IADD3 R2, R8, 0x30, RZ ;  /* 0x0000003008027810 */ /* 0x000fe20007ffe0ff */
        /* <DEDUP_REMOVED lines=8> */
[----:B--2---:R-:W-:Y:S02]  /*1240*/  IMAD R6, R2, c[0x0][0x190], RZ ;  /* 0x0000640002067a24 */ /* 0x004fe400078e02ff */
        /* <DEDUP_REMOVED lines=19> */
.L_x_1155:
[----:B------:R-:W-:Y:S05]  /*1380*/  BSYNC B0 ;  /* 0x0000000000007941 */ /* 0x000fea0003800000 */
.L_x_1154:
        /* <DEDUP_REMOVED lines=29> */
.L_x_1157:
[----:B------:R-:W-:Y:S05]  /*1560*/  BSYNC B0 ;  /* 0x0000000000007941 */ /* 0x000fea0003800000 */
.L_x_1156:
        /* <DEDUP_REMOVED lines=29> */
.L_x_1159:
[----:B------:R-:W-:Y:S05]  /*1740*/  BSYNC B0 ;  /* 0x0000000000007941 */ /* 0x000fea0003800000 */
.L_x_1158:
[----:B------:R-:W-:Y:S01]  /*1750*/  IADD3 R2, R8, 0x60, RZ ;  /* 0x0000006008027810 */ /* 0x000fe20007ffe0ff */
[----:B------:R-:W-:Y:S03]  /*1760*/  BSSY B0, `(.L_x_1160) ;  /* 0x000001d000007945 */ /* 0x000fe60003800000 */
[----:B------:R-:W-:Y:S01]  /*1770*/  ISETP.GE.AND P0, PT, R2, R252, PT ;  /* 0x000000fc0200720c */ /* 0x000fe20003f06270 */
[----:B------:R3:W-:-:S12]  /*1780*/  STL [R1+0x44], R2 ;  /* 0x0000440201007387 */ /* 0x0007d80000100800 */
[----:B------:R-:W-:Y:S05]  /*1790*/  @P0 BRA `(.L_x_1161) ;  /* 0x0000019000000947 */ /* 0x000fea0003800000 */
[----:B------:R-:W-:Y:S02]  /*17a0*/  IADD3 R5, P0, R38, 0x60, RZ ;  /* 0x0000006026057810 */ /* 0x000fe40007f1e0ff */
[----:B------:R-:W-:Y:S02]  /*17b0*/  ISETP.GE.AND P1, PT, R236, c[0x0][0x220], PT ;  /* 0x00008800ec007a0c */ /* 0x000fe40003f26270 */
[----:B------:R-:W-:Y:S01]  /*17c0*/  MOV R3, R11 ;  /* 0x0000000b00037202 */ /* 0x000fe20000000f00 */
[----:B---3--:R-:W-:Y:S01]  /*17d0*/  IMAD.X R2, RZ, RZ, R39, P0 ;  /* 0x000000ffff027224 */ /* 0x008fe200000e0627 */
        /* <DEDUP_REMOVED lines=21> */
.L_x_1161:
[----:B------:R-:W-:Y:S05]  /*1930*/  BSYNC B0 ;  /* 0x0000000000007941 */ /* 0x000fea0003800000 */
.L_x_1160:
[----:B---3--:R-:W-:Y:S01]  /*1940*/  IADD3 R2, R8, 0x70, RZ ;  /* 0x0000007008027810 */ /* 0x008fe20007ffe0ff */
[----:B------:R-:W-:Y:S01]  /*1950*/  IMAD.MOV.U32 R14, RZ, RZ, c[0x0][0x198] ;  /* 0x00006600ff0e7624 */ /* 0x000fe200078e00ff */
[----:B------:R-:W-:Y:S01]  /*1960*/  BSSY B0, `(.L_x_1162) ;  /* 0x0000020000007945 */ /* 0x000fe20003800000 */
[----:B------:R-:W-:Y:S01]  /*1970*/  IMAD.MOV.U32 R21, RZ, RZ, 0x5 ;  /* 0x00000005ff157424 */ /* 0x000fe200078e00ff */
[----:B------:R-:W-:Y:S01]  /*1980*/  ISETP.GE.AND P0, PT, R2, R252, PT ;  /* 0x000000fc0200720c */ /* 0x000fe20003f06270 */
[----:B------:R3:W-:Y:S01]  /*1990*/  STL [R1+0x40], R2 ;  /* 0x0000400201007387 */ /* 0x0007e20000100800 */
[C---:B------:R-:W-:Y:S02]  /*19a0*/  IMAD.SHL.U32 R113, R14.reuse, 0x20, RZ ;  /* 0x000000200e717824 */ /* 0x040fe400078e00ff */
[----:B------:R-:W-:-:S09]  /*19b0*/  SHF.L.U64.HI R112, R14, R21, c[0x0][0x19c] ;  /* 0x000067000e707619 */ /* 0x000fd20000010215 */
[----:B------:R-:W-:Y:S05]  /*19c0*/  @P0 BRA `(.L_x_1163) ;  /* 0x0000019000000947 */ /* 0x000fea0003800000 */
[----:B---3--:R-:W-:Y:S01]  /*19d0*/  IADD3 R2, P0, R38, 0x70, RZ ;  /* 0x0000007026027810 */ /* 0x008fe20007f1e0ff */
[----:B--2---:R-:W-:Y:S01]  /*19e0*/  IMAD.MOV.U32 R6, RZ, RZ, R12 ;  /* 0x000000ffff067224 */ /* 0x004fe200078e000c */
        /* <DEDUP_REMOVED lines=23> */
.L_x_1163:
[----:B------:R-:W-:Y:S05]  /*1b60*/  BSYNC B0 ;  /* 0x0000000000007941 */ /* 0x000fea0003800000 */
.L_x_1162:
[----:B------:R-:W-:Y:S01]  /*1b70*/  MOV R120, R36 ;  /* 0x0000002400787202 */ /* 0x000fe20000000f00 */
[----:B------:R-:W-:Y:S01]  /*1b80*/  IMAD.MOV.U32 R120, RZ, RZ, R34 ;  /* 0x000000ffff787224 */ /* 0x000fe200078e0022 */
[----:B------:R-:W-:Y:S01]  /*1b90*/  MOV R121, R37 ;  /* 0x0000002500797202 */ /* 0x000fe20000000f00 */
[----:B------:R-:W-:Y:S01]  /*1ba0*/  BSSY B0, `(.L_x_1164) ;  /* 0x000001d000007945 */ /* 0x000fe20003800000 */
[----:B------:R-:W-:-:S03]  /*1bb0*/  IADD3 R48, R244, -0x1, RZ ;  /* 0xfffffffff4307810 */ /* 0x000fc60007ffe0ff */
[----:B------:R4:W-:Y:S01]  /*1bc0*/  STL.64 [R1+0x18], R120 ;  /* 0x0000187801007387 */ /* 0x0009e20000100a00 */
[----:B------:R-:W-:Y:S01]  /*1bd0*/  SHF.R.S32.HI R11, RZ, 0x1f, R48 ;  /* 0x0000001fff0b7819 */ /* 0x000fe20000011430 */
[----:B------:R-:W-:Y:S01]  /*1be0*/  IMAD R12, R48, -0x20, R49 ;  /* 0xffffffe0300c7824 */ /* 0x000fe200078e0231 */
[-C--:B------:R-:W-:Y:S01]  /*1bf0*/  MOV R206, R48.reuse ;  /* 0x0000003000ce7202 */ /* 0x080fe20000000f00 */
[----:B------:R-:W-:Y:S02]  /*1c00*/  IMAD R10, R112, R48, RZ ;  /* 0x00000030700a7224 */ /* 0x000fe400078e02ff */
[----:B--23--:R-:W-:Y:S01]  /*1c10*/  IMAD.WIDE.U32 R2, R48, R113, R120 ;  /* 0x0000007130027225 */ /* 0x00cfe200078e0078 */
[----:B------:R-:W-:-:S03]  /*1c20*/  ISETP.GE.AND P0, PT, R8, R12, PT ;  /* 0x0000000c0800720c */ /* 0x000fc60003f06270 */
[----:B------:R-:W-:-:S04]  /*1c30*/  IMAD R10, R11, R113, R10 ;  /* 0x000000710b0a7224 */ /* 0x000fc800078e020a */
[----:B------:R-:W-:-:S06]  /*1c40*/  IMAD.IADD R10, R3, 0x1, R10 ;  /* 0x00000001030a7824 */ /* 0x000fcc00078e020a */
        /* <DEDUP_REMOVED lines=18> */
.L_x_1165:
[----:B------:R-:W-:Y:S05]  /*1d70*/  BSYNC B0 ;  /* 0x0000000000007941 */ /* 0x000fea0003800000 */
.L_x_1164:
[----:B------:R-:W-:Y:S01]  /*1d80*/  ISETP.GE.AND P0, PT, R16, R12, PT ;  /* 0x0000000c1000720c */ /* 0x000fe20003f06270 */
[----:B------:R-:W-:Y:S01]  /*1d90*/  IMAD.MOV.U32 R17, RZ, RZ, c[0x0][0x1a0] ;  /* 0x00006800ff117624 */ /* 0x000fe200078e00ff */
[----:B------:R-:W-:Y:S01]  /*1da0*/  BSSY B0, `(.L_x_1166) ;  /* 0x0000019000007945 */ /* 0x000fe20003800000 */
[C---:B------:R-:W-:Y:S01]  /*1db0*/  SHF.L.U64.HI R246, R14.reuse, R26, c[0x0][0x19c] ;  /* 0x000067000ef67619 */ /* 0x040fe2000001021a */
[----:B------:R-:W-:Y:S02]  /*1dc0*/  IMAD.SHL.U32 R114, R14, 0x10, RZ ;  /* 0x000000100e727824 */ /* 0x000fe400078e00ff */
[C---:B------:R-:W-:Y:S01]  /*1dd0*/  SHF.L.U64.HI R234, R17.reuse, R21, c[0x0][0x1a4] ;  /* 0x0000690011ea7619 */ /* 0x040fe20000010215 */
[----:B------:R-:W-:-:S06]  /*1de0*/  IMAD.SHL.U32 R231, R17, 0x20, RZ ;  /* 0x0000002011e77824 */ /* 0x000fcc00078e00ff */
[----:B------:R-:W-:Y:S05]  /*1df0*/  @P0 BRA `(.L_x_1167) ;  /* 0x0000013000000947 */ /* 0x000fea0003800000 */
[----:B------:R-:W-:Y:S02]  /*1e00*/  ISETP.GE.AND P1, PT, R236, c[0x0][0x220], PT ;  /* 0x00008800ec007a0c */ /* 0x000fe40003f26270 */
[----:B------:R-:W-:Y:S02]  /*1e10*/  IADD3 R5, P2, R114, R2, RZ ;  /* 0x0000000272057210 */ /* 0x000fe40007f5e0ff */
[----:B------:R-:W-:-:S03]  /*1e20*/  ISETP.GE.AND P0, PT, R251, c[0x0][0x220], PT ;  /* 0x00008800fb007a0c */ /* 0x000fc60003f06270 */
[----:B------:R-:W-:-:S06]  /*1e30*/  IMAD.X R10, R246, 0x1, R10, P2 ;  /* 0x00000001f60a7824 */ /* 0x000fcc00010e060a */
        /* <DEDUP_REMOVED lines=15> */
.L_x_1167:
[----:B------:R-:W-:Y:S05]  /*1f30*/  BSYNC B0 ;  /* 0x0000000000007941 */ /* 0x000fea0003800000 */
.L_x_1166:
[----:B------:R-:W0:Y:S01]  /*1f40*/  LDGDEPBAR ;  /* 0x00000000000079af */ /* 0x000e220000000000 */
[----:B---3--:R-:W-:Y:S01]  /*1f50*/  IMAD.SHL.U32 R2, R20, 0x40, RZ ;  /* 0x0000004014027824 */ /* 0x008fe200078e00ff */
[----:B------:R-:W-:Y:S01]  /*1f60*/  SHF.R.S32.HI R10, RZ, 0x4, R24 ;  /* 0x00000004ff0a7819 */ /* 0x000fe20000011418 */
[C---:B------:R-:W-:Y:S01]  /*1f70*/  IMAD.SHL.U32 R3, R8.reuse, 0x8, RZ ;  /* 0x0000000808037824 */ /* 0x040fe200078e00ff */
[----:B------:R-:W-:Y:S01]  /*1f80*/  ISETP.GE.AND P0, PT, R8, R12, PT ;  /* 0x0000000c0800720c */ /* 0x000fe20003f06270 */
[----:B------:R-:W-:Y:S01]  /*1f90*/  IMAD R5, R234, R48, RZ ;  /* 0x00000030ea057224 */ /* 0x000fe200078e02ff */
[----:B------:R-:W-:Y:S01]  /*1fa0*/  LOP3.LUT R2, R2, 0x1c0, RZ, 0xc0, !PT ;  /* 0x000001c002027812 */ /* 0x000fe200078ec0ff */
[----:B------:R-:W-:Y:S01]  /*1fb0*/  IMAD.MOV.U32 R232, RZ, RZ, R32 ;  /* 0x000000ffffe87224 */ /* 0x000fe200078e0020 */
[----:B--2---:R-:W-:Y:S01]  /*1fc0*/  LEA.HI R6, R24, R10, RZ, 0x1 ;  /* 0x0000000a18067211 */ /* 0x004fe200078f08ff */
[----:B------:R-:W-:Y:S01]  /*1fd0*/  IMAD R14, R11, R231, R5 ;  /* 0x000000e70b0e7224 */ /* 0x000fe200078e0205 */
[----:B------:R-:W-:Y:S01]  /*1fe0*/  LOP3.LUT R7, R2, 0x8, R3, 0xf8, !PT ;  /* 0x0000000802077812 */ /* 0x000fe200078ef803 */
[----:B------:R-:W-:Y:S01]  /*1ff0*/  IMAD.MOV.U32 R233, RZ, RZ, R33 ;  /* 0x000000ffffe97224 */ /* 0x000fe200078e0021 */
[----:B------:R-:W-:Y:S01]  /*2000*/  LOP3.LUT R6, R6, 0xfffffffe, RZ, 0xc0, !PT ;  /* 0xfffffffe06067812 */ /* 0x000fe200078ec0ff */
[----:B------:R-:W-:Y:S01]  /*2010*/  IMAD.MOV.U32 R232, RZ, RZ, R30 ;  /* 0x000000ffffe87224 */ /* 0x000fe200078e001e */
[----:B------:R-:W-:Y:S01]  /*2020*/  SHF.R.U32.HI R2, RZ, 0x3, R2 ;  /* 0x00000003ff027819 */ /* 0x000fe20000011602 */
[----:B------:R-:W-:Y:S01]  /*2030*/  IMAD.SHL.U32 R25, R25, 0x2, RZ ;  /* 0x0000000219197824 */ /* 0x000fe200078e00ff */
[----:B------:R-:W-:Y:S01]  /*2040*/  SHF.R.S32.HI R8, RZ, 0x1f, R18 ;  /* 0x0000001fff087819 */ /* 0x000fe20000011412 */
[----:B------:R-:W-:Y:S01]  /*2050*/  IMAD.IADD R10, R10, 0x1, -R6 ;  /* 0x000000010a0a7824 */ /* 0x000fe200078e0a06 */
[----:B------:R-:W-:Y:S01]  /*2060*/  LOP3.LUT R13, R7, R2, RZ, 0x3c, !PT ;  /* 0x00000002070d7212 */ /* 0x000fe200078e3cff */
[----:B------:R-:W-:Y:S01]  /*2070*/  IMAD.SHL.U32 R2, R22, 0x40, RZ ;  /* 0x0000004016027824 */ /* 0x000fe200078e00ff */
[----:B------:R-:W-:Y:S01]  /*2080*/  LEA.HI R3, R8, R18, RZ, 0x2 ;  /* 0x0000001208037211 */ /* 0x000fe200078f10ff */
[----:B------:R-:W-:Y:S01]  /*2090*/  IMAD R7, R15, 0x10, R27 ;  /* 0x000000100f077824 */ /* 0x000fe200078e021b */
[----:B------:R-:W-:Y:S01]  /*20a0*/  SHF.R.S32.HI R5, RZ, 0x1f, R15 ;  /* 0x0000001fff057819 */ /* 0x000fe2000001140f */
[----:B------:R-:W-:Y:S01]  /*20b0*/  IMAD.SHL.U32 R6, R10, 0x8, RZ ;  /* 0x000000080a067824 */ /* 0x000fe200078e00ff */
[----:B------:R-:W-:-:S04]  /*20c0*/  DEPBAR.LE SB0, 0x0 ;  /* 0x000080000000791a */ /* 0x000fc80000000000 */
[----:B------:R-:W-:Y:S01]  /*20d0*/  BAR.SYNC.DEFER_BLOCKING 0x0 ;  /* 0x0000000000007b1d */ /* 0x000fe20000010000 */
[----:B------:R-:W-:Y:S01]  /*20e0*/  SHF.R.S32.HI R21, RZ, 0x2, R3 ;  /* 0x00000002ff157819 */ /* 0x000fe20000011403 */
[----:B------:R-:W-:Y:S01]  /*20f0*/  IMAD.SHL.U32 R8, R23, 0x40, RZ ;  /* 0x0000004017087824 */ /* 0x000fe200078e00ff */
[----:B------:R-:W-:Y:S02]  /*2100*/  LOP3.LUT R2, R2, 0x1c0, RZ, 0xc0, !PT ;  /* 0x000001c002027812 */ /* 0x000fe400078ec0ff */
[----:B------:R-:W-:Y:S01]  /*2110*/  LEA.HI R3, R5, R15, RZ, 0x2 ;  /* 0x0000000f05037211 */ /* 0x000fe200078f10ff */
[----:B------:R2:W-:Y:S01]  /*2120*/  STL [R1+0x3c], R21 ;  /* 0x00003c1501007387 */ /* 0x0005e20000100800 */
[----:B------:R-:W-:Y:S01]  /*2130*/  IADD3 R5, R7, 0x1, R21 ;  /* 0x0000000107057810 */ /* 0x000fe20007ffe015 */
[----:B------:R-:W-:Y:S01]  /*2140*/  BSSY B0, `(.L_x_1168) ;  /* 0x0000026000007945 */ /* 0x000fe20003800000 */
[----:B------:R-:W-:Y:S02]  /*2150*/  LOP3.LUT R6, R2, 0x8, R6, 0xf8, !PT ;  /* 0x0000000802067812 */ /* 0x000fe400078ef806 */
[----:B------:R-:W-:-:S02]  /*2160*/  SHF.R.U32.HI R7, RZ, 0x3, R2 ;  /* 0x00000003ff077819 */ /* 0x000fc40000011602 */
[----:B------:R-:W-:Y:S02]  /*2170*/  LOP3.LUT R2, R3, 0xfffffffc, RZ, 0xc0, !PT ;  /* 0xfffffffc03027812 */ /* 0x000fe400078ec0ff */
[----:B------:R-:W-:Y:S01]  /*2180*/  LOP3.LUT R3, R8, 0xfffffe00, RZ, 0xc0, !PT ;  /* 0xfffffe0008037812 */ /* 0x000fe200078ec0ff */
[----:B------:R-:W-:Y:S01]  /*2190*/  IMAD.WIDE.U32 R8, R48, R231, R232 ;  /* 0x000000e730087225 */ /* 0x000fe200078e00e8 */
[----:B------:R-:W-:Y:S02]  /*21a0*/  LOP3.LUT R7, R6, R7, RZ, 0x3c, !PT ;  /* 0x0000000706077212 */ /* 0x000fe400078e3cff */
[----:B------:R-:W-:Y:S01]  /*21b0*/  IADD3 R11, R49, R5, -R19 ;  /* 0x00000005310b7210 */ /* 0x000fe20007ffe813 */
[----:B------:R-:W-:Y:S01]  /*21c0*/  IMAD.IADD R2, R15, 0x1, -R2 ;  /* 0x000000010f027824 */ /* 0x000fe200078e0a02 */
[----:B------:R-:W-:Y:S01]  /*21d0*/  LOP3.LUT R245, R25, 0x6, RZ, 0xc0, !PT ;  /* 0x0000000619f57812 */ /* 0x000fe200078ec0ff */
[----:B------:R-:W-:Y:S01]  /*21e0*/  IMAD R6, R15, 0x400, R3 ;  /* 0x000004000f067824 */ /* 0x000fe200078e0203 */
[----:B------:R-:W-:Y:S01]  /*21f0*/  IADD3 R50, R11, c[0x0][0x2e8], RZ ;  /* 0x0000ba000b327a10 */ /* 0x000fe20007ffe0ff */
[----:B------:R2:W-:Y:S01]  /*2200*/  @P0 STS.128 [R224+0xa000], RZ ;  /* 0x00a000ffe0000388 */ /* 0x0005e20000000c00 */
[----:B------:R-:W-:-:S02]  /*2210*/  IMAD R5, R10, 0x200, R13 ;  /* 0x000002000a057824 */ /* 0x000fc400078e020d */
[C---:B------:R-:W-:Y:S01]  /*2220*/  IMAD.IADD R6, R7.reuse, 0x1, R6 ;  /* 0x0000000107067824 */ /* 0x040fe200078e0206 */
[----:B------:R2:W-:Y:S01]  /*2230*/  STL [R1+0x48], R2 ;  /* 0x0000480201007387 */ /* 0x0005e20000100800 */
[----:B------:R-:W-:Y:S01]  /*2240*/  LOP3.LUT R7, R7, R3, RZ, 0xfc, !PT ;  /* 0x0000000307077212 */ /* 0x000fe200078efcff */
[----:B------:R-:W-:Y:S02]  /*2250*/  IMAD.IADD R10, R9, 0x1, R14 ;  /* 0x00000001090a7824 */ /* 0x000fe400078e020e */
[----:B------:R2:W-:Y:S04]  /*2260*/  @P0 STS.128 [R224+0xb000], RZ ;  /* 0x00b000ffe0000388 */ /* 0x0005e80000000c00 */
[----:B------:R2:W-:Y:S01]  /*2270*/  STL.64 [R1], R232 ;  /* 0x000000e801007387 */ /* 0x0005e20000100a00 */
        /* <DEDUP_REMOVED lines=18> */
.L_x_1169:
[----:B------:R-:W-:Y:S05]  /*23a0*/  BSYNC B0 ;  /* 0x0000000000007941 */ /* 0x000fea0003800000 */
.L_x_1168:
[----:B------:R-:W-:Y:S01]  /*23b0*/  ISETP.GE.AND P0, PT, R16, R12, PT ;  /* 0x0000000c1000720c */ /* 0x000fe20003f06270 */
[----:B------:R-:W-:Y:S01]  /*23c0*/  BSSY B0, `(.L_x_1170) ;  /* 0x000001d000007945 */ /* 0x000fe20003800000 */
[C---:B------:R-:W-:Y:S01]  /*23d0*/  SHF.L.U64.HI R229, R17.reuse, R26, c[0x0][0x1a4] ;  /* 0x0000690011e57619 */ /* 0x040fe2000001021a */
[----:B------:R-:W-:Y:S01]  /*23e0*/  IMAD.SHL.U32 R230, R17, 0x10, RZ ;  /* 0x0000001011e67824 */ /* 0x000fe200078e00ff */
[----:B------:R-:W-:-:S03]  /*23f0*/  R2P PR, R20, 0x6 ;  /* 0x0000000614007804 */ /* 0x000fc60000000000 */
[----:B------:R3:W-:Y:S02]  /*2400*/  STL [R1+0x38], R229 ;  /* 0x000038e501007387 */ /* 0x0007e40000100800 */
[----:B--2---:R-:W-:Y:S02]  /*2410*/  SEL R3, R28, 0xffffffe0, !P2 ;  /* 0xffffffe01c037807 */ /* 0x004fe40005000000 */
[----:B------:R-:W-:Y:S02]  /*2420*/  SEL R2, R29, 0xfffffff0, !P1 ;  /* 0xfffffff01d027807 */ /* 0x000fe40004800000 */
[----:B------:R3:W-:Y:S04]  /*2430*/  @P0 STS.128 [R224+0xa800], RZ ;  /* 0x00a800ffe0000388 */ /* 0x0007e80000000c00 */
[----:B------:R3:W-:Y:S01]  /*2440*/  @P0 STS.128 [R224+0xb800], RZ ;  /* 0x00b800ffe0000388 */ /* 0x0007e20000000c00 */
[----:B------:R-:W-:Y:S05]  /*2450*/  @P0 BRA `(.L_x_1171) ;  /* 0x0000013000000947 */ /* 0x000fea0003800000 */
[----:B------:R-:W-:Y:S02]  /*2460*/  ISETP.GE.AND P1, PT, R236, c[0x0][0x220], PT ;  /* 0x00008800ec007a0c */ /* 0x000fe40003f26270 */
[----:B------:R-:W-:-:S02]  /*2470*/  IADD3 R8, P2, R230, R8, RZ ;  /* 0x00000008e6087210 */ /* 0x000fc40007f5e0ff */
        /* <DEDUP_REMOVED lines=17> */
.L_x_1171:
[----:B------:R-:W-:Y:S05]  /*2590*/  BSYNC B0 ;  /* 0x0000000000007941 */ /* 0x000fea0003800000 */
.L_x_1170:
[----:B------:R-:W-:Y:S01]  /*25a0*/  IMAD.SHL.U32 R214, R6, 0x2, RZ ;  /* 0x0000000206d67824 */ /* 0x000fe200078e00ff */
[----:B------:R-:W0:Y:S01]  /*25b0*/  LDGDEPBAR ;  /* 0x00000000000079af */ /* 0x000e220000000000 */
[----:B------:R-:W-:Y:S02]  /*25c0*/  IMAD.SHL.U32 R212, R5, 0x2, RZ ;  /* 0x0000000205d47824 */ /* 0x000fe400078e00ff */
[----:B------:R-:W-:Y:S01]  /*25d0*/  IMAD R216, R4, 0x2, R214 ;  /* 0x0000000204d87824 */ /* 0x000fe200078e02d6 */
[----:B------:R-:W-:Y:S01]  /*25e0*/  LDSM.16.M88.4 R12, [R214] ;  /* 0x00000000d60c783b */ /* 0x000fe20000000200 */
[----:B------:R-:W-:Y:S01]  /*25f0*/  IMAD R6, R2, 0x2, R212 ;  /* 0x0000000202067824 */ /* 0x000fe200078e02d4 */
[----:B------:R-:W-:Y:S01]  /*2600*/  IADD3 R5, R212, 0x8000, RZ ;  /* 0x00008000d4057810 */ /* 0x000fe20007ffe0ff */
[----:B------:R-:W-:Y:S01]  /*2610*/  IMAD R222, R0, 0x2, R214 ;  /* 0x0000000200de7824 */ /* 0x000fe200078e02d6 */
[----:B------:R-:W5:Y:S01]  /*2620*/  LDSM.16.M88.4 R24, [R212+0x8000] ;  /* 0x00800000d418783b */ /* 0x000f620000000200 */
[----:B------:R-:W-:-:S02]  /*2630*/  IMAD R221, R3, 0x2, R212 ;  /* 0x0000000203dd7824 */ /* 0x000fc400078e02d4 */
[----:B------:R-:W-:Y:S01]  /*2640*/  IMAD R223, R2, 0x2, R5 ;  /* 0x0000000202df7824 */ /* 0x000fe200078e0205 */
[----:B--2---:R-:W2:Y:S01]  /*2650*/  LDSM.16.M88.4 R8, [R214+0x2000] ;  /* 0x00200000d608783b */ /* 0x004ea20000000200 */
[----:B------:R-:W-:Y:S01]  /*2660*/  IMAD R220, R0, 0x2, R216 ;  /* 0x0000000200dc7824 */ /* 0x000fe200078e02d8 */
[C---:B------:R-:W-:Y:S01]  /*2670*/  IADD3 R5, R50.reuse, 0x40, RZ ;  /* 0x0000004032057810 */ /* 0x040fe20007ffe0ff */
[----:B------:R-:W-:Y:S01]  /*2680*/  IMAD R219, R3, 0x2, R223 ;  /* 0x0000000203db7824 */ /* 0x000fe200078e02df */
[----:B-1----:R-:W1:Y:S01]  /*2690*/  LDSM.16.M88.4 R28, [R212+0x8800] ;  /* 0x00880000d41c783b */ /* 0x002e620000000200 */
[----:B------:R-:W-:-:S03]  /*26a0*/  IADD3 R3, R50, 0x8, RZ ;  /* 0x0000000832037810 */ /* 0x000fc60007ffe0ff */
[----:B------:R-:W-:Y:S04]  /*26b0*/  LDSM.16.M88.4 R20, [R216] ;  /* 0x00000000d814783b */ /* 0x000fe80000000200 */
[----:B------:R-:W3:Y:S04]  /*26c0*/  LDSM.16.M88.4 R32, [R6+0x8000] ;  /* 0x008000000620783b */ /* 0x000ee80000000200 */
[----:B------:R-:W4:Y:S04]  /*26d0*/  LDSM.16.M88.4 R16, [R216+0x2000] ;  /* 0x00200000d810783b */ /* 0x000f280000000200 */
[----:B------:R-:W1:Y:S01]  /*26e0*/  LDSM.16.M88.4 R52, [R6+0x8800] ;  /* 0x008800000634783b */ /* 0x000e620000000200 */
[-C--:B-----5:R-:W-:Y:S08]  /*26f0*/  HMMA.16816.F32 R56, R12, R24.reuse, RZ ;  /* 0x000000180c38723c */ /* 0x0a0ff000000018ff */
[C---:B--2---:R-:W-:Y:S08]  /*2700*/  HMMA.16816.F32 R44, R8.reuse, R24, RZ ;  /* 0x00000018082c723c */ /* 0x044ff000000018ff */
[-C--:B------:R-:W-:Y:S08]  /*2710*/  HMMA.16816.F32 R64, R8, R26.reuse, RZ ;  /* 0x0000001a0840723c */ /* 0x080ff000000018ff */
[C---:B------:R-:W-:Y:S01]  /*2720*/  HMMA.16816.F32 R84, R12.reuse, R26, RZ ;  /* 0x0000001a0c54723c */ /* 0x040fe200000018ff */
[----:B------:R-:W-:Y:S07]  /*2730*/  LDSM.16.M88.4 R24, [R221+0x8000] ;  /* 0x00800000dd18783b */ /* 0x000fee0000000200 */
[C---:B-1----:R-:W-:Y:S08]  /*2740*/  HMMA.16816.F32 R68, R12.reuse, R28, RZ ;  /* 0x0000001c0c44723c */ /* 0x042ff000000018ff */
[----:B------:R-:W-:Y:S01]  /*2750*/  HMMA.16816.F32 R80, R12, R30, RZ ;  /* 0x0000001e0c50723c */ /* 0x000fe200000018ff */
[----:B------:R-:W1:Y:S07]  /*2760*/  LDSM.16.M88.4 R12, [R222] ;  /* 0x00000000de0c783b */ /* 0x000e6e0000000200 */
[C---:B------:R-:W-:Y:S08]  /*2770*/  HMMA.16816.F32 R40, R8.reuse, R28, RZ ;  /* 0x0000001c0828723c */ /* 0x040ff000000018ff */
[----:B------:R-:W-:Y:S01]  /*2780*/  HMMA.16816.F32 R36, R8, R30, RZ ;  /* 0x0000001e0824723c */ /* 0x000fe200000018ff */
[----:B------:R-:W2:Y:S07]  /*2790*/  LDSM.16.M88.4 R8, [R222+0x2000] ;  /* 0x00200000de08783b */ /* 0x000eae0000000200 */
[-C--:B---3--:R-:W-:Y:S01]  /*27a0*/  HMMA.16816.F32 R28, R20, R32.reuse, R56 ;  /* 0x00000020141c723c */ /* 0x088fe20000001838 */
[----:B------:R-:W-:Y:S07]  /*27b0*/  LDSM.16.M88.4 R56, [R219] ;  /* 0x00000000db38783b */ /* 0x000fee0000000200 */
[C---:B----4-:R-:W-:Y:S01]  /*27c0*/  HMMA.16816.F32 R60, R16.reuse, R32, R44 ;  /* 0x00000020103c723c */ /* 0x050fe2000000182c */
[----:B------:R-:W3:Y:S07]  /*27d0*/  LDSM.16.M88.4 R44, [R220] ;  /* 0x00000000dc2c783b */ /* 0x000eee0000000200 */
[----:B------:R-:W-:Y:S01]  /*27e0*/  HMMA.16816.F32 R88, R16, R52, R40 ;  /* 0x000000341058723c */ /* 0x000fe20000001828 */
[----:B------:R-:W-:Y:S07]  /*27f0*/  LDSM.16.M88.4 R40, [R220+0x2000] ;  /* 0x00200000dc28783b */ /* 0x000fee0000000200 */
[----:B-1----:R-:W-:Y:S08]  /*2800*/  HMMA.16816.F32 R28, R12, R24, R28 ;  /* 0x000000180c1c723c */ /* 0x002ff0000000181c */
[C---:B------:R-:W-:Y:S08]  /*2810*/  HMMA.16816.F32 R92, R16.reuse, R34, R64 ;  /* 0x00000022105c723c */ /* 0x040ff00000001840 */
[----:B------:R-:W-:Y:S01]  /*2820*/  HMMA.16816.F32 R76, R16, R54, R36 ;  /* 0x00000036104c723c */ /* 0x000fe20000001824 */
[----:B------:R-:W1:Y:S04]  /*2830*/  LDSM.16.M88.4 R16, [R221+0x8800] ;  /* 0x00880000dd10783b */ /* 0x000e680000000200 */
[----:B------:R-:W-:Y:S03]  /*2840*/  LDSM.16.M88.4 R36, [R214+0x4000] ;  /* 0x00400000d624783b */ /* 0x000fe60000000200 */
[----:B------:R-:W-:Y:S01]  /*2850*/  HMMA.16816.F32 R72, R20, R52, R68 ;  /* 0x000000341448723c */ /* 0x000fe20000001844 */
[----:B------:R-:W4:Y:S07]  /*2860*/  LDSM.16.M88.4 R68, [R212+0x9000] ;  /* 0x00900000d444783b */ /* 0x000f2e0000000200 */
[----:B--2---:R-:W-:Y:S08]  /*2870*/  HMMA.16816.F32 R60, R8, R24, R60 ;  /* 0x00000018083c723c */ /* 0x004ff0000000183c */
[C---:B------:R-:W-:Y:S01]  /*2880*/  HMMA.16816.F32 R64, R20.reuse, R34, R84 ;  /* 0x000000221440723c */ /* 0x040fe20000001854 */
[----:B------:R-:W2:Y:S04]  /*2890*/  LDSM.16.M88.4 R32, [R214+0x6000] ;  /* 0x00600000d620783b */ /* 0x000ea80000000200 */
[----:B------:R-:W-:Y:S03]  /*28a0*/  LDSM.16.M88.4 R84, [R6+0x9000] ;  /* 0x009000000654783b */ /* 0x000fe60000000200 */
[----:B------:R-:W-:Y:S08]  /*28b0*/  HMMA.16816.F32 R52, R20, R54, R80 ;  /* 0x000000361434723c */ /* 0x000ff00000001850 */
[----:B---3--:R-:W-:Y:S01]  /*28c0*/  HMMA.16816.F32 R20, R44, R56, R28 ;  /* 0x000000382c14723c */ /* 0x008fe2000000181c */
[----:B------:R-:W3:Y:S07]  /*28d0*/  LDSM.16.M88.4 R28, [R216+0x4000] ;  /* 0x00400000d81c783b */ /* 0x000eee0000000200 */
[C---:B-1----:R-:W-:Y:S08]  /*28e0*/  HMMA.16816.F32 R104, R8.reuse, R16, R88 ;  /* 0x000000100868723c */ /* 0x042ff00000001858 */
[----:B------:R-:W-:Y:S08]  /*28f0*/  HMMA.16816.F32 R88, R8, R26, R92 ;  /* 0x0000001a0858723c */ /* 0x000ff0000000185c */
[----:B------:R-:W-:Y:S08]  /*2900*/  HMMA.16816.F32 R60, R40, R56, R60 ;  /* 0x00000038283c723c */ /* 0x000ff0000000183c */
[----:B------:R-:W-:Y:S01]  /*2910*/  HMMA.16816.F32 R24, R12, R26, R64 ;  /* 0x0000001a0c18723c */ /* 0x000fe20000001840 */
[----:B------:R-:W-:Y:S07]  /*2920*/  LDSM.16.M88.4 R64, [R219+0x800] ;  /* 0x00080000db40783b */ /* 0x000fee0000000200 */
[----:B----4-:R-:W-:Y:S08]  /*2930*/  HMMA.16816.F32 R20, R36, R68, R20 ;  /* 0x000000442414723c */ /* 0x010ff00000001814 */
[----:B------:R-:W-:Y:S01]  /*2940*/  HMMA.16816.F32 R108, R8, R18, R76 ;  /* 0x00000012086c723c */ /* 0x000fe2000000184c */
[----:B------:R-:W-:Y:S07]  /*2950*/  LDSM.16.M88.4 R8, [R220+0x4000] ;  /* 0x00400000dc08783b */ /* 0x000fee0000000200 */
[C---:B------:R-:W-:Y:S08]  /*2960*/  HMMA.16816.F32 R96, R12.reuse, R16, R72 ;  /* 0x000000100c60723c */ /* 0x040ff00000001848 */
[----:B------:R-:W-:Y:S01]  /*2970*/  HMMA.16816.F32 R92, R12, R18, R52 ;  /* 0x000000120c5c723c */ /* 0x000fe20000001834 */
[----:B------:R-:W1:Y:S04]  /*2980*/  LDSM.16.M88.4 R16, [R216+0x6000] ;  /* 0x00600000d810783b */ /* 0x000e680000000200 */
[----:B------:R-:W-:Y:S03]  /*2990*/  LDSM.16.M88.4 R52, [R221+0x9000] ;  /* 0x00900000dd34783b */ /* 0x000fe60000000200 */
[----:B--2---:R-:W-:Y:S01]  /*29a0*/  HMMA.16816.F32 R76, R32, R68, R60 ;  /* 0x00000044204c723c */ /* 0x004fe2000000183c */
[----:B------:R-:W2:Y:S07]  /*29b0*/  LDSM.16.M88.4 R12, [R222+0x4000] ;  /* 0x00400000de0c783b */ /* 0x000eae0000000200 */
[----:B------:R-:W-:Y:S01]  /*29c0*/  HMMA.16816.F32 R72, R44, R58, R24 ;  /* 0x0000003a2c48723c */ /* 0x000fe20000001818 */
[----:B------:R-:W4:Y:S07]  /*29d0*/  LDSM.16.M88.4 R24, [R222+0x6000] ;  /* 0x00600000de18783b */ /* 0x000f2e0000000200 */
[----:B---3--:R-:W-:Y:S01]  /*29e0*/  HMMA.16816.F32 R60, R28, R84, R20 ;  /* 0x000000541c3c723c */ /* 0x008fe20000001814 */
[----:B------:R-:W-:Y:S07]  /*29f0*/  LDSM.16.M88.4 R20, [R220+0x6000] ;  /* 0x00600000dc14783b */ /* 0x000fee0000000200 */
[----:B------:R-:W-:Y:S01]  /*2a00*/  HMMA.16816.F32 R88, R40, R58, R88 ;  /* 0x0000003a2858723c */ /* 0x000fe20000001858 */
[----:B------:R-:W3:Y:S07]  /*2a10*/  LDSM.16.M88.4 R56, [R219+0x1000] ;  /* 0x00100000db38783b */ /* 0x000eee0000000200 */
[----:B------:R-:W-:Y:S08]  /*2a20*/  HMMA.16816.F32 R80, R36, R70, R72 ;  /* 0x000000462450723c */ /* 0x000ff00000001848 */
[----:B-1----:R-:W-:Y:S08]  /*2a30*/  HMMA.16816.F32 R76, R16, R84, R76 ;  /* 0x00000054104c723c */ /* 0x002ff0000000184c */
[----:B--2---:R-:W-:Y:S01]  /*2a40*/  HMMA.16816.F32 R72, R12, R52, R60 ;  /* 0x000000340c48723c */ /* 0x004fe2000000183c */
[----:B------:R-:W1:Y:S07]  /*2a50*/  LDSM.16.M88.4 R60, [R212+0x9800] ;  /* 0x00980000d43c783b */ /* 0x000e6e0000000200 */
[----:B------:R-:W-:Y:S08]  /*2a60*/  HMMA.16816.F32 R88, R32, R70, R88 ;  /* 0x000000462058723c */ /* 0x000ff00000001858 */
[C---:B------:R-:W-:Y:S08]  /*2a70*/  HMMA.16816.F32 R96, R44.reuse, R64, R96 ;  /* 0x000000402c60723c */ /* 0x040ff00000001860 */
[----:B------:R-:W-:Y:S01]  /*2a80*/  HMMA.16816.F32 R100, R44, R66, R92 ;  /* 0x000000422c64723c */ /* 0x000fe2000000185c */
[----:B------:R2:W5:Y:S07]  /*2a90*/  LDSM.16.M88.4 R44, [R6+0x9800] ;  /* 0x00980000062c783b */ /* 0x00056e0000000200 */
[----:B----4-:R-:W-:Y:S08]  /*2aa0*/  HMMA.16816.F32 R68, R24, R52, R76 ;  /* 0x000000341844723c */ /* 0x010ff0000000184c */
[----:B------:R-:W-:Y:S08]  /*2ab0*/  HMMA.16816.F32 R76, R40, R64, R104 ;  /* 0x00000040284c723c */ /* 0x000ff00000001868 */
[----:B------:R-:W-:Y:S01]  /*2ac0*/  HMMA.16816.F32 R80, R28, R86, R80 ;  /* 0x000000561c50723c */ /* 0x000fe20000001850 */
[----:B--2---:R-:W-:-:S07]  /*2ad0*/  IADD3 R6, R50, 0x48, RZ ;  /* 0x0000004832067810 */ /* 0x004fce0007ffe0ff */
[----:B---3--:R-:W-:Y:S08]  /*2ae0*/  HMMA.16816.F32 R92, R8, R56, R72 ;  /* 0x00000038085c723c */ /* 0x008ff00000001848 */
[----:B------:R-:W-:Y:S08]  /*2af0*/  HMMA.16816.F32 R84, R16, R86, R88 ;  /* 0x000000561054723c */ /* 0x000ff00000001858 */
[----:B-1----:R-:W-:Y:S08]  /*2b00*/  HMMA.16816.F32 R72, R36, R60, R96 ;  /* 0x0000003c2448723c */ /* 0x002ff00000001860 */
[----:B------:R-:W-:Y:S01]  /*2b10*/  HMMA.16816.F32 R88, R20, R56, R68 ;  /* 0x000000381458723c */ /* 0x000fe20000001844 */
[----:B------:R-:W1:Y:S01]  /*2b20*/  LDSM.16.M88.4 R68, [R221+0x9800] ;  /* 0x00980000dd44783b */ /* 0x000e620000000200 */
[----:B------:R-:W-:-:S04]  /*2b30*/  FMUL.FTZ R2, R92, c[0x0][0x2ec] ;  /* 0x0000bb005c027a20 */ /* 0x000fc80000410000 */
[----:B------:R2:W-:Y:S02]  /*2b40*/  MUFU.TANH R96, R2 ;  /* 0x0000000200607308 */ /* 0x0005e40000002400 */
[----:B------:R-:W-:Y:S08]  /*2b50*/  HMMA.16816.F32 R40, R40, R66, R108 ;  /* 0x000000422828723c */ /* 0x000ff0000000186c */
[----:B------:R-:W-:Y:S01]  /*2b60*/  HMMA.16816.F32 R76, R32, R60, R76 ;  /* 0x0000003c204c723c */ /* 0x000fe2000000184c */
[----:B--2---:R-:W-:-:S07]  /*2b70*/  FMUL.FTZ R2, R93, c[0x0][0x2ec] ;  /* 0x0000bb005d027a20 */ /* 0x004fce0000410000 */
[-C--:B------:R-:W-:Y:S01]  /*2b80*/  HMMA.16816.F32 R80, R12, R54.reuse, R80 ;  /* 0x000000360c50723c */ /* 0x080fe20000001850 */
[----:B------:R2:W3:Y:S07]  /*2b90*/  MUFU.TANH R65, R2 ;  /* 0x0000000200417308 */ /* 0x0004ee0000002400 */
[----:B------:R-:W-:Y:S08]  /*2ba0*/  HMMA.16816.F32 R84, R24, R54, R84 ;  /* 0x000000361854723c */ /* 0x000ff00000001854 */
[----:B-----5:R-:W-:Y:S01]  /*2bb0*/  HMMA.16816.F32 R52, R28, R44, R72 ;  /* 0x0000002c1c34723c */ /* 0x020fe20000001848 */
[----:B--2---:R-:W-:-:S04]  /*2bc0*/  FMUL.FTZ R2, R94, c[0x0][0x2ec] ;  /* 0x0000bb005e027a20 */ /* 0x004fc80000410000 */
[----:B------:R2:W-:Y:S03]  /*2bd0*/  MUFU.TANH R93, R2 ;  /* 0x00000002005d7308 */ /* 0x0005e60000002400 */
[----:B------:R-:W-:Y:S01]  /*2be0*/  HMMA.16816.F32 R72, R36, R62, R100 ;  /* 0x0000003e2448723c */ /* 0x000fe20000001864 */
[----:B------:R-:W4:Y:S01]  /*2bf0*/  LDSM.16.M88.4 R36, [R219+0x1800] ;  /* 0x00180000db24783b */ /* 0x000f220000000200 */
[----:B------:R-:W-:-:S06]  /*2c00*/  DEPBAR.LE SB0, 0x0 ;  /* 0x000080000000791a */ /* 0x000fcc0000000000 */
[----:B------:R-:W-:Y:S01]  /*2c10*/  HMMA.16816.F32 R32, R32, R62, R40 ;  /* 0x0000003e2020723c */ /* 0x000fe20000001828 */
[----:B--2---:R-:W-:-:S07]  /*2c20*/  FMUL.FTZ R2, R95, c[0x0][0x2ec] ;  /* 0x0000bb005f027a20 */ /* 0x004fce0000410000 */
[----:B------:R-:W-:Y:S01]  /*2c30*/  HMMA.16816.F32 R76, R16, R44, R76 ;  /* 0x0000002c104c723c */ /* 0x000fe2000000184c */
[----:B------:R2:W5:Y:S07]  /*2c40*/  MUFU.TANH R64, R2 ;  /* 0x0000000200407308 */ /* 0x00056e0000002400 */
[-C--:B------:R-:W-:Y:S08]  /*2c50*/  HMMA.16816.F32 R80, R8, R58.reuse, R80 ;  /* 0x0000003a0850723c */ /* 0x080ff00000001850 */
[----:B------:R-:W-:Y:S01]  /*2c60*/  HMMA.16816.F32 R84, R20, R58, R84 ;  /* 0x0000003a1454723c */ /* 0x000fe20000001854 */
[----:B--2---:R-:W-:-:S04]  /*2c70*/  FMUL.FTZ R2, R88, c[0x0][0x2ec] ;  /* 0x0000bb0058027a20 */ /* 0x004fc80000410000 */
[----:B------:R2:W-:Y:S03]  /*2c80*/  MUFU.TANH R92, R2 ;  /* 0x00000002005c7308 */ /* 0x0005e60000002400 */
[----:B-1----:R-:W-:Y:S08]  /*2c90*/  HMMA.16816.F32 R56, R12, R68, R52 ;  /* 0x000000440c38723c */ /* 0x002ff00000001834 */
[----:B------:R-:W-:Y:S01]  /*2ca0*/  HMMA.16816.F32 R28, R28, R46, R72 ;  /* 0x0000002e1c1c723c */ /* 0x000fe20000001848 */
[----:B------:R-:W-:-:S02]  /*2cb0*/  FMUL.FTZ R82, R82, c[0x0][0x2ec] ;  /* 0x0000bb0052527a20 */ /* 0x000fc40000410000 */
[----:B------:R-:W-:Y:S02]  /*2cc0*/  FMUL.FTZ R81, R81, c[0x0][0x2ec] ;  /* 0x0000bb0051517a20 */ /* 0x000fe40000410000 */
[----:B------:R-:W-:Y:S02]  /*2cd0*/  FMUL.FTZ R83, R83, c[0x0][0x2ec] ;  /* 0x0000bb0053537a20 */ /* 0x000fe40000410000 */
[----:B--2---:R-:W-:Y:S01]  /*2ce0*/  FMUL.FTZ R2, R89, c[0x0][0x2ec] ;  /* 0x0000bb0059027a20 */ /* 0x004fe20000410000 */
[----:B------:R-:W-:Y:S01]  /*2cf0*/  HMMA.16816.F32 R16, R16, R46, R32 ;  /* 0x0000002e1010723c */ /* 0x000fe20000001820 */
[----:B------:R-:W-:Y:S01]  /*2d00*/  FMUL.FTZ R84, R84, c[0x0][0x2ec] ;  /* 0x0000bb0054547a20 */ /* 0x000fe20000410000 */
[----:B------:R-:W-:Y:S01]  /*2d10*/  MUFU.TANH R45, R81 ;  /* 0x00000051002d7308 */ /* 0x000fe20000002400 */
[----:B------:R-:W-:Y:S02]  /*2d20*/  FMUL.FTZ R86, R86, c[0x0][0x2ec] ;  /* 0x0000bb0056567a20 */ /* 0x000fe40000410000 */
[----:B------:R-:W-:-:S03]  /*2d30*/  FMUL.FTZ R85, R85, c[0x0][0x2ec] ;  /* 0x0000bb0055557a20 */ /* 0x000fc60000410000 */
[----:B------:R-:W-:Y:S02]  /*2d40*/  HMMA.16816.F32 R52, R24, R68, R76 ;  /* 0x000000441834723c */ /* 0x000fe4000000184c */
[----:B------:R1:W2:Y:S06]  /*2d50*/  MUFU.TANH R61, R2 ;  /* 0x00000002003d7308 */ /* 0x0002ac0000002400 */
[----:B----4-:R-:W-:Y:S02]  /*2d60*/  HMMA.16816.F32 R56, R8, R36, R56 ;  /* 0x000000240838723c */ /* 0x010fe40000001838 */
[----:B------:R-:W-:Y:S06]  /*2d70*/  MUFU.TANH R82, R82 ;  /* 0x0000005200527308 */ /* 0x000fec0000002400 */
[-C--:B------:R-:W-:Y:S01]  /*2d80*/  HMMA.16816.F32 R12, R12, R70.reuse, R28 ;  /* 0x000000460c0c723c */ /* 0x080fe2000000181c */
[----:B-1----:R-:W-:Y:S01]  /*2d90*/  FMUL.FTZ R2, R90, c[0x0][0x2ec] ;  /* 0x0000bb005a027a20 */ /* 0x002fe20000410000 */
[----:B------:R-:W-:Y:S06]  /*2da0*/  MUFU.TANH R84, R84 ;  /* 0x0000005400547308 */ /* 0x000fec0000002400 */
[----:B------:R-:W-:Y:S02]  /*2db0*/  HMMA.16816.F32 R24, R24, R70, R16 ;  /* 0x000000461818723c */ /* 0x000fe40000001810 */
[----:B------:R1:W-:Y:S06]  /*2dc0*/  MUFU.TANH R88, R2 ;  /* 0x0000000200587308 */ /* 0x0003ec0000002400 */
[----:B------:R-:W-:Y:S01]  /*2dd0*/  HMMA.16816.F32 R40, R20, R36, R52 ;  /* 0x000000241428723c */ /* 0x000fe20000001834 */
[----:B------:R-:W-:Y:S01]  /*2de0*/  FMUL.FTZ R56, R56, c[0x0][0x2ec] ;  /* 0x0000bb0038387a20 */ /* 0x000fe20000410000 */
[----:B------:R-:W-:Y:S01]  /*2df0*/  MUFU.TANH R86, R86 ;  /* 0x0000005600567308 */ /* 0x000fe20000002400 */
[----:B------:R-:W-:-:S05]  /*2e00*/  FMUL.FTZ R57, R57, c[0x0][0x2ec] ;  /* 0x0000bb0039397a20 */ /* 0x000fca0000410000 */
[-C--:B------:R-:W-:Y:S01]  /*2e10*/  HMMA.16816.F32 R28, R8, R38.reuse, R12 ;  /* 0x00000026081c723c */ /* 0x080fe2000000180c */
[----:B-1----:R-:W-:Y:S01]  /*2e20*/  FMUL.FTZ R2, R91, c[0x0][0x2ec] ;  /* 0x0000bb005b027a20 */ /* 0x002fe20000410000 */
[----:B------:R-:W-:Y:S05]  /*2e30*/  MUFU.TANH R83, R83 ;  /* 0x0000005300537308 */ /* 0x000fea0000002400 */
[-C--:B------:R-:W-:Y:S01]  /*2e40*/  IMNMX R9, R3, R49.reuse, PT ;  /* 0x0000003103097217 */ /* 0x080fe20003800200 */
[----:B------:R-:W-:Y:S01]  /*2e50*/  HMMA.16816.F32 R20, R20, R38, R24 ;  /* 0x000000261414723c */ /* 0x000fe20000001818 */
[-C--:B------:R-:W-:Y:S02]  /*2e60*/  IMNMX R11, R5, R49.reuse, PT ;  /* 0x00000031050b7217 */ /* 0x080fe40003800200 */
[-C--:B------:R-:W-:Y:S01]  /*2e70*/  IMNMX R10, R50, R49.reuse, PT ;  /* 0x00000031320a7217 */ /* 0x080fe20003800200 */
[----:B------:R1:W4:Y:S01]  /*2e80*/  MUFU.TANH R60, R2 ;  /* 0x00000002003c7308 */ /* 0x0003220000002400 */
[----:B------:R-:W-:-:S03]  /*2e90*/  IMNMX R12, R6, R49, PT ;  /* 0x00000031060c7217 */ /* 0x000fc60003800200 */
[----:B------:R-:W-:Y:S02]  /*2ea0*/  FMUL.FTZ R40, R40, c[0x0][0x2ec] ;  /* 0x0000bb0028287a20 */ /* 0x000fe40000410000 */
[----:B------:R-:W-:Y:S02]  /*2eb0*/  FMUL.FTZ R6, R42, c[0x0][0x2ec] ;  /* 0x0000bb002a067a20 */ /* 0x000fe40000410000 */
[----:B------:R-:W-:Y:S01]  /*2ec0*/  MUFU.TANH R85, R85 ;  /* 0x0000005500557308 */ /* 0x000fe20000002400 */
[----:B------:R-:W-:-:S03]  /*2ed0*/  FMUL.FTZ R41, R41, c[0x0][0x2ec] ;  /* 0x0000bb0029297a20 */ /* 0x000fc60000410000 */
[----:B------:R-:W-:Y:S02]  /*2ee0*/  FMUL.FTZ R28, R28, c[0x0][0x2ec] ;  /* 0x0000bb001c1c7a20 */ /* 0x000fe40000410000 */
[----:B------:R-:W-:Y:S02]  /*2ef0*/  FMUL.FTZ R29, R29, c[0x0][0x2ec] ;  /* 0x0000bb001d1d7a20 */ /* 0x000fe40000410000 */
[----:B-1----:R-:W-:Y:S01]  /*2f00*/  FMUL.FTZ R2, R80, c[0x0][0x2ec] ;  /* 0x0000bb0050027a20 */ /* 0x002fe20000410000 */
[----:B------:R-:W-:Y:S03]  /*2f10*/  MUFU.TANH R56, R56 ;  /* 0x0000003800387308 */ /* 0x000fe60000002400 */
[----:B------:R-:W-:Y:S02]  /*2f20*/  FMUL.FTZ R20, R20, c[0x0][0x2ec] ;  /* 0x0000bb0014147a20 */ /* 0x000fe40000410000 */
[----:B------:R-:W-:-:S03]  /*2f30*/  FMUL.FTZ R22, R22, c[0x0][0x2ec] ;  /* 0x0000bb0016167a20 */ /* 0x000fc60000410000 */
[----:B------:R1:W1:Y:S08]  /*2f40*/  MUFU.TANH R51, R2 ;  /* 0x0000000200337308 */ /* 0x0002700000002400 */
[----:B------:R-:W-:Y:S01]  /*2f50*/  MUFU.TANH R57, R57 ;  /* 0x0000003900397308 */ /* 0x000fe20000002400 */
[----:B-1----:R-:W-:-:S07]  /*2f60*/  FMUL.FTZ R2, R87, c[0x0][0x2ec] ;  /* 0x0000bb0057027a20 */ /* 0x002fce0000410000 */
[----:B------:R-:W-:Y:S08]  /*2f70*/  MUFU.TANH R40, R40 ;  /* 0x0000002800287308 */ /* 0x000ff00000002400 */
[----:B------:R1:W1:Y:S08]  /*2f80*/  MUFU.TANH R44, R2 ;  /* 0x00000002002c7308 */ /* 0x0002700000002400 */
[----:B------:R2:W-:Y:S01]  /*2f90*/  MUFU.TANH R34, R6 ;  /* 0x0000000600227308 */ /* 0x0005e20000002400 */
[----:B-1----:R-:W-:-:S07]  /*2fa0*/  FMUL.FTZ R2, R58, c[0x0][0x2ec] ;  /* 0x0000bb003a027a20 */ /* 0x002fce0000410000 */
[----:B------:R-:W-:Y:S01]  /*2fb0*/  MUFU.TANH R41, R41 ;  /* 0x0000002900297308 */ /* 0x000fe20000002400 */
[----:B--2---:R-:W-:-:S07]  /*2fc0*/  FMUL.FTZ R6, R43, c[0x0][0x2ec] ;  /* 0x0000bb002b067a20 */ /* 0x004fce0000410000 */
[----:B------:R1:W2:Y:S08]  /*2fd0*/  MUFU.TANH R35, R2 ;  /* 0x0000000200237308 */ /* 0x0002b00000002400 */
[----:B------:R-:W-:Y:S01]  /*2fe0*/  MUFU.TANH R15, R6 ;  /* 0x00000006000f7308 */ /* 0x000fe20000002400 */
[----:B-1----:R-:W-:-:S07]  /*2ff0*/  FMUL.FTZ R2, R59, c[0x0][0x2ec] ;  /* 0x0000bb003b027a20 */ /* 0x002fce0000410000 */
[----:B------:R-:W-:Y:S08]  /*3000*/  MUFU.TANH R13, R28 ;  /* 0x0000001c000d7308 */ /* 0x000ff00000002400 */
[----:B------:R1:W1:Y:S08]  /*3010*/  MUFU.TANH R36, R2 ;  /* 0x0000000200247308 */ /* 0x0002700000002400 */
[----:B------:R-:W-:Y:S01]  /*3020*/  MUFU.TANH R14, R29 ;  /* 0x0000001d000e7308 */ /* 0x000fe20000002400 */
[----:B-1----:R-:W-:-:S07]  /*3030*/  IMAD R2, R48, 0x20, R245 ;  /* 0x0000002030027824 */ /* 0x002fce00078e02f5 */
[----:B------:R-:W-:Y:S01]  /*3040*/  MUFU.TANH R20, R20 ;  /* 0x0000001400147308 */ /* 0x000fe20000002400 */
[C---:B------:R-:W-:Y:S02]  /*3050*/  IADD3 R3, R2.reuse, 0x1, RZ ;  /* 0x0000000102037810 */ /* 0x040fe40007ffe0ff */
[----:B------:R-:W-:Y:S02]  /*3060*/  IADD3 R5, R2, 0x8, RZ ;  /* 0x0000000802057810 */ /* 0x000fe40007ffe0ff */
[----:B------:R-:W-:-:S03]  /*3070*/  ISETP.GE.AND P6, PT, R3, R10, PT ;  /* 0x0000000a0300720c */ /* 0x000fc60003fc6270 */
[----:B------:R-:W-:Y:S01]  /*3080*/  MUFU.TANH R22, R22 ;  /* 0x0000001600167308 */ /* 0x000fe20000002400 */
[----:B------:R-:W-:Y:S01]  /*3090*/  BAR.SYNC.DEFER_BLOCKING 0x0 ;  /* 0x0000000000007b1d */ /* 0x000fe20000010000 */
[C---:B------:R-:W-:Y:S02]  /*30a0*/  ISETP.GE.AND P5, PT, R3.reuse, R9, PT ;  /* 0x000000090300720c */ /* 0x040fe40003fa6270 */
[C---:B------:R-:W-:Y:S02]  /*30b0*/  ISETP.GE.AND P2, PT, R3.reuse, R11, PT ;  /* 0x0000000b0300720c */ /* 0x040fe40003f46270 */
[----:B------:R-:W-:Y:S02]  /*30c0*/  ISETP.GE.AND P0, PT, R3, R12, PT ;  /* 0x0000000c0300720c */ /* 0x000fe40003f06270 */
[----:B------:R-:W-:Y:S02]  /*30d0*/  ISETP.GE.AND P3, PT, R5, R10, PT ;  /* 0x0000000a0500720c */ /* 0x000fe40003f66270 */
[----:B------:R-:W-:-:S02]  /*30e0*/  IADD3 R3, R2, 0x9, RZ ;  /* 0x0000000902037810 */ /* 0x000fc40007ffe0ff */
[----:B---3--:R-:W-:Y:S02]  /*30f0*/  FSEL R46, R65, -INF , !P6 ;  /* 0xff800000412e7808 */ /* 0x008fe40007000000 */
[----:B-----5:R-:W-:Y:S02]  /*3100*/  FSEL R54, R64, -INF , !P5 ;  /* 0xff80000040367808 */ /* 0x020fe40006800000 */
[----:B------:R-:W-:Y:S02]  /*3110*/  FSEL R32, R61, -INF , !P2 ;  /* 0xff8000003d207808 */ /* 0x000fe40005000000 */
[----:B----4-:R-:W-:Y:S02]  /*3120*/  FSEL R33, R60, -INF , !P0 ;  /* 0xff8000003c217808 */ /* 0x010fe40004000000 */
[----:B------:R-:W-:Y:S02]  /*3130*/  FSEL R47, R51, -INF , !P3 ;  /* 0xff800000332f7808 */ /* 0x000fe40005800000 */
[----:B------:R-:W-:-:S02]  /*3140*/  ISETP.GE.AND P4, PT, R5, R9, PT ;  /* 0x000000090500720c */ /* 0x000fc40003f86270 */
[C---:B------:R-:W-:Y:S02]  /*3150*/  ISETP.GE.AND P1, PT, R5.reuse, R11, PT ;  /* 0x0000000b0500720c */ /* 0x040fe40003f26270 */
[----:B------:R-:W-:Y:S01]  /*3160*/  ISETP.GE.AND P6, PT, R5, R12, PT ;  /* 0x0000000c0500720c */ /* 0x000fe20003fc6270 */
[----:B------:R-:W-:Y:S01]  /*3170*/  FMUL.FTZ R5, R30, c[0x0][0x2ec] ;  /* 0x0000bb001e057a20 */ /* 0x000fe20000410000 */
[C---:B------:R-:W-:Y:S02]  /*3180*/  ISETP.GE.AND P5, PT, R3.reuse, R10, PT ;  /* 0x0000000a0300720c */ /* 0x040fe40003fa6270 */
[C---:B------:R-:W-:Y:S01]  /*3190*/  ISETP.GE.AND P2, PT, R3.reuse, R9, PT ;  /* 0x000000090300720c */ /* 0x040fe20003f46270 */
[----:B------:R1:W3:Y:S01]  /*31a0*/  MUFU.TANH R6, R5 ;  /* 0x0000000500067308 */ /* 0x0002e20000002400 */
[C---:B------:R-:W-:Y:S02]  /*31b0*/  ISETP.GE.AND P0, PT, R3.reuse, R11, PT ;  /* 0x0000000b0300720c */ /* 0x040fe40003f06270 */
[----:B------:R-:W-:-:S02]  /*31c0*/  ISETP.GE.AND P3, PT, R3, R12, PT ;  /* 0x0000000c0300720c */ /* 0x000fc40003f66270 */
[----:B------:R-:W-:Y:S02]  /*31d0*/  IADD3 R3, R2, 0x10, RZ ;  /* 0x0000001002037810 */ /* 0x000fe40007ffe0ff */
[----:B------:R-:W-:Y:S02]  /*31e0*/  FSEL R53, R82, -INF , !P4 ;  /* 0xff80000052357808 */ /* 0x000fe40006000000 */
[----:B------:R-:W-:Y:S02]  /*31f0*/  FSEL R25, R84, -INF , !P1 ;  /* 0xff80000054197808 */ /* 0x000fe40004800000 */
[----:B------:R-:W-:Y:S02]  /*3200*/  FSEL R27, R86, -INF , !P6 ;  /* 0xff800000561b7808 */ /* 0x000fe40007000000 */
[----:B------:R-:W-:Y:S02]  /*3210*/  FSEL R45, R45, -INF , !P5 ;  /* 0xff8000002d2d7808 */ /* 0x000fe40006800000 */
[----:B------:R-:W-:Y:S01]  /*3220*/  ISETP.GE.AND P4, PT, R3, R10, PT ;  /* 0x0000000a0300720c */ /* 0x000fe20003f86270 */
[----:B-1----:R-:W-:Y:S01]  /*3230*/  FMUL.FTZ R5, R31, c[0x0][0x2ec] ;  /* 0x0000bb001f057a20 */ /* 0x002fe20000410000 */
[----:B------:R-:W-:-:S02]  /*3240*/  ISETP.GE.AND P1, PT, R3, R9, PT ;  /* 0x000000090300720c */ /* 0x000fc40003f26270 */
[C---:B------:R-:W-:Y:S01]  /*3250*/  ISETP.GE.AND P6, PT, R3.reuse, R11, PT ;  /* 0x0000000b0300720c */ /* 0x040fe20003fc6270 */
[----:B------:R1:W4:Y:S01]  /*3260*/  MUFU.TANH R8, R5 ;  /* 0x0000000500087308 */ /* 0x0003220000002400 */
[----:B------:R-:W-:Y:S02]  /*3270*/  ISETP.GE.AND P5, PT, R3, R12, PT ;  /* 0x0000000c0300720c */ /* 0x000fe40003fa6270 */
[----:B------:R-:W-:Y:S02]  /*3280*/  IADD3 R3, R2, 0x11, RZ ;  /* 0x0000001102037810 */ /* 0x000fe40007ffe0ff */
[----:B------:R-:W-:Y:S02]  /*3290*/  FSEL R52, R83, -INF , !P2 ;  /* 0xff80000053347808 */ /* 0x000fe40005000000 */
[----:B------:R-:W-:Y:S02]  /*32a0*/  FSEL R24, R85, -INF , !P0 ;  /* 0xff80000055187808 */ /* 0x000fe40004000000 */
[----:B------:R-:W-:-:S02]  /*32b0*/  FSEL R26, R44, -INF , !P3 ;  /* 0xff8000002c1a7808 */ /* 0x000fc40005800000 */
[----:B------:R-:W-:Y:S02]  /*32c0*/  FSEL R102, R56, -INF , !P4 ;  /* 0xff80000038667808 */ /* 0x000fe40006000000 */
[C---:B------:R-:W-:Y:S02]  /*32d0*/  ISETP.GE.AND P2, PT, R3.reuse, R10, PT ;  /* 0x0000000a0300720c */ /* 0x040fe40003f46270 */
[----:B------:R-:W-:Y:S01]  /*32e0*/  ISETP.GE.AND P0, PT, R3, R9, PT ;  /* 0x000000090300720c */ /* 0x000fe20003f06270 */
[----:B-1----:R-:W-:Y:S01]  /*32f0*/  FMUL.FTZ R5, R21, c[0x0][0x2ec] ;  /* 0x0000bb0015057a20 */ /* 0x002fe20000410000 */
[C---:B------:R-:W-:Y:S02]  /*3300*/  ISETP.GE.AND P3, PT, R3.reuse, R11, PT ;  /* 0x0000000b0300720c */ /* 0x040fe40003f66270 */
[----:B------:R-:W-:Y:S02]  /*3310*/  ISETP.GE.AND P4, PT, R3, R12, PT ;  /* 0x0000000c0300720c */ /* 0x000fe40003f86270 */
[----:B------:R-:W-:Y:S01]  /*3320*/  IADD3 R3, R2, 0x18, RZ ;  /* 0x0000001802037810 */ /* 0x000fe20007ffe0ff */
[----:B------:R-:W1:Y:S01]  /*3330*/  MUFU.TANH R5, R5 ;  /* 0x0000000500057308 */ /* 0x000e620000002400 */
[----:B--2---:R-:W-:-:S02]  /*3340*/  FSEL R118, R35, -INF , !P1 ;  /* 0xff80000023767808 */ /* 0x004fc40004800000 */
[----:B------:R-:W-:Y:S02]  /*3350*/  FSEL R29, R40, -INF , !P6 ;  /* 0xff800000281d7808 */ /* 0x000fe40007000000 */
[----:B------:R-:W-:Y:S02]  /*3360*/  FSEL R34, R34, -INF , !P5 ;  /* 0xff80000022227808 */ /* 0x000fe40006800000 */
[----:B------:R-:W-:Y:S02]  /*3370*/  FSEL R101, R57, -INF , !P2 ;  /* 0xff80000039657808 */ /* 0x000fe40005000000 */
[C---:B------:R-:W-:Y:S02]  /*3380*/  ISETP.GE.AND P1, PT, R3.reuse, R10, PT ;  /* 0x0000000a0300720c */ /* 0x040fe40003f26270 */
[C---:B------:R-:W-:Y:S02]  /*3390*/  ISETP.GE.AND P6, PT, R3.reuse, R9, PT ;  /* 0x000000090300720c */ /* 0x040fe40003fc6270 */
[----:B------:R-:W-:-:S02]  /*33a0*/  ISETP.GE.AND P5, PT, R3, R11, PT ;  /* 0x0000000b0300720c */ /* 0x000fc40003fa6270 */
[----:B------:R-:W-:Y:S01]  /*33b0*/  ISETP.GE.AND P2, PT, R3, R12, PT ;  /* 0x0000000c0300720c */ /* 0x000fe20003f46270 */
[----:B------:R-:W-:Y:S01]  /*33c0*/  FMUL.FTZ R3, R23, c[0x0][0x2ec] ;  /* 0x0000bb0017037a20 */ /* 0x000fe20000410000 */
[----:B------:R-:W-:Y:S02]  /*33d0*/  FSEL R28, R41, -INF , !P3 ;  /* 0xff800000291c7808 */ /* 0x000fe40005800000 */
[----:B------:R-:W-:Y:S02]  /*33e0*/  ISETP.GE.AND P3, PT, R2, R9, PT ;  /* 0x000000090200720c */ /* 0x000fe40003f66270 */
[----:B------:R-:W-:Y:S01]  /*33f0*/  FSEL R117, R36, -INF , !P0 ;  /* 0xff80000024757808 */ /* 0x000fe20004000000 */
[----:B------:R-:W2:Y:S01]  /*3400*/  MUFU.TANH R3, R3 ;  /* 0x0000000300037308 */ /* 0x000ea20000002400 */
[----:B------:R-:W-:Y:S02]  /*3410*/  FSEL R44, R93, -INF , !P3 ;  /* 0xff8000005d2c7808 */ /* 0x000fe40005800000 */
[----:B------:R-:W-:-:S02]  /*3420*/  ISETP.GE.AND P3, PT, R244, 0x2, PT ;  /* 0x00000002f400780c */ /* 0x000fc40003f66270 */
[----:B------:R-:W-:Y:S02]  /*3430*/  FSEL R31, R15, -INF , !P4 ;  /* 0xff8000000f1f7808 */ /* 0x000fe40006000000 */
[----:B------:R-:W-:Y:S02]  /*3440*/  FSEL R55, R13, -INF , !P1 ;  /* 0xff8000000d377808 */ /* 0x000fe40004800000 */
[C---:B------:R-:W-:Y:S02]  /*3450*/  ISETP.GE.AND P0, PT, R2.reuse, R10, PT ;  /* 0x0000000a0200720c */ /* 0x040fe40003f06270 */
[C---:B------:R-:W-:Y:S02]  /*3460*/  ISETP.GE.AND P4, PT, R2.reuse, R11, PT ;  /* 0x0000000b0200720c */ /* 0x040fe40003f86270 */
[C---:B------:R-:W-:Y:S02]  /*3470*/  ISETP.GE.AND P1, PT, R2.reuse, R12, PT ;  /* 0x0000000c0200720c */ /* 0x040fe40003f26270 */
[----:B------:R-:W-:-:S02]  /*3480*/  IADD3 R2, R2, 0x19, RZ ;  /* 0x0000001902027810 */ /* 0x000fc40007ffe0ff */
[----:B---3--:R-:W-:Y:S02]  /*3490*/  FSEL R116, R6, -INF , !P6 ;  /* 0xff80000006747808 */ /* 0x008fe40007000000 */
[----:B------:R-:W-:Y:S02]  /*34a0*/  FSEL R23, R20, -INF , !P5 ;  /* 0xff80000014177808 */ /* 0x000fe40006800000 */
[----:B------:R-:W-:Y:S02]  /*34b0*/  FSEL R30, R22, -INF , !P2 ;  /* 0xff800000161e7808 */ /* 0x000fe40005000000 */
[----:B------:R-:W-:Y:S02]  /*34c0*/  FSEL R35, R96, -INF , !P0 ;  /* 0xff80000060237808 */ /* 0x000fe40004000000 */
[C---:B------:R-:W-:Y:S02]  /*34d0*/  ISETP.GE.AND P6, PT, R2.reuse, R10, PT ;  /* 0x0000000a0200720c */ /* 0x040fe40003fc6270 */
[----:B------:R-:W-:-:S02]  /*34e0*/  ISETP.GE.AND P5, PT, R2, R9, PT ;  /* 0x000000090200720c */ /* 0x000fc40003fa6270 */
[C---:B------:R-:W-:Y:S02]  /*34f0*/  ISETP.GE.AND P2, PT, R2.reuse, R11, PT ;  /* 0x0000000b0200720c */ /* 0x040fe40003f46270 */
[----:B------:R-:W-:Y:S02]  /*3500*/  ISETP.GE.AND P0, PT, R2, R12, PT ;  /* 0x0000000c0200720c */ /* 0x000fe40003f06270 */
[----:B------:R-:W-:Y:S02]  /*3510*/  FSEL R13, R92, -INF , !P4 ;  /* 0xff8000005c0d7808 */ /* 0x000fe40006000000 */
[----:B------:R-:W-:Y:S02]  /*3520*/  FSEL R20, R88, -INF , !P1 ;  /* 0xff80000058147808 */ /* 0x000fe40004800000 */
[----:B------:R-:W-:Y:S02]  /*3530*/  FSEL R100, R14, -INF , !P6 ;  /* 0xff8000000e647808 */ /* 0x000fe40007000000 */
[----:B----4-:R-:W-:-:S02]  /*3540*/  FSEL R103, R8, -INF , !P5 ;  /* 0xff80000008677808 */ /* 0x010fc40006800000 */
[----:B-1----:R-:W-:Y:S02]  /*3550*/  FSEL R21, R5, -INF , !P2 ;  /* 0xff80000005157808 */ /* 0x002fe40005000000 */
[----:B--2---:R-:W-:Y:S01]  /*3560*/  FSEL R22, R3, -INF , !P0 ;  /* 0xff80000003167808 */ /* 0x004fe20004000000 */
        /* <DEDUP_REMOVED lines=13> */
[----:B------:R-:W-:Y:S01]  /*3640*/  @!P1 LEA R14, P0, R2, c[0x0][0x168], 0x1 ;  /* 0x00005a00020e9a11 */ /* 0x000fe200078008ff */
[--C-:B------:R-:W-:Y:S01]  /*3650*/  IMAD.X R6, R246, 0x1, R3.reuse, P5 ;  /* 0x00000001f6067824 */ /* 0x100fe200028e0603 */
[C---:B------:R-:W-:Y:S02]  /*3660*/  @!P2 LEA R16, P4, R5.reuse, c[0x0][0x168], 0x1 ;  /* 0x00005a000510aa11 */ /* 0x040fe400078808ff */
        /* <DEDUP_REMOVED lines=25> */
.L_x_1174:
[----:B------:R-:W-:Y:S05]  /*3800*/  BSYNC B0 ;  /* 0x0000000000007941 */ /* 0x000fea0003800000 */
.L_x_1173:
[----:B------:R-:W0:Y:S02]  /*3810*/  LDGDEPBAR ;  /* 0x00000000000079af */ /* 0x000e240000000000 */
.L_x_1172:
[----:B--2---:R-:W-:Y:S02]  /*3820*/  FMNMX.FTZ R2, R13, R32, !PT ;  /* 0x000000200d027209 */ /* 0x004fe40007810000 */
        /* <DEDUP_REMOVED lines=13> */
[----:B------:R-:W-:Y:S01]  /*3900*/  SHF.L.U32 R213, R7, 0x1, RZ ;  /* 0x0000000107d57819 */ /* 0x000fe200000006ff */
[----:B------:R-:W2:Y:S03]  /*3910*/  SHFL.BFLY PT, R5, R2, 0x2, 0x1f ;  /* 0x0c401f0002057f89 */ /* 0x000ea600000e0000 */
[-C--:B------:R-:W-:Y:S01]  /*3920*/  LEA R215, R4, R213.reuse, 0x1 ;  /* 0x000000d504d77211 */ /* 0x080fe200078e08ff */
[----:B------:R-:W-:Y:S01]  /*3930*/  LDSM.16.MT88.4 R36, [R213+0xa000] ;  /* 0x00a00000d524783b */ /* 0x000fe20000004200 */
[----:B------:R-:W-:-:S02]  /*3940*/  LEA R218, R0, R213, 0x1 ;  /* 0x000000d500da7211 */ /* 0x000fc400078e08ff */
[----:B------:R-:W-:Y:S01]  /*3950*/  LEA R217, R0, R215, 0x1 ;  /* 0x000000d700d97211 */ /* 0x000fe200078e08ff */
[----:B-1----:R-:W-:Y:S04]  /*3960*/  LDSM.16.MT88.4 R16, [R215+0xa000] ;  /* 0x00a00000d710783b */ /* 0x002fe80000004200 */
[----:B------:R-:W-:Y:S04]  /*3970*/  LDSM.16.MT88.4 R48, [R218+0xa000] ;  /* 0x00a00000da30783b */ /* 0x000fe80000004200 */
[----:B------:R-:W-:Y:S04]  /*3980*/  LDSM.16.MT88.4 R64, [R217+0xa000] ;  /* 0x00a00000d940783b */ /* 0x000fe80000004200 */
[----:B------:R-:W-:Y:S01]  /*3990*/  LDSM.16.MT88.4 R80, [R213+0xb000] ;  /* 0x00b00000d550783b */ /* 0x000fe20000004200 */
[----:B--2---:R-:W-:-:S03]  /*39a0*/  FMNMX.FTZ R2, R5, R2, !PT ;  /* 0x0000000205027209 */ /* 0x004fc60007810000 */
        /* <DEDUP_REMOVED lines=19> */
[--C-:B------:R-:W-:Y:S01]  /*3ae0*/  FFMA.FTZ R14, R28, c[0x0][0x23c], -R8.reuse ;  /* 0x00008f001c0e7a23 */ /* 0x100fe20000010808 */
[----:B-1----:R-:W-:Y:S01]  /*3af0*/  FMNMX.FTZ R3, R3, R5, !PT ;  /* 0x0000000503037209 */ /* 0x002fe20007810000 */
[----:B------:R-:W-:-:S05]  /*3b00*/  FFMA.FTZ R5, R24, c[0x0][0x23c], -R8 ;  /* 0x00008f0018057a23 */ /* 0x000fca0000010808 */
[----:B------:R-:W-:Y:S01]  /*3b10*/  MUFU.EX2 R208, R13 ;  /* 0x0000000d00d07308 */ /* 0x000fe20000000800 */
[C---:B------:R-:W-:Y:S01]  /*3b20*/  FSETP.NEU.FTZ.AND P0, PT, R3.reuse, -INF , PT ;  /* 0xff8000000300780b */ /* 0x040fe20003f1d000 */
[----:B------:R-:W-:Y:S02]  /*3b30*/  FMUL.FTZ R6, R3, c[0x0][0x23c] ;  /* 0x00008f0003067a20 */ /* 0x000fe40000410000 */
[----:B--2---:R-:W-:-:S04]  /*3b40*/  FFMA.FTZ R2, R32, c[0x0][0x23c], -R8 ;  /* 0x00008f0020027a23 */ /* 0x004fc80000010808 */
[----:B------:R1:W2:Y:S08]  /*3b50*/  MUFU.EX2 R210, R14 ;  /* 0x0000000e00d27308 */ /* 0x0002b00000000800 */
[----:B------:R3:W-:Y:S01]  /*3b60*/  MUFU.EX2 R226, R2 ;  /* 0x0000000200e27308 */ /* 0x0007e20000000800 */
[----:B-1----:R-:W-:-:S07]  /*3b70*/  FFMA.FTZ R14, R23, c[0x0][0x23c], -R8 ;  /* 0x00008f00170e7a23 */ /* 0x002fce0000010808 */
[----:B------:R-:W-:Y:S01]  /*3b80*/  MUFU.EX2 R228, R5 ;  /* 0x0000000500e47308 */ /* 0x000fe20000000800 */
[----:B--2---:R-:W-:Y:S01]  /*3b90*/  F2FP.PACK_AB R124, R210, R208 ;  /* 0x000000d0d27c723e */ /* 0x004fe200000000ff */
[----:B---3--:R-:W-:-:S06]  /*3ba0*/  FFMA.FTZ R2, R25, c[0x0][0x23c], -R8 ;  /* 0x00008f0019027a23 */ /* 0x008fcc0000010808 */
[----:B------:R-:W-:Y:S01]  /*3bb0*/  MUFU.EX2 R209, R14 ;  /* 0x0000000e00d17308 */ /* 0x000fe20000000800 */
[----:B------:R-:W-:-:S07]  /*3bc0*/  FFMA.FTZ R8, R21, c[0x0][0x23c], -R8 ;  /* 0x00008f0015087a23 */ /* 0x000fce0000010808 */
[----:B------:R1:W2:Y:S08]  /*3bd0*/  MUFU.EX2 R225, R2 ;  /* 0x0000000200e17308 */ /* 0x0002b00000000800 */
[----:B------:R-:W3:Y:S01]  /*3be0*/  MUFU.EX2 R248, R8 ;  /* 0x0000000800f87308 */ /* 0x000ee20000000800 */
[----:B-1----:R-:W-:Y:S02]  /*3bf0*/  FSEL R2, R6, RZ, P0 ;  /* 0x000000ff06027208 */ /* 0x002fe40000000000 */
[----:B--2---:R-:W-:-:S03]  /*3c00*/  F2FP.PACK_AB R6, R228, R225 ;  /* 0x000000e1e406723e */ /* 0x004fc600000000ff */
[--C-:B------:R-:W-:Y:S02]  /*3c10*/  FFMA.FTZ R0, R33, c[0x0][0x23c], -R2.reuse ;  /* 0x00008f0021007a23 */ /* 0x100fe40000010802 */
[--C-:B------:R-:W-:Y:S01]  /*3c20*/  FFMA.FTZ R14, R34, c[0x0][0x23c], -R2.reuse ;  /* 0x00008f00220e7a23 */ /* 0x100fe20000010802 */
[----:B---3--:R-:W-:Y:S01]  /*3c30*/  F2FP.PACK_AB R126, R248, R209 ;  /* 0x000000d1f87e723e */ /* 0x008fe200000000ff */
[----:B------:R1:W-:Y:S01]  /*3c40*/  MUFU.EX2 R204, R0 ;  /* 0x0000000000cc7308 */ /* 0x0003e20000000800 */
[----:B------:R-:W-:-:S07]  /*3c50*/  FFMA.FTZ R4, R20, c[0x0][0x23c], -R2 ;  /* 0x00008f0014047a23 */ /* 0x000fce0000010802 */
[----:B------:R-:W-:Y:S01]  /*3c60*/  MUFU.EX2 R201, R14 ;  /* 0x0000000e00c97308 */ /* 0x000fe20000000800 */
[----:B-1----:R-:W-:-:S07]  /*3c70*/  FFMA.FTZ R0, R27, c[0x0][0x23c], -R2 ;  /* 0x00008f001b007a23 */ /* 0x002fce0000010802 */
[----:B------:R1:W2:Y:S08]  /*3c80*/  MUFU.EX2 R207, R4 ;  /* 0x0000000400cf7308 */ /* 0x0002b00000000800 */
[----:B------:R3:W-:Y:S01]  /*3c90*/  MUFU.EX2 R205, R0 ;  /* 0x0000000000cd7308 */ /* 0x0007e20000000800 */
[----:B-1----:R-:W-:Y:S02]  /*3ca0*/  F2FP.PACK_AB R4, R226, R227 ;  /* 0x000000e3e204723e */ /* 0x002fe400000000ff */
[----:B--2---:R-:W-:Y:S01]  /*3cb0*/  F2FP.PACK_AB R5, R204, R207 ;  /* 0x000000cfcc05723e */ /* 0x004fe200000000ff */
[----:B---3--:R-:W-:-:S02]  /*3cc0*/  FFMA.FTZ R0, R26, c[0x0][0x23c], -R2 ;  /* 0x00008f001a007a23 */ /* 0x008fc40000010802 */
[----:B------:R-:W1:Y:S02]  /*3cd0*/  LDSM.16.MT88.4 R24, [R215+0xb000] ;  /* 0x00b00000d718783b */ /* 0x000e640000004200 */
[----:B------:R2:W3:Y:S02]  /*3ce0*/  MUFU.EX2 R211, R0 ;  /* 0x0000000000d37308 */ /* 0x0004e40000000800 */
[----:B--2---:R-:W-:Y:S02]  /*3cf0*/  FMNMX.FTZ R0, R35, R46, !PT ;  /* 0x0000002e23007209 */ /* 0x004fe40007810000 */
[----:B---3--:R-:W-:Y:S02]  /*3d00*/  F2FP.PACK_AB R7, R211, R205 ;  /* 0x000000cdd307723e */ /* 0x008fe400000000ff */
        /* <DEDUP_REMOVED lines=10> */
[----:B------:R-:W2:Y:S01]  /*3db0*/  SHFL.BFLY PT, R15, R13, 0x2, 0x1f ;  /* 0x0c401f000d0f7f89 */ /* 0x000ea200000e0000 */
[----:B------:R-:W-:-:S03]  /*3dc0*/  FMNMX.FTZ R0, R53, R0, !PT ;  /* 0x0000000035007209 */ /* 0x000fc60007810000 */
[----:B------:R-:W-:Y:S01]  /*3dd0*/  HMMA.16816.F32 R56, R4, R64, RZ ;  /* 0x000000400438723c */ /* 0x000fe200000018ff */
[----:B------:R-:W-:-:S04]  /*3de0*/  FMNMX.FTZ R0, R52, R0, !PT ;  /* 0x0000000034007209 */ /* 0x000fc80007810000 */
[----:B------:R-:W-:-:S03]  /*3df0*/  FMNMX.FTZ R0, R118, R0, !PT ;  /* 0x0000000076007209 */ /* 0x000fc60007810000 */
[----:B------:R-:W-:Y:S01]  /*3e00*/  HMMA.16816.F32 R72, R4, R80, RZ ;  /* 0x000000500448723c */ /* 0x000fe200000018ff */
[----:B------:R-:W-:-:S04]  /*3e10*/  FMNMX.FTZ R0, R117, R0, !PT ;  /* 0x0000000075007209 */ /* 0x000fc80007810000 */
[----:B------:R-:W-:-:S03]  /*3e20*/  FMNMX.FTZ R0, R116, R0, !PT ;  /* 0x0000000074007209 */ /* 0x000fc60007810000 */
[C---:B-1----:R-:W-:Y:S01]  /*3e30*/  HMMA.16816.F32 R88, R4.reuse, R24, RZ ;  /* 0x000000180458723c */ /* 0x042fe200000018ff */
[----:B------:R-:W-:Y:S02]  /*3e40*/  FMNMX.FTZ R0, R103, R0, !PT ;  /* 0x0000000067007209 */ /* 0x000fe40007810000 */
[----:B--2---:R-:W-:Y:S01]  /*3e50*/  FMNMX.FTZ R8, R13, R15, !PT ;  /* 0x0000000f0d087209 */ /* 0x004fe20007810000 */
        /* <DEDUP_REMOVED lines=9> */
[----:B------:R-:W-:Y:S01]  /*3ef0*/  FFMA.FTZ R2, R22, c[0x0][0x23c], -R2 ;  /* 0x00008f0016027a23 */ /* 0x000fe20000010802 */
[----:B------:R-:W-:Y:S01]  /*3f00*/  LDSM.16.MT88.4 R28, [R218+0xa800] ;  /* 0x00a80000da1c783b */ /* 0x000fe20000004200 */
[----:B------:R-:W-:Y:S01]  /*3f10*/  MUFU.EX2 R203, R13 ;  /* 0x0000000d00cb7308 */ /* 0x000fe20000000800 */
[----:B-1----:R-:W-:-:S02]  /*3f20*/  FMNMX.FTZ R0, R14, R0, !PT ;  /* 0x000000000e007209 */ /* 0x002fc40007810000 */
[----:B------:R-:W-:Y:S01]  /*3f30*/  HMMA.16816.F32 R168, R4, R18, RZ ;  /* 0x0000001204a8723c */ /* 0x000fe200000018ff */
[----:B------:R-:W-:Y:S01]  /*3f40*/  LDSM.16.MT88.4 R20, [R217+0xa800] ;  /* 0x00a80000d914783b */ /* 0x000fe20000004200 */
[----:B----4-:R-:W-:-:S03]  /*3f50*/  FMNMX.FTZ R136, R8, R15, !PT ;  /* 0x0000000f08887209 */ /* 0x010fc60007810000 */
[----:B------:R-:W1:Y:S01]  /*3f60*/  SHFL.BFLY PT, R8, R0, 0x1, 0x1f ;  /* 0x0c201f0000087f89 */ /* 0x000e6200000e0000 */
[----:B------:R2:W3:Y:S01]  /*3f70*/  MUFU.EX2 R247, R2 ;  /* 0x0000000200f77308 */ /* 0x0004e20000000800 */
[C---:B------:R-:W-:Y:S01]  /*3f80*/  FSETP.NEU.FTZ.AND P0, PT, R136.reuse, -INF , PT ;  /* 0xff8000008800780b */ /* 0x040fe20003f1d000 */
[C---:B------:R-:W-:Y:S08]  /*3f90*/  HMMA.16816.F32 R68, R4.reuse, R50, RZ ;  /* 0x000000320444723c */ /* 0x040ff000000018ff */
[----:B------:R-:W-:Y:S01]  /*3fa0*/  HMMA.16816.F32 R60, R4, R66, RZ ;  /* 0x00000042043c723c */ /* 0x000fe200000018ff */
[----:B--2---:R-:W-:Y:S01]  /*3fb0*/  FMUL.FTZ R2, R136, c[0x0][0x23c] ;  /* 0x00008f0088027a20 */ /* 0x004fe20000410000 */
[----:B---3--:R-:W-:-:S06]  /*3fc0*/  F2FP.PACK_AB R127, R247, R203 ;  /* 0x000000cbf77f723e */ /* 0x008fcc00000000ff */
[----:B------:R-:W-:Y:S01]  /*3fd0*/  HMMA.16816.F32 R76, R4, R82, RZ ;  /* 0x00000052044c723c */ /* 0x000fe200000018ff */
[----:B------:R-:W-:Y:S02]  /*3fe0*/  FSEL R2, R2, RZ, P0 ;  /* 0x000000ff02027208 */ /* 0x000fe40000000000 */
[----:B-1----:R-:W-:-:S05]  /*3ff0*/  FMNMX.FTZ R135, R0, R8, !PT ;  /* 0x0000000800877209 */ /* 0x002fca0007810000 */
[C---:B------:R-:W-:Y:S01]  /*4000*/  HMMA.16816.F32 R92, R4.reuse, R26, RZ ;  /* 0x0000001a045c723c */ /* 0x040fe200000018ff */
[--C-:B------:R-:W-:Y:S01]  /*4010*/  FFMA.FTZ R0, R46, c[0x0][0x23c], -R2.reuse ;  /* 0x00008f002e007a23 */ /* 0x100fe20000010802 */
[C---:B------:R-:W-:Y:S01]  /*4020*/  FSETP.NEU.FTZ.AND P0, PT, R135.reuse, -INF , PT ;  /* 0xff8000008700780b */ /* 0x040fe20003f1d000 */
[----:B------:R-:W-:Y:S02]  /*4030*/  FFMA.FTZ R8, R102, c[0x0][0x23c], -R2 ;  /* 0x00008f0066087a23 */ /* 0x000fe40000010802 */
[----:B------:R1:W-:Y:S03]  /*4040*/  MUFU.EX2 R197, R0 ;  /* 0x0000000000c57308 */ /* 0x0003e60000000800 */
[C---:B------:R-:W-:Y:S05]  /*4050*/  HMMA.16816.F32 R108, R4.reuse, R98, RZ ;  /* 0x00000062046c723c */ /* 0x040fea00000018ff */
[----:B------:R2:W-:Y:S03]  /*4060*/  MUFU.EX2 R133, R8 ;  /* 0x0000000800857308 */ /* 0x0005e60000000800 */
[----:B------:R-:W-:Y:S01]  /*4070*/  HMMA.16816.F32 R84, R4, R114, RZ ;  /* 0x000000720454723c */ /* 0x000fe200000018ff */
[----:B-1----:R-:W-:-:S06]  /*4080*/  FMUL.FTZ R0, R135, c[0x0][0x23c] ;  /* 0x00008f0087007a20 */ /* 0x002fcc0000410000 */
[--C-:B------:R-:W-:Y:S01]  /*4090*/  FFMA.FTZ R4, R35, c[0x0][0x23c], -R2.reuse ;  /* 0x00008f0023047a23 */ /* 0x100fe20000010802 */
[----:B------:R-:W-:Y:S01]  /*40a0*/  HMMA.16816.F32 R144, R124, R156, R144 ;  /* 0x0000009c7c90723c */ /* 0x000fe20000001890 */
[----:B------:R-:W-:Y:S02]  /*40b0*/  FSEL R0, R0, RZ, P0 ;  /* 0x000000ff00007208 */ /* 0x000fe40000000000 */
[----:B------:R1:W-:Y:S01]  /*40c0*/  MUFU.EX2 R200, R4 ;  /* 0x0000000400c87308 */ /* 0x0003e20000000800 */
[----:B--2---:R-:W-:-:S04]  /*40d0*/  FFMA.FTZ R8, R101, c[0x0][0x23c], -R2 ;  /* 0x00008f0065087a23 */ /* 0x004fc80000010802 */
[C---:B------:R-:W-:Y:S03]  /*40e0*/  HMMA.16816.F32 R164, R124.reuse, R172, R164 ;  /* 0x000000ac7ca4723c */ /* 0x040fe600000018a4 */
[----:B------:R2:W3:Y:S05]  /*40f0*/  MUFU.EX2 R132, R8 ;  /* 0x0000000800847308 */ /* 0x0004ea0000000800 */
[----:B------:R-:W-:Y:S01]  /*4100*/  HMMA.16816.F32 R40, R124, R28, R40 ;  /* 0x0000001c7c28723c */ /* 0x000fe20000001828 */
[----:B-1----:R-:W-:-:S04]  /*4110*/  FFMA.FTZ R4, R47, c[0x0][0x23c], -R2 ;  /* 0x00008f002f047a23 */ /* 0x002fc80000010802 */
[----:B------:R1:W-:Y:S03]  /*4120*/  MUFU.EX2 R198, R4 ;  /* 0x0000000400c67308 */ /* 0x0003e60000000800 */
[----:B------:R-:W-:Y:S01]  /*4130*/  HMMA.16816.F32 R56, R124, R20, R56 ;  /* 0x000000147c38723c */ /* 0x000fe20000001838 */
[----:B--2---:R-:W-:Y:S01]  /*4140*/  FFMA.FTZ R8, R55, c[0x0][0x23c], -R2 ;  /* 0x00008f0037087a23 */ /* 0x004fe20000010802 */
[----:B---3--:R-:W-:-:S03]  /*4150*/  F2FP.PACK_AB R128, R132, R133 ;  /* 0x000000858480723e */ /* 0x008fc600000000ff */
        /* <DEDUP_REMOVED lines=13> */
[----:B---3--:R-:W-:Y:S01]  /*4230*/  FFMA.FTZ R2, R118, c[0x0][0x23c], -R0 ;  /* 0x00008f0076027a23 */ /* 0x008fe20000010800 */
[----:B----4-:R-:W-:-:S03]  /*4240*/  F2FP.PACK_AB R130, R250, R15 ;  /* 0x0000000ffa82723e */ /* 0x010fc600000000ff */
[----:B------:R2:W-:Y:S03]  /*4250*/  MUFU.EX2 R14, R2 ;  /* 0x00000002000e7308 */ /* 0x0005e60000000800 */
[----:B------:R-:W-:Y:S01]  /*4260*/  HMMA.16816.F32 R168, R124, R174, R168 ;  /* 0x000000ae7ca8723c */ /* 0x000fe200000018a8 */
[----:B-1----:R-:W-:-:S07]  /*4270*/  FFMA.FTZ R4, R54, c[0x0][0x23c], -R0 ;  /* 0x00008f0036047a23 */ /* 0x002fce0000010800 */
[----:B------:R-:W-:Y:S01]  /*4280*/  HMMA.16816.F32 R44, R124, R30, R68 ;  /* 0x0000001e7c2c723c */ /* 0x000fe20000001844 */
[----:B------:R1:W3:Y:S01]  /*4290*/  MUFU.EX2 R139, R4 ;  /* 0x00000004008b7308 */ /* 0x0002e20000000800 */
[----:B--2---:R-:W-:-:S06]  /*42a0*/  FFMA.FTZ R2, R117, c[0x0][0x23c], -R0 ;  /* 0x00008f0075027a23 */ /* 0x004fcc0000010800 */
[C---:B------:R-:W-:Y:S01]  /*42b0*/  HMMA.16816.F32 R60, R124.reuse, R22, R60 ;  /* 0x000000167c3c723c */ /* 0x040fe2000000183c */
[----:B------:R2:W4:Y:S07]  /*42c0*/  MUFU.EX2 R13, R2 ;  /* 0x00000002000d7308 */ /* 0x00052e0000000800 */
[----:B------:R-:W-:Y:S01]  /*42d0*/  HMMA.16816.F32 R76, R124, R178, R76 ;  /* 0x000000b27c4c723c */ /* 0x000fe2000000184c */
[----:B-1----:R-:W-:Y:S01]  /*42e0*/  FFMA.FTZ R4, R53, c[0x0][0x23c], -R0 ;  /* 0x00008f0035047a23 */ /* 0x002fe20000010800 */
[----:B---3--:R-:W-:-:S03]  /*42f0*/  F2FP.PACK_AB R5, R139, R196 ;  /* 0x000000c48b05723e */ /* 0x008fc600000000ff */
[----:B------:R1:W3:Y:S03]  /*4300*/  MUFU.EX2 R137, R4 ;  /* 0x0000000400897308 */ /* 0x0002e60000000800 */
[----:B------:R-:W-:Y:S01]  /*4310*/  HMMA.16816.F32 R92, R124, R142, R92 ;  /* 0x0000008e7c5c723c */ /* 0x000fe2000000185c */
[----:B--2---:R-:W-:Y:S01]  /*4320*/  FFMA.FTZ R2, R116, c[0x0][0x23c], -R0 ;  /* 0x00008f0074027a23 */ /* 0x004fe20000010800 */
[----:B----4-:R-:W-:-:S03]  /*4330*/  F2FP.PACK_AB R129, R13, R14 ;  /* 0x0000000e0d81723e */ /* 0x010fc600000000ff */
[----:B------:R2:W-:Y:S03]  /*4340*/  MUFU.EX2 R8, R2 ;  /* 0x0000000200087308 */ /* 0x0005e60000000800 */
[----:B------:R-:W-:Y:S01]  /*4350*/  HMMA.16816.F32 R108, R124, R186, R108 ;  /* 0x000000ba7c6c723c */ /* 0x000fe2000000186c */
[----:B-1----:R-:W-:-:S07]  /*4360*/  FFMA.FTZ R4, R52, c[0x0][0x23c], -R0 ;  /* 0x00008f0034047a23 */ /* 0x002fce0000010800 */
[----:B------:R-:W-:Y:S01]  /*4370*/  HMMA.16816.F32 R124, R124, R182, R84 ;  /* 0x000000b67c7c723c */ /* 0x000fe20000001854 */
[----:B------:R-:W-:Y:S01]  /*4380*/  FFMA.FTZ R0, R103, c[0x0][0x23c], -R0 ;  /* 0x00008f0067007a23 */ /* 0x000fe20000010800 */
[----:B------:R1:W4:Y:S01]  /*4390*/  MUFU.EX2 R138, R4 ;  /* 0x00000004008a7308 */ /* 0x0003220000000800 */
[----:B--2---:R-:W-:-:S07]  /*43a0*/  FADD.FTZ R2, R196, R139 ;  /* 0x0000008bc4027221 */ /* 0x004fce0000010000 */
[----:B------:R2:W5:Y:S01]  /*43b0*/  MUFU.EX2 R249, R0 ;  /* 0x0000000000f97308 */ /* 0x0005620000000800 */
[----:B---3--:R-:W-:Y:S01]  /*43c0*/  FADD.FTZ R2, R137, R2 ;  /* 0x0000000289027221 */ /* 0x008fe20000010000 */
[----:B-1----:R-:W-:Y:S02]  /*43d0*/  F2FP.PACK_AB R4, R197, R200 ;  /* 0x000000c8c504723e */ /* 0x002fe400000000ff */
[----:B----4-:R-:W-:Y:S01]  /*43e0*/  F2FP.PACK_AB R7, R138, R137 ;  /* 0x000000898a07723e */ /* 0x010fe200000000ff */
[----:B--2---:R-:W-:-:S06]  /*43f0*/  FADD.FTZ R0, R200, R197 ;  /* 0x000000c5c8007221 */ /* 0x004fcc0000010000 */
[----:B------:R-:W-:Y:S01]  /*4400*/  HMMA.16816.F32 R148, R4, R36, RZ ;  /* 0x000000240494723c */ /* 0x000fe200000018ff */
[----:B-----5:R-:W-:Y:S01]  /*4410*/  F2FP.PACK_AB R131, R249, R8 ;  /* 0x00000008f983723e */ /* 0x020fe200000000ff */
[----:B------:R-:W-:-:S06]  /*4420*/  FADD.FTZ R0, R198, R0 ;  /* 0x00000000c6007221 */ /* 0x000fcc0000010000 */
        /* <DEDUP_REMOVED lines=57> */
[----:B------:R-:W-:-:S04]  /*47c0*/  DEPBAR.LE SB0, 0x0 ;  /* 0x000080000000791a */ /* 0x000fc80000000000 */
[----:B------:R-:W-:Y:S01]  /*47d0*/  IADD3 R226, R244, -0x2, RZ ;  /* 0xfffffffef4e27810 */ /* 0x000fe20007ffe0ff */
[----:B------:R-:W-:Y:S01]  /*47e0*/  BAR.SYNC.DEFER_BLOCKING 0x0 ;  /* 0x0000000000007b1d */ /* 0x000fe20000010000 */
        /* <DEDUP_REMOVED lines=8> */
[C---:B------:R-:W-:Y:S02]  /*4870*/  @!P2 LEA R18, P5, R4.reuse, c[0x0][0x170], 0x1 ;  /* 0x00005c000412aa11 */ /* 0x040fe400078a08ff */
[----:B------:R-:W-:Y:S01]  /*4880*/  @!P1 LEA R14, P3, R4, c[0x0][0x170], 0x1 ;  /* 0x00005c00040e9a11 */ /* 0x000fe200078608ff */
[--C-:B------:R-:W-:Y:S01]  /*4890*/  IMAD.X R5, R229, 0x1, R2.reuse, P0 ;  /* 0x00000001e5057824 */ /* 0x100fe200000e0602 */
[----:B------:R-:W-:Y:S02]  /*48a0*/  @!P2 LEA R16, P4, R0, c[0x0][0x170], 0x1 ;  /* 0x00005c000010aa11 */ /* 0x000fe400078808ff */
[--C-:B------:R-:W-:Y:S02]  /*48b0*/  @!P2 LEA.HI.X R19, R4, c[0x0][0x174], R2.reuse, 0x1, P5 ;  /* 0x00005d000413aa11 */ /* 0x100fe400028f0c02 */
[----:B------:R-:W-:Y:S01]  /*48c0*/  @!P1 LEA R6, P0, R0, c[0x0][0x170], 0x1 ;  /* 0x00005c0000069a11 */ /* 0x000fe200078008ff */
[----:B------:R-:W-:Y:S01]  /*48d0*/  @P2 STS.128 [R224+0xa000], RZ ;  /* 0x00a000ffe0002388 */ /* 0x000fe20000000c00 */
[----:B------:R-:W-:-:S02]  /*48e0*/  @!P1 LEA.HI.X R15, R4, c[0x0][0x174], R2, 0x1, P3 ;  /* 0x00005d00040f9a11 */ /* 0x000fc400018f0c02 */
        /* <DEDUP_REMOVED lines=26> */
[----:B------:R-:W-:Y:S04]  /*4a90*/  LDSM.16.M88.4 R32, [R223+0x800] ;  /* 0x00080000df20783b */ /* 0x000fe80000000200 */
        /* <DEDUP_REMOVED lines=9> */
[C---:B------:R-:W-:Y:S01]  /*4b30*/  HMMA.16816.F32 R200, R4.reuse, R32, R180 ;  /* 0x0000002004c8723c */ /* 0x040fe200000018b4 */
[----:B------:R-:W-:Y:S07]  /*4b40*/  LDSM.16.M88.4 R180, [R221+0x8000] ;  /* 0x00800000ddb4783b */ /* 0x000fee0000000200 */
[C---:B------:R-:W-:Y:S08]  /*4b50*/  HMMA.16816.F32 R204, R4.reuse, R142, R184 ;  /* 0x0000008e04cc723c */ /* 0x040ff000000018b8 */
[----:B------:R-:W-:Y:S01]  /*4b60*/  HMMA.16816.F32 R196, R4, R34, R176 ;  /* 0x0000002204c4723c */ /* 0x000fe200000018b0 */
[----:B------:R-:W3:Y:S04]  /*4b70*/  LDSM.16.M88.4 R4, [R222+0x2000] ;  /* 0x00200000de04783b */ /* 0x000ee80000000200 */
[----:B------:R-:W4:Y:S03]  /*4b80*/  LDSM.16.M88.4 R176, [R221+0x8800] ;  /* 0x00880000ddb0783b */ /* 0x000f260000000200 */
[C---:B------:R-:W-:Y:S08]  /*4b90*/  HMMA.16816.F32 R184, R20.reuse, R28, RZ ;  /* 0x0000001c14b8723c */ /* 0x040ff000000018ff */
[C---:B------:R-:W-:Y:S01]  /*4ba0*/  HMMA.16816.F32 R188, R20.reuse, R26, RZ ;  /* 0x0000001a14bc723c */ /* 0x040fe200000018ff */
[----:B------:R-:W5:Y:S07]  /*4bb0*/  LDSM.16.M88.4 R24, [R222] ;  /* 0x00000000de18783b */ /* 0x000f6e0000000200 */
[----:B------:R-:W-:Y:S01]  /*4bc0*/  HMMA.16816.F32 R20, R20, R30, RZ ;  /* 0x0000001e1414723c */ /* 0x000fe200000018ff */
[----:B------:R-:W-:Y:S07]  /*4bd0*/  LDSM.16.M88.4 R28, [R219+0x800] ;  /* 0x00080000db1c783b */ /* 0x000fee0000000200 */
[C---:B-1----:R-:W-:Y:S08]  /*4be0*/  HMMA.16816.F32 R192, R16.reuse, R140, R192 ;  /* 0x0000008c10c0723c */ /* 0x042ff000000018c0 */
[C---:B------:R-:W-:Y:S08]  /*4bf0*/  HMMA.16816.F32 R228, R16.reuse, R32, R184 ;  /* 0x0000002010e4723c */ /* 0x040ff000000018b8 */
[C---:B------:R-:W-:Y:S08]  /*4c00*/  HMMA.16816.F32 R140, R16.reuse, R142, R188 ;  /* 0x0000008e108c723c */ /* 0x040ff000000018bc */
[----:B------:R-:W-:Y:S01]  /*4c10*/  HMMA.16816.F32 R32, R16, R34, R20 ;  /* 0x000000221020723c */ /* 0x000fe20000001814 */
[----:B------:R-:W-:Y:S04]  /*4c20*/  LDSM.16.M88.4 R16, [R219] ;  /* 0x00000000db10783b */ /* 0x000fe80000000200 */
[----:B------:R-:W1:Y:S03]  /*4c30*/  LDSM.16.M88.4 R20, [R220] ;  /* 0x00000000dc14783b */ /* 0x000e660000000200 */
[C---:B---3--:R-:W-:Y:S08]  /*4c40*/  HMMA.16816.F32 R208, R4.reuse, R180, R208 ;  /* 0x000000b404d0723c */ /* 0x048ff000000018d0 */
[C---:B----4-:R-:W-:Y:S08]  /*4c50*/  HMMA.16816.F32 R200, R4.reuse, R176, R200 ;  /* 0x000000b004c8723c */ /* 0x050ff000000018c8 */
[C---:B------:R-:W-:Y:S08]  /*4c60*/  HMMA.16816.F32 R204, R4.reuse, R182, R204 ;  /* 0x000000b604cc723c */ /* 0x040ff000000018cc */
[----:B------:R-:W-:Y:S01]  /*4c70*/  HMMA.16816.F32 R188, R4, R178, R196 ;  /* 0x000000b204bc723c */ /* 0x000fe200000018c4 */
[----:B------:R-:W3:Y:S07]  /*4c80*/  LDSM.16.M88.4 R4, [R220+0x2000] ;  /* 0x00200000dc04783b */ /* 0x000eee0000000200 */
[C---:B-----5:R-:W-:Y:S08]  /*4c90*/  HMMA.16816.F32 R184, R24.reuse, R180, R192 ;  /* 0x000000b418b8723c */ /* 0x060ff000000018c0 */
[C---:B------:R-:W-:Y:S08]  /*4ca0*/  HMMA.16816.F32 R196, R24.reuse, R176, R228 ;  /* 0x000000b018c4723c */ /* 0x040ff000000018e4 */
[C---:B------:R-:W-:Y:S01]  /*4cb0*/  HMMA.16816.F32 R192, R24.reuse, R182, R140 ;  /* 0x000000b618c0723c */ /* 0x040fe2000000188c */
[----:B------:R-:W-:Y:S07]  /*4cc0*/  LDSM.16.M88.4 R140, [R212+0x9000] ;  /* 0x00900000d48c783b */ /* 0x000fee0000000200 */
[----:B------:R-:W-:Y:S01]  /*4cd0*/  HMMA.16816.F32 R176, R24, R178, R32 ;  /* 0x000000b218b0723c */ /* 0x000fe20000001820 */
[----:B------:R-:W4:Y:S04]  /*4ce0*/  LDSM.16.M88.4 R24, [R214+0x4000] ;  /* 0x00400000d618783b */ /* 0x000f280000000200 */
[----:B------:R-:W5:Y:S03]  /*4cf0*/  LDSM.16.M88.4 R32, [R212+0x9800] ;  /* 0x00980000d420783b */ /* 0x000f660000000200 */
[-C--:B-1----:R-:W-:Y:S08]  /*4d00*/  HMMA.16816.F32 R180, R20, R16.reuse, R184 ;  /* 0x0000001014b4723c */ /* 0x082ff000000018b8 */
[C---:B---3--:R-:W-:Y:S08]  /*4d10*/  HMMA.16816.F32 R228, R4.reuse, R16, R208 ;  /* 0x0000001004e4723c */ /* 0x048ff000000018d0 */
[----:B------:R-:W-:Y:S08]  /*4d20*/  HMMA.16816.F32 R208, R4, R30, R188 ;  /* 0x0000001e04d0723c */ /* 0x000ff000000018bc */
[C---:B------:R-:W-:Y:S08]  /*4d30*/  HMMA.16816.F32 R188, R20.reuse, R18, R192 ;  /* 0x0000001214bc723c */ /* 0x040ff000000018c0 */
[----:B------:R-:W-:Y:S08]  /*4d40*/  HMMA.16816.F32 R184, R20, R28, R196 ;  /* 0x0000001c14b8723c */ /* 0x000ff000000018c4 */
[----:B------:R-:W-:Y:S01]  /*4d50*/  HMMA.16816.F32 R232, R4, R18, R204 ;  /* 0x0000001204e8723c */ /* 0x000fe200000018cc */
[----:B------:R-:W1:Y:S07]  /*4d60*/  LDSM.16.M88.4 R16, [R214+0x6000] ;  /* 0x00600000d610783b */ /* 0x000e6e0000000200 */
[----:B------:R-:W-:Y:S01]  /*4d70*/  HMMA.16816.F32 R20, R20, R30, R176 ;  /* 0x0000001e1414723c */ /* 0x000fe200000018b0 */
[----:B------:R-:W-:Y:S07]  /*4d80*/  LDSM.16.M88.4 R176, [R223+0x1000] ;  /* 0x00100000dfb0783b */ /* 0x000fee0000000200 */
[----:B------:R-:W-:Y:S01]  /*4d90*/  HMMA.16816.F32 R204, R4, R28, R200 ;  /* 0x0000001c04cc723c */ /* 0x000fe200000018c8 */
[----:B------:R-:W-:Y:S04]  /*4da0*/  LDSM.16.M88.4 R4, [R216+0x4000] ;  /* 0x00400000d804783b */ /* 0x000fe80000000200 */
[----:B------:R-:W-:Y:S03]  /*4db0*/  LDSM.16.M88.4 R28, [R216+0x6000] ;  /* 0x00600000d81c783b */ /* 0x000fe60000000200 */
[C---:B----4-:R-:W-:Y:S01]  /*4dc0*/  HMMA.16816.F32 R200, R24.reuse, R140, R180 ;  /* 0x0000008c18c8723c */ /* 0x050fe200000018b4 */
[----:B------:R-:W3:Y:S07]  /*4dd0*/  LDSM.16.M88.4 R180, [R223+0x1800] ;  /* 0x00180000dfb4783b */ /* 0x000eee0000000200 */
[C---:B-----5:R-:W-:Y:S08]  /*4de0*/  HMMA.16816.F32 R20, R24.reuse, R34, R20 ;  /* 0x000000221814723c */ /* 0x060ff00000001814 */
[C---:B------:R-:W-:Y:S08]  /*4df0*/  HMMA.16816.F32 R188, R24.reuse, R142, R188 ;  /* 0x0000008e18bc723c */ /* 0x040ff000000018bc */
[----:B------:R-:W-:Y:S01]  /*4e00*/  HMMA.16816.F32 R184, R24, R32, R184 ;  /* 0x0000002018b8723c */ /* 0x000fe200000018b8 */
[----:B------:R-:W-:Y:S07]  /*4e10*/  LDSM.16.M88.4 R24, [R222+0x4000] ;  /* 0x00400000de18783b */ /* 0x000fee0000000200 */
[C---:B-1----:R-:W-:Y:S08]  /*4e20*/  HMMA.16816.F32 R192, R16.reuse, R140, R228 ;  /* 0x0000008c10c0723c */ /* 0x042ff000000018e4 */
[----:B------:R-:W-:Y:S01]  /*4e30*/  HMMA.16816.F32 R196, R16, R142, R232 ;  /* 0x0000008e10c4723c */ /* 0x000fe200000018e8 */
[----:B------:R-:W1:Y:S07]  /*4e40*/  LDSM.16.M88.4 R140, [R221+0x9000] ;  /* 0x00900000dd8c783b */ /* 0x000e6e0000000200 */
[C---:B---3--:R-:W-:Y:S01]  /*4e50*/  HMMA.16816.F32 R228, R4.reuse, R182, R20 ;  /* 0x000000b604e4723c */ /* 0x048fe20000001814 */
[----:B------:R-:W3:Y:S07]  /*4e60*/  LDSM.16.M88.4 R20, [R222+0x6000] ;  /* 0x00600000de14783b */ /* 0x000eee0000000200 */
[C---:B------:R-:W-:Y:S08]  /*4e70*/  HMMA.16816.F32 R200, R4.reuse, R176, R200 ;  /* 0x000000b004c8723c */ /* 0x040ff000000018c8 */
[C---:B------:R-:W-:Y:S08]  /*4e80*/  HMMA.16816.F32 R236, R4.reuse, R178, R188 ;  /* 0x000000b204ec723c */ /* 0x040ff000000018bc */
[----:B------:R-:W-:Y:S08]  /*4e90*/  HMMA.16816.F32 R232, R4, R180, R184 ;  /* 0x000000b404e8723c */ /* 0x000ff000000018b8 */
[C---:B------:R-:W-:Y:S08]  /*4ea0*/  HMMA.16816.F32 R204, R16.reuse, R32, R204 ;  /* 0x0000002010cc723c */ /* 0x040ff000000018cc */
[----:B------:R-:W-:Y:S01]  /*4eb0*/  HMMA.16816.F32 R240, R16, R34, R208 ;  /* 0x0000002210f0723c */ /* 0x000fe200000018d0 */
[----:B------:R-:W-:Y:S04]  /*4ec0*/  LDSM.16.M88.4 R32, [R219+0x1000] ;  /* 0x00100000db20783b */ /* 0x000fe80000000200 */
[----:B------:R-:W4:Y:S03]  /*4ed0*/  LDSM.16.M88.4 R16, [R220+0x4000] ;  /* 0x00400000dc10783b */ /* 0x000f260000000200 */
[C---:B------:R-:W-:Y:S08]  /*4ee0*/  HMMA.16816.F32 R4, R28.reuse, R176, R192 ;  /* 0x000000b01c04723c */ /* 0x040ff000000018c0 */
[----:B------:R-:W-:Y:S01]  /*4ef0*/  HMMA.16816.F32 R192, R28, R178, R196 ;  /* 0x000000b21cc0723c */ /* 0x000fe200000018c4 */
[----:B------:R-:W5:Y:S07]  /*4f00*/  LDSM.16.M88.4 R176, [R221+0x9800] ;  /* 0x00980000ddb0783b */ /* 0x000f6e0000000200 */
[-C--:B-1----:R-:W-:Y:S08]  /*4f10*/  HMMA.16816.F32 R188, R24, R140.reuse, R200 ;  /* 0x0000008c18bc723c */ /* 0x082ff000000018c8 */
[----:B---3--:R-:W-:Y:S01]  /*4f20*/  HMMA.16816.F32 R184, R20, R140, R4 ;  /* 0x0000008c14b8723c */ /* 0x008fe20000001804 */
[----:B------:R-:W1:Y:S07]  /*4f30*/  LDSM.16.M88.4 R4, [R220+0x6000] ;  /* 0x00600000dc04783b */ /* 0x000e6e0000000200 */
[----:B------:R-:W-:Y:S08]  /*4f40*/  HMMA.16816.F32 R196, R24, R142, R236 ;  /* 0x0000008e18c4723c */ /* 0x000ff000000018ec */
[----:B----4-:R-:W-:Y:S08]  /*4f50*/  HMMA.16816.F32 R200, R16, R32, R188 ;  /* 0x0000002010c8723c */ /* 0x010ff000000018bc */
[----:B------:R-:W-:Y:S08]  /*4f60*/  HMMA.16816.F32 R188, R20, R142, R192 ;  /* 0x0000008e14bc723c */ /* 0x000ff000000018c0 */
[----:B------:R-:W-:Y:S08]  /*4f70*/  HMMA.16816.F32 R208, R28, R180, R204 ;  /* 0x000000b41cd0723c */ /* 0x000ff000000018cc */
[----:B-----5:R-:W-:Y:S01]  /*4f80*/  HMMA.16816.F32 R204, R24, R176, R232 ;  /* 0x000000b018cc723c */ /* 0x020fe200000018e8 */
[----:B------:R-:W-:-:S02]  /*4f90*/  FMUL.FTZ R201, R201, c[0x0][0x2ec] ;  /* 0x0000bb00c9c97a20 */ /* 0x000fc40000410000 */
[----:B------:R-:W-:Y:S02]  /*4fa0*/  FMUL.FTZ R203, R203, c[0x0][0x2ec] ;  /* 0x0000bb00cbcb7a20 */ /* 0x000fe40000410000 */
[----:B------:R-:W-:Y:S02]  /*4fb0*/  FMUL.FTZ R200, R200, c[0x0][0x2ec] ;  /* 0x0000bb00c8c87a20 */ /* 0x000fe40000410000 */
[----:B------:R-:W3:Y:S01]  /*4fc0*/  MUFU.TANH R201, R201 ;  /* 0x000000c900c97308 */ /* 0x000ee20000002400 */
[----:B------:R-:W-:Y:S01]  /*4fd0*/  HMMA.16816.F32 R228, R24, R178, R228 ;  /* 0x000000b218e4723c */ /* 0x000fe200000018e4 */
[----:B------:R-:W4:Y:S01]  /*4fe0*/  LDSM.16.M88.4 R24, [R219+0x1800] ;  /* 0x00180000db18783b */ /* 0x000f220000000200 */
[----:B------:R-:W-:Y:S01]  /*4ff0*/  FMUL.FTZ R202, R202, c[0x0][0x2ec] ;  /* 0x0000bb00caca7a20 */ /* 0x000fe20000410000 */
[----:B------:R-:W-:-:S04]  /*5000*/  DEPBAR.LE SB0, 0x0 ;  /* 0x000080000000791a */ /* 0x000fc80000000000 */
[----:B------:R-:W5:Y:S01]  /*5010*/  MUFU.TANH R203, R203 ;  /* 0x000000cb00cb7308 */ /* 0x000f620000002400 */
[C---:B-1----:R-:W-:Y:S07]  /*5020*/  HMMA.16816.F32 R140, R4.reuse, R32, R184 ;  /* 0x00000020048c723c */ /* 0x042fee00000018b8 */
[----:B------:R-:W-:Y:S01]  /*5030*/  MUFU.TANH R200, R200 ;  /* 0x000000c800c87308 */ /* 0x000fe20000002400 */
[-C--:B------:R-:W-:Y:S07]  /*5040*/  HMMA.16816.F32 R184, R4, R34.reuse, R188 ;  /* 0x0000002204b8723c */ /* 0x080fee00000018bc */
[----:B------:R-:W-:Y:S01]  /*5050*/  MUFU.TANH R202, R202 ;  /* 0x000000ca00ca7308 */ /* 0x000fe20000002400 */
[----:B------:R-:W-:Y:S08]  /*5060*/  HMMA.16816.F32 R32, R16, R34, R196 ;  /* 0x000000221020723c */ /* 0x000ff000000018c4 */
[----:B------:R-:W-:Y:S01]  /*5070*/  HMMA.16816.F32 R192, R20, R176, R208 ;  /* 0x000000b014c0723c */ /* 0x000fe200000018d0 */
[----:B------:R-:W-:-:S02]  /*5080*/  FMUL.FTZ R140, R140, c[0x0][0x2ec] ;  /* 0x0000bb008c8c7a20 */ /* 0x000fc40000410000 */
[----:B------:R-:W-:Y:S02]  /*5090*/  FMUL.FTZ R141, R141, c[0x0][0x2ec] ;  /* 0x0000bb008d8d7a20 */ /* 0x000fe40000410000 */
[----:B------:R-:W-:Y:S01]  /*50a0*/  FMUL.FTZ R142, R142, c[0x0][0x2ec] ;  /* 0x0000bb008e8e7a20 */ /* 0x000fe20000410000 */
[----:B------:R-:W-:Y:S01]  /*50b0*/  MUFU.TANH R196, R140 ;  /* 0x0000008c00c47308 */ /* 0x000fe20000002400 */
[----:B------:R-:W-:Y:S01]  /*50c0*/  FMUL.FTZ R143, R143, c[0x0][0x2ec] ;  /* 0x0000bb008f8f7a20 */ /* 0x000fe20000410000 */
[----:B------:R-:W-:Y:S01]  /*50d0*/  HMMA.16816.F32 R28, R28, R182, R240 ;  /* 0x000000b61c1c723c */ /* 0x000fe200000018f0 */
[----:B------:R-:W-:Y:S02]  /*50e0*/  FMUL.FTZ R184, R184, c[0x0][0x2ec] ;  /* 0x0000bb00b8b87a20 */ /* 0x000fe40000410000 */
[----:B------:R-:W-:Y:S02]  /*50f0*/  FMUL.FTZ R186, R186, c[0x0][0x2ec] ;  /* 0x0000bb00baba7a20 */ /* 0x000fe40000410000 */
[----:B------:R-:W-:Y:S01]  /*5100*/  FMUL.FTZ R187, R187, c[0x0][0x2ec] ;  /* 0x0000bb00bbbb7a20 */ /* 0x000fe20000410000 */
[----:B------:R-:W-:Y:S01]  /*5110*/  MUFU.TANH R138, R141 ;  /* 0x0000008d008a7308 */ /* 0x000fe20000002400 */
[----:B------:R-:W-:Y:S01]  /*5120*/  FMUL.FTZ R185, R185, c[0x0][0x2ec] ;  /* 0x0000bb00b9b97a20 */ /* 0x000fe20000410000 */
[----:B----4-:R-:W-:Y:S01]  /*5130*/  HMMA.16816.F32 R180, R16, R26, R228 ;  /* 0x0000001a10b4723c */ /* 0x010fe200000018e4 */
[----:B------:R-:W-:-:S02]  /*5140*/  FMUL.FTZ R32, R32, c[0x0][0x2ec] ;  /* 0x0000bb0020207a20 */ /* 0x000fc40000410000 */
[----:B------:R-:W-:Y:S02]  /*5150*/  FMUL.FTZ R33, R33, c[0x0][0x2ec] ;  /* 0x0000bb0021217a20 */ /* 0x000fe40000410000 */
[----:B------:R-:W-:Y:S01]  /*5160*/  FMUL.FTZ R34, R34, c[0x0][0x2ec] ;  /* 0x0000bb0022227a20 */ /* 0x000fe20000410000 */
[----:B------:R-:W1:Y:S01]  /*5170*/  MUFU.TANH R133, R32 ;  /* 0x0000002000857308 */ /* 0x000e620000002400 */
[----:B------:R-:W-:-:S07]  /*5180*/  FMUL.FTZ R0, R35, c[0x0][0x2ec] ;  /* 0x0000bb0023007a20 */ /* 0x000fce0000410000 */
[----:B------:R-:W-:Y:S08]  /*5190*/  MUFU.TANH R188, R33 ;  /* 0x0000002100bc7308 */ /* 0x000ff00000002400 */
[----:B--2---:R2:W4:Y:S02]  /*51a0*/  MUFU.TANH R15, R34 ;  /* 0x00000022000f7308 */ /* 0x0045240000002400 */
[----:B------:R-:W-:-:S02]  /*51b0*/  FMUL.FTZ R181, R181, c[0x0][0x2ec] ;  /* 0x0000bb00b5b57a20 */ /* 0x000fc40000410000 */
[----:B------:R-:W-:Y:S02]  /*51c0*/  FMUL.FTZ R183, R183, c[0x0][0x2ec] ;  /* 0x0000bb00b7b77a20 */ /* 0x000fe40000410000 */
[----:B------:R-:W-:Y:S02]  /*51d0*/  FMUL.FTZ R180, R180, c[0x0][0x2ec] ;  /* 0x0000bb00b4b47a20 */ /* 0x000fe40000410000 */
[----:B------:R-:W-:Y:S08]  /*51e0*/  MUFU.TANH R190, R142 ;  /* 0x0000008e00be7308 */ /* 0x000ff00000002400 */
[----:B------:R1:W-:Y:S01]  /*51f0*/  MUFU.TANH R137, R143 ;  /* 0x0000008f00897308 */ /* 0x0003e20000002400 */
[----:B--2---:R-:W-:Y:S07]  /*5200*/  HMMA.16816.F32 R32, R16, R24, R204 ;  /* 0x000000181020723c */ /* 0x004fee00000018cc */
[----:B------:R2:W-:Y:S01]  /*5210*/  MUFU.TANH R139, R0 ;  /* 0x00000000008b7308 */ /* 0x0005e20000002400 */
[----:B------:R-:W-:Y:S07]  /*5220*/  HMMA.16816.F32 R16, R20, R178, R28 ;  /* 0x000000b21410723c */ /* 0x000fee000000181c */
[----:B------:R-:W3:Y:S01]  /*5230*/  MUFU.TANH R184, R184 ;  /* 0x000000b800b87308 */ /* 0x000ee20000002400 */
[----:B-1----:R-:W-:Y:S01]  /*5240*/  HMMA.16816.F32 R140, R4, R24, R192 ;  /* 0x00000018048c723c */ /* 0x002fe200000018c0 */
[----:B--2---:R-:W-:-:S06]  /*5250*/  IMAD R0, R226, 0x20, R245 ;  /* 0x00000020e2007824 */ /* 0x004fcc00078e02f5 */
[----:B------:R-:W1:Y:S01]  /*5260*/  MUFU.TANH R186, R186 ;  /* 0x000000ba00ba7308 */ /* 0x000e620000002400 */
[----:B------:R-:W-:Y:S02]  /*5270*/  FMUL.FTZ R32, R32, c[0x0][0x2ec] ;  /* 0x0000bb0020207a20 */ /* 0x000fe40000410000 */
[----:B------:R-:W-:Y:S01]  /*5280*/  FMUL.FTZ R34, R34, c[0x0][0x2ec] ;  /* 0x0000bb0022227a20 */ /* 0x000fe20000410000 */
[C---:B------:R-:W-:Y:S01]  /*5290*/  IADD3 R2, R0.reuse, 0x1, RZ ;  /* 0x0000000100027810 */ /* 0x040fe20007ffe0ff */
[----:B------:R-:W-:Y:S01]  /*52a0*/  FMUL.FTZ R33, R33, c[0x0][0x2ec] ;  /* 0x0000bb0021217a20 */ /* 0x000fe20000410000 */
[----:B------:R-:W-:Y:S01]  /*52b0*/  IADD3 R8, R0, 0x8, RZ ;  /* 0x0000000800087810 */ /* 0x000fe20007ffe0ff */
[----:B------:R-:W-:Y:S02]  /*52c0*/  FMUL.FTZ R35, R35, c[0x0][0x2ec] ;  /* 0x0000bb0023237a20 */ /* 0x000fe40000410000 */
[----:B------:R-:W-:Y:S01]  /*52d0*/  HMMA.16816.F32 R16, R4, R26, R16 ;  /* 0x0000001a0410723c */ /* 0x000fe20000001810 */
[C---:B------:R-:W-:Y:S01]  /*52e0*/  ISETP.GE.AND P4, PT, R2.reuse, R10, PT ;  /* 0x0000000a0200720c */ /* 0x040fe20003f86270 */
[----:B------:R-:W2:Y:S01]  /*52f0*/  MUFU.TANH R187, R187 ;  /* 0x000000bb00bb7308 */ /* 0x000ea20000002400 */
[----:B------:R-:W-:-:S02]  /*5300*/  ISETP.GE.AND P0, PT, R2, R9, PT ;  /* 0x000000090200720c */ /* 0x000fc40003f06270 */
[----:B---3--:R-:W-:Y:S02]  /*5310*/  FSEL R28, R201, -INF , !P4 ;  /* 0xff800000c91c7808 */ /* 0x008fe40006000000 */
[----:B-----5:R-:W-:Y:S01]  /*5320*/  FSEL R31, R203, -INF , !P0 ;  /* 0xff800000cb1f7808 */ /* 0x020fe20004000000 */
[----:B------:R-:W-:Y:S01]  /*5330*/  FMUL.FTZ R140, R140, c[0x0][0x2ec] ;  /* 0x0000bb008c8c7a20 */ /* 0x000fe20000410000 */
[C---:B------:R-:W-:Y:S01]  /*5340*/  ISETP.GE.AND P3, PT, R2.reuse, R11, PT ;  /* 0x0000000b0200720c */ /* 0x040fe20003f66270 */
[----:B------:R3:W5:Y:S01]  /*5350*/  MUFU.TANH R14, R32 ;  /* 0x00000020000e7308 */ /* 0x0007620000002400 */
[----:B------:R-:W-:Y:S01]  /*5360*/  ISETP.GE.AND P6, PT, R2, R12, PT ;  /* 0x0000000c0200720c */ /* 0x000fe20003fc6270 */
[----:B------:R-:W-:Y:S01]  /*5370*/  FMUL.FTZ R141, R141, c[0x0][0x2ec] ;  /* 0x0000bb008d8d7a20 */ /* 0x000fe20000410000 */
[----:B------:R-:W-:Y:S01]  /*5380*/  ISETP.GE.AND P5, PT, R8, R10, PT ;  /* 0x0000000a0800720c */ /* 0x000fe20003fa6270 */
[----:B------:R-:W-:Y:S01]  /*5390*/  FMUL.FTZ R142, R142, c[0x0][0x2ec] ;  /* 0x0000bb008e8e7a20 */ /* 0x000fe20000410000 */
[C---:B------:R-:W-:Y:S01]  /*53a0*/  ISETP.GE.AND P4, PT, R8.reuse, R9, PT ;  /* 0x000000090800720c */ /* 0x040fe20003f86270 */
[----:B------:R-:W-:Y:S01]  /*53b0*/  FMUL.FTZ R143, R143, c[0x0][0x2ec] ;  /* 0x0000bb008f8f7a20 */ /* 0x000fe20000410000 */
[----:B------:R-:W-:Y:S01]  /*53c0*/  ISETP.GE.AND P0, PT, R8, R11, PT ;  /* 0x0000000b0800720c */ /* 0x000fe20003f06270 */
[----:B------:R2:W-:Y:S01]  /*53d0*/  MUFU.TANH R13, R34 ;  /* 0x00000022000d7308 */ /* 0x0005e20000002400 */
[----:B------:R-:W-:-:S02]  /*53e0*/  IADD3 R2, R0, 0x9, RZ ;  /* 0x0000000900027810 */ /* 0x000fc40007ffe0ff */
[----:B------:R-:W-:Y:S02]  /*53f0*/  FSEL R25, R133, -INF , !P5 ;  /* 0xff80000085197808 */ /* 0x000fe40006800000 */
[----:B----4-:R-:W-:Y:S01]  /*5400*/  FSEL R29, R15, -INF , !P4 ;  /* 0xff8000000f1d7808 */ /* 0x010fe20006000000 */
[----:B------:R-:W-:Y:S01]  /*5410*/  FMUL.FTZ R18, R18, c[0x0][0x2ec] ;  /* 0x0000bb0012127a20 */ /* 0x000fe20000410000 */
[----:B------:R-:W-:Y:S01]  /*5420*/  FSEL R30, R184, -INF , !P0 ;  /* 0xff800000b81e7808 */ /* 0x000fe20004000000 */
[----:B------:R-:W4:Y:S01]  /*5430*/  MUFU.TANH R140, R140 ;  /* 0x0000008c008c7308 */ /* 0x000f220000002400 */
[----:B---3--:R-:W-:Y:S01]  /*5440*/  FSEL R32, R138, -INF , !P3 ;  /* 0xff8000008a207808 */ /* 0x008fe20005800000 */
[----:B------:R-:W-:Y:S01]  /*5450*/  FMUL.FTZ R5, R17, c[0x0][0x2ec] ;  /* 0x0000bb0011057a20 */ /* 0x000fe20000410000 */
[----:B------:R-:W-:Y:S01]  /*5460*/  ISETP.GE.AND P3, PT, R8, R12, PT ;  /* 0x0000000c0800720c */ /* 0x000fe20003f66270 */
[----:B------:R-:W-:Y:S01]  /*5470*/  FMUL.FTZ R19, R19, c[0x0][0x2ec] ;  /* 0x0000bb0013137a20 */ /* 0x000fe20000410000 */
[----:B------:R-:W-:-:S02]  /*5480*/  ISETP.GE.AND P5, PT, R2, R9, PT ;  /* 0x000000090200720c */ /* 0x000fc40003fa6270 */
[C---:B------:R-:W-:Y:S01]  /*5490*/  ISETP.GE.AND P4, PT, R2.reuse, R11, PT ;  /* 0x0000000b0200720c */ /* 0x040fe20003f86270 */
[----:B------:R3:W-:Y:S01]  /*54a0*/  MUFU.TANH R132, R33 ;  /* 0x0000002100847308 */ /* 0x0007e20000002400 */
[----:B------:R-:W-:Y:S02]  /*54b0*/  ISETP.GE.AND P0, PT, R2, R12, PT ;  /* 0x0000000c0200720c */ /* 0x000fe40003f06270 */
[----:B-1----:R-:W-:Y:S02]  /*54c0*/  FSEL R23, R186, -INF , !P3 ;  /* 0xff800000ba177808 */ /* 0x002fe40005800000 */
[----:B------:R-:W-:Y:S02]  /*54d0*/  FSEL R22, R139, -INF , !P5 ;  /* 0xff8000008b167808 */ /* 0x000fe40006800000 */
[----:B------:R-:W-:Y:S01]  /*54e0*/  IADD3 R4, R0, 0x11, RZ ;  /* 0x0000001100047810 */ /* 0x000fe20007ffe0ff */
[----:B------:R-:W1:Y:S01]  /*54f0*/  MUFU.TANH R185, R185 ;  /* 0x000000b900b97308 */ /* 0x000e620000002400 */
[----:B--2---:R-:W-:-:S02]  /*5500*/  FSEL R34, R187, -INF , !P0 ;  /* 0xff800000bb227808 */ /* 0x004fc40004000000 */
[----:B------:R-:W-:Y:S02]  /*5510*/  ISETP.GE.AND P0, PT, R4, R10, PT ;  /* 0x0000000a0400720c */ /* 0x000fe40003f06270 */
[----:B---3--:R-:W-:-:S03]  /*5520*/  FSEL R33, R137, -INF , !P6 ;  /* 0xff80000089217808 */ /* 0x008fc60007000000 */
[----:B------:R-:W-:Y:S01]  /*5530*/  MUFU.TANH R177, R181 ;  /* 0x000000b500b17308 */ /* 0x000fe20000002400 */
[-C--:B------:R-:W-:Y:S02]  /*5540*/  ISETP.GE.AND P6, PT, R2, R10.reuse, PT ;  /* 0x0000000a0200720c */ /* 0x080fe40003fc6270 */
[----:B------:R-:W-:Y:S02]  /*5550*/  IADD3 R2, R0, 0x10, RZ ;  /* 0x0000001000027810 */ /* 0x000fe40007ffe0ff */
[----:B------:R-:W-:Y:S02]  /*5560*/  FSEL R21, R188, -INF , !P6 ;  /* 0xff800000bc157808 */ /* 0x000fe40007000000 */
[C---:B------:R-:W-:Y:S01]  /*5570*/  ISETP.GE.AND P3, PT, R2.reuse, R10, PT ;  /* 0x0000000a0200720c */ /* 0x040fe20003f66270 */
[----:B------:R2:W-:Y:S01]  /*5580*/  MUFU.TANH R181, R183 ;  /* 0x000000b700b57308 */ /* 0x0005e20000002400 */
[C---:B------:R-:W-:Y:S02]  /*5590*/  ISETP.GE.AND P6, PT, R2.reuse, R9, PT ;  /* 0x000000090200720c */ /* 0x040fe40003fc6270 */
[----:B------:R-:W-:-:S02]  /*55a0*/  ISETP.GE.AND P5, PT, R2, R11, PT ;  /* 0x0000000b0200720c */ /* 0x000fc40003fa6270 */
[----:B-----5:R-:W-:Y:S02]  /*55b0*/  FSEL R179, R14, -INF , !P3 ;  /* 0xff8000000eb37808 */ /* 0x020fe40005800000 */
[----:B----4-:R-:W-:Y:S01]  /*55c0*/  FSEL R184, R140, -INF , !P5 ;  /* 0xff8000008cb87808 */ /* 0x010fe20006800000 */
[----:B------:R-:W-:Y:S01]  /*55d0*/  MUFU.TANH R35, R35 ;  /* 0x0000002300237308 */ /* 0x000fe20000002400 */
[C---:B------:R-:W-:Y:S02]  /*55e0*/  ISETP.GE.AND P3, PT, R4.reuse, R9, PT ;  /* 0x000000090400720c */ /* 0x040fe40003f66270 */
[-C--:B------:R-:W-:Y:S02]  /*55f0*/  ISETP.GE.AND P5, PT, R4, R12.reuse, PT ;  /* 0x0000000c0400720c */ /* 0x080fe40003fa6270 */
[----:B-1----:R-:W-:Y:S02]  /*5600*/  FSEL R24, R185, -INF , !P4 ;  /* 0xff800000b9187808 */ /* 0x002fe40006000000 */
[----:B------:R-:W-:Y:S01]  /*5610*/  ISETP.GE.AND P4, PT, R2, R12, PT ;  /* 0x0000000c0200720c */ /* 0x000fe20003f86270 */
[----:B------:R-:W1:Y:S01]  /*5620*/  MUFU.TANH R141, R141 ;  /* 0x0000008d008d7308 */ /* 0x000e620000002400 */
[----:B--2---:R-:W-:Y:S01]  /*5630*/  FSEL R183, R13, -INF , !P6 ;  /* 0xff8000000db77808 */ /* 0x004fe20007000000 */
[----:B------:R-:W-:Y:S01]  /*5640*/  BAR.SYNC.DEFER_BLOCKING 0x0 ;  /* 0x0000000000007b1d */ /* 0x000fe20000010000 */
[----:B------:R-:W-:Y:S01]  /*5650*/  ISETP.GE.AND P6, PT, R4, R11, PT ;  /* 0x0000000b0400720c */ /* 0x000fe20003fc6270 */
[----:B------:R-:W-:Y:S01]  /*5660*/  FMUL.FTZ R4, R16, c[0x0][0x2ec] ;  /* 0x0000bb0010047a20 */ /* 0x000fe20000410000 */
[----:B------:R-:W-:-:S02]  /*5670*/  IADD3 R2, R0, 0x18, RZ ;  /* 0x0000001800027810 */ /* 0x000fc40007ffe0ff */
[----:B------:R-:W-:Y:S01]  /*5680*/  FSEL R178, R132, -INF , !P0 ;  /* 0xff80000084b27808 */ /* 0x000fe20004000000 */
[----:B------:R-:W2:Y:S01]  /*5690*/  MUFU.TANH R142, R142 ;  /* 0x0000008e008e7308 */ /* 0x000ea20000002400 */
[----:B------:R-:W-:-:S07]  /*56a0*/  ISETP.GE.AND P0, PT, R2, R9, PT ;  /* 0x000000090200720c */ /* 0x000fce0003f06270 */
[----:B------:R-:W-:Y:S01]  /*56b0*/  MUFU.TANH R4, R4 ;  /* 0x0000000400047308 */ /* 0x000fe20000002400 */
[----:B-1----:R-:W-:Y:S02]  /*56c0*/  FSEL R185, R141, -INF , !P6 ;  /* 0xff8000008db97808 */ /* 0x002fe40007000000 */
[----:B------:R-:W-:-:S05]  /*56d0*/  ISETP.GE.AND P6, PT, R2, R12, PT ;  /* 0x0000000c0200720c */ /* 0x000fca0003fc6270 */
[----:B------:R1:W3:Y:S01]  /*56e0*/  MUFU.TANH R176, R180 ;  /* 0x000000b400b07308 */ /* 0x0002e20000002400 */
[----:B--2---:R-:W-:Y:S02]  /*56f0*/  FSEL R188, R142, -INF , !P4 ;  /* 0xff8000008ebc7808 */ /* 0x004fe40006000000 */
[----:B------:R-:W-:-:S05]  /*5700*/  ISETP.GE.AND P4, PT, R2, R10, PT ;  /* 0x0000000a0200720c */ /* 0x000fca0003f86270 */
[----:B------:R-:W2:Y:S01]  /*5710*/  MUFU.TANH R143, R143 ;  /* 0x0000008f008f7308 */ /* 0x000ea20000002400 */
[----:B-1----:R-:W-:Y:S01]  /*5720*/  FMUL.FTZ R180, R182, c[0x0][0x2ec] ;  /* 0x0000bb00b6b47a20 */ /* 0x002fe20000410000 */
[----:B------:R-:W-:-:S06]  /*5730*/  FSEL R182, R35, -INF , !P3 ;  /* 0xff80000023b67808 */ /* 0x000fcc0005800000 */
[----:B------:R-:W-:Y:S01]  /*5740*/  MUFU.TANH R5, R5 ;  /* 0x0000000500057308 */ /* 0x000fe20000002400 */
[----:B------:R-:W-:Y:S02]  /*5750*/  ISETP.GE.AND P3, PT, R2, R11, PT ;  /* 0x0000000b0200720c */ /* 0x000fe40003f66270 */
[----:B---3--:R-:W-:Y:S02]  /*5760*/  FSEL R176, R176, -INF , !P4 ;  /* 0xff800000b0b07808 */ /* 0x008fe40006000000 */
[----:B------:R-:W-:Y:S02]  /*5770*/  FSEL R186, R4, -INF , !P3 ;  /* 0xff80000004ba7808 */ /* 0x000fe40005800000 */
[----:B------:R-:W-:Y:S01]  /*5780*/  ISETP.GE.AND P3, PT, R0, R12, PT ;  /* 0x0000000c0000720c */ /* 0x000fe20003f66270 */
[----:B------:R-:W1:Y:S01]  /*5790*/  MUFU.TANH R180, R180 ;  /* 0x000000b400b47308 */ /* 0x000e620000002400 */
[----:B--2---:R-:W-:Y:S02]  /*57a0*/  FSEL R189, R143, -INF , !P5 ;  /* 0xff8000008fbd7808 */ /* 0x004fe40006800000 */
[----:B------:R-:W-:-:S02]  /*57b0*/  FSEL R20, R190, -INF , !P3 ;  /* 0xff800000be147808 */ /* 0x000fc40005800000 */
[----:B------:R-:W-:Y:S02]  /*57c0*/  ISETP.GE.AND P3, PT, R244, 0x3, PT ;  /* 0x00000003f400780c */ /* 0x000fe40003f66270 */
[C---:B------:R-:W-:Y:S01]  /*57d0*/  ISETP.GE.AND P5, PT, R0.reuse, R10, PT ;  /* 0x0000000a0000720c */ /* 0x040fe20003fa6270 */
[----:B------:R-:W2:Y:S01]  /*57e0*/  MUFU.TANH R2, R18 ;  /* 0x0000001200027308 */ /* 0x000ea20000002400 */
[----:B------:R-:W-:Y:S02]  /*57f0*/  ISETP.GE.AND P4, PT, R0, R9, PT ;  /* 0x000000090000720c */ /* 0x000fe40003f86270 */
[----:B------:R-:W-:-:S05]  /*5800*/  FSEL R13, R200, -INF , !P5 ;  /* 0xff800000c80d7808 */ /* 0x000fca0006800000 */
[----:B------:R3:W4:Y:S01]  /*5810*/  MUFU.TANH R4, R19 ;  /* 0x0000001300047308 */ /* 0x0007220000002400 */
[----:B-1----:R-:W-:Y:S02]  /*5820*/  FSEL R180, R180, -INF , !P0 ;  /* 0xff800000b4b47808 */ /* 0x002fe40004000000 */
[C---:B------:R-:W-:Y:S02]  /*5830*/  ISETP.GE.AND P0, PT, R0.reuse, R11, PT ;  /* 0x0000000b0000720c */ /* 0x040fe40003f06270 */
[----:B------:R-:W-:Y:S02]  /*5840*/  IADD3 R0, R0, 0x19, RZ ;  /* 0x0000001900007810 */ /* 0x000fe40007ffe0ff */
[----:B--2---:R-:W-:Y:S02]  /*5850*/  FSEL R191, R2, -INF , !P6 ;  /* 0xff80000002bf7808 */ /* 0x004fe40007000000 */
[----:B------:R-:W-:Y:S02]  /*5860*/  FSEL R18, R202, -INF , !P4 ;  /* 0xff800000ca127808 */ /* 0x000fe40006000000 */
[----:B------:R-:W-:-:S02]  /*5870*/  ISETP.GE.AND P6, PT, R0, R10, PT ;  /* 0x0000000a0000720c */ /* 0x000fc40003fc6270 */
[----:B------:R-:W-:Y:S02]  /*5880*/  ISETP.GE.AND P5, PT, R0, R9, PT ;  /* 0x000000090000720c */ /* 0x000fe40003fa6270 */
[----:B---3--:R-:W-:Y:S02]  /*5890*/  FSEL R19, R196, -INF , !P0 ;  /* 0xff800000c4137808 */ /* 0x008fe40004000000 */
[C---:B------:R-:W-:Y:S02]  /*58a0*/  ISETP.GE.AND P4, PT, R0.reuse, R11, PT ;  /* 0x0000000b0000720c */ /* 0x040fe40003f86270 */
[----:B------:R-:W-:Y:S02]  /*58b0*/  ISETP.GE.AND P0, PT, R0, R12, PT ;  /* 0x0000000c0000720c */ /* 0x000fe40003f06270 */
[----:B------:R-:W-:Y:S02]  /*58c0*/  FSEL R177, R177, -INF , !P6 ;  /* 0xff800000b1b17808 */ /* 0x000fe40007000000 */
[----:B------:R-:W-:-:S02]  /*58d0*/  FSEL R181, R181, -INF , !P5 ;  /* 0xff800000b5b57808 */ /* 0x000fc40006800000 */
[----:B------:R-:W-:Y:S02]  /*58e0*/  FSEL R187, R5, -INF , !P4 ;  /* 0xff80000005bb7808 */ /* 0x000fe40006000000 */
[----:B----4-:R-:W-:Y:S01]  /*58f0*/  FSEL R190, R4, -INF , !P0 ;  /* 0xff80000004be7808 */ /* 0x010fe20004000000 */
[----:B------:R-:W-:Y:S05]  /*5900*/  @!P3 BRA `(.L_x_1176) ;  /* 0x000002e00000b947 */ /* 0x000fea0003800000 */
[----:B------:R-:W2:Y:S04]  /*5910*/  LDL.64 R236, [R1+0x20] ;  /* 0x0000200001ec7983 */ /* 0x000ea80000100a00 */
[----:B------:R-:W3:Y:S01]  /*5920*/  LDL.64 R238, [R1+0x18] ;  /* 0x0000180001ee7983 */ /* 0x000ee20000100a00 */
[----:B------:R-:W-:Y:S01]  /*5930*/  IADD3 R0, R244, -0x3, RZ ;  /* 0xfffffffdf4007810 */ /* 0x000fe20007ffe0ff */
[----:B------:R-:W-:Y:S01]  /*5940*/  IMAD.MOV.U32 R227, RZ, RZ, c[0x0][0x198] ;  /* 0x00006600ffe37624 */ /* 0x000fe200078e00ff */
[----:B------:R-:W-:Y:S01]  /*5950*/  BSSY B0, `(.L_x_1177) ;  /* 0x0000028000007945 */ /* 0x000fe20003800000 */
[----:B------:R1:W-:Y:S01]  /*5960*/  @P2 STS.128 [R224+0x8000], RZ ;  /* 0x008000ffe0002388 */ /* 0x0003e20000000c00 */
[----:B------:R-:W-:Y:S01]  /*5970*/  SHF.R.S32.HI R2, RZ, 0x1f, R0 ;  /* 0x0000001fff027819 */ /* 0x000fe20000011400 */
[----:B------:R-:W-:-:S04]  /*5980*/  IMAD.WIDE.U32 R4, R0, c[0x0][0x198], RZ ;  /* 0x0000660000047a25 */ /* 0x000fc800078e00ff */
[----:B------:R-:W-:Y:S02]  /*5990*/  IMAD R2, R2, c[0x0][0x198], RZ ;  /* 0x0000660002027a24 */ /* 0x000fe400078e02ff */
[----:B------:R-:W-:Y:S02]  /*59a0*/  IMAD.SHL.U32 R227, R227, 0x10, RZ ;  /* 0x00000010e3e37824 */ /* 0x000fe400078e00ff */
[----:B------:R-:W-:-:S04]  /*59b0*/  IMAD R2, R0, c[0x0][0x19c], R2 ;  /* 0x0000670000027a24 */ /* 0x000fc800078e0202 */
[----:B------:R-:W-:Y:S01]  /*59c0*/  IMAD.IADD R5, R5, 0x1, R2 ;  /* 0x0000000105057824 */ /* 0x000fe200078e0202 */
[----:B--2---:R-:W-:-:S04]  /*59d0*/  LEA R0, P0, R4, R236, 0x5 ;  /* 0x000000ec04007211 */ /* 0x004fc800078028ff */
[----:B------:R-:W-:Y:S02]  /*59e0*/  IADD3 R2, P5, R227, R0, RZ ;  /* 0x00000000e3027210 */ /* 0x000fe40007fbe0ff */
[----:B---3--:R-:W-:Y:S02]  /*59f0*/  LEA.HI.X R4, R4, R239, R5, 0x5, P0 ;  /* 0x000000ef04047211 */ /* 0x008fe400000f2c05 */
[C---:B------:R-:W-:Y:S02]  /*5a00*/  @!P2 LEA R16, P6, R0.reuse, c[0x0][0x168], 0x1 ;  /* 0x00005a000010aa11 */ /* 0x040fe400078c08ff */
[----:B------:R-:W-:Y:S01]  /*5a10*/  @!P1 LEA R6, P0, R0, c[0x0][0x168], 0x1 ;  /* 0x00005a0000069a11 */ /* 0x000fe200078008ff */
[--C-:B------:R-:W-:Y:S01]  /*5a20*/  IMAD.X R5, R246, 0x1, R4.reuse, P5 ;  /* 0x00000001f6057824 */ /* 0x100fe200028e0604 */
[----:B------:R-:W-:Y:S02]  /*5a30*/  @!P2 LEA R14, P4, R2, c[0x0][0x168], 0x1 ;  /* 0x00005a00020eaa11 */ /* 0x000fe400078808ff */
[----:B------:R-:W-:-:S02]  /*5a40*/  @!P2 LEA.HI.X R17, R0, c[0x0][0x16c], R4, 0x1, P6 ;  /* 0x00005b000011aa11 */ /* 0x000fc400030f0c04 */
        /* <DEDUP_REMOVED lines=24> */
.L_x_1178:
[----:B------:R-:W-:Y:S05]  /*5bd0*/  BSYNC B0 ;  /* 0x0000000000007941 */ /* 0x000fea0003800000 */
.L_x_1177:
[----:B------:R-:W0:Y:S02]  /*5be0*/  LDGDEPBAR ;  /* 0x00000000000079af */ /* 0x000e240000000000 */
.L_x_1176:
[----:B------:R-:W-:Y:S01]  /*5bf0*/  FMNMX.FTZ R0, R136, R13, !PT ;  /* 0x0000000d88007209 */ /* 0x000fe20007810000 */
[----:B------:R-:W-:Y:S01]  /*5c00*/  LDSM.16.MT88.4 R140, [R218+0xa000] ;  /* 0x00a00000da8c783b */ /* 0x000fe20000004200 */
        /* <DEDUP_REMOVED lines=8> */
[----:B--2---:R-:W-:Y:S02]  /*5c90*/  FMNMX.FTZ R4, R183, R2, !PT ;  /* 0x00000002b7047209 */ /* 0x004fe40007810000 */
        /* <DEDUP_REMOVED lines=37> */
[----:B------:R-:W-:Y:S01]  /*5ef0*/  MUFU.EX2 R241, R13 ;  /* 0x0000000d00f17308 */ /* 0x000fe20000000800 */
[--C-:B------:R-:W-:Y:S01]  /*5f00*/  FFMA.FTZ R28, R28, c[0x0][0x23c], -R8.reuse ;  /* 0x00008f001c1c7a23 */ /* 0x100fe20000010808 */
[----:B------:R-:W3:Y:S01]  /*5f10*/  SHFL.BFLY PT, R7, R0, 0x1, 0x1f ;  /* 0x0c201f0000077f89 */ /* 0x000ee200000e0000 */
[----:B------:R-:W-:-:S05]  /*5f20*/  FFMA.FTZ R21, R21, c[0x0][0x23c], -R8 ;  /* 0x00008f0015157a23 */ /* 0x000fca0000010808 */
[----:B------:R-:W-:Y:S01]  /*5f30*/  MUFU.EX2 R239, R25 ;  /* 0x0000001900ef7308 */ /* 0x000fe20000000800 */
[----:B-1----:R-:W-:-:S04]  /*5f40*/  FMNMX.FTZ R232, R2, R14, !PT ;  /* 0x0000000e02e87209 */ /* 0x002fc80007810000 */
[C---:B------:R-:W-:Y:S01]  /*5f50*/  FSETP.NEU.FTZ.AND P5, PT, R232.reuse, -INF , PT ;  /* 0xff800000e800780b */ /* 0x040fe20003fbd000 */
[----:B------:R-:W-:Y:S02]  /*5f60*/  FMUL.FTZ R2, R232, c[0x0][0x23c] ;  /* 0x00008f00e8027a20 */ /* 0x000fe40000410000 */
[----:B------:R-:W1:Y:S01]  /*5f70*/  MUFU.EX2 R240, R28 ;  /* 0x0000001c00f07308 */ /* 0x000e620000000800 */
[----:B--2---:R-:W-:Y:S02]  /*5f80*/  FMNMX.FTZ R4, R4, R6, !PT ;  /* 0x0000000604047209 */ /* 0x004fe40007810000 */
[----:B------:R-:W-:Y:S02]  /*5f90*/  FSEL R2, R2, RZ, P5 ;  /* 0x000000ff02027208 */ /* 0x000fe40002800000 */
[----:B---3--:R-:W-:Y:S01]  /*5fa0*/  FMNMX.FTZ R227, R0, R7, !PT ;  /* 0x0000000700e37209 */ /* 0x008fe20007810000 */
[----:B------:R-:W2:Y:S02]  /*5fb0*/  SHFL.BFLY PT, R5, R4, 0x1, 0x1f ;  /* 0x0c201f0004057f89 */ /* 0x000ea400000e0000 */
[----:B------:R-:W3:Y:S01]  /*5fc0*/  MUFU.EX2 R242, R21 ;  /* 0x0000001500f27308 */ /* 0x000ee20000000800 */
[----:B------:R-:W-:Y:S01]  /*5fd0*/  FFMA.FTZ R18, R18, c[0x0][0x23c], -R2 ;  /* 0x00008f0012127a23 */ /* 0x000fe20000010802 */
[C---:B------:R-:W-:Y:S01]  /*5fe0*/  FSETP.NEU.FTZ.AND P4, PT, R227.reuse, -INF , PT ;  /* 0xff800000e300780b */ /* 0x040fe20003f9d000 */
[----:B------:R-:W-:-:S02]  /*5ff0*/  FMUL.FTZ R0, R227, c[0x0][0x23c] ;  /* 0x00008f00e3007a20 */ /* 0x000fc40000410000 */
[--C-:B------:R-:W-:Y:S01]  /*6000*/  FFMA.FTZ R31, R31, c[0x0][0x23c], -R2.reuse ;  /* 0x00008f001f1f7a23 */ /* 0x100fe20000010802 */
[----:B------:R-:W-:Y:S01]  /*6010*/  FSEL R6, R227, RZ, P4 ;  /* 0x000000ffe3067208 */ /* 0x000fe20002000000 */
[--C-:B------:R-:W-:Y:S01]  /*6020*/  FFMA.FTZ R29, R29, c[0x0][0x23c], -R2.reuse ;  /* 0x00008f001d1d7a23 */ /* 0x100fe20000010802 */
[----:B------:R-:W-:Y:S01]  /*6030*/  FSEL R0, R0, RZ, P4 ;  /* 0x000000ff00007208 */ /* 0x000fe20002000000 */
[----:B------:R-:W-:Y:S01]  /*6040*/  FFMA.FTZ R22, R22, c[0x0][0x23c], -R2 ;  /* 0x00008f0016167a23 */ /* 0x000fe20000010802 */
[----:B------:R3:W-:Y:S01]  /*6050*/  MUFU.EX2 R236, R18 ;  /* 0x0000001200ec7308 */ /* 0x0007e20000000800 */
[----:B-1----:R-:W-:Y:S02]  /*6060*/  F2FP.PACK_AB R16, R240, R241 ;  /* 0x000000f1f010723e */ /* 0x002fe400000000ff */
[--C-:B------:R-:W-:Y:S02]  /*6070*/  FFMA.FTZ R24, R24, c[0x0][0x23c], -R0.reuse ;  /* 0x00008f0018187a23 */ /* 0x100fe40000010800 */
[----:B------:R-:W-:-:S02]  /*6080*/  FFMA.FTZ R19, R19, c[0x0][0x23c], -R0 ;  /* 0x00008f0013137a23 */ /* 0x000fc40000010800 */
[--C-:B------:R-:W-:Y:S01]  /*6090*/  FFMA.FTZ R32, R32, c[0x0][0x23c], -R0.reuse ;  /* 0x00008f0020207a23 */ /* 0x100fe20000010800 */
[----:B------:R1:W-:Y:S01]  /*60a0*/  MUFU.EX2 R234, R24 ;  /* 0x0000001800ea7308 */ /* 0x0003e20000000800 */
[----:B------:R-:W-:Y:S01]  /*60b0*/  FFMA.FTZ R30, R30, c[0x0][0x23c], -R0 ;  /* 0x00008f001e1e7a23 */ /* 0x000fe20000010800 */
[----:B--2---:R-:W-:Y:S02]  /*60c0*/  FMNMX.FTZ R225, R4, R5, !PT ;  /* 0x0000000504e17209 */ /* 0x004fe40007810000 */
[----:B------:R-:W-:-:S04]  /*60d0*/  FSEL R5, R232, RZ, P5 ;  /* 0x000000ffe8057208 */ /* 0x000fc80002800000 */
[----:B------:R-:W2:Y:S01]  /*60e0*/  MUFU.EX2 R235, R31 ;  /* 0x0000001f00eb7308 */ /* 0x000ea20000000800 */
[C---:B------:R-:W-:Y:S01]  /*60f0*/  FSETP.NEU.FTZ.AND P0, PT, R225.reuse, -INF , PT ;  /* 0xff800000e100780b */ /* 0x040fe20003f1d000 */
[----:B------:R-:W-:Y:S01]  /*6100*/  FMUL.FTZ R13, R225, c[0x0][0x23c] ;  /* 0x00008f00e10d7a20 */ /* 0x000fe20000410000 */
[----:B---3--:R-:W-:-:S04]  /*6110*/  F2FP.PACK_AB R18, R242, R239 ;  /* 0x000000eff212723e */ /* 0x008fc800000000ff */
[----:B------:R-:W-:Y:S01]  /*6120*/  FSEL R13, R13, RZ, P0 ;  /* 0x000000ff0d0d7208 */ /* 0x000fe20000000000 */
[----:B-1----:R-:W1:Y:S01]  /*6130*/  LDSM.16.MT88.4 R24, [R213+0xa000] ;  /* 0x00a00000d518783b */ /* 0x002e620000004200 */
[----:B------:R-:W-:Y:S03]  /*6140*/  MUFU.EX2 R237, R29 ;  /* 0x0000001d00ed7308 */ /* 0x000fe60000000800 */
[--C-:B------:R-:W-:Y:S02]  /*6150*/  FFMA.FTZ R4, R33, c[0x0][0x23c], -R13.reuse ;  /* 0x00008f0021047a23 */ /* 0x100fe4000001080d */
[--C-:B------:R-:W-:Y:S02]  /*6160*/  FFMA.FTZ R20, R20, c[0x0][0x23c], -R13.reuse ;  /* 0x00008f0014147a23 */ /* 0x100fe4000001080d */
[----:B------:R-:W-:Y:S01]  /*6170*/  FFMA.FTZ R23, R23, c[0x0][0x23c], -R13 ;  /* 0x00008f0017177a23 */ /* 0x000fe2000001080d */
[----:B------:R3:W-:Y:S01]  /*6180*/  MUFU.EX2 R228, R4 ;  /* 0x0000000400e47308 */ /* 0x0007e20000000800 */
[----:B--2---:R-:W-:-:S07]  /*6190*/  F2FP.PACK_AB R17, R235, R236 ;  /* 0x000000eceb11723e */ /* 0x004fce00000000ff */
[----:B------:R2:W-:Y:S01]  /*61a0*/  MUFU.EX2 R210, R20 ;  /* 0x0000001400d27308 */ /* 0x0005e20000000800 */
[----:B---3--:R-:W-:-:S07]  /*61b0*/  FSEL R4, R233, RZ, P6 ;  /* 0x000000ffe9047208 */ /* 0x008fce0003000000 */
[----:B------:R-:W3:Y:S01]  /*61c0*/  MUFU.EX2 R238, R22 ;  /* 0x0000001600ee7308 */ /* 0x000ee20000000800 */
[----:B------:R-:W-:Y:S02]  /*61d0*/  FADD.FTZ R4, R136, -R4 ;  /* 0x8000000488047221 */ /* 0x000fe40000010000 */
[----:B------:R-:W-:Y:S02]  /*61e0*/  LDSM.16.MT88.4 R136, [R217+0xa000] ;  /* 0x00a00000d988783b */ /* 0x000fe40000004200 */
[----:B--2---:R-:W-:-:S03]  /*61f0*/  FMUL.FTZ R20, R4, c[0x0][0x23c] ;  /* 0x00008f0004147a20 */ /* 0x004fc60000410000 */
[----:B------:R3:W-:Y:S01]  /*6200*/  MUFU.EX2 R230, R19 ;  /* 0x0000001300e67308 */ /* 0x0007e20000000800 */
[----:B------:R-:W-:Y:S02]  /*6210*/  FADD.FTZ R4, R135, -R5 ;  /* 0x8000000587047221 */ /* 0x000fe40000010000 */
[----:B------:R-:W-:Y:S02]  /*6220*/  FADD.FTZ R5, R134, -R6 ;  /* 0x8000000686057221 */ /* 0x000fe40000010000 */
[----:B------:R-:W-:Y:S01]  /*6230*/  FMUL.FTZ R15, R4, c[0x0][0x23c] ;  /* 0x00008f00040f7a20 */ /* 0x000fe20000410000 */
[----:B------:R-:W-:Y:S01]  /*6240*/  FSEL R4, R225, RZ, P0 ;  /* 0x000000ffe1047208 */ /* 0x000fe20000000000 */
[----:B------:R-:W-:Y:S01]  /*6250*/  FMUL.FTZ R5, R5, c[0x0][0x23c] ;  /* 0x00008f0005057a20 */ /* 0x000fe20000410000 */
[----:B------:R2:W-:Y:S01]  /*6260*/  MUFU.EX2 R229, R32 ;  /* 0x0000002000e57308 */ /* 0x0005e20000000800 */
[----:B------:R-:W-:Y:S02]  /*6270*/  LDSM.16.MT88.4 R132, [R213+0xb000] ;  /* 0x00b00000d584783b */ /* 0x000fe40000004200 */
[----:B------:R-:W-:-:S02]  /*6280*/  FADD.FTZ R3, R3, -R4 ;  /* 0x8000000403037221 */ /* 0x000fc40000010000 */
[----:B------:R-:W-:Y:S02]  /*6290*/  FFMA.FTZ R4, R34, c[0x0][0x23c], -R13 ;  /* 0x00008f0022047a23 */ /* 0x000fe4000001080d */
[----:B------:R-:W-:Y:S01]  /*62a0*/  FMUL.FTZ R3, R3, c[0x0][0x23c] ;  /* 0x00008f0003037a20 */ /* 0x000fe20000410000 */
[----:B------:R-:W4:Y:S01]  /*62b0*/  MUFU.EX2 R231, R30 ;  /* 0x0000001e00e77308 */ /* 0x000f220000000800 */
[----:B---3--:R-:W-:-:S07]  /*62c0*/  F2FP.PACK_AB R19, R238, R237 ;  /* 0x000000edee13723e */ /* 0x008fce00000000ff */
[----:B------:R-:W-:Y:S01]  /*62d0*/  MUFU.EX2 R211, R23 ;  /* 0x0000001700d37308 */ /* 0x000fe20000000800 */
[----:B--2---:R-:W-:Y:S07]  /*62e0*/  LDSM.16.MT88.4 R32, [R218+0xb000] ;  /* 0x00b00000da20783b */ /* 0x004fee0000004200 */
[----:B------:R-:W2:Y:S01]  /*62f0*/  MUFU.EX2 R20, R20 ;  /* 0x0000001400147308 */ /* 0x000ea20000000800 */
[----:B----4-:R-:W-:Y:S01]  /*6300*/  F2FP.PACK_AB R6, R234, R231 ;  /* 0x000000e7ea06723e */ /* 0x010fe200000000ff */
[----:B------:R-:W3:Y:S06]  /*6310*/  LDSM.16.MT88.4 R28, [R215+0xa000] ;  /* 0x00a00000d71c783b */ /* 0x000eec0000004200 */
[----:B------:R-:W4:Y:S08]  /*6320*/  MUFU.EX2 R15, R15 ;  /* 0x0000000f000f7308 */ /* 0x000f300000000800 */
[----:B------:R5:W1:Y:S01]  /*6330*/  MUFU.EX2 R14, R5 ;  /* 0x00000005000e7308 */ /* 0x000a620000000800 */
[----:B--2---:R-:W-:-:S02]  /*6340*/  FMUL.FTZ R148, R148, R20 ;  /* 0x0000001494947220 */ /* 0x004fc40000410000 */
[-C--:B------:R-:W-:Y:S02]  /*6350*/  FMUL.FTZ R149, R149, R20.reuse ;  /* 0x0000001495957220 */ /* 0x080fe40000410000 */
[-C--:B------:R-:W-:Y:S02]  /*6360*/  FMUL.FTZ R156, R156, R20.reuse ;  /* 0x000000149c9c7220 */ /* 0x080fe40000410000 */
[----:B------:R-:W-:Y:S01]  /*6370*/  FMUL.FTZ R157, R157, R20 ;  /* 0x000000149d9d7220 */ /* 0x000fe20000410000 */
[----:B------:R-:W2:Y:S01]  /*6380*/  MUFU.EX2 R3, R3 ;  /* 0x0000000300037308 */ /* 0x000ea20000000800 */
[-C--:B----4-:R-:W-:Y:S02]  /*6390*/  FMUL.FTZ R150, R150, R15.reuse ;  /* 0x0000000f96967220 */ /* 0x090fe40000410000 */
[-C--:B------:R-:W-:Y:S02]  /*63a0*/  FMUL.FTZ R151, R151, R15.reuse ;  /* 0x0000000f97977220 */ /* 0x080fe40000410000 */
[----:B------:R-:W-:-:S02]  /*63b0*/  FMUL.FTZ R158, R158, R15 ;  /* 0x0000000f9e9e7220 */ /* 0x000fc40000410000 */
[----:B------:R-:W-:Y:S01]  /*63c0*/  FMUL.FTZ R159, R159, R15 ;  /* 0x0000000f9f9f7220 */ /* 0x000fe20000410000 */
[----:B------:R4:W3:Y:S01]  /*63d0*/  MUFU.EX2 R209, R4 ;  /* 0x0000000400d17308 */ /* 0x0008e20000000800 */
[----:B-----5:R-:W-:Y:S01]  /*63e0*/  F2FP.PACK_AB R5, R228, R210 ;  /* 0x000000d2e405723e */ /* 0x020fe200000000ff */
[-C--:B-1----:R-:W-:Y:S01]  /*63f0*/  FMUL.FTZ R144, R144, R14.reuse ;  /* 0x0000000e90907220 */ /* 0x082fe20000410000 */
[C---:B------:R-:W-:Y:S01]  /*6400*/  HMMA.16816.F32 R148, R16.reuse, R24, R148 ;  /* 0x000000181094723c */ /* 0x040fe20000001894 */
[-C--:B------:R-:W-:Y:S02]  /*6410*/  FMUL.FTZ R145, R145, R14.reuse ;  /* 0x0000000e91917220 */ /* 0x080fe40000410000 */
[-C--:B------:R-:W-:Y:S02]  /*6420*/  FMUL.FTZ R152, R152, R14.reuse ;  /* 0x0000000e98987220 */ /* 0x080fe40000410000 */
[-C--:B--2---:R-:W-:Y:S02]  /*6430*/  FMUL.FTZ R146, R146, R3.reuse ;  /* 0x0000000392927220 */ /* 0x084fe40000410000 */
[-C--:B------:R-:W-:Y:S01]  /*6440*/  FMUL.FTZ R147, R147, R3.reuse ;  /* 0x0000000393937220 */ /* 0x080fe20000410000 */
[----:B------:R-:W-:Y:S01]  /*6450*/  HMMA.16816.F32 R200, R16, R26, R156 ;  /* 0x0000001a10c8723c */ /* 0x000fe2000000189c */
[----:B------:R-:W-:Y:S01]  /*6460*/  FMUL.FTZ R153, R153, R14 ;  /* 0x0000000e99997220 */ /* 0x000fe20000410000 */
[----:B------:R-:W-:Y:S01]  /*6470*/  LDSM.16.MT88.4 R156, [R213+0xa800] ;  /* 0x00a80000d59c783b */ /* 0x000fe20000004200 */
[-C--:B------:R-:W-:Y:S01]  /*6480*/  FMUL.FTZ R154, R154, R3.reuse ;  /* 0x000000039a9a7220 */ /* 0x080fe20000410000 */
[----:B----4-:R-:W-:Y:S01]  /*6490*/  F2FP.PACK_AB R4, R229, R230 ;  /* 0x000000e6e504723e */ /* 0x010fe200000000ff */
[----:B------:R-:W-:Y:S01]  /*64a0*/  FMUL.FTZ R155, R155, R3 ;  /* 0x000000039b9b7220 */ /* 0x000fe20000410000 */
[----:B---3--:R-:W-:Y:S01]  /*64b0*/  F2FP.PACK_AB R7, R209, R211 ;  /* 0x000000d3d107723e */ /* 0x008fe200000000ff */
        /* <DEDUP_REMOVED lines=10> */
[----:B------:R-:W1:Y:S01]  /*6560*/  LDSM.16.MT88.4 R24, [R215+0xb000] ;  /* 0x00b00000d718783b */ /* 0x000e620000004200 */
[-C--:B------:R-:W-:Y:S02]  /*6570*/  FMUL.FTZ R168, R168, R14.reuse ;  /* 0x0000000ea8a87220 */ /* 0x080fe40000410000 */
[----:B------:R-:W-:Y:S02]  /*6580*/  FMUL.FTZ R169, R169, R14 ;  /* 0x0000000ea9a97220 */ /* 0x000fe40000410000 */
[-C--:B------:R-:W-:Y:S02]  /*6590*/  FMUL.FTZ R170, R170, R3.reuse ;  /* 0x00000003aaaa7220 */ /* 0x080fe40000410000 */
[----:B------:R-:W-:Y:S01]  /*65a0*/  HMMA.16816.F32 R196, R4, R140, R40 ;  /* 0x0000008c04c4723c */ /* 0x000fe20000001828 */
[----:B------:R-:W2:Y:S01]  /*65b0*/  LDSM.16.MT88.4 R40, [R217+0xb000] ;  /* 0x00b00000d928783b */ /* 0x000ea20000004200 */
        /* <DEDUP_REMOVED lines=39> */
[C---:B-1----:R-:W-:Y:S01]  /*6830*/  HMMA.16816.F32 R88, R4.reuse, R24, R88 ;  /* 0x000000180458723c */ /* 0x042fe20000001858 */
        /* <DEDUP_REMOVED lines=19> */
[----:B--2---:R-:W-:Y:S01]  /*6970*/  HMMA.16816.F32 R120, R4, R40, R120 ;  /* 0x000000280478723c */ /* 0x004fe20000001878 */
        /* <DEDUP_REMOVED lines=8> */
[----:B------:R-:W-:Y:S01]  /*6a00*/  FFMA.FTZ R4, R179, c[0x0][0x23c], -R8 ;  /* 0x00008f00b3047a23 */ /* 0x000fe20000010808 */
[C---:B------:R-:W-:Y:S01]  /*6a10*/  HMMA.16816.F32 R116, R16.reuse, R40, R116 ;  /* 0x000000281074723c */ /* 0x040fe20000001874 */
[-C--:B------:R-:W-:Y:S02]  /*6a20*/  FMUL.FTZ R38, R38, R15.reuse ;  /* 0x0000000f26267220 */ /* 0x080fe40000410000 */
[----:B------:R1:W-:Y:S01]  /*6a30*/  MUFU.EX2 R206, R4 ;  /* 0x0000000400ce7308 */ /* 0x0003e20000000800 */
        /* <DEDUP_REMOVED lines=10> */
[----:B-1----:R-:W-:Y:S02]  /*6ae0*/  FFMA.FTZ R4, R178, c[0x0][0x23c], -R8 ;  /* 0x00008f00b2047a23 */ /* 0x002fe40000010808 */
[----:B------:R-:W-:-:S02]  /*6af0*/  FMUL.FTZ R71, R71, R15 ;  /* 0x0000000f47477220 */ /* 0x000fc40000410000 */
[----:B------:R1:W2:Y:S01]  /*6b00*/  MUFU.EX2 R207, R4 ;  /* 0x0000000400cf7308 */ /* 0x0002a20000000800 */
        /* <DEDUP_REMOVED lines=10> */
[----:B-1----:R-:W-:Y:S01]  /*6bb0*/  FFMA.FTZ R4, R176, c[0x0][0x23c], -R8 ;  /* 0x00008f00b0047a23 */ /* 0x002fe20000010808 */
[----:B------:R-:W-:Y:S01]  /*6bc0*/  HMMA.16816.F32 R84, R16, R24, R84 ;  /* 0x000000181054723c */ /* 0x000fe20000001854 */
[-C--:B------:R-:W-:Y:S02]  /*6bd0*/  FMUL.FTZ R172, R172, R20.reuse ;  /* 0x00000014acac7220 */ /* 0x080fe40000410000 */
[----:B------:R1:W-:Y:S01]  /*6be0*/  MUFU.EX2 R208, R4 ;  /* 0x0000000400d07308 */ /* 0x0003e20000000800 */
        /* <DEDUP_REMOVED lines=9> */
[----:B------:R-:W-:Y:S01]  /*6c80*/  FMUL.FTZ R64, R64, R20 ;  /* 0x0000001440407220 */ /* 0x000fe20000410000 */
[----:B------:R-:W3:Y:S01]  /*6c90*/  LDSM.16.MT88.4 R172, [R215+0xa800] ;  /* 0x00a80000d7ac783b */ /* 0x000ee20000004200 */
[----:B-1----:R-:W-:-:S02]  /*6ca0*/  FFMA.FTZ R4, R177, c[0x0][0x23c], -R8 ;  /* 0x00008f00b1047a23 */ /* 0x002fc40000010808 */
[-C--:B------:R-:W-:Y:S02]  /*6cb0*/  FMUL.FTZ R65, R65, R20.reuse ;  /* 0x0000001441417220 */ /* 0x080fe40000410000 */
[----:B------:R1:W4:Y:S01]  /*6cc0*/  MUFU.EX2 R205, R4 ;  /* 0x0000000400cd7308 */ /* 0x0003220000000800 */
[-C--:B------:R-:W-:Y:S01]  /*6cd0*/  FMUL.FTZ R66, R66, R15.reuse ;  /* 0x0000000f42427220 */ /* 0x080fe20000410000 */
[C---:B------:R-:W-:Y:S01]  /*6ce0*/  HMMA.16816.F32 R140, R16.reuse, R142, R48 ;  /* 0x0000008e108c723c */ /* 0x040fe20000001830 */
[-C--:B------:R-:W-:Y:S01]  /*6cf0*/  FMUL.FTZ R67, R67, R15.reuse ;  /* 0x0000000f43437220 */ /* 0x080fe20000410000 */
[----:B------:R-:W5:Y:S01]  /*6d00*/  LDSM.16.MT88.4 R48, [R218+0xa800] ;  /* 0x00a80000da30783b */ /* 0x000f620000004200 */
[-C--:B------:R-:W-:Y:S02]  /*6d10*/  FMUL.FTZ R80, R80, R20.reuse ;  /* 0x0000001450507220 */ /* 0x080fe40000410000 */
[-C--:B------:R-:W-:Y:S02]  /*6d20*/  FMUL.FTZ R81, R81, R20.reuse ;  /* 0x0000001451517220 */ /* 0x080fe40000410000 */
[-C--:B------:R-:W-:Y:S01]  /*6d30*/  FMUL.FTZ R82, R82, R15.reuse ;  /* 0x0000000f52527220 */ /* 0x080fe20000410000 */
[----:B------:R-:W-:Y:S01]  /*6d40*/  HMMA.16816.F32 R136, R16, R138, R64 ;  /* 0x0000008a1088723c */ /* 0x000fe20000001840 */
[----:B------:R-:W-:Y:S01]  /*6d50*/  FMUL.FTZ R83, R83, R15 ;  /* 0x0000000f53537220 */ /* 0x000fe20000410000 */
[----:B------:R-:W-:Y:S01]  /*6d60*/  LDSM.16.MT88.4 R64, [R217+0xa800] ;  /* 0x00a80000d940783b */ /* 0x000fe20000004200 */
[----:B------:R-:W-:-:S02]  /*6d70*/  FMUL.FTZ R96, R96, R20 ;  /* 0x0000001460607220 */ /* 0x000fc40000410000 */
[-C--:B------:R-:W-:Y:S02]  /*6d80*/  FMUL.FTZ R97, R97, R20.reuse ;  /* 0x0000001461617220 */ /* 0x080fe40000410000 */
[----:B-1----:R-:W-:Y:S01]  /*6d90*/  FFMA.FTZ R4, R183, c[0x0][0x23c], -R2 ;  /* 0x00008f00b7047a23 */ /* 0x002fe20000010802 */
[----:B------:R-:W-:Y:S01]  /*6da0*/  HMMA.16816.F32 R132, R16, R134, R80 ;  /* 0x000000861084723c */ /* 0x000fe20000001850 */
[-C--:B------:R-:W-:Y:S01]  /*6db0*/  FMUL.FTZ R98, R98, R15.reuse ;  /* 0x0000000f62627220 */ /* 0x080fe20000410000 */
[----:B------:R-:W-:Y:S01]  /*6dc0*/  LDSM.16.MT88.4 R80, [R213+0xb800] ;  /* 0x00b80000d550783b */ /* 0x000fe20000004200 */
[----:B------:R1:W-:Y:S01]  /*6dd0*/  MUFU.EX2 R183, R4 ;  /* 0x0000000400b77308 */ /* 0x0003e20000000800 */
[----:B------:R-:W-:Y:S02]  /*6de0*/  FMUL.FTZ R99, R99, R15 ;  /* 0x0000000f63637220 */ /* 0x000fe40000410000 */
[-C--:B------:R-:W-:Y:S02]  /*6df0*/  FMUL.FTZ R112, R112, R20.reuse ;  /* 0x0000001470707220 */ /* 0x080fe40000410000 */
[----:B------:R-:W-:-:S02]  /*6e00*/  FMUL.FTZ R113, R113, R20 ;  /* 0x0000001471717220 */ /* 0x000fc40000410000 */
[-C--:B------:R-:W-:Y:S01]  /*6e10*/  FMUL.FTZ R114, R114, R15.reuse ;  /* 0x0000000f72727220 */ /* 0x080fe20000410000 */
[C---:B------:R-:W-:Y:S01]  /*6e20*/  HMMA.16816.F32 R24, R16.reuse, R26, R96 ;  /* 0x0000001a1018723c */ /* 0x040fe20000001860 */
[-C--:B------:R-:W-:Y:S01]  /*6e30*/  FMUL.FTZ R115, R115, R15.reuse ;  /* 0x0000000f73737220 */ /* 0x080fe20000410000 */
[----:B------:R-:W-:Y:S01]  /*6e40*/  LDSM.16.MT88.4 R96, [R215+0xb800] ;  /* 0x00b80000d760783b */ /* 0x000fe20000004200 */
[-C--:B------:R-:W-:Y:S02]  /*6e50*/  FMUL.FTZ R128, R128, R20.reuse ;  /* 0x0000001480807220 */ /* 0x080fe40000410000 */
[----:B------:R-:W-:Y:S02]  /*6e60*/  FMUL.FTZ R129, R129, R20 ;  /* 0x0000001481817220 */ /* 0x000fe40000410000 */
[-C--:B------:R-:W-:Y:S01]  /*6e70*/  FMUL.FTZ R130, R130, R15.reuse ;  /* 0x0000000f82827220 */ /* 0x080fe20000410000 */
[----:B------:R-:W-:Y:S01]  /*6e80*/  HMMA.16816.F32 R32, R16, R34, R112 ;  /* 0x000000221020723c */ /* 0x000fe20000001870 */
[----:B-1----:R-:W-:Y:S01]  /*6e90*/  FFMA.FTZ R4, R182, c[0x0][0x23c], -R2 ;  /* 0x00008f00b6047a23 */ /* 0x002fe20000010802 */
[----:B------:R-:W-:Y:S01]  /*6ea0*/  LDSM.16.MT88.4 R112, [R218+0xb800] ;  /* 0x00b80000da70783b */ /* 0x000fe20000004200 */
[----:B------:R-:W-:-:S02]  /*6eb0*/  FMUL.FTZ R131, R131, R15 ;  /* 0x0000000f83837220 */ /* 0x000fc40000410000 */
[----:B------:R1:W1:Y:S01]  /*6ec0*/  MUFU.EX2 R182, R4 ;  /* 0x0000000400b67308 */ /* 0x0002620000000800 */
[----:B------:R-:W-:Y:S02]  /*6ed0*/  FFMA.FTZ R8, R250, R20, R241 ;  /* 0x00000014fa087223 */ /* 0x000fe400000100f1 */
[----:B------:R-:W-:Y:S02]  /*6ee0*/  FFMA.FTZ R3, R247, R3, R210 ;  /* 0x00000003f7037223 */ /* 0x000fe400000100d2 */
[----:B------:R-:W-:Y:S07]  /*6ef0*/  HMMA.16816.F32 R16, R16, R42, R128 ;  /* 0x0000002a1010723c */ /* 0x000fee0000001880 */
[----:B--2---:R-:W-:-:S02]  /*6f00*/  F2FP.PACK_AB R128, R207, R206 ;  /* 0x000000cecf80723e */ /* 0x004fc400000000ff */
[----:B----4-:R-:W-:Y:S01]  /*6f10*/  F2FP.PACK_AB R130, R205, R208 ;  /* 0x000000d0cd82723e */ /* 0x010fe200000000ff */
[--C-:B-1----:R-:W-:Y:S01]  /*6f20*/  FFMA.FTZ R4, R180, c[0x0][0x23c], -R2.reuse ;  /* 0x00008f00b4047a23 */ /* 0x102fe20000010802 */
[----:B------:R-:W-:Y:S01]  /*6f30*/  F2FP.PACK_AB R129, R182, R183 ;  /* 0x000000b7b681723e */ /* 0x000fe200000000ff */
[----:B------:R-:W-:Y:S02]  /*6f40*/  FFMA.FTZ R2, R181, c[0x0][0x23c], -R2 ;  /* 0x00008f00b5027a23 */ /* 0x000fe40000010802 */
[----:B------:R1:W-:Y:S08]  /*6f50*/  MUFU.EX2 R204, R4 ;  /* 0x0000000400cc7308 */ /* 0x0003f00000000800 */
[----:B------:R2:W4:Y:S01]  /*6f60*/  MUFU.EX2 R180, R2 ;  /* 0x0000000200b47308 */ /* 0x0005220000000800 */
[----:B-1----:R-:W1:Y:S01]  /*6f70*/  LDSM.16.MT88.4 R4, [R217+0xb800] ;  /* 0x00b80000d904783b */ /* 0x002e620000004200 */
[----:B--2---:R-:W-:Y:S01]  /*6f80*/  FFMA.FTZ R2, R184, c[0x0][0x23c], -R0 ;  /* 0x00008f00b8027a23 */ /* 0x004fe20000010800 */
[----:B----4-:R-:W-:-:S05]  /*6f90*/  F2FP.PACK_AB R131, R180, R204 ;  /* 0x000000ccb483723e */ /* 0x010fca00000000ff */
[----:B------:R2:W-:Y:S02]  /*6fa0*/  MUFU.EX2 R179, R2 ;  /* 0x0000000200b37308 */ /* 0x0005e40000000800 */
[C---:B------:R-:W-:Y:S08]  /*6fb0*/  HMMA.16816.F32 R148, R128.reuse, R156, R148 ;  /* 0x0000009c8094723c */ /* 0x040ff00000001894 */
[----:B---3--:R-:W-:Y:S01]  /*6fc0*/  HMMA.16816.F32 R160, R128, R172, R160 ;  /* 0x000000ac80a0723c */ /* 0x008fe200000018a0 */
[----:B--2---:R-:W-:-:S04]  /*6fd0*/  FFMA.FTZ R2, R185, c[0x0][0x23c], -R0 ;  /* 0x00008f00b9027a23 */ /* 0x004fc80000010800 */
[----:B------:R2:W3:Y:S03]  /*6fe0*/  MUFU.EX2 R178, R2 ;  /* 0x0000000200b27308 */ /* 0x0004e60000000800 */
[C---:B-----5:R-:W-:Y:S08]  /*6ff0*/  HMMA.16816.F32 R36, R128.reuse, R48, R36 ;  /* 0x000000308024723c */ /* 0x060ff00000001824 */
[----:B-1----:R-:W-:Y:S01]  /*7000*/  HMMA.16816.F32 R116, R128, R4, R116 ;  /* 0x000000048074723c */ /* 0x002fe20000001874 */
[--C-:B--2---:R-:W-:Y:S01]  /*7010*/  FFMA.FTZ R2, R186, c[0x0][0x23c], -R0.reuse ;  /* 0x00008f00ba027a23 */ /* 0x104fe20000010800 */
[----:B---3--:R-:W-:Y:S01]  /*7020*/  F2FP.PACK_AB R124, R178, R179 ;  /* 0x000000b3b27c723e */ /* 0x008fe200000000ff */
[----:B------:R-:W-:-:S05]  /*7030*/  FFMA.FTZ R0, R187, c[0x0][0x23c], -R0 ;  /* 0x00008f00bb007a23 */ /* 0x000fca0000010800 */
[C---:B------:R-:W-:Y:S01]  /*7040*/  HMMA.16816.F32 R52, R128.reuse, R64, R52 ;  /* 0x000000408034723c */ /* 0x040fe20000001834 */
[----:B------:R1:W-:Y:S07]  /*7050*/  MUFU.EX2 R177, R2 ;  /* 0x0000000200b17308 */ /* 0x0003ee0000000800 */
[C---:B------:R-:W-:Y:S01]  /*7060*/  HMMA.16816.F32 R68, R128.reuse, R80, R68 ;  /* 0x000000508044723c */ /* 0x040fe20000001844 */
[----:B------:R2:W3:Y:S07]  /*7070*/  MUFU.EX2 R176, R0 ;  /* 0x0000000000b07308 */ /* 0x0004ee0000000800 */
[----:B------:R-:W-:Y:S01]  /*7080*/  HMMA.16816.F32 R84, R128, R96, R84 ;  /* 0x000000608054723c */ /* 0x000fe20000001854 */
[----:B-1----:R-:W-:-:S07]  /*7090*/  FFMA.FTZ R2, R190, c[0x0][0x23c], -R13 ;  /* 0x00008f00be027a23 */ /* 0x002fce000001080d */
[----:B------:R-:W-:Y:S01]  /*70a0*/  HMMA.16816.F32 R100, R128, R112, R100 ;  /* 0x000000708064723c */ /* 0x000fe20000001864 */
[----:B--2---:R-:W-:Y:S01]  /*70b0*/  FFMA.FTZ R0, R188, c[0x0][0x23c], -R13 ;  /* 0x00008f00bc007a23 */ /* 0x004fe2000001080d */
[----:B---3--:R-:W-:-:S03]  /*70c0*/  F2FP.PACK_AB R126, R176, R177 ;  /* 0x000000b1b07e723e */ /* 0x008fc600000000ff */
        /* <DEDUP_REMOVED lines=64> */
[----:B------:R-:W-:Y:S08]  /*74d0*/  HMMA.16816.F32 R112, R128, R114, R32 ;  /* 0x000000728070723c */ /* 0x000ff00000001820 */
[-C--:B------:R-:W-:Y:S08]  /*74e0*/  HMMA.16816.F32 R124, R124, R6.reuse, R192 ;  /* 0x000000067c7c723c */ /* 0x080ff000000018c0 */
[----:B------:R-:W-:Y:S01]  /*74f0*/  HMMA.16816.F32 R128, R128, R6, R16 ;  /* 0x000000068080723c */ /* 0x000fe20000001810 */
[----:B------:R-:W-:Y:S05]  /*7500*/  @!UPT UIADD3 URZ, URZ, URZ, URZ ;  /* 0x0000003f3f3ff290 */ /* 0x000fea000fffe03f */
[----:B------:R-:W-:Y:S11]  /*7510*/  @!P3 BRA `(.L_x_1175) ;  /* 0x00008c200000b947 */ /* 0x000ff60003800000 */
[----:B------:R-:W2:Y:S04]  /*7520*/  LDL.64 R186, [R1+0x30] ;  /* 0x0000300001ba7983 */ /* 0x000ea80000100a00 */
[----:B------:R-:W3:Y:S04]  /*7530*/  LDL.64 R184, [R1] ;  /* 0x0000000001b87983 */ /* 0x000ee80000100a00 */
[----:B------:R-:W4:Y:S01]  /*7540*/  LDL R243, [R1+0x38] ;  /* 0x0000380001f37983 */ /* 0x000f220000100800 */
[----:B------:R-:W-:Y:S01]  /*7550*/  IADD3 R226, R244, -0x3, RZ ;  /* 0xfffffffdf4e27810 */ /* 0x000fe20007ffe0ff */
[----:B------:R-:W-:-:S04]  /*7560*/  DEPBAR.LE SB0, 0x0 ;  /* 0x000080000000791a */ /* 0x000fc80000000000 */
[----:B------:R-:W-:Y:S01]  /*7570*/  SHF.R.S32.HI R0, RZ, 0x1f, R226 ;  /* 0x0000001fff007819 */ /* 0x000fe200000114e2 */
[----:B------:R-:W-:Y:S01]  /*7580*/  BAR.SYNC.DEFER_BLOCKING 0x0 ;  /* 0x0000000000007b1d */ /* 0x000fe20000010000 */
[----:B------:R-:W-:Y:S01]  /*7590*/  IMAD.WIDE.U32 R4, R226, c[0x0][0x1a0], RZ ;  /* 0x00006800e2047a25 */ /* 0x000fe200078e00ff */
[----:B------:R-:W-:-:S03]  /*75a0*/  MOV R181, c[0x0][0x1a0] ;  /* 0x0000680000b57a02 */ /* 0x000fc60000000f00 */
[----:B------:R-:W-:Y:S01]  /*75b0*/  IMAD R0, R0, c[0x0][0x1a0], RZ ;  /* 0x0000680000007a24 */ /* 0x000fe200078e02ff */
[----:B------:R-:W-:-:S03]  /*75c0*/  SHF.L.U32 R181, R181, 0x4, RZ ;  /* 0x00000004b5b57819 */ /* 0x000fc600000006ff */
[----:B------:R-:W-:-:S05]  /*75d0*/  IMAD R2, R226, c[0x0][0x1a4], R0 ;  /* 0x00006900e2027a24 */ /* 0x000fca00078e0200 */
[----:B------:R-:W-:Y:S01]  /*75e0*/  IADD3 R3, R5, R2, RZ ;  /* 0x0000000205037210 */ /* 0x000fe20007ffe0ff */
[----:B------:R-:W-:Y:S01]  /*75f0*/  @P2 STS.128 [R224+0xa000], RZ ;  /* 0x00a000ffe0002388 */ /* 0x000fe20000000c00 */
[----:B--2---:R-:W-:-:S04]  /*7600*/  LEA R0, P3, R4, R186, 0x5 ;  /* 0x000000ba04007211 */ /* 0x004fc800078628ff */
[----:B------:R-:W-:Y:S02]  /*7610*/  IADD3 R2, P0, R181, R0, RZ ;  /* 0x00000000b5027210 */ /* 0x000fe40007f1e0ff */
[----:B---3--:R-:W-:Y:S02]  /*7620*/  LEA.HI.X R3, R4, R185, R3, 0x5, P3 ;  /* 0x000000b904037211 */ /* 0x008fe400018f2c03 */
[C---:B------:R-:W-:Y:S02]  /*7630*/  @!P2 LEA R16, P5, R0.reuse, c[0x0][0x170], 0x1 ;  /* 0x00005c000010aa11 */ /* 0x040fe400078a08ff */
[----:B------:R-:W-:Y:S02]  /*7640*/  @!P1 LEA R6, P3, R0, c[0x0][0x170], 0x1 ;  /* 0x00005c0000069a11 */ /* 0x000fe400078608ff */
[----:B------:R-:W-:Y:S02]  /*7650*/  @!P2 LEA R14, P4, R2, c[0x0][0x170], 0x1 ;  /* 0x00005c00020eaa11 */ /* 0x000fe400078808ff */
[----:B----4-:R-:W-:-:S02]  /*7660*/  IADD3.X R5, R243, R3, RZ, P0, !PT ;  /* 0x00000003f3057210 */ /* 0x010fc400007fe4ff */
        /* <DEDUP_REMOVED lines=10> */
[----:B------:R-:W-:-:S03]  /*7710*/  ISETP.GE.AND P3, PT, R244, 0x4, PT ;  /* 0x00000004f400780c */ /* 0x000fc60003f66270 */
        /* <DEDUP_REMOVED lines=19> */
[----:B------:R-:W-:Y:S04]  /*7850*/  LDSM.16.M88.4 R140, [R223+0x800] ;  /* 0x00080000df8c783b */ /* 0x000fe80000000200 */
        /* <DEDUP_REMOVED lines=12> */
[C---:B--2---:R-:W-:Y:S08]  /*7920*/  HMMA.16816.F32 R204, R4.reuse, R132, R180 ;  /* 0x0000008404cc723c */ /* 0x044ff000000018b4 */
[C---:B------:R-:W-:Y:S01]  /*7930*/  HMMA.16816.F32 R200, R4.reuse, R140, R136 ;  /* 0x0000008c04c8723c */ /* 0x040fe20000001888 */
[----:B------:R-:W-:Y:S07]  /*7940*/  LDSM.16.M88.4 R136, [R221+0x8800] ;  /* 0x00880000dd88783b */ /* 0x000fee0000000200 */
[C---:B------:R-:W-:Y:S08]  /*7950*/  HMMA.16816.F32 R196, R4.reuse, R134, R176 ;  /* 0x0000008604c4723c */ /* 0x040ff000000018b0 */
[----:B------:R-:W-:Y:S01]  /*7960*/  HMMA.16816.F32 R32, R4, R142, R16 ;  /* 0x0000008e0420723c */ /* 0x000fe20000001810 */
[----:B------:R-:W1:Y:S04]  /*7970*/  LDSM.16.M88.4 R4, [R222+0x2000] ;  /* 0x00200000de04783b */ /* 0x000e680000000200 */
[----:B------:R-:W2:Y:S03]  /*7980*/  LDSM.16.M88.4 R16, [R222] ;  /* 0x00000000de10783b */ /* 0x000ea60000000200 */
[C---:B------:R-:W-:Y:S08]  /*7990*/  HMMA.16816.F32 R180, R24.reuse, R132, R184 ;  /* 0x0000008418b4723c */ /* 0x040ff000000018b8 */
[C---:B------:R-:W-:Y:S01]  /*79a0*/  HMMA.16816.F32 R176, R24.reuse, R134, R192 ;  /* 0x0000008618b0723c */ /* 0x040fe200000018c0 */
[----:B------:R-:W-:Y:S07]  /*79b0*/  LDSM.16.M88.4 R132, [R219] ;  /* 0x00000000db84783b */ /* 0x000fee0000000200 */
[C---:B------:R-:W-:Y:S08]  /*79c0*/  HMMA.16816.F32 R184, R24.reuse, R140, R188 ;  /* 0x0000008c18b8723c */ /* 0x040ff000000018bc */
[----:B------:R-:W-:Y:S01]  /*79d0*/  HMMA.16816.F32 R140, R24, R142, R20 ;  /* 0x0000008e188c723c */ /* 0x000fe20000001814 */
[----:B------:R-:W4:Y:S04]  /*79e0*/  LDSM.16.M88.4 R20, [R220+0x2000] ;  /* 0x00200000dc14783b */ /* 0x000f280000000200 */
[----:B------:R-:W-:Y:S03]  /*79f0*/  LDSM.16.M88.4 R24, [R220] ;  /* 0x00000000dc18783b */ /* 0x000fe60000000200 */
[C---:B-1----:R-:W-:Y:S08]  /*7a00*/  HMMA.16816.F32 R192, R4.reuse, R28, R204 ;  /* 0x0000001c04c0723c */ /* 0x042ff000000018cc */
[C---:B------:R-:W-:Y:S01]  /*7a10*/  HMMA.16816.F32 R204, R4.reuse, R138, R32 ;  /* 0x0000008a04cc723c */ /* 0x040fe20000001820 */
[----:B------:R-:W1:Y:S07]  /*7a20*/  LDSM.16.M88.4 R32, [R219+0x800] ;  /* 0x00080000db20783b */ /* 0x000e6e0000000200 */
[C---:B------:R-:W-:Y:S08]  /*7a30*/  HMMA.16816.F32 R228, R4.reuse, R136, R200 ;  /* 0x0000008804e4723c */ /* 0x040ff000000018c8 */
[----:B------:R-:W-:Y:S01]  /*7a40*/  HMMA.16816.F32 R208, R4, R30, R196 ;  /* 0x0000001e04d0723c */ /* 0x000fe200000018c4 */
[----:B------:R-:W-:Y:S07]  /*7a50*/  LDSM.16.M88.4 R4, [R214+0x6000] ;  /* 0x00600000d604783b */ /* 0x000fee0000000200 */
[C---:B--2---:R-:W-:Y:S08]  /*7a60*/  HMMA.16816.F32 R196, R16.reuse, R136, R184 ;  /* 0x0000008810c4723c */ /* 0x044ff000000018b8 */
[C---:B------:R-:W-:Y:S01]  /*7a70*/  HMMA.16816.F32 R184, R16.reuse, R138, R140 ;  /* 0x0000008a10b8723c */ /* 0x040fe2000000188c */
[----:B------:R-:W2:Y:S04]  /*7a80*/  LDSM.16.M88.4 R140, [R212+0x9000] ;  /* 0x00900000d48c783b */ /* 0x000ea80000000200 */
[----:B------:R-:W5:Y:S03]  /*7a90*/  LDSM.16.M88.4 R136, [R212+0x9800] ;  /* 0x00980000d488783b */ /* 0x000f660000000200 */
[C---:B------:R-:W-:Y:S08]  /*7aa0*/  HMMA.16816.F32 R200, R16.reuse, R28, R180 ;  /* 0x0000001c10c8723c */ /* 0x040ff000000018b4 */
[----:B------:R-:W-:Y:S01]  /*7ab0*/  HMMA.16816.F32 R188, R16, R30, R176 ;  /* 0x0000001e10bc723c */ /* 0x000fe200000018b0 */
[----:B------:R-:W2:Y:S07]  /*7ac0*/  LDSM.16.M88.4 R16, [R214+0x4000] ;  /* 0x00400000d610783b */ /* 0x000eae0000000200 */
[C---:B----4-:R-:W-:Y:S08]  /*7ad0*/  HMMA.16816.F32 R180, R20.reuse, R132, R192 ;  /* 0x0000008414b4723c */ /* 0x050ff000000018c0 */
[C---:B------:R-:W-:Y:S08]  /*7ae0*/  HMMA.16816.F32 R176, R20.reuse, R134, R208 ;  /* 0x0000008614b0723c */ /* 0x040ff000000018d0 */
[C---:B-1----:R-:W-:Y:S08]  /*7af0*/  HMMA.16816.F32 R28, R20.reuse, R32, R228 ;  /* 0x00000020141c723c */ /* 0x042ff000000018e4 */
[----:B------:R-:W-:Y:S08]  /*7b00*/  HMMA.16816.F32 R20, R20, R34, R204 ;  /* 0x000000221414723c */ /* 0x000ff000000018cc */
[C---:B------:R-:W-:Y:S08]  /*7b10*/  HMMA.16816.F32 R208, R24.reuse, R132, R200 ;  /* 0x0000008418d0723c */ /* 0x040ff000000018c8 */
[----:B------:R-:W-:Y:S01]  /*7b20*/  HMMA.16816.F32 R204, R24, R134, R188 ;  /* 0x0000008618cc723c */ /* 0x000fe200000018bc */
[----:B------:R-:W-:Y:S07]  /*7b30*/  LDSM.16.M88.4 R132, [R223+0x1800] ;  /* 0x00180000df84783b */ /* 0x000fee0000000200 */
[C---:B--2---:R-:W-:Y:S08]  /*7b40*/  HMMA.16816.F32 R192, R4.reuse, R140, R180 ;  /* 0x0000008c04c0723c */ /* 0x044ff000000018b4 */
[C---:B------:R-:W-:Y:S08]  /*7b50*/  HMMA.16816.F32 R200, R4.reuse, R142, R176 ;  /* 0x0000008e04c8723c */ /* 0x040ff000000018b0 */
[C---:B-----5:R-:W-:Y:S01]  /*7b60*/  HMMA.16816.F32 R188, R4.reuse, R136, R28 ;  /* 0x0000008804bc723c */ /* 0x060fe2000000181c */
[----:B------:R-:W-:Y:S07]  /*7b70*/  LDSM.16.M88.4 R28, [R216+0x4000] ;  /* 0x00400000d81c783b */ /* 0x000fee0000000200 */
[----:B------:R-:W-:Y:S01]  /*7b80*/  HMMA.16816.F32 R180, R4, R138, R20 ;  /* 0x0000008a04b4723c */ /* 0x000fe20000001814 */
[----:B------:R-:W-:Y:S04]  /*7b90*/  LDSM.16.M88.4 R4, [R216+0x6000] ;  /* 0x00600000d804783b */ /* 0x000fe80000000200 */
[----:B------:R-:W1:Y:S03]  /*7ba0*/  LDSM.16.M88.4 R20, [R223+0x1000] ;  /* 0x00100000df14783b */ /* 0x000e660000000200 */
[C---:B------:R-:W-:Y:S08]  /*7bb0*/  HMMA.16816.F32 R196, R24.reuse, R32, R196 ;  /* 0x0000002018c4723c */ /* 0x040ff000000018c4 */
[----:B------:R-:W-:Y:S01]  /*7bc0*/  HMMA.16816.F32 R184, R24, R34, R184 ;  /* 0x0000002218b8723c */ /* 0x000fe200000018b8 */
[----:B------:R-:W-:Y:S07]  /*7bd0*/  LDSM.16.M88.4 R24, [R222+0x4000] ;  /* 0x00400000de18783b */ /* 0x000fee0000000200 */
[C---:B------:R-:W-:Y:S08]  /*7be0*/  HMMA.16816.F32 R176, R16.reuse, R140, R208 ;  /* 0x0000008c10b0723c */ /* 0x040ff000000018d0 */
[C---:B------:R-:W-:Y:S08]  /*7bf0*/  HMMA.16816.F32 R140, R16.reuse, R142, R204 ;  /* 0x0000008e108c723c */ /* 0x040ff000000018cc */
[C---:B------:R-:W-:Y:S08]  /*7c00*/  HMMA.16816.F32 R32, R16.reuse, R136, R196 ;  /* 0x000000881020723c */ /* 0x040ff000000018c4 */
[----:B------:R-:W-:Y:S01]  /*7c10*/  HMMA.16816.F32 R184, R16, R138, R184 ;  /* 0x0000008a10b8723c */ /* 0x000fe200000018b8 */
[----:B------:R-:W2:Y:S04]  /*7c20*/  LDSM.16.M88.4 R136, [R221+0x9000] ;  /* 0x00900000dd88783b */ /* 0x000ea80000000200 */
[----:B------:R-:W-:Y:S03]  /*7c30*/  LDSM.16.M88.4 R16, [R220+0x4000] ;  /* 0x00400000dc10783b */ /* 0x000fe60000000200 */
[C---:B-1----:R-:W-:Y:S08]  /*7c40*/  HMMA.16816.F32 R192, R4.reuse, R20, R192 ;  /* 0x0000001404c0723c */ /* 0x042ff000000018c0 */
[C---:B------:R-:W-:Y:S08]  /*7c50*/  HMMA.16816.F32 R200, R4.reuse, R22, R200 ;  /* 0x0000001604c8723c */ /* 0x040ff000000018c8 */
[C---:B------:R-:W-:Y:S08]  /*7c60*/  HMMA.16816.F32 R196, R4.reuse, R132, R188 ;  /* 0x0000008404c4723c */ /* 0x040ff000000018bc */
[----:B------:R-:W-:Y:S08]  /*7c70*/  HMMA.16816.F32 R204, R4, R134, R180 ;  /* 0x0000008604cc723c */ /* 0x000ff000000018b4 */
[C---:B------:R-:W-:Y:S08]  /*7c80*/  HMMA.16816.F32 R4, R28.reuse, R20, R176 ;  /* 0x000000141c04723c */ /* 0x040ff000000018b0 */
[C---:B------:R-:W-:Y:S01]  /*7c90*/  HMMA.16816.F32 R140, R28.reuse, R22, R140 ;  /* 0x000000161c8c723c */ /* 0x040fe2000000188c */
[----:B------:R-:W1:Y:S07]  /*7ca0*/  LDSM.16.M88.4 R20, [R222+0x6000] ;  /* 0x00600000de14783b */ /* 0x000e6e0000000200 */
[C---:B------:R-:W-:Y:S01]  /*7cb0*/  HMMA.16816.F32 R188, R28.reuse, R132, R32 ;  /* 0x000000841cbc723c */ /* 0x040fe20000001820 */
[----:B------:R-:W4:Y:S07]  /*7cc0*/  LDSM.16.M88.4 R32, [R219+0x1000] ;  /* 0x00100000db20783b */ /* 0x000f2e0000000200 */
[----:B------:R-:W-:Y:S08]  /*7cd0*/  HMMA.16816.F32 R184, R28, R134, R184 ;  /* 0x000000861cb8723c */ /* 0x000ff000000018b8 */
[C---:B--2---:R-:W-:Y:S01]  /*7ce0*/  HMMA.16816.F32 R132, R24.reuse, R136, R4 ;  /* 0x000000881884723c */ /* 0x044fe20000001804 */
[----:B------:R-:W2:Y:S07]  /*7cf0*/  LDSM.16.M88.4 R4, [R220+0x6000] ;  /* 0x00600000dc04783b */ /* 0x000eae0000000200 */
[----:B------:R-:W-:Y:S08]  /*7d00*/  HMMA.16816.F32 R140, R24, R138, R140 ;  /* 0x0000008a188c723c */ /* 0x000ff0000000188c */
[----:B-1----:R-:W-:Y:S08]  /*7d10*/  HMMA.16816.F32 R28, R20, R136, R192 ;  /* 0x00000088141c723c */ /* 0x002ff000000018c0 */
[----:B----4-:R-:W-:Y:S01]  /*7d20*/  HMMA.16816.F32 R176, R16, R32, R132 ;  /* 0x0000002010b0723c */ /* 0x010fe20000001884 */
[----:B------:R-:W1:Y:S07]  /*7d30*/  LDSM.16.M88.4 R132, [R221+0x9800] ;  /* 0x00980000dd84783b */ /* 0x000e6e0000000200 */
[----:B------:R-:W-:Y:S08]  /*7d40*/  HMMA.16816.F32 R180, R20, R138, R200 ;  /* 0x0000008a14b4723c */ /* 0x000ff000000018c8 */
[----:B--2---:R-:W-:Y:S01]  /*7d50*/  HMMA.16816.F32 R136, R4, R32, R28 ;  /* 0x000000200488723c */ /* 0x004fe2000000181c */
[----:B------:R-:W2:Y:S01]  /*7d60*/  LDSM.16.M88.4 R28, [R219+0x1800] ;  /* 0x00180000db1c783b */ /* 0x000ea20000000200 */
[----:B------:R-:W-:-:S06]  /*7d70*/  DEPBAR.LE SB0, 0x0 ;  /* 0x000080000000791a */ /* 0x000fcc0000000000 */
[----:B------:R-:W-:Y:S01]  /*7d80*/  FMUL.FTZ R176, R176, c[0x0][0x2ec] ;  /* 0x0000bb00b0b07a20 */ /* 0x000fe20000410000 */
[----:B------:R-:W-:Y:S01]  /*7d90*/  HMMA.16816.F32 R140, R16, R34, R140 ;  /* 0x00000022108c723c */ /* 0x000fe2000000188c */
[----:B------:R-:W-:Y:S02]  /*7da0*/  FMUL.FTZ R177, R177, c[0x0][0x2ec] ;  /* 0x0000bb00b1b17a20 */ /* 0x000fe40000410000 */
[----:B------:R-:W-:Y:S01]  /*7db0*/  FMUL.FTZ R178, R178, c[0x0][0x2ec] ;  /* 0x0000bb00b2b27a20 */ /* 0x000fe20000410000 */
[----:B------:R-:W4:Y:S01]  /*7dc0*/  MUFU.TANH R192, R176 ;  /* 0x000000b000c07308 */ /* 0x000f220000002400 */
[----:B------:R-:W-:-:S07]  /*7dd0*/  FMUL.FTZ R179, R179, c[0x0][0x2ec] ;  /* 0x0000bb00b3b37a20 */ /* 0x000fce0000410000 */
[----:B------:R-:W1:Y:S03]  /*7de0*/  MUFU.TANH R193, R177 ;  /* 0x000000b100c17308 */ /* 0x000e660000002400 */
[----:B------:R-:W-:Y:S02]  /*7df0*/  FMUL.FTZ R136, R136, c[0x0][0x2ec] ;  /* 0x0000bb0088887a20 */ /* 0x000fe40000410000 */
[----:B------:R-:W-:Y:S02]  /*7e00*/  FMUL.FTZ R137, R137, c[0x0][0x2ec] ;  /* 0x0000bb0089897a20 */ /* 0x000fe40000410000 */
[----:B------:R-:W-:Y:S01]  /*7e10*/  FMUL.FTZ R138, R138, c[0x0][0x2ec] ;  /* 0x0000bb008a8a7a20 */ /* 0x000fe20000410000 */
[----:B------:R-:W1:Y:S01]  /*7e20*/  MUFU.TANH R195, R178 ;  /* 0x000000b200c37308 */ /* 0x000e620000002400 */
[----:B------:R-:W-:-:S03]  /*7e30*/  FMUL.FTZ R139, R139, c[0x0][0x2ec] ;  /* 0x0000bb008b8b7a20 */ /* 0x000fc60000410000 */
[----:B------:R-:W-:Y:S02]  /*7e40*/  FMUL.FTZ R13, R140, c[0x0][0x2ec] ;  /* 0x0000bb008c0d7a20 */ /* 0x000fe40000410000 */
[----:B------:R-:W-:Y:S02]  /*7e50*/  FMUL.FTZ R140, R141, c[0x0][0x2ec] ;  /* 0x0000bb008d8c7a20 */ /* 0x000fe40000410000 */
[----:B------:R5:W1:Y:S01]  /*7e60*/  MUFU.TANH R194, R179 ;  /* 0x000000b300c27308 */ /* 0x000a620000002400 */
[----:B------:R-:W-:Y:S02]  /*7e70*/  FMUL.FTZ R141, R143, c[0x0][0x2ec] ;  /* 0x0000bb008f8d7a20 */ /* 0x000fe40000410000 */
[----:B------:R-:W-:-:S05]  /*7e80*/  FMUL.FTZ R142, R142, c[0x0][0x2ec] ;  /* 0x0000bb008e8e7a20 */ /* 0x000fca0000410000 */
[----:B------:R-:W1:Y:S01]  /*7e90*/  MUFU.TANH R200, R137 ;  /* 0x0000008900c87308 */ /* 0x000e620000002400 */
[----:B-----5:R-:W-:Y:S07]  /*7ea0*/  HMMA.16816.F32 R176, R4, R34, R180 ;  /* 0x0000002204b0723c */ /* 0x020fee00000018b4 */
[----:B------:R-:W2:Y:S01]  /*7eb0*/  MUFU.TANH R180, R136 ;  /* 0x0000008800b47308 */ /* 0x000ea20000002400 */
[C---:B-1----:R-:W-:Y:S07]  /*7ec0*/  HMMA.16816.F32 R32, R24.reuse, R132, R188 ;  /* 0x000000841820723c */ /* 0x042fee00000018bc */
[----:B------:R-:W1:Y:S01]  /*7ed0*/  MUFU.TANH R181, R138 ;  /* 0x0000008a00b57308 */ /* 0x000e620000002400 */
[----:B------:R-:W-:Y:S07]  /*7ee0*/  HMMA.16816.F32 R24, R24, R134, R184 ;  /* 0x000000861818723c */ /* 0x000fee00000018b8 */
[----:B------:R5:W1:Y:S01]  /*7ef0*/  MUFU.TANH R183, R139 ;  /* 0x0000008b00b77308 */ /* 0x000a620000002400 */
[----:B------:R-:W-:-:S07]  /*7f00*/  FMUL.FTZ R143, R176, c[0x0][0x2ec] ;  /* 0x0000bb00b08f7a20 */ /* 0x000fce0000410000 */
[----:B------:R-:W1:Y:S01]  /*7f10*/  MUFU.TANH R13, R13 ;  /* 0x0000000d000d7308 */ /* 0x000e620000002400 */
[----:B------:R-:W-:Y:S02]  /*7f20*/  FMUL.FTZ R176, R177, c[0x0][0x2ec] ;  /* 0x0000bb00b1b07a20 */ /* 0x000fe40000410000 */
[----:B------:R-:W-:Y:S02]  /*7f30*/  FMUL.FTZ R178, R178, c[0x0][0x2ec] ;  /* 0x0000bb00b2b27a20 */ /* 0x000fe40000410000 */
[----:B------:R-:W-:Y:S01]  /*7f40*/  FMUL.FTZ R179, R179, c[0x0][0x2ec] ;  /* 0x0000bb00b3b37a20 */ /* 0x000fe20000410000 */
[----:B--2---:R-:W-:Y:S02]  /*7f50*/  HMMA.16816.F32 R32, R16, R28, R32 ;  /* 0x0000001c1020723c */ /* 0x004fe40000001820 */
[----:B------:R-:W2:Y:S06]  /*7f60*/  MUFU.TANH R140, R140 ;  /* 0x0000008c008c7308 */ /* 0x000eac0000002400 */
[C---:B-----5:R-:W-:Y:S02]  /*7f70*/  HMMA.16816.F32 R136, R20.reuse, R132, R196 ;  /* 0x000000841488723c */ /* 0x060fe400000018c4 */
[----:B------:R-:W1:Y:S06]  /*7f80*/  MUFU.TANH R142, R142 ;  /* 0x0000008e008e7308 */ /* 0x000e6c0000002400 */
[----:B------:R-:W-:Y:S02]  /*7f90*/  HMMA.16816.F32 R20, R20, R134, R204 ;  /* 0x000000861414723c */ /* 0x000fe400000018cc */
[----:B------:R-:W1:Y:S06]  /*7fa0*/  MUFU.TANH R141, R141 ;  /* 0x0000008d008d7308 */ /* 0x000e6c0000002400 */
[----:B------:R-:W-:Y:S01]  /*7fb0*/  HMMA.16816.F32 R16, R16, R30, R24 ;  /* 0x0000001e1010723c */ /* 0x000fe20000001818 */
[----:B------:R-:W-:Y:S01]  /*7fc0*/  FMUL.FTZ R34, R34, c[0x0][0x2ec] ;  /* 0x0000bb0022227a20 */ /* 0x000fe20000410000 */
[----:B------:R-:W1:Y:S06]  /*7fd0*/  MUFU.TANH R143, R143 ;  /* 0x0000008f008f7308 */ /* 0x000e6c0000002400 */
[C---:B------:R-:W-:Y:S02]  /*7fe0*/  HMMA.16816.F32 R136, R4.reuse, R28, R136 ;  /* 0x0000001c0488723c */ /* 0x040fe40000001888 */
[----:B------:R-:W1:Y:S05]  /*7ff0*/  MUFU.TANH R176, R176 ;  /* 0x000000b000b07308 */ /* 0x000e6a0000002400 */
[----:B------:R-:W-:Y:S01]  /*8000*/  FMUL.FTZ R28, R32, c[0x0][0x2ec] ;  /* 0x0000bb00201c7a20 */ /* 0x000fe20000410000 */
[----:B------:R-:W-:Y:S01]  /*8010*/  HMMA.16816.F32 R4, R4, R30, R20 ;  /* 0x0000001e0404723c */ /* 0x000fe20000001814 */
[----:B------:R-:W-:Y:S01]  /*8020*/  FMUL.FTZ R32, R35, c[0x0][0x2ec] ;  /* 0x0000bb0023207a20 */ /* 0x000fe20000410000 */
[----:B------:R-:W1:Y:S01]  /*8030*/  MUFU.TANH R188, R178 ;  /* 0x000000b200bc7308 */ /* 0x000e620000002400 */
[----:B------:R-:W-:-:S05]  /*8040*/  FMUL.FTZ R29, R33, c[0x0][0x2ec] ;  /* 0x0000bb00211d7a20 */ /* 0x000fca0000410000 */
[----:B------:R-:W-:Y:S02]  /*8050*/  FMUL.FTZ R16, R16, c[0x0][0x2ec] ;  /* 0x0000bb0010107a20 */ /* 0x000fe40000410000 */
[----:B------:R-:W-:Y:S01]  /*8060*/  FMUL.FTZ R19, R19, c[0x0][0x2ec] ;  /* 0x0000bb0013137a20 */ /* 0x000fe20000410000 */
[----:B------:R-:W1:Y:S05]  /*8070*/  MUFU.TANH R184, R179 ;  /* 0x000000b300b87308 */ /* 0x000e6a0000002400 */
[----:B------:R-:W-:Y:S02]  /*8080*/  FMUL.FTZ R35, R136, c[0x0][0x2ec] ;  /* 0x0000bb0088237a20 */ /* 0x000fe40000410000 */
[----:B------:R-:W-:Y:S01]  /*8090*/  FMUL.FTZ R132, R137, c[0x0][0x2ec] ;  /* 0x0000bb0089847a20 */ /* 0x000fe20000410000 */
[----:B------:R5:W1:Y:S01]  /*80a0*/  MUFU.TANH R21, R16 ;  /* 0x0000001000157308 */ /* 0x000a620000002400 */
[----:B------:R-:W-:-:S02]  /*80b0*/  FMUL.FTZ R133, R138, c[0x0][0x2ec] ;  /* 0x0000bb008a857a20 */ /* 0x000fc40000410000 */
[----:B------:R-:W-:Y:S02]  /*80c0*/  FMUL.FTZ R135, R139, c[0x0][0x2ec] ;  /* 0x0000bb008b877a20 */ /* 0x000fe40000410000 */
[----:B------:R-:W-:Y:S02]  /*80d0*/  FMUL.FTZ R4, R4, c[0x0][0x2ec] ;  /* 0x0000bb0004047a20 */ /* 0x000fe40000410000 */
[----:B------:R-:W-:Y:S01]  /*80e0*/  FMUL.FTZ R5, R5, c[0x0][0x2ec] ;  /* 0x0000bb0005057a20 */ /* 0x000fe20000410000 */
[----:B------:R-:W1:Y:S01]  /*80f0*/  MUFU.TANH R28, R28 ;  /* 0x0000001c001c7308 */ /* 0x000e620000002400 */
[----:B------:R-:W-:Y:S02]  /*8100*/  FMUL.FTZ R6, R6, c[0x0][0x2ec] ;  /* 0x0000bb0006067a20 */ /* 0x000fe40000410000 */
[----:B------:R-:W-:Y:S02]  /*8110*/  FMUL.FTZ R7, R7, c[0x0][0x2ec] ;  /* 0x0000bb0007077a20 */ /* 0x000fe40000410000 */
[----:B-----5:R-:W-:-:S03]  /*8120*/  FMUL.FTZ R16, R17, c[0x0][0x2ec] ;  /* 0x0000bb0011107a20 */ /* 0x020fc60000410000 */
[----:B------:R-:W1:Y:S01]  /*8130*/  MUFU.TANH R29, R29 ;  /* 0x0000001d001d7308 */ /* 0x000e620000002400 */
[----:B------:R-:W-:-:S07]  /*8140*/  FMUL.FTZ R17, R18, c[0x0][0x2ec] ;  /* 0x0000bb0012117a20 */ /* 0x000fce0000410000 */
[----:B------:R-:W1:Y:S08]  /*8150*/  MUFU.TANH R34, R34 ;  /* 0x0000002200227308 */ /* 0x000e700000002400 */
        /* <DEDUP_REMOVED lines=11> */
[----:B------:R3:W1:Y:S01]  /*8210*/  MUFU.TANH R33, R7 ;  /* 0x0000000700217308 */ /* 0x0006620000002400 */
[----:B------:R-:W-:Y:S06]  /*8220*/  BAR.SYNC.DEFER_BLOCKING 0x0 ;  /* 0x0000000000007b1d */ /* 0x000fec0000010000 */
[----:B------:R-:W-:Y:S05]  /*8230*/  @!P3 BRA `(.L_x_1179) ;  /* 0x000002e00000b947 */ /* 0x000fea0003800000 */
[----:B--2-4-:R-:W2:Y:S04]  /*8240*/  LDL.64 R236, [R1+0x20] ;  /* 0x0000200001ec7983 */ /* 0x014ea80000100a00 */
[----:B------:R-:W4:Y:S01]  /*8250*/  LDL.64 R240, [R1+0x18] ;  /* 0x0000180001f07983 */ /* 0x000f220000100a00 */
[----:B------:R-:W-:Y:S01]  /*8260*/  IADD3 R0, R244, -0x4, RZ ;  /* 0xfffffffcf4007810 */ /* 0x000fe20007ffe0ff */
[----:B------:R-:W-:Y:S01]  /*8270*/  IMAD.MOV.U32 R243, RZ, RZ, c[0x0][0x198] ;  /* 0x00006600fff37624 */ /* 0x000fe200078e00ff */
[----:B------:R-:W-:Y:S01]  /*8280*/  BSSY B0, `(.L_x_1180) ;  /* 0x0000028000007945 */ /* 0x000fe20003800000 */
[----:B------:R3:W-:Y:S01]  /*8290*/  @P2 STS.128 [R224+0x8000], RZ ;  /* 0x008000ffe0002388 */ /* 0x0007e20000000c00 */
[----:B------:R-:W-:Y:S01]  /*82a0*/  SHF.R.S32.HI R2, RZ, 0x1f, R0 ;  /* 0x0000001fff027819 */ /* 0x000fe20000011400 */
[----:B---3--:R-:W-:-:S04]  /*82b0*/  IMAD.WIDE.U32 R4, R0, c[0x0][0x198], RZ ;  /* 0x0000660000047a25 */ /* 0x008fc800078e00ff */
[----:B------:R-:W-:Y:S02]  /*82c0*/  IMAD R2, R2, c[0x0][0x198], RZ ;  /* 0x0000660002027a24 */ /* 0x000fe400078e02ff */
[----:B------:R-:W-:Y:S02]  /*82d0*/  IMAD.SHL.U32 R243, R243, 0x10, RZ ;  /* 0x00000010f3f37824 */ /* 0x000fe400078e00ff */
[----:B------:R-:W-:-:S04]  /*82e0*/  IMAD R2, R0, c[0x0][0x19c], R2 ;  /* 0x0000670000027a24 */ /* 0x000fc800078e0202 */
[----:B------:R-:W-:Y:S01]  /*82f0*/  IMAD.IADD R3, R5, 0x1, R2 ;  /* 0x0000000105037824 */ /* 0x000fe200078e0202 */
[----:B--2---:R-:W-:-:S04]  /*8300*/  LEA R0, P0, R4, R236, 0x5 ;  /* 0x000000ec04007211 */ /* 0x004fc800078028ff */
[----:B------:R-:W-:Y:S02]  /*8310*/  IADD3 R2, P5, R243, R0, RZ ;  /* 0x00000000f3027210 */ /* 0x000fe40007fbe0ff */
[----:B----4-:R-:W-:Y:S02]  /*8320*/  LEA.HI.X R3, R4, R241, R3, 0x5, P0 ;  /* 0x000000f104037211 */ /* 0x010fe400000f2c03 */
        /* <DEDUP_REMOVED lines=29> */
.L_x_1181:
[----:B------:R-:W-:Y:S05]  /*8500*/  BSYNC B0 ;  /* 0x0000000000007941 */ /* 0x000fea0003800000 */
.L_x_1180:
[----:B------:R-:W0:Y:S02]  /*8510*/  LDGDEPBAR ;  /* 0x00000000000079af */ /* 0x000e240000000000 */
.L_x_1179:
[----:B--2-4-:R-:W-:-:S04]  /*8520*/  LEA R0, R226, R245, 0x5 ;  /* 0x000000f5e2007211 */ /* 0x014fc800078e28ff */
[C---:B------:R-:W-:Y:S02]  /*8530*/  IADD3 R3, R0.reuse, 0x1, RZ ;  /* 0x0000000100037810 */ /* 0x040fe40007ffe0ff */
[CC--:B------:R-:W-:Y:S02]  /*8540*/  ISETP.GE.AND P4, PT, R0.reuse, R10.reuse, PT ;  /* 0x0000000a0000720c */ /* 0x0c0fe40003f86270 */
[----:B------:R-:W-:Y:S02]  /*8550*/  ISETP.GE.AND P0, PT, R3, R10, PT ;  /* 0x0000000a0300720c */ /* 0x000fe40003f06270 */
[----:B------:R-:W-:Y:S02]  /*8560*/  IADD3 R8, R0, 0x8, RZ ;  /* 0x0000000800087810 */ /* 0x000fe40007ffe0ff */
[----:B------:R-:W-:Y:S02]  /*8570*/  FSEL R2, R192, -INF , !P4 ;  /* 0xff800000c0027808 */ /* 0x000fe40006000000 */
[----:B------:R-:W-:-:S02]  /*8580*/  IADD3 R20, R0, 0x9, RZ ;  /* 0x0000000900147810 */ /* 0x000fc40007ffe0ff */
[----:B---3--:R-:W-:Y:S02]  /*8590*/  FSEL R5, R193, -INF , !P0 ;  /* 0xff800000c1057808 */ /* 0x008fe40004000000 */
[----:B------:R-:W-:Y:S02]  /*85a0*/  ISETP.GE.AND P4, PT, R8, R10, PT ;  /* 0x0000000a0800720c */ /* 0x000fe40003f86270 */
[----:B------:R-:W-:Y:S02]  /*85b0*/  FMNMX.FTZ R4, R233, R2, !PT ;  /* 0x00000002e9047209 */ /* 0x000fe40007810000 */
[----:B------:R-:W-:Y:S02]  /*85c0*/  ISETP.GE.AND P0, PT, R20, R10, PT ;  /* 0x0000000a1400720c */ /* 0x000fe40003f06270 */
[C---:B------:R-:W-:Y:S02]  /*85d0*/  IADD3 R25, R0.reuse, 0x11, RZ ;  /* 0x0000001100197810 */ /* 0x040fe40007ffe0ff */
[----:B------:R-:W-:-:S02]  /*85e0*/  IADD3 R23, R0, 0x10, RZ ;  /* 0x0000001000177810 */ /* 0x000fc40007ffe0ff */
[----:B-1----:R-:W-:Y:S02]  /*85f0*/  FSEL R13, R13, -INF , !P4 ;  /* 0xff8000000d0d7808 */ /* 0x002fe40006000000 */
[----:B------:R-:W-:Y:S02]  /*8600*/  FMNMX.FTZ R4, R5, R4, !PT ;  /* 0x0000000405047209 */ /* 0x000fe40007810000 */
[----:B------:R-:W-:Y:S02]  /*8610*/  FSEL R7, R140, -INF , !P0 ;  /* 0xff8000008c077808 */ /* 0x000fe40004000000 */
[-C--:B------:R-:W-:Y:S02]  /*8620*/  ISETP.GE.AND P0, PT, R25, R10.reuse, PT ;  /* 0x0000000a1900720c */ /* 0x080fe40003f06270 */
[----:B------:R-:W-:Y:S02]  /*8630*/  IADD3 R26, R0, 0x19, RZ ;  /* 0x00000019001a7810 */ /* 0x000fe40007ffe0ff */
[----:B------:R-:W-:-:S02]  /*8640*/  ISETP.GE.AND P4, PT, R23, R10, PT ;  /* 0x0000000a1700720c */ /* 0x000fc40003f86270 */
[----:B------:R-:W-:Y:S02]  /*8650*/  FMNMX.FTZ R4, R13, R4, !PT ;  /* 0x000000040d047209 */ /* 0x000fe40007810000 */
[----:B------:R-:W-:Y:S02]  /*8660*/  FSEL R138, R29, -INF , !P0 ;  /* 0xff8000001d8a7808 */ /* 0x000fe40004000000 */
[----:B------:R-:W-:Y:S02]  /*8670*/  ISETP.GE.AND P0, PT, R26, R10, PT ;  /* 0x0000000a1a00720c */ /* 0x000fe40003f06270 */
[----:B------:R-:W-:Y:S02]  /*8680*/  IADD3 R24, R0, 0x18, RZ ;  /* 0x0000001800187810 */ /* 0x000fe40007ffe0ff */
[----:B------:R-:W-:Y:S02]  /*8690*/  FSEL R139, R28, -INF , !P4 ;  /* 0xff8000001c8b7808 */ /* 0x000fe40006000000 */
[----:B------:R-:W-:-:S02]  /*86a0*/  FMNMX.FTZ R4, R7, R4, !PT ;  /* 0x0000000407047209 */ /* 0x000fc40007810000 */
[----:B------:R-:W-:Y:S02]  /*86b0*/  FSEL R182, R16, -INF , !P0 ;  /* 0xff80000010b67808 */ /* 0x000fe40004000000 */
[----:B------:R-:W-:Y:S02]  /*86c0*/  ISETP.GE.AND P0, PT, R0, R9, PT ;  /* 0x000000090000720c */ /* 0x000fe40003f06270 */
[----:B------:R-:W-:Y:S02]  /*86d0*/  ISETP.GE.AND P4, PT, R24, R10, PT ;  /* 0x0000000a1800720c */ /* 0x000fe40003f86270 */
[----:B------:R-:W-:Y:S02]  /*86e0*/  FMNMX.FTZ R136, R139, R4, !PT ;  /* 0x000000048b887209 */ /* 0x000fe40007810000 */
[----:B------:R-:W-:Y:S02]  /*86f0*/  FSEL R4, R195, -INF , !P0 ;  /* 0xff800000c3047808 */ /* 0x000fe40004000000 */
[----:B------:R-:W-:-:S02]  /*8700*/  FSEL R137, R21, -INF , !P4 ;  /* 0xff80000015897808 */ /* 0x000fc40006000000 */
[----:B------:R-:W-:Y:S02]  /*8710*/  FMNMX.FTZ R136, R138, R136, !PT ;  /* 0x000000888a887209 */ /* 0x000fe40007810000 */
[----:B------:R-:W-:Y:S02]  /*8720*/  ISETP.GE.AND P0, PT, R3, R9, PT ;  /* 0x000000090300720c */ /* 0x000fe40003f06270 */
[----:B------:R-:W-:Y:S02]  /*8730*/  FMNMX.FTZ R136, R137, R136, !PT ;  /* 0x0000008889887209 */ /* 0x000fe40007810000 */
[----:B------:R-:W-:Y:S02]  /*8740*/  FSEL R19, R194, -INF , !P0 ;  /* 0xff800000c2137808 */ /* 0x000fe40004000000 */
[C---:B------:R-:W-:Y:S02]  /*8750*/  ISETP.GE.AND P4, PT, R0.reuse, R11, PT ;  /* 0x0000000b0000720c */ /* 0x040fe40003f86270 */
[----:B------:R-:W-:-:S02]  /*8760*/  ISETP.GE.AND P0, PT, R0, R12, PT ;  /* 0x0000000c0000720c */ /* 0x000fc40003f06270 */
[-C--:B------:R-:W-:Y:S02]  /*8770*/  ISETP.GE.AND P5, PT, R8, R9.reuse, PT ;  /* 0x000000090800720c */ /* 0x080fe40003fa6270 */
        /* <DEDUP_REMOVED lines=19> */
[----:B------:R-:W-:Y:S02]  /*88b0*/  FSEL R6, R180, -INF , !P4 ;  /* 0xff800000b4067808 */ /* 0x000fe40006000000 */
[----:B------:R-:W-:Y:S02]  /*88c0*/  ISETP.GE.AND P5, PT, R3, R11, PT ;  /* 0x0000000b0300720c */ /* 0x000fe40003fa6270 */
[----:B------:R-:W-:Y:S02]  /*88d0*/  FSEL R181, R22, -INF , !P6 ;  /* 0xff80000016b57808 */ /* 0x000fe40007000000 */
[----:B------:R-:W-:Y:S02]  /*88e0*/  FMNMX.FTZ R0, R177, R0, !PT ;  /* 0x00000000b1007209 */ /* 0x000fe40007810000 */
[----:B------:R-:W-:-:S02]  /*88f0*/  ISETP.GE.AND P4, PT, R3, R12, PT ;  /* 0x0000000c0300720c */ /* 0x000fc40003f86270 */
[-C--:B------:R-:W-:Y:S02]  /*8900*/  ISETP.GE.AND P6, PT, R8, R11.reuse, PT ;  /* 0x0000000b0800720c */ /* 0x080fe40003fc6270 */
[----:B------:R-:W-:Y:S02]  /*8910*/  FSEL R17, R200, -INF , !P5 ;  /* 0xff800000c8117808 */ /* 0x000fe40006800000 */
[----:B------:R-:W-:Y:S02]  /*8920*/  FMNMX.FTZ R3, R227, R6, !PT ;  /* 0x00000006e3037209 */ /* 0x000fe40007810000 */
[----:B------:R-:W-:Y:S02]  /*8930*/  FMNMX.FTZ R0, R181, R0, !PT ;  /* 0x00000000b5007209 */ /* 0x000fe40007810000 */
[----:B-1----:R-:W-:Y:S02]  /*8940*/  FMNMX.FTZ R136, R136, R16, !PT ;  /* 0x0000001088887209 */ /* 0x002fe40007810000 */
[----:B------:R-:W-:Y:S01]  /*8950*/  ISETP.GE.AND P5, PT, R20, R11, PT ;  /* 0x0000000b1400720c */ /* 0x000fe20003fa6270 */
[----:B------:R-:W1:Y:S01]  /*8960*/  SHFL.BFLY PT, R28, R0, 0x2, 0x1f ;  /* 0x0c401f00001c7f89 */ /* 0x000e6200000e0000 */
[----:B------:R-:W-:-:S02]  /*8970*/  FSEL R16, R143, -INF , !P6 ;  /* 0xff8000008f107808 */ /* 0x000fc40007000000 */
[----:B------:R-:W-:Y:S01]  /*8980*/  FMNMX.FTZ R3, R17, R3, !PT ;  /* 0x0000000311037209 */ /* 0x000fe20007810000 */
[----:B------:R-:W2:Y:S01]  /*8990*/  SHFL.BFLY PT, R29, R136, 0x1, 0x1f ;  /* 0x0c201f00881d7f89 */ /* 0x000ea200000e0000 */
[----:B------:R-:W-:Y:S02]  /*89a0*/  FSEL R21, R183, -INF , !P4 ;  /* 0xff800000b7157808 */ /* 0x000fe40006000000 */
[----:B------:R-:W-:Y:S01]  /*89b0*/  ISETP.GE.AND P4, PT, R23, R11, PT ;  /* 0x0000000b1700720c */ /* 0x000fe20003f86270 */
[----:B------:R-:W-:Y:S01]  /*89c0*/  LDSM.16.MT88.4 R140, [R217+0xa000] ;  /* 0x00a00000d98c783b */ /* 0x000fe20000004200 */
[----:B------:R-:W-:Y:S02]  /*89d0*/  FSEL R22, R176, -INF , !P5 ;  /* 0xff800000b0167808 */ /* 0x000fe40006800000 */
[----:B------:R-:W-:Y:S02]  /*89e0*/  FMNMX.FTZ R3, R16, R3, !PT ;  /* 0x0000000310037209 */ /* 0x000fe40007810000 */
[----:B------:R-:W-:-:S02]  /*89f0*/  ISETP.GE.AND P6, PT, R25, R11, PT ;  /* 0x0000000b1900720c */ /* 0x000fc40003fc6270 */
[----:B------:R-:W-:Y:S02]  /*8a00*/  FSEL R176, R35, -INF , !P4 ;  /* 0xff80000023b07808 */ /* 0x000fe40006000000 */
[----:B------:R-:W-:Y:S02]  /*8a10*/  FMNMX.FTZ R3, R22, R3, !PT ;  /* 0x0000000316037209 */ /* 0x000fe40007810000 */
[----:B------:R-:W-:Y:S02]  /*8a20*/  ISETP.GE.AND P5, PT, R24, R11, PT ;  /* 0x0000000b1800720c */ /* 0x000fe40003fa6270 */
[----:B------:R-:W-:Y:S02]  /*8a30*/  ISETP.GE.AND P0, PT, R8, R12, PT ;  /* 0x0000000c0800720c */ /* 0x000fe40003f06270 */
[----:B------:R-:W-:Y:S02]  /*8a40*/  FSEL R180, R132, -INF , !P6 ;  /* 0xff80000084b47808 */ /* 0x000fe40007000000 */
[----:B------:R-:W-:-:S02]  /*8a50*/  FMNMX.FTZ R3, R176, R3, !PT ;  /* 0x00000003b0037209 */ /* 0x000fc40007810000 */
[----:B------:R-:W-:Y:S02]  /*8a60*/  FMNMX.FTZ R8, R225, R14, !PT ;  /* 0x0000000ee1087209 */ /* 0x000fe40007810000 */
[----:B------:R-:W-:Y:S02]  /*8a70*/  FSEL R183, R27, -INF , !P5 ;  /* 0xff8000001bb77808 */ /* 0x000fe40006800000 */
[----:B------:R-:W-:Y:S02]  /*8a80*/  ISETP.GE.AND P4, PT, R20, R12, PT ;  /* 0x0000000c1400720c */ /* 0x000fe40003f86270 */
[----:B------:R-:W-:Y:S02]  /*8a90*/  FMNMX.FTZ R27, R180, R3, !PT ;  /* 0x00000003b41b7209 */ /* 0x000fe40007810000 */
        /* <DEDUP_REMOVED lines=8> */
[----:B-1----:R-:W-:Y:S02]  /*8b20*/  FMNMX.FTZ R0, R28, R0, !PT ;  /* 0x000000001c007209 */ /* 0x002fe40007810000 */
[-C--:B------:R-:W-:Y:S02]  /*8b30*/  ISETP.GE.AND P4, PT, R24, R12.reuse, PT ;  /* 0x0000000c1800720c */ /* 0x080fe40003f86270 */
[----:B------:R-:W-:Y:S02]  /*8b40*/  FSEL R190, R135, -INF , !P5 ;  /* 0xff80000087be7808 */ /* 0x000fe40006800000 */
[----:B------:R-:W-:Y:S01]  /*8b50*/  FMNMX.FTZ R3, R188, R3, !PT ;  /* 0x00000003bc037209 */ /* 0x000fe20007810000 */
[----:B------:R-:W1:Y:S01]  /*8b60*/  SHFL.BFLY PT, R135, R0, 0x1, 0x1f ;  /* 0x0c201f0000877f89 */ /* 0x000e6200000e0000 */
[----:B------:R-:W-:Y:S02]  /*8b70*/  ISETP.GE.AND P0, PT, R26, R12, PT ;  /* 0x0000000c1a00720c */ /* 0x000fe40003f06270 */
[----:B------:R-:W-:-:S02]  /*8b80*/  FSEL R192, R31, -INF , !P4 ;  /* 0xff8000001fc07808 */ /* 0x000fc40006000000 */
[----:B------:R-:W-:Y:S02]  /*8b90*/  FMNMX.FTZ R3, R190, R3, !PT ;  /* 0x00000003be037209 */ /* 0x000fe40007810000 */
[----:B------:R-:W-:Y:S02]  /*8ba0*/  FSEL R191, R33, -INF , !P0 ;  /* 0xff80000021bf7808 */ /* 0x000fe40004000000 */
[----:B------:R-:W-:Y:S02]  /*8bb0*/  FMNMX.FTZ R3, R192, R3, !PT ;  /* 0x00000003c0037209 */ /* 0x000fe40007810000 */
[----:B------:R-:W-:Y:S02]  /*8bc0*/  ISETP.GE.AND P6, PT, R26, R11, PT ;  /* 0x0000000b1a00720c */ /* 0x000fe40003fc6270 */
[----:B--2---:R-:W-:Y:S02]  /*8bd0*/  FMNMX.FTZ R136, R136, R29, !PT ;  /* 0x0000001d88887209 */ /* 0x004fe40007810000 */
[----:B------:R-:W-:-:S02]  /*8be0*/  FMNMX.FTZ R3, R191, R3, !PT ;  /* 0x00000003bf037209 */ /* 0x000fc40007810000 */
[----:B------:R-:W-:Y:S01]  /*8bf0*/  FSEL R189, R30, -INF , !P6 ;  /* 0xff8000001ebd7808 */ /* 0x000fe20007000000 */
[C---:B------:R-:W-:Y:S01]  /*8c00*/  FMUL.FTZ R8, R136.reuse, c[0x0][0x23c] ;  /* 0x00008f0088087a20 */ /* 0x040fe20000410000 */
[----:B------:R-:W-:Y:S01]  /*8c10*/  FMNMX.FTZ R27, R183, R27, !PT ;  /* 0x0000001bb71b7209 */ /* 0x000fe20007810000 */
[----:B------:R-:W2:Y:S01]  /*8c20*/  SHFL.BFLY PT, R24, R3, 0x2, 0x1f ;  /* 0x0c401f0003187f89 */ /* 0x000ea200000e0000 */
[----:B------:R-:W-:Y:S02]  /*8c30*/  FSETP.NEU.FTZ.AND P6, PT, R136, -INF , PT ;  /* 0xff8000008800780b */ /* 0x000fe40003fdd000 */
[----:B------:R-:W-:Y:S01]  /*8c40*/  FMNMX.FTZ R134, R189, R27, !PT ;  /* 0x0000001bbd867209 */ /* 0x000fe20007810000 */
[----:B------:R-:W-:Y:S01]  /*8c50*/  LDSM.16.MT88.4 R28, [R215+0xa000] ;  /* 0x00a00000d71c783b */ /* 0x000fe20000004200 */
[----:B------:R-:W-:Y:S02]  /*8c60*/  FSEL R8, R8, RZ, P6 ;  /* 0x000000ff08087208 */ /* 0x000fe40003000000 */
[----:B-1----:R-:W-:Y:S01]  /*8c70*/  FMNMX.FTZ R135, R0, R135, !PT ;  /* 0x0000008700877209 */ /* 0x002fe20007810000 */
[----:B------:R-:W1:Y:S02]  /*8c80*/  SHFL.BFLY PT, R25, R134, 0x2, 0x1f ;  /* 0x0c401f0086197f89 */ /* 0x000e6400000e0000 */
[--C-:B------:R-:W-:Y:S01]  /*8c90*/  FFMA.FTZ R2, R2, c[0x0][0x23c], -R8.reuse ;  /* 0x00008f0002027a23 */ /* 0x100fe20000010808 */
[----:B------:R-:W-:Y:S01]  /*8ca0*/  FSETP.NEU.FTZ.AND P5, PT, R135, -INF , PT ;  /* 0xff8000008700780b */ /* 0x000fe20003fbd000 */
[----:B------:R-:W-:-:S02]  /*8cb0*/  FFMA.FTZ R13, R13, c[0x0][0x23c], -R8 ;  /* 0x00008f000d0d7a23 */ /* 0x000fc40000010808 */
[----:B------:R3:W-:Y:S01]  /*8cc0*/  MUFU.EX2 R211, R2 ;  /* 0x0000000200d37308 */ /* 0x0007e20000000800 */
[--C-:B------:R-:W-:Y:S02]  /*8cd0*/  FFMA.FTZ R5, R5, c[0x0][0x23c], -R8.reuse ;  /* 0x00008f0005057a23 */ /* 0x100fe40000010808 */
[----:B------:R-:W-:-:S05]  /*8ce0*/  FFMA.FTZ R7, R7, c[0x0][0x23c], -R8 ;  /* 0x00008f0007077a23 */ /* 0x000fca0000010808 */
[----:B------:R-:W-:Y:S01]  /*8cf0*/  MUFU.EX2 R209, R13 ;  /* 0x0000000d00d17308 */ /* 0x000fe20000000800 */
[----:B--2---:R-:W-:Y:S01]  /*8d00*/  FMNMX.FTZ R3, R24, R3, !PT ;  /* 0x0000000318037209 */ /* 0x004fe20007810000 */
[----:B---3--:R-:W-:-:S06]  /*8d10*/  FMUL.FTZ R2, R135, c[0x0][0x23c] ;  /* 0x00008f0087027a20 */ /* 0x008fcc0000410000 */
[----:B------:R2:W-:Y:S01]  /*8d20*/  MUFU.EX2 R210, R5 ;  /* 0x0000000500d27308 */ /* 0x0005e20000000800 */
[----:B-1----:R-:W-:Y:S02]  /*8d30*/  FMNMX.FTZ R134, R25, R134, !PT ;  /* 0x0000008619867209 */ /* 0x002fe40007810000 */
[----:B------:R-:W-:-:S03]  /*8d40*/  FSEL R2, R2, RZ, P5 ;  /* 0x000000ff02027208 */ /* 0x000fc60002800000 */
[----:B------:R-:W1:Y:S02]  /*8d50*/  SHFL.BFLY PT, R25, R134, 0x1, 0x1f ;  /* 0x0c201f0086197f89 */ /* 0x000e6400000e0000 */
[----:B------:R-:W3:Y:S01]  /*8d60*/  MUFU.EX2 R228, R7 ;  /* 0x0000000700e47308 */ /* 0x000ee20000000800 */
[--C-:B------:R-:W-:Y:S02]  /*8d70*/  FFMA.FTZ R4, R4, c[0x0][0x23c], -R2.reuse ;  /* 0x00008f0004047a23 */ /* 0x100fe40000010802 */
[--C-:B------:R-:W-:Y:S02]  /*8d80*/  FFMA.FTZ R15, R15, c[0x0][0x23c], -R2.reuse ;  /* 0x00008f000f0f7a23 */ /* 0x100fe40000010802 */
[--C-:B------:R-:W-:Y:S02]  /*8d90*/  FFMA.FTZ R19, R19, c[0x0][0x23c], -R2.reuse ;  /* 0x00008f0013137a23 */ /* 0x100fe40000010802 */
[----:B------:R-:W-:Y:S01]  /*8da0*/  FFMA.FTZ R18, R18, c[0x0][0x23c], -R2 ;  /* 0x00008f0012127a23 */ /* 0x000fe20000010802 */
[----:B------:R4:W-:Y:S01]  /*8db0*/  MUFU.EX2 R202, R4 ;  /* 0x0000000400ca7308 */ /* 0x0009e20000000800 */
[----:B--2---:R-:W-:-:S07]  /*8dc0*/  FSEL R5, R135, RZ, P5 ;  /* 0x000000ff87057208 */ /* 0x004fce0002800000 */
[----:B------:R-:W-:Y:S01]  /*8dd0*/  MUFU.EX2 R203, R15 ;  /* 0x0000000f00cb7308 */ /* 0x000fe20000000800 */
[----:B-1----:R-:W-:Y:S01]  /*8de0*/  FMNMX.FTZ R134, R134, R25, !PT ;  /* 0x0000001986867209 */ /* 0x002fe20007810000 */
[----:B----4-:R-:W1:Y:S06]  /*8df0*/  SHFL.BFLY PT, R4, R3, 0x1, 0x1f ;  /* 0x0c201f0003047f89 */ /* 0x010e6c00000e0000 */
[----:B------:R-:W-:Y:S01]  /*8e00*/  MUFU.EX2 R201, R19 ;  /* 0x0000001300c97308 */ /* 0x000fe20000000800 */
[C---:B------:R-:W-:Y:S01]  /*8e10*/  FSETP.NEU.FTZ.AND P4, PT, R134.reuse, -INF , PT ;  /* 0xff8000008600780b */ /* 0x040fe20003f9d000 */
[----:B------:R-:W-:Y:S01]  /*8e20*/  FMUL.FTZ R0, R134, c[0x0][0x23c] ;  /* 0x00008f0086007a20 */ /* 0x000fe20000410000 */
[----:B------:R-:W2:Y:S04]  /*8e30*/  LDSM.16.MT88.4 R24, [R213+0xa000] ;  /* 0x00a00000d518783b */ /* 0x000ea80000004200 */
[----:B------:R-:W-:Y:S01]  /*8e40*/  FSEL R0, R0, RZ, P4 ;  /* 0x000000ff00007208 */ /* 0x000fe20002000000 */
[----:B------:R3:W4:Y:S04]  /*8e50*/  MUFU.EX2 R208, R18 ;  /* 0x0000001200d07308 */ /* 0x0007280000000800 */
[----:B------:R-:W-:-:S02]  /*8e60*/  FFMA.FTZ R6, R6, c[0x0][0x23c], -R0 ;  /* 0x00008f0006067a23 */ /* 0x000fc40000010800 */
[--C-:B------:R-:W-:Y:S02]  /*8e70*/  FFMA.FTZ R17, R17, c[0x0][0x23c], -R0.reuse ;  /* 0x00008f0011117a23 */ /* 0x100fe40000010800 */
[----:B------:R5:W-:Y:S01]  /*8e80*/  MUFU.EX2 R198, R6 ;  /* 0x0000000600c67308 */ /* 0x000be20000000800 */
[--C-:B------:R-:W-:Y:S02]  /*8e90*/  FFMA.FTZ R16, R16, c[0x0][0x23c], -R0.reuse ;  /* 0x00008f0010107a23 */ /* 0x100fe40000010800 */
[----:B------:R-:W-:Y:S01]  /*8ea0*/  FFMA.FTZ R22, R22, c[0x0][0x23c], -R0 ;  /* 0x00008f0016167a23 */ /* 0x000fe20000010800 */
[----:B-1----:R-:W-:-:S04]  /*8eb0*/  FMNMX.FTZ R3, R3, R4, !PT ;  /* 0x0000000403037209 */ /* 0x002fc80007810000 */
[----:B------:R1:W-:Y:S01]  /*8ec0*/  MUFU.EX2 R197, R17 ;  /* 0x0000001100c57308 */ /* 0x0003e20000000800 */
[----:B------:R-:W-:Y:S02]  /*8ed0*/  FSEL R4, R136, RZ, P6 ;  /* 0x000000ff88047208 */ /* 0x000fe40003000000 */
[C---:B------:R-:W-:Y:S01]  /*8ee0*/  FSETP.NEU.FTZ.AND P0, PT, R3.reuse, -INF , PT ;  /* 0xff8000000300780b */ /* 0x040fe20003f1d000 */
[----:B------:R-:W-:Y:S01]  /*8ef0*/  FMUL.FTZ R13, R3, c[0x0][0x23c] ;  /* 0x00008f00030d7a20 */ /* 0x000fe20000410000 */
[----:B---3--:R-:W-:Y:S01]  /*8f00*/  F2FP.PACK_AB R18, R228, R209 ;  /* 0x000000d1e412723e */ /* 0x008fe200000000ff */
[----:B------:R-:W-:Y:S01]  /*8f10*/  FADD.FTZ R4, R233, -R4 ;  /* 0x80000004e9047221 */ /* 0x000fe20000010000 */
[----:B----4-:R-:W-:Y:S01]  /*8f20*/  F2FP.PACK_AB R19, R208, R203 ;  /* 0x000000cbd013723e */ /* 0x010fe200000000ff */
[----:B------:R3:W-:Y:S01]  /*8f30*/  MUFU.EX2 R199, R16 ;  /* 0x0000001000c77308 */ /* 0x0007e20000000800 */
[----:B------:R-:W-:Y:S02]  /*8f40*/  FSEL R13, R13, RZ, P0 ;  /* 0x000000ff0d0d7208 */ /* 0x000fe40000000000 */
[----:B-----5:R-:W-:-:S03]  /*8f50*/  FSEL R6, R134, RZ, P4 ;  /* 0x000000ff86067208 */ /* 0x020fc60002000000 */
[--C-:B------:R-:W-:Y:S02]  /*8f60*/  FFMA.FTZ R21, R21, c[0x0][0x23c], -R13.reuse ;  /* 0x00008f0015157a23 */ /* 0x100fe4000001080d */
[--C-:B------:R-:W-:Y:S01]  /*8f70*/  FFMA.FTZ R20, R20, c[0x0][0x23c], -R13.reuse ;  /* 0x00008f0014147a23 */ /* 0x100fe2000001080d */
[----:B------:R-:W4:Y:S01]  /*8f80*/  MUFU.EX2 R200, R22 ;  /* 0x0000001600c87308 */ /* 0x000f220000000800 */
[--C-:B------:R-:W-:Y:S01]  /*8f90*/  FFMA.FTZ R14, R14, c[0x0][0x23c], -R13.reuse ;  /* 0x00008f000e0e7a23 */ /* 0x100fe2000001080d */
[----:B-1----:R-:W-:Y:S01]  /*8fa0*/  F2FP.PACK_AB R17, R201, R202 ;  /* 0x000000cac911723e */ /* 0x002fe200000000ff */
[----:B------:R-:W-:Y:S01]  /*8fb0*/  FFMA.FTZ R23, R23, c[0x0][0x23c], -R13 ;  /* 0x00008f0017177a23 */ /* 0x000fe2000001080d */
[----:B---3--:R-:W-:-:S04]  /*8fc0*/  F2FP.PACK_AB R16, R210, R211 ;  /* 0x000000d3d210723e */ /* 0x008fc800000000ff */
[----:B------:R1:W-:Y:S08]  /*8fd0*/  MUFU.EX2 R196, R21 ;  /* 0x0000001500c47308 */ /* 0x0003f00000000800 */
[----:B------:R3:W-:Y:S01]  /*8fe0*/  MUFU.EX2 R195, R20 ;  /* 0x0000001400c37308 */ /* 0x0007e20000000800 */
[----:B-1----:R-:W-:-:S07]  /*8ff0*/  FMUL.FTZ R21, R4, c[0x0][0x23c] ;  /* 0x00008f0004157a20 */ /* 0x002fce0000410000 */
[----:B------:R-:W-:Y:S01]  /*9000*/  MUFU.EX2 R194, R14 ;  /* 0x0000000e00c27308 */ /* 0x000fe20000000800 */
[----:B------:R-:W-:Y:S02]  /*9010*/  FADD.FTZ R4, R232, -R5 ;  /* 0x80000005e8047221 */ /* 0x000fe40000010000 */
[----:B------:R-:W-:Y:S01]  /*9020*/  FADD.FTZ R5, R227, -R6 ;  /* 0x80000006e3057221 */ /* 0x000fe20000010000 */
[----:B----4-:R-:W-:Y:S01]  /*9030*/  F2FP.PACK_AB R6, R200, R199 ;  /* 0x000000c7c806723e */ /* 0x010fe200000000ff */
[----:B---3--:R-:W-:Y:S01]  /*9040*/  FMUL.FTZ R20, R4, c[0x0][0x23c] ;  /* 0x00008f0004147a20 */ /* 0x008fe20000410000 */
[----:B------:R-:W-:Y:S01]  /*9050*/  FSEL R4, R3, RZ, P0 ;  /* 0x000000ff03047208 */ /* 0x000fe20000000000 */
[----:B------:R-:W-:Y:S01]  /*9060*/  FMUL.FTZ R5, R5, c[0x0][0x23c] ;  /* 0x00008f0005057a20 */ /* 0x000fe20000410000 */
[----:B------:R-:W1:Y:S03]  /*9070*/  MUFU.EX2 R193, R23 ;  /* 0x0000001700c17308 */ /* 0x000e660000000800 */
[----:B------:R-:W-:-:S04]  /*9080*/  FADD.FTZ R4, R225, -R4 ;  /* 0x80000004e1047221 */ /* 0x000fc80000010000 */
[----:B------:R-:W-:Y:S01]  /*9090*/  FMUL.FTZ R4, R4, c[0x0][0x23c] ;  /* 0x00008f0004047a20 */ /* 0x000fe20000410000 */
[----:B------:R3:W4:Y:S08]  /*90a0*/  MUFU.EX2 R15, R5 ;  /* 0x00000005000f7308 */ /* 0x0007300000000800 */
[----:B------:R5:W2:Y:S01]  /*90b0*/  MUFU.EX2 R14, R4 ;  /* 0x00000004000e7308 */ /* 0x000aa20000000800 */
[----:B-1----:R-:W-:-:S02]  /*90c0*/  F2FP.PACK_AB R7, R193, R195 ;  /* 0x000000c3c107723e */ /* 0x002fc400000000ff */
[----:B---3--:R-:W-:Y:S01]  /*90d0*/  F2FP.PACK_AB R5, R196, R194 ;  /* 0x000000c2c405723e */ /* 0x008fe200000000ff */
[----:B----4-:R-:W-:-:S04]  /*90e0*/  FMUL.FTZ R144, R144, R15 ;  /* 0x0000000f90907220 */ /* 0x010fc80000410000 */
[----:B------:R-:W1:Y:S01]  /*90f0*/  MUFU.EX2 R21, R21 ;  /* 0x0000001500157308 */ /* 0x000e620000000800 */
[-C--:B------:R-:W-:Y:S02]  /*9100*/  FMUL.FTZ R145, R145, R15.reuse ;  /* 0x0000000f91917220 */ /* 0x080fe40000410000 */
[-C--:B------:R-:W-:Y:S02]  /*9110*/  FMUL.FTZ R152, R152, R15.reuse ;  /* 0x0000000f98987220 */ /* 0x080fe40000410000 */
[----:B------:R-:W-:Y:S01]  /*9120*/  FMUL.FTZ R153, R153, R15 ;  /* 0x0000000f99997220 */ /* 0x000fe20000410000 */
[----:B-----5:R-:W-:Y:S01]  /*9130*/  F2FP.PACK_AB R4, R197, R198 ;  /* 0x000000c6c504723e */ /* 0x020fe200000000ff */
[-C--:B--2---:R-:W-:Y:S01]  /*9140*/  FMUL.FTZ R146, R146, R14.reuse ;  /* 0x0000000e92927220 */ /* 0x084fe20000410000 */
[----:B------:R-:W2:Y:S01]  /*9150*/  MUFU.EX2 R20, R20 ;  /* 0x0000001400147308 */ /* 0x000ea20000000800 */
[-C--:B------:R-:W-:Y:S02]  /*9160*/  FMUL.FTZ R147, R147, R14.reuse ;  /* 0x0000000e93937220 */ /* 0x080fe40000410000 */
[----:B------:R-:W-:-:S02]  /*9170*/  FMUL.FTZ R154, R154, R14 ;  /* 0x0000000e9a9a7220 */ /* 0x000fc40000410000 */
[----:B------:R-:W-:Y:S02]  /*9180*/  FMUL.FTZ R155, R155, R14 ;  /* 0x0000000e9b9b7220 */ /* 0x000fe40000410000 */
[----:B------:R-:W-:Y:S01]  /*9190*/  FMUL.FTZ R40, R40, R15 ;  /* 0x0000000f28287220 */ /* 0x000fe20000410000 */
[C---:B------:R-:W-:Y:S01]  /*91a0*/  HMMA.16816.F32 R204, R4.reuse, R24, R144 ;  /* 0x0000001804cc723c */ /* 0x040fe20000001890 */
[----:B------:R-:W3:Y:S01]  /*91b0*/  LDSM.16.MT88.4 R144, [R218+0xa000] ;  /* 0x00a00000da90783b */ /* 0x000ee20000004200 */
[-C--:B-1----:R-:W-:Y:S02]  /*91c0*/  FMUL.FTZ R148, R148, R21.reuse ;  /* 0x0000001594947220 */ /* 0x082fe40000410000 */
[-C--:B------:R-:W-:Y:S02]  /*91d0*/  FMUL.FTZ R149, R149, R21.reuse ;  /* 0x0000001595957220 */ /* 0x080fe40000410000 */
[----:B------:R-:W-:Y:S02]  /*91e0*/  FMUL.FTZ R156, R156, R21 ;  /* 0x000000159c9c7220 */ /* 0x000fe40000410000 */
[-C--:B--2---:R-:W-:Y:S01]  /*91f0*/  FMUL.FTZ R150, R150, R20.reuse ;  /* 0x0000001496967220 */ /* 0x084fe20000410000 */
[----:B------:R-:W-:Y:S01]  /*9200*/  HMMA.16816.F32 R152, R4, R26, R152 ;  /* 0x0000001a0498723c */ /* 0x000fe20000001898 */
[----:B------:R-:W-:-:S02]  /*9210*/  FMUL.FTZ R151, R151, R20 ;  /* 0x0000001497977220 */ /* 0x000fc40000410000 */
[----:B------:R-:W-:Y:S02]  /*9220*/  FMUL.FTZ R157, R157, R21 ;  /* 0x000000159d9d7220 */ /* 0x000fe40000410000 */
[-C--:B------:R-:W-:Y:S02]  /*9230*/  FMUL.FTZ R158, R158, R20.reuse ;  /* 0x000000149e9e7220 */ /* 0x080fe40000410000 */
[----:B------:R-:W-:Y:S01]  /*9240*/  FMUL.FTZ R159, R159, R20 ;  /* 0x000000149f9f7220 */ /* 0x000fe20000410000 */
[----:B------:R-:W-:Y:S01]  /*9250*/  HMMA.16816.F32 R148, R16, R24, R148 ;  /* 0x000000181094723c */ /* 0x000fe20000001894 */
[----:B------:R-:W-:Y:S02]  /*9260*/  FMUL.FTZ R41, R41, R15 ;  /* 0x0000000f29297220 */ /* 0x000fe40000410000 */
[-C--:B------:R-:W-:Y:S02]  /*9270*/  FMUL.FTZ R42, R42, R14.reuse ;  /* 0x0000000e2a2a7220 */ /* 0x080fe40000410000 */
[----:B------:R-:W-:-:S02]  /*9280*/  FMUL.FTZ R43, R43, R14 ;  /* 0x0000000e2b2b7220 */ /* 0x000fc40000410000 */
[-C--:B------:R-:W-:Y:S01]  /*9290*/  FMUL.FTZ R44, R44, R15.reuse ;  /* 0x0000000f2c2c7220 */ /* 0x080fe20000410000 */
[----:B------:R-:W-:Y:S01]  /*92a0*/  HMMA.16816.F32 R32, R16, R26, R156 ;  /* 0x0000001a1020723c */ /* 0x000fe2000000189c */
[----:B------:R-:W-:Y:S01]  /*92b0*/  FMUL.FTZ R45, R45, R15 ;  /* 0x0000000f2d2d7220 */ /* 0x000fe20000410000 */
        /* <DEDUP_REMOVED lines=9> */
[----:B------:R-:W-:Y:S02]  /*9350*/  FMUL.FTZ R163, R163, R20 ;  /* 0x00000014a3a37220 */ /* 0x000fe40000410000 */
[-C--:B------:R-:W-:Y:S01]  /*9360*/  FMUL.FTZ R164, R164, R15.reuse ;  /* 0x0000000fa4a47220 */ /* 0x080fe20000410000 */
[----:B---3--:R-:W-:Y:S01]  /*9370*/  HMMA.16816.F32 R24, R4, R144, R40 ;  /* 0x000000900418723c */ /* 0x008fe20000001828 */
[----:B------:R-:W-:Y:S01]  /*9380*/  FMUL.FTZ R165, R165, R15 ;  /* 0x0000000fa5a57220 */ /* 0x000fe20000410000 */
[----:B------:R-:W1:Y:S01]  /*9390*/  LDSM.16.MT88.4 R40, [R213+0xb000] ;  /* 0x00b00000d528783b */ /* 0x000e620000004200 */
[-C--:B------:R-:W-:Y:S02]  /*93a0*/  FMUL.FTZ R166, R166, R14.reuse ;  /* 0x0000000ea6a67220 */ /* 0x080fe40000410000 */
[----:B------:R-:W-:-:S02]  /*93b0*/  FMUL.FTZ R167, R167, R14 ;  /* 0x0000000ea7a77220 */ /* 0x000fc40000410000 */
[-C--:B------:R-:W-:Y:S01]  /*93c0*/  FMUL.FTZ R168, R168, R15.reuse ;  /* 0x0000000fa8a87220 */ /* 0x080fe20000410000 */
[-C--:B------:R-:W-:Y:S01]  /*93d0*/  HMMA.16816.F32 R160, R16, R28.reuse, R160 ;  /* 0x0000001c10a0723c */ /* 0x080fe200000018a0 */
[----:B------:R-:W-:Y:S01]  /*93e0*/  MOV R159, R32 ;  /* 0x00000020009f7202 */ /* 0x000fe20000000f00 */
[----:B------:R-:W-:Y:S01]  /*93f0*/  FMUL.FTZ R169, R169, R15 ;  /* 0x0000000fa9a97220 */ /* 0x000fe20000410000 */
[----:B------:R-:W-:Y:S01]  /*9400*/  MOV R158, R33 ;  /* 0x00000021009e7202 */ /* 0x000fe20000000f00 */
[----:B------:R-:W-:Y:S01]  /*9410*/  FMUL.FTZ R170, R170, R14 ;  /* 0x0000000eaaaa7220 */ /* 0x000fe20000410000 */
[----:B------:R-:W-:Y:S01]  /*9420*/  MOV R157, R34 ;  /* 0x00000022009d7202 */ /* 0x000fe20000000f00 */
[----:B------:R-:W-:Y:S01]  /*9430*/  FMUL.FTZ R171, R171, R14 ;  /* 0x0000000eabab7220 */ /* 0x000fe20000410000 */
[----:B------:R-:W-:Y:S01]  /*9440*/  MOV R156, R35 ;  /* 0x00000023009c7202 */ /* 0x000fe20000000f00 */
[----:B------:R-:W-:Y:S01]  /*9450*/  HMMA.16816.F32 R164, R4, R28, R164 ;  /* 0x0000001c04a4723c */ /* 0x000fe200000018a4 */
[----:B------:R-:W2:Y:S01]  /*9460*/  LDSM.16.MT88.4 R32, [R218+0xb000] ;  /* 0x00b00000da20783b */ /* 0x000ea20000004200 */
[----:B------:R-:W-:-:S02]  /*9470*/  FMUL.FTZ R56, R56, R15 ;  /* 0x0000000f38387220 */ /* 0x000fc40000410000 */
        /* <DEDUP_REMOVED lines=11> */
[----:B------:R-:W-:Y:S01]  /*9530*/  LDSM.16.MT88.4 R44, [R217+0xb000] ;  /* 0x00b00000d92c783b */ /* 0x000fe20000004200 */
        /* <DEDUP_REMOVED lines=12> */
[----:B------:R-:W-:Y:S02]  /*9600*/  FMUL.FTZ R89, R89, R15 ;  /* 0x0000000f59597220 */ /* 0x000fe40000410000 */
[----:B------:R-:W-:Y:S01]  /*9610*/  MOV R133, R25 ;  /* 0x0000001900857202 */ /* 0x000fe20000000f00 */
[-C--:B------:R-:W-:Y:S01]  /*9620*/  FMUL.FTZ R92, R92, R15.reuse ;  /* 0x0000000f5c5c7220 */ /* 0x080fe20000410000 */
[----:B------:R-:W-:Y:S01]  /*9630*/  MOV R132, R26 ;  /* 0x0000001a00847202 */ /* 0x000fe20000000f00 */
[----:B------:R-:W-:Y:S01]  /*9640*/  FMUL.FTZ R93, R93, R15 ;  /* 0x0000000f5d5d7220 */ /* 0x000fe20000410000 */
        /* <DEDUP_REMOVED lines=11> */
[----:B-1----:R-:W-:Y:S01]  /*9700*/  HMMA.16816.F32 R72, R4, R40, R72 ;  /* 0x000000280448723c */ /* 0x002fe20000001848 */
        /* <DEDUP_REMOVED lines=19> */
[C---:B---3--:R-:W-:Y:S01]  /*9840*/  HMMA.16816.F32 R88, R4.reuse, R24, R88 ;  /* 0x000000180458723c */ /* 0x048fe20000001858 */
        /* <DEDUP_REMOVED lines=15> */
[----:B------:R-:W-:Y:S02]  /*9940*/  FMUL.FTZ R55, R55, R20 ;  /* 0x0000001437377220 */ /* 0x000fe40000410000 */
[-C--:B------:R-:W-:Y:S02]  /*9950*/  FMUL.FTZ R64, R64, R21.reuse ;  /* 0x0000001540407220 */ /* 0x080fe40000410000 */
[----:B------:R-:W-:Y:S02]  /*9960*/  FMUL.FTZ R65, R65, R21 ;  /* 0x0000001541417220 */ /* 0x000fe40000410000 */
[----:B------:R-:W-:Y:S01]  /*9970*/  FFMA.FTZ R4, R139, c[0x0][0x23c], -R8 ;  /* 0x00008f008b047a23 */ /* 0x000fe20000010808 */
[----:B------:R-:W-:Y:S01]  /*9980*/  MOV R124, R133 ;  /* 0x00000085007c7202 */ /* 0x000fe20000000f00 */
[C---:B------:R-:W-:Y:S01]  /*9990*/  HMMA.16816.F32 R236, R16.reuse, R30, R172 ;  /* 0x0000001e10ec723c */ /* 0x040fe200000018ac */
[----:B------:R-:W-:Y:S01]  /*99a0*/  MOV R126, R29 ;  /* 0x0000001d007e7202 */ /* 0x000fe20000000f00 */
[----:B------:R1:W-:Y:S01]  /*99b0*/  MUFU.EX2 R133, R4 ;  /* 0x0000000400857308 */ /* 0x0003e20000000800 */
[----:B------:R-:W-:Y:S01]  /*99c0*/  MOV R7, R28 ;  /* 0x0000001c00077202 */ /* 0x000fe20000000f00 */
[----:B------:R-:W-:Y:S01]  /*99d0*/  FMUL.FTZ R66, R66, R20 ;  /* 0x0000001442427220 */ /* 0x000fe20000410000 */
[----:B------:R-:W-:Y:S01]  /*99e0*/  MOV R125, R132 ;  /* 0x00000084007d7202 */ /* 0x000fe20000000f00 */
[----:B------:R-:W-:Y:S01]  /*99f0*/  FMUL.FTZ R67, R67, R20 ;  /* 0x0000001443437220 */ /* 0x000fe20000410000 */
        /* <DEDUP_REMOVED lines=8> */
[-C--:B------:R-:W-:Y:S02]  /*9a80*/  FMUL.FTZ R100, R100, R21.reuse ;  /* 0x0000001564647220 */ /* 0x080fe40000410000 */
[----:B-1----:R-:W-:Y:S02]  /*9a90*/  FFMA.FTZ R4, R138, c[0x0][0x23c], -R8 ;  /* 0x00008f008a047a23 */ /* 0x002fe40000010808 */
[----:B------:R-:W-:Y:S02]  /*9aa0*/  FMUL.FTZ R101, R101, R21 ;  /* 0x0000001565657220 */ /* 0x000fe40000410000 */
[----:B------:R1:W2:Y:S01]  /*9ab0*/  MUFU.EX2 R138, R4 ;  /* 0x00000004008a7308 */ /* 0x0002a20000000800 */
        /* <DEDUP_REMOVED lines=9> */
[----:B------:R-:W3:Y:S01]  /*9b50*/  LDSM.16.MT88.4 R156, [R213+0xa800] ;  /* 0x00a80000d59c783b */ /* 0x000ee20000004200 */
[----:B------:R-:W-:Y:S01]  /*9b60*/  MOV R147, R22 ;  /* 0x0000001600937202 */ /* 0x000fe20000000f00 */
[-C--:B------:R-:W-:Y:S01]  /*9b70*/  FMUL.FTZ R114, R114, R20.reuse ;  /* 0x0000001472727220 */ /* 0x080fe20000410000 */
[----:B------:R-:W-:Y:S01]  /*9b80*/  HMMA.16816.F32 R52, R16, R140, R52 ;  /* 0x0000008c1034723c */ /* 0x000fe20000001834 */
[----:B------:R-:W-:-:S02]  /*9b90*/  FMUL.FTZ R115, R115, R20 ;  /* 0x0000001473737220 */ /* 0x000fc40000410000 */
[----:B-1----:R-:W-:Y:S02]  /*9ba0*/  FFMA.FTZ R4, R137, c[0x0][0x23c], -R8 ;  /* 0x00008f0089047a23 */ /* 0x002fe40000010808 */
[-C--:B------:R-:W-:Y:S02]  /*9bb0*/  FMUL.FTZ R36, R36, R21.reuse ;  /* 0x0000001524247220 */ /* 0x080fe40000410000 */
[----:B------:R1:W-:Y:S01]  /*9bc0*/  MUFU.EX2 R139, R4 ;  /* 0x00000004008b7308 */ /* 0x0003e20000000800 */
[-C--:B------:R-:W-:Y:S01]  /*9bd0*/  FMUL.FTZ R37, R37, R21.reuse ;  /* 0x0000001525257220 */ /* 0x080fe20000410000 */
[----:B------:R-:W-:Y:S01]  /*9be0*/  HMMA.16816.F32 R204, R16, R142, R64 ;  /* 0x0000008e10cc723c */ /* 0x000fe20000001840 */
[-C--:B------:R-:W-:Y:S01]  /*9bf0*/  FMUL.FTZ R38, R38, R20.reuse ;  /* 0x0000001426267220 */ /* 0x080fe20000410000 */
[----:B------:R-:W4:Y:S01]  /*9c00*/  LDSM.16.MT88.4 R64, [R217+0xa800] ;  /* 0x00a80000d940783b */ /* 0x000f220000004200 */
[----:B------:R-:W-:Y:S02]  /*9c10*/  FMUL.FTZ R39, R39, R20 ;  /* 0x0000001427277220 */ /* 0x000fe40000410000 */
[----:B------:R-:W-:-:S02]  /*9c20*/  FMUL.FTZ R128, R128, R21 ;  /* 0x0000001580807220 */ /* 0x000fc40000410000 */
[-C--:B------:R-:W-:Y:S01]  /*9c30*/  FMUL.FTZ R129, R129, R21.reuse ;  /* 0x0000001581817220 */ /* 0x080fe20000410000 */
[C---:B------:R-:W-:Y:S01]  /*9c40*/  HMMA.16816.F32 R68, R16.reuse, R40, R68 ;  /* 0x000000281044723c */ /* 0x040fe20000001844 */
[-C--:B------:R-:W-:Y:S02]  /*9c50*/  FMUL.FTZ R130, R130, R20.reuse ;  /* 0x0000001482827220 */ /* 0x080fe40000410000 */
[-C--:B------:R-:W-:Y:S02]  /*9c60*/  FMUL.FTZ R131, R131, R20.reuse ;  /* 0x0000001483837220 */ /* 0x080fe40000410000 */
[----:B------:R-:W-:Y:S02]  /*9c70*/  FMUL.FTZ R80, R80, R21 ;  /* 0x0000001550507220 */ /* 0x000fe40000410000 */
[----:B-1----:R-:W-:Y:S01]  /*9c80*/  FFMA.FTZ R4, R182, c[0x0][0x23c], -R8 ;  /* 0x00008f00b6047a23 */ /* 0x002fe20000010808 */
[C---:B------:R-:W-:Y:S01]  /*9c90*/  HMMA.16816.F32 R100, R16.reuse, R32, R100 ;  /* 0x000000201064723c */ /* 0x040fe20000001864 */
[----:B------:R-:W-:Y:S01]  /*9ca0*/  MOV R182, R125 ;  /* 0x0000007d00b67202 */ /* 0x000fe20000000f00 */
[----:B------:R-:W-:Y:S01]  /*9cb0*/  FMUL.FTZ R81, R81, R21 ;  /* 0x0000001551517220 */ /* 0x000fe20000410000 */
[----:B------:R1:W5:Y:S01]  /*9cc0*/  MUFU.EX2 R137, R4 ;  /* 0x0000000400897308 */ /* 0x0003620000000800 */
[----:B------:R-:W-:Y:S01]  /*9cd0*/  MOV R40, R127 ;  /* 0x0000007f00287202 */ /* 0x000fe20000000f00 */
[-C--:B------:R-:W-:Y:S01]  /*9ce0*/  FMUL.FTZ R82, R82, R20.reuse ;  /* 0x0000001452527220 */ /* 0x080fe20000410000 */
[----:B------:R-:W-:Y:S01]  /*9cf0*/  MOV R41, R231 ;  /* 0x000000e700297202 */ /* 0x000fe20000000f00 */
[----:B------:R-:W-:Y:S01]  /*9d00*/  FMUL.FTZ R83, R83, R20 ;  /* 0x0000001453537220 */ /* 0x000fe20000410000 */
        /* <DEDUP_REMOVED lines=10> */
[----:B------:R1:W-:Y:S01]  /*9db0*/  MUFU.EX2 R29, R4 ;  /* 0x00000004001d7308 */ /* 0x0003e20000000800 */
[----:B------:R-:W-:Y:S01]  /*9dc0*/  HMMA.16816.F32 R32, R16, R46, R128 ;  /* 0x0000002e1020723c */ /* 0x000fe20000001880 */
[----:B------:R-:W-:Y:S01]  /*9dd0*/  MOV R144, R227 ;  /* 0x000000e300907202 */ /* 0x000fe20000000f00 */
[-C--:B------:R-:W-:Y:S01]  /*9de0*/  FMUL.FTZ R118, R118, R20.reuse ;  /* 0x0000001476767220 */ /* 0x080fe20000410000 */
[----:B------:R-:W-:Y:S01]  /*9df0*/  MOV R145, R225 ;  /* 0x000000e100917202 */ /* 0x000fe20000000f00 */
[----:B------:R-:W-:-:S03]  /*9e00*/  FMUL.FTZ R119, R119, R20 ;  /* 0x0000001477777220 */ /* 0x000fc60000410000 */
[----:B--2---:R-:W-:Y:S01]  /*9e10*/  F2FP.PACK_AB R128, R138, R133 ;  /* 0x000000858a80723e */ /* 0x004fe200000000ff */
[----:B------:R-:W-:Y:S01]  /*9e20*/  HMMA.16816.F32 R184, R16, R42, R80 ;  /* 0x0000002a10b8723c */ /* 0x000fe20000001850 */
[----:B-----5:R-:W-:Y:S01]  /*9e30*/  F2FP.PACK_AB R130, R137, R139 ;  /* 0x0000008b8982723e */ /* 0x020fe200000000ff */
[----:B------:R-:W2:Y:S01]  /*9e40*/  LDSM.16.MT88.4 R80, [R213+0xb800] ;  /* 0x00b80000d550783b */ /* 0x000ea20000004200 */
[----:B-1----:R-:W-:-:S05]  /*9e50*/  FFMA.FTZ R4, R178, c[0x0][0x23c], -R2 ;  /* 0x00008f00b2047a23 */ /* 0x002fca0000010802 */
[----:B------:R-:W-:Y:S01]  /*9e60*/  HMMA.16816.F32 R116, R16, R44, R116 ;  /* 0x0000002c1074723c */ /* 0x000fe20000001874 */
[----:B------:R-:W-:Y:S01]  /*9e70*/  MOV R42, R230 ;  /* 0x000000e6002a7202 */ /* 0x000fe20000000f00 */
[----:B------:R1:W5:Y:S01]  /*9e80*/  MUFU.EX2 R31, R4 ;  /* 0x00000004001f7308 */ /* 0x0003620000000800 */
[----:B------:R-:W-:Y:S01]  /*9e90*/  MOV R43, R229 ;  /* 0x000000e5002b7202 */ /* 0x000fe20000000f00 */
[--C-:B-1----:R-:W-:Y:S01]  /*9ea0*/  FFMA.FTZ R4, R177, c[0x0][0x23c], -R2.reuse ;  /* 0x00008f00b1047a23 */ /* 0x102fe20000010802 */
[----:B-----5:R-:W-:Y:S01]  /*9eb0*/  F2FP.PACK_AB R129, R31, R29 ;  /* 0x0000001d1f81723e */ /* 0x020fe200000000ff */
[----:B------:R-:W-:Y:S01]  /*9ec0*/  FFMA.FTZ R2, R181, c[0x0][0x23c], -R2 ;  /* 0x00008f00b5027a23 */ /* 0x000fe20000010802 */
[----:B------:R-:W-:-:S03]  /*9ed0*/  MOV R181, R124 ;  /* 0x0000007c00b57202 */ /* 0x000fc60000000f00 */
[----:B------:R-:W-:Y:S08]  /*9ee0*/  MUFU.EX2 R132, R4 ;  /* 0x0000000400847308 */ /* 0x000ff00000000800 */
[----:B------:R1:W5:Y:S02]  /*9ef0*/  MUFU.EX2 R30, R2 ;  /* 0x00000002001e7308 */ /* 0x0003640000000800 */
[----:B-1----:R-:W-:Y:S01]  /*9f00*/  FFMA.FTZ R2, R176, c[0x0][0x23c], -R0 ;  /* 0x00008f00b0027a23 */ /* 0x002fe20000010800 */
[----:B-----5:R-:W-:Y:S01]  /*9f10*/  F2FP.PACK_AB R131, R30, R132 ;  /* 0x000000841e83723e */ /* 0x020fe200000000ff */
[----:B------:R-:W-:Y:S01]  /*9f20*/  HMMA.16816.F32 R176, R16, R26, R96 ;  /* 0x0000001a10b0723c */ /* 0x000fe20000001860 */
[----:B------:R-:W1:Y:S03]  /*9f30*/  LDSM.16.MT88.4 R96, [R215+0xb800] ;  /* 0x00b80000d760783b */ /* 0x000e660000004200 */
[----:B------:R5:W-:Y:S03]  /*9f40*/  MUFU.EX2 R28, R2 ;  /* 0x00000002001c7308 */ /* 0x000be60000000800 */
[----:B------:R-:W-:Y:S01]  /*9f50*/  FFMA.FTZ R16, R250, R21, R211 ;  /* 0x00000015fa107223 */ /* 0x000fe200000100d3 */
[----:B---3--:R-:W-:Y:S03]  /*9f60*/  HMMA.16816.F32 R148, R128, R156, R148 ;  /* 0x0000009c8094723c */ /* 0x008fe60000001894 */
[----:B------:R-:W-:-:S05]  /*9f70*/  FADD.FTZ R16, R210, R16 ;  /* 0x00000010d2107221 */ /* 0x000fca0000010000 */
[C---:B------:R-:W-:Y:S01]  /*9f80*/  HMMA.16816.F32 R160, R128.reuse, R172, R160 ;  /* 0x000000ac80a0723c */ /* 0x040fe200000018a0 */
[--C-:B-----5:R-:W-:Y:S01]  /*9f90*/  FFMA.FTZ R2, R180, c[0x0][0x23c], -R0.reuse ;  /* 0x00008f00b4027a23 */ /* 0x120fe20000010800 */
[----:B------:R-:W-:Y:S02]  /*9fa0*/  MOV R180, R7 ;  /* 0x0000000700b47202 */ /* 0x000fe40000000f00 */
[----:B------:R-:W3:Y:S01]  /*9fb0*/  LDSM.16.MT88.4 R4, [R217+0xb800] ;  /* 0x00b80000d904783b */ /* 0x000ee20000004200 */
[----:B------:R5:W1:Y:S03]  /*9fc0*/  MUFU.EX2 R25, R2 ;  /* 0x0000000200197308 */ /* 0x000a660000000800 */
[C---:B----4-:R-:W-:Y:S08]  /*9fd0*/  HMMA.16816.F32 R52, R128.reuse, R64, R52 ;  /* 0x000000408034723c */ /* 0x050ff00000001834 */
[C---:B--2---:R-:W-:Y:S01]  /*9fe0*/  HMMA.16816.F32 R68, R128.reuse, R80, R68 ;  /* 0x000000508044723c */ /* 0x044fe20000001844 */
[--C-:B-----5:R-:W-:Y:S01]  /*9ff0*/  FFMA.FTZ R2, R183, c[0x0][0x23c], -R0.reuse ;  /* 0x00008f00b7027a23 */ /* 0x120fe20000010800 */
[----:B------:R-:W-:Y:S01]  /*a000*/  MOV R183, R126 ;  /* 0x0000007e00b77202 */ /* 0x000fe20000000f00 */
[----:B------:R-:W-:Y:S01]  /*a010*/  FFMA.FTZ R0, R189, c[0x0][0x23c], -R0 ;  /* 0x00008f00bd007a23 */ /* 0x000fe20000010800 */
[----:B-1----:R-:W-:Y:S01]  /*a020*/  F2FP.PACK_AB R124, R25, R28 ;  /* 0x0000001c197c723e */ /* 0x002fe200000000ff */
[----:B------:R1:W-:Y:S03]  /*a030*/  MUFU.EX2 R24, R2 ;  /* 0x0000000200187308 */ /* 0x0003e60000000800 */
[C---:B------:R-:W-:Y:S05]  /*a040*/  HMMA.16816.F32 R84, R128.reuse, R96, R84 ;  /* 0x000000608054723c */ /* 0x040fea0000001854 */
[----:B------:R2:W4:Y:S03]  /*a050*/  MUFU.EX2 R23, R0 ;  /* 0x0000000000177308 */ /* 0x0005260000000800 */
[----:B------:R-:W-:Y:S01]  /*a060*/  HMMA.16816.F32 R100, R128, R112, R100 ;  /* 0x000000708064723c */ /* 0x000fe20000001864 */
[----:B-1----:R-:W-:-:S07]  /*a070*/  FFMA.FTZ R2, R191, c[0x0][0x23c], -R13 ;  /* 0x00008f00bf027a23 */ /* 0x002fce000001080d */
[----:B---3--:R-:W-:Y:S01]  /*a080*/  HMMA.16816.F32 R116, R128, R4, R116 ;  /* 0x000000048074723c */ /* 0x008fe20000001874 */
[----:B------:R-:W-:Y:S01]  /*a090*/  MUFU.EX2 R2, R2 ;  /* 0x0000000200027308 */ /* 0x000fe20000000800 */
[----:B--2---:R-:W-:Y:S01]  /*a0a0*/  FFMA.FTZ R0, R188, c[0x0][0x23c], -R13 ;  /* 0x00008f00bc007a23 */ /* 0x004fe2000001080d */
[----:B----4-:R-:W-:-:S06]  /*a0b0*/  F2FP.PACK_AB R126, R23, R24 ;  /* 0x00000018177e723e */ /* 0x010fcc00000000ff */
[----:B------:R1:W-:Y:S02]  /*a0c0*/  MUFU.EX2 R22, R0 ;  /* 0x0000000000167308 */ /* 0x0003e40000000800 */
        /* <DEDUP_REMOVED lines=64> */
[----:B------:R-:W2:Y:S04]  /*a4d0*/  LDL.64 R180, [R1+0x30] ;  /* 0x0000300001b47983 */ /* 0x000ea80000100a00 */
[----:B------:R-:W3:Y:S01]  /*a4e0*/  LDL.64 R230, [R1] ;  /* 0x0000000001e67983 */ /* 0x000ee20000100a00 */
        /* <DEDUP_REMOVED lines=13> */
[----:B---3--:R-:W-:Y:S02]  /*a5c0*/  MOV R230, 0x4 ;  /* 0x0000000400e67802 */ /* 0x008fe40000000f00 */
[----:B------:R-:W-:Y:S02]  /*a5d0*/  MOV R229, c[0x0][0x1a0] ;  /* 0x0000680000e57a02 */ /* 0x000fe40000000f00 */
[----:B------:R-:W-:Y:S02]  /*a5e0*/  LEA.HI.X R4, R4, R231, R5, 0x5, P3 ;  /* 0x000000e704047211 */ /* 0x000fe400018f2c05 */
[----:B------:R-:W-:Y:S02]  /*a5f0*/  SHF.L.U64.HI R229, R229, R230, c[0x0][0x1a4] ;  /* 0x00006900e5e57619 */ /* 0x000fe400000102e6 */
[----:B------:R-:W-:-:S02]  /*a600*/  @!P2 LEA R18, P5, R0, c[0x0][0x170], 0x1 ;  /* 0x00005c000012aa11 */ /* 0x000fc400078a08ff */
[----:B------:R-:W-:Y:S02]  /*a610*/  @!P1 LEA R14, P3, R0, c[0x0][0x170], 0x1 ;  /* 0x00005c00000e9a11 */ /* 0x000fe400078608ff */
[----:B------:R-:W-:Y:S02]  /*a620*/  @!P2 LEA R16, P4, R2, c[0x0][0x170], 0x1 ;  /* 0x00005c000210aa11 */ /* 0x000fe400078808ff */
[----:B------:R-:W-:Y:S02]  /*a630*/  IADD3.X R5, R229, R4, RZ, P0, !PT ;  /* 0x00000004e5057210 */ /* 0x000fe400007fe4ff */
[--C-:B------:R-:W-:Y:S02]  /*a640*/  @!P2 LEA.HI.X R19, R0, c[0x0][0x174], R4.reuse, 0x1, P5 ;  /* 0x00005d000013aa11 */ /* 0x100fe400028f0c04 */
[----:B------:R-:W-:Y:S02]  /*a650*/  @!P1 LEA R6, P0, R2, c[0x0][0x170], 0x1 ;  /* 0x00005c0002069a11 */ /* 0x000fe400078008ff */
[----:B------:R-:W-:Y:S01]  /*a660*/  @!P1 LEA.HI.X R15, R0, c[0x0][0x174], R4, 0x1, P3 ;  /* 0x00005d00000f9a11 */ /* 0x000fe200018f0c04 */
[----:B------:R-:W-:Y:S01]  /*a670*/  @!PT LDS RZ, [RZ] ;  /* 0x00000000fffff984 */ /* 0x000fe20000000800 */
[----:B------:R-:W-:Y:S01]  /*a680*/  @!PT LDS RZ, [RZ] ;  /* 0x00000000fffff984 */ /* 0x000fe20000000800 */
[----:B------:R-:W-:Y:S01]  /*a690*/  @!PT LDS RZ, [RZ] ;  /* 0x00000000fffff984 */ /* 0x000fe20000000800 */
[----:B------:R1:W-:Y:S01]  /*a6a0*/  @!P2 LDGSTS.E.BYPASS.LTC128B.128 [R224+0xa000], [R18.64] ;  /* 0x0a00000012e0afae */ /* 0x0003e2000b901d44 */
[----:B------:R-:W-:-:S02]  /*a6b0*/  @!P2 LEA.HI.X R17, R2, c[0x0][0x174], R5, 0x1, P4 ;  /* 0x00005d000211aa11 */ /* 0x000fc400020f0c05 */
        /* <DEDUP_REMOVED lines=24> */
[----:B------:R-:W5:Y:S04]  /*a840*/  LDSM.16.M88.4 R24, [R216] ;  /* 0x00000000d818783b */ /* 0x000f680000000200 */
[----:B------:R-:W0:Y:S01]  /*a850*/  LDGDEPBAR ;  /* 0x00000000000079af */ /* 0x000e220000000000 */
[-C--:B----4-:R-:W-:Y:S08]  /*a860*/  HMMA.16816.F32 R192, R20, R32.reuse, RZ ;  /* 0x0000002014c0723c */ /* 0x090ff000000018ff */
[C---:B-1----:R-:W-:Y:S08]  /*a870*/  HMMA.16816.F32 R188, R16.reuse, R32, RZ ;  /* 0x0000002010bc723c */ /* 0x042ff000000018ff */
[C---:B------:R-:W-:Y:S08]  /*a880*/  HMMA.16816.F32 R176, R16.reuse, R28, RZ ;  /* 0x0000001c10b0723c */ /* 0x040ff000000018ff */
[C---:B------:R-:W-:Y:S08]  /*a890*/  HMMA.16816.F32 R184, R16.reuse, R34, RZ ;  /* 0x0000002210b8723c */ /* 0x040ff000000018ff */
[----:B------:R-:W-:Y:S08]  /*a8a0*/  HMMA.16816.F32 R16, R16, R30, RZ ;  /* 0x0000001e1010723c */ /* 0x000ff000000018ff */
[C---:B------:R-:W-:Y:S08]  /*a8b0*/  HMMA.16816.F32 R200, R20.reuse, R34, RZ ;  /* 0x0000002214c8723c */ /* 0x040ff000000018ff */
[C---:B------:R-:W-:Y:S08]  /*a8c0*/  HMMA.16816.F32 R196, R20.reuse, R28, RZ ;  /* 0x0000001c14c4723c */ /* 0x040ff000000018ff */
[----:B------:R-:W-:Y:S01]  /*a8d0*/  HMMA.16816.F32 R20, R20, R30, RZ ;  /* 0x0000001e1414723c */ /* 0x000fe200000018ff */
[----:B------:R-:W-:Y:S07]  /*a8e0*/  LDSM.16.M88.4 R28, [R221+0x8000] ;  /* 0x00800000dd1c783b */ /* 0x000fee0000000200 */
[C---:B---3--:R-:W-:Y:S08]  /*a8f0*/  HMMA.16816.F32 R228, R4.reuse, R140, R188 ;  /* 0x0000008c04e4723c */ /* 0x048ff000000018bc */
[C---:B------:R-:W-:Y:S01]  /*a900*/  HMMA.16816.F32 R208, R4.reuse, R180, R176 ;  /* 0x000000b404d0723c */ /* 0x040fe200000018b0 */
[----:B------:R-:W-:Y:S07]  /*a910*/  LDSM.16.M88.4 R176, [R221+0x8800] ;  /* 0x00880000ddb0783b */ /* 0x000fee0000000200 */
[C---:B------:R-:W-:Y:S08]  /*a920*/  HMMA.16816.F32 R204, R4.reuse, R142, R184 ;  /* 0x0000008e04cc723c */ /* 0x040ff000000018b8 */
[----:B------:R-:W-:Y:S01]  /*a930*/  HMMA.16816.F32 R32, R4, R182, R16 ;  /* 0x000000b60420723c */ /* 0x000fe20000001810 */
[----:B------:R-:W1:Y:S04]  /*a940*/  LDSM.16.M88.4 R4, [R222+0x2000] ;  /* 0x00200000de04783b */ /* 0x000e680000000200 */
[----:B------:R-:W3:Y:S03]  /*a950*/  LDSM.16.M88.4 R16, [R222] ;  /* 0x00000000de10783b */ /* 0x000ee60000000200 */
[C---:B-----5:R-:W-:Y:S08]  /*a960*/  HMMA.16816.F32 R188, R24.reuse, R140, R192 ;  /* 0x0000008c18bc723c */ /* 0x060ff000000018c0 */
        /* <DEDUP_REMOVED lines=12> */
[C---:B---3--:R-:W-:Y:S08]  /*aa30*/  HMMA.16816.F32 R204, R16.reuse, R176, R192 ;  /* 0x000000b010cc723c */ /* 0x048ff000000018c0 */
[C---:B------:R-:W-:Y:S01]  /*aa40*/  HMMA.16816.F32 R192, R16.reuse, R178, R180 ;  /* 0x000000b210c0723c */ /* 0x040fe200000018b4 */
[----:B------:R-:W3:Y:S04]  /*aa50*/  LDSM.16.M88.4 R180, [R212+0x9000] ;  /* 0x00900000d4b4783b */ /* 0x000ee80000000200 */
        /* <DEDUP_REMOVED lines=11> */
[C---:B---3--:R-:W-:Y:S08]  /*ab10*/  HMMA.16816.F32 R200, R4.reuse, R180, R188 ;  /* 0x000000b404c8723c */ /* 0x048ff000000018bc */
        /* <DEDUP_REMOVED lines=9> */
[C---:B--2---:R-:W-:Y:S08]  /*abb0*/  HMMA.16816.F32 R184, R16.reuse, R180, R232 ;  /* 0x000000b410b8723c */ /* 0x044ff000000018e8 */
        /* <DEDUP_REMOVED lines=13> */
[----:B------:R-:W3:Y:S07]  /*ac90*/  LDSM.16.M88.4 R32, [R219+0x1000] ;  /* 0x00100000db20783b */ /* 0x000eee0000000200 */
[----:B------:R-:W-:Y:S08]  /*aca0*/  HMMA.16816.F32 R192, R28, R142, R192 ;  /* 0x0000008e1cc0723c */ /* 0x000ff000000018c0 */
[C---:B--2---:R-:W-:Y:S01]  /*acb0*/  HMMA.16816.F32 R140, R24.reuse, R176, R4 ;  /* 0x000000b0188c723c */ /* 0x044fe20000001804 */
[----:B------:R-:W2:Y:S07]  /*acc0*/  LDSM.16.M88.4 R4, [R220+0x6000] ;  /* 0x00600000dc04783b */ /* 0x000eae0000000200 */
[----:B------:R-:W-:Y:S08]  /*acd0*/  HMMA.16816.F32 R180, R24, R178, R180 ;  /* 0x000000b218b4723c */ /* 0x000ff000000018b4 */
[----:B-1----:R-:W-:Y:S08]  /*ace0*/  HMMA.16816.F32 R28, R20, R176, R200 ;  /* 0x000000b0141c723c */ /* 0x002ff000000018c8 */
[----:B---3--:R-:W-:Y:S01]  /*acf0*/  HMMA.16816.F32 R184, R16, R32, R140 ;  /* 0x0000002010b8723c */ /* 0x008fe2000000188c */
        /* <DEDUP_REMOVED lines=9> */
[----:B------:R-:W3:Y:S01]  /*ad90*/  MUFU.TANH R200, R185 ;  /* 0x000000b900c87308 */ /* 0x000ee20000002400 */
[----:B------:R-:W-:-:S07]  /*ada0*/  FMUL.FTZ R8, R184, c[0x0][0x2ec] ;  /* 0x0000bb00b8087a20 */ /* 0x000fce0000410000 */
[----:B------:R-:W4:Y:S03]  /*adb0*/  MUFU.TANH R202, R186 ;  /* 0x000000ba00ca7308 */ /* 0x000f260000002400 */
[----:B------:R-:W-:Y:S02]  /*adc0*/  FMUL.FTZ R176, R176, c[0x0][0x2ec] ;  /* 0x0000bb00b0b07a20 */ /* 0x000fe40000410000 */
[----:B------:R-:W-:Y:S02]  /*add0*/  FMUL.FTZ R177, R177, c[0x0][0x2ec] ;  /* 0x0000bb00b1b17a20 */ /* 0x000fe40000410000 */
[----:B------:R-:W-:Y:S01]  /*ade0*/  FMUL.FTZ R178, R178, c[0x0][0x2ec] ;  /* 0x0000bb00b2b27a20 */ /* 0x000fe20000410000 */
[----:B------:R5:W1:Y:S01]  /*adf0*/  MUFU.TANH R201, R187 ;  /* 0x000000bb00c97308 */ /* 0x000a620000002400 */
[----:B------:R-:W-:-:S03]  /*ae00*/  FMUL.FTZ R179, R179, c[0x0][0x2ec] ;  /* 0x0000bb00b3b37a20 */ /* 0x000fc60000410000 */
[----:B------:R-:W-:Y:S02]  /*ae10*/  FMUL.FTZ R182, R182, c[0x0][0x2ec] ;  /* 0x0000bb00b6b67a20 */ /* 0x000fe40000410000 */
[----:B------:R-:W-:Y:S02]  /*ae20*/  FMUL.FTZ R180, R180, c[0x0][0x2ec] ;  /* 0x0000bb00b4b47a20 */ /* 0x000fe40000410000 */
[----:B------:R-:W1:Y:S01]  /*ae30*/  MUFU.TANH R203, R177 ;  /* 0x000000b100cb7308 */ /* 0x000e620000002400 */
[----:B------:R-:W-:Y:S01]  /*ae40*/  FMUL.FTZ R181, R181, c[0x0][0x2ec] ;  /* 0x0000bb00b5b57a20 */ /* 0x000fe20000410000 */
[----:B-----5:R-:W-:Y:S06]  /*ae50*/  HMMA.16816.F32 R184, R4, R34, R188 ;  /* 0x0000002204b8723c */ /* 0x020fec00000018bc */
[----:B------:R-:W2:Y:S02]  /*ae60*/  MUFU.TANH R190, R176 ;  /* 0x000000b000be7308 */ /* 0x000ea40000002400 */
[C---:B-1----:R-:W-:Y:S06]  /*ae70*/  HMMA.16816.F32 R32, R24.reuse, R140, R196 ;  /* 0x0000008c1820723c */ /* 0x042fec00000018c4 */
[----:B------:R-:W1:Y:S02]  /*ae80*/  MUFU.TANH R191, R178 ;  /* 0x000000b200bf7308 */ /* 0x000e640000002400 */
[----:B------:R-:W-:Y:S06]  /*ae90*/  HMMA.16816.F32 R24, R24, R142, R192 ;  /* 0x0000008e1818723c */ /* 0x000fec00000018c0 */
[----:B------:R5:W1:Y:S02]  /*aea0*/  MUFU.TANH R197, R179 ;  /* 0x000000b300c57308 */ /* 0x000a640000002400 */
[----:B------:R-:W-:-:S06]  /*aeb0*/  FMUL.FTZ R186, R186, c[0x0][0x2ec] ;  /* 0x0000bb00baba7a20 */ /* 0x000fcc0000410000 */
[----:B------:R1:W1:Y:S01]  /*aec0*/  MUFU.TANH R188, R182 ;  /* 0x000000b600bc7308 */ /* 0x0002620000002400 */
[----:B------:R-:W-:Y:S01]  /*aed0*/  FMUL.FTZ R185, R185, c[0x0][0x2ec] ;  /* 0x0000bb00b9b97a20 */ /* 0x000fe20000410000 */
[----:B--2---:R-:W-:Y:S06]  /*aee0*/  HMMA.16816.F32 R32, R16, R28, R32 ;  /* 0x0000001c1020723c */ /* 0x004fec0000001820 */
[----:B------:R2:W2:Y:S02]  /*aef0*/  MUFU.TANH R196, R186 ;  /* 0x000000ba00c47308 */ /* 0x0004a40000002400 */
[----:B-----5:R-:W-:Y:S01]  /*af00*/  HMMA.16816.F32 R176, R20, R140, R204 ;  /* 0x0000008c14b0723c */ /* 0x020fe200000018cc */
[----:B-1----:R-:W-:-:S05]  /*af10*/  FMUL.FTZ R182, R183, c[0x0][0x2ec] ;  /* 0x0000bb00b7b67a20 */ /* 0x002fca0000410000 */
[----:B------:R-:W1:Y:S01]  /*af20*/  MUFU.TANH R8, R8 ;  /* 0x0000000800087308 */ /* 0x000e620000002400 */
[----:B------:R-:W-:Y:S01]  /*af30*/  FMUL.FTZ R183, R184, c[0x0][0x2ec] ;  /* 0x0000bb00b8b77a20 */ /* 0x000fe20000410000 */
[----:B------:R-:W-:Y:S01]  /*af40*/  HMMA.16816.F32 R20, R20, R142, R228 ;  /* 0x0000008e1414723c */ /* 0x000fe200000018e4 */
[----:B--2---:R-:W-:-:S05]  /*af50*/  FMUL.FTZ R186, R187, c[0x0][0x2ec] ;  /* 0x0000bb00bbba7a20 */ /* 0x004fca0000410000 */
[----:B------:R-:W2:Y:S02]  /*af60*/  MUFU.TANH R180, R180 ;  /* 0x000000b400b47308 */ /* 0x000ea40000002400 */
[----:B------:R-:W-:Y:S01]  /*af70*/  HMMA.16816.F32 R16, R16, R30, R24 ;  /* 0x0000001e1010723c */ /* 0x000fe20000001818 */
[----:B------:R-:W-:-:S05]  /*af80*/  FMUL.FTZ R34, R34, c[0x0][0x2ec] ;  /* 0x0000bb0022227a20 */ /* 0x000fca0000410000 */
[----:B------:R-:W1:Y:S01]  /*af90*/  MUFU.TANH R181, R181 ;  /* 0x000000b500b57308 */ /* 0x000e620000002400 */
[----:B------:R-:W-:Y:S02]  /*afa0*/  FMUL.FTZ R32, R32, c[0x0][0x2ec] ;  /* 0x0000bb0020207a20 */ /* 0x000fe40000410000 */
[----:B------:R-:W-:Y:S01]  /*afb0*/  FMUL.FTZ R33, R33, c[0x0][0x2ec] ;  /* 0x0000bb0021217a20 */ /* 0x000fe20000410000 */
[C---:B------:R-:W-:Y:S04]  /*afc0*/  HMMA.16816.F32 R176, R4.reuse, R28, R176 ;  /* 0x0000001c04b0723c */ /* 0x040fe800000018b0 */
[----:B------:R5:W1:Y:S04]  /*afd0*/  MUFU.TANH R137, R34 ;  /* 0x0000002200897308 */ /* 0x000a680000002400 */
[----:B------:R-:W-:Y:S04]  /*afe0*/  HMMA.16816.F32 R4, R4, R30, R20 ;  /* 0x0000001e0404723c */ /* 0x000fe80000001814 */
[----:B------:R1:W1:Y:S02]  /*aff0*/  MUFU.TANH R132, R33 ;  /* 0x0000002100847308 */ /* 0x0002640000002400 */
[----:B------:R-:W-:-:S02]  /*b000*/  FMUL.FTZ R13, R17, c[0x0][0x2ec] ;  /* 0x0000bb00110d7a20 */ /* 0x000fc40000410000 */
[----:B-----5:R-:W-:-:S04]  /*b010*/  FMUL.FTZ R34, R35, c[0x0][0x2ec] ;  /* 0x0000bb0023227a20 */ /* 0x020fc80000410000 */
        /* <DEDUP_REMOVED lines=10> */
[----:B------:R1:W1:Y:S01]  /*b0c0*/  MUFU.TANH R189, R185 ;  /* 0x000000b900bd7308 */ /* 0x0002620000002400 */
[----:B------:R-:W-:Y:S02]  /*b0d0*/  FMUL.FTZ R5, R5, c[0x0][0x2ec] ;  /* 0x0000bb0005057a20 */ /* 0x000fe40000410000 */
[----:B------:R-:W-:Y:S02]  /*b0e0*/  FMUL.FTZ R6, R6, c[0x0][0x2ec] ;  /* 0x0000bb0006067a20 */ /* 0x000fe40000410000 */
[----:B------:R-:W-:-:S03]  /*b0f0*/  FMUL.FTZ R7, R7, c[0x0][0x2ec] ;  /* 0x0000bb0007077a20 */ /* 0x000fc60000410000 */
        /* <DEDUP_REMOVED lines=19> */
[----:B------:R-:W-:Y:S01]  /*b230*/  IADD3 R0, R244, -0x5, RZ ;  /* 0xfffffffbf4007810 */ /* 0x000fe20007ffe0ff */
[----:B------:R-:W-:Y:S01]  /*b240*/  IMAD.MOV.U32 R227, RZ, RZ, c[0x0][0x198] ;  /* 0x00006600ffe37624 */ /* 0x000fe200078e00ff */
[----:B------:R-:W-:Y:S01]  /*b250*/  BSSY B0, `(.L_x_1183) ;  /* 0x0000028000007945 */ /* 0x000fe20003800000 */
[----:B------:R4:W-:Y:S01]  /*b260*/  @P2 STS.128 [R224+0x8000], RZ ;  /* 0x008000ffe0002388 */ /* 0x0009e20000000c00 */
[----:B------:R-:W-:Y:S01]  /*b270*/  SHF.R.S32.HI R2, RZ, 0x1f, R0 ;  /* 0x0000001fff027819 */ /* 0x000fe20000011400 */
[----:B-1----:R-:W-:-:S04]  /*b280*/  IMAD.WIDE.U32 R4, R0, c[0x0][0x198], RZ ;  /* 0x0000660000047a25 */ /* 0x002fc800078e00ff */
        /* <DEDUP_REMOVED lines=36> */
.L_x_1184:
[----:B------:R-:W-:Y:S05]  /*b4d0*/  BSYNC B0 ;  /* 0x0000000000007941 */ /* 0x000fea0003800000 */
.L_x_1183:
[----:B------:R-:W0:Y:S02]  /*b4e0*/  LDGDEPBAR ;  /* 0x00000000000079af */ /* 0x000e240000000000 */
.L_x_1182:
[----:B--234-:R-:W-:-:S04]  /*b4f0*/  LEA R0, R225, R245, 0x5 ;  /* 0x000000f5e1007211 */ /* 0x01cfc800078e28ff */
[C---:B-1----:R-:W-:Y:S02]  /*b500*/  IADD3 R5, R0.reuse, 0x1, RZ ;  /* 0x0000000100057810 */ /* 0x042fe40007ffe0ff */
[CC--:B------:R-:W-:Y:S02]  /*b510*/  ISETP.GE.AND P4, PT, R0.reuse, R10.reuse, PT ;  /* 0x0000000a0000720c */ /* 0x0c0fe40003f86270 */
[----:B------:R-:W-:Y:S02]  /*b520*/  IADD3 R6, R0, 0x8, RZ ;  /* 0x0000000800067810 */ /* 0x000fe40007ffe0ff */
[----:B------:R-:W-:Y:S02]  /*b530*/  ISETP.GE.AND P0, PT, R5, R10, PT ;  /* 0x0000000a0500720c */ /* 0x000fe40003f06270 */
[----:B------:R-:W-:Y:S02]  /*b540*/  FSEL R2, R8, -INF , !P4 ;  /* 0xff80000008027808 */ /* 0x000fe40006000000 */
        /* <DEDUP_REMOVED lines=25> */
[-C--:B------:R-:W-:Y:S02]  /*b6e0*/  ISETP.GE.AND P0, PT, R0, R9.reuse, PT ;  /* 0x000000090000720c */ /* 0x080fe40003f06270 */
[----:B------:R-:W-:Y:S02]  /*b6f0*/  FMNMX.FTZ R4, R184, R4, !PT ;  /* 0x00000004b8047209 */ /* 0x000fe40007810000 */
[----:B------:R-:W-:Y:S02]  /*b700*/  FSEL R13, R202, -INF , !P0 ;  /* 0xff800000ca0d7808 */ /* 0x000fe40004000000 */
[----:B------:R-:W-:Y:S01]  /*b710*/  ISETP.GE.AND P0, PT, R5, R9, PT ;  /* 0x000000090500720c */ /* 0x000fe20003f06270 */
[----:B------:R-:W1:Y:S01]  /*b720*/  SHFL.BFLY PT, R18, R4, 0x2, 0x1f ;  /* 0x0c401f0004127f89 */ /* 0x000e6200000e0000 */
[----:B------:R-:W-:Y:S02]  /*b730*/  ISETP.GE.AND P4, PT, R0, R11, PT ;  /* 0x0000000b0000720c */ /* 0x000fe40003f86270 */
[----:B------:R-:W-:-:S02]  /*b740*/  FSEL R25, R201, -INF , !P0 ;  /* 0xff800000c9197808 */ /* 0x000fc40004000000 */
[----:B------:R-:W-:Y:S02]  /*b750*/  ISETP.GE.AND P0, PT, R0, R12, PT ;  /* 0x0000000c0000720c */ /* 0x000fe40003f06270 */
[----:B------:R-:W-:Y:S02]  /*b760*/  ISETP.GE.AND P5, PT, R6, R9, PT ;  /* 0x000000090600720c */ /* 0x000fe40003fa6270 */
[----:B------:R-:W-:Y:S02]  /*b770*/  FMNMX.FTZ R0, R135, R13, !PT ;  /* 0x0000000d87007209 */ /* 0x000fe40007810000 */
[----:B------:R-:W-:Y:S02]  /*b780*/  ISETP.GE.AND P6, PT, R8, R9, PT ;  /* 0x000000090800720c */ /* 0x000fe40003fc6270 */
[----:B------:R-:W-:Y:S02]  /*b790*/  FSEL R20, R188, -INF , !P5 ;  /* 0xff800000bc147808 */ /* 0x000fe40006800000 */
[----:B------:R-:W-:-:S02]  /*b7a0*/  FMNMX.FTZ R0, R25, R0, !PT ;  /* 0x0000000019007209 */ /* 0x000fc40007810000 */
[-C--:B------:R-:W-:Y:S02]  /*b7b0*/  ISETP.GE.AND P5, PT, R26, R9.reuse, PT ;  /* 0x000000091a00720c */ /* 0x080fe40003fa6270 */
[----:B------:R-:W-:Y:S02]  /*b7c0*/  FSEL R24, R182, -INF , !P6 ;  /* 0xff800000b6187808 */ /* 0x000fe40007000000 */
[----:B------:R-:W-:Y:S02]  /*b7d0*/  FMNMX.FTZ R0, R20, R0, !PT ;  /* 0x0000000014007209 */ /* 0x000fe40007810000 */
[----:B------:R-:W-:Y:S02]  /*b7e0*/  FSEL R182, R137, -INF , !P5 ;  /* 0xff80000089b67808 */ /* 0x000fe40006800000 */
[-C--:B------:R-:W-:Y:S02]  /*b7f0*/  ISETP.GE.AND P5, PT, R27, R9.reuse, PT ;  /* 0x000000091b00720c */ /* 0x080fe40003fa6270 */
[----:B------:R-:W-:-:S02]  /*b800*/  ISETP.GE.AND P6, PT, R29, R9, PT ;  /* 0x000000091d00720c */ /* 0x000fc40003fc6270 */
[----:B------:R-:W-:Y:S02]  /*b810*/  FMNMX.FTZ R0, R24, R0, !PT ;  /* 0x0000000018007209 */ /* 0x000fe40007810000 */
[----:B------:R-:W-:Y:S02]  /*b820*/  FSEL R7, R190, -INF , !P4 ;  /* 0xff800000be077808 */ /* 0x000fe40006000000 */
[----:B------:R-:W-:Y:S02]  /*b830*/  FSEL R180, R21, -INF , !P5 ;  /* 0xff80000015b47808 */ /* 0x000fe40006800000 */
[----:B------:R-:W-:Y:S02]  /*b840*/  FSEL R181, R34, -INF , !P6 ;  /* 0xff80000022b57808 */ /* 0x000fe40007000000 */
[C---:B------:R-:W-:Y:S02]  /*b850*/  ISETP.GE.AND P5, PT, R5.reuse, R11, PT ;  /* 0x0000000b0500720c */ /* 0x040fe40003fa6270 */
[----:B------:R-:W-:-:S02]  /*b860*/  ISETP.GE.AND P4, PT, R5, R12, PT ;  /* 0x0000000c0500720c */ /* 0x000fc40003f86270 */
[----:B------:R-:W-:Y:S02]  /*b870*/  ISETP.GE.AND P6, PT, R30, R9, PT ;  /* 0x000000091e00720c */ /* 0x000fe40003fc6270 */
[----:B------:R-:W-:Y:S02]  /*b880*/  FMNMX.FTZ R5, R182, R0, !PT ;  /* 0x00000000b6057209 */ /* 0x000fe40007810000 */
[----:B-1----:R-:W-:Y:S02]  /*b890*/  FMNMX.FTZ R0, R4, R18, !PT ;  /* 0x0000001204007209 */ /* 0x002fe40007810000 */
[----:B------:R-:W-:Y:S02]  /*b8a0*/  FSEL R185, R19, -INF , !P6 ;  /* 0xff80000013b97808 */ /* 0x000fe40007000000 */
[----:B------:R-:W-:Y:S01]  /*b8b0*/  FMNMX.FTZ R4, R181, R5, !PT ;  /* 0x00000005b5047209 */ /* 0x000fe20007810000 */
[----:B------:R-:W1:Y:S01]  /*b8c0*/  SHFL.BFLY PT, R32, R0, 0x1, 0x1f ;  /* 0x0c201f0000207f89 */ /* 0x000e6200000e0000 */
[----:B------:R-:W-:-:S02]  /*b8d0*/  ISETP.GE.AND P6, PT, R6, R11, PT ;  /* 0x0000000b0600720c */ /* 0x000fc40003fc6270 */
[----:B------:R-:W-:Y:S02]  /*b8e0*/  FSEL R19, R203, -INF , !P5 ;  /* 0xff800000cb137808 */ /* 0x000fe40006800000 */
[----:B------:R-:W-:Y:S02]  /*b8f0*/  FMNMX.FTZ R5, R134, R7, !PT ;  /* 0x0000000786057209 */ /* 0x000fe40007810000 */
[----:B------:R-:W-:Y:S02]  /*b900*/  ISETP.GE.AND P5, PT, R8, R11, PT ;  /* 0x0000000b0800720c */ /* 0x000fe40003fa6270 */
[----:B------:R-:W-:Y:S02]  /*b910*/  FSEL R18, R183, -INF , !P6 ;  /* 0xff800000b7127808 */ /* 0x000fe40007000000 */
        /* <DEDUP_REMOVED lines=9> */
[----:B------:R-:W-:Y:S02]  /*b9b0*/  FSEL R14, R191, -INF , !P0 ;  /* 0xff800000bf0e7808 */ /* 0x000fe40004000000 */
[----:B------:R-:W-:Y:S02]  /*b9c0*/  FMNMX.FTZ R4, R185, R4, !PT ;  /* 0x00000004b9047209 */ /* 0x000fe40007810000 */
[----:B------:R-:W-:Y:S02]  /*b9d0*/  ISETP.GE.AND P0, PT, R6, R12, PT ;  /* 0x0000000c0600720c */ /* 0x000fe40003f06270 */
[----:B------:R-:W-:Y:S01]  /*b9e0*/  FSEL R183, R139, -INF , !P6 ;  /* 0xff8000008bb77808 */ /* 0x000fe20007000000 */
[----:B------:R-:W2:Y:S01]  /*b9f0*/  SHFL.BFLY PT, R31, R4, 0x2, 0x1f ;  /* 0x0c401f00041f7f89 */ /* 0x000ea200000e0000 */
[----:B------:R-:W-:-:S02]  /*ba00*/  FMNMX.FTZ R5, R179, R5, !PT ;  /* 0x00000005b3057209 */ /* 0x000fc40007810000 */
[----:B------:R-:W-:Y:S02]  /*ba10*/  FMNMX.FTZ R6, R3, R14, !PT ;  /* 0x0000000e03067209 */ /* 0x000fe40007810000 */
[----:B------:R-:W-:Y:S02]  /*ba20*/  ISETP.GE.AND P4, PT, R8, R12, PT ;  /* 0x0000000c0800720c */ /* 0x000fe40003f86270 */
[----:B------:R-:W-:Y:S02]  /*ba30*/  ISETP.GE.AND P5, PT, R27, R11, PT ;  /* 0x0000000b1b00720c */ /* 0x000fe40003fa6270 */
[----:B------:R-:W-:Y:S02]  /*ba40*/  FMNMX.FTZ R8, R183, R5, !PT ;  /* 0x00000005b7087209 */ /* 0x000fe40007810000 */
[----:B------:R-:W-:Y:S02]  /*ba50*/  FSEL R21, R196, -INF , !P0 ;  /* 0xff800000c4157808 */ /* 0x000fe40004000000 */
[----:B------:R-:W-:-:S02]  /*ba60*/  FMNMX.FTZ R5, R22, R6, !PT ;  /* 0x0000000616057209 */ /* 0x000fc40007810000 */
[----:B------:R-:W-:Y:S02]  /*ba70*/  FSEL R188, R28, -INF , !P5 ;  /* 0xff8000001cbc7808 */ /* 0x000fe40006800000 */
[-C--:B------:R-:W-:Y:S02]  /*ba80*/  ISETP.GE.AND P0, PT, R26, R12.reuse, PT ;  /* 0x0000000c1a00720c */ /* 0x080fe40003f06270 */
[----:B------:R-:W-:Y:S02]  /*ba90*/  FSEL R28, R186, -INF , !P4 ;  /* 0xff800000ba1c7808 */ /* 0x000fe40006000000 */
[----:B------:R-:W-:Y:S02]  /*baa0*/  FMNMX.FTZ R5, R21, R5, !PT ;  /* 0x0000000515057209 */ /* 0x000fe40007810000 */
[----:B------:R-:W-:Y:S02]  /*bab0*/  ISETP.GE.AND P5, PT, R29, R12, PT ;  /* 0x0000000c1d00720c */ /* 0x000fe40003fa6270 */
[----:B------:R-:W-:-:S02]  /*bac0*/  FSEL R189, R140, -INF , !P0 ;  /* 0xff8000008cbd7808 */ /* 0x000fc40004000000 */
[----:B------:R-:W-:Y:S02]  /*bad0*/  FMNMX.FTZ R5, R28, R5, !PT ;  /* 0x000000051c057209 */ /* 0x000fe40007810000 */
[----:B-1----:R-:W-:Y:S02]  /*bae0*/  FMNMX.FTZ R226, R0, R32, !PT ;  /* 0x0000002000e27209 */ /* 0x002fe40007810000 */
[-C--:B------:R-:W-:Y:S02]  /*baf0*/  ISETP.GE.AND P4, PT, R27, R12.reuse, PT ;  /* 0x0000000c1b00720c */ /* 0x080fe40003f86270 */
[----:B------:R-:W-:Y:S02]  /*bb00*/  FSEL R191, R141, -INF , !P5 ;  /* 0xff8000008dbf7808 */ /* 0x000fe40006800000 */
[----:B------:R-:W-:Y:S01]  /*bb10*/  FMNMX.FTZ R0, R189, R5, !PT ;  /* 0x00000005bd007209 */ /* 0x000fe20007810000 */
[----:B------:R-:W-:Y:S01]  /*bb20*/  LDSM.16.MT88.4 R140, [R218+0xa000] ;  /* 0x00a00000da8c783b */ /* 0x000fe20000004200 */
[----:B------:R-:W-:-:S02]  /*bb30*/  ISETP.GE.AND P0, PT, R30, R12, PT ;  /* 0x0000000c1e00720c */ /* 0x000fc40003f06270 */
[----:B------:R-:W-:Y:S02]  /*bb40*/  FSEL R193, R35, -INF , !P4 ;  /* 0xff80000023c17808 */ /* 0x000fe40006000000 */
[----:B------:R-:W-:Y:S02]  /*bb50*/  FMNMX.FTZ R0, R191, R0, !PT ;  /* 0x00000000bf007209 */ /* 0x000fe40007810000 */
[----:B------:R-:W-:Y:S02]  /*bb60*/  FSEL R192, R133, -INF , !P0 ;  /* 0xff80000085c07808 */ /* 0x000fe40004000000 */
[----:B------:R-:W-:Y:S02]  /*bb70*/  FMNMX.FTZ R0, R193, R0, !PT ;  /* 0x00000000c1007209 */ /* 0x000fe40007810000 */
[----:B--2---:R-:W-:Y:S02]  /*bb80*/  FMNMX.FTZ R4, R4, R31, !PT ;  /* 0x0000001f04047209 */ /* 0x004fe40007810000 */
[----:B------:R-:W-:-:S02]  /*bb90*/  FMNMX.FTZ R5, R192, R0, !PT ;  /* 0x00000000c0057209 */ /* 0x000fc40007810000 */
[----:B------:R-:W-:Y:S01]  /*bba0*/  ISETP.GE.AND P6, PT, R30, R11, PT ;  /* 0x0000000b1e00720c */ /* 0x000fe20003fc6270 */
[----:B------:R-:W1:Y:S01]  /*bbb0*/  SHFL.BFLY PT, R27, R4, 0x1, 0x1f ;  /* 0x0c201f00041b7f89 */ /* 0x000e6200000e0000 */
[----:B------:R-:W-:Y:S01]  /*bbc0*/  FMNMX.FTZ R6, R188, R8, !PT ;  /* 0x00000008bc067209 */ /* 0x000fe20007810000 */
[C---:B------:R-:W-:Y:S01]  /*bbd0*/  FMUL.FTZ R8, R226.reuse, c[0x0][0x23c] ;  /* 0x00008f00e2087a20 */ /* 0x040fe20000410000 */
[----:B------:R-:W-:Y:S01]  /*bbe0*/  FSEL R190, R33, -INF , !P6 ;  /* 0xff80000021be7808 */ /* 0x000fe20007000000 */
[----:B------:R-:W2:Y:S01]  /*bbf0*/  SHFL.BFLY PT, R26, R5, 0x2, 0x1f ;  /* 0x0c401f00051a7f89 */ /* 0x000ea200000e0000 */
[----:B------:R-:W-:Y:S02]  /*bc00*/  FSETP.NEU.FTZ.AND P6, PT, R226, -INF , PT ;  /* 0xff800000e200780b */ /* 0x000fe40003fdd000 */
[----:B------:R-:W-:Y:S01]  /*bc10*/  FMNMX.FTZ R6, R190, R6, !PT ;  /* 0x00000006be067209 */ /* 0x000fe20007810000 */
[----:B------:R-:W-:Y:S01]  /*bc20*/  LDSM.16.MT88.4 R32, [R218+0xb000] ;  /* 0x00b00000da20783b */ /* 0x000fe20000004200 */
[----:B------:R-:W-:-:S03]  /*bc30*/  FSEL R8, R8, RZ, P6 ;  /* 0x000000ff08087208 */ /* 0x000fc60003000000 */
[----:B------:R-:W3:Y:S02]  /*bc40*/  SHFL.BFLY PT, R29, R6, 0x2, 0x1f ;  /* 0x0c401f00061d7f89 */ /* 0x000ee400000e0000 */
[--C-:B------:R-:W-:Y:S02]  /*bc50*/  FFMA.FTZ R2, R2, c[0x0][0x23c], -R8.reuse ;  /* 0x00008f0002027a23 */ /* 0x100fe40000010808 */
[--C-:B------:R-:W-:Y:S02]  /*bc60*/  FFMA.FTZ R15, R15, c[0x0][0x23c], -R8.reuse ;  /* 0x00008f000f0f7a23 */ /* 0x100fe40000010808 */
[----:B------:R4:W-:Y:S01]  /*bc70*/  MUFU.EX2 R230, R2 ;  /* 0x0000000200e67308 */ /* 0x0009e20000000800 */
[--C-:B------:R-:W-:Y:S02]  /*bc80*/  FFMA.FTZ R17, R17, c[0x0][0x23c], -R8.reuse ;  /* 0x00008f0011117a23 */ /* 0x100fe40000010808 */
[----:B------:R-:W-:Y:S01]  /*bc90*/  FFMA.FTZ R16, R16, c[0x0][0x23c], -R8 ;  /* 0x00008f0010107a23 */ /* 0x000fe20000010808 */
[----:B-1----:R-:W-:-:S04]  /*bca0*/  FMNMX.FTZ R207, R4, R27, !PT ;  /* 0x0000001b04cf7209 */ /* 0x002fc80007810000 */
[----:B------:R-:W-:Y:S01]  /*bcb0*/  MUFU.EX2 R231, R15 ;  /* 0x0000000f00e77308 */ /* 0x000fe20000000800 */
[----:B--2---:R-:W-:Y:S02]  /*bcc0*/  FMNMX.FTZ R4, R5, R26, !PT ;  /* 0x0000001a05047209 */ /* 0x004fe40007810000 */
[----:B------:R-:W-:-:S03]  /*bcd0*/  FSETP.NEU.FTZ.AND P5, PT, R207, -INF , PT ;  /* 0xff800000cf00780b */ /* 0x000fc60003fbd000 */
[----:B------:R-:W1:Y:S01]  /*bce0*/  SHFL.BFLY PT, R5, R4, 0x1, 0x1f ;  /* 0x0c201f0004057f89 */ /* 0x000e6200000e0000 */
[----:B----4-:R-:W-:Y:S01]  /*bcf0*/  FMUL.FTZ R2, R207, c[0x0][0x23c] ;  /* 0x00008f00cf027a20 */ /* 0x010fe20000410000 */
[----:B------:R-:W2:Y:S01]  /*bd00*/  MUFU.EX2 R229, R17 ;  /* 0x0000001100e57308 */ /* 0x000ea20000000800 */
[----:B---3--:R-:W-:-:S03]  /*bd10*/  FMNMX.FTZ R0, R6, R29, !PT ;  /* 0x0000001d06007209 */ /* 0x008fc60007810000 */
[----:B------:R-:W-:Y:S02]  /*bd20*/  FSEL R2, R2, RZ, P5 ;  /* 0x000000ff02027208 */ /* 0x000fe40002800000 */
[----:B------:R-:W3:Y:S02]  /*bd30*/  SHFL.BFLY PT, R6, R0, 0x1, 0x1f ;  /* 0x0c201f0000067f89 */ /* 0x000ee400000e0000 */
[----:B------:R2:W-:Y:S01]  /*bd40*/  MUFU.EX2 R228, R16 ;  /* 0x0000001000e47308 */ /* 0x0005e20000000800 */
[--C-:B------:R-:W-:Y:S02]  /*bd50*/  FFMA.FTZ R20, R20, c[0x0][0x23c], -R2.reuse ;  /* 0x00008f0014147a23 */ /* 0x100fe40000010802 */
[--C-:B------:R-:W-:Y:S02]  /*bd60*/  FFMA.FTZ R25, R25, c[0x0][0x23c], -R2.reuse ;  /* 0x00008f0019197a23 */ /* 0x100fe40000010802 */
[--C-:B------:R-:W-:Y:S02]  /*bd70*/  FFMA.FTZ R24, R24, c[0x0][0x23c], -R2.reuse ;  /* 0x00008f0018187a23 */ /* 0x100fe40000010802 */
[----:B------:R-:W-:Y:S01]  /*bd80*/  FFMA.FTZ R13, R13, c[0x0][0x23c], -R2 ;  /* 0x00008f000d0d7a23 */ /* 0x000fe20000010802 */
[----:B------:R4:W-:Y:S01]  /*bd90*/  MUFU.EX2 R206, R20 ;  /* 0x0000001400ce7308 */ /* 0x0009e20000000800 */
[----:B-1----:R-:W-:-:S02]  /*bda0*/  FMNMX.FTZ R204, R4, R5, !PT ;  /* 0x0000000504cc7209 */ /* 0x002fc40007810000 */
[----:B------:R-:W-:-:S05]  /*bdb0*/  FSEL R4, R226, RZ, P6 ;  /* 0x000000ffe2047208 */ /* 0x000fca0003000000 */
[----:B------:R-:W-:Y:S01]  /*bdc0*/  MUFU.EX2 R202, R25 ;  /* 0x0000001900ca7308 */ /* 0x000fe20000000800 */
[----:B------:R-:W-:Y:S02]  /*bdd0*/  FSEL R5, R207, RZ, P5 ;  /* 0x000000ffcf057208 */ /* 0x000fe40002800000 */
[----:B------:R-:W-:Y:S01]  /*bde0*/  FSETP.NEU.FTZ.AND P0, PT, R204, -INF , PT ;  /* 0xff800000cc00780b */ /* 0x000fe20003f1d000 */
[----:B------:R-:W-:Y:S01]  /*bdf0*/  FADD.FTZ R4, R136, -R4 ;  /* 0x8000000488047221 */ /* 0x000fe20000010000 */
[----:B---3--:R-:W-:Y:S01]  /*be00*/  FMNMX.FTZ R205, R0, R6, !PT ;  /* 0x0000000600cd7209 */ /* 0x008fe20007810000 */
[----:B------:R-:W-:Y:S01]  /*be10*/  LDSM.16.MT88.4 R136, [R217+0xa000] ;  /* 0x00a00000d988783b */ /* 0x000fe20000004200 */
[----:B--2---:R-:W-:Y:S01]  /*be20*/  F2FP.PACK_AB R16, R229, R230 ;  /* 0x000000e6e510723e */ /* 0x004fe200000000ff */
[----:B----4-:R-:W-:Y:S01]  /*be30*/  FMUL.FTZ R20, R4, c[0x0][0x23c] ;  /* 0x00008f0004147a20 */ /* 0x010fe20000410000 */
[----:B------:R1:W-:Y:S01]  /*be40*/  MUFU.EX2 R227, R24 ;  /* 0x0000001800e37308 */ /* 0x0003e20000000800 */
[----:B------:R-:W-:Y:S01]  /*be50*/  FADD.FTZ R4, R135, -R5 ;  /* 0x8000000587047221 */ /* 0x000fe20000010000 */
[C---:B------:R-:W-:Y:S01]  /*be60*/  FSETP.NEU.FTZ.AND P4, PT, R205.reuse, -INF , PT ;  /* 0xff800000cd00780b */ /* 0x040fe20003f9d000 */
[----:B------:R-:W-:-:S02]  /*be70*/  FMUL.FTZ R0, R205, c[0x0][0x23c] ;  /* 0x00008f00cd007a20 */ /* 0x000fc40000410000 */
[----:B------:R-:W-:Y:S01]  /*be80*/  FMUL.FTZ R15, R4, c[0x0][0x23c] ;  /* 0x00008f00040f7a20 */ /* 0x000fe20000410000 */
[----:B------:R-:W-:Y:S02]  /*be90*/  FSEL R4, R204, RZ, P0 ;  /* 0x000000ffcc047208 */ /* 0x000fe40000000000 */
[----:B------:R-:W2:Y:S01]  /*bea0*/  MUFU.EX2 R203, R13 ;  /* 0x0000000d00cb7308 */ /* 0x000ea20000000800 */
[----:B------:R-:W-:Y:S02]  /*beb0*/  FSEL R6, R205, RZ, P4 ;  /* 0x000000ffcd067208 */ /* 0x000fe40002000000 */
[----:B------:R-:W-:Y:S01]  /*bec0*/  FADD.FTZ R3, R3, -R4 ;  /* 0x8000000403037221 */ /* 0x000fe20000010000 */
[----:B------:R-:W-:Y:S02]  /*bed0*/  FSEL R0, R0, RZ, P4 ;  /* 0x000000ff00007208 */ /* 0x000fe40002000000 */
[----:B------:R-:W-:Y:S01]  /*bee0*/  FADD.FTZ R5, R134, -R6 ;  /* 0x8000000686057221 */ /* 0x000fe20000010000 */
[----:B-1----:R-:W1:Y:S01]  /*bef0*/  LDSM.16.MT88.4 R24, [R213+0xa000] ;  /* 0x00a00000d518783b */ /* 0x002e620000004200 */
[----:B------:R-:W-:Y:S01]  /*bf00*/  FMUL.FTZ R3, R3, c[0x0][0x23c] ;  /* 0x00008f0003037a20 */ /* 0x000fe20000410000 */
[----:B------:R-:W3:Y:S01]  /*bf10*/  MUFU.EX2 R20, R20 ;  /* 0x0000001400147308 */ /* 0x000ee20000000800 */
[--C-:B------:R-:W-:Y:S01]  /*bf20*/  FFMA.FTZ R7, R7, c[0x0][0x23c], -R0.reuse ;  /* 0x00008f0007077a23 */ /* 0x100fe20000010800 */
[----:B------:R-:W-:Y:S01]  /*bf30*/  LDSM.16.MT88.4 R132, [R213+0xb000] ;  /* 0x00b00000d584783b */ /* 0x000fe20000004200 */
[----:B------:R-:W-:-:S02]  /*bf40*/  FFMA.FTZ R19, R19, c[0x0][0x23c], -R0 ;  /* 0x00008f0013137a23 */ /* 0x000fc40000010800 */
[--C-:B------:R-:W-:Y:S01]  /*bf50*/  FFMA.FTZ R18, R18, c[0x0][0x23c], -R0.reuse ;  /* 0x00008f0012127a23 */ /* 0x100fe20000010800 */
[----:B--2---:R-:W-:Y:S01]  /*bf60*/  F2FP.PACK_AB R17, R202, R203 ;  /* 0x000000cbca11723e */ /* 0x004fe200000000ff */
[----:B------:R-:W-:Y:S01]  /*bf70*/  FMUL.FTZ R13, R204, c[0x0][0x23c] ;  /* 0x00008f00cc0d7a20 */ /* 0x000fe20000410000 */
[----:B------:R-:W-:Y:S01]  /*bf80*/  MUFU.EX2 R199, R7 ;  /* 0x0000000700c77308 */ /* 0x000fe20000000800 */
[----:B------:R-:W-:Y:S02]  /*bf90*/  FFMA.FTZ R23, R23, c[0x0][0x23c], -R0 ;  /* 0x00008f0017177a23 */ /* 0x000fe40000010800 */
[----:B------:R-:W-:Y:S01]  /*bfa0*/  FMUL.FTZ R5, R5, c[0x0][0x23c] ;  /* 0x00008f0005057a20 */ /* 0x000fe20000410000 */
[----:B------:R-:W-:-:S04]  /*bfb0*/  FSEL R13, R13, RZ, P0 ;  /* 0x000000ff0d0d7208 */ /* 0x000fc80000000000 */
[----:B------:R2:W-:Y:S01]  /*bfc0*/  MUFU.EX2 R198, R19 ;  /* 0x0000001300c67308 */ /* 0x0005e20000000800 */
[--C-:B------:R-:W-:Y:S02]  /*bfd0*/  FFMA.FTZ R14, R14, c[0x0][0x23c], -R13.reuse ;  /* 0x00008f000e0e7a23 */ /* 0x100fe4000001080d */
[--C-:B------:R-:W-:Y:S02]  /*bfe0*/  FFMA.FTZ R22, R22, c[0x0][0x23c], -R13.reuse ;  /* 0x00008f0016167a23 */ /* 0x100fe4000001080d */
[--C-:B------:R-:W-:Y:S02]  /*bff0*/  FFMA.FTZ R21, R21, c[0x0][0x23c], -R13.reuse ;  /* 0x00008f0015157a23 */ /* 0x100fe4000001080d */
[----:B------:R-:W-:Y:S01]  /*c000*/  FFMA.FTZ R4, R28, c[0x0][0x23c], -R13 ;  /* 0x00008f001c047a23 */ /* 0x000fe2000001080d */
[----:B------:R-:W-:Y:S01]  /*c010*/  MUFU.EX2 R195, R14 ;  /* 0x0000000e00c37308 */ /* 0x000fe20000000800 */
[----:B------:R-:W4:Y:S01]  /*c020*/  LDSM.16.MT88.4 R28, [R215+0xa000] ;  /* 0x00a00000d71c783b */ /* 0x000f220000004200 */
[----:B---3--:R-:W-:-:S02]  /*c030*/  FMUL.FTZ R148, R148, R20 ;  /* 0x0000001494947220 */ /* 0x008fc40000410000 */
[-C--:B------:R-:W-:Y:S02]  /*c040*/  FMUL.FTZ R149, R149, R20.reuse ;  /* 0x0000001495957220 */ /* 0x080fe40000410000 */
[----:B------:R-:W-:Y:S02]  /*c050*/  FMUL.FTZ R156, R156, R20 ;  /* 0x000000149c9c7220 */ /* 0x000fe40000410000 */
[----:B------:R3:W-:Y:S01]  /*c060*/  MUFU.EX2 R200, R18 ;  /* 0x0000001200c87308 */ /* 0x0007e20000000800 */
[----:B--2---:R-:W-:Y:S01]  /*c070*/  F2FP.PACK_AB R19, R227, R206 ;  /* 0x000000cee313723e */ /* 0x004fe200000000ff */
[-C--:B------:R-:W-:Y:S02]  /*c080*/  FMUL.FTZ R157, R157, R20.reuse ;  /* 0x000000149d9d7220 */ /* 0x080fe40000410000 */
[-C--:B------:R-:W-:Y:S02]  /*c090*/  FMUL.FTZ R160, R160, R20.reuse ;  /* 0x00000014a0a07220 */ /* 0x080fe40000410000 */
[----:B------:R-:W-:-:S02]  /*c0a0*/  FMUL.FTZ R161, R161, R20 ;  /* 0x00000014a1a17220 */ /* 0x000fc40000410000 */
[----:B------:R-:W2:Y:S01]  /*c0b0*/  MUFU.EX2 R201, R23 ;  /* 0x0000001700c97308 */ /* 0x000ea20000000800 */
[-C--:B------:R-:W-:Y:S02]  /*c0c0*/  FMUL.FTZ R52, R52, R20.reuse ;  /* 0x0000001434347220 */ /* 0x080fe40000410000 */
[-C--:B------:R-:W-:Y:S02]  /*c0d0*/  FMUL.FTZ R53, R53, R20.reuse ;  /* 0x0000001435357220 */ /* 0x080fe40000410000 */
[-C--:B------:R-:W-:Y:S02]  /*c0e0*/  FMUL.FTZ R36, R36, R20.reuse ;  /* 0x0000001424247220 */ /* 0x080fe40000410000 */
[----:B------:R-:W-:Y:S01]  /*c0f0*/  FMUL.FTZ R37, R37, R20 ;  /* 0x0000001425257220 */ /* 0x000fe20000410000 */
[----:B------:R-:W-:Y:S01]  /*c100*/  MUFU.EX2 R197, R22 ;  /* 0x0000001600c57308 */ /* 0x000fe20000000800 */
[----:B---3--:R-:W-:Y:S01]  /*c110*/  F2FP.PACK_AB R18, R231, R228 ;  /* 0x000000e4e712723e */ /* 0x008fe200000000ff */
[----:B------:R-:W-:-:S02]  /*c120*/  FMUL.FTZ R64, R64, R20 ;  /* 0x0000001440407220 */ /* 0x000fc40000410000 */
[-C--:B------:R-:W-:Y:S02]  /*c130*/  FMUL.FTZ R65, R65, R20.reuse ;  /* 0x0000001441417220 */ /* 0x080fe40000410000 */
[----:B------:R-:W-:Y:S02]  /*c140*/  FMUL.FTZ R172, R172, R20 ;  /* 0x00000014acac7220 */ /* 0x000fe40000410000 */
[----:B------:R-:W-:Y:S01]  /*c150*/  MUFU.EX2 R196, R21 ;  /* 0x0000001500c47308 */ /* 0x000fe20000000800 */
        /* <DEDUP_REMOVED lines=8> */
[-C--:B------:R-:W-:Y:S01]  /*c1e0*/  FMUL.FTZ R69, R69, R20.reuse ;  /* 0x0000001445457220 */ /* 0x080fe20000410000 */
[----:B------:R3:W5:Y:S01]  /*c1f0*/  MUFU.EX2 R14, R5 ;  /* 0x00000005000e7308 */ /* 0x0007620000000800 */
[-C--:B------:R-:W-:Y:S02]  /*c200*/  FMUL.FTZ R80, R80, R20.reuse ;  /* 0x0000001450507220 */ /* 0x080fe40000410000 */
[----:B------:R-:W-:-:S02]  /*c210*/  FMUL.FTZ R81, R81, R20 ;  /* 0x0000001451517220 */ /* 0x000fc40000410000 */
[-C--:B------:R-:W-:Y:S02]  /*c220*/  FMUL.FTZ R100, R100, R20.reuse ;  /* 0x0000001464647220 */ /* 0x080fe40000410000 */
[----:B------:R-:W-:Y:S01]  /*c230*/  FMUL.FTZ R101, R101, R20 ;  /* 0x0000001465657220 */ /* 0x000fe20000410000 */
[----:B------:R-:W4:Y:S01]  /*c240*/  MUFU.EX2 R3, R3 ;  /* 0x0000000300037308 */ /* 0x000f220000000800 */
[-C--:B--2---:R-:W-:Y:S02]  /*c250*/  FMUL.FTZ R150, R150, R15.reuse ;  /* 0x0000000f96967220 */ /* 0x084fe40000410000 */
[-C--:B------:R-:W-:Y:S02]  /*c260*/  FMUL.FTZ R151, R151, R15.reuse ;  /* 0x0000000f97977220 */ /* 0x080fe40000410000 */
[-C--:B------:R-:W-:Y:S02]  /*c270*/  FMUL.FTZ R158, R158, R15.reuse ;  /* 0x0000000f9e9e7220 */ /* 0x080fe40000410000 */
[----:B------:R-:W-:Y:S01]  /*c280*/  FMUL.FTZ R159, R159, R15 ;  /* 0x0000000f9f9f7220 */ /* 0x000fe20000410000 */
[----:B------:R2:W2:Y:S01]  /*c290*/  MUFU.EX2 R194, R4 ;  /* 0x0000000400c27308 */ /* 0x0004a20000000800 */
[----:B---3--:R-:W-:Y:S01]  /*c2a0*/  F2FP.PACK_AB R5, R197, R195 ;  /* 0x000000c3c505723e */ /* 0x008fe200000000ff */
[-C--:B-----5:R-:W-:Y:S01]  /*c2b0*/  FMUL.FTZ R144, R144, R14.reuse ;  /* 0x0000000e90907220 */ /* 0x0a0fe20000410000 */
[----:B-1----:R-:W-:Y:S01]  /*c2c0*/  HMMA.16816.F32 R148, R16, R24, R148 ;  /* 0x000000181094723c */ /* 0x002fe20000001894 */
[----:B------:R-:W-:-:S02]  /*c2d0*/  FMUL.FTZ R145, R145, R14 ;  /* 0x0000000e91917220 */ /* 0x000fc40000410000 */
[-C--:B------:R-:W-:Y:S02]  /*c2e0*/  FMUL.FTZ R152, R152, R14.reuse ;  /* 0x0000000e98987220 */ /* 0x080fe40000410000 */
[-C--:B----4-:R-:W-:Y:S02]  /*c2f0*/  FMUL.FTZ R146, R146, R3.reuse ;  /* 0x0000000392927220 */ /* 0x090fe40000410000 */
[-C--:B------:R-:W-:Y:S01]  /*c300*/  FMUL.FTZ R147, R147, R3.reuse ;  /* 0x0000000393937220 */ /* 0x080fe20000410000 */
[----:B------:R-:W-:Y:S01]  /*c310*/  HMMA.16816.F32 R208, R16, R26, R156 ;  /* 0x0000001a10d0723c */ /* 0x000fe2000000189c */
[----:B------:R-:W-:Y:S02]  /*c320*/  FMUL.FTZ R153, R153, R14 ;  /* 0x0000000e99997220 */ /* 0x000fe40000410000 */
[----:B------:R-:W-:Y:S01]  /*c330*/  FMUL.FTZ R154, R154, R3 ;  /* 0x000000039a9a7220 */ /* 0x000fe20000410000 */
[----:B--2---:R-:W-:Y:S01]  /*c340*/  F2FP.PACK_AB R4, R198, R199 ;  /* 0x000000c7c604723e */ /* 0x004fe200000000ff */
[----:B------:R-:W-:Y:S01]  /*c350*/  FMUL.FTZ R155, R155, R3 ;  /* 0x000000039b9b7220 */ /* 0x000fe20000410000 */
[----:B------:R-:W-:Y:S01]  /*c360*/  F2FP.PACK_AB R7, R194, R196 ;  /* 0x000000c4c207723e */ /* 0x000fe200000000ff */
        /* <DEDUP_REMOVED lines=18> */
[----:B------:R-:W-:Y:S01]  /*c490*/  LDSM.16.MT88.4 R40, [R217+0xb000] ;  /* 0x00b00000d928783b */ /* 0x000fe20000004200 */
[----:B------:R-:W-:Y:S01]  /*c4a0*/  FMUL.FTZ R170, R170, R3 ;  /* 0x00000003aaaa7220 */ /* 0x000fe20000410000 */
[----:B------:R-:W-:Y:S01]  /*c4b0*/  MOV R21, R211 ;  /* 0x000000d300157202 */ /* 0x000fe20000000f00 */
[----:B------:R-:W-:-:S02]  /*c4c0*/  FMUL.FTZ R171, R171, R3 ;  /* 0x00000003abab7220 */ /* 0x000fc40000410000 */
[-C--:B------:R-:W-:Y:S02]  /*c4d0*/  FMUL.FTZ R44, R44, R14.reuse ;  /* 0x0000000e2c2c7220 */ /* 0x080fe40000410000 */
[-C--:B------:R-:W-:Y:S01]  /*c4e0*/  HMMA.16816.F32 R160, R16, R28.reuse, R160 ;  /* 0x0000001c10a0723c */ /* 0x080fe200000018a0 */
        /* <DEDUP_REMOVED lines=17> */
[----:B------:R-:W1:Y:S01]  /*c600*/  LDSM.16.MT88.4 R24, [R215+0xb000] ;  /* 0x00b00000d718783b */ /* 0x000e620000004200 */
[----:B------:R-:W-:Y:S01]  /*c610*/  FMUL.FTZ R73, R73, R14 ;  /* 0x0000000e49497220 */ /* 0x000fe20000410000 */
        /* <DEDUP_REMOVED lines=55> */
[----:B------:R-:W-:Y:S01]  /*c990*/  HMMA.16816.F32 R240, R4, R42, R124 ;  /* 0x0000002a04f0723c */ /* 0x000fe2000000187c */
[-C--:B------:R-:W-:Y:S02]  /*c9a0*/  FMUL.FTZ R82, R82, R15.reuse ;  /* 0x0000000f52527220 */ /* 0x080fe40000410000 */
[-C--:B------:R-:W-:Y:S02]  /*c9b0*/  FMUL.FTZ R83, R83, R15.reuse ;  /* 0x0000000f53537220 */ /* 0x080fe40000410000 */
[-C--:B------:R-:W-:Y:S02]  /*c9c0*/  FMUL.FTZ R102, R102, R15.reuse ;  /* 0x0000000f66667220 */ /* 0x080fe40000410000 */
[----:B------:R-:W-:Y:S01]  /*c9d0*/  FFMA.FTZ R4, R178, c[0x0][0x23c], -R8 ;  /* 0x00008f00b2047a23 */ /* 0x000fe20000010808 */
[----:B------:R-:W-:Y:S01]  /*c9e0*/  HMMA.16816.F32 R52, R16, R136, R52 ;  /* 0x000000881034723c */ /* 0x000fe20000001834 */
[----:B------:R-:W-:Y:S01]  /*c9f0*/  MOV R127, R28 ;  /* 0x0000001c007f7202 */ /* 0x000fe20000000f00 */
[----:B------:R-:W-:Y:S01]  /*ca00*/  FMUL.FTZ R103, R103, R15 ;  /* 0x0000000f67677220 */ /* 0x000fe20000410000 */
[----:B------:R1:W-:Y:S01]  /*ca10*/  MUFU.EX2 R137, R4 ;  /* 0x0000000400897308 */ /* 0x0003e20000000800 */
[----:B------:R-:W-:-:S02]  /*ca20*/  FMUL.FTZ R112, R112, R20 ;  /* 0x0000001470707220 */ /* 0x000fc40000410000 */
[-C--:B------:R-:W-:Y:S02]  /*ca30*/  FMUL.FTZ R113, R113, R20.reuse ;  /* 0x0000001471717220 */ /* 0x080fe40000410000 */
[C---:B------:R-:W-:Y:S01]  /*ca40*/  HMMA.16816.F32 R36, R16.reuse, R140, R36 ;  /* 0x0000008c1024723c */ /* 0x040fe20000001824 */
[-C--:B------:R-:W-:Y:S02]  /*ca50*/  FMUL.FTZ R114, R114, R15.reuse ;  /* 0x0000000f72727220 */ /* 0x080fe40000410000 */
[-C--:B------:R-:W-:Y:S02]  /*ca60*/  FMUL.FTZ R115, R115, R15.reuse ;  /* 0x0000000f73737220 */ /* 0x080fe40000410000 */
[-C--:B------:R-:W-:Y:S02]  /*ca70*/  FMUL.FTZ R116, R116, R20.reuse ;  /* 0x0000001474747220 */ /* 0x080fe40000410000 */
[----:B------:R-:W-:Y:S01]  /*ca80*/  FMUL.FTZ R117, R117, R20 ;  /* 0x0000001475757220 */ /* 0x000fe20000410000 */
[----:B------:R-:W-:Y:S01]  /*ca90*/  HMMA.16816.F32 R208, R16, R138, R64 ;  /* 0x0000008a10d0723c */ /* 0x000fe20000001840 */
[----:B------:R-:W-:Y:S01]  /*caa0*/  FMUL.FTZ R118, R118, R15 ;  /* 0x0000000f76767220 */ /* 0x000fe20000410000 */
[----:B------:R-:W-:Y:S01]  /*cab0*/  LDSM.16.MT88.4 R64, [R217+0xa800] ;  /* 0x00a80000d940783b */ /* 0x000fe20000004200 */
[----:B-1----:R-:W-:-:S02]  /*cac0*/  FFMA.FTZ R4, R177, c[0x0][0x23c], -R8 ;  /* 0x00008f00b1047a23 */ /* 0x002fc40000010808 */
[-C--:B------:R-:W-:Y:S02]  /*cad0*/  FMUL.FTZ R119, R119, R15.reuse ;  /* 0x0000000f77777220 */ /* 0x080fe40000410000 */
[----:B------:R1:W2:Y:S01]  /*cae0*/  MUFU.EX2 R140, R4 ;  /* 0x00000004008c7308 */ /* 0x0002a20000000800 */
[C---:B------:R-:W-:Y:S01]  /*caf0*/  HMMA.16816.F32 R236, R16.reuse, R30, R172 ;  /* 0x0000001e10ec723c */ /* 0x040fe200000018ac */
[-C--:B------:R-:W-:Y:S01]  /*cb00*/  FMUL.FTZ R128, R128, R20.reuse ;  /* 0x0000001480807220 */ /* 0x080fe20000410000 */
[----:B------:R-:W3:Y:S01]  /*cb10*/  LDSM.16.MT88.4 R172, [R215+0xa800] ;  /* 0x00a80000d7ac783b */ /* 0x000ee20000004200 */
        /* <DEDUP_REMOVED lines=8> */
[----:B------:R-:W-:Y:S01]  /*cba0*/  HMMA.16816.F32 R232, R16, R142, R48 ;  /* 0x0000008e10e8723c */ /* 0x000fe20000001830 */
[----:B------:R-:W-:Y:S02]  /*cbb0*/  FMUL.FTZ R99, R99, R15 ;  /* 0x0000000f63637220 */ /* 0x000fe40000410000 */
[----:B------:R1:W-:Y:S01]  /*cbc0*/  MUFU.EX2 R141, R4 ;  /* 0x00000004008d7308 */ /* 0x0003e20000000800 */
[----:B------:R-:W-:-:S03]  /*cbd0*/  FFMA.FTZ R3, R247, R3, R195 ;  /* 0x00000003f7037223 */ /* 0x000fc600000100c3 */
[----:B------:R-:W-:Y:S01]  /*cbe0*/  MOV R48, R156 ;  /* 0x0000009c00307202 */ /* 0x000fe20000000f00 */
[----:B------:R-:W-:Y:S01]  /*cbf0*/  HMMA.16816.F32 R68, R16, R132, R68 ;  /* 0x000000841044723c */ /* 0x000fe20000001844 */
[----:B------:R-:W-:Y:S02]  /*cc00*/  MOV R50, R22 ;  /* 0x0000001600327202 */ /* 0x000fe40000000f00 */
[----:B------:R-:W-:Y:S02]  /*cc10*/  MOV R51, R21 ;  /* 0x0000001500337202 */ /* 0x000fe40000000f00 */
[----:B------:R-:W-:-:S03]  /*cc20*/  MOV R49, R23 ;  /* 0x0000001700317202 */ /* 0x000fc60000000f00 */
[----:B------:R-:W-:Y:S01]  /*cc30*/  HMMA.16816.F32 R100, R16, R32, R100 ;  /* 0x000000201064723c */ /* 0x000fe20000001864 */
[----:B-1----:R-:W-:-:S04]  /*cc40*/  FFMA.FTZ R4, R184, c[0x0][0x23c], -R8 ;  /* 0x00008f00b8047a23 */ /* 0x002fc80000010808 */
[----:B------:R1:W-:Y:S03]  /*cc50*/  MUFU.EX2 R138, R4 ;  /* 0x00000004008a7308 */ /* 0x0003e60000000800 */
[----:B------:R-:W-:Y:S01]  /*cc60*/  HMMA.16816.F32 R116, R16, R40, R116 ;  /* 0x000000281074723c */ /* 0x000fe20000001874 */
[----:B-1----:R-:W-:Y:S01]  /*cc70*/  FFMA.FTZ R4, R182, c[0x0][0x23c], -R2 ;  /* 0x00008f00b6047a23 */ /* 0x002fe20000010802 */
[----:B------:R-:W-:-:S03]  /*cc80*/  MOV R182, R158 ;  /* 0x0000009e00b67202 */ /* 0x000fc60000000f00 */
[----:B------:R1:W-:Y:S02]  /*cc90*/  MUFU.EX2 R29, R4 ;  /* 0x00000004001d7308 */ /* 0x0003e40000000800 */
[----:B-1----:R-:W-:Y:S01]  /*cca0*/  FFMA.FTZ R4, R181, c[0x0][0x23c], -R2 ;  /* 0x00008f00b5047a23 */ /* 0x002fe20000010802 */
[----:B------:R-:W-:-:S05]  /*ccb0*/  MOV R181, R159 ;  /* 0x0000009f00b57202 */ /* 0x000fca0000000f00 */
[----:B------:R1:W4:Y:S02]  /*ccc0*/  MUFU.EX2 R31, R4 ;  /* 0x00000004001f7308 */ /* 0x0003240000000800 */
[--C-:B-1----:R-:W-:Y:S01]  /*ccd0*/  FFMA.FTZ R4, R180, c[0x0][0x23c], -R2.reuse ;  /* 0x00008f00b4047a23 */ /* 0x102fe20000010802 */
[----:B------:R-:W-:Y:S01]  /*cce0*/  MOV R180, R127 ;  /* 0x0000007f00b47202 */ /* 0x000fe20000000f00 */
[----:B------:R-:W-:-:S04]  /*ccf0*/  FFMA.FTZ R2, R185, c[0x0][0x23c], -R2 ;  /* 0x00008f00b9027a23 */ /* 0x000fc80000010802 */
[----:B------:R1:W-:Y:S01]  /*cd00*/  MUFU.EX2 R136, R4 ;  /* 0x0000000400887308 */ /* 0x0003e20000000800 */
[C---:B------:R-:W-:Y:S01]  /*cd10*/  HMMA.16816.F32 R184, R16.reuse, R134, R80 ;  /* 0x0000008610b8723c */ /* 0x040fe20000001850 */
[----:B------:R-:W5:Y:S06]  /*cd20*/  LDSM.16.MT88.4 R80, [R213+0xb800] ;  /* 0x00b80000d550783b */ /* 0x000f6c0000004200 */
[----:B------:R2:W2:Y:S01]  /*cd30*/  MUFU.EX2 R30, R2 ;  /* 0x00000002001e7308 */ /* 0x0004a20000000800 */
[C---:B------:R-:W-:Y:S01]  /*cd40*/  HMMA.16816.F32 R132, R16.reuse, R34, R112 ;  /* 0x000000221084723c */ /* 0x040fe20000001870 */
[----:B------:R-:W-:Y:S04]  /*cd50*/  LDSM.16.MT88.4 R112, [R218+0xb800] ;  /* 0x00b80000da70783b */ /* 0x000fe80000004200 */
[----:B-1----:R-:W1:Y:S03]  /*cd60*/  LDSM.16.MT88.4 R4, [R217+0xb800] ;  /* 0x00b80000d904783b */ /* 0x002e660000004200 */
[----:B------:R-:W-:Y:S01]  /*cd70*/  HMMA.16816.F32 R32, R16, R42, R128 ;  /* 0x0000002a1020723c */ /* 0x000fe20000001880 */
[----:B--2---:R-:W-:-:S06]  /*cd80*/  FFMA.FTZ R2, R179, c[0x0][0x23c], -R0 ;  /* 0x00008f00b3027a23 */ /* 0x004fcc0000010800 */
[----:B------:R-:W-:Y:S01]  /*cd90*/  F2FP.PACK_AB R128, R140, R137 ;  /* 0x000000898c80723e */ /* 0x000fe200000000ff */
[----:B------:R-:W-:Y:S01]  /*cda0*/  HMMA.16816.F32 R176, R16, R26, R96 ;  /* 0x0000001a10b0723c */ /* 0x000fe20000001860 */
[----:B----4-:R-:W-:Y:S01]  /*cdb0*/  F2FP.PACK_AB R129, R31, R29 ;  /* 0x0000001d1f81723e */ /* 0x010fe200000000ff */
[----:B------:R2:W-:Y:S01]  /*cdc0*/  MUFU.EX2 R28, R2 ;  /* 0x00000002001c7308 */ /* 0x0005e20000000800 */
[----:B------:R-:W-:Y:S01]  /*cdd0*/  F2FP.PACK_AB R130, R138, R141 ;  /* 0x0000008d8a82723e */ /* 0x000fe200000000ff */
[----:B------:R-:W4:Y:S01]  /*cde0*/  LDSM.16.MT88.4 R96, [R215+0xb800] ;  /* 0x00b80000d760783b */ /* 0x000f220000004200 */
[----:B------:R-:W-:Y:S02]  /*cdf0*/  F2FP.PACK_AB R131, R30, R136 ;  /* 0x000000881e83723e */ /* 0x000fe400000000ff */
[----:B------:R-:W-:-:S05]  /*ce00*/  FFMA.FTZ R16, R250, R20, R230 ;  /* 0x00000014fa107223 */ /* 0x000fca00000100e6 */
[----:B---3--:R-:W-:Y:S01]  /*ce10*/  HMMA.16816.F32 R160, R128, R172, R160 ;  /* 0x000000ac80a0723c */ /* 0x008fe200000018a0 */
[----:B--2---:R-:W-:Y:S01]  /*ce20*/  FFMA.FTZ R2, R183, c[0x0][0x23c], -R0 ;  /* 0x00008f00b7027a23 */ /* 0x004fe20000010800 */
[----:B------:R-:W-:-:S06]  /*ce30*/  MOV R183, R157 ;  /* 0x0000009d00b77202 */ /* 0x000fcc0000000f00 */
[C---:B------:R-:W-:Y:S01]  /*ce40*/  HMMA.16816.F32 R52, R128.reuse, R64, R52 ;  /* 0x000000408034723c */ /* 0x040fe20000001834 */
[----:B------:R-:W2:Y:S01]  /*ce50*/  LDSM.16.MT88.4 R156, [R213+0xa800] ;  /* 0x00a80000d59c783b */ /* 0x000ea20000004200 */
[----:B------:R3:W3:Y:S06]  /*ce60*/  MUFU.EX2 R24, R2 ;  /* 0x0000000200187308 */ /* 0x0006ec0000000800 */
[C---:B-----5:R-:W-:Y:S08]  /*ce70*/  HMMA.16816.F32 R68, R128.reuse, R80, R68 ;  /* 0x000000508044723c */ /* 0x060ff00000001844 */
[----:B-1----:R-:W-:Y:S01]  /*ce80*/  HMMA.16816.F32 R116, R128, R4, R116 ;  /* 0x000000048074723c */ /* 0x002fe20000001874 */
[--C-:B---3--:R-:W-:Y:S01]  /*ce90*/  FFMA.FTZ R2, R188, c[0x0][0x23c], -R0.reuse ;  /* 0x00008f00bc027a23 */ /* 0x108fe20000010800 */
[----:B------:R-:W-:Y:S01]  /*cea0*/  F2FP.PACK_AB R124, R24, R28 ;  /* 0x0000001c187c723e */ /* 0x000fe200000000ff */
[----:B------:R-:W-:-:S02]  /*ceb0*/  FFMA.FTZ R0, R190, c[0x0][0x23c], -R0 ;  /* 0x00008f00be007a23 */ /* 0x000fc40000010800 */
[----:B------:R1:W-:Y:S03]  /*cec0*/  MUFU.EX2 R23, R2 ;  /* 0x0000000200177308 */ /* 0x0003e60000000800 */
[C---:B----4-:R-:W-:Y:S05]  /*ced0*/  HMMA.16816.F32 R84, R128.reuse, R96, R84 ;  /* 0x000000608054723c */ /* 0x050fea0000001854 */
[----:B------:R3:W4:Y:S03]  /*cee0*/  MUFU.EX2 R22, R0 ;  /* 0x0000000000167308 */ /* 0x0007260000000800 */
[----:B------:R-:W-:Y:S01]  /*cef0*/  HMMA.16816.F32 R100, R128, R112, R100 ;  /* 0x000000708064723c */ /* 0x000fe20000001864 */
[----:B-1----:R-:W-:-:S07]  /*cf00*/  FFMA.FTZ R2, R192, c[0x0][0x23c], -R13 ;  /* 0x00008f00c0027a23 */ /* 0x002fce000001080d */
[----:B--2---:R-:W-:Y:S01]  /*cf10*/  HMMA.16816.F32 R148, R128, R156, R148 ;  /* 0x0000009c8094723c */ /* 0x004fe20000001894 */
[----:B------:R-:W-:Y:S01]  /*cf20*/  MUFU.EX2 R2, R2 ;  /* 0x0000000200027308 */ /* 0x000fe20000000800 */
[----:B---3--:R-:W-:Y:S01]  /*cf30*/  FFMA.FTZ R0, R189, c[0x0][0x23c], -R13 ;  /* 0x00008f00bd007a23 */ /* 0x008fe2000001080d */
[----:B----4-:R-:W-:-:S06]  /*cf40*/  F2FP.PACK_AB R126, R22, R23 ;  /* 0x00000017167e723e */ /* 0x010fcc00000000ff */
        /* <DEDUP_REMOVED lines=43> */
[----:B------:R-:W-:Y:S01]  /*d200*/  FADD.FTZ R4, R136, R4 ;  /* 0x0000000488047221 */ /* 0x000fe20000010000 */
[----:B------:R-:W-:Y:S01]  /*d210*/  MOV R136, R226 ;  /* 0x000000e200887202 */ /* 0x000fe20000000f00 */
        /* <DEDUP_REMOVED lines=20> */
[----:B------:R-:W-:Y:S01]  /*d360*/  HMMA.16816.F32 R124, R124, R6, R240 ;  /* 0x000000067c7c723c */ /* 0x000fe200000018f0 */
[----:B------:R-:W-:-:S07]  /*d370*/  MOV R134, R205 ;  /* 0x000000cd00867202 */ /* 0x000fce0000000f00 */
        /* <DEDUP_REMOVED lines=10> */
[----:B------:R-:W-:-:S04]  /*d420*/  IMAD.WIDE.U32 R4, R206, c[0x0][0x1a0], RZ ;  /* 0x00006800ce047a25 */ /* 0x000fc800078e00ff */
[----:B------:R-:W-:Y:S02]  /*d430*/  IMAD R0, R0, c[0x0][0x1a0], RZ ;  /* 0x0000680000007a24 */ /* 0x000fe400078e02ff */
[----:B------:R-:W-:Y:S02]  /*d440*/  IMAD.MOV.U32 R142, RZ, RZ, c[0x0][0x1a0] ;  /* 0x00006800ff8e7624 */ /* 0x000fe400078e00ff */
[----:B------:R-:W-:Y:S02]  /*d450*/  IMAD R2, R206, c[0x0][0x1a4], R0 ;  /* 0x00006900ce027a24 */ /* 0x000fe400078e0200 */
[----:B------:R-:W-:Y:S02]  /*d460*/  IMAD.SHL.U32 R142, R142, 0x10, RZ ;  /* 0x000000108e8e7824 */ /* 0x000fe400078e00ff */
[----:B------:R-:W-:Y:S01]  /*d470*/  IMAD.IADD R3, R5, 0x1, R2 ;  /* 0x0000000105037824 */ /* 0x000fe200078e0202 */
[----:B------:R-:W-:Y:S01]  /*d480*/  @P2 STS.128 [R224+0xa000], RZ ;  /* 0x00a000ffe0002388 */ /* 0x000fe20000000c00 */
[----:B--2---:R-:W-:-:S04]  /*d490*/  LEA R0, P3, R4, R182, 0x5 ;  /* 0x000000b604007211 */ /* 0x004fc800078628ff */
[----:B------:R-:W-:Y:S02]  /*d4a0*/  IADD3 R2, P0, R142, R0, RZ ;  /* 0x000000008e027210 */ /* 0x000fe40007f1e0ff */
[----:B---3--:R-:W-:Y:S02]  /*d4b0*/  LEA.HI.X R3, R4, R181, R3, 0x5, P3 ;  /* 0x000000b504037211 */ /* 0x008fe400018f2c03 */
[C---:B------:R-:W-:Y:S02]  /*d4c0*/  @!P2 LEA R16, P5, R0.reuse, c[0x0][0x170], 0x1 ;  /* 0x00005c000010aa11 */ /* 0x040fe400078a08ff */
[----:B------:R-:W-:Y:S01]  /*d4d0*/  @!P1 LEA R6, P3, R0, c[0x0][0x170], 0x1 ;  /* 0x00005c0000069a11 */ /* 0x000fe200078608ff */
[--C-:B----4-:R-:W-:Y:S01]  /*d4e0*/  IMAD.X R5, R143, 0x1, R3.reuse, P0 ;  /* 0x000000018f057824 */ /* 0x110fe200000e0603 */
[----:B------:R-:W-:Y:S02]  /*d4f0*/  @!P2 LEA R14, P4, R2, c[0x0][0x170], 0x1 ;  /* 0x00005c00020eaa11 */ /* 0x000fe400078808ff */
[----:B------:R-:W-:-:S02]  /*d500*/  @!P2 LEA.HI.X R17, R0, c[0x0][0x174], R3, 0x1, P5 ;  /* 0x00005d000011aa11 */ /* 0x000fc400028f0c03 */
[----:B------:R-:W-:Y:S02]  /*d510*/  @!P1 LEA R4, P0, R2, c[0x0][0x170], 0x1 ;  /* 0x00005c0002049a11 */ /* 0x000fe400078008ff */
[----:B------:R-:W-:Y:S01]  /*d520*/  @!P1 LEA.HI.X R7, R0, c[0x0][0x174], R3, 0x1, P3 ;  /* 0x00005d0000079a11 */ /* 0x000fe200018f0c03 */
[----:B------:R-:W-:Y:S01]  /*d530*/  @!PT LDS RZ, [RZ] ;  /* 0x00000000fffff984 */ /* 0x000fe20000000800 */
[----:B------:R-:W-:Y:S01]  /*d540*/  @!PT LDS RZ, [RZ] ;  /* 0x00000000fffff984 */ /* 0x000fe20000000800 */
[----:B------:R-:W-:Y:S01]  /*d550*/  @!PT LDS RZ, [RZ] ;  /* 0x00000000fffff984 */ /* 0x000fe20000000800 */
[----:B------:R1:W-:Y:S01]  /*d560*/  @!P2 LDGSTS.E.BYPASS.LTC128B.128 [R224+0xa000], [R16.64] ;  /* 0x0a00000010e0afae */ /* 0x0003e2000b901d44 */
[----:B------:R-:W-:Y:S01]  /*d570*/  @!P2 LEA.HI.X R15, R2, c[0x0][0x174], R5, 0x1, P4 ;  /* 0x00005d00020faa11 */ /* 0x000fe200020f0c05 */
[----:B------:R-:W-:Y:S01]  /*d580*/  IMAD R0, R206, 0x20, R245 ;  /* 0x00000020ce007824 */ /* 0x000fe200078e02f5 */
[----:B------:R-:W-:Y:S01]  /*d590*/  @!P1 LEA.HI.X R5, R2, c[0x0][0x174], R5, 0x1, P0 ;  /* 0x00005d0002059a11 */ /* 0x000fe200000f0c05 */
[----:B------:R-:W-:Y:S03]  /*d5a0*/  @P1 STS.128 [R224+0xb000], RZ ;  /* 0x00b000ffe0001388 */ /* 0x000fe60000000c00 */
[C---:B------:R-:W-:Y:S01]  /*d5b0*/  IADD3 R2, R0.reuse, 0x1, RZ ;  /* 0x0000000100027810 */ /* 0x040fe20007ffe0ff */
[----:B------:R-:W-:Y:S01]  /*d5c0*/  @!PT LDS RZ, [RZ] ;  /* 0x00000000fffff984 */ /* 0x000fe20000000800 */
[----:B------:R-:W-:Y:S01]  /*d5d0*/  @!PT LDS RZ, [RZ] ;  /* 0x00000000fffff984 */ /* 0x000fe20000000800 */
[----:B------:R-:W-:Y:S01]  /*d5e0*/  @!PT LDS RZ, [RZ] ;  /* 0x00000000fffff984 */ /* 0x000fe20000000800 */
[----:B------:R2:W-:Y:S01]  /*d5f0*/  @!P1 LDGSTS.E.BYPASS.LTC128B.128 [R224+0xb000], [R6.64+0x80] ;  /* 0x0b00008006e09fae */ /* 0x0005e2000b901d44 */
[----:B------:R-:W-:-:S02]  /*d600*/  ISETP.GE.AND P3, PT, R0, R10, PT ;  /* 0x0000000a0000720c */ /* 0x000fc40003f66270 */
[C---:B------:R-:W-:Y:S01]  /*d610*/  ISETP.GE.AND P4, PT, R2.reuse, R10, PT ;  /* 0x0000000a0200720c */ /* 0x040fe20003f86270 */
[----:B------:R-:W-:Y:S01]  /*d620*/  @P2 STS.128 [R224+0xa800], RZ ;  /* 0x00a800ffe0002388 */ /* 0x000fe20000000c00 */
[C---:B------:R-:W-:Y:S02]  /*d630*/  ISETP.GE.AND P5, PT, R2.reuse, R9, PT ;  /* 0x000000090200720c */ /* 0x040fe40003fa6270 */
[C---:B------:R-:W-:Y:S01]  /*d640*/  ISETP.GE.AND P0, PT, R2.reuse, R11, PT ;  /* 0x0000000b0200720c */ /* 0x040fe20003f06270 */
[----:B------:R-:W-:Y:S01]  /*d650*/  @!PT LDS RZ, [RZ] ;  /* 0x00000000fffff984 */ /* 0x000fe20000000800 */
[----:B------:R-:W-:Y:S01]  /*d660*/  @!PT LDS RZ, [RZ] ;  /* 0x00000000fffff984 */ /* 0x000fe20000000800 */
[----:B------:R-:W-:Y:S01]  /*d670*/  @!PT LDS RZ, [RZ] ;  /* 0x00000000fffff984 */ /* 0x000fe20000000800 */
[----:B------:R3:W-:Y:S01]  /*d680*/  @!P2 LDGSTS.E.BYPASS.LTC128B.128 [R224+0xa800], [R14.64] ;  /* 0x0a8000000ee0afae */ /* 0x0007e2000b901d44 */
[----:B------:R-:W-:Y:S02]  /*d690*/  ISETP.GE.AND P6, PT, R2, R12, PT ;  /* 0x0000000c0200720c */ /* 0x000fe40003fc6270 */
[C---:B------:R-:W-:Y:S01]  /*d6a0*/  IADD3 R2, R0.reuse, 0x8, RZ ;  /* 0x0000000800027810 */ /* 0x040fe20007ffe0ff */
[----:B------:R-:W-:Y:S01]  /*d6b0*/  @P1 STS.128 [R224+0xb800], RZ ;  /* 0x00b800ffe0001388 */ /* 0x000fe20000000c00 */
[----:B------:R-:W-:-:S03]  /*d6c0*/  IADD3 R3, R0, 0x9, RZ ;  /* 0x0000000900037810 */ /* 0x000fc60007ffe0ff */
[----:B------:R-:W-:Y:S01]  /*d6d0*/  @!PT LDS RZ, [RZ] ;  /* 0x00000000fffff984 */ /* 0x000fe20000000800 */
[----:B------:R-:W-:Y:S01]  /*d6e0*/  @!PT LDS RZ, [RZ] ;  /* 0x00000000fffff984 */ /* 0x000fe20000000800 */
[----:B------:R-:W-:Y:S01]  /*d6f0*/  @!PT LDS RZ, [RZ] ;  /* 0x00000000fffff984 */ /* 0x000fe20000000800 */
[----:B------:R2:W-:Y:S04]  /*d700*/  @!P1 LDGSTS.E.BYPASS.LTC128B.128 [R224+0xb800], [R4.64+0x80] ;  /* 0x0b80008004e09fae */ /* 0x0005e8000b901d44 */
[----:B------:R-:W-:Y:S04]  /*d710*/  LDSM.16.M88.4 R24, [R212+0x8000] ;  /* 0x00800000d418783b */ /* 0x000fe80000000200 */
[----:B-1----:R-:W1:Y:S04]  /*d720*/  LDSM.16.M88.4 R16, [R214+0x2000] ;  /* 0x00200000d610783b */ /* 0x002e680000000200 */
[----:B------:R-:W4:Y:S04]  /*d730*/  LDSM.16.M88.4 R28, [R212+0x8800] ;  /* 0x00880000d41c783b */ /* 0x000f280000000200 */
[----:B------:R-:W-:Y:S04]  /*d740*/  LDSM.16.M88.4 R32, [R223] ;  /* 0x00000000df20783b */ /* 0x000fe80000000200 */
[----:B------:R-:W-:Y:S04]  /*d750*/  LDSM.16.M88.4 R132, [R223+0x800] ;  /* 0x00080000df84783b */ /* 0x000fe80000000200 */
        /* <DEDUP_REMOVED lines=13> */
[----:B------:R-:W-:Y:S04]  /*d830*/  LDSM.16.M88.4 R4, [R222+0x2000] ;  /* 0x00200000de04783b */ /* 0x000fe80000000200 */
[----:B------:R-:W2:Y:S03]  /*d840*/  LDSM.16.M88.4 R136, [R221+0x8800] ;  /* 0x00880000dd88783b */ /* 0x000ea60000000200 */
[C---:B------:R-:W-:Y:S08]  /*d850*/  HMMA.16816.F32 R184, R20.reuse, R24, RZ ;  /* 0x0000001814b8723c */ /* 0x040ff000000018ff */
[C---:B------:R-:W-:Y:S08]  /*d860*/  HMMA.16816.F32 R176, R20.reuse, R26, RZ ;  /* 0x0000001a14b0723c */ /* 0x040ff000000018ff */
[C---:B------:R-:W-:Y:S08]  /*d870*/  HMMA.16816.F32 R24, R20.reuse, R28, RZ ;  /* 0x0000001c1418723c */ /* 0x040ff000000018ff */
[----:B------:R-:W-:Y:S01]  /*d880*/  HMMA.16816.F32 R28, R20, R30, RZ ;  /* 0x0000001e141c723c */ /* 0x000fe200000018ff */
[----:B------:R-:W4:Y:S07]  /*d890*/  LDSM.16.M88.4 R20, [R222] ;  /* 0x00000000de14783b */ /* 0x000f2e0000000200 */
[C---:B-1----:R-:W-:Y:S08]  /*d8a0*/  HMMA.16816.F32 R180, R16.reuse, R32, R184 ;  /* 0x0000002010b4723c */ /* 0x042ff000000018b8 */
[----:B------:R-:W-:Y:S01]  /*d8b0*/  HMMA.16816.F32 R184, R16, R132, R24 ;  /* 0x0000008410b8723c */ /* 0x000fe20000001818 */
[----:B------:R-:W-:Y:S07]  /*d8c0*/  LDSM.16.M88.4 R24, [R219] ;  /* 0x00000000db18783b */ /* 0x000fee0000000200 */
[----:B--2---:R-:W-:Y:S08]  /*d8d0*/  HMMA.16816.F32 R232, R4, R136, R200 ;  /* 0x0000008804e8723c */ /* 0x004ff000000018c8 */
[C---:B------:R-:W-:Y:S01]  /*d8e0*/  HMMA.16816.F32 R176, R16.reuse, R34, R176 ;  /* 0x0000002210b0723c */ /* 0x040fe200000018b0 */
[----:B------:R-:W-:Y:S07]  /*d8f0*/  LDSM.16.M88.4 R32, [R216+0x4000] ;  /* 0x00400000d820783b */ /* 0x000fee0000000200 */
[----:B------:R-:W-:Y:S01]  /*d900*/  HMMA.16816.F32 R132, R16, R134, R28 ;  /* 0x000000861084723c */ /* 0x000fe2000000181c */
[----:B------:R-:W1:Y:S07]  /*d910*/  LDSM.16.M88.4 R16, [R220] ;  /* 0x00000000dc10783b */ /* 0x000e6e0000000200 */
[C---:B------:R-:W-:Y:S08]  /*d920*/  HMMA.16816.F32 R192, R4.reuse, R140, R192 ;  /* 0x0000008c04c0723c */ /* 0x040ff000000018c0 */
[C---:B------:R-:W-:Y:S08]  /*d930*/  HMMA.16816.F32 R196, R4.reuse, R142, R196 ;  /* 0x0000008e04c4723c */ /* 0x040ff000000018c4 */
[----:B------:R-:W-:Y:S01]  /*d940*/  HMMA.16816.F32 R200, R4, R138, R188 ;  /* 0x0000008a04c8723c */ /* 0x000fe200000018bc */
[----:B------:R-:W2:Y:S07]  /*d950*/  LDSM.16.M88.4 R4, [R220+0x2000] ;  /* 0x00200000dc04783b */ /* 0x000eae0000000200 */
[C---:B----4-:R-:W-:Y:S01]  /*d960*/  HMMA.16816.F32 R28, R20.reuse, R140, R180 ;  /* 0x0000008c141c723c */ /* 0x050fe200000018b4 */
[----:B------:R-:W4:Y:S07]  /*d970*/  LDSM.16.M88.4 R180, [R219+0x800] ;  /* 0x00080000dbb4783b */ /* 0x000f2e0000000200 */
[C---:B------:R-:W-:Y:S01]  /*d980*/  HMMA.16816.F32 R140, R20.reuse, R142, R176 ;  /* 0x0000008e148c723c */ /* 0x040fe200000018b0 */
[----:B------:R-:W-:Y:S07]  /*d990*/  LDSM.16.M88.4 R176, [R223+0x1000] ;  /* 0x00100000dfb0783b */ /* 0x000fee0000000200 */
[C---:B------:R-:W-:Y:S08]  /*d9a0*/  HMMA.16816.F32 R228, R20.reuse, R136, R184 ;  /* 0x0000008814e4723c */ /* 0x040ff000000018b8 */
[----:B------:R-:W-:Y:S01]  /*d9b0*/  HMMA.16816.F32 R208, R20, R138, R132 ;  /* 0x0000008a14d0723c */ /* 0x000fe20000001884 */
[----:B------:R-:W-:Y:S04]  /*d9c0*/  LDSM.16.M88.4 R132, [R214+0x6000] ;  /* 0x00600000d684783b */ /* 0x000fe80000000200 */
[----:B------:R-:W5:Y:S03]  /*d9d0*/  LDSM.16.M88.4 R20, [R212+0x9000] ;  /* 0x00900000d414783b */ /* 0x000f660000000200 */
[-C--:B-1----:R-:W-:Y:S01]  /*d9e0*/  HMMA.16816.F32 R188, R16, R24.reuse, R28 ;  /* 0x0000001810bc723c */ /* 0x082fe2000000181c */
[----:B------:R-:W1:Y:S04]  /*d9f0*/  LDSM.16.M88.4 R136, [R214+0x4000] ;  /* 0x00400000d688783b */ /* 0x000e680000000200 */
[----:B------:R-:W1:Y:S03]  /*da00*/  LDSM.16.M88.4 R28, [R216+0x6000] ;  /* 0x00600000d81c783b */ /* 0x000e660000000200 */
[C---:B--2---:R-:W-:Y:S08]  /*da10*/  HMMA.16816.F32 R192, R4.reuse, R24, R192 ;  /* 0x0000001804c0723c */ /* 0x044ff000000018c0 */
[-C--:B------:R-:W-:Y:S08]  /*da20*/  HMMA.16816.F32 R196, R4, R26.reuse, R196 ;  /* 0x0000001a04c4723c */ /* 0x080ff000000018c4 */
[----:B------:R-:W-:Y:S08]  /*da30*/  HMMA.16816.F32 R184, R16, R26, R140 ;  /* 0x0000001a10b8723c */ /* 0x000ff0000000188c */
[----:B----4-:R-:W-:Y:S08]  /*da40*/  HMMA.16816.F32 R240, R4, R180, R232 ;  /* 0x000000b404f0723c */ /* 0x010ff000000018e8 */
[-C--:B-----5:R-:W-:Y:S08]  /*da50*/  HMMA.16816.F32 R140, R132, R20.reuse, R192 ;  /* 0x00000014848c723c */ /* 0x0a0ff000000018c0 */
[----:B-1----:R-:W-:Y:S08]  /*da60*/  HMMA.16816.F32 R24, R136, R20, R188 ;  /* 0x000000148818723c */ /* 0x002ff000000018bc */
[-C--:B------:R-:W-:Y:S08]  /*da70*/  HMMA.16816.F32 R192, R132, R22.reuse, R196 ;  /* 0x0000001684c0723c */ /* 0x080ff000000018c4 */
[----:B------:R-:W-:Y:S01]  /*da80*/  HMMA.16816.F32 R188, R136, R22, R184 ;  /* 0x0000001688bc723c */ /* 0x000fe200000018b8 */
[----:B------:R-:W-:Y:S07]  /*da90*/  LDSM.16.M88.4 R20, [R222+0x4000] ;  /* 0x00400000de14783b */ /* 0x000fee0000000200 */
[----:B------:R-:W-:Y:S08]  /*daa0*/  HMMA.16816.F32 R236, R4, R182, R200 ;  /* 0x000000b604ec723c */ /* 0x000ff000000018c8 */
[-C--:B------:R-:W-:Y:S01]  /*dab0*/  HMMA.16816.F32 R184, R28, R176.reuse, R140 ;  /* 0x000000b01cb8723c */ /* 0x080fe2000000188c */
[----:B------:R-:W1:Y:S07]  /*dac0*/  LDSM.16.M88.4 R140, [R221+0x9000] ;  /* 0x00900000dd8c783b */ /* 0x000e6e0000000200 */
[----:B------:R-:W-:Y:S01]  /*dad0*/  HMMA.16816.F32 R4, R32, R176, R24 ;  /* 0x000000b02004723c */ /* 0x000fe20000001818 */
[----:B------:R-:W2:Y:S07]  /*dae0*/  LDSM.16.M88.4 R24, [R222+0x6000] ;  /* 0x00600000de18783b */ /* 0x000eae0000000200 */
[-C--:B------:R-:W-:Y:S08]  /*daf0*/  HMMA.16816.F32 R192, R28, R178.reuse, R192 ;  /* 0x000000b21cc0723c */ /* 0x080ff000000018c0 */
[----:B------:R-:W-:Y:S01]  /*db00*/  HMMA.16816.F32 R188, R32, R178, R188 ;  /* 0x000000b220bc723c */ /* 0x000fe200000018bc */
[----:B------:R-:W-:Y:S07]  /*db10*/  LDSM.16.M88.4 R176, [R219+0x1000] ;  /* 0x00100000dbb0783b */ /* 0x000fee0000000200 */
[C---:B------:R-:W-:Y:S08]  /*db20*/  HMMA.16816.F32 R200, R16.reuse, R180, R228 ;  /* 0x000000b410c8723c */ /* 0x040ff000000018e4 */
[----:B------:R-:W-:Y:S01]  /*db30*/  HMMA.16816.F32 R196, R16, R182, R208 ;  /* 0x000000b610c4723c */ /* 0x000fe200000018d0 */
[----:B------:R-:W4:Y:S07]  /*db40*/  LDSM.16.M88.4 R16, [R220+0x4000] ;  /* 0x00400000dc10783b */ /* 0x000f2e0000000200 */
[----:B-1----:R-:W-:Y:S01]  /*db50*/  HMMA.16816.F32 R180, R20, R140, R4 ;  /* 0x0000008c14b4723c */ /* 0x002fe20000001804 */
[----:B------:R-:W1:Y:S07]  /*db60*/  LDSM.16.M88.4 R4, [R220+0x6000] ;  /* 0x00600000dc04783b */ /* 0x000e6e0000000200 */
[C---:B--2---:R-:W-:Y:S08]  /*db70*/  HMMA.16816.F32 R232, R24.reuse, R142, R192 ;  /* 0x0000008e18e8723c */ /* 0x044ff000000018c0 */
[----:B------:R-:W-:Y:S08]  /*db80*/  HMMA.16816.F32 R184, R24, R140, R184 ;  /* 0x0000008c18b8723c */ /* 0x000ff000000018b8 */
[----:B------:R-:W-:Y:S01]  /*db90*/  HMMA.16816.F32 R192, R20, R142, R188 ;  /* 0x0000008e14c0723c */ /* 0x000fe200000018bc */
[----:B------:R-:W2:Y:S07]  /*dba0*/  LDSM.16.M88.4 R140, [R212+0x9800] ;  /* 0x00980000d48c783b */ /* 0x000eae0000000200 */
[-C--:B----4-:R-:W-:Y:S08]  /*dbb0*/  HMMA.16816.F32 R208, R16, R176.reuse, R180 ;  /* 0x000000b010d0723c */ /* 0x090ff000000018b4 */
[----:B-1----:R-:W-:Y:S11]  /*dbc0*/  HMMA.16816.F32 R228, R4, R176, R184 ;  /* 0x000000b004e4723c */ /* 0x002ff600000018b8 */
[----:B------:R-:W-:Y:S05]  /*dbd0*/  @!UPT UIADD3 URZ, URZ, URZ, URZ ;  /* 0x0000003f3f3ff290 */ /* 0x000fea000fffe03f */
[----:B------:R-:W-:Y:S02]  /*dbe0*/  FMUL.FTZ R208, R208, c[0x0][0x2ec] ;  /* 0x0000bb00d0d07a20 */ /* 0x000fe40000410000 */
[----:B------:R-:W-:Y:S02]  /*dbf0*/  FMUL.FTZ R209, R209, c[0x0][0x2ec] ;  /* 0x0000bb00d1d17a20 */ /* 0x000fe40000410000 */
[----:B------:R-:W-:Y:S02]  /*dc00*/  FMUL.FTZ R210, R210, c[0x0][0x2ec] ;  /* 0x0000bb00d2d27a20 */ /* 0x000fe40000410000 */
[----:B------:R-:W-:Y:S01]  /*dc10*/  MUFU.TANH R208, R208 ;  /* 0x000000d000d07308 */ /* 0x000fe20000002400 */
[----:B------:R-:W-:Y:S01]  /*dc20*/  FMUL.FTZ R211, R211, c[0x0][0x2ec] ;  /* 0x0000bb00d3d37a20 */ /* 0x000fe20000410000 */
[----:B--2---:R-:W-:Y:S01]  /*dc30*/  HMMA.16816.F32 R184, R136, R140, R200 ;  /* 0x0000008c88b8723c */ /* 0x004fe200000018c8 */
[----:B------:R-:W-:Y:S02]  /*dc40*/  FMUL.FTZ R228, R228, c[0x0][0x2ec] ;  /* 0x0000bb00e4e47a20 */ /* 0x000fe40000410000 */
[----:B------:R-:W-:-:S02]  /*dc50*/  FMUL.FTZ R229, R229, c[0x0][0x2ec] ;  /* 0x0000bb00e5e57a20 */ /* 0x000fc40000410000 */
[----:B------:R-:W-:Y:S01]  /*dc60*/  FMUL.FTZ R230, R230, c[0x0][0x2ec] ;  /* 0x0000bb00e6e67a20 */ /* 0x000fe20000410000 */
[----:B------:R-:W1:Y:S01]  /*dc70*/  MUFU.TANH R209, R209 ;  /* 0x000000d100d17308 */ /* 0x000e620000002400 */
[----:B------:R-:W-:Y:S01]  /*dc80*/  FMUL.FTZ R231, R231, c[0x0][0x2ec] ;  /* 0x0000bb00e7e77a20 */ /* 0x000fe20000410000 */
[----:B------:R-:W-:Y:S01]  /*dc90*/  HMMA.16816.F32 R180, R136, R142, R196 ;  /* 0x0000008e88b4723c */ /* 0x000fe200000018c4 */
[----:B------:R-:W2:Y:S05]  /*dca0*/  LDSM.16.M88.4 R136, [R223+0x1800] ;  /* 0x00180000df88783b */ /* 0x000eaa0000000200 */
[----:B------:R-:W-:Y:S08]  /*dcb0*/  MUFU.TANH R210, R210 ;  /* 0x000000d200d27308 */ /* 0x000ff00000002400 */
[----:B------:R-:W4:Y:S08]  /*dcc0*/  MUFU.TANH R211, R211 ;  /* 0x000000d300d37308 */ /* 0x000f300000002400 */
[----:B------:R-:W-:Y:S08]  /*dcd0*/  MUFU.TANH R228, R228 ;  /* 0x000000e400e47308 */ /* 0x000ff00000002400 */
[----:B------:R-:W-:Y:S08]  /*dce0*/  MUFU.TANH R229, R229 ;  /* 0x000000e500e57308 */ /* 0x000ff00000002400 */
[----:B---3--:R-:W-:Y:S01]  /*dcf0*/  MUFU.TANH R14, R230 ;  /* 0x000000e6000e7308 */ /* 0x008fe20000002400 */
[C---:B--2---:R-:W-:Y:S07]  /*dd00*/  HMMA.16816.F32 R184, R32.reuse, R136, R184 ;  /* 0x0000008820b8723c */ /* 0x044fee00000018b8 */
[----:B------:R-:W-:Y:S01]  /*dd10*/  MUFU.TANH R231, R231 ;  /* 0x000000e700e77308 */ /* 0x000fe20000002400 */
[----:B------:R-:W-:Y:S01]  /*dd20*/  HMMA.16816.F32 R180, R32, R138, R180 ;  /* 0x0000008a20b4723c */ /* 0x000fe200000018b4 */
[----:B------:R-:W2:Y:S11]  /*dd30*/  LDSM.16.M88.4 R32, [R221+0x9800] ;  /* 0x00980000dd20783b */ /* 0x000eb60000000200 */
[----:B------:R-:W-:Y:S04]  /*dd40*/  @!UPT UIADD3 URZ, URZ, URZ, URZ ;  /* 0x0000003f3f3ff290 */ /* 0x000fe8000fffe03f */
[C---:B--2---:R-:W-:Y:S08]  /*dd50*/  HMMA.16816.F32 R188, R20.reuse, R32, R184 ;  /* 0x0000002014bc723c */ /* 0x044ff000000018b8 */
[----:B------:R-:W-:Y:S01]  /*dd60*/  HMMA.16816.F32 R180, R20, R34, R180 ;  /* 0x0000002214b4723c */ /* 0x000fe200000018b4 */
[----:B------:R-:W2:Y:S01]  /*dd70*/  LDSM.16.M88.4 R20, [R219+0x1800] ;  /* 0x00180000db14783b */ /* 0x000ea20000000200 */
[----:B------:R-:W-:-:S06]  /*dd80*/  DEPBAR.LE SB0, 0x0 ;  /* 0x000080000000791a */ /* 0x000fcc0000000000 */
[C---:B------:R-:W-:Y:S08]  /*dd90*/  HMMA.16816.F32 R184, R132.reuse, R140, R240 ;  /* 0x0000008c84b8723c */ /* 0x040ff000000018f0 */
[----:B------:R-:W-:Y:S08]  /*dda0*/  HMMA.16816.F32 R140, R132, R142, R236 ;  /* 0x0000008e848c723c */ /* 0x000ff000000018ec */
[-C--:B------:R-:W-:Y:S08]  /*ddb0*/  HMMA.16816.F32 R132, R16, R178.reuse, R192 ;  /* 0x000000b21084723c */ /* 0x080ff000000018c0 */
[----:B------:R-:W-:Y:S08]  /*ddc0*/  HMMA.16816.F32 R176, R4, R178, R232 ;  /* 0x000000b204b0723c */ /* 0x000ff000000018e8 */
[C---:B--2---:R-:W-:Y:S08]  /*ddd0*/  HMMA.16816.F32 R188, R16.reuse, R20, R188 ;  /* 0x0000001410bc723c */ /* 0x044ff000000018bc */
[----:B------:R-:W-:Y:S01]  /*dde0*/  FMUL.FTZ R132, R132, c[0x0][0x2ec] ;  /* 0x0000bb0084847a20 */ /* 0x000fe20000410000 */
[----:B------:R-:W-:Y:S01]  /*ddf0*/  HMMA.16816.F32 R180, R16, R22, R180 ;  /* 0x0000001610b4723c */ /* 0x000fe200000018b4 */
[----:B------:R-:W-:-:S02]  /*de00*/  FMUL.FTZ R133, R133, c[0x0][0x2ec] ;  /* 0x0000bb0085857a20 */ /* 0x000fc40000410000 */
[----:B------:R2:W3:Y:S01]  /*de10*/  MUFU.TANH R13, R132 ;  /* 0x00000084000d7308 */ /* 0x0004e20000002400 */
[----:B------:R-:W-:Y:S02]  /*de20*/  FMUL.FTZ R134, R134, c[0x0][0x2ec] ;  /* 0x0000bb0086867a20 */ /* 0x000fe40000410000 */
[----:B------:R-:W-:Y:S02]  /*de30*/  FMUL.FTZ R135, R135, c[0x0][0x2ec] ;  /* 0x0000bb0087877a20 */ /* 0x000fe40000410000 */
[C---:B------:R-:W-:Y:S01]  /*de40*/  HMMA.16816.F32 R16, R28.reuse, R136, R184 ;  /* 0x000000881c10723c */ /* 0x040fe200000018b8 */
[----:B------:R-:W-:Y:S02]  /*de50*/  FMUL.FTZ R176, R176, c[0x0][0x2ec] ;  /* 0x0000bb00b0b07a20 */ /* 0x000fe40000410000 */
[----:B------:R-:W5:Y:S01]  /*de60*/  MUFU.TANH R133, R133 ;  /* 0x0000008500857308 */ /* 0x000f620000002400 */
[----:B------:R-:W-:Y:S02]  /*de70*/  FMUL.FTZ R177, R177, c[0x0][0x2ec] ;  /* 0x0000bb00b1b17a20 */ /* 0x000fe40000410000 */
[----:B------:R-:W-:Y:S01]  /*de80*/  FMUL.FTZ R178, R178, c[0x0][0x2ec] ;  /* 0x0000bb00b2b27a20 */ /* 0x000fe20000410000 */
[----:B-1----:R-:W-:Y:S01]  /*de90*/  FSEL R137, R209, -INF , !P4 ;  /* 0xff800000d1897808 */ /* 0x002fe20006000000 */
[----:B------:R-:W-:Y:S01]  /*dea0*/  HMMA.16816.F32 R28, R28, R138, R140 ;  /* 0x0000008a1c1c723c */ /* 0x000fe2000000188c */
[-C--:B------:R-:W-:Y:S01]  /*deb0*/  ISETP.GE.AND P4, PT, R3, R10.reuse, PT ;  /* 0x0000000a0300720c */ /* 0x080fe20003f86270 */
[----:B------:R-:W-:Y:S01]  /*dec0*/  FMUL.FTZ R188, R188, c[0x0][0x2ec] ;  /* 0x0000bb00bcbc7a20 */ /* 0x000fe20000410000 */
[----:B------:R-:W1:Y:S01]  /*ded0*/  MUFU.TANH R134, R134 ;  /* 0x0000008600867308 */ /* 0x000e620000002400 */
[----:B--2---:R-:W-:Y:S01]  /*dee0*/  FSEL R132, R208, -INF , !P3 ;  /* 0xff800000d0847808 */ /* 0x004fe20005800000 */
[----:B------:R-:W-:Y:S01]  /*def0*/  FMUL.FTZ R189, R189, c[0x0][0x2ec] ;  /* 0x0000bb00bdbd7a20 */ /* 0x000fe20000410000 */
[----:B------:R-:W-:Y:S01]  /*df00*/  ISETP.GE.AND P3, PT, R2, R10, PT ;  /* 0x0000000a0200720c */ /* 0x000fe20003f66270 */
[----:B------:R-:W-:Y:S01]  /*df10*/  FMUL.FTZ R191, R191, c[0x0][0x2ec] ;  /* 0x0000bb00bfbf7a20 */ /* 0x000fe20000410000 */
[----:B----4-:R-:W-:Y:S01]  /*df20*/  FSEL R184, R211, -INF , !P5 ;  /* 0xff800000d3b87808 */ /* 0x010fe20006800000 */
[----:B------:R-:W-:Y:S01]  /*df30*/  FMUL.FTZ R182, R182, c[0x0][0x2ec] ;  /* 0x0000bb00b6b67a20 */ /* 0x000fe20000410000 */
[----:B---3--:R-:W-:Y:S01]  /*df40*/  FSEL R138, R13, -INF , !P3 ;  /* 0xff8000000d8a7808 */ /* 0x008fe20005800000 */
[----:B------:R-:W-:Y:S01]  /*df50*/  MUFU.TANH R176, R176 ;  /* 0x000000b000b07308 */ /* 0x000fe20000002400 */
[-C--:B------:R-:W-:Y:S01]  /*df60*/  ISETP.GE.AND P3, PT, R0, R9.reuse, PT ;  /* 0x000000090000720c */ /* 0x080fe20003f66270 */
[----:B------:R-:W-:Y:S01]  /*df70*/  FMUL.FTZ R179, R179, c[0x0][0x2ec] ;  /* 0x0000bb00b3b37a20 */ /* 0x000fe20000410000 */
[----:B-----5:R-:W-:Y:S01]  /*df80*/  FSEL R139, R133, -INF , !P4 ;  /* 0xff800000858b7808 */ /* 0x020fe20006000000 */
[----:B------:R-:W-:Y:S01]  /*df90*/  FMUL.FTZ R181, R181, c[0x0][0x2ec] ;  /* 0x0000bb00b5b57a20 */ /* 0x000fe20000410000 */
[C---:B------:R-:W-:Y:S01]  /*dfa0*/  HMMA.16816.F32 R16, R24.reuse, R32, R16 ;  /* 0x000000201810723c */ /* 0x040fe20000001810 */
[----:B------:R-:W-:Y:S01]  /*dfb0*/  FSEL R133, R210, -INF , !P3 ;  /* 0xff800000d2857808 */ /* 0x000fe20005800000 */
[----:B------:R-:W-:Y:S01]  /*dfc0*/  FMUL.FTZ R190, R190, c[0x0][0x2ec] ;  /* 0x0000bb00bebe7a20 */ /* 0x000fe20000410000 */
[----:B------:R-:W2:Y:S01]  /*dfd0*/  MUFU.TANH R135, R135 ;  /* 0x0000008700877308 */ /* 0x000ea20000002400 */
[----:B------:R-:W-:Y:S01]  /*dfe0*/  ISETP.GE.AND P3, PT, R2, R9, PT ;  /* 0x000000090200720c */ /* 0x000fe20003f66270 */
[----:B------:R-:W-:Y:S01]  /*dff0*/  FMUL.FTZ R180, R180, c[0x0][0x2ec] ;  /* 0x0000bb00b4b47a20 */ /* 0x000fe20000410000 */
[----:B------:R-:W-:Y:S01]  /*e000*/  ISETP.GE.AND P4, PT, R0, R11, PT ;  /* 0x0000000b0000720c */ /* 0x000fe20003f86270 */
[----:B------:R-:W-:Y:S01]  /*e010*/  FMUL.FTZ R183, R183, c[0x0][0x2ec] ;  /* 0x0000bb00b7b77a20 */ /* 0x000fe20000410000 */
[----:B------:R-:W-:Y:S01]  /*e020*/  HMMA.16816.F32 R24, R24, R34, R28 ;  /* 0x000000221818723c */ /* 0x000fe2000000181c */
[----:B-1----:R-:W-:-:S02]  /*e030*/  FSEL R185, R134, -INF , !P3 ;  /* 0xff80000086b97808 */ /* 0x002fc40005800000 */
[----:B------:R-:W-:Y:S01]  /*e040*/  MUFU.TANH R177, R177 ;  /* 0x000000b100b17308 */ /* 0x000fe20000002400 */
[----:B------:R-:W-:Y:S02]  /*e050*/  ISETP.GE.AND P3, PT, R2, R11, PT ;  /* 0x0000000b0200720c */ /* 0x000fe40003f66270 */
[----:B------:R-:W-:Y:S02]  /*e060*/  FSEL R13, R228, -INF , !P4 ;  /* 0xff800000e40d7808 */ /* 0x000fe40006000000 */
[C---:B------:R-:W-:Y:S02]  /*e070*/  ISETP.GE.AND P5, PT, R3.reuse, R9, PT ;  /* 0x000000090300720c */ /* 0x040fe40003fa6270 */
[----:B------:R-:W-:Y:S01]  /*e080*/  ISETP.GE.AND P4, PT, R3, R11, PT ;  /* 0x0000000b0300720c */ /* 0x000fe20003f86270 */
[----:B------:R-:W-:Y:S01]  /*e090*/  MUFU.TANH R195, R188 ;  /* 0x000000bc00c37308 */ /* 0x000fe20000002400 */
[----:B--2---:R-:W-:Y:S02]  /*e0a0*/  FSEL R186, R135, -INF , !P5 ;  /* 0xff80000087ba7808 */ /* 0x004fe40006800000 */
[----:B------:R-:W-:-:S02]  /*e0b0*/  ISETP.GE.AND P5, PT, R2, R12, PT ;  /* 0x0000000c0200720c */ /* 0x000fc40003fa6270 */
[C---:B------:R-:W-:Y:S01]  /*e0c0*/  HMMA.16816.F32 R16, R4.reuse, R20, R16 ;  /* 0x000000140410723c */ /* 0x040fe20000001810 */
[C---:B------:R-:W-:Y:S02]  /*e0d0*/  IADD3 R2, R0.reuse, 0x18, RZ ;  /* 0x0000001800027810 */ /* 0x040fe40007ffe0ff */
[----:B------:R-:W1:Y:S04]  /*e0e0*/  MUFU.TANH R196, R189 ;  /* 0x000000bd00c47308 */ /* 0x000e680000002400 */
[----:B------:R-:W-:Y:S01]  /*e0f0*/  FSEL R20, R229, -INF , !P0 ;  /* 0xff800000e5147808 */ /* 0x000fe20004000000 */
[----:B------:R-:W-:Y:S01]  /*e100*/  HMMA.16816.F32 R24, R4, R22, R24 ;  /* 0x000000160418723c */ /* 0x000fe20000001818 */
[----:B------:R-:W-:Y:S02]  /*e110*/  ISETP.GE.AND P0, PT, R3, R12, PT ;  /* 0x0000000c0300720c */ /* 0x000fe40003f06270 */
[----:B------:R-:W-:Y:S01]  /*e120*/  MUFU.TANH R8, R191 ;  /* 0x000000bf00087308 */ /* 0x000fe20000002400 */
[----:B------:R-:W-:-:S03]  /*e130*/  IADD3 R3, R0, 0x11, RZ ;  /* 0x0000001100037810 */ /* 0x000fc60007ffe0ff */
[----:B------:R-:W-:-:S04]  /*e140*/  IADD3 R4, R0, 0x10, RZ ;  /* 0x0000001000047810 */ /* 0x000fc80007ffe0ff */
[----:B------:R-:W2:Y:S05]  /*e150*/  MUFU.TANH R182, R182 ;  /* 0x000000b600b67308 */ /* 0x000eaa0000002400 */
[----:B------:R-:W-:Y:S01]  /*e160*/  FMUL.FTZ R5, R19, c[0x0][0x2ec] ;  /* 0x0000bb0013057a20 */ /* 0x000fe20000410000 */
[----:B------:R-:W-:Y:S01]  /*e170*/  FSEL R19, R176, -INF , !P3 ;  /* 0xff800000b0137808 */ /* 0x000fe20005800000 */
[----:B------:R-:W-:Y:S01]  /*e180*/  FMUL.FTZ R18, R18, c[0x0][0x2ec] ;  /* 0x0000bb0012127a20 */ /* 0x000fe20000410000 */
[----:B------:R-:W-:Y:S01]  /*e190*/  MUFU.TANH R178, R178 ;  /* 0x000000b200b27308 */ /* 0x000fe20000002400 */
[----:B------:R-:W-:Y:S01]  /*e1a0*/  ISETP.GE.AND P3, PT, R0, R12, PT ;  /* 0x0000000c0000720c */ /* 0x000fe20003f66270 */
[----:B------:R-:W-:Y:S01]  /*e1b0*/  FMUL.FTZ R16, R16, c[0x0][0x2ec] ;  /* 0x0000bb0010107a20 */ /* 0x000fe20000410000 */
[----:B------:R-:W-:Y:S01]  /*e1c0*/  IADD3 R0, R0, 0x19, RZ ;  /* 0x0000001900007810 */ /* 0x000fe20007ffe0ff */
[----:B------:R-:W-:Y:S01]  /*e1d0*/  FMUL.FTZ R17, R17, c[0x0][0x2ec] ;  /* 0x0000bb0011117a20 */ /* 0x000fe20000410000 */
[----:B------:R-:W-:Y:S01]  /*e1e0*/  FSEL R14, R14, -INF , !P3 ;  /* 0xff8000000e0e7808 */ /* 0x000fe20005800000 */
[----:B------:R-:W-:Y:S01]  /*e1f0*/  FMUL.FTZ R24, R24, c[0x0][0x2ec] ;  /* 0x0000bb0018187a20 */ /* 0x000fe20000410000 */
[----:B------:R-:W-:Y:S01]  /*e200*/  ISETP.GE.AND P3, PT, R3, R10, PT ;  /* 0x0000000a0300720c */ /* 0x000fe20003f66270 */
[----:B------:R-:W3:Y:S01]  /*e210*/  MUFU.TANH R15, R179 ;  /* 0x000000b3000f7308 */ /* 0x000ee20000002400 */
[----:B------:R-:W-:-:S02]  /*e220*/  FMUL.FTZ R25, R25, c[0x0][0x2ec] ;  /* 0x0000bb0019197a20 */ /* 0x000fc40000410000 */
[----:B-1----:R-:W-:Y:S01]  /*e230*/  FSEL R196, R196, -INF , !P3 ;  /* 0xff800000c4c47808 */ /* 0x002fe20005800000 */
[----:B------:R-:W-:Y:S01]  /*e240*/  FMUL.FTZ R26, R26, c[0x0][0x2ec] ;  /* 0x0000bb001a1a7a20 */ /* 0x000fe20000410000 */
[----:B------:R-:W-:-:S03]  /*e250*/  ISETP.GE.AND P3, PT, R2, R9, PT ;  /* 0x000000090200720c */ /* 0x000fc60003f66270 */
[----:B------:R1:W-:Y:S01]  /*e260*/  MUFU.TANH R191, R18 ;  /* 0x0000001200bf7308 */ /* 0x0003e20000002400 */
[----:B--2---:R-:W-:Y:S02]  /*e270*/  FSEL R200, R182, -INF , !P3 ;  /* 0xff800000b6c87808 */ /* 0x004fe40005800000 */
[----:B------:R-:W-:-:S05]  /*e280*/  ISETP.GE.AND P3, PT, R3, R12, PT ;  /* 0x0000000c0300720c */ /* 0x000fca0003f66270 */
[----:B------:R-:W-:Y:S01]  /*e290*/  MUFU.TANH R181, R181 ;  /* 0x000000b500b57308 */ /* 0x000fe20000002400 */
[----:B---3--:R-:W-:Y:S02]  /*e2a0*/  FSEL R15, R15, -INF , !P0 ;  /* 0xff8000000f0f7808 */ /* 0x008fe40004000000 */
[----:B------:R-:W-:-:S05]  /*e2b0*/  ISETP.GE.AND P0, PT, R4, R9, PT ;  /* 0x000000090400720c */ /* 0x000fca0003f06270 */
[----:B------:R-:W2:Y:S01]  /*e2c0*/  MUFU.TANH R202, R190 ;  /* 0x000000be00ca7308 */ /* 0x000ea20000002400 */
[----:B-1----:R-:W-:Y:S02]  /*e2d0*/  FSEL R18, R177, -INF , !P4 ;  /* 0xff800000b1127808 */ /* 0x002fe40006000000 */
[----:B------:R-:W-:-:S04]  /*e2e0*/  ISETP.GE.AND P4, PT, R4, R10, PT ;  /* 0x0000000a0400720c */ /* 0x000fc80003f86270 */
[----:B------:R-:W-:Y:S01]  /*e2f0*/  FSEL R195, R195, -INF , !P4 ;  /* 0xff800000c3c37808 */ /* 0x000fe20006000000 */
[----:B------:R-:W1:Y:S01]  /*e300*/  MUFU.TANH R5, R5 ;  /* 0x0000000500057308 */ /* 0x000e620000002400 */
[----:B------:R-:W-:-:S04]  /*e310*/  ISETP.GE.AND P4, PT, R3, R9, PT ;  /* 0x000000090300720c */ /* 0x000fc80003f86270 */
[----:B------:R-:W-:Y:S02]  /*e320*/  FSEL R201, R8, -INF , !P4 ;  /* 0xff80000008c97808 */ /* 0x000fe40006000000 */
[----:B------:R-:W-:Y:S01]  /*e330*/  ISETP.GE.AND P4, PT, R3, R11, PT ;  /* 0x0000000b0300720c */ /* 0x000fe20003f86270 */
[----:B------:R-:W-:Y:S01]  /*e340*/  MUFU.TANH R180, R180 ;  /* 0x000000b400b47308 */ /* 0x000fe20000002400 */
[----:B------:R-:W-:Y:S01]  /*e350*/  FMUL.FTZ R3, R27, c[0x0][0x2ec] ;  /* 0x0000bb001b037a20 */ /* 0x000fe20000410000 */
[----:B--2---:R-:W-:Y:S02]  /*e360*/  FSEL R202, R202, -INF , !P0 ;  /* 0xff800000caca7808 */ /* 0x004fe40004000000 */
[----:B------:R-:W-:-:S04]  /*e370*/  ISETP.GE.AND P0, PT, R4, R12, PT ;  /* 0x0000000c0400720c */ /* 0x000fc80003f06270 */
[----:B------:R2:W3:Y:S01]  /*e380*/  MUFU.TANH R187, R16 ;  /* 0x0000001000bb7308 */ /* 0x0004e20000002400 */
[----:B-1----:R-:W-:Y:S02]  /*e390*/  FSEL R192, R5, -INF , !P3 ;  /* 0xff80000005c07808 */ /* 0x002fe40005800000 */
[----:B------:R-:W-:Y:S02]  /*e3a0*/  ISETP.GE.AND P3, PT, R244, 0x6, PT ;  /* 0x00000006f400780c */ /* 0x000fe40003f66270 */
[----:B------:R-:W-:Y:S01]  /*e3b0*/  FSEL R191, R191, -INF , !P0 ;  /* 0xff800000bfbf7808 */ /* 0x000fe20004000000 */
[----:B------:R-:W-:Y:S01]  /*e3c0*/  BAR.SYNC.DEFER_BLOCKING 0x0 ;  /* 0x0000000000007b1d */ /* 0x000fe20000010000 */
[----:B------:R-:W-:-:S05]  /*e3d0*/  ISETP.GE.AND P0, PT, R0, R12, PT ;  /* 0x0000000c0000720c */ /* 0x000fca0003f06270 */
[----:B------:R-:W-:Y:S01]  /*e3e0*/  MUFU.TANH R183, R183 ;  /* 0x000000b700b77308 */ /* 0x000fe20000002400 */
[----:B--2---:R-:W-:Y:S02]  /*e3f0*/  FSEL R16, R178, -INF , !P5 ;  /* 0xff800000b2107808 */ /* 0x004fe40006800000 */
[----:B------:R-:W-:-:S05]  /*e400*/  ISETP.GE.AND P5, PT, R0, R10, PT ;  /* 0x0000000a0000720c */ /* 0x000fca0003fa6270 */
[----:B------:R1:W2:Y:S01]  /*e410*/  MUFU.TANH R188, R17 ;  /* 0x0000001100bc7308 */ /* 0x0002a20000002400 */
[----:B------:R-:W-:Y:S02]  /*e420*/  FSEL R198, R181, -INF , !P5 ;  /* 0xff800000b5c67808 */ /* 0x000fe40006800000 */
[----:B------:R-:W-:-:S05]  /*e430*/  ISETP.GE.AND P5, PT, R4, R11, PT ;  /* 0x0000000b0400720c */ /* 0x000fca0003fa6270 */
[----:B------:R-:W-:Y:S01]  /*e440*/  MUFU.TANH R189, R24 ;  /* 0x0000001800bd7308 */ /* 0x000fe20000002400 */
[----:B---3--:R-:W-:Y:S02]  /*e450*/  FSEL R187, R187, -INF , !P5 ;  /* 0xff800000bbbb7808 */ /* 0x008fe40006800000 */
[----:B------:R-:W-:-:S05]  /*e460*/  ISETP.GE.AND P5, PT, R0, R11, PT ;  /* 0x0000000b0000720c */ /* 0x000fca0003fa6270 */
[----:B------:R-:W3:Y:S01]  /*e470*/  MUFU.TANH R190, R25 ;  /* 0x0000001900be7308 */ /* 0x000ee20000002400 */
[----:B-1----:R-:W-:Y:S02]  /*e480*/  FSEL R17, R231, -INF , !P6 ;  /* 0xff800000e7117808 */ /* 0x002fe40007000000 */
[----:B------:R-:W-:Y:S02]  /*e490*/  ISETP.GE.AND P6, PT, R2, R10, PT ;  /* 0x0000000a0200720c */ /* 0x000fe40003fc6270 */
[----:B--2---:R-:W-:Y:S02]  /*e4a0*/  FSEL R188, R188, -INF , !P4 ;  /* 0xff800000bcbc7808 */ /* 0x004fe40006000000 */
[----:B------:R-:W-:Y:S01]  /*e4b0*/  FSEL R197, R180, -INF , !P6 ;  /* 0xff800000b4c57808 */ /* 0x000fe20007000000 */
[----:B------:R-:W1:Y:S01]  /*e4c0*/  MUFU.TANH R4, R26 ;  /* 0x0000001a00047308 */ /* 0x000e620000002400 */
[----:B------:R-:W-:Y:S02]  /*e4d0*/  ISETP.GE.AND P6, PT, R0, R9, PT ;  /* 0x000000090000720c */ /* 0x000fe40003fc6270 */
[----:B------:R-:W-:-:S02]  /*e4e0*/  ISETP.GE.AND P4, PT, R2, R12, PT ;  /* 0x0000000c0200720c */ /* 0x000fc40003f86270 */
[----:B------:R-:W-:Y:S02]  /*e4f0*/  FSEL R199, R183, -INF , !P6 ;  /* 0xff800000b7c77808 */ /* 0x000fe40007000000 */
[----:B------:R-:W-:Y:S01]  /*e500*/  ISETP.GE.AND P6, PT, R2, R11, PT ;  /* 0x0000000b0200720c */ /* 0x000fe20003fc6270 */
[----:B------:R-:W2:Y:S01]  /*e510*/  MUFU.TANH R3, R3 ;  /* 0x0000000300037308 */ /* 0x000ea20000002400 */
[----:B---3--:R-:W-:Y:S02]  /*e520*/  FSEL R190, R190, -INF , !P5 ;  /* 0xff800000bebe7808 */ /* 0x008fe40006800000 */
[----:B------:R-:W-:Y:S02]  /*e530*/  FSEL R189, R189, -INF , !P6 ;  /* 0xff800000bdbd7808 */ /* 0x000fe40007000000 */
[----:B-1----:R-:W-:Y:S02]  /*e540*/  FSEL R193, R4, -INF , !P4 ;  /* 0xff80000004c17808 */ /* 0x002fe40006000000 */
[----:B--2---:R-:W-:Y:S01]  /*e550*/  FSEL R194, R3, -INF , !P0 ;  /* 0xff80000003c27808 */ /* 0x004fe20004000000 */
        /* <DEDUP_REMOVED lines=45> */
.L_x_1187:
[----:B------:R-:W-:Y:S05]  /*e830*/  BSYNC B0 ;  /* 0x0000000000007941 */ /* 0x000fea0003800000 */
.L_x_1186:
[----:B------:R-:W0:Y:S02]  /*e840*/  LDGDEPBAR ;  /* 0x00000000000079af */ /* 0x000e240000000000 */
.L_x_1185:
        /* <DEDUP_REMOVED lines=18> */
[----:B-1----:R-:W1:Y:S01]  /*e970*/  SHFL.BFLY PT, R4, R0, 0x2, 0x1f ;  /* 0x0c401f0000047f89 */ /* 0x002e6200000e0000 */
        /* <DEDUP_REMOVED lines=13> */
[----:B------:R-:W-:-:S03]  /*ea50*/  FSEL R2, R2, RZ, P1 ;  /* 0x000000ff02027208 */ /* 0x000fc60000800000 */
[----:B------:R-:W-:Y:S02]  /*ea60*/  FADD.FTZ R5, R205, -R0 ;  /* 0x80000000cd057221 */ /* 0x000fe40000010000 */
[--C-:B------:R-:W-:Y:S02]  /*ea70*/  FFMA.FTZ R13, R13, c[0x0][0x23c], -R2.reuse ;  /* 0x00008f000d0d7a23 */ /* 0x100fe40000010802 */
[--C-:B------:R-:W-:Y:S01]  /*ea80*/  FFMA.FTZ R20, R20, c[0x0][0x23c], -R2.reuse ;  /* 0x00008f0014147a23 */ /* 0x100fe20000010802 */
[----:B--2---:R-:W-:Y:S01]  /*ea90*/  FMNMX.FTZ R3, R3, R4, !PT ;  /* 0x0000000403037209 */ /* 0x004fe20007810000 */
[----:B------:R-:W-:Y:S01]  /*eaa0*/  MUFU.EX2 R237, R13 ;  /* 0x0000000d00ed7308 */ /* 0x000fe20000000800 */
[----:B------:R-:W-:Y:S02]  /*eab0*/  FFMA.FTZ R19, R19, c[0x0][0x23c], -R2 ;  /* 0x00008f0013137a23 */ /* 0x000fe40000010802 */
[C---:B------:R-:W-:Y:S01]  /*eac0*/  FSETP.NEU.FTZ.AND P0, PT, R3.reuse, -INF , PT ;  /* 0xff8000000300780b */ /* 0x040fe20003f1d000 */
[----:B------:R-:W-:-:S02]  /*ead0*/  FMUL.FTZ R9, R3, c[0x0][0x23c] ;  /* 0x00008f0003097a20 */ /* 0x000fc40000410000 */
[----:B------:R-:W-:Y:S01]  /*eae0*/  FFMA.FTZ R18, R18, c[0x0][0x23c], -R2 ;  /* 0x00008f0012127a23 */ /* 0x000fe20000010802 */
[----:B------:R-:W-:Y:S01]  /*eaf0*/  FSEL R4, R3, RZ, P0 ;  /* 0x000000ff03047208 */ /* 0x000fe20000000000 */
[----:B------:R1:W2:Y:S01]  /*eb00*/  MUFU.EX2 R236, R20 ;  /* 0x0000001400ec7308 */ /* 0x0002a20000000800 */
[----:B------:R-:W-:Y:S01]  /*eb10*/  FSEL R9, R9, RZ, P0 ;  /* 0x000000ff09097208 */ /* 0x000fe20000000000 */
[----:B------:R-:W-:-:S04]  /*eb20*/  FMUL.FTZ R5, R5, c[0x0][0x23c] ;  /* 0x00008f0005057a20 */ /* 0x000fc80000410000 */
[--C-:B------:R-:W-:Y:S02]  /*eb30*/  FFMA.FTZ R0, R15, c[0x0][0x23c], -R9.reuse ;  /* 0x00008f000f007a23 */ /* 0x100fe40000010809 */
[--C-:B------:R-:W-:Y:S01]  /*eb40*/  FFMA.FTZ R17, R17, c[0x0][0x23c], -R9.reuse ;  /* 0x00008f0011117a23 */ /* 0x100fe20000010809 */
[----:B------:R-:W-:Y:S01]  /*eb50*/  MUFU.EX2 R238, R19 ;  /* 0x0000001300ee7308 */ /* 0x000fe20000000800 */
[--C-:B------:R-:W-:Y:S02]  /*eb60*/  FFMA.FTZ R16, R16, c[0x0][0x23c], -R9.reuse ;  /* 0x00008f0010107a23 */ /* 0x100fe40000010809 */
[----:B------:R-:W-:Y:S01]  /*eb70*/  FFMA.FTZ R14, R14, c[0x0][0x23c], -R9 ;  /* 0x00008f000e0e7a23 */ /* 0x000fe20000010809 */
[----:B-1----:R-:W-:Y:S04]  /*eb80*/  LDSM.16.MT88.4 R20, [R218+0xb000] ;  /* 0x00b00000da14783b */ /* 0x002fe80000004200 */
[----:B------:R1:W-:Y:S08]  /*eb90*/  MUFU.EX2 R234, R0 ;  /* 0x0000000000ea7308 */ /* 0x0003f00000000800 */
[----:B------:R-:W3:Y:S01]  /*eba0*/  MUFU.EX2 R239, R18 ;  /* 0x0000001200ef7308 */ /* 0x000ee20000000800 */
[----:B-1----:R-:W-:-:S07]  /*ebb0*/  FADD.FTZ R0, R204, -R4 ;  /* 0x80000004cc007221 */ /* 0x002fce0000010000 */
[----:B------:R-:W-:Y:S01]  /*ebc0*/  MUFU.EX2 R233, R17 ;  /* 0x0000001100e97308 */ /* 0x000fe20000000800 */
[----:B--2---:R-:W-:Y:S01]  /*ebd0*/  F2FP.PACK_AB R4, R236, R237 ;  /* 0x000000edec04723e */ /* 0x004fe200000000ff */
[----:B------:R-:W-:Y:S01]  /*ebe0*/  FMUL.FTZ R0, R0, c[0x0][0x23c] ;  /* 0x00008f0000007a20 */ /* 0x000fe20000410000 */
[----:B---3--:R-:W-:-:S05]  /*ebf0*/  F2FP.PACK_AB R6, R239, R238 ;  /* 0x000000eeef06723e */ /* 0x008fca00000000ff */
[----:B------:R1:W2:Y:S08]  /*ec00*/  MUFU.EX2 R13, R0 ;  /* 0x00000000000d7308 */ /* 0x0002b00000000800 */
[----:B------:R3:W-:Y:S01]  /*ec10*/  MUFU.EX2 R235, R16 ;  /* 0x0000001000eb7308 */ /* 0x0007e20000000800 */
[----:B-1----:R-:W-:-:S07]  /*ec20*/  FMNMX.FTZ R0, R226, R132, !PT ;  /* 0x00000084e2007209 */ /* 0x002fce0007810000 */
[----:B------:R-:W-:Y:S01]  /*ec30*/  MUFU.EX2 R232, R14 ;  /* 0x0000000e00e87308 */ /* 0x000fe20000000800 */
[-C--:B--2---:R-:W-:Y:S01]  /*ec40*/  FMUL.FTZ R146, R146, R13.reuse ;  /* 0x0000000d92927220 */ /* 0x084fe20000410000 */
[----:B------:R-:W-:Y:S01]  /*ec50*/  FMNMX.FTZ R8, R137, R0, !PT ;  /* 0x0000000089087209 */ /* 0x000fe20007810000 */
[----:B------:R-:W-:Y:S01]  /*ec60*/  FMUL.FTZ R147, R147, R13 ;  /* 0x0000000d93937220 */ /* 0x000fe20000410000 */
[----:B------:R-:W-:Y:S01]  /*ec70*/  FMNMX.FTZ R0, R207, R133, !PT ;  /* 0x00000085cf007209 */ /* 0x000fe20007810000 */
[-C--:B------:R-:W-:Y:S01]  /*ec80*/  FMUL.FTZ R154, R154, R13.reuse ;  /* 0x0000000d9a9a7220 */ /* 0x080fe20000410000 */
[----:B------:R-:W-:Y:S01]  /*ec90*/  FMNMX.FTZ R8, R138, R8, !PT ;  /* 0x000000088a087209 */ /* 0x000fe20007810000 */
[----:B---3--:R-:W-:Y:S01]  /*eca0*/  LDSM.16.MT88.4 R16, [R215+0xb000] ;  /* 0x00b00000d710783b */ /* 0x008fe20000004200 */
[----:B------:R-:W-:Y:S01]  /*ecb0*/  FMNMX.FTZ R0, R184, R0, !PT ;  /* 0x00000000b8007209 */ /* 0x000fe20007810000 */
[----:B------:R-:W1:Y:S01]  /*ecc0*/  MUFU.EX2 R14, R5 ;  /* 0x00000005000e7308 */ /* 0x000e620000000800 */
[----:B------:R-:W-:Y:S01]  /*ecd0*/  FMNMX.FTZ R8, R139, R8, !PT ;  /* 0x000000088b087209 */ /* 0x000fe20007810000 */
[-C--:B------:R-:W-:Y:S01]  /*ece0*/  FMUL.FTZ R155, R155, R13.reuse ;  /* 0x0000000d9b9b7220 */ /* 0x080fe20000410000 */
        /* <DEDUP_REMOVED lines=11> */
[----:B------:R-:W-:Y:S01]  /*eda0*/  FMUL.FTZ R43, R43, R13 ;  /* 0x0000000d2b2b7220 */ /* 0x000fe20000410000 */
[----:B------:R-:W-:Y:S01]  /*edb0*/  FMNMX.FTZ R10, R201, R0, !PT ;  /* 0x00000000c90a7209 */ /* 0x000fe20007810000 */
[----:B-1----:R-:W-:Y:S01]  /*edc0*/  FMUL.FTZ R144, R144, R14 ;  /* 0x0000000e90907220 */ /* 0x002fe20000410000 */
[----:B------:R-:W-:Y:S01]  /*edd0*/  FMNMX.FTZ R0, R198, R8, !PT ;  /* 0x00000008c6007209 */ /* 0x000fe20007810000 */
[----:B------:R-:W-:Y:S01]  /*ede0*/  FMUL.FTZ R145, R145, R14 ;  /* 0x0000000e91917220 */ /* 0x000fe20000410000 */
[----:B------:R-:W-:Y:S01]  /*edf0*/  F2FP.PACK_AB R5, R233, R232 ;  /* 0x000000e8e905723e */ /* 0x000fe200000000ff */
[-C--:B------:R-:W-:Y:S01]  /*ee00*/  FMUL.FTZ R152, R152, R14.reuse ;  /* 0x0000000e98987220 */ /* 0x080fe20000410000 */
[----:B------:R-:W-:Y:S01]  /*ee10*/  F2FP.PACK_AB R7, R234, R235 ;  /* 0x000000ebea07723e */ /* 0x000fe200000000ff */
[----:B------:R-:W1:Y:S01]  /*ee20*/  SHFL.BFLY PT, R8, R0, 0x2, 0x1f ;  /* 0x0c401f0000087f89 */ /* 0x000e6200000e0000 */
        /* <DEDUP_REMOVED lines=15> */
[----:B-1----:R-:W-:Y:S01]  /*ef20*/  FMNMX.FTZ R8, R0, R8, !PT ;  /* 0x0000000800087209 */ /* 0x002fe20007810000 */
[----:B------:R-:W-:Y:S01]  /*ef30*/  FMUL.FTZ R57, R57, R14 ;  /* 0x0000000e39397220 */ /* 0x000fe20000410000 */
[----:B------:R-:W-:Y:S01]  /*ef40*/  FMNMX.FTZ R0, R200, R10, !PT ;  /* 0x0000000ac8007209 */ /* 0x000fe20007810000 */
[----:B------:R-:W-:-:S02]  /*ef50*/  FMUL.FTZ R58, R58, R13 ;  /* 0x0000000d3a3a7220 */ /* 0x000fc40000410000 */
[----:B------:R-:W1:Y:S01]  /*ef60*/  SHFL.BFLY PT, R10, R8, 0x1, 0x1f ;  /* 0x0c201f00080a7f89 */ /* 0x000e6200000e0000 */
[----:B------:R-:W-:Y:S01]  /*ef70*/  FMNMX.FTZ R0, R199, R0, !PT ;  /* 0x00000000c7007209 */ /* 0x000fe20007810000 */
[-C--:B------:R-:W-:Y:S01]  /*ef80*/  FMUL.FTZ R59, R59, R13.reuse ;  /* 0x0000000d3b3b7220 */ /* 0x080fe20000410000 */
[C---:B------:R-:W-:Y:S01]  /*ef90*/  HMMA.16816.F32 R168, R4.reuse, R178, R168 ;  /* 0x000000b204a8723c */ /* 0x040fe200000018a8 */
[-C--:B------:R-:W-:Y:S02]  /*efa0*/  FMUL.FTZ R60, R60, R14.reuse ;  /* 0x0000000e3c3c7220 */ /* 0x080fe40000410000 */
[----:B------:R-:W2:Y:S01]  /*efb0*/  SHFL.BFLY PT, R11, R0, 0x2, 0x1f ;  /* 0x0c401f00000b7f89 */ /* 0x000ea200000e0000 */
        /* <DEDUP_REMOVED lines=10> */
[----:B------:R-:W-:Y:S01]  /*f060*/  FMUL.FTZ R77, R77, R14 ;  /* 0x0000000e4d4d7220 */ /* 0x000fe20000410000 */
[----:B-1----:R-:W-:Y:S01]  /*f070*/  FMNMX.FTZ R136, R8, R10, !PT ;  /* 0x0000000a08887209 */ /* 0x002fe20007810000 */
[----:B------:R-:W-:-:S02]  /*f080*/  FMUL.FTZ R88, R88, R14 ;  /* 0x0000000e58587220 */ /* 0x000fc40000410000 */
[-C--:B------:R-:W-:Y:S01]  /*f090*/  FMUL.FTZ R78, R78, R13.reuse ;  /* 0x0000000d4e4e7220 */ /* 0x080fe20000410000 */
[C---:B------:R-:W-:Y:S01]  /*f0a0*/  HMMA.16816.F32 R56, R4.reuse, R32, R56 ;  /* 0x000000200438723c */ /* 0x040fe20000001838 */
[-C--:B------:R-:W-:Y:S01]  /*f0b0*/  FMUL.FTZ R79, R79, R13.reuse ;  /* 0x0000000d4f4f7220 */ /* 0x080fe20000410000 */
[----:B------:R-:W-:Y:S01]  /*f0c0*/  FSETP.NEU.FTZ.AND P1, PT, R136, -INF , PT ;  /* 0xff8000008800780b */ /* 0x000fe20003f3d000 */
        /* <DEDUP_REMOVED lines=27> */
[----:B------:R-:W-:Y:S01]  /*f280*/  FMUL.FTZ R127, R127, R13 ;  /* 0x0000000d7f7f7220 */ /* 0x000fe20000410000 */
[----:B------:R-:W-:Y:S01]  /*f290*/  HMMA.16816.F32 R104, R4, R20, R104 ;  /* 0x000000140468723c */ /* 0x000fe20000001868 */
[----:B------:R-:W-:-:S04]  /*f2a0*/  FFMA.FTZ R10, R187, c[0x0][0x23c], -R2 ;  /* 0x00008f00bb0a7a23 */ /* 0x000fc80000010802 */
[----:B------:R1:W-:Y:S03]  /*f2b0*/  MUFU.EX2 R204, R10 ;  /* 0x0000000a00cc7308 */ /* 0x0003e60000000800 */
[C---:B------:R-:W-:Y:S08]  /*f2c0*/  HMMA.16816.F32 R108, R4.reuse, R22, R108 ;  /* 0x00000016046c723c */ /* 0x040ff0000000186c */
[----:B------:R-:W-:Y:S01]  /*f2d0*/  HMMA.16816.F32 R120, R4, R24, R120 ;  /* 0x000000180478723c */ /* 0x000fe20000001878 */
[----:B-1----:R-:W-:-:S07]  /*f2e0*/  FFMA.FTZ R10, R188, c[0x0][0x23c], -R2 ;  /* 0x00008f00bc0a7a23 */ /* 0x002fce0000010802 */
[----:B------:R-:W-:Y:S01]  /*f2f0*/  HMMA.16816.F32 R208, R4, R26, R124 ;  /* 0x0000001a04d0723c */ /* 0x000fe2000000187c */
[----:B------:R1:W3:Y:S06]  /*f300*/  MUFU.EX2 R203, R10 ;  /* 0x0000000a00cb7308 */ /* 0x0002ec0000000800 */
[----:B--2---:R-:W-:Y:S01]  /*f310*/  FMNMX.FTZ R4, R11, R0, !PT ;  /* 0x000000000b047209 */ /* 0x004fe20007810000 */
[----:B------:R-:W-:-:S04]  /*f320*/  FMUL.FTZ R0, R136, c[0x0][0x23c] ;  /* 0x00008f0088007a20 */ /* 0x000fc80000410000 */
[----:B------:R-:W2:Y:S01]  /*f330*/  SHFL.BFLY PT, R6, R4, 0x1, 0x1f ;  /* 0x0c201f0004067f89 */ /* 0x000ea200000e0000 */
[----:B------:R-:W-:Y:S01]  /*f340*/  FSEL R0, R0, RZ, P1 ;  /* 0x000000ff00007208 */ /* 0x000fe20000800000 */
[----:B-1----:R-:W-:Y:S01]  /*f350*/  FFMA.FTZ R10, R189, c[0x0][0x23c], -R2 ;  /* 0x00008f00bd0a7a23 */ /* 0x002fe20000010802 */
[----:B---3--:R-:W-:-:S03]  /*f360*/  F2FP.PACK_AB R124, R203, R204 ;  /* 0x000000cccb7c723e */ /* 0x008fc600000000ff */
[----:B------:R-:W-:Y:S02]  /*f370*/  FFMA.FTZ R5, R132, c[0x0][0x23c], -R0 ;  /* 0x00008f0084057a23 */ /* 0x000fe40000010800 */
[----:B------:R-:W-:Y:S01]  /*f380*/  FFMA.FTZ R2, R190, c[0x0][0x23c], -R2 ;  /* 0x00008f00be027a23 */ /* 0x000fe20000010802 */
[----:B------:R-:W-:Y:S08]  /*f390*/  MUFU.EX2 R189, R10 ;  /* 0x0000000a00bd7308 */ /* 0x000ff00000000800 */
[----:B------:R1:W-:Y:S01]  /*f3a0*/  MUFU.EX2 R229, R5 ;  /* 0x0000000500e57308 */ /* 0x0003e20000000800 */
[----:B--2---:R-:W-:Y:S01]  /*f3b0*/  FMNMX.FTZ R135, R4, R6, !PT ;  /* 0x0000000604877209 */ /* 0x004fe20007810000 */
[----:B------:R-:W-:-:S06]  /*f3c0*/  FFMA.FTZ R4, R137, c[0x0][0x23c], -R0 ;  /* 0x00008f0089047a23 */ /* 0x000fcc0000010800 */
[----:B------:R2:W3:Y:S01]  /*f3d0*/  MUFU.EX2 R188, R2 ;  /* 0x0000000200bc7308 */ /* 0x0004e20000000800 */
[----:B------:R-:W-:-:S07]  /*f3e0*/  FSETP.NEU.FTZ.AND P0, PT, R135, -INF , PT ;  /* 0xff8000008700780b */ /* 0x000fce0003f1d000 */
[----:B------:R4:W-:Y:S01]  /*f3f0*/  MUFU.EX2 R228, R4 ;  /* 0x0000000400e47308 */ /* 0x0009e20000000800 */
[----:B-1----:R-:W-:-:S07]  /*f400*/  FFMA.FTZ R5, R138, c[0x0][0x23c], -R0 ;  /* 0x00008f008a057a23 */ /* 0x002fce0000010800 */
[----:B------:R1:W-:Y:S01]  /*f410*/  MUFU.EX2 R230, R5 ;  /* 0x0000000500e67308 */ /* 0x0003e20000000800 */
[----:B--2---:R-:W-:Y:S01]  /*f420*/  FFMA.FTZ R2, R191, c[0x0][0x23c], -R9 ;  /* 0x00008f00bf027a23 */ /* 0x004fe20000010809 */
[----:B---3--:R-:W-:Y:S01]  /*f430*/  F2FP.PACK_AB R126, R188, R189 ;  /* 0x000000bdbc7e723e */ /* 0x008fe200000000ff */
[----:B----4-:R-:W-:-:S05]  /*f440*/  FMUL.FTZ R4, R135, c[0x0][0x23c] ;  /* 0x00008f0087047a20 */ /* 0x010fca0000410000 */
[----:B------:R2:W-:Y:S01]  /*f450*/  MUFU.EX2 R187, R2 ;  /* 0x0000000200bb7308 */ /* 0x0005e20000000800 */
[----:B------:R-:W-:Y:S01]  /*f460*/  FSEL R8, R4, RZ, P0 ;  /* 0x000000ff04087208 */ /* 0x000fe20000000000 */
[----:B------:R-:W-:Y:S01]  /*f470*/  FFMA.FTZ R4, R139, c[0x0][0x23c], -R0 ;  /* 0x00008f008b047a23 */ /* 0x000fe20000010800 */
[----:B-1----:R-:W-:-:S05]  /*f480*/  FSEL R5, R136, RZ, P1 ;  /* 0x000000ff88057208 */ /* 0x002fca0000800000 */
[----:B------:R1:W-:Y:S01]  /*f490*/  MUFU.EX2 R231, R4 ;  /* 0x0000000400e77308 */ /* 0x0003e20000000800 */
[----:B------:R-:W-:Y:S01]  /*f4a0*/  FADD.FTZ R6, R226, -R5 ;  /* 0x80000005e2067221 */ /* 0x000fe20000010000 */
[----:B------:R-:W-:Y:S01]  /*f4b0*/  FSEL R5, R135, RZ, P0 ;  /* 0x000000ff87057208 */ /* 0x000fe20000000000 */
[----:B--2---:R-:W-:Y:S02]  /*f4c0*/  FFMA.FTZ R2, R192, c[0x0][0x23c], -R9 ;  /* 0x00008f00c0027a23 */ /* 0x004fe40000010809 */
[----:B------:R-:W-:-:S04]  /*f4d0*/  FMUL.FTZ R6, R6, c[0x0][0x23c] ;  /* 0x00008f0006067a20 */ /* 0x000fc80000410000 */
[----:B------:R-:W2:Y:S01]  /*f4e0*/  MUFU.EX2 R12, R6 ;  /* 0x00000006000c7308 */ /* 0x000ea20000000800 */
[----:B-1----:R-:W-:-:S07]  /*f4f0*/  FFMA.FTZ R4, R133, c[0x0][0x23c], -R8 ;  /* 0x00008f0085047a23 */ /* 0x002fce0000010808 */
[----:B------:R1:W-:Y:S01]  /*f500*/  MUFU.EX2 R225, R4 ;  /* 0x0000000400e17308 */ /* 0x0003e20000000800 */
[----:B--2---:R-:W-:Y:S01]  /*f510*/  FMUL.FTZ R148, R148, R12 ;  /* 0x0000000c94947220 */ /* 0x004fe20000410000 */
[----:B------:R-:W-:Y:S01]  /*f520*/  F2FP.PACK_AB R6, R231, R230 ;  /* 0x000000e6e706723e */ /* 0x000fe200000000ff */
[-C--:B------:R-:W-:Y:S02]  /*f530*/  FMUL.FTZ R149, R149, R12.reuse ;  /* 0x0000000c95957220 */ /* 0x080fe40000410000 */
[-C--:B------:R-:W-:Y:S02]  /*f540*/  FMUL.FTZ R160, R160, R12.reuse ;  /* 0x0000000ca0a07220 */ /* 0x080fe40000410000 */
[-C--:B------:R-:W-:Y:S02]  /*f550*/  FMUL.FTZ R161, R161, R12.reuse ;  /* 0x0000000ca1a17220 */ /* 0x080fe40000410000 */
[----:B-1----:R-:W-:Y:S02]  /*f560*/  FFMA.FTZ R4, R184, c[0x0][0x23c], -R8 ;  /* 0x00008f00b8047a23 */ /* 0x002fe40000010808 */
[----:B------:R-:W-:-:S02]  /*f570*/  FMUL.FTZ R36, R36, R12 ;  /* 0x0000000c24247220 */ /* 0x000fc40000410000 */
[----:B------:R1:W2:Y:S01]  /*f580*/  MUFU.EX2 R227, R4 ;  /* 0x0000000400e37308 */ /* 0x0002a20000000800 */
        /* <DEDUP_REMOVED lines=8> */
[----:B-1----:R-:W-:Y:S02]  /*f610*/  FFMA.FTZ R4, R185, c[0x0][0x23c], -R8 ;  /* 0x00008f00b9047a23 */ /* 0x002fe40000010808 */
        /* <DEDUP_REMOVED lines=11> */
[----:B--2---:R-:W-:Y:S01]  /*f6d0*/  F2FP.PACK_AB R5, R227, R225 ;  /* 0x000000e1e305723e */ /* 0x004fe200000000ff */
        /* <DEDUP_REMOVED lines=13> */
[----:B------:R-:W1:Y:S01]  /*f7b0*/  MUFU.EX2 R186, R2 ;  /* 0x0000000200ba7308 */ /* 0x000e620000000800 */
[-C--:B--2---:R-:W-:Y:S02]  /*f7c0*/  FMUL.FTZ R150, R150, R11.reuse ;  /* 0x0000000b96967220 */ /* 0x084fe40000410000 */
[-C--:B------:R-:W-:Y:S02]  /*f7d0*/  FMUL.FTZ R151, R151, R11.reuse ;  /* 0x0000000b97977220 */ /* 0x080fe40000410000 */
[-C--:B------:R-:W-:Y:S02]  /*f7e0*/  FMUL.FTZ R162, R162, R11.reuse ;  /* 0x0000000ba2a27220 */ /* 0x080fe40000410000 */
[-C--:B------:R-:W-:Y:S01]  /*f7f0*/  FMUL.FTZ R163, R163, R11.reuse ;  /* 0x0000000ba3a37220 */ /* 0x080fe20000410000 */
[----:B------:R2:W3:Y:S01]  /*f800*/  MUFU.EX2 R205, R4 ;  /* 0x0000000400cd7308 */ /* 0x0004e20000000800 */
[----:B------:R-:W-:-:S02]  /*f810*/  FMUL.FTZ R38, R38, R11 ;  /* 0x0000000b26267220 */ /* 0x000fc40000410000 */
[-C--:B------:R-:W-:Y:S02]  /*f820*/  FMUL.FTZ R39, R39, R11.reuse ;  /* 0x0000000b27277220 */ /* 0x080fe40000410000 */
[-C--:B------:R-:W-:Y:S02]  /*f830*/  FMUL.FTZ R54, R54, R11.reuse ;  /* 0x0000000b36367220 */ /* 0x080fe40000410000 */
[----:B------:R-:W-:Y:S01]  /*f840*/  FMUL.FTZ R55, R55, R11 ;  /* 0x0000000b37377220 */ /* 0x000fe20000410000 */
[----:B-1----:R-:W-:Y:S01]  /*f850*/  F2FP.PACK_AB R125, R186, R187 ;  /* 0x000000bbba7d723e */ /* 0x002fe200000000ff */
[----:B------:R-:W-:Y:S02]  /*f860*/  FFMA.FTZ R2, R193, c[0x0][0x23c], -R9 ;  /* 0x00008f00c1027a23 */ /* 0x000fe40000010809 */
[-C--:B------:R-:W-:Y:S02]  /*f870*/  FMUL.FTZ R70, R70, R11.reuse ;  /* 0x0000000b46467220 */ /* 0x080fe40000410000 */
[----:B------:R1:W-:Y:S01]  /*f880*/  MUFU.EX2 R185, R2 ;  /* 0x0000000200b97308 */ /* 0x0003e20000000800 */
        /* <DEDUP_REMOVED lines=10> */
[----:B-1----:R-:W-:Y:S02]  /*f930*/  FFMA.FTZ R2, R194, c[0x0][0x23c], -R9 ;  /* 0x00008f00c2027a23 */ /* 0x002fe40000010809 */
[----:B------:R-:W-:-:S02]  /*f940*/  FMUL.FTZ R158, R158, R11 ;  /* 0x0000000b9e9e7220 */ /* 0x000fc40000410000 */
[----:B------:R-:W1:Y:S01]  /*f950*/  MUFU.EX2 R184, R2 ;  /* 0x0000000200b87308 */ /* 0x000e620000000800 */
        /* <DEDUP_REMOVED lines=9> */
[----:B------:R-:W-:Y:S01]  /*f9f0*/  FMUL.FTZ R82, R82, R11 ;  /* 0x0000000b52527220 */ /* 0x000fe20000410000 */
[----:B-1----:R-:W-:Y:S01]  /*fa00*/  F2FP.PACK_AB R127, R184, R185 ;  /* 0x000000b9b87f723e */ /* 0x002fe200000000ff */
[----:B------:R-:W-:Y:S01]  /*fa10*/  FFMA.FTZ R2, R195, c[0x0][0x23c], -R0 ;  /* 0x00008f00c3027a23 */ /* 0x000fe20000010800 */
[----:B------:R-:W-:Y:S01]  /*fa20*/  HMMA.16816.F32 R52, R4, R32, R52 ;  /* 0x000000200434723c */ /* 0x000fe20000001834 */
[-C--:B------:R-:W-:Y:S02]  /*fa30*/  FMUL.FTZ R83, R83, R11.reuse ;  /* 0x0000000b53537220 */ /* 0x080fe40000410000 */
[----:B------:R1:W-:Y:S01]  /*fa40*/  MUFU.EX2 R139, R2 ;  /* 0x00000002008b7308 */ /* 0x0003e20000000800 */
[-C--:B------:R-:W-:Y:S02]  /*fa50*/  FMUL.FTZ R98, R98, R11.reuse ;  /* 0x0000000b62627220 */ /* 0x080fe40000410000 */
[----:B------:R-:W-:-:S02]  /*fa60*/  FMUL.FTZ R99, R99, R11 ;  /* 0x0000000b63637220 */ /* 0x000fc40000410000 */
[-C--:B------:R-:W-:Y:S01]  /*fa70*/  FMUL.FTZ R114, R114, R11.reuse ;  /* 0x0000000b72727220 */ /* 0x080fe20000410000 */
[----:B------:R-:W-:Y:S01]  /*fa80*/  HMMA.16816.F32 R68, R4, R28, R68 ;  /* 0x0000001c0444723c */ /* 0x000fe20000001844 */
[-C--:B------:R-:W-:Y:S02]  /*fa90*/  FMUL.FTZ R115, R115, R11.reuse ;  /* 0x0000000b73737220 */ /* 0x080fe40000410000 */
[-C--:B------:R-:W-:Y:S02]  /*faa0*/  FMUL.FTZ R130, R130, R11.reuse ;  /* 0x0000000b82827220 */ /* 0x080fe40000410000 */
[----:B------:R-:W-:-:S03]  /*fab0*/  FMUL.FTZ R131, R131, R11 ;  /* 0x0000000b83837220 */ /* 0x000fc60000410000 */
[----:B------:R-:W-:Y:S01]  /*fac0*/  HMMA.16816.F32 R84, R4, R16, R84 ;  /* 0x000000100454723c */ /* 0x000fe20000001854 */
[----:B-1----:R-:W-:-:S04]  /*fad0*/  FFMA.FTZ R2, R196, c[0x0][0x23c], -R0 ;  /* 0x00008f00c4027a23 */ /* 0x002fc80000010800 */
[----:B------:R1:W2:Y:S03]  /*fae0*/  MUFU.EX2 R138, R2 ;  /* 0x00000002008a7308 */ /* 0x0002a60000000800 */
[C---:B------:R-:W-:Y:S08]  /*faf0*/  HMMA.16816.F32 R100, R4.reuse, R20, R100 ;  /* 0x000000140464723c */ /* 0x040ff00000001864 */
[----:B------:R-:W-:Y:S01]  /*fb00*/  HMMA.16816.F32 R116, R4, R24, R116 ;  /* 0x000000180474723c */ /* 0x000fe20000001874 */
[----:B-1----:R-:W-:-:S02]  /*fb10*/  FFMA.FTZ R2, R197, c[0x0][0x23c], -R0 ;  /* 0x00008f00c5027a23 */ /* 0x002fc40000010800 */
[----:B------:R-:W-:-:S05]  /*fb20*/  FFMA.FTZ R0, R198, c[0x0][0x23c], -R0 ;  /* 0x00008f00c6007a23 */ /* 0x000fca0000010800 */
[C---:B------:R-:W-:Y:S01]  /*fb30*/  HMMA.16816.F32 R140, R4.reuse, R142, R156 ;  /* 0x0000008e048c723c */ /* 0x040fe2000000189c */
[----:B------:R1:W-:Y:S01]  /*fb40*/  MUFU.EX2 R137, R2 ;  /* 0x0000000200897308 */ /* 0x0003e20000000800 */
[----:B------:R-:W3:Y:S06]  /*fb50*/  LDSM.16.MT88.4 R156, [R213+0xa800] ;  /* 0x00a80000d59c783b */ /* 0x000eec0000004200 */
[C---:B------:R-:W-:Y:S01]  /*fb60*/  HMMA.16816.F32 R176, R4.reuse, R178, R172 ;  /* 0x000000b204b0723c */ /* 0x040fe200000018ac */
[----:B------:R4:W-:Y:S01]  /*fb70*/  MUFU.EX2 R133, R0 ;  /* 0x0000000000857308 */ /* 0x0009e20000000800 */
[----:B------:R-:W5:Y:S06]  /*fb80*/  LDSM.16.MT88.4 R172, [R215+0xa800] ;  /* 0x00a80000d7ac783b */ /* 0x000f6c0000004200 */
[----:B------:R-:W-:Y:S01]  /*fb90*/  HMMA.16816.F32 R180, R4, R182, R48 ;  /* 0x000000b604b4723c */ /* 0x000fe20000001830 */
[----:B------:R-:W2:Y:S01]  /*fba0*/  LDSM.16.MT88.4 R48, [R218+0xa800] ;  /* 0x00a80000da30783b */ /* 0x000ea20000004200 */
[----:B-1----:R-:W-:-:S04]  /*fbb0*/  FFMA.FTZ R2, R248, R14, R237 ;  /* 0x0000000ef8027223 */ /* 0x002fc800000100ed */
[----:B------:R-:W-:Y:S02]  /*fbc0*/  FADD.FTZ R2, R236, R2 ;  /* 0x00000002ec027221 */ /* 0x000fe40000010000 */
[C---:B------:R-:W-:Y:S01]  /*fbd0*/  HMMA.16816.F32 R32, R4.reuse, R34, R64 ;  /* 0x000000220420723c */ /* 0x040fe20000001840 */
[----:B----4-:R-:W-:Y:S01]  /*fbe0*/  FFMA.FTZ R0, R202, c[0x0][0x23c], -R8 ;  /* 0x00008f00ca007a23 */ /* 0x010fe20000010808 */
[----:B------:R-:W-:Y:S01]  /*fbf0*/  LDSM.16.MT88.4 R64, [R217+0xa800] ;  /* 0x00a80000d940783b */ /* 0x000fe20000004200 */
[----:B------:R-:W-:Y:S02]  /*fc00*/  FADD.FTZ R2, R238, R2 ;  /* 0x00000002ee027221 */ /* 0x000fe40000010000 */
[----:B------:R1:W-:Y:S02]  /*fc10*/  MUFU.EX2 R132, R0 ;  /* 0x0000000000847308 */ /* 0x0003e40000000800 */
[----:B------:R-:W-:Y:S01]  /*fc20*/  FADD.FTZ R2, R239, R2 ;  /* 0x00000002ef027221 */ /* 0x000fe20000010000 */
[----:B------:R-:W-:Y:S01]  /*fc30*/  HMMA.16816.F32 R28, R4, R30, R80 ;  /* 0x0000001e041c723c */ /* 0x000fe20000001850 */
[----:B------:R-:W-:Y:S02]  /*fc40*/  LDSM.16.MT88.4 R80, [R213+0xb800] ;  /* 0x00b80000d550783b */ /* 0x000fe40000004200 */
[----:B------:R-:W-:-:S04]  /*fc50*/  FADD.FTZ R2, R204, R2 ;  /* 0x00000002cc027221 */ /* 0x000fc80000010000 */
[----:B------:R-:W-:Y:S01]  /*fc60*/  FADD.FTZ R2, R203, R2 ;  /* 0x00000002cb027221 */ /* 0x000fe20000010000 */
[C---:B------:R-:W-:Y:S01]  /*fc70*/  HMMA.16816.F32 R16, R4.reuse, R18, R96 ;  /* 0x000000120410723c */ /* 0x040fe20000001860 */
[----:B------:R-:W-:Y:S02]  /*fc80*/  LDSM.16.MT88.4 R96, [R215+0xb800] ;  /* 0x00b80000d760783b */ /* 0x000fe40000004200 */
[----:B------:R-:W-:Y:S02]  /*fc90*/  FADD.FTZ R2, R189, R2 ;  /* 0x00000002bd027221 */ /* 0x000fe40000010000 */
[----:B-1----:R-:W-:Y:S02]  /*fca0*/  FFMA.FTZ R0, R201, c[0x0][0x23c], -R8 ;  /* 0x00008f00c9007a23 */ /* 0x002fe40000010808 */
[----:B------:R-:W-:Y:S01]  /*fcb0*/  FADD.FTZ R248, R188, R2 ;  /* 0x00000002bcf87221 */ /* 0x000fe20000010000 */
[C---:B------:R-:W-:Y:S01]  /*fcc0*/  HMMA.16816.F32 R20, R4.reuse, R22, R112 ;  /* 0x000000160414723c */ /* 0x040fe20000001870 */
[----:B------:R1:W4:Y:S01]  /*fcd0*/  MUFU.EX2 R15, R0 ;  /* 0x00000000000f7308 */ /* 0x0003220000000800 */
[----:B------:R-:W-:Y:S06]  /*fce0*/  LDSM.16.MT88.4 R112, [R218+0xb800] ;  /* 0x00b80000da70783b */ /* 0x000fec0000004200 */
[----:B------:R-:W-:Y:S01]  /*fcf0*/  HMMA.16816.F32 R24, R4, R26, R128 ;  /* 0x0000001a0418723c */ /* 0x000fe20000001880 */
[----:B------:R-:W5:Y:S06]  /*fd00*/  LDSM.16.MT88.4 R4, [R217+0xb800] ;  /* 0x00b80000d904783b */ /* 0x000f6c0000004200 */
[----:B--2---:R-:W-:Y:S01]  /*fd10*/  F2FP.PACK_AB R128, R138, R139 ;  /* 0x0000008b8a80723e */ /* 0x004fe200000000ff */
[----:B---3--:R-:W-:Y:S01]  /*fd20*/  HMMA.16816.F32 R144, R124, R156, R144 ;  /* 0x0000009c7c90723c */ /* 0x008fe20000001890 */
[----:B-1----:R-:W-:Y:S01]  /*fd30*/  FFMA.FTZ R0, R200, c[0x0][0x23c], -R8 ;  /* 0x00008f00c8007a23 */ /* 0x002fe20000010808 */
[----:B----4-:R-:W-:-:S02]  /*fd40*/  F2FP.PACK_AB R129, R15, R132 ;  /* 0x000000840f81723e */ /* 0x010fc400000000ff */
[----:B------:R-:W-:Y:S01]  /*fd50*/  F2FP.PACK_AB R130, R133, R137 ;  /* 0x000000898582723e */ /* 0x000fe200000000ff */
[----:B------:R1:W-:Y:S03]  /*fd60*/  MUFU.EX2 R10, R0 ;  /* 0x00000000000a7308 */ /* 0x0003e60000000800 */
[C---:B------:R-:W-:Y:S08]  /*fd70*/  HMMA.16816.F32 R152, R124.reuse, R158, R152 ;  /* 0x0000009e7c98723c */ /* 0x040ff00000001898 */
[----:B-----5:R-:W-:Y:S01]  /*fd80*/  HMMA.16816.F32 R164, R124, R172, R164 ;  /* 0x000000ac7ca4723c */ /* 0x020fe200000018a4 */
[----:B-1----:R-:W-:-:S02]  /*fd90*/  FFMA.FTZ R0, R199, c[0x0][0x23c], -R8 ;  /* 0x00008f00c7007a23 */ /* 0x002fc40000010808 */
[----:B------:R-:W-:-:S05]  /*fda0*/  FFMA.FTZ R8, R250, R12, R229 ;  /* 0x0000000cfa087223 */ /* 0x000fca00000100e5 */
[C---:B------:R-:W-:Y:S01]  /*fdb0*/  HMMA.16816.F32 R168, R124.reuse, R174, R168 ;  /* 0x000000ae7ca8723c */ /* 0x040fe200000018a8 */
[----:B------:R-:W1:Y:S07]  /*fdc0*/  MUFU.EX2 R9, R0 ;  /* 0x0000000000097308 */ /* 0x000e6e0000000800 */
[C---:B------:R-:W-:Y:S08]  /*fdd0*/  HMMA.16816.F32 R40, R124.reuse, R48, R40 ;  /* 0x000000307c28723c */ /* 0x040ff00000001828 */
[----:B------:R-:W-:Y:S01]  /*fde0*/  HMMA.16816.F32 R120, R124, R4, R120 ;  /* 0x000000047c78723c */ /* 0x000fe20000001878 */
[----:B-1----:R-:W-:Y:S01]  /*fdf0*/  F2FP.PACK_AB R131, R9, R10 ;  /* 0x0000000a0983723e */ /* 0x002fe200000000ff */
[----:B------:R-:W-:-:S04]  /*fe00*/  FFMA.FTZ R0, R247, R13, R232 ;  /* 0x0000000df7007223 */ /* 0x000fc800000100e8 */
[----:B------:R-:W-:Y:S02]  /*fe10*/  FADD.FTZ R0, R233, R0 ;  /* 0x00000000e9007221 */ /* 0x000fe40000010000 */
[----:B------:R-:W-:Y:S02]  /*fe20*/  HMMA.16816.F32 R116, R128, R4, R116 ;  /* 0x000000048074723c */ /* 0x000fe40000001874 */
[----:B------:R-:W-:-:S04]  /*fe30*/  FADD.FTZ R0, R235, R0 ;  /* 0x00000000eb007221 */ /* 0x000fc80000010000 */
[----:B------:R-:W-:Y:S02]  /*fe40*/  FADD.FTZ R0, R234, R0 ;  /* 0x00000000ea007221 */ /* 0x000fe40000010000 */
[----:B------:R-:W-:Y:S01]  /*fe50*/  FFMA.FTZ R4, R249, R11, R225 ;  /* 0x0000000bf9047223 */ /* 0x000fe200000100e1 */
[C---:B------:R-:W-:Y:S01]  /*fe60*/  HMMA.16816.F32 R44, R124.reuse, R50, R44 ;  /* 0x000000327c2c723c */ /* 0x040fe2000000182c */
[----:B------:R-:W-:Y:S01]  /*fe70*/  FADD.FTZ R5, R228, R8 ;  /* 0x00000008e4057221 */ /* 0x000fe20000010000 */
[----:B------:R-:W-:Y:S01]  /*fe80*/  @P3 IADD3 R225, R244, -0x6, RZ ;  /* 0xfffffffaf4e13810 */ /* 0x000fe20007ffe0ff */
        /* <DEDUP_REMOVED lines=41> */
[----:B------:R-:W-:Y:S05]  /*10120*/  @!UPT UIADD3 URZ, URZ, URZ, URZ ;  /* 0x0000003f3f3ff290 */ /* 0x000fea000fffe03f */
[----:B------:R-:W-:Y:S11]  /*10130*/  @P3 BRA `(.L_x_1188) ;  /* 0x0000001000003947 */ /* 0x000ff60003800000 */
.L_x_1175:
[----:B------:R-:W-:-:S07]  /*10140*/  IADD3 R225, R206, -0x1, RZ ;  /* 0xffffffffcee17810 */ /* 0x000fce0007ffe0ff */
.L_x_1188:
[----:B------:R-:W-:-:S13]  /*10150*/  ISETP.GE.AND P0, PT, R225, RZ, PT ;  /* 0x000000ffe100720c */ /* 0x000fda0003f06270 */
[----:B------:R-:W-:Y:S05]  /*10160*/  @!P0 BRA `(.L_x_1189) ;  /* 0x000029f000008947 */ /* 0x000fea0003800000 */
[----:B------:R-:W2:Y:S01]  /*10170*/  LDL.LU.64 R6, [R1] ;  /* 0x0000000001067983 */ /* 0x000ea20000300a00 */
[----:B------:R-:W-:Y:S01]  /*10180*/  MOV R139, R3 ;  /* 0x00000003008b7202 */ /* 0x000fe20000000f00 */
[----:B------:R-:W-:Y:S02]  /*10190*/  IMAD.MOV.U32 R137, RZ, RZ, R135 ;  /* 0x000000ffff897224 */ /* 0x000fe400078e0087 */
[----:B------:R-:W3:Y:S01]  /*101a0*/  LDL.LU.64 R4, [R1+0x30] ;  /* 0x0000300001047983 */ /* 0x000ee20000300a00 */
[----:B------:R-:W-:Y:S02]  /*101b0*/  IMAD.MOV.U32 R132, RZ, RZ, R136 ;  /* 0x000000ffff847224 */ /* 0x000fe400078e0088 */
[----:B------:R-:W-:Y:S01]  /*101c0*/  IMAD.MOV.U32 R138, RZ, RZ, R134 ;  /* 0x000000ffff8a7224 */ /* 0x000fe200078e0086 */
[----:B------:R-:W4:Y:S01]  /*101d0*/  LDL.64 R8, [R1+0x8] ;  /* 0x0000080001087983 */ /* 0x000f220000100a00 */
[----:B------:R-:W-:Y:S01]  /*101e0*/  ISETP.GE.AND P2, PT, R251, c[0x0][0x220], PT ;  /* 0x00008800fb007a0c */ /* 0x000fe20003f46270 */
[----:B--2---:R-:W-:Y:S01]  /*101f0*/  IMAD.MOV.U32 R3, RZ, RZ, R7 ;  /* 0x000000ffff037224 */ /* 0x004fe200078e0007 */
[----:B---3--:R-:W-:-:S05]  /*10200*/  MOV R2, R4 ;  /* 0x0000000400027202 */ /* 0x008fca0000000f00 */
[----:B------:R1:W-:Y:S01]  /*10210*/  STL.64 [R1], R2 ;  /* 0x0000000201007387 */ /* 0x0003e20000100a00 */
[----:B----4-:R-:W-:Y:S01]  /*10220*/  ISETP.GE.AND P3, PT, R8, c[0x0][0x220], PT ;  /* 0x0000880008007a0c */ /* 0x010fe20003f66270 */
[----:B------:R-:W-:Y:S05]  /*10230*/  BRA `(.L_x_1190) ;  /* 0x000002f000007947 */ /* 0x000fea0003800000 */
.L_x_1192:
[----:B------:R-:W2:Y:S01]  /*10240*/  LDL.64 R226, [R1+0x20] ;  /* 0x0000200001e27983 */ /* 0x000ea20000100a00 */
[----:B------:R-:W-:Y:S01]  /*10250*/  IADD3 R0, R225, -0x1, RZ ;  /* 0xffffffffe1007810 */ /* 0x000fe20007ffe0ff */
[----:B------:R-:W-:Y:S02]  /*10260*/  IMAD.MOV.U32 R133, RZ, RZ, c[0x0][0x198] ;  /* 0x00006600ff857624 */ /* 0x000fe400078e00ff */
[----:B------:R-:W3:Y:S01]  /*10270*/  LDL.64 R134, [R1+0x18] ;  /* 0x0000180001867983 */ /* 0x000ee20000100a00 */
[----:B------:R-:W-:Y:S01]  /*10280*/  SHF.R.S32.HI R2, RZ, 0x1f, R0 ;  /* 0x0000001fff027819 */ /* 0x000fe20000011400 */
[----:B------:R-:W-:Y:S02]  /*10290*/  IMAD.WIDE.U32 R4, R0, c[0x0][0x198], RZ ;  /* 0x0000660000047a25 */ /* 0x000fe400078e00ff */
[----:B------:R1:W-:Y:S02]  /*102a0*/  @P3 STS.128 [R224+0x8000], RZ ;  /* 0x008000ffe0003388 */ /* 0x0003e40000000c00 */
[----:B------:R-:W-:Y:S02]  /*102b0*/  IMAD R2, R2, c[0x0][0x198], RZ ;  /* 0x0000660002027a24 */ /* 0x000fe400078e02ff */
[----:B------:R-:W-:Y:S02]  /*102c0*/  IMAD.SHL.U32 R133, R133, 0x10, RZ ;  /* 0x0000001085857824 */ /* 0x000fe400078e00ff */
[----:B------:R-:W-:Y:S04]  /*102d0*/  IMAD R2, R0, c[0x0][0x19c], R2 ;  /* 0x0000670000027a24 */ /* 0x000fe800078e0202 */
[----:B------:R-:W-:Y:S02]  /*102e0*/  IMAD.IADD R3, R5, 0x1, R2 ;  /* 0x0000000105037824 */ /* 0x000fe400078e0202 */
[----:B---3--:R-:W-:Y:S01]  /*102f0*/  IMAD.MOV.U32 R134, RZ, RZ, 0x4 ;  /* 0x00000004ff867424 */ /* 0x008fe200078e00ff */
[----:B--2---:R-:W-:Y:S04]  /*10300*/  LEA R0, P1, R4, R226, 0x5 ;  /* 0x000000e204007211 */ /* 0x004fe800078228ff */
[----:B------:R-:W-:Y:S02]  /*10310*/  @!P3 LEA R10, P6, R0, c[0x0][0x168], 0x1 ;  /* 0x00005a00000aba11 */ /* 0x000fe400078c08ff */
[----:B------:R-:W-:Y:S02]  /*10320*/  LEA.HI.X R3, R4, R135, R3, 0x5, P1 ;  /* 0x0000008704037211 */ /* 0x000fe400008f2c03 */
[----:B------:R-:W-:Y:S01]  /*10330*/  IADD3 R2, P0, R133, R0, RZ ;  /* 0x0000000085027210 */ /* 0x000fe20007f1e0ff */
[----:B------:R-:W-:Y:S01]  /*10340*/  IMAD.MOV.U32 R133, RZ, RZ, c[0x0][0x198] ;  /* 0x00006600ff857624 */ /* 0x000fe200078e00ff */
[C-C-:B------:R-:W-:Y:S02]  /*10350*/  @!P3 LEA.HI.X R11, R0.reuse, c[0x0][0x16c], R3.reuse, 0x1, P6 ;  /* 0x00005b00000bba11 */ /* 0x140fe400030f0c03 */
[----:B------:R-:W-:Y:S02]  /*10360*/  @!P2 LEA R6, P1, R0, c[0x0][0x168], 0x1 ;  /* 0x00005a000006aa11 */ /* 0x000fe400078208ff */
[----:B------:R-:W-:Y:S01]  /*10370*/  @!P3 LEA R8, P5, R2, c[0x0][0x168], 0x1 ;  /* 0x00005a000208ba11 */ /* 0x000fe200078a08ff */
[----:B------:R-:W-:Y:S01]  /*10380*/  @!PT LDS RZ, [RZ] ;  /* 0x00000000fffff984 */ /* 0x000fe20000000800 */
[----:B------:R-:W-:Y:S01]  /*10390*/  @!PT LDS RZ, [RZ] ;  /* 0x00000000fffff984 */ /* 0x000fe20000000800 */
[----:B------:R-:W-:Y:S01]  /*103a0*/  @!PT LDS RZ, [RZ] ;  /* 0x00000000fffff984 */ /* 0x000fe20000000800 */
[----:B------:R1:W-:Y:S01]  /*103b0*/  @!P3 LDGSTS.E.BYPASS.LTC128B.128 [R224+0x8000], [R10.64] ;  /* 0x080000000ae0bfae */ /* 0x0003e2000b901d44 */
[----:B------:R-:W-:Y:S02]  /*103c0*/  SHF.L.U64.HI R133, R133, R134, c[0x0][0x19c] ;  /* 0x0000670085857619 */ /* 0x000fe40000010286 */
[--C-:B------:R-:W-:Y:S01]  /*103d0*/  @!P2 LEA.HI.X R7, R0, c[0x0][0x16c], R3.reuse, 0x1, P1 ;  /* 0x00005b000007aa11 */ /* 0x100fe200008f0c03 */
[----:B------:R1:W-:Y:S02]  /*103e0*/  @P2 STS.128 [R224+0x9000], RZ ;  /* 0x009000ffe0002388 */ /* 0x0003e40000000c00 */
[----:B------:R-:W-:Y:S01]  /*103f0*/  IMAD.X R5, R133, 0x1, R3, P0 ;  /* 0x0000000185057824 */ /* 0x000fe200000e0603 */
[C---:B------:R-:W-:Y:S01]  /*10400*/  @!P2 LEA R4, P0, R2.reuse, c[0x0][0x168], 0x1 ;  /* 0x00005a000204aa11 */ /* 0x040fe200078008ff */
[----:B------:R-:W-:Y:S01]  /*10410*/  @!PT LDS RZ, [RZ] ;  /* 0x00000000fffff984 */ /* 0x000fe20000000800 */
[----:B------:R-:W-:Y:S01]  /*10420*/  @!PT LDS RZ, [RZ] ;  /* 0x00000000fffff984 */ /* 0x000fe20000000800 */
[----:B------:R-:W-:Y:S01]  /*10430*/  @!PT LDS RZ, [RZ] ;  /* 0x00000000fffff984 */ /* 0x000fe20000000800 */
[----:B------:R1:W-:Y:S03]  /*10440*/  @!P2 LDGSTS.E.BYPASS.LTC128B.128 [R224+0x9000], [R6.64+0x80] ;  /* 0x0900008006e0afae */ /* 0x0003e6000b901d44 */
[C-C-:B------:R-:W-:Y:S01]  /*10450*/  @!P3 LEA.HI.X R9, R2.reuse, c[0x0][0x16c], R5.reuse, 0x1, P5 ;  /* 0x00005b000209ba11 */ /* 0x140fe200028f0c05 */
        /* <DEDUP_REMOVED lines=13> */
.L_x_1190:
[----:B-1----:R-:W2:Y:S01]  /*10530*/  LDL.64 R2, [R1] ;  /* 0x0000000001027983 */ /* 0x002ea20000100a00 */
[----:B------:R-:W-:Y:S04]  /*10540*/  DEPBAR.LE SB0, 0x0 ;  /* 0x000080000000791a */ /* 0x000fe80000000000 */
[----:B------:R-:W-:Y:S01]  /*10550*/  MOV R7, 0x5 ;  /* 0x0000000500077802 */ /* 0x000fe20000000f00 */
[----:B------:R-:W-:Y:S01]  /*10560*/  BAR.SYNC.DEFER_BLOCKING 0x0 ;  /* 0x0000000000007b1d */ /* 0x000fe20000010000 */
[----:B------:R-:W-:Y:S02]  /*10570*/  MOV R0, c[0x0][0x1a0] ;  /* 0x0000680000007a02 */ /* 0x000fe40000000f00 */
[----:B------:R-:W-:Y:S02]  /*10580*/  MOV R6, c[0x0][0x1a0] ;  /* 0x0000680000067a02 */ /* 0x000fe40000000f00 */
[----:B------:R-:W-:Y:S02]  /*10590*/  SHF.L.U64.HI R0, R0, R7, c[0x0][0x1a4] ;  /* 0x0000690000007619 */ /* 0x000fe40000010207 */
[----:B------:R-:W-:Y:S02]  /*105a0*/  SHF.L.U32 R6, R6, 0x5, RZ ;  /* 0x0000000506067819 */ /* 0x000fe400000006ff */
[----:B------:R-:W-:Y:S01]  /*105b0*/  SHF.R.S32.HI R4, RZ, 0x1f, R225 ;  /* 0x0000001fff047819 */ /* 0x000fe200000114e1 */
[----:B------:R-:W-:Y:S01]  /*105c0*/  IMAD R0, R0, R225, RZ ;  /* 0x000000e100007224 */ /* 0x000fe200078e02ff */
[----:B------:R-:W-:Y:S02]  /*105d0*/  MOV R5, c[0x0][0x1a0] ;  /* 0x0000680000057a02 */ /* 0x000fe40000000f00 */
[----:B------:R-:W-:Y:S01]  /*105e0*/  MOV R12, 0x4 ;  /* 0x00000004000c7802 */ /* 0x000fe20000000f00 */
[-C--:B------:R-:W-:Y:S01]  /*105f0*/  IMAD R4, R4, R6.reuse, R0 ;  /* 0x0000000604047224 */ /* 0x080fe200078e0200 */
[----:B------:R-:W-:Y:S01]  /*10600*/  SHF.L.U32 R5, R5, 0x4, RZ ;  /* 0x0000000405057819 */ /* 0x000fe200000006ff */
[----:B------:R-:W-:Y:S01]  /*10610*/  @P3 STS.128 [R224+0xa000], RZ ;  /* 0x00a000ffe0003388 */ /* 0x000fe20000000c00 */
[----:B--2---:R-:W-:Y:S05]  /*10620*/  IMAD.WIDE.U32 R2, R225, R6, R2 ;  /* 0x00000006e1027225 */ /* 0x004fea00078e0002 */
[C---:B------:R-:W-:Y:S02]  /*10630*/  @!P3 LEA R10, P5, R2.reuse, c[0x0][0x170], 0x1 ;  /* 0x00005c00020aba11 */ /* 0x040fe400078a08ff */
[----:B------:R-:W-:Y:S02]  /*10640*/  IADD3 R3, R3, R4, RZ ;  /* 0x0000000403037210 */ /* 0x000fe40007ffe0ff */
[C---:B------:R-:W-:Y:S02]  /*10650*/  @!P2 LEA R6, P1, R2.reuse, c[0x0][0x170], 0x1 ;  /* 0x00005c000206aa11 */ /* 0x040fe400078208ff */
[C-C-:B------:R-:W-:Y:S02]  /*10660*/  @!P3 LEA.HI.X R11, R2.reuse, c[0x0][0x174], R3.reuse, 0x1, P5 ;  /* 0x00005d00020bba11 */ /* 0x140fe400028f0c03 */
[----:B------:R-:W-:Y:S02]  /*10670*/  @!P2 LEA.HI.X R7, R2, c[0x0][0x174], R3, 0x1, P1 ;  /* 0x00005d000207aa11 */ /* 0x000fe400008f0c03 */
[----:B------:R-:W-:Y:S01]  /*10680*/  IADD3 R0, P0, R5, R2, RZ ;  /* 0x0000000205007210 */ /* 0x000fe20007f1e0ff */
[----:B------:R-:W-:Y:S01]  /*10690*/  @!PT LDS RZ, [RZ] ;  /* 0x00000000fffff984 */ /* 0x000fe20000000800 */
[----:B------:R-:W-:Y:S01]  /*106a0*/  @!PT LDS RZ, [RZ] ;  /* 0x00000000fffff984 */ /* 0x000fe20000000800 */
[----:B------:R-:W-:Y:S01]  /*106b0*/  @!PT LDS RZ, [RZ] ;  /* 0x00000000fffff984 */ /* 0x000fe20000000800 */
[----:B------:R1:W-:Y:S01]  /*106c0*/  @!P3 LDGSTS.E.BYPASS.LTC128B.128 [R224+0xa000], [R10.64] ;  /* 0x0a0000000ae0bfae */ /* 0x0003e2000b901d44 */
[----:B------:R-:W-:Y:S02]  /*106d0*/  MOV R5, c[0x0][0x1a0] ;  /* 0x0000680000057a02 */ /* 0x000fe40000000f00 */
[C---:B------:R-:W-:Y:S02]  /*106e0*/  @!P3 LEA R8, P4, R0.reuse, c[0x0][0x170], 0x1 ;  /* 0x00005c000008ba11 */ /* 0x040fe400078808ff */
[----:B------:R-:W-:Y:S03]  /*106f0*/  SHF.L.U64.HI R5, R5, R12, c[0x0][0x1a4] ;  /* 0x0000690005057619 */ /* 0x000fe6000001020c */
[----:B------:R-:W-:Y:S01]  /*10700*/  @P2 STS.128 [R224+0xb000], RZ ;  /* 0x00b000ffe0002388 */ /* 0x000fe20000000c00 */
[----:B------:R-:W-:Y:S02]  /*10710*/  IADD3.X R5, R5, R3, RZ, P0, !PT ;  /* 0x0000000305057210 */ /* 0x000fe400007fe4ff */
[C---:B------:R-:W-:Y:S02]  /*10720*/  @!P2 LEA R4, P0, R0.reuse, c[0x0][0x170], 0x1 ;  /* 0x00005c000004aa11 */ /* 0x040fe400078008ff */
[C-C-:B------:R-:W-:Y:S02]  /*10730*/  @!P3 LEA.HI.X R9, R0.reuse, c[0x0][0x174], R5.reuse, 0x1, P4 ;  /* 0x00005d000009ba11 */ /* 0x140fe400020f0c05 */
[----:B------:R-:W-:Y:S01]  /*10740*/  @!P2 LEA.HI.X R5, R0, c[0x0][0x174], R5, 0x1, P0 ;  /* 0x00005d000005aa11 */ /* 0x000fe200000f0c05 */
[----:B------:R-:W-:Y:S01]  /*10750*/  @!PT LDS RZ, [RZ] ;  /* 0x00000000fffff984 */ /* 0x000fe20000000800 */
[----:B------:R-:W-:Y:S01]  /*10760*/  @!PT LDS RZ, [RZ] ;  /* 0x00000000fffff984 */ /* 0x000fe20000000800 */
[----:B------:R-:W-:Y:S01]  /*10770*/  @!PT LDS RZ, [RZ] ;  /* 0x00000000fffff984 */ /* 0x000fe20000000800 */
[----:B------:R2:W-:Y:S01]  /*10780*/  @!P2 LDGSTS.E.BYPASS.LTC128B.128 [R224+0xb000], [R6.64+0x80] ;  /* 0x0b00008006e0afae */ /* 0x0005e2000b901d44 */
[----:B------:R-:W-:Y:S07]  /*10790*/  ISETP.GT.AND P4, PT, R225, RZ, PT ;  /* 0x000000ffe100720c */ /* 0x000fee0003f84270 */
        /* <DEDUP_REMOVED lines=11> */
[----:B------:R-:W2:Y:S08]  /*10850*/  LDSM.16.M88.4 R16, [R212+0x8000] ;  /* 0x00800000d410783b */ /* 0x000eb00000000200 */
[----:B------:R-:W1:Y:S08]  /*10860*/  LDSM.16.M88.4 R28, [R214+0x2000] ;  /* 0x00200000d61c783b */ /* 0x000e700000000200 */
[----:B------:R-:W3:Y:S08]  /*10870*/  LDSM.16.M88.4 R140, [R212+0x8800] ;  /* 0x00880000d48c783b */ /* 0x000ef00000000200 */
[----:B------:R-:W0:Y:S08]  /*10880*/  LDGDEPBAR ;  /* 0x00000000000079af */ /* 0x000e300000000000 */
[----:B------:R-:W-:Y:S01]  /*10890*/  LDSM.16.M88.4 R176, [R216] ;  /* 0x00000000d8b0783b */ /* 0x000fe20000000200 */
[-C--:B--2---:R-:W-:Y:S07]  /*108a0*/  HMMA.16816.F32 R4, R32, R16.reuse, RZ ;  /* 0x000000102004723c */ /* 0x084fee00000018ff */
[----:B------:R-:W2:Y:S01]  /*108b0*/  LDSM.16.M88.4 R180, [R223] ;  /* 0x00000000dfb4783b */ /* 0x000ea20000000200 */
[C---:B-1----:R-:W-:Y:S07]  /*108c0*/  HMMA.16816.F32 R8, R28.reuse, R16, RZ ;  /* 0x000000101c08723c */ /* 0x042fee00000018ff */
[----:B------:R-:W1:Y:S01]  /*108d0*/  LDSM.16.M88.4 R184, [R216+0x2000] ;  /* 0x00200000d8b8783b */ /* 0x000e620000000200 */
[-C--:B------:R-:W-:Y:S07]  /*108e0*/  HMMA.16816.F32 R12, R28, R18.reuse, RZ ;  /* 0x000000121c0c723c */ /* 0x080fee00000018ff */
[----:B------:R-:W4:Y:S01]  /*108f0*/  LDSM.16.M88.4 R188, [R223+0x800] ;  /* 0x00080000dfbc783b */ /* 0x000f220000000200 */
[C---:B------:R-:W-:Y:S07]  /*10900*/  HMMA.16816.F32 R16, R32.reuse, R18, RZ ;  /* 0x000000122010723c */ /* 0x040fee00000018ff */
[----:B------:R-:W-:Y:S01]  /*10910*/  LDSM.16.M88.4 R192, [R222] ;  /* 0x00000000dec0783b */ /* 0x000fe20000000200 */
[-C--:B---3--:R-:W-:Y:S07]  /*10920*/  HMMA.16816.F32 R20, R32, R140.reuse, RZ ;  /* 0x0000008c2014723c */ /* 0x088fee00000018ff */
[----:B------:R-:W3:Y:S01]  /*10930*/  LDSM.16.M88.4 R196, [R221+0x8000] ;  /* 0x00800000ddc4783b */ /* 0x000ee20000000200 */
[C---:B------:R-:W-:Y:S07]  /*10940*/  HMMA.16816.F32 R24, R28.reuse, R140, RZ ;  /* 0x0000008c1c18723c */ /* 0x040fee00000018ff */
[----:B------:R-:W-:Y:S01]  /*10950*/  LDSM.16.M88.4 R200, [R221+0x8800] ;  /* 0x00880000ddc8783b */ /* 0x000fe20000000200 */
[-C--:B------:R-:W-:Y:S07]  /*10960*/  HMMA.16816.F32 R28, R28, R142.reuse, RZ ;  /* 0x0000008e1c1c723c */ /* 0x080fee00000018ff */
[----:B------:R-:W-:Y:S01]  /*10970*/  LDSM.16.M88.4 R204, [R220] ;  /* 0x00000000dccc783b */ /* 0x000fe20000000200 */
[----:B------:R-:W-:Y:S07]  /*10980*/  HMMA.16816.F32 R32, R32, R142, RZ ;  /* 0x0000008e2020723c */ /* 0x000fee00000018ff */
[----:B------:R-:W5:Y:S01]  /*10990*/  LDSM.16.M88.4 R140, [R222+0x2000] ;  /* 0x00200000de8c783b */ /* 0x000f620000000200 */
[-C--:B--2---:R-:W-:Y:S07]  /*109a0*/  HMMA.16816.F32 R4, R176, R180.reuse, R4 ;  /* 0x000000b4b004723c */ /* 0x084fee0000001804 */
[----:B------:R-:W2:Y:S01]  /*109b0*/  LDSM.16.M88.4 R208, [R219] ;  /* 0x00000000dbd0783b */ /* 0x000ea20000000200 */
[C---:B-1----:R-:W-:Y:S08]  /*109c0*/  HMMA.16816.F32 R8, R184.reuse, R180, R8 ;  /* 0x000000b4b808723c */ /* 0x042ff00000001808 */
[-C--:B------:R-:W-:Y:S08]  /*109d0*/  HMMA.16816.F32 R12, R184, R182.reuse, R12 ;  /* 0x000000b6b80c723c */ /* 0x080ff0000000180c */
[C---:B------:R-:W-:Y:S01]  /*109e0*/  HMMA.16816.F32 R16, R176.reuse, R182, R16 ;  /* 0x000000b6b010723c */ /* 0x040fe20000001810 */
[----:B------:R-:W-:Y:S07]  /*109f0*/  LDSM.16.M88.4 R180, [R219+0x800] ;  /* 0x00080000dbb4783b */ /* 0x000fee0000000200 */
[-C--:B----4-:R-:W-:Y:S08]  /*10a00*/  HMMA.16816.F32 R20, R176, R188.reuse, R20 ;  /* 0x000000bcb014723c */ /* 0x090ff00000001814 */
[C---:B------:R-:W-:Y:S08]  /*10a10*/  HMMA.16816.F32 R24, R184.reuse, R188, R24 ;  /* 0x000000bcb818723c */ /* 0x040ff00000001818 */
[-C--:B------:R-:W-:Y:S01]  /*10a20*/  HMMA.16816.F32 R28, R184, R190.reuse, R28 ;  /* 0x000000beb81c723c */ /* 0x080fe2000000181c */
[----:B------:R-:W-:Y:S07]  /*10a30*/  LDSM.16.M88.4 R184, [R214+0x4000] ;  /* 0x00400000d6b8783b */ /* 0x000fee0000000200 */
[----:B------:R-:W-:Y:S01]  /*10a40*/  HMMA.16816.F32 R32, R176, R190, R32 ;  /* 0x000000beb020723c */ /* 0x000fe20000001820 */
[----:B------:R-:W1:Y:S07]  /*10a50*/  LDSM.16.M88.4 R176, [R220+0x2000] ;  /* 0x00200000dcb0783b */ /* 0x000e6e0000000200 */
[-C--:B---3--:R-:W-:Y:S01]  /*10a60*/  HMMA.16816.F32 R4, R192, R196.reuse, R4 ;  /* 0x000000c4c004723c */ /* 0x088fe20000001804 */
[----:B------:R-:W3:Y:S07]  /*10a70*/  LDSM.16.M88.4 R188, [R212+0x9000] ;  /* 0x00900000d4bc783b */ /* 0x000eee0000000200 */
[C---:B-----5:R-:W-:Y:S08]  /*10a80*/  HMMA.16816.F32 R8, R140.reuse, R196, R8 ;  /* 0x000000c48c08723c */ /* 0x060ff00000001808 */
[-C--:B------:R-:W-:Y:S08]  /*10a90*/  HMMA.16816.F32 R12, R140, R198.reuse, R12 ;  /* 0x000000c68c0c723c */ /* 0x080ff0000000180c */
[C---:B------:R-:W-:Y:S01]  /*10aa0*/  HMMA.16816.F32 R16, R192.reuse, R198, R16 ;  /* 0x000000c6c010723c */ /* 0x040fe20000001810 */
[----:B------:R-:W-:Y:S07]  /*10ab0*/  LDSM.16.M88.4 R196, [R216+0x4000] ;  /* 0x00400000d8c4783b */ /* 0x000fee0000000200 */
[-C--:B------:R-:W-:Y:S08]  /*10ac0*/  HMMA.16816.F32 R20, R192, R200.reuse, R20 ;  /* 0x000000c8c014723c */ /* 0x080ff00000001814 */
[C---:B------:R-:W-:Y:S08]  /*10ad0*/  HMMA.16816.F32 R24, R140.reuse, R200, R24 ;  /* 0x000000c88c18723c */ /* 0x040ff00000001818 */
[-C--:B------:R-:W-:Y:S01]  /*10ae0*/  HMMA.16816.F32 R28, R140, R202.reuse, R28 ;  /* 0x000000ca8c1c723c */ /* 0x080fe2000000181c */
[----:B------:R-:W4:Y:S07]  /*10af0*/  LDSM.16.M88.4 R140, [R214+0x6000] ;  /* 0x00600000d68c783b */ /* 0x000f2e0000000200 */
[----:B------:R-:W-:Y:S01]  /*10b00*/  HMMA.16816.F32 R32, R192, R202, R32 ;  /* 0x000000cac020723c */ /* 0x000fe20000001820 */
[----:B------:R-:W5:Y:S07]  /*10b10*/  LDSM.16.M88.4 R192, [R212+0x9800] ;  /* 0x00980000d4c0783b */ /* 0x000f6e0000000200 */
[-C--:B--2---:R-:W-:Y:S01]  /*10b20*/  HMMA.16816.F32 R4, R204, R208.reuse, R4 ;  /* 0x000000d0cc04723c */ /* 0x084fe20000001804 */
[----:B------:R-:W2:Y:S07]  /*10b30*/  LDSM.16.M88.4 R200, [R223+0x1000] ;  /* 0x00100000dfc8783b */ /* 0x000eae0000000200 */
        /* <DEDUP_REMOVED lines=9> */
[----:B------:R-:W1:Y:S07]  /*10bd0*/  LDSM.16.M88.4 R180, [R223+0x1800] ;  /* 0x00180000dfb4783b */ /* 0x000e6e0000000200 */
[-C--:B---3--:R-:W-:Y:S01]  /*10be0*/  HMMA.16816.F32 R4, R184, R188.reuse, R4 ;  /* 0x000000bcb804723c */ /* 0x088fe20000001804 */
[----:B------:R-:W3:Y:S07]  /*10bf0*/  LDSM.16.M88.4 R204, [R222+0x4000] ;  /* 0x00400000decc783b */ /* 0x000eee0000000200 */
[C---:B----4-:R-:W-:Y:S08]  /*10c00*/  HMMA.16816.F32 R8, R140.reuse, R188, R8 ;  /* 0x000000bc8c08723c */ /* 0x050ff00000001808 */
[-C--:B------:R-:W-:Y:S08]  /*10c10*/  HMMA.16816.F32 R12, R140, R190.reuse, R12 ;  /* 0x000000be8c0c723c */ /* 0x080ff0000000180c */
[C---:B------:R-:W-:Y:S01]  /*10c20*/  HMMA.16816.F32 R16, R184.reuse, R190, R16 ;  /* 0x000000beb810723c */ /* 0x040fe20000001810 */
[----:B------:R-:W-:Y:S07]  /*10c30*/  LDSM.16.M88.4 R188, [R220+0x4000] ;  /* 0x00400000dcbc783b */ /* 0x000fee0000000200 */
[-C--:B-----5:R-:W-:Y:S08]  /*10c40*/  HMMA.16816.F32 R20, R184, R192.reuse, R20 ;  /* 0x000000c0b814723c */ /* 0x0a0ff00000001814 */
        /* <DEDUP_REMOVED lines=9> */
[C---:B------:R-:W-:Y:S08]  /*10ce0*/  HMMA.16816.F32 R16, R196.reuse, R202, R16 ;  /* 0x000000cac410723c */ /* 0x040ff00000001810 */
[-C--:B------:R-:W-:Y:S08]  /*10cf0*/  HMMA.16816.F32 R20, R196, R180.reuse, R20 ;  /* 0x000000b4c414723c */ /* 0x080ff00000001814 */
[C---:B------:R-:W-:Y:S08]  /*10d00*/  HMMA.16816.F32 R24, R176.reuse, R180, R24 ;  /* 0x000000b4b018723c */ /* 0x040ff00000001818 */
[-C--:B------:R-:W-:Y:S01]  /*10d10*/  HMMA.16816.F32 R28, R176, R182.reuse, R28 ;  /* 0x000000b6b01c723c */ /* 0x080fe2000000181c */
[----:B------:R-:W1:Y:S07]  /*10d20*/  LDSM.16.M88.4 R176, [R220+0x6000] ;  /* 0x00600000dcb0783b */ /* 0x000e6e0000000200 */
[----:B------:R-:W-:Y:S08]  /*10d30*/  HMMA.16816.F32 R32, R196, R182, R32 ;  /* 0x000000b6c420723c */ /* 0x000ff00000001820 */
[-C--:B---3--:R-:W-:Y:S08]  /*10d40*/  HMMA.16816.F32 R4, R204, R208.reuse, R4 ;  /* 0x000000d0cc04723c */ /* 0x088ff00000001804 */
[C---:B----4-:R-:W-:Y:S08]  /*10d50*/  HMMA.16816.F32 R8, R140.reuse, R208, R8 ;  /* 0x000000d08c08723c */ /* 0x050ff00000001808 */
[-C--:B------:R-:W-:Y:S08]  /*10d60*/  HMMA.16816.F32 R12, R140, R210.reuse, R12 ;  /* 0x000000d28c0c723c */ /* 0x080ff0000000180c */
[C---:B------:R-:W-:Y:S08]  /*10d70*/  HMMA.16816.F32 R16, R204.reuse, R210, R16 ;  /* 0x000000d2cc10723c */ /* 0x040ff00000001810 */
[-C--:B-----5:R-:W-:Y:S08]  /*10d80*/  HMMA.16816.F32 R20, R204, R184.reuse, R20 ;  /* 0x000000b8cc14723c */ /* 0x0a0ff00000001814 */
[C---:B------:R-:W-:Y:S08]  /*10d90*/  HMMA.16816.F32 R24, R140.reuse, R184, R24 ;  /* 0x000000b88c18723c */ /* 0x040ff00000001818 */
[-C--:B------:R-:W-:Y:S08]  /*10da0*/  HMMA.16816.F32 R28, R140, R186.reuse, R28 ;  /* 0x000000ba8c1c723c */ /* 0x080ff0000000181c */
[----:B------:R-:W-:Y:S08]  /*10db0*/  HMMA.16816.F32 R32, R204, R186, R32 ;  /* 0x000000bacc20723c */ /* 0x000ff00000001820 */
[-C--:B--2---:R-:W-:Y:S08]  /*10dc0*/  HMMA.16816.F32 R4, R188, R192.reuse, R4 ;  /* 0x000000c0bc04723c */ /* 0x084ff00000001804 */
[C---:B-1----:R-:W-:Y:S08]  /*10dd0*/  HMMA.16816.F32 R8, R176.reuse, R192, R8 ;  /* 0x000000c0b008723c */ /* 0x042ff00000001808 */
        /* <DEDUP_REMOVED lines=16> */
[----:B------:R-:W-:Y:S07]  /*10ee0*/  FMUL.FTZ R11, R11, c[0x0][0x2ec] ;  /* 0x0000bb000b0b7a20 */ /* 0x000fee0000410000 */
        /* <DEDUP_REMOVED lines=12> */
[----:B------:R2:W1:Y:S01]  /*10fb0*/  MUFU.TANH R187, R9 ;  /* 0x0000000900bb7308 */ /* 0x0004620000002400 */
[-C--:B----4-:R-:W-:Y:S05]  /*10fc0*/  HMMA.16816.F32 R20, R188, R4.reuse, R20 ;  /* 0x00000004bc14723c */ /* 0x090fea0000001814 */
[----:B-----5:R-:W-:Y:S04]  /*10fd0*/  FMUL.FTZ R15, R19, c[0x0][0x2ec] ;  /* 0x0000bb00130f7a20 */ /* 0x020fe80000410000 */
[----:B------:R2:W4:Y:S01]  /*10fe0*/  MUFU.TANH R180, R10 ;  /* 0x0000000a00b47308 */ /* 0x0005220000002400 */
[C---:B------:R-:W-:Y:S09]  /*10ff0*/  HMMA.16816.F32 R24, R176.reuse, R4, R24 ;  /* 0x00000004b018723c */ /* 0x040ff20000001818 */
[----:B------:R2:W1:Y:S01]  /*11000*/  MUFU.TANH R193, R11 ;  /* 0x0000000b00c17308 */ /* 0x0004620000002400 */
[-C--:B------:R-:W-:Y:S04]  /*11010*/  HMMA.16816.F32 R28, R176, R6.reuse, R28 ;  /* 0x00000006b01c723c */ /* 0x080fe8000000181c */
[----:B------:R-:W-:Y:S04]  /*11020*/  FMUL.FTZ R20, R20, c[0x0][0x2ec] ;  /* 0x0000bb0014147a20 */ /* 0x000fe80000410000 */
[----:B------:R-:W-:Y:S01]  /*11030*/  HMMA.16816.F32 R32, R188, R6, R32 ;  /* 0x00000006bc20723c */ /* 0x000fe20000001820 */
[----:B------:R-:W1:Y:S03]  /*11040*/  MUFU.TANH R14, R14 ;  /* 0x0000000e000e7308 */ /* 0x000e660000002400 */
        /* <DEDUP_REMOVED lines=35> */
.L_x_1191:
[----:B------:R-:W-:Y:S01]  /*11280*/  FMNMX.FTZ R0, R142, R132, !PT ;  /* 0x000000848e007209 */ /* 0x000fe20007810000 */
[----:B------:R-:W-:Y:S01]  /*11290*/  LDSM.16.MT88.4 R20, [R213+0xa000] ;  /* 0x00a00000d514783b */ /* 0x000fe20000004200 */
[----:B------:R-:W-:Y:S02]  /*112a0*/  IADD3 R225, R225, -0x1, RZ ;  /* 0xffffffffe1e17810 */ /* 0x000fe40007ffe0ff */
[----:B------:R-:W-:Y:S02]  /*112b0*/  FMNMX.FTZ R2, R181, R0, !PT ;  /* 0x00000000b5027209 */ /* 0x000fe40007810000 */
[----:B------:R-:W-:Y:S02]  /*112c0*/  FMNMX.FTZ R0, R143, R137, !PT ;  /* 0x000000898f007209 */ /* 0x000fe40007810000 */
        /* <DEDUP_REMOVED lines=95> */
[----:B--2---:R-:W-:Y:S01]  /*118c0*/  FMUL.FTZ R8, R2, R144 ;  /* 0x0000009002087220 */ /* 0x004fe20000410000 */
[----:B------:R-:W-:Y:S01]  /*118d0*/  FSETP.NEU.FTZ.AND P0, PT, R3, -INF , PT ;  /* 0xff8000000300780b */ /* 0x000fe20003f1d000 */
[--C-:B---3--:R-:W-:Y:S02]  /*118e0*/  FFMA.FTZ R4, R183, c[0x0][0x23c], -R138.reuse ;  /* 0x00008f00b7047a23 */ /* 0x108fe4000001088a */
[----:B------:R-:W-:Y:S01]  /*118f0*/  FFMA.FTZ R9, R186, c[0x0][0x23c], -R139 ;  /* 0x00008f00ba097a23 */ /* 0x000fe2000001088b */
[----:B------:R-:W-:Y:S01]  /*11900*/  FSEL R142, R142, RZ, P0 ;  /* 0x000000ff8e8e7208 */ /* 0x000fe20000000000 */
[----:B------:R-:W-:Y:S02]  /*11910*/  FMUL.FTZ R39, R132, R39 ;  /* 0x0000002784277220 */ /* 0x000fe40000410000 */
        /* <DEDUP_REMOVED lines=9> */
[C---:B-1----:R-:W-:Y:S02]  /*119b0*/  FMUL.FTZ R5, R133.reuse, R149 ;  /* 0x0000009585057220 */ /* 0x042fe40000410000 */
[C---:B------:R-:W-:Y:S02]  /*119c0*/  FMUL.FTZ R53, R133.reuse, R53 ;  /* 0x0000003585357220 */ /* 0x040fe40000410000 */
[C---:B------:R-:W-:Y:S01]  /*119d0*/  FMUL.FTZ R54, R132.reuse, R54 ;  /* 0x0000003684367220 */ /* 0x040fe20000410000 */
[----:B------:R1:W-:Y:S01]  /*119e0*/  MUFU.EX2 R229, R143 ;  /* 0x0000008f00e57308 */ /* 0x0003e20000000800 */
[----:B------:R-:W-:Y:S02]  /*119f0*/  FMUL.FTZ R55, R132, R55 ;  /* 0x0000003784377220 */ /* 0x000fe40000410000 */
[----:B------:R-:W-:Y:S01]  /*11a00*/  FMUL.FTZ R56, R2, R56 ;  /* 0x0000003802387220 */ /* 0x000fe20000410000 */
[----:B--2---:R-:W-:Y:S01]  /*11a10*/  F2FP.PACK_AB R149, R242, R240 ;  /* 0x000000f0f295723e */ /* 0x004fe200000000ff */
[--C-:B------:R-:W-:Y:S02]  /*11a20*/  FFMA.FTZ R4, R14, c[0x0][0x23c], -R137.reuse ;  /* 0x00008f000e047a23 */ /* 0x100fe40000010889 */
[C---:B------:R-:W-:Y:S02]  /*11a30*/  FMUL.FTZ R57, R2.reuse, R57 ;  /* 0x0000003902397220 */ /* 0x040fe40000410000 */
[C---:B------:R-:W-:Y:S01]  /*11a40*/  FMUL.FTZ R60, R2.reuse, R60 ;  /* 0x0000003c023c7220 */ /* 0x040fe20000410000 */
[----:B------:R2:W-:Y:S01]  /*11a50*/  MUFU.EX2 R243, R4 ;  /* 0x0000000400f37308 */ /* 0x0005e20000000800 */
[----:B------:R-:W-:Y:S02]  /*11a60*/  FMUL.FTZ R61, R2, R61 ;  /* 0x0000003d023d7220 */ /* 0x000fe40000410000 */
[----:B------:R-:W-:Y:S02]  /*11a70*/  FMUL.FTZ R64, R133, R64 ;  /* 0x0000004085407220 */ /* 0x000fe40000410000 */
[C---:B---3--:R-:W-:Y:S02]  /*11a80*/  FMUL.FTZ R10, R0.reuse, R146 ;  /* 0x00000092000a7220 */ /* 0x048fe40000410000 */
[C---:B------:R-:W-:Y:S02]  /*11a90*/  FMUL.FTZ R11, R0.reuse, R147 ;  /* 0x00000093000b7220 */ /* 0x040fe40000410000 */
[C---:B------:R-:W-:Y:S01]  /*11aa0*/  FMUL.FTZ R14, R0.reuse, R154 ;  /* 0x0000009a000e7220 */ /* 0x040fe20000410000 */
[----:B------:R3:W-:Y:S01]  /*11ab0*/  MUFU.EX2 R237, R9 ;  /* 0x0000000900ed7308 */ /* 0x0007e20000000800 */
[C---:B------:R-:W-:Y:S02]  /*11ac0*/  FMUL.FTZ R15, R0.reuse, R155 ;  /* 0x0000009b000f7220 */ /* 0x040fe40000410000 */
[----:B------:R-:W-:Y:S02]  /*11ad0*/  FMUL.FTZ R42, R0, R42 ;  /* 0x0000002a002a7220 */ /* 0x000fe40000410000 */
[--C-:B-1----:R-:W-:Y:S02]  /*11ae0*/  FFMA.FTZ R143, R196, c[0x0][0x23c], -R138.reuse ;  /* 0x00008f00c48f7a23 */ /* 0x102fe4000001088a */
[C---:B------:R-:W-:Y:S02]  /*11af0*/  FMUL.FTZ R43, R0.reuse, R43 ;  /* 0x0000002b002b7220 */ /* 0x040fe40000410000 */
[C---:B------:R-:W-:Y:S01]  /*11b00*/  FMUL.FTZ R46, R0.reuse, R46 ;  /* 0x0000002e002e7220 */ /* 0x040fe20000410000 */
[----:B------:R1:W-:Y:S01]  /*11b10*/  MUFU.EX2 R228, R143 ;  /* 0x0000008f00e47308 */ /* 0x0003e20000000800 */
[C---:B------:R-:W-:Y:S02]  /*11b20*/  FMUL.FTZ R47, R0.reuse, R47 ;  /* 0x0000002f002f7220 */ /* 0x040fe40000410000 */
[----:B------:R-:W-:Y:S02]  /*11b30*/  FMUL.FTZ R58, R0, R58 ;  /* 0x0000003a003a7220 */ /* 0x000fe40000410000 */
[--C-:B--2---:R-:W-:Y:S02]  /*11b40*/  FFMA.FTZ R4, R13, c[0x0][0x23c], -R137.reuse ;  /* 0x00008f000d047a23 */ /* 0x104fe40000010889 */
[----:B------:R-:W-:Y:S02]  /*11b50*/  FMUL.FTZ R13, R2, R153 ;  /* 0x00000099020d7220 */ /* 0x000fe40000410000 */
[C---:B------:R-:W-:Y:S01]  /*11b60*/  FMUL.FTZ R59, R0.reuse, R59 ;  /* 0x0000003b003b7220 */ /* 0x040fe20000410000 */
[----:B------:R2:W4:Y:S01]  /*11b70*/  MUFU.EX2 R245, R4 ;  /* 0x0000000400f57308 */ /* 0x0005220000000800 */
[C---:B------:R-:W-:Y:S02]  /*11b80*/  FMUL.FTZ R62, R0.reuse, R62 ;  /* 0x0000003e003e7220 */ /* 0x040fe40000410000 */
[----:B------:R-:W-:Y:S02]  /*11b90*/  FMUL.FTZ R63, R0, R63 ;  /* 0x0000003f003f7220 */ /* 0x000fe40000410000 */
[----:B---3--:R-:W-:Y:S02]  /*11ba0*/  FMUL.FTZ R9, R2, R145 ;  /* 0x0000009102097220 */ /* 0x008fe40000410000 */
        /* <DEDUP_REMOVED lines=9> */
[--C-:B--2---:R-:W-:Y:S01]  /*11c40*/  FFMA.FTZ R4, R12, c[0x0][0x23c], -R138.reuse ;  /* 0x00008f000c047a23 */ /* 0x104fe2000001088a */
[----:B----4-:R-:W-:Y:S01]  /*11c50*/  F2FP.PACK_AB R150, R245, R243 ;  /* 0x000000f3f596723e */ /* 0x010fe200000000ff */
[C---:B------:R-:W-:Y:S02]  /*11c60*/  FMUL.FTZ R12, R2.reuse, R152 ;  /* 0x00000098020c7220 */ /* 0x040fe40000410000 */
[----:B------:R-:W2:Y:S01]  /*11c70*/  LDSM.16.MT88.4 R152, [R218+0xa000] ;  /* 0x00a00000da98783b */ /* 0x000ea20000004200 */
[----:B------:R-:W3:Y:S01]  /*11c80*/  MUFU.EX2 R239, R4 ;  /* 0x0000000400ef7308 */ /* 0x000ee20000000800 */
        /* <DEDUP_REMOVED lines=13> */
[----:B---3--:R-:W-:Y:S01]  /*11d60*/  F2FP.PACK_AB R151, R241, R239 ;  /* 0x000000eff197723e */ /* 0x008fe200000000ff */
        /* <DEDUP_REMOVED lines=22> */
[--C-:B---3--:R-:W-:Y:S02]  /*11ed0*/  FFMA.FTZ R137, R190, c[0x0][0x23c], -R138.reuse ;  /* 0x00008f00be897a23 */ /* 0x108fe4000001088a */
        /* <DEDUP_REMOVED lines=8> */
[----:B------:R-:W4:Y:S01]  /*11f60*/  MUFU.EX2 R209, R138 ;  /* 0x0000008a00d17308 */ /* 0x000f220000000800 */
        /* <DEDUP_REMOVED lines=8> */
[C---:B------:R-:W-:Y:S02]  /*11ff0*/  FMUL.FTZ R100, R133.reuse, R100 ;  /* 0x0000006485647220 */ /* 0x040fe40000410000 */
[--C-:B---3--:R-:W-:Y:S02]  /*12000*/  FFMA.FTZ R137, R198, c[0x0][0x23c], -R139.reuse ;  /* 0x00008f00c6897a23 */ /* 0x108fe4000001088b */
[----:B------:R-:W-:Y:S02]  /*12010*/  FMUL.FTZ R101, R133, R101 ;  /* 0x0000006585657220 */ /* 0x000fe40000410000 */
[C---:B------:R-:W-:Y:S01]  /*12020*/  FMUL.FTZ R102, R132.reuse, R102 ;  /* 0x0000006684667220 */ /* 0x040fe20000410000 */
[----:B------:R3:W-:Y:S01]  /*12030*/  MUFU.EX2 R208, R137 ;  /* 0x0000008900d07308 */ /* 0x0007e20000000800 */
[----:B------:R-:W-:Y:S02]  /*12040*/  FMUL.FTZ R103, R132, R103 ;  /* 0x0000006784677220 */ /* 0x000fe40000410000 */
[C---:B------:R-:W-:Y:S01]  /*12050*/  FMUL.FTZ R104, R2.reuse, R104 ;  /* 0x0000006802687220 */ /* 0x040fe20000410000 */
[----:B----4-:R-:W-:Y:S01]  /*12060*/  F2FP.PACK_AB R143, R209, R210 ;  /* 0x000000d2d18f723e */ /* 0x010fe200000000ff */
        /* <DEDUP_REMOVED lines=11> */
[----:B------:R-:W-:Y:S01]  /*12120*/  LDSM.16.MT88.4 R196, [R218+0xb800] ;  /* 0x00b80000dac4783b */ /* 0x000fe20000004200 */
[C---:B------:R-:W-:Y:S02]  /*12130*/  FMUL.FTZ R113, R133.reuse, R113 ;  /* 0x0000007185717220 */ /* 0x040fe40000410000 */
[----:B------:R3:W-:Y:S01]  /*12140*/  MUFU.EX2 R207, R137 ;  /* 0x0000008900cf7308 */ /* 0x0007e20000000800 */
[C---:B------:R-:W-:Y:S02]  /*12150*/  FMUL.FTZ R114, R132.reuse, R114 ;  /* 0x0000007284727220 */ /* 0x040fe40000410000 */
[C---:B------:R-:W-:Y:S02]  /*12160*/  FMUL.FTZ R115, R132.reuse, R115 ;  /* 0x0000007384737220 */ /* 0x040fe40000410000 */
[C---:B------:R-:W-:Y:S02]  /*12170*/  FMUL.FTZ R116, R133.reuse, R116 ;  /* 0x0000007485747220 */ /* 0x040fe40000410000 */
[C---:B------:R-:W-:Y:S02]  /*12180*/  FMUL.FTZ R117, R133.reuse, R117 ;  /* 0x0000007585757220 */ /* 0x040fe40000410000 */
[C---:B------:R-:W-:Y:S02]  /*12190*/  FMUL.FTZ R118, R132.reuse, R118 ;  /* 0x0000007684767220 */ /* 0x040fe40000410000 */
[----:B------:R-:W-:Y:S02]  /*121a0*/  FMUL.FTZ R119, R132, R119 ;  /* 0x0000007784777220 */ /* 0x000fe40000410000 */
[--C-:B------:R-:W-:Y:S01]  /*121b0*/  FFMA.FTZ R140, R140, c[0x0][0x23c], -R142.reuse ;  /* 0x00008f008c8c7a23 */ /* 0x100fe2000001088e */
[----:B-1----:R-:W-:Y:S01]  /*121c0*/  F2FP.PACK_AB R145, R234, R232 ;  /* 0x000000e8ea91723e */ /* 0x002fe200000000ff */
[--C-:B------:R-:W-:Y:S02]  /*121d0*/  FFMA.FTZ R4, R192, c[0x0][0x23c], -R139.reuse ;  /* 0x00008f00c0047a23 */ /* 0x100fe4000001088b */
[----:B------:R-:W-:Y:S01]  /*121e0*/  LDSM.16.MT88.4 R192, [R215+0xb800] ;  /* 0x00b80000d7c0783b */ /* 0x000fe20000004200 */
[C---:B------:R-:W-:Y:S01]  /*121f0*/  FMUL.FTZ R120, R2.reuse, R120 ;  /* 0x0000007802787220 */ /* 0x040fe20000410000 */
[----:B------:R-:W1:Y:S01]  /*12200*/  MUFU.EX2 R235, R4 ;  /* 0x0000000400eb7308 */ /* 0x000e620000000800 */
[----:B------:R-:W-:Y:S02]  /*12210*/  FMUL.FTZ R121, R2, R121 ;  /* 0x0000007902797220 */ /* 0x000fe40000410000 */
[----:B------:R-:W-:Y:S02]  /*12220*/  FMUL.FTZ R122, R0, R122 ;  /* 0x0000007a007a7220 */ /* 0x000fe40000410000 */
[--C-:B---3--:R-:W-:Y:S02]  /*12230*/  FFMA.FTZ R137, R200, c[0x0][0x23c], -R142.reuse ;  /* 0x00008f00c8897a23 */ /* 0x108fe4000001088e */
[----:B------:R-:W-:Y:S02]  /*12240*/  FMUL.FTZ R123, R0, R123 ;  /* 0x0000007b007b7220 */ /* 0x000fe40000410000 */
[C---:B------:R-:W-:Y:S01]  /*12250*/  FMUL.FTZ R124, R2.reuse, R124 ;  /* 0x0000007c027c7220 */ /* 0x040fe20000410000 */
[----:B------:R3:W-:Y:S01]  /*12260*/  MUFU.EX2 R206, R137 ;  /* 0x0000008900ce7308 */ /* 0x0007e20000000800 */
[----:B------:R-:W-:Y:S02]  /*12270*/  FMUL.FTZ R125, R2, R125 ;  /* 0x0000007d027d7220 */ /* 0x000fe40000410000 */
[C---:B------:R-:W-:Y:S02]  /*12280*/  FMUL.FTZ R126, R0.reuse, R126 ;  /* 0x0000007e007e7220 */ /* 0x040fe40000410000 */
[----:B------:R-:W-:Y:S02]  /*12290*/  FMUL.FTZ R127, R0, R127 ;  /* 0x0000007f007f7220 */ /* 0x000fe40000410000 */
[C---:B------:R-:W-:Y:S02]  /*122a0*/  FMUL.FTZ R128, R133.reuse, R128 ;  /* 0x0000008085807220 */ /* 0x040fe40000410000 */
[----:B------:R-:W-:Y:S01]  /*122b0*/  FMUL.FTZ R129, R133, R129 ;  /* 0x0000008185817220 */ /* 0x000fe20000410000 */
[----:B------:R4:W-:Y:S01]  /*122c0*/  MUFU.EX2 R138, R140 ;  /* 0x0000008c008a7308 */ /* 0x0009e20000000800 */
[C---:B------:R-:W-:Y:S02]  /*122d0*/  FMUL.FTZ R130, R132.reuse, R130 ;  /* 0x0000008284827220 */ /* 0x040fe40000410000 */
[----:B------:R-:W-:Y:S01]  /*122e0*/  FMUL.FTZ R131, R132, R131 ;  /* 0x0000008384837220 */ /* 0x000fe20000410000 */
[----:B-1----:R-:W-:Y:S01]  /*122f0*/  F2FP.PACK_AB R146, R237, R235 ;  /* 0x000000ebed92723e */ /* 0x002fe200000000ff */
[----:B------:R-:W-:Y:S02]  /*12300*/  FFMA.FTZ R4, R185, c[0x0][0x23c], -R142 ;  /* 0x00008f00b9047a23 */ /* 0x000fe4000001088e */
[----:B------:R-:W-:Y:S02]  /*12310*/  FFMA.FTZ R2, R2, R248, R236 ;  /* 0x000000f802027223 */ /* 0x000fe400000100ec */
[----:B------:R-:W-:Y:S01]  /*12320*/  FFMA.FTZ R0, R0, R247, R232 ;  /* 0x000000f700007223 */ /* 0x000fe200000100e8 */
[----:B------:R1:W5:Y:S03]  /*12330*/  MUFU.EX2 R231, R4 ;  /* 0x0000000400e77308 */ /* 0x0003660000000800 */
[----:B------:R-:W-:Y:S02]  /*12340*/  FADD.FTZ R0, R234, R0 ;  /* 0x00000000ea007221 */ /* 0x000fe40000010000 */
[--C-:B---3--:R-:W-:Y:S05]  /*12350*/  FFMA.FTZ R137, R201, c[0x0][0x23c], -R142.reuse ;  /* 0x00008f00c9897a23 */ /* 0x108fea000001088e */
[----:B------:R3:W-:Y:S01]  /*12360*/  MUFU.EX2 R205, R137 ;  /* 0x0000008900cd7308 */ /* 0x0007e20000000800 */
[----:B----4-:R-:W-:Y:S01]  /*12370*/  F2FP.PACK_AB R140, R229, R230 ;  /* 0x000000e6e58c723e */ /* 0x010fe200000000ff */
[--C-:B-1----:R-:W-:Y:S02]  /*12380*/  FFMA.FTZ R4, R184, c[0x0][0x23c], -R142.reuse ;  /* 0x00008f00b8047a23 */ /* 0x102fe4000001088e */
[----:B------:R-:W-:Y:S01]  /*12390*/  LDSM.16.MT88.4 R184, [R217+0xa800] ;  /* 0x00a80000d9b8783b */ /* 0x000fe20000004200 */
[----:B------:R-:W-:Y:S05]  /*123a0*/  FFMA.FTZ R142, R141, c[0x0][0x23c], -R142 ;  /* 0x00008f008d8e7a23 */ /* 0x000fea000001088e */
[----:B------:R1:W4:Y:S01]  /*123b0*/  MUFU.EX2 R233, R4 ;  /* 0x0000000400e97308 */ /* 0x0003220000000800 */
[----:B------:R-:W-:Y:S01]  /*123c0*/  F2FP.PACK_AB R141, R227, R228 ;  /* 0x000000e4e38d723e */ /* 0x000fe200000000ff */
[----:B-----5:R-:W-:Y:S02]  /*123d0*/  FADD.FTZ R0, R231, R0 ;  /* 0x00000000e7007221 */ /* 0x020fe40000010000 */
[--C-:B---3--:R-:W-:Y:S02]  /*123e0*/  FFMA.FTZ R137, R202, c[0x0][0x23c], -R139.reuse ;  /* 0x00008f00ca897a23 */ /* 0x108fe4000001088b */
[----:B------:R-:W-:Y:S02]  /*123f0*/  FFMA.FTZ R139, R203, c[0x0][0x23c], -R139 ;  /* 0x00008f00cb8b7a23 */ /* 0x000fe4000001088b */
[----:B------:R-:W-:Y:S02]  /*12400*/  LDSM.16.MT88.4 R200, [R217+0xb800] ;  /* 0x00b80000d9c8783b */ /* 0x000fe40000004200 */
[----:B------:R-:W-:Y:S10]  /*12410*/  MUFU.EX2 R204, R137 ;  /* 0x0000008900cc7308 */ /* 0x000ff40000000800 */
        /* <DEDUP_REMOVED lines=8> */
[----:B---3--:R-:W-:Y:S03]  /*124a0*/  F2FP.PACK_AB R142, R211, R226 ;  /* 0x000000e2d38e723e */ /* 0x008fe600000000ff */
        /* <DEDUP_REMOVED lines=17> */
[-C--:B--2---:R-:W-:Y:S04]  /*125c0*/  HMMA.16816.F32 R36, R148, R152.reuse, R36 ;  /* 0x000000989424723c */ /* 0x084fe80000001824 */
        /* <DEDUP_REMOVED lines=89> */
.L_x_1189:
[----:B------:R-:W2:Y:S01]  /*12b60*/  LDL.LU R179, [R1+0x28] ;  /* 0x0000280001b37983 */ /* 0x000ea20000300800 */
[----:B------:R-:W-:Y:S03]  /*12b70*/  BSSY B0, `(.L_x_1193) ;  /* 0x00001ad000007945 */ /* 0x000fe60003800000 */
[----:B------:R-:W1:Y:S04]  /*12b80*/  SHFL.BFLY PT, R0, R250, 0x2, 0x1f ;  /* 0x0c401f00fa007f89 */ /* 0x000e6800000e0000 */
[----:B------:R-:W3:Y:S04]  /*12b90*/  SHFL.BFLY PT, R5, R249, 0x2, 0x1f ;  /* 0x0c401f00f9057f89 */ /* 0x000ee800000e0000 */
[----:B------:R-:W4:Y:S04]  /*12ba0*/  SHFL.BFLY PT, R4, R247, 0x2, 0x1f ;  /* 0x0c401f00f7047f89 */ /* 0x000f2800000e0000 */
[----:B------:R-:W5:Y:S01]  /*12bb0*/  S2R R178, SR_TID.X ;  /* 0x0000000000b27919 */ /* 0x000f620000002100 */
[----:B-1----:R-:W-:-:S03]  /*12bc0*/  FADD.FTZ R250, R0, R250 ;  /* 0x000000fa00fa7221 */ /* 0x002fc60000010000 */
[----:B------:R-:W1:Y:S01]  /*12bd0*/  SHFL.BFLY PT, R0, R248, 0x2, 0x1f ;  /* 0x0c401f00f8007f89 */ /* 0x000e6200000e0000 */
[----:B---3--:R-:W-:-:S03]  /*12be0*/  FADD.FTZ R249, R5, R249 ;  /* 0x000000f905f97221 */ /* 0x008fc60000010000 */
[----:B------:R-:W3:Y:S01]  /*12bf0*/  SHFL.BFLY PT, R2, R250, 0x1, 0x1f ;  /* 0x0c201f00fa027f89 */ /* 0x000ee200000e0000 */
[----:B----4-:R-:W-:-:S03]  /*12c00*/  FADD.FTZ R247, R4, R247 ;  /* 0x000000f704f77221 */ /* 0x010fc60000010000 */
[----:B------:R-:W4:Y:S01]  /*12c10*/  SHFL.BFLY PT, R5, R249, 0x1, 0x1f ;  /* 0x0c201f00f9057f89 */ /* 0x000f2200000e0000 */
[----:B-----5:R-:W-:-:S03]  /*12c20*/  SHF.R.S32.HI R177, RZ, 0x1f, R178 ;  /* 0x0000001fffb17819 */ /* 0x020fc600000114b2 */
[----:B------:R-:W5:Y:S01]  /*12c30*/  SHFL.BFLY PT, R6, R247, 0x1, 0x1f ;  /* 0x0c201f00f7067f89 */ /* 0x000f6200000e0000 */
[CC--:B------:R-:W-:Y:S02]  /*12c40*/  LEA.HI R32, R177.reuse, R178.reuse, RZ, 0x2 ;  /* 0x000000b2b1207211 */ /* 0x0c0fe400078f10ff */
[----:B------:R-:W-:Y:S01]  /*12c50*/  LEA.HI R177, R177, R178, RZ, 0x5 ;  /* 0x000000b2b1b17211 */ /* 0x000fe200078f28ff */
[----:B-1----:R-:W-:Y:S01]  /*12c60*/  FADD.FTZ R248, R0, R248 ;  /* 0x000000f800f87221 */ /* 0x002fe20000010000 */
[----:B------:R-:W-:Y:S01]  /*12c70*/  MOV R0, 0x3f800000 ;  /* 0x3f80000000007802 */ /* 0x000fe20000000f00 */
[----:B---3--:R-:W-:-:S03]  /*12c80*/  FADD.FTZ R250, R250, R2 ;  /* 0x00000002fafa7221 */ /* 0x008fc60000010000 */
[----:B------:R-:W1:Y:S01]  /*12c90*/  SHFL.BFLY PT, R7, R248, 0x1, 0x1f ;  /* 0x0c201f00f8077f89 */ /* 0x000e6200000e0000 */
[----:B------:R-:W-:Y:S01]  /*12ca0*/  LOP3.LUT R2, R32, 0x3ffffffc, RZ, 0xc0, !PT ;  /* 0x3ffffffc20027812 */ /* 0x000fe200078ec0ff */
[----:B----4-:R-:W-:Y:S01]  /*12cb0*/  FADD.FTZ R249, R249, R5 ;  /* 0x00000005f9f97221 */ /* 0x010fe20000010000 */
[----:B------:R-:W-:Y:S02]  /*12cc0*/  FSETP.NE.FTZ.AND P6, PT, R250, RZ, PT ;  /* 0x000000fffa00720b */ /* 0x000fe40003fd5000 */
[----:B------:R-:W-:Y:S01]  /*12cd0*/  IADD3 R2, -R2, R178, RZ ;  /* 0x000000b202027210 */ /* 0x000fe20007ffe1ff */
[----:B-----5:R-:W-:Y:S01]  /*12ce0*/  FADD.FTZ R247, R247, R6 ;  /* 0x00000006f7f77221 */ /* 0x020fe20000010000 */
[----:B------:R-:W-:-:S04]  /*12cf0*/  FSETP.NE.FTZ.AND P5, PT, R249, RZ, PT ;  /* 0x000000fff900720b */ /* 0x000fc80003fb5000 */
[----:B------:R-:W-:-:S05]  /*12d00*/  FSETP.NE.FTZ.AND P3, PT, R247, RZ, PT ;  /* 0x000000fff700720b */ /* 0x000fca0003f75000 */
[----:B------:R-:W3:Y:S01]  /*12d10*/  @P6 MUFU.RCP R0, R250 ;  /* 0x000000fa00006308 */ /* 0x000ee20000001000 */
[----:B-1----:R-:W-:-:S05]  /*12d20*/  FADD.FTZ R248, R248, R7 ;  /* 0x00000007f8f87221 */ /* 0x002fca0000010000 */
[----:B------:R-:W-:Y:S01]  /*12d30*/  FSETP.NE.FTZ.AND P4, PT, R248, RZ, PT ;  /* 0x000000fff800720b */ /* 0x000fe20003f95000 */
[C---:B---3--:R-:W-:Y:S02]  /*12d40*/  FMUL.FTZ R148, R0.reuse, R148 ;  /* 0x0000009400947220 */ /* 0x048fe40000410000 */
[C---:B------:R-:W-:Y:S02]  /*12d50*/  FMUL.FTZ R7, R0.reuse, R149 ;  /* 0x0000009500077220 */ /* 0x040fe40000410000 */
[C---:B------:R-:W-:Y:S02]  /*12d60*/  FMUL.FTZ R156, R0.reuse, R156 ;  /* 0x0000009c009c7220 */ /* 0x040fe40000410000 */
[C---:B------:R-:W-:Y:S01]  /*12d70*/  FMUL.FTZ R160, R0.reuse, R160 ;  /* 0x000000a000a07220 */ /* 0x040fe20000410000 */
[----:B------:R-:W-:Y:S01]  /*12d80*/  F2FP.PACK_AB R7, R7, R148 ;  /* 0x000000940707723e */ /* 0x000fe200000000ff */
[C---:B------:R-:W-:Y:S02]  /*12d90*/  FMUL.FTZ R13, R0.reuse, R161 ;  /* 0x000000a1000d7220 */ /* 0x040fe40000410000 */
        /* <DEDUP_REMOVED lines=29> */
[----:B------:R-:W-:Y:S01]  /*12f70*/  FMUL.FTZ R129, R0, R129 ;  /* 0x0000008100817220 */ /* 0x000fe20000410000 */
[----:B--2---:R-:W-:-:S13]  /*12f80*/  ISETP.NE.AND P0, PT, R179, -0x1, PT ;  /* 0xffffffffb300780c */ /* 0x004fda0003f05270 */
[----:B------:R-:W-:-:S04]  /*12f90*/  @P0 IMAD.WIDE.U32 R4, R179, c[0x0][0x1e8], RZ ;  /* 0x00007a00b3040a25 */ /* 0x000fc800078e00ff */
[----:B------:R-:W-:Y:S01]  /*12fa0*/  @P0 IMAD R143, R179, c[0x0][0x1ec], R5 ;  /* 0x00007b00b38f0a24 */ /* 0x000fe200078e0205 */
[----:B------:R-:W-:Y:S02]  /*12fb0*/  SHF.R.S32.HI R5, RZ, 0x5, R177 ;  /* 0x00000005ff057819 */ /* 0x000fe400000114b1 */
[----:B------:R-:W-:Y:S02]  /*12fc0*/  @P0 MOV R142, R4 ;  /* 0x00000004008e0202 */ /* 0x000fe40000000f00 */
[----:B------:R-:W-:Y:S01]  /*12fd0*/  LEA R176, R5, R2, 0x9 ;  /* 0x0000000205b07211 */ /* 0x000fe200078e48ff */
[----:B------:R-:W-:Y:S01]  /*12fe0*/  FMUL.FTZ R5, R0, R157 ;  /* 0x0000009d00057220 */ /* 0x000fe20000410000 */
[----:B------:R-:W-:Y:S02]  /*12ff0*/  MOV R4, 0x3f800000 ;  /* 0x3f80000000047802 */ /* 0x000fe40000000f00 */
[----:B------:R-:W-:Y:S02]  /*13000*/  MOV R2, 0x3f800000 ;  /* 0x3f80000000027802 */ /* 0x000fe40000000f00 */
[----:B------:R-:W-:-:S02]  /*13010*/  MOV R0, 0x3f800000 ;  /* 0x3f80000000007802 */ /* 0x000fc40000000f00 */
[----:B------:R-:W1:Y:S01]  /*13020*/  @P5 MUFU.RCP R4, R249 ;  /* 0x000000f900045308 */ /* 0x000e620000001000 */
[----:B------:R-:W-:-:S07]  /*13030*/  F2FP.PACK_AB R5, R5, R156 ;  /* 0x0000009c0505723e */ /* 0x000fce00000000ff */
[----:B------:R-:W2:Y:S01]  /*13040*/  @P4 MUFU.RCP R2, R248 ;  /* 0x000000f800024308 */ /* 0x000ea20000001000 */
[----:B-1----:R-:W-:-:S07]  /*13050*/  FMUL.FTZ R34, R4, R67 ;  /* 0x0000004304227220 */ /* 0x002fce0000410000 */
[----:B------:R-:W1:Y:S01]  /*13060*/  @P3 MUFU.RCP R0, R247 ;  /* 0x000000f700003308 */ /* 0x000e620000001000 */
[C---:B------:R-:W-:Y:S02]  /*13070*/  FMUL.FTZ R150, R4.reuse, R150 ;  /* 0x0000009604967220 */ /* 0x040fe40000410000 */
[C---:B------:R-:W-:Y:S02]  /*13080*/  FMUL.FTZ R6, R4.reuse, R151 ;  /* 0x0000009704067220 */ /* 0x040fe40000410000 */
[----:B------:R-:W-:Y:S02]  /*13090*/  FMUL.FTZ R158, R4, R158 ;  /* 0x0000009e049e7220 */ /* 0x000fe40000410000 */
[----:B--2---:R-:W-:Y:S01]  /*130a0*/  FMUL.FTZ R22, R2, R41 ;  /* 0x0000002902167220 */ /* 0x004fe20000410000 */
[----:B------:R-:W-:Y:S01]  /*130b0*/  F2FP.PACK_AB R6, R6, R150 ;  /* 0x000000960606723e */ /* 0x000fe200000000ff */
[----:B------:R-:W-:Y:S02]  /*130c0*/  FMUL.FTZ R27, R2, R45 ;  /* 0x0000002d021b7220 */ /* 0x000fe40000410000 */
        /* <DEDUP_REMOVED lines=26> */
[C---:B------:R-:W-:Y:S01]  /*13270*/  FMUL.FTZ R103, R4.reuse, R103 ;  /* 0x0000006704677220 */ /* 0x040fe20000410000 */
[----:B------:R-:W-:Y:S01]  /*13280*/  F2FP.PACK_AB R38, R99, R98 ;  /* 0x000000626326723e */ /* 0x000fe200000000ff */
[----:B------:R-:W-:-:S02]  /*13290*/  FMUL.FTZ R114, R4, R114 ;  /* 0x0000007204727220 */ /* 0x000fc40000410000 */
[C---:B------:R-:W-:Y:S02]  /*132a0*/  FMUL.FTZ R115, R4.reuse, R115 ;  /* 0x0000007304737220 */ /* 0x040fe40000410000 */
[C---:B------:R-:W-:Y:S02]  /*132b0*/  FMUL.FTZ R118, R4.reuse, R118 ;  /* 0x0000007604767220 */ /* 0x040fe40000410000 */
[C---:B------:R-:W-:Y:S02]  /*132c0*/  FMUL.FTZ R119, R4.reuse, R119 ;  /* 0x0000007704777220 */ /* 0x040fe40000410000 */
[C---:B------:R-:W-:Y:S02]  /*132d0*/  FMUL.FTZ R130, R4.reuse, R130 ;  /* 0x0000008204827220 */ /* 0x040fe40000410000 */
[----:B------:R-:W-:Y:S01]  /*132e0*/  FMUL.FTZ R65, R4, R131 ;  /* 0x0000008304417220 */ /* 0x000fe20000410000 */
[----:B------:R-:W-:Y:S01]  /*132f0*/  SHF.R.S32.HI R4, RZ, 0x1f, R32 ;  /* 0x0000001fff047819 */ /* 0x000fe20000011420 */
        /* <DEDUP_REMOVED lines=52> */
[C---:B-1----:R-:W-:Y:S01]  /*13640*/  FMUL.FTZ R147, R0.reuse, R147 ;  /* 0x0000009300937220 */ /* 0x042fe20000410000 */
[----:B------:R-:W-:Y:S01]  /*13650*/  F2FP.PACK_AB R67, R67, R120 ;  /* 0x000000784343723e */ /* 0x000fe200000000ff */
[----:B------:R-:W-:Y:S01]  /*13660*/  FMUL.FTZ R9, R0, R146 ;  /* 0x0000009200097220 */ /* 0x000fe20000410000 */
[----:B------:R-:W-:Y:S01]  /*13670*/  LEA.HI R4, R4, R2, RZ, 0x3 ;  /* 0x0000000204047211 */ /* 0x000fe200078f18ff */
[----:B------:R-:W-:Y:S01]  /*13680*/  FMUL.FTZ R155, R0, R155 ;  /* 0x0000009b009b7220 */ /* 0x000fe20000410000 */
        /* <DEDUP_REMOVED lines=58> */
[----:B------:R-:W-:-:S02]  /*13a30*/  SHF.L.U32 R0, R4, 0x6, RZ ;  /* 0x0000000604007819 */ /* 0x000fc400000006ff */
[----:B------:R-:W-:Y:S02]  /*13a40*/  F2FP.PACK_AB R63, R117, R116 ;  /* 0x00000074753f723e */ /* 0x000fe400000000ff */
[----:B------:R-:W-:Y:S02]  /*13a50*/  LOP3.LUT R0, R0, 0x1c0, RZ, 0xc0, !PT ;  /* 0x000001c000007812 */ /* 0x000fe400078ec0ff */
[----:B------:R-:W-:Y:S02]  /*13a60*/  F2FP.PACK_AB R62, R119, R118 ;  /* 0x00000076773e723e */ /* 0x000fe400000000ff */
[----:B------:R-:W-:Y:S02]  /*13a70*/  LEA.HI R0, R0, R0, RZ, 0x1d ;  /* 0x0000000000007211 */ /* 0x000fe400078fe8ff */
[----:B------:R-:W-:Y:S02]  /*13a80*/  F2FP.PACK_AB R66, R123, R66 ;  /* 0x000000427b42723e */ /* 0x000fe400000000ff */
[----:B------:R-:W-:-:S02]  /*13a90*/  LEA R0, R176, R0, 0x1 ;  /* 0x00000000b0007211 */ /* 0x000fc400078e08ff */
[----:B------:R-:W-:Y:S02]  /*13aa0*/  F2FP.PACK_AB R68, R127, R68 ;  /* 0x000000447f44723e */ /* 0x000fe400000000ff */
        /* <DEDUP_REMOVED lines=19> */
[----:B------:R-:W-:Y:S01]  /*13be0*/  STS [R5], R13 ;  /* 0x0000000d05007388 */ /* 0x000fe20000000800 */
[----:B------:R-:W-:Y:S01]  /*13bf0*/  IADD3 R7, R5, R6, RZ ;  /* 0x0000000605077210 */ /* 0x000fe20007ffe0ff */
[----:B----4-:R-:W2:Y:S02]  /*13c00*/  LDC.U8 R10, c[0x0][0x329] ;  /* 0x0000ca40ff0a7b82 */ /* 0x010ea40000000000 */
[----:B------:R3:W-:Y:S01]  /*13c10*/  STS [R5+0x400], R12 ;  /* 0x0004000c05007388 */ /* 0x0007e20000000800 */
[----:B-----5:R-:W-:-:S03]  /*13c20*/  IADD3 R9, R6, R2, RZ ;  /* 0x0000000206097210 */ /* 0x020fc60007ffe0ff */
[----:B------:R4:W-:Y:S01]  /*13c30*/  STS [R4], R16 ;  /* 0x0000001004007388 */ /* 0x0009e20000000800 */
[----:B------:R-:W-:-:S03]  /*13c40*/  IADD3 R6, R4, R6, RZ ;  /* 0x0000000604067210 */ /* 0x000fc60007ffe0ff */
[----:B------:R5:W-:Y:S01]  /*13c50*/  STS [R4+0x400], R15 ;  /* 0x0004000f04007388 */ /* 0x000be20000000800 */
[----:B-1----:R-:W-:-:S03]  /*13c60*/  MOV R14, 0x7f800000 ;  /* 0x7f800000000e7802 */ /* 0x002fc60000000f00 */
[----:B------:R-:W-:Y:S04]  /*13c70*/  STS [R5+0x2000], R17 ;  /* 0x0020001105007388 */ /* 0x000fe80000000800 */
[----:B------:R-:W-:Y:S04]  /*13c80*/  STS [R5+0x2400], R18 ;  /* 0x0024001205007388 */ /* 0x000fe80000000800 */
[----:B------:R-:W-:Y:S01]  /*13c90*/  STS [R4+0x2000], R26 ;  /* 0x0020001a04007388 */ /* 0x000fe20000000800 */
[----:B--2---:R-:W-:-:S03]  /*13ca0*/  ISETP.NE.AND P1, PT, R10, RZ, PT ;  /* 0x000000ff0a00720c */ /* 0x004fc60003f25270 */
[----:B------:R-:W-:Y:S01]  /*13cb0*/  STS [R4+0x2400], R25 ;  /* 0x0024001904007388 */ /* 0x000fe20000000800 */
[----:B---3--:R-:W-:Y:S03]  /*13cc0*/  @P4 MUFU.LG2 R12, R248 ;  /* 0x000000f8000c4308 */ /* 0x008fe60000000c00 */
[----:B------:R-:W-:Y:S01]  /*13cd0*/  STS [R8], R24 ;  /* 0x0000001808007388 */ /* 0x000fe20000000800 */
[----:B----4-:R-:W-:-:S03]  /*13ce0*/  MOV R16, 0x7f800000 ;  /* 0x7f80000000107802 */ /* 0x010fc60000000f00 */
[----:B------:R-:W-:Y:S01]  /*13cf0*/  STS [R8+0x400], R23 ;  /* 0x0004001708007388 */ /* 0x000fe20000000800 */
[----:B-----5:R-:W-:-:S03]  /*13d00*/  MOV R15, 0x7f800000 ;  /* 0x7f800000000f7802 */ /* 0x020fc60000000f00 */
        /* <DEDUP_REMOVED lines=26> */
[----:B-1----:R-:W1:Y:S03]  /*13eb0*/  LDC.U8 R0, c[0x0][0x328] ;  /* 0x0000ca00ff007b82 */ /* 0x002e660000000000 */
[----:B------:R-:W-:Y:S04]  /*13ec0*/  STS [R5+0x6000], R41 ;  /* 0x0060002905007388 */ /* 0x000fe80000000800 */
[----:B------:R-:W-:Y:S01]  /*13ed0*/  STS [R5+0x6400], R40 ;  /* 0x0064002805007388 */ /* 0x000fe20000000800 */
[----:B--2---:R-:W-:-:S03]  /*13ee0*/  @P1 MOV R2, c[0x0][0x210] ;  /* 0x0000840000021a02 */ /* 0x004fc60000000f00 */
[----:B------:R-:W-:Y:S02]  /*13ef0*/  STS [R4+0x6000], R37 ;  /* 0x0060002504007388 */ /* 0x000fe40000000800 */
[----:B------:R-:W-:Y:S02]  /*13f00*/  @P1 IMAD R2, R2, c[0x0][0x214], RZ ;  /* 0x0000850002021a24 */ /* 0x000fe400078e02ff */
[----:B------:R2:W-:Y:S04]  /*13f10*/  STS [R4+0x6400], R36 ;  /* 0x0064002404007388 */ /* 0x0005e80000000800 */
[----:B------:R-:W-:Y:S04]  /*13f20*/  STS [R8+0x4000], R35 ;  /* 0x0040002308007388 */ /* 0x000fe80000000800 */
[----:B------:R-:W-:Y:S01]  /*13f30*/  STS [R8+0x4400], R34 ;  /* 0x0044002208007388 */ /* 0x000fe20000000800 */
[----:B-1----:R-:W-:-:S02]  /*13f40*/  ISETP.NE.AND P2, PT, R0, RZ, PT ;  /* 0x000000ff0000720c */ /* 0x002fc40003f45270 */
[----:B------:R-:W-:Y:S01]  /*13f50*/  @!P1 MOV R0, c[0x0][0x214] ;  /* 0x0000850000009a02 */ /* 0x000fe20000000f00 */
[----:B------:R-:W-:Y:S03]  /*13f60*/  STS [R9+0x4000], R31 ;  /* 0x0040001f09007388 */ /* 0x000fe60000000800 */
[----:B------:R-:W-:Y:S01]  /*13f70*/  @!P1 SEL R2, R0, c[0x0][0x234], !P2 ;  /* 0x00008d0000029a07 */ /* 0x000fe20005000000 */
[----:B------:R-:W-:Y:S01]  /*13f80*/  STS [R9+0x4400], R30 ;  /* 0x0044001e09007388 */ /* 0x000fe20000000800 */
[----:B------:R-:W-:Y:S02]  /*13f90*/  ISETP.NE.OR P2, PT, R10, RZ, !P2 ;  /* 0x000000ff0a00720c */ /* 0x000fe40005745670 */
[----:B------:R-:W-:Y:S01]  /*13fa0*/  @P1 MOV R0, 0x1 ;  /* 0x0000000100001802 */ /* 0x000fe20000000f00 */
[----:B------:R-:W-:Y:S01]  /*13fb0*/  STS [R8+0x6000], R33 ;  /* 0x0060002108007388 */ /* 0x000fe20000000800 */
[----:B------:R-:W-:Y:S01]  /*13fc0*/  @!P1 IMAD R0, R2, c[0x0][0x1c0], RZ ;  /* 0x0000700002009a24 */ /* 0x000fe200078e02ff */
[----:B------:R-:W1:Y:S02]  /*13fd0*/  @P5 MUFU.LG2 R10, R249 ;  /* 0x000000f9000a5308 */ /* 0x000e640000000c00 */
[----:B------:R3:W-:Y:S01]  /*13fe0*/  STS [R8+0x6400], R32 ;  /* 0x0064002008007388 */ /* 0x0007e20000000800 */
[----:B--2---:R-:W-:-:S03]  /*13ff0*/  LOP3.LUT R4, R177, 0xffffffe0, RZ, 0xc0, !PT ;  /* 0xffffffe0b1047812 */ /* 0x004fc600078ec0ff */
[----:B------:R-:W-:Y:S04]  /*14000*/  STS [R9+0x6000], R29 ;  /* 0x0060001d09007388 */ /* 0x000fe80000000800 */
[----:B------:R2:W-:Y:S04]  /*14010*/  STS [R9+0x6400], R28 ;  /* 0x0064001c09007388 */ /* 0x0005e80000000800 */
[----:B------:R-:W-:Y:S01]  /*14020*/  STS [R7+0x4000], R63 ;  /* 0x0040003f07007388 */ /* 0x000fe20000000800 */
[----:B-1----:R-:W-:-:S03]  /*14030*/  @P5 FMUL.FTZ R10, R10, 0.69314718246459960938 ;  /* 0x3f3172180a0a5820 */ /* 0x002fc60000410000 */
[----:B------:R-:W-:Y:S01]  /*14040*/  STS [R7+0x4400], R62 ;  /* 0x0044003e07007388 */ /* 0x000fe20000000800 */
[----:B------:R-:W-:-:S03]  /*14050*/  @P5 FFMA.FTZ R15, R135, c[0x0][0x238], R10 ;  /* 0x00008e00870f5a23 */ /* 0x000fc6000001000a */
[----:B------:R-:W-:Y:S04]  /*14060*/  STS [R6+0x4000], R61 ;  /* 0x0040003d06007388 */ /* 0x000fe80000000800 */
[----:B------:R-:W-:Y:S01]  /*14070*/  STS [R6+0x4400], R65 ;  /* 0x0044004106007388 */ /* 0x000fe20000000800 */
[----:B---3--:R-:W1:Y:S03]  /*14080*/  @P6 MUFU.LG2 R8, R250 ;  /* 0x000000fa00086308 */ /* 0x008e660000000c00 */
[----:B------:R-:W-:Y:S04]  /*14090*/  STS [R7+0x6000], R67 ;  /* 0x0060004307007388 */ /* 0x000fe80000000800 */
[----:B------:R-:W-:Y:S01]  /*140a0*/  STS [R7+0x6400], R66 ;  /* 0x0064004207007388 */ /* 0x000fe20000000800 */
[----:B--2---:R-:W-:-:S03]  /*140b0*/  IADD3 R9, -R4, R178, RZ ;  /* 0x000000b204097210 */ /* 0x004fc60007ffe1ff */
[----:B------:R-:W2:Y:S04]  /*140c0*/  S2R R11, SR_CTAID.Y ;  /* 0x00000000000b7919 */ /* 0x000ea80000002600 */
[----:B------:R-:W-:Y:S01]  /*140d0*/  STS [R6+0x6000], R64 ;  /* 0x0060004006007388 */ /* 0x000fe20000000800 */
[----:B-1----:R-:W-:-:S03]  /*140e0*/  @P6 FMUL.FTZ R8, R8, 0.69314718246459960938 ;  /* 0x3f31721808086820 */ /* 0x002fc60000410000 */
[----:B------:R1:W-:Y:S01]  /*140f0*/  STS [R6+0x6400], R68 ;  /* 0x0064004406007388 */ /* 0x0003e20000000800 */
[----:B------:R-:W-:-:S03]  /*14100*/  @P6 FFMA.FTZ R16, R136, c[0x0][0x238], R8 ;  /* 0x00008e0088106a23 */ /* 0x000fc60000010008 */
[----:B------:R-:W-:Y:S06]  /*14110*/  BAR.SYNC.DEFER_BLOCKING 0x0 ;  /* 0x0000000000007b1d */ /* 0x000fec0000010000 */
[----:B------:R-:W3:Y:S04]  /*14120*/  S2R R13, SR_CTAID.X ;  /* 0x00000000000d7919 */ /* 0x000ee80000002500 */
[----:B------:R-:W4:Y:S01]  /*14130*/  S2R R17, SR_CTAID.Z ;  /* 0x0000000000117919 */ /* 0x000f220000002700 */
[----:B--2---:R-:W-:Y:S01]  /*14140*/  @!P0 SHF.R.S32.HI R5, RZ, 0x1f, R11 ;  /* 0x0000001fff058819 */ /* 0x004fe2000001140b */
[----:B------:R-:W-:-:S04]  /*14150*/  IMAD R0, R11, R0, RZ ;  /* 0x000000000b007224 */ /* 0x000fc800078e02ff */
[----:B------:R-:W-:Y:S01]  /*14160*/  @!P0 IMAD R5, R5, c[0x0][0x1e0], RZ ;  /* 0x0000780005058a24 */ /* 0x000fe200078e02ff */
[----:B------:R-:W-:Y:S01]  /*14170*/  SEL R0, R0, RZ, P2 ;  /* 0x000000ff00007207 */ /* 0x000fe20001000000 */
[C---:B-1----:R-:W-:Y:S01]  /*14180*/  @!P0 IMAD.WIDE.U32 R6, R11.reuse, c[0x0][0x1e0], RZ ;  /* 0x000078000b068a25 */ /* 0x042fe200078e00ff */
[----:B------:R1:W2:Y:S03]  /*14190*/  LDS.128 R24, [R224] ;  /* 0x00000000e0187984 */ /* 0x0002a60000000c00 */
[C---:B------:R-:W-:Y:S01]  /*141a0*/  @!P0 IMAD R5, R11.reuse, c[0x0][0x1e4], R5 ;  /* 0x000079000b058a24 */ /* 0x040fe200078e0205 */
[----:B------:R-:W-:Y:S01]  /*141b0*/  @!P0 MOV R142, R6 ;  /* 0x00000006008e8202 */ /* 0x000fe20000000f00 */
[----:B------:R-:W-:Y:S01]  /*141c0*/  @!P2 IMAD R6, R11, c[0x0][0x214], RZ ;  /* 0x000085000b06aa24 */ /* 0x000fe200078e02ff */
[----:B------:R1:W1:Y:S01]  /*141d0*/  LDS.128 R32, [R224+0x800] ;  /* 0x00080000e0207984 */ /* 0x0002620000000c00 */
[----:B------:R-:W5:Y:S01]  /*141e0*/  @P3 MUFU.LG2 R11, R247 ;  /* 0x000000f7000b3308 */ /* 0x000f620000000c00 */
[----:B------:R-:W-:-:S02]  /*141f0*/  @!P0 IADD3 R143, R7, R5, RZ ;  /* 0x00000005078f8210 */ /* 0x000fc40007ffe0ff */
[----:B------:R1:W1:Y:S01]  /*14200*/  LDS.128 R40, [R224+0x1000] ;  /* 0x00100000e0287984 */ /* 0x0002620000000c00 */
[----:B------:R-:W-:Y:S01]  /*14210*/  @!P2 SEL R7, R6, R179, !P0 ;  /* 0x000000b30607a207 */ /* 0x000fe20004000000 */
[----:B------:R-:W-:Y:S01]  /*14220*/  CS2R R4, SRZ ;  /* 0x0000000000047805 */ /* 0x000fe2000001ff00 */
[----:B------:R-:W-:Y:S01]  /*14230*/  @P1 MOV R6, c[0x0][0x210] ;  /* 0x0000840000061a02 */ /* 0x000fe20000000f00 */
[----:B------:R1:W1:Y:S01]  /*14240*/  LDS.128 R48, [R224+0x1800] ;  /* 0x00180000e0307984 */ /* 0x0002620000000c00 */
[----:B------:R-:W-:Y:S01]  /*14250*/  @!P1 MOV R6, 0x1 ;  /* 0x0000000100069802 */ /* 0x000fe20000000f00 */
[----:B----4-:R-:W-:Y:S01]  /*14260*/  IMAD R0, R17, R2, R0 ;  /* 0x0000000211007224 */ /* 0x010fe200078e0200 */
[----:B------:R-:W-:Y:S01]  /*14270*/  @!P2 SHF.R.S32.HI R5, RZ, 0x1f, R7 ;  /* 0x0000001fff05a819 */ /* 0x000fe20000011407 */
[----:B------:R4:W1:Y:S01]  /*14280*/  LDS.128 R56, [R224+0x2000] ;  /* 0x00200000e0387984 */ /* 0x0008620000000c00 */
[----:B------:R-:W-:Y:S01]  /*14290*/  @!P2 MOV R4, R7 ;  /* 0x000000070004a202 */ /* 0x000fe20000000f00 */
[----:B---3--:R-:W-:Y:S01]  /*142a0*/  IMAD R7, R13, R6, RZ ;  /* 0x000000060d077224 */ /* 0x008fe200078e02ff */
[----:B------:R-:W-:Y:S01]  /*142b0*/  LOP3.LUT P0, RZ, R9, 0x3, RZ, 0xc0, !PT ;  /* 0x0000000309ff7812 */ /* 0x000fe2000780c0ff */
[----:B------:R4:W3:Y:S01]  /*142c0*/  LDS.128 R64, [R224+0x2800] ;  /* 0x00280000e0407984 */ /* 0x0008e20000000c00 */
[----:B------:R-:W-:Y:S01]  /*142d0*/  @P4 FMUL.FTZ R9, R12, 0.69314718246459960938 ;  /* 0x3f3172180c094820 */ /* 0x000fe20000410000 */
[----:B------:R-:W-:Y:S01]  /*142e0*/  MOV R13, 0x7f800000 ;  /* 0x7f800000000d7802 */ /* 0x000fe20000000f00 */
[----:B-----5:R-:W-:Y:S01]  /*142f0*/  @P3 FMUL.FTZ R8, R11, 0.69314718246459960938 ;  /* 0x3f3172180b083820 */ /* 0x020fe20000410000 */
[----:B------:R4:W1:Y:S01]  /*14300*/  LDS.128 R72, [R224+0x3000] ;  /* 0x00300000e0487984 */ /* 0x0008620000000c00 */
[----:B------:R-:W-:Y:S01]  /*14310*/  SHF.L.U32 R2, R7, 0x7, RZ ;  /* 0x0000000707027819 */ /* 0x000fe200000006ff */
[----:B------:R-:W-:-:S02]  /*14320*/  @P4 FFMA.FTZ R13, R134, c[0x0][0x238], R9 ;  /* 0x00008e00860d4a23 */ /* 0x000fc40000010009 */
[----:B------:R4:W1:Y:S01]  /*14330*/  LDS.128 R80, [R224+0x3800] ;  /* 0x00380000e0507984 */ /* 0x0008620000000c00 */
[----:B------:R-:W-:Y:S01]  /*14340*/  IADD3 R7, P2, P1, R2, R4, R0 ;  /* 0x0000000402077210 */ /* 0x000fe2000795e000 */
[----:B------:R-:W-:Y:S01]  /*14350*/  @P3 FFMA.FTZ R14, R3, c[0x0][0x238], R8 ;  /* 0x00008e00030e3a23 */ /* 0x000fe20000010008 */
[----:B------:R-:W-:Y:S01]  /*14360*/  SHF.R.S32.HI R4, RZ, 0x1f, R2 ;  /* 0x0000001fff047819 */ /* 0x000fe20000011402 */
[----:B------:R4:W1:Y:S01]  /*14370*/  LDS.128 R20, [R224+0x4000] ;  /* 0x00400000e0147984 */ /* 0x0008620000000c00 */
[----:B------:R-:W-:-:S03]  /*14380*/  SHF.R.S32.HI R2, RZ, 0x1f, R0 ;  /* 0x0000001fff027819 */ /* 0x000fc60000011400 */
[----:B------:R4:W1:Y:S01]  /*14390*/  LDS.128 R28, [R224+0x4800] ;  /* 0x00480000e01c7984 */ /* 0x0008620000000c00 */
[----:B------:R-:W-:-:S03]  /*143a0*/  IADD3.X R2, R4, R5, R2, P2, P1 ;  /* 0x0000000504027210 */ /* 0x000fc600017e2402 */
[----:B------:R4:W1:Y:S04]  /*143b0*/  LDS.128 R36, [R224+0x5000] ;  /* 0x00500000e0247984 */ /* 0x0008680000000c00 */
[----:B------:R4:W1:Y:S04]  /*143c0*/  LDS.128 R44, [R224+0x5800] ;  /* 0x00580000e02c7984 */ /* 0x0008680000000c00 */
[----:B------:R4:W1:Y:S04]  /*143d0*/  LDS.128 R52, [R224+0x6000] ;  /* 0x00600000e0347984 */ /* 0x0008680000000c00 */
[----:B------:R4:W1:Y:S04]  /*143e0*/  LDS.128 R60, [R224+0x6800] ;  /* 0x00680000e03c7984 */ /* 0x0008680000000c00 */
[----:B------:R4:W1:Y:S04]  /*143f0*/  LDS.128 R68, [R224+0x7000] ;  /* 0x00700000e0447984 */ /* 0x0008680000000c00 */
[----:B------:R4:W1:Y:S01]  /*14400*/  LDS.128 R76, [R224+0x7800] ;  /* 0x00780000e04c7984 */ /* 0x0008620000000c00 */
[----:B------:R-:W-:Y:S05]  /*14410*/  @P0 BRA `(.L_x_1194) ;  /* 0x0000022000000947 */ /* 0x000fea0003800000 */
[----:B--23--:R-:W2:Y:S04]  /*14420*/  LDL.LU R19, [R1+0x3c] ;  /* 0x00003c0001137983 */ /* 0x00cea80000300800 */
[----:B------:R-:W2:Y:S02]  /*14430*/  LDL.LU R18, [R1+0x48] ;  /* 0x0000480001127983 */ /* 0x000ea40000300800 */
[----:B--2---:R-:W-:-:S05]  /*14440*/  IMAD R0, R18, 0x10, R19 ;  /* 0x0000001012007824 */ /* 0x004fca00078e0213 */
[CC--:B------:R-:W-:Y:S02]  /*14450*/  ISETP.GE.AND P6, PT, R0.reuse, R252.reuse, PT ;  /* 0x000000fc0000720c */ /* 0x0c0fe40003fc6270 */
[C---:B------:R-:W-:Y:S02]  /*14460*/  IADD3 R4, R0.reuse, 0x8, RZ ;  /* 0x0000000800047810 */ /* 0x040fe40007ffe0ff */
[----:B------:R-:W-:Y:S02]  /*14470*/  IADD3 R3, R0, 0x40, RZ ;  /* 0x0000004000037810 */ /* 0x000fe40007ffe0ff */
[-C--:B------:R-:W-:Y:S02]  /*14480*/  ISETP.GE.AND P5, PT, R4, R252.reuse, PT ;  /* 0x000000fc0400720c */ /* 0x080fe40003fa6270 */
[----:B------:R-:W-:Y:S02]  /*14490*/  IADD3 R5, R0, 0x48, RZ ;  /* 0x0000004800057810 */ /* 0x000fe40007ffe0ff */
[----:B------:R-:W-:-:S02]  /*144a0*/  ISETP.GE.AND P4, PT, R3, R252, PT ;  /* 0x000000fc0300720c */ /* 0x000fc40003f86270 */
[----:B------:R-:W-:Y:S01]  /*144b0*/  ISETP.GE.AND P3, PT, R5, R252, PT ;  /* 0x000000fc0500720c */ /* 0x000fe20003f66270 */
[----:B------:R-:W-:-:S05]  /*144c0*/  @!P6 IMAD R0, R0, R6, RZ ;  /* 0x000000060000e224 */ /* 0x000fca00078e02ff */
[----:B------:R-:W-:Y:S01]  /*144d0*/  @!P6 IADD3 R9, P0, R0, R7, RZ ;  /* 0x000000070009e210 */ /* 0x000fe20007f1e0ff */
[----:B------:R-:W-:-:S03]  /*144e0*/  @!P5 IMAD R4, R4, R6, RZ ;  /* 0x000000060404d224 */ /* 0x000fc600078e02ff */
[----:B------:R-:W-:Y:S01]  /*144f0*/  @!P6 LEA.HI.X.SX32 R10, R0, R2, 0x1, P0 ;  /* 0x00000002000ae211 */ /* 0x000fe200000f0eff */
[-C--:B------:R-:W-:Y:S01]  /*14500*/  @!P4 IMAD R11, R3, R6.reuse, RZ ;  /* 0x00000006030bc224 */ /* 0x080fe200078e02ff */
[CC--:B------:R-:W-:Y:S01]  /*14510*/  @!P5 IADD3 R0, P2, R4.reuse, R7.reuse, RZ ;  /* 0x000000070400d210 */ /* 0x0c0fe20007f5e0ff */
[----:B------:R-:W-:Y:S01]  /*14520*/  @!P3 IMAD R3, R5, R6, RZ ;  /* 0x000000060503b224 */ /* 0x000fe200078e02ff */
[C---:B------:R-:W-:Y:S02]  /*14530*/  @!P6 LEA R8, P0, R9.reuse, c[0x0][0x200], 0x2 ;  /* 0x000080000908ea11 */ /* 0x040fe400078010ff */
[----:B------:R-:W-:Y:S02]  /*14540*/  @!P5 LEA.HI.X.SX32 R4, R4, R2, 0x1, P2 ;  /* 0x000000020404d211 */ /* 0x000fe400010f0eff */
[----:B------:R-:W-:Y:S02]  /*14550*/  @!P6 LEA.HI.X R9, R9, c[0x0][0x204], R10, 0x2, P0 ;  /* 0x000081000909ea11 */ /* 0x000fe400000f140a */
[----:B------:R-:W-:-:S02]  /*14560*/  @!P4 IADD3 R5, P1, R11, R7, RZ ;  /* 0x000000070b05c210 */ /* 0x000fc40007f3e0ff */
[C---:B------:R-:W-:Y:S01]  /*14570*/  @!P5 LEA R6, P2, R0.reuse, c[0x0][0x200], 0x2 ;  /* 0x000080000006da11 */ /* 0x040fe200078410ff */
[----:B------:R2:W-:Y:S01]  /*14580*/  @!P6 STG.E [R8.64], R16 ;  /* 0x000000100800e986 */ /* 0x0005e2000c101904 */
[----:B------:R-:W-:Y:S02]  /*14590*/  @!P3 IADD3 R10, P0, R3, R7, RZ ;  /* 0x00000007030ab210 */ /* 0x000fe40007f1e0ff */
[-C--:B------:R-:W-:Y:S02]  /*145a0*/  @!P4 LEA.HI.X.SX32 R11, R11, R2.reuse, 0x1, P1 ;  /* 0x000000020b0bc211 */ /* 0x080fe400008f0eff */
[----:B------:R-:W-:Y:S02]  /*145b0*/  @!P5 LEA.HI.X R7, R0, c[0x0][0x204], R4, 0x2, P2 ;  /* 0x000081000007da11 */ /* 0x000fe400010f1404 */
[----:B------:R-:W-:Y:S02]  /*145c0*/  @!P3 LEA.HI.X.SX32 R3, R3, R2, 0x1, P0 ;  /* 0x000000020303b211 */ /* 0x000fe400000f0eff */
[----:B------:R-:W-:Y:S01]  /*145d0*/  @!P4 LEA R4, P1, R5, c[0x0][0x200], 0x2 ;  /* 0x000080000504ca11 */ /* 0x000fe200078210ff */
[----:B------:R2:W-:Y:S01]  /*145e0*/  @!P5 STG.E [R6.64], R15 ;  /* 0x0000000f0600d986 */ /* 0x0005e2000c101904 */
[----:B------:R-:W-:-:S02]  /*145f0*/  @!P3 LEA R2, P0, R10, c[0x0][0x200], 0x2 ;  /* 0x000080000a02ba11 */ /* 0x000fc400078010ff */
[----:B------:R-:W-:Y:S02]  /*14600*/  @!P4 LEA.HI.X R5, R5, c[0x0][0x204], R11, 0x2, P1 ;  /* 0x000081000505ca11 */ /* 0x000fe400008f140b */
[----:B------:R-:W-:-:S03]  /*14610*/  @!P3 LEA.HI.X R3, R10, c[0x0][0x204], R3, 0x2, P0 ;  /* 0x000081000a03ba11 */ /* 0x000fc600000f1403 */
[----:B------:R2:W-:Y:S04]  /*14620*/  @!P4 STG.E [R4.64], R13 ;  /* 0x0000000d0400c986 */ /* 0x0005e8000c101904 */
[----:B------:R2:W-:Y:S02]  /*14630*/  @!P3 STG.E [R2.64], R14 ;  /* 0x0000000e0200b986 */ /* 0x0005e4000c101904 */
.L_x_1194:
[----:B--23--:R-:W-:Y:S05]  /*14640*/  BSYNC B0 ;  /* 0x0000000000007941 */ /* 0x00cfea0003800000 */
.L_x_1193:
[----:B------:R-:W2:Y:S04]  /*14650*/  LDL.64 R12, [R1+0x8] ;  /* 0x00000800010c7983 */ /* 0x000ea80000100a00 */
[----:B------:R3:W5:Y:S04]  /*14660*/  LDL.64 R14, [R1+0x10] ;  /* 0x00001000010e7983 */ /* 0x0007680000100a00 */
[----:B------:R-:W4:Y:S01]  /*14670*/  S2R R4, SR_TID.X ;  /* 0x0000000000047919 */ /* 0x000f220000002100 */
[----:B------:R-:W-:-:S02]  /*14680*/  SHF.R.S32.HI R5, RZ, 0x1f, R17 ;  /* 0x0000001fff057819 */ /* 0x000fc40000011411 */
[----:B----4-:R-:W-:-:S04]  /*14690*/  SHF.R.S32.HI R0, RZ, 0x1f, R4 ;  /* 0x0000001fff007819 */ /* 0x010fc80000011404 */
[----:B------:R-:W-:-:S04]  /*146a0*/  LEA.HI R0, R0, R4, RZ, 0x3 ;  /* 0x0000000400007211 */ /* 0x000fc800078f18ff */
[----:B------:R-:W-:Y:S01]  /*146b0*/  SHF.R.S32.HI R7, RZ, 0x3, R0 ;  /* 0x00000003ff077819 */ /* 0x000fe20000011400 */
[----:B------:R-:W-:Y:S01]  /*146c0*/  IMAD R4, R5, c[0x0][0x1f0], RZ ;  /* 0x00007c0005047a24 */ /* 0x000fe200078e02ff */
[----:B------:R-:W-:Y:S03]  /*146d0*/  BSSY B0, `(.L_x_1195) ;  /* 0x0000014000007945 */ /* 0x000fe60003800000 */
[----:B------:R-:W-:Y:S01]  /*146e0*/  IMAD R0, R17, c[0x0][0x1f4], R4 ;  /* 0x00007d0011007a24 */ /* 0x000fe200078e0204 */
[----:B--2---:R-:W-:Y:S02]  /*146f0*/  IADD3 R2, P0, R12, R142, RZ ;  /* 0x0000008e0c027210 */ /* 0x004fe40007f1e0ff */
[----:B------:R-:W-:-:S05]  /*14700*/  SHF.R.S32.HI R3, RZ, 0x1f, R12 ;  /* 0x0000001fff037819 */ /* 0x000fca000001140c */
[----:B------:R-:W-:Y:S01]  /*14710*/  IMAD.X R3, R3, 0x1, R143, P0 ;  /* 0x0000000103037824 */ /* 0x000fe200000e068f */
[----:B------:R-:W-:-:S03]  /*14720*/  ISETP.GE.AND P0, PT, R7, R252, PT ;  /* 0x000000fc0700720c */ /* 0x000fc60003f06270 */
[----:B------:R-:W-:-:S04]  /*14730*/  IMAD.WIDE.U32 R10, R17, c[0x0][0x1f0], R2 ;  /* 0x00007c00110a7a25 */ /* 0x000fc800078e0002 */
[----:B------:R-:W-:-:S06]  /*14740*/  IMAD.IADD R9, R11, 0x1, R0 ;  /* 0x000000010b097824 */ /* 0x000fcc00078e0200 */
[----:B------:R-:W-:Y:S05]  /*14750*/  @P0 BRA `(.L_x_1196) ;  /* 0x000000b000000947 */ /* 0x000fea0003800000 */
[----:B---3-5:R-:W-:Y:S01]  /*14760*/  IMAD R0, R15, c[0x0][0x1e8], RZ ;  /* 0x00007a000f007a24 */ /* 0x028fe200078e02ff */
        /* <DEDUP_REMOVED lines=9> */
[----:B-1----:R2:W-:Y:S02]  /*14800*/  @!P1 STG.E.128 [R2.64+0x80], R20 ;  /* 0x0000801402009986 */ /* 0x0025e4000c101d04 */
.L_x_1196:
[----:B---3--:R-:W-:Y:S05]  /*14810*/  BSYNC B0 ;  /* 0x0000000000007941 */ /* 0x008fea0003800000 */
.L_x_1195:
[----:B------:R-:W-:Y:S01]  /*14820*/  IADD3 R0, R7, 0x10, RZ ;  /* 0x0000001007007810 */ /* 0x000fe20007ffe0ff */
[----:B------:R-:W-:Y:S03]  /*14830*/  BSSY B0, `(.L_x_1197) ;  /* 0x0000011000007945 */ /* 0x000fe60003800000 */
[----:B------:R-:W-:-:S13]  /*14840*/  ISETP.GE.AND P0, PT, R0, R252, PT ;  /* 0x000000fc0000720c */ /* 0x000fda0003f06270 */
[----:B------:R-:W-:Y:S05]  /*14850*/  @P0 BRA `(.L_x_1198) ;  /* 0x000000e000000947 */ /* 0x000fea0003800000 */
[----:B-----5:R-:W-:Y:S01]  /*14860*/  IADD3 R6, P0, R14, 0x10, RZ ;  /* 0x000000100e067810 */ /* 0x020fe20007f1e0ff */
[----:B--2---:R-:W-:Y:S01]  /*14870*/  IMAD.MOV.U32 R2, RZ, RZ, R10 ;  /* 0x000000ffff027224 */ /* 0x004fe200078e000a */
        /* <DEDUP_REMOVED lines=10> */
[----:B-1----:R1:W-:Y:S04]  /*14920*/  @!P1 STG.E.128 [R2.64], R32 ;  /* 0x0000002002009986 */ /* 0x0023e8000c101d04 */
[----:B------:R1:W-:Y:S02]  /*14930*/  @!P0 STG.E.128 [R2.64+0x80], R28 ;  /* 0x0000801c02008986 */ /* 0x0003e4000c101d04 */
.L_x_1198:
[----:B------:R-:W-:Y:S05]  /*14940*/  BSYNC B0 ;  /* 0x0000000000007941 */ /* 0x000fea0003800000 */
.L_x_1197:
[----:B------:R-:W-:Y:S01]  /*14950*/  IADD3 R0, R7, 0x20, RZ ;  /* 0x0000002007007810 */ /* 0x000fe20007ffe0ff */
[----:B------:R-:W-:Y:S03]  /*14960*/  BSSY B0, `(.L_x_1199) ;  /* 0x0000011000007945 */ /* 0x000fe60003800000 */
[----:B------:R-:W-:-:S13]  /*14970*/  ISETP.GE.AND P0, PT, R0, R252, PT ;  /* 0x000000fc0000720c */ /* 0x000fda0003f06270 */
[----:B------:R-:W-:Y:S05]  /*14980*/  @P0 BRA `(.L_x_1200) ;  /* 0x000000e000000947 */ /* 0x000fea0003800000 */
[----:B-----5:R-:W-:Y:S01]  /*14990*/  IADD3 R6, P0, R14, 0x20, RZ ;  /* 0x000000200e067810 */ /* 0x020fe20007f1e0ff */
[----:B-12---:R-:W-:Y:S01]  /*149a0*/  IMAD.MOV.U32 R2, RZ, RZ, R10 ;  /* 0x000000ffff027224 */ /* 0x006fe200078e000a */
        /* <DEDUP_REMOVED lines=12> */
.L_x_1200:
[----:B------:R-:W-:Y:S05]  /*14a70*/  BSYNC B0 ;  /* 0x0000000000007941 */ /* 0x000fea0003800000 */
.L_x_1199:
        /* <DEDUP_REMOVED lines=18> */
.L_x_1202:
[----:B------:R-:W-:Y:S05]  /*14ba0*/  BSYNC B0 ;  /* 0x0000000000007941 */ /* 0x000fea0003800000 */
.L_x_1201:
        /* <DEDUP_REMOVED lines=18> */
.L_x_1204:
[----:B------:R-:W-:Y:S05]  /*14cd0*/  BSYNC B0 ;  /* 0x0000000000007941 */ /* 0x000fea0003800000 */
.L_x_1203:
        /* <DEDUP_REMOVED lines=18> */
.L_x_1206:
[----:B------:R-:W-:Y:S05]  /*14e00*/  BSYNC B0 ;  /* 0x0000000000007941 */ /* 0x000fea0003800000 */
.L_x_1205:
[----:B------:R-:W3:Y:S01]  /*14e10*/  LDL.LU R0, [R1+0x44] ;  /* 0x0000440001007983 */ /* 0x000ee20000300800 */
[----:B------:R-:W-:Y:S01]  /*14e20*/  BSSY B0, `(.L_x_1207) ;  /* 0x0000011000007945 */ /* 0x000fe20003800000 */
[----:B---3--:R-:W-:-:S13]  /*14e30*/  ISETP.GE.AND P0, PT, R0, R252, PT ;  /* 0x000000fc0000720c */ /* 0x008fda0003f06270 */
        /* <DEDUP_REMOVED lines=15> */
.L_x_1208:
[----:B------:R-:W-:Y:S05]  /*14f30*/  BSYNC B0 ;  /* 0x0000000000007941 */ /* 0x000fea0003800000 */
.L_x_1207:
[----:B------:R-:W3:Y:S02]  /*14f40*/  LDL.LU R0, [R1+0x40] ;  /* 0x0000400001007983 */ /* 0x000ee40000300800 */
[----:B---3--:R-:W-:-:S13]  /*14f50*/  ISETP.GE.AND P0, PT, R0, R252, PT ;  /* 0x000000fc0000720c */ /* 0x008fda0003f06270 */
[----:B------:R-:W-:Y:S05]  /*14f60*/  @P0 EXIT ;  /* 0x000000000000094d */ /* 0x000fea0003800000 */
[----:B-----5:R-:W-:Y:S01]  /*14f70*/  IADD3 R6, P0, R14, 0x70, RZ ;  /* 0x000000700e067810 */ /* 0x020fe20007f1e0ff */
[----:B-12---:R-:W-:Y:S01]  /*14f80*/  IMAD.MOV.U32 R2, RZ, RZ, R10 ;  /* 0x000000ffff027224 */ /* 0x006fe200078e000a */
        /* <DEDUP_REMOVED lines=14> */
.L_x_1145:
[----:B--2---:R-:W2:Y:S01]  /*15070*/  LDL.LU R12, [R1+0x28] ;  /* 0x00002800010c7983 */ /* 0x004ea20000300800 */
[----:B------:R-:W1:Y:S01]  /*15080*/  LDC.U8 R2, c[0x0][0x329] ;  /* 0x0000ca40ff027b82 */ /* 0x000e620000000000 */
[----:B------:R-:W-:Y:S01]  /*15090*/  SHF.R.S32.HI R11, RZ, 0x1f, R25 ;  /* 0x0000001fff0b7819 */ /* 0x000fe20000011419 */
[----:B------:R-:W-:Y:S03]  /*150a0*/  BSSY B0, `(.L_x_1209) ;  /* 0x0000042000007945 */ /* 0x000fe60003800000 */
[----:B------:R-:W-:-:S03]  /*150b0*/  LEA.HI R11, R11, R25, RZ, 0x3 ;  /* 0x000000190b0b7211 */ /* 0x000fc600078f18ff */
[----:B------:R-:W3:Y:S01]  /*150c0*/  LDC.U8 R0, c[0x0][0x328] ;  /* 0x0000ca00ff007b82 */ /* 0x000ee20000000000 */
[----:B------:R-:W-:-:S05]  /*150d0*/  LOP3.LUT R10, R11, 0xfffffff8, RZ, 0xc0, !PT ;  /* 0xfffffff80b0a7812 */ /* 0x000fca00078ec0ff */
[----:B------:R-:W-:Y:S01]  /*150e0*/  IMAD.IADD R17, R25, 0x1, -R10 ;  /* 0x0000000119117824 */ /* 0x000fe200078e0a0a */
[----:B------:R-:W-:-:S04]  /*150f0*/  SHF.R.S32.HI R10, RZ, 0x3, R11 ;  /* 0x00000003ff0a7819 */ /* 0x000fc8000001140b */
[----:B------:R-:W-:Y:S02]  /*15100*/  SHF.L.U32 R15, R17, 0x3, RZ ;  /* 0x00000003110f7819 */ /* 0x000fe400000006ff */
[----:B------:R-:W-:Y:S02]  /*15110*/  SHF.R.S32.HI R11, RZ, 0x1f, R10 ;  /* 0x0000001fff0b7819 */ /* 0x000fe4000001140a */
[----:B-1----:R-:W-:Y:S02]  /*15120*/  ISETP.NE.AND P1, PT, R2, RZ, PT ;  /* 0x000000ff0200720c */ /* 0x002fe40003f25270 */
[----:B---3--:R-:W-:-:S04]  /*15130*/  ISETP.NE.AND P3, PT, R0, RZ, PT ;  /* 0x000000ff0000720c */ /* 0x008fc80003f65270 */
[----:B------:R-:W-:-:S07]  /*15140*/  ISETP.NE.OR P2, PT, R2, RZ, !P3 ;  /* 0x000000ff0200720c */ /* 0x000fce0005f45670 */
[----:B------:R-:W-:Y:S02]  /*15150*/  @P1 IMAD.MOV.U32 R0, RZ, RZ, c[0x0][0x210] ;  /* 0x00008400ff001624 */ /* 0x000fe400078e00ff */
[----:B------:R-:W-:Y:S02]  /*15160*/  @!P1 IMAD.MOV.U32 R4, RZ, RZ, c[0x0][0x214] ;  /* 0x00008500ff049624 */ /* 0x000fe400078e00ff */
[----:B------:R-:W-:Y:S02]  /*15170*/  @P1 IMAD R0, R0, c[0x0][0x214], RZ ;  /* 0x0000850000001a24 */ /* 0x000fe400078e02ff */
[----:B------:R-:W-:Y:S01]  /*15180*/  @P1 IMAD.MOV.U32 R16, RZ, RZ, c[0x0][0x210] ;  /* 0x00008400ff101624 */ /* 0x000fe200078e00ff */
[----:B------:R-:W-:Y:S01]  /*15190*/  @!P1 SEL R0, R4, c[0x0][0x234], !P3 ;  /* 0x00008d0004009a07 */ /* 0x000fe20005800000 */
[----:B------:R-:W-:Y:S01]  /*151a0*/  @!P1 IMAD.MOV.U32 R16, RZ, RZ, 0x1 ;  /* 0x00000001ff109424 */ /* 0x000fe200078e00ff */
[C---:B--2---:R-:W-:Y:S02]  /*151b0*/  ISETP.NE.AND P4, PT, R12.reuse, -0x1, PT ;  /* 0xffffffff0c00780c */ /* 0x044fe40003f85270 */
[----:B------:R-:W-:-:S11]  /*151c0*/  ISETP.NE.OR P0, PT, R12, -0x1, P2 ;  /* 0xffffffff0c00780c */ /* 0x000fd60001705670 */
[----:B------:R-:W-:Y:S01]  /*151d0*/  @P4 IMAD.WIDE.U32 R2, R12, c[0x0][0x1e8], RZ ;  /* 0x00007a000c024a25 */ /* 0x000fe200078e00ff */
[----:B------:R-:W-:-:S03]  /*151e0*/  @!P4 SHF.R.S32.HI R6, RZ, 0x1f, R14 ;  /* 0x0000001fff06c819 */ /* 0x000fc6000001140e */
[----:B------:R-:W-:Y:S01]  /*151f0*/  @P4 IMAD R9, R12, c[0x0][0x1ec], R3 ;  /* 0x00007b000c094a24 */ /* 0x000fe200078e0203 */
[----:B------:R-:W-:Y:S01]  /*15200*/  @P4 MOV R7, R2 ;  /* 0x0000000200074202 */ /* 0x000fe20000000f00 */
[----:B------:R-:W-:Y:S02]  /*15210*/  @P1 IMAD.MOV.U32 R3, RZ, RZ, 0x1 ;  /* 0x00000001ff031424 */ /* 0x000fe400078e00ff */
[----:B------:R-:W-:Y:S02]  /*15220*/  @!P1 IMAD R3, R0, c[0x0][0x1c0], RZ ;  /* 0x0000700000039a24 */ /* 0x000fe400078e02ff */
[----:B------:R-:W-:Y:S02]  /*15230*/  @!P4 IMAD R2, R6, c[0x0][0x1e0], RZ ;  /* 0x000078000602ca24 */ /* 0x000fe400078e02ff */
[----:B------:R-:W-:-:S04]  /*15240*/  @!P4 IMAD.WIDE.U32 R4, R14, c[0x0][0x1e0], RZ ;  /* 0x000078000e04ca25 */ /* 0x000fc800078e00ff */
[C---:B------:R-:W-:Y:S02]  /*15250*/  IMAD R6, R14.reuse, R3, RZ ;  /* 0x000000030e067224 */ /* 0x040fe400078e02ff */
[C---:B------:R-:W-:Y:S02]  /*15260*/  @!P0 IMAD R12, R14.reuse, c[0x0][0x214], RZ ;  /* 0x000085000e0c8a24 */ /* 0x040fe400078e02ff */
[----:B------:R-:W-:Y:S01]  /*15270*/  @!P4 IMAD R8, R14, c[0x0][0x1e4], R2 ;  /* 0x000079000e08ca24 */ /* 0x000fe200078e0202 */
[----:B------:R-:W-:Y:S01]  /*15280*/  SEL R6, R6, RZ, P2 ;  /* 0x000000ff06067207 */ /* 0x000fe20001000000 */
[----:B------:R-:W-:Y:S01]  /*15290*/  IMAD.IADD R14, R19, 0x1, -R27 ;  /* 0x00000001130e7824 */ /* 0x000fe200078e0a1b */
[----:B------:R-:W-:Y:S01]  /*152a0*/  CS2R R2, SRZ ;  /* 0x0000000000027805 */ /* 0x000fe2000001ff00 */
[----:B------:R-:W-:Y:S01]  /*152b0*/  @!P4 IMAD.MOV.U32 R7, RZ, RZ, R4 ;  /* 0x000000ffff07c224 */ /* 0x000fe200078e0004 */
[--C-:B------:R-:W-:Y:S01]  /*152c0*/  @!P2 SHF.R.S32.HI R3, RZ, 0x1f, R12.reuse ;  /* 0x0000001fff03a819 */ /* 0x100fe2000001140c */
[----:B------:R-:W-:Y:S01]  /*152d0*/  @!P2 IMAD.MOV.U32 R2, RZ, RZ, R12 ;  /* 0x000000ffff02a224 */ /* 0x000fe200078e000c */
[----:B------:R1:W-:Y:S01]  /*152e0*/  @!P0 STL [R1+0x28], R12 ;  /* 0x0000280c01008387 */ /* 0x0003e20000100800 */
[----:B------:R-:W-:Y:S01]  /*152f0*/  @!P4 IADD3 R9, R5, R8, RZ ;  /* 0x000000080509c210 */ /* 0x000fe20007ffe0ff */
[----:B------:R-:W-:Y:S01]  /*15300*/  IMAD R6, R28, R0, R6 ;  /* 0x000000001c067224 */ /* 0x000fe200078e0206 */
[----:B------:R-:W-:Y:S01]  /*15310*/  ISETP.GE.AND P2, PT, R10, R14, PT ;  /* 0x0000000e0a00720c */ /* 0x000fe20003f46270 */
[----:B------:R-:W-:Y:S01]  /*15320*/  IMAD R0, R27, R16, RZ ;  /* 0x000000101b007224 */ /* 0x000fe200078e02ff */
[----:B------:R-:W-:-:S02]  /*15330*/  SHF.R.S32.HI R8, RZ, 0x1f, R28 ;  /* 0x0000001fff087819 */ /* 0x000fc4000001141c */
[C---:B------:R-:W-:Y:S02]  /*15340*/  IADD3 R4, P0, R15.reuse, R7, RZ ;  /* 0x000000070f047210 */ /* 0x040fe40007f1e0ff */
[C---:B------:R-:W-:Y:S01]  /*15350*/  IADD3 R27, R15.reuse, 0x40, RZ ;  /* 0x000000400f1b7810 */ /* 0x040fe20007ffe0ff */
[----:B------:R-:W-:Y:S01]  /*15360*/  IMAD R8, R8, c[0x0][0x1f0], RZ ;  /* 0x00007c0008087a24 */ /* 0x000fe200078e02ff */
[----:B------:R-:W-:Y:S02]  /*15370*/  LEA.HI.X.SX32 R5, R15, R9, 0x1, P0 ;  /* 0x000000090f057211 */ /* 0x000fe400000f0eff */
[----:B------:R-:W-:Y:S01]  /*15380*/  SHF.R.S32.HI R9, RZ, 0x1f, R0 ;  /* 0x0000001fff097819 */ /* 0x000fe20000011400 */
[----:B------:R-:W-:Y:S01]  /*15390*/  IMAD R8, R28, c[0x0][0x1f4], R8 ;  /* 0x00007d001c087a24 */ /* 0x000fe200078e0208 */
[--C-:B------:R-:W-:Y:S02]  /*153a0*/  IADD3 R20, P1, P0, R0, R2, R6.reuse ;  /* 0x0000000200147210 */ /* 0x100fe4000783e006 */
[----:B------:R-:W-:Y:S01]  /*153b0*/  SHF.R.S32.HI R0, RZ, 0x1f, R6 ;  /* 0x0000001fff007819 */ /* 0x000fe20000011406 */
[----:B------:R-:W-:-:S03]  /*153c0*/  IMAD.WIDE R6, R22, 0x80, R10 ;  /* 0x0000008016067825 */ /* 0x000fc600078e020a */
[----:B------:R-:W-:Y:S01]  /*153d0*/  IADD3.X R18, R9, R3, R0, P1, P0 ;  /* 0x0000000309127210 */ /* 0x000fe20000fe0400 */
[----:B-1----:R-:W-:-:S05]  /*153e0*/  IMAD.WIDE.U32 R12, R28, c[0x0][0x1f0], R4 ;  /* 0x00007c001c0c7a25 */ /* 0x002fca00078e0004 */
[----:B------:R-:W-:Y:S01]  /*153f0*/  IADD3 R9, R8, R13, RZ ;  /* 0x0000000d08097210 */ /* 0x000fe20007ffe0ff */
        /* <DEDUP_REMOVED lines=12> */
.L_x_1210:
[----:B------:R-:W-:Y:S05]  /*154c0*/  BSYNC B0 ;  /* 0x0000000000007941 */ /* 0x000fea0003800000 */
.L_x_1209:
        /* <DEDUP_REMOVED lines=18> */
.L_x_1212:
[----:B------:R-:W-:Y:S05]  /*155f0*/  BSYNC B0 ;  /* 0x0000000000007941 */ /* 0x000fea0003800000 */
.L_x_1211:
        /* <DEDUP_REMOVED lines=18> */
.L_x_1214:
[----:B------:R-:W-:Y:S05]  /*15720*/  BSYNC B0 ;  /* 0x0000000000007941 */ /* 0x000fea0003800000 */
.L_x_1213:
        /* <DEDUP_REMOVED lines=18> */
.L_x_1216:
[----:B------:R-:W-:Y:S05]  /*15850*/  BSYNC B0 ;  /* 0x0000000000007941 */ /* 0x000fea0003800000 */
.L_x_1215:
        /* <DEDUP_REMOVED lines=18> */
.L_x_1218:
[----:B------:R-:W-:Y:S05]  /*15980*/  BSYNC B0 ;  /* 0x0000000000007941 */ /* 0x000fea0003800000 */
.L_x_1217:
        /* <DEDUP_REMOVED lines=18> */
.L_x_1220:
[----:B------:R-:W-:Y:S05]  /*15ab0*/  BSYNC B0 ;  /* 0x0000000000007941 */ /* 0x000fea0003800000 */
.L_x_1219:
        /* <DEDUP_REMOVED lines=18> */
.L_x_1222:
[----:B------:R-:W-:Y:S05]  /*15be0*/  BSYNC B0 ;  /* 0x0000000000007941 */ /* 0x000fea0003800000 */
.L_x_1221:
        /* <DEDUP_REMOVED lines=18> */
.L_x_1224:
[----:B------:R-:W-:Y:S05]  /*15d10*/  BSYNC B0 ;  /* 0x0000000000007941 */ /* 0x000fea0003800000 */
.L_x_1223:
[----:B------:R-:W-:-:S04]  /*15d20*/  ISETP.NE.AND P6, PT, R17, RZ, PT ;  /* 0x000000ff1100720c */ /* 0x000fc80003fc5270 */
[-C--:B------:R-:W-:Y:S02]  /*15d30*/  ISETP.GE.OR P2, PT, R10, R14.reuse, P6 ;  /* 0x0000000e0a00720c */ /* 0x080fe40003746670 */
[-C--:B------:R-:W-:Y:S02]  /*15d40*/  ISETP.GE.OR P1, PT, R26, R14.reuse, P6 ;  /* 0x0000000e1a00720c */ /* 0x080fe40003726670 */
[-C--:B------:R-:W-:Y:S02]  /*15d50*/  ISETP.GE.OR P5, PT, R25, R14.reuse, P6 ;  /* 0x0000000e1900720c */ /* 0x080fe400037a6670 */
[-C--:B------:R-:W-:Y:S02]  /*15d60*/  ISETP.GE.OR P4, PT, R24, R14.reuse, P6 ;  /* 0x0000000e1800720c */ /* 0x080fe40003786670 */
[----:B------:R-:W-:-:S05]  /*15d70*/  ISETP.GE.OR P3, PT, R23, R14, P6 ;  /* 0x0000000e1700720c */ /* 0x000fca0003766670 */
[----:B------:R-:W-:-:S04]  /*15d80*/  @!P2 IMAD R0, R10, R16, RZ ;  /* 0x000000100a00a224 */ /* 0x000fc800078e02ff */
[----:B------:R-:W-:Y:S01]  /*15d90*/  @!P5 IMAD R7, R25, R16, RZ ;  /* 0x000000101907d224 */ /* 0x000fe200078e02ff */
[----:B-1----:R-:W-:Y:S01]  /*15da0*/  @!P2 IADD3 R3, P0, R0, R20, RZ ;  /* 0x000000140003a210 */ /* 0x002fe20007f1e0ff */
[----:B------:R-:W-:-:S03]  /*15db0*/  @!P4 IMAD R5, R24, R16, RZ ;  /* 0x000000101805c224 */ /* 0x000fc600078e02ff */
[----:B------:R-:W-:Y:S01]  /*15dc0*/  @!P2 LEA.HI.X.SX32 R4, R0, R18, 0x1, P0 ;  /* 0x000000120004a211 */ /* 0x000fe200000f0eff */
[----:B------:R-:W-:Y:S01]  /*15dd0*/  @!P1 IMAD R0, R26, R16, RZ ;  /* 0x000000101a009224 */ /* 0x000fe200078e02ff */
[----:B------:R-:W-:-:S04]  /*15de0*/  @!P2 LEA R2, P0, R3, c[0x0][0x200], 0x2 ;  /* 0x000080000302aa11 */ /* 0x000fc800078010ff */
[----:B------:R-:W-:Y:S01]  /*15df0*/  @!P2 LEA.HI.X R3, R3, c[0x0][0x204], R4, 0x2, P0 ;  /* 0x000081000303aa11 */ /* 0x000fe200000f1404 */
[----:B------:R-:W-:Y:S01]  /*15e00*/  @!P2 IMAD.MOV.U32 R4, RZ, RZ, 0x7f800000 ;  /* 0x7f800000ff04a424 */ /* 0x000fe200078e00ff */
[----:B------:R-:W-:-:S04]  /*15e10*/  @!P1 IADD3 R6, P0, R0, R20, RZ ;  /* 0x0000001400069210 */ /* 0x000fc80007f1e0ff */
[----:B------:R1:W-:Y:S02]  /*15e20*/  @!P2 STG.E [R2.64], R4 ;  /* 0x000000040200a986 */ /* 0x0003e4000c101904 */
[----:B-1----:R-:W-:Y:S02]  /*15e30*/  @!P1 LEA.HI.X.SX32 R3, R0, R18, 0x1, P0 ;  /* 0x0000001200039211 */ /* 0x002fe400000f0eff */
[C---:B------:R-:W-:Y:S02]  /*15e40*/  @!P1 LEA R2, P2, R6.reuse, c[0x0][0x200], 0x2 ;  /* 0x0000800006029a11 */ /* 0x040fe400078410ff */
[C---:B------:R-:W-:Y:S02]  /*15e50*/  @!P5 IADD3 R0, P0, R7.reuse, R20, RZ ;  /* 0x000000140700d210 */ /* 0x040fe40007f1e0ff */
[----:B------:R-:W-:Y:S02]  /*15e60*/  @!P1 LEA.HI.X R3, R6, c[0x0][0x204], R3, 0x2, P2 ;  /* 0x0000810006039a11 */ /* 0x000fe400010f1403 */
[----:B------:R-:W-:-:S02]  /*15e70*/  @!P5 LEA.HI.X.SX32 R6, R7, R18, 0x1, P0 ;  /* 0x000000120706d211 */ /* 0x000fc400000f0eff */
[C---:B------:R-:W-:Y:S02]  /*15e80*/  @!P5 LEA R12, P2, R0.reuse, c[0x0][0x200], 0x2 ;  /* 0x00008000000cda11 */ /* 0x040fe400078410ff */
[C---:B------:R-:W-:Y:S02]  /*15e90*/  @!P4 IADD3 R4, P0, R5.reuse, R20, RZ ;  /* 0x000000140504c210 */ /* 0x040fe40007f1e0ff */
[----:B------:R-:W-:Y:S01]  /*15ea0*/  @!P5 LEA.HI.X R13, R0, c[0x0][0x204], R6, 0x2, P2 ;  /* 0x00008100000dda11 */ /* 0x000fe200010f1406 */
[----:B------:R-:W-:Y:S01]  /*15eb0*/  @!P1 IMAD.MOV.U32 R6, RZ, RZ, 0x7f800000 ;  /* 0x7f800000ff069424 */ /* 0x000fe200078e00ff */
[----:B------:R-:W-:Y:S02]  /*15ec0*/  ISETP.GE.OR P2, PT, R22, R14, P6 ;  /* 0x0000000e1600720c */ /* 0x000fe40003746670 */
[----:B------:R-:W-:Y:S01]  /*15ed0*/  @!P4 LEA.HI.X.SX32 R0, R5, R18, 0x1, P0 ;  /* 0x000000120500c211 */ /* 0x000fe200000f0eff */
[----:B------:R-:W-:Y:S01]  /*15ee0*/  @!P3 IMAD R5, R23, R16, RZ ;  /* 0x000000101705b224 */ /* 0x000fe200078e02ff */
[----:B------:R-:W-:Y:S01]  /*15ef0*/  @!P4 LEA R10, P0, R4, c[0x0][0x200], 0x2 ;  /* 0x00008000040aca11 */ /* 0x000fe200078010ff */
[----:B------:R1:W-:Y:S01]  /*15f00*/  @!P1 STG.E [R2.64], R6 ;  /* 0x0000000602009986 */ /* 0x0003e2000c101904 */
[----:B------:R-:W-:-:S02]  /*15f10*/  ISETP.GE.OR P1, PT, R19, R14, P6 ;  /* 0x0000000e1300720c */ /* 0x000fc40003726670 */
[----:B------:R-:W-:Y:S01]  /*15f20*/  @!P4 LEA.HI.X R11, R4, c[0x0][0x204], R0, 0x2, P0 ;  /* 0x00008100040bca11 */ /* 0x000fe200000f1400 */
[----:B------:R-:W-:Y:S01]  /*15f30*/  @!P5 IMAD.MOV.U32 R4, RZ, RZ, 0x7f800000 ;  /* 0x7f800000ff04d424 */ /* 0x000fe200078e00ff */
[----:B------:R-:W-:Y:S02]  /*15f40*/  @!P3 IADD3 R0, P0, R5, R20, RZ ;  /* 0x000000140500b210 */ /* 0x000fe40007f1e0ff */
[----:B------:R-:W-:Y:S02]  /*15f50*/  ISETP.GE.OR P6, PT, R21, R14, P6 ;  /* 0x0000000e1500720c */ /* 0x000fe400037c6670 */
[----:B------:R2:W-:Y:S01]  /*15f60*/  @!P5 STG.E [R12.64], R4 ;  /* 0x000000040c00d986 */ /* 0x0005e2000c101904 */
[----:B-1----:R-:W-:Y:S01]  /*15f70*/  @!P3 LEA.HI.X.SX32 R2, R5, R18, 0x1, P0 ;  /* 0x000000120502b211 */ /* 0x002fe200000f0eff */
[----:B------:R-:W-:Y:S01]  /*15f80*/  @!P2 IMAD R3, R22, R16, RZ ;  /* 0x000000101603a224 */ /* 0x000fe200078e02ff */
[----:B------:R-:W-:Y:S01]  /*15f90*/  @!P3 LEA R8, P0, R0, c[0x0][0x200], 0x2 ;  /* 0x000080000008ba11 */ /* 0x000fe200078010ff */
[----:B------:R-:W-:-:S03]  /*15fa0*/  @!P3 IMAD.MOV.U32 R5, RZ, RZ, 0x7f800000 ;  /* 0x7f800000ff05b424 */ /* 0x000fc600078e00ff */
[----:B------:R-:W-:Y:S01]  /*15fb0*/  @!P3 LEA.HI.X R9, R0, c[0x0][0x204], R2, 0x2, P0 ;  /* 0x000081000009ba11 */ /* 0x000fe200000f1402 */
[----:B------:R-:W-:Y:S01]  /*15fc0*/  @!P1 IMAD R2, R19, R16, RZ ;  /* 0x0000001013029224 */ /* 0x000fe200078e02ff */
[----:B------:R-:W-:Y:S01]  /*15fd0*/  @!P2 IADD3 R0, P0, R3, R20, RZ ;  /* 0x000000140300a210 */ /* 0x000fe20007f1e0ff */
[----:B--2---:R-:W-:-:S03]  /*15fe0*/  @!P2 IMAD.MOV.U32 R4, RZ, RZ, 0x7f800000 ;  /* 0x7f800000ff04a424 */ /* 0x004fc600078e00ff */
[----:B------:R-:W-:Y:S02]  /*15ff0*/  @!P2 LEA.HI.X.SX32 R3, R3, R18, 0x1, P0 ;  /* 0x000000120303a211 */ /* 0x000fe400000f0eff */
[----:B------:R-:W-:-:S04]  /*16000*/  @!P2 LEA R6, P0, R0, c[0x0][0x200], 0x2 ;  /* 0x000080000006aa11 */ /* 0x000fc800078010ff */
[----:B------:R-:W-:Y:S02]  /*16010*/  @!P2 LEA.HI.X R7, R0, c[0x0][0x204], R3, 0x2, P0 ;  /* 0x000081000007aa11 */ /* 0x000fe400000f1403 */
[----:B------:R-:W-:-:S04]  /*16020*/  @!P1 IADD3 R0, P0, R2, R20, RZ ;  /* 0x0000001402009210 */ /* 0x000fc80007f1e0ff */
[----:B------:R-:W-:Y:S02]  /*16030*/  @!P1 LEA.HI.X.SX32 R3, R2, R18, 0x1, P0 ;  /* 0x0000001202039211 */ /* 0x000fe400000f0eff */
        /* <DEDUP_REMOVED lines=9> */
[----:B--2---:R-:W-:-:S05]  /*160d0*/  IMAD R0, R21, R16, RZ ;  /* 0x0000001015007224 */ /* 0x004fca00078e02ff */
[----:B------:R-:W-:-:S04]  /*160e0*/  IADD3 R3, P0, R0, R20, RZ ;  /* 0x0000001400037210 */ /* 0x000fc80007f1e0ff */
[----:B------:R-:W-:Y:S02]  /*160f0*/  LEA.HI.X.SX32 R0, R0, R18, 0x1, P0 ;  /* 0x0000001200007211 */ /* 0x000fe400000f0eff */
[----:B------:R-:W-:-:S04]  /*16100*/  LEA R2, P0, R3, c[0x0][0x200], 0x2 ;  /* 0x0000800003027a11 */ /* 0x000fc800078010ff */
[----:B------:R-:W-:Y:S01]  /*16110*/  LEA.HI.X R3, R3, c[0x0][0x204], R0, 0x2, P0 ;  /* 0x0000810003037a11 */ /* 0x000fe200000f1400 */
[----:B------:R-:W-:-:S05]  /*16120*/  IMAD.MOV.U32 R0, RZ, RZ, 0x7f800000 ;  /* 0x7f800000ff007424 */ /* 0x000fca00078e00ff */
[----:B------:R-:W-:Y:S01]  /*16130*/  STG.E [R2.64], R0 ;  /* 0x0000000002007986 */ /* 0x000fe2000c101904 */
[----:B------:R-:W-:Y:S05]  /*16140*/  EXIT ;  /* 0x000000000000794d */ /* 0x000fea0003800000 */
.L_x_1225:
        /* <DEDUP_REMOVED lines=11> */
.L_x_1415:


//--------------------- .text._ZN5flash16flash_fwd_kernelI23Flash_fwd_kernel_traitsILi128ELi128ELi32ELi4ELb0ELb0EN7cutlass6half_tE19Flash_kernel_traitsILi128ELi128ELi32ELi4ES3_EELb1ELb1ELb0ELb1ELb0ELb0ELb0ELb1EEEvNS_16Flash_fwd_paramsE --------------------------
	.section	.text._ZN5flash16flash_fwd_kernelI23Flash_fwd_kernel_traitsILi128ELi128ELi32ELi4ELb0ELb0EN7cutlass6half_tE19Flash_kernel_traitsILi128ELi128ELi32ELi4ES3_EELb1ELb1ELb0ELb1ELb0ELb0ELb0ELb1EEEvNS_16Flash_fwd_paramsE,"ax",@progbits
	.sectioninfo	@"SHI_REGISTERS=255"
	.align	128
        .global         _ZN5flash16flash_fwd_kernelI23Flash_fwd_kernel_traitsILi128ELi128ELi32ELi4ELb0ELb0EN7cutlass6half_tE19Flash_kernel_traitsILi128ELi128ELi32ELi4ES3_EELb1ELb1ELb0ELb1ELb0ELb0ELb0ELb1EEEvNS_16Flash_fwd_paramsE
        .type           _ZN5flash16flash_fwd_kernelI23Flash_fwd_kernel_traitsILi128ELi128ELi32ELi4ELb0ELb0EN7cutlass6half_tE19Flash_kernel_traitsILi128ELi128ELi32ELi4ES3_EELb1ELb1ELb0ELb1ELb0ELb0ELb0ELb1EEEvNS_16Flash_fwd_paramsE,@function
        .size           _ZN5flash16flash_fwd_kernelI23Flash_fwd_kernel_traitsILi128ELi128ELi32ELi4ELb0ELb0EN7cutlass6half_tE19Flash_kernel_traitsILi128ELi128ELi32ELi4ES3_EELb1ELb1ELb0ELb1ELb0ELb0ELb0ELb1EEEvNS_16Flash_fwd_paramsE,(.L_x_1416 - _ZN5flash16flash_fwd_kernelI23Flash_fwd_kernel_traitsILi128ELi128ELi32ELi4ELb0ELb0EN7cutlass6half_tE19Flash_kernel_traitsILi128ELi128ELi32ELi4ES3_EELb1ELb1ELb0ELb1ELb0ELb0ELb0ELb1EEEvNS_16Flash_fwd_paramsE)
        .other          _ZN5flash16flash_fwd_kernelI23Flash_fwd_kernel_traitsILi128ELi128ELi32ELi4ELb0ELb0EN7cutlass6half_tE19Flash_kernel_traitsILi128ELi128ELi32ELi4ES3_EELb1ELb1ELb0ELb1ELb0ELb0ELb0ELb1EEEvNS_16Flash_fwd_paramsE,@"STO_CUDA_ENTRY STV_DEFAULT"
_ZN5flash16flash_fwd_kernelI23Flash_fwd_kernel_traitsILi128ELi128ELi32ELi4ELb0ELb0EN7cutlass6half_tE19Flash_kernel_traitsILi128ELi128ELi32ELi4ES3_EELb1ELb1ELb0ELb1ELb0ELb0ELb0ELb1EEEvNS_16Flash_fwd_paramsE:
.text._ZN5flash16flash_fwd_kernelI23Flash_fwd_kernel_traitsILi128ELi128ELi32ELi4ELb0ELb0EN7cutlass6half_tE19Flash_kernel_traitsILi128ELi128ELi32ELi4ES3_EELb1ELb1ELb0ELb1ELb0ELb0ELb0ELb1EEEvNS_16Flash_fwd_paramsE:
        /* <DEDUP_REMOVED lines=12> */
[----:B------:R-:W-:-:S03]  /*00c0*/  ULDC.64 UR4, c[0x0][0x240] ;  /* 0x0000900000047ab9 */ /* 0x000fc60000000a00 */
[----:B------:R3:W4:Y:S02]  /*00d0*/  @P2 LDG.E.64 R4, [R2.64] ;  /* 0x0000001c02042981 */ /* 0x000724000c1e1b00 */
[----:B---3--:R-:W-:Y:S01]  /*00e0*/  @P2 MOV R2, R7 ;  /* 0x0000000700022202 */ /* 0x008fe20000000f00 */
[----:B------:R-:W-:-:S06]  /*00f0*/  @P2 IMAD.MOV.U32 R3, RZ, RZ, R8 ;  /* 0x000000ffff032224 */ /* 0x000fcc00078e0008 */
[----:B------:R-:W3:Y:S01]  /*0100*/  @P2 LDG.E.64 R2, [R2.64] ;  /* 0x0000001c02022981 */ /* 0x000ee2000c1e1b00 */
[----:B------:R-:W5:Y:S01]  /*0110*/  S2UR UR14, SR_CTAID.Y ;  /* 0x00000000000e79c3 */ /* 0x000f620000002600 */
[----:B------:R-:W-:Y:S02]  /*0120*/  UISETP.NE.U32.AND UP2, UPT, URZ, UR4, UPT ;  /* 0x000000043f00728c */ /* 0x000fe4000bf45070 */
[----:B------:R-:W-:Y:S02]  /*0130*/  UMOV UR9, 0x4 ;  /* 0x0000000400097882 */ /* 0x000fe40000000000 */
[----:B------:R-:W-:Y:S02]  /*0140*/  UISETP.NE.AND.EX UP2, UPT, URZ, UR5, UPT, UP2 ;  /* 0x000000053f00728c */ /* 0x000fe4000bf45320 */
[----:B------:R-:W-:Y:S01]  /*0150*/  ULDC.64 UR10, c[0x0][0x240] ;  /* 0x00009000000a7ab9 */ /* 0x000fe20000000a00 */
[----:B------:R-:W1:Y:S01]  /*0160*/  S2UR UR12, SR_CTAID.Z ;  /* 0x00000000000c79c3 */ /* 0x000e620000002700 */
[----:B------:R-:W-:-:S02]  /*0170*/  ULDC.64 UR4, c[0x0][0x250] ;  /* 0x0000940000047ab9 */ /* 0x000fc40000000a00 */
[----:B------:R-:W-:Y:S01]  /*0180*/  PLOP3.LUT P0, PT, PT, PT, UP2, 0x80, 0x0 ;  /* 0x000000000000781c */ /* 0x000fe20003f0f028 */
[----:B------:R-:W-:Y:S02]  /*0190*/  ULDC.U8 UR8, c[0x0][0x312] ;  /* 0x0000c48000087ab9 */ /* 0x000fe40000000000 */
[----:B------:R-:W-:Y:S02]  /*01a0*/  UISETP.NE.U32.AND UP0, UPT, URZ, UR4, UPT ;  /* 0x000000043f00728c */ /* 0x000fe4000bf05070 */
[----:B------:R-:W-:Y:S02]  /*01b0*/  UISETP.NE.AND UP3, UPT, UR8, URZ, UPT ;  /* 0x0000003f0800728c */ /* 0x000fe4000bf65270 */
[----:B------:R-:W-:-:S03]  /*01c0*/  UISETP.NE.AND.EX UP0, UPT, URZ, UR5, UPT, UP0 ;  /* 0x000000053f00728c */ /* 0x000fc6000bf05300 */
[----:B------:R-:W-:Y:S02]  /*01d0*/  ULDC.64 UR4, c[0x0][0x250] ;  /* 0x0000940000047ab9 */ /* 0x000fe40000000a00 */
[----:B-----5:R-:W-:Y:S02]  /*01e0*/  UIMAD.WIDE UR10, UR14, UR9, UR10 ;  /* 0x000000090e0a72a5 */ /* 0x020fe4000f8e020a */
[----:B-1----:R-:W-:-:S06]  /*01f0*/  ULOP3.LUT UR6, UR12, UR25, UR14, 0xfe, !UPT ;  /* 0x000000190c067292 */ /* 0x002fcc000f8efe0e */
[----:B--2---:R-:W-:Y:S01]  /*0200*/  LOP3.LUT P3, RZ, R24, UR6, RZ, 0xfc, !PT ;  /* 0x0000000618ff7c12 */ /* 0x004fe2000f86fcff */
[----:B------:R-:W-:Y:S02]  /*0210*/  ULDC.64 UR6, c[0x0][0x248] ;  /* 0x0000920000067ab9 */ /* 0x000fe40000000a00 */
[----:B------:R-:W-:-:S04]  /*0220*/  UISETP.EQ.U32.AND UP1, UPT, URZ, UR6, UPT ;  /* 0x000000063f00728c */ /* 0x000fc8000bf22070 */
[----:B------:R-:W-:-:S03]  /*0230*/  UISETP.EQ.OR.EX UP1, UPT, URZ, UR7, !UP3, UP1 ;  /* 0x000000073f00728c */ /* 0x000fc6000df22710 */
[----:B------:R-:W-:-:S03]  /*0240*/  ULDC.64 UR6, c[0x0][0x248] ;  /* 0x0000920000067ab9 */ /* 0x000fc60000000a00 */
[----:B------:R-:W-:Y:S02]  /*0250*/  @!P3 IMAD.MOV.U32 R10, RZ, RZ, c[0x0][0x308] ;  /* 0x0000c200ff0ab624 */ /* 0x000fe400078e00ff */
[----:B------:R-:W-:Y:S01]  /*0260*/  @!P3 IMAD.MOV.U32 R11, RZ, RZ, c[0x0][0x30c] ;  /* 0x0000c300ff0bb624 */ /* 0x000fe200078e00ff */
[----:B------:R-:W-:Y:S02]  /*0270*/  UIMAD.WIDE UR6, UR14, UR9, UR6 ;  /* 0x000000090e0672a5 */ /* 0x000fe4000f8e0206 */
        /* <DEDUP_REMOVED lines=27> */
[----:B---3--:R-:W3:Y:S08]  /*0430*/  @P0 R2UR UR24, R9 ;  /* 0x00000000091803c2 */ /* 0x008ef000000e0000 */
[----:B----4-:R4:W3:Y:S01]  /*0440*/  @P0 R2UR UR27, R6 ;  /* 0x00000000061b03c2 */ /* 0x0108e200000e0000 */
[----:B------:R-:W-:-:S04]  /*0450*/  ISETP.NE.U32.AND P0, PT, RZ, c[0x0][0x248], PT ;  /* 0x00009200ff007a0c */ /* 0x000fc80003f05070 */
[----:B------:R-:W-:Y:S02]  /*0460*/  ISETP.NE.AND.EX P0, PT, RZ, c[0x0][0x24c], PT, P0 ;  /* 0x00009300ff007a0c */ /* 0x000fe40003f05300 */
[----:B----4-:R-:W-:Y:S01]  /*0470*/  SHF.R.S32.HI R6, RZ, 0x1f, R24 ;  /* 0x0000001fff067819 */ /* 0x010fe20000011418 */
[----:B---3--:R-:W-:Y:S01]  /*0480*/  @UP2 UIADD3 UR27, UR27, -UR24, URZ ;  /* 0x800000181b1b2290 */ /* 0x008fe2000fffe03f */
[----:B--2---:R2:W3:Y:S02]  /*0490*/  @P1 R2UR UR11, R4 ;  /* 0x00000000040b13c2 */ /* 0x0044e400000e0000 */
[----:B------:R-:W-:-:S04]  /*04a0*/  LEA.HI R14, R6, R24, RZ, 0x5 ;  /* 0x00000018060e7211 */ /* 0x000fc800078f28ff */
[----:B------:R-:W-:Y:S02]  /*04b0*/  @!UP2 ULDC UR27, c[0x0][0x214] ;  /* 0x00008500001baab9 */ /* 0x000fe40000000800 */
[----:B-----5:R4:W1:Y:S02]  /*04c0*/  @!P2 R2UR UR16, R0 ;  /* 0x000000000010a3c2 */ /* 0x02086400000e0000 */
[----:B----4-:R-:W-:-:S05]  /*04d0*/  LOP3.LUT R0, R14, 0xffffffe0, RZ, 0xc0, !PT ;  /* 0xffffffe00e007812 */ /* 0x010fca00078ec0ff */
[----:B------:R-:W-:Y:S01]  /*04e0*/  IMAD.IADD R89, R24, 0x1, -R0 ;  /* 0x0000000118597824 */ /* 0x000fe200078e0a00 */
[----:B-123--:R-:W-:Y:S05]  /*04f0*/  @!P0 BRA `(.L_x_1226) ;  /* 0x0000007000008947 */ /* 0x00efea0003800000 */
[----:B------:R-:W-:-:S13]  /*0500*/  PLOP3.LUT P0, PT, PT, PT, UP3, 0x80, 0x0 ;  /* 0x000000000000781c */ /* 0x000fda0003f0f038 */
[----:B------:R-:W2:Y:S04]  /*0510*/  @P0 LDG.E R0, [R2.64+0x4] ;  /* 0x0000041c02000981 */ /* 0x000ea8000c1e1900 */
[----:B------:R-:W3:Y:S01]  /*0520*/  @!P0 LDG.E R2, [R2.64] ;  /* 0x0000001c02028981 */ /* 0x000ee2000c1e1900 */
[----:B--2---:R-:W1:Y:S02]  /*0530*/  @P0 R2UR UR6, R0 ;  /* 0x00000000000603c2 */ /* 0x004e6400000e0000 */
[----:B-1----:R-:W-:-:S11]  /*0540*/  @UP3 UIADD3 UR6, UR6, -UR16, URZ ;  /* 0x8000001006063290 */ /* 0x002fd6000fffe03f */
[----:B---3--:R1:W2:Y:S02]  /*0550*/  @!P0 R2UR UR6, R2 ;  /* 0x00000000020683c2 */ /* 0x0082a400000e0000 */
[----:B-12---:R-:W-:Y:S05]  /*0560*/  BRA `(.L_x_1227) ;  /* 0x0000001000007947 */ /* 0x006fea0003800000 */
.L_x_1226:
[----:B------:R-:W-:Y:S02]  /*0570*/  ULDC UR6, c[0x0][0x218] ;  /* 0x0000860000067ab9 */ /* 0x000fe40000000800 */
.L_x_1227:
        /* <DEDUP_REMOVED lines=50> */
[----:B------:R-:W-:Y:S02]  /*08a0*/  @!UP1 UIMAD.WIDE.U32 UR22, UR14, UR6, URZ ;  /* 0x000000060e1692a5 */ /* 0x000fe4000f8e003f */
[----:B------:R-:W-:Y:S02]  /*08b0*/  @!UP1 UIMAD UR4, UR14, UR7, UR17 ;  /* 0x000000070e0492a4 */ /* 0x000fe4000f8e0211 */
[----:B------:R-:W-:Y:S02]  /*08c0*/  ULDC UR6, c[0x0][0x1c0] ;  /* 0x0000700000067ab9 */ /* 0x000fe40000000800 */
[----:B------:R-:W-:Y:S02]  /*08d0*/  UIMAD UR6, UR14, UR6, UR12 ;  /* 0x000000060e0672a4 */ /* 0x000fe4000f8e020c */
[----:B------:R-:W-:Y:S02]  /*08e0*/  @UP0 UIMAD UR7, UR13, UR5, UR21 ;  /* 0x000000050d0702a4 */ /* 0x000fe4000f8e0215 */
[----:B------:R-:W-:-:S02]  /*08f0*/  USHF.R.S32.HI UR13, URZ, 0x1f, UR12 ;  /* 0x0000001f3f0d7899 */ /* 0x000fc4000801140c */
[----:B------:R-:W-:Y:S02]  /*0900*/  ULDC UR5, c[0x0][0x224] ;  /* 0x0000890000057ab9 */ /* 0x000fe40000000800 */
[----:B------:R-:W-:Y:S02]  /*0910*/  UIMAD UR5, UR6, UR5, UR15 ;  /* 0x00000005060572a4 */ /* 0x000fe4000f8e020f */
[----:B------:R-:W-:Y:S02]  /*0920*/  USHF.L.U32 UR6, UR6, 0x5, URZ ;  /* 0x0000000506067899 */ /* 0x000fe4000800063f */
[----:B------:R-:W-:Y:S02]  /*0930*/  UIMAD UR34, UR5, UR34, URZ ;  /* 0x00000022052272a4 */ /* 0x000fe4000f8e023f */
[----:B------:R-:W-:Y:S02]  /*0940*/  USHF.R.S32.HI UR5, URZ, 0x1f, UR6 ;  /* 0x0000001f3f057899 */ /* 0x000fe40008011406 */
[----:B------:R-:W-:Y:S01]  /*0950*/  IADD3 R98, P2, P1, R7, UR6, R89 ;  /* 0x0000000607627c10 */ /* 0x000fe2000f95e059 */
[----:B------:R-:W-:-:S02]  /*0960*/  @UP1 UMOV UR6, UR18 ;  /* 0x0000001200061c82 */ /* 0x000fc40008000000 */
[----:B------:R-:W-:Y:S01]  /*0970*/  @!UP1 UIADD3 UR10, UR23, UR4, URZ ;  /* 0x00000004170a9290 */ /* 0x000fe2000fffe03f */
[----:B------:R-:W-:Y:S01]  /*0980*/  IADD3.X R91, R8, UR5, R0, P2, P1 ;  /* 0x00000005085b7c10 */ /* 0x000fe200097e2400 */
[----:B------:R1:W-:Y:S01]  /*0990*/  STL [R1+0xf0], R98 ;  /* 0x0000f06201007387 */ /* 0x0003e20000100800 */
[----:B------:R-:W-:Y:S01]  /*09a0*/  @!UP1 UMOV UR6, UR22 ;  /* 0x0000001600069c82 */ /* 0x000fe20008000000 */
[----:B------:R-:W-:Y:S05]  /*09b0*/  @P0 BRA `(.L_x_1229) ;  /* 0x000000c000000947 */ /* 0x000fea0003800000 */
[----:B------:R-:W-:Y:S02]  /*09c0*/  USHF.R.S32.HI UR17, URZ, 0x1f, UR11 ;  /* 0x0000001f3f117899 */ /* 0x000fe4000801140b */
        /* <DEDUP_REMOVED lines=8> */
[----:B------:R-:W-:-:S02]  /*0a50*/  UIMAD.WIDE.U32 UR20, UR14, UR4, UR18 ;  /* 0x000000040e1472a5 */ /* 0x000fc4000f8e0012 */
[----:B------:R-:W-:-:S04]  /*0a60*/  UIMAD UR7, UR14, UR5, UR7 ;  /* 0x000000050e0772a4 */ /* 0x000fc8000f8e0207 */
[----:B------:R-:W-:Y:S02]  /*0a70*/  UIADD3 UR7, UR21, UR7, URZ ;  /* 0x0000000715077290 */ /* 0x000fe4000fffe03f */
.L_x_1229:
        /* <DEDUP_REMOVED lines=11> */
[----:B--2---:R-:W-:Y:S02]  /*0b30*/  IABS R5, R5 ;  /* 0x0000000500057213 */ /* 0x004fe40000000000 */
[----:B---3--:R-:W-:-:S05]  /*0b40*/  IADD3 R2, R2, 0xffffffe, RZ ;  /* 0x0ffffffe02027810 */ /* 0x008fca0007ffe0ff */
        /* <DEDUP_REMOVED lines=31> */
.L_x_1230:
[CC--:B------:R-:W-:Y:S01]  /*0d40*/  LEA.HI R3, R6.reuse, R24.reuse, RZ, 0x3 ;  /* 0x0000001806037211 */ /* 0x0c0fe200078f18ff */
[----:B------:R-:W2:Y:S01]  /*0d50*/  S2R R16, SR_CTAID.Z ;  /* 0x0000000000107919 */ /* 0x000ea20000002700 */
[-C--:B------:R-:W-:Y:S01]  /*0d60*/  LEA.HI R23, R6, R24.reuse, RZ, 0x4 ;  /* 0x0000001806177211 */ /* 0x080fe200078f20ff */
[----:B------:R-:W-:Y:S01]  /*0d70*/  UIADD3 UR17, -UR15, UR27, URZ ;  /* 0x0000001b0f117290 */ /* 0x000fe2000fffe13f */
[----:B------:R-:W-:Y:S01]  /*0d80*/  SHF.R.S32.HI R2, RZ, 0x3, R3 ;  /* 0x00000003ff027819 */ /* 0x000fe20000011403 */
[----:B------:R-:W-:Y:S01]  /*0d90*/  IMAD.MOV.U32 R26, RZ, RZ, 0x10 ;  /* 0x00000010ff1a7424 */ /* 0x000fe200078e00ff */
        /* <DEDUP_REMOVED lines=11> */
[C---:B------:R-:W-:Y:S01]  /*0e50*/  IMAD R12, R3.reuse, c[0x0][0x1a0], RZ ;  /* 0x00006800030c7a24 */ /* 0x040fe200078e02ff */
[----:B------:R-:W-:Y:S01]  /*0e60*/  SHF.R.S32.HI R7, RZ, 0x1f, R4 ;  /* 0x0000001fff077819 */ /* 0x000fe20000011404 */
[----:B------:R-:W-:Y:S01]  /*0e70*/  IMAD R13, R3, c[0x0][0x198], RZ ;  /* 0x00006600030d7a24 */ /* 0x000fe200078e02ff */
[----:B------:R-:W-:Y:S01]  /*0e80*/  LOP3.LUT R6, R5, 0x38, R100, 0xf8, !PT ;  /* 0x0000003805067812 */ /* 0x000fe200078ef864 */
[C---:B------:R-:W-:Y:S01]  /*0e90*/  IMAD R12, R2.reuse, c[0x0][0x1a4], R12 ;  /* 0x00006900020c7a24 */ /* 0x040fe200078e020c */
[----:B------:R-:W-:Y:S01]  /*0ea0*/  SHF.R.U32.HI R5, RZ, 0x3, R5 ;  /* 0x00000003ff057819 */ /* 0x000fe20000011605 */
[----:B------:R-:W-:Y:S01]  /*0eb0*/  IMAD R13, R2, c[0x0][0x19c], R13 ;  /* 0x00006700020d7a24 */ /* 0x000fe200078e020d */
[----:B------:R-:W-:Y:S01]  /*0ec0*/  LEA.HI R22, R7, R4, RZ, 0x3 ;  /* 0x0000000407167211 */ /* 0x000fe200078f18ff */
[----:B------:R-:W-:Y:S01]  /*0ed0*/  IMAD.SHL.U32 R7, R8, 0x8, RZ ;  /* 0x0000000808077824 */ /* 0x000fe200078e00ff */
[----:B------:R-:W-:Y:S01]  /*0ee0*/  LOP3.LUT R6, R6, R5, RZ, 0x3c, !PT ;  /* 0x0000000506067212 */ /* 0x000fe200078e3cff */
[----:B------:R-:W-:Y:S01]  /*0ef0*/  IMAD.U32 R9, RZ, RZ, UR25 ;  /* 0x00000019ff097e24 */ /* 0x000fe2000f8e00ff */
[----:B------:R-:W-:Y:S01]  /*0f00*/  LOP3.LUT R5, R22, 0xfffffff8, RZ, 0xc0, !PT ;  /* 0xfffffff816057812 */ /* 0x000fe200078ec0ff */
[----:B------:R-:W-:Y:S01]  /*0f10*/  BSSY B0, `(.L_x_1231) ;  /* 0x0000046000007945 */ /* 0x000fe20003800000 */
[----:B------:R-:W-:Y:S01]  /*0f20*/  SHF.R.S32.HI R101, RZ, 0x1f, R100 ;  /* 0x0000001fff657819 */ /* 0x000fe20000011464 */
[----:B------:R-:W-:Y:S01]  /*0f30*/  IMAD.WIDE R8, R9, 0x80, R2 ;  /* 0x0000008009087825 */ /* 0x000fe200078e0202 */
[----:B------:R-:W-:-:S02]  /*0f40*/  IADD3 R10, P0, R100, UR6, RZ ;  /* 0x00000006640a7c10 */ /* 0x000fc4000ff1e0ff */
[----:B------:R-:W-:Y:S01]  /*0f50*/  LOP3.LUT R212, R6, 0xfffffe00, R7, 0xf8, !PT ;  /* 0xfffffe0006d47812 */ /* 0x000fe200078ef807 */
[----:B------:R-:W-:Y:S01]  /*0f60*/  IMAD.IADD R21, R4, 0x1, -R5 ;  /* 0x0000000104157824 */ /* 0x000fe200078e0a05 */
[----:B------:R-:W-:Y:S01]  /*0f70*/  IADD3.X R11, R101, UR10, RZ, P0, !PT ;  /* 0x0000000a650b7c10 */ /* 0x000fe200087fe4ff */
[--C-:B------:R-:W-:Y:S01]  /*0f80*/  IMAD.WIDE.U32 R4, R2, c[0x0][0x1a0], R100.reuse ;  /* 0x0000680002047a25 */ /* 0x100fe200078e0064 */
[----:B------:R-:W-:Y:S01]  /*0f90*/  IADD3 R93, R100, 0x40, RZ ;  /* 0x00000040645d7810 */ /* 0x000fe20007ffe0ff */
[----:B------:R3:W-:Y:S02]  /*0fa0*/  STL.64 [R1+0xa8], R100 ;  /* 0x0000a86401007387 */ /* 0x0007e40000100a00 */
        /* <DEDUP_REMOVED lines=25> */
[----:B------:R-:W-:Y:S02]  /*1140*/  LEA.HI R90, R13, R89, RZ, 0x2 ;  /* 0x000000590d5a7211 */ /* 0x000fe400078f10ff */
[----:B------:R3:W-:Y:S01]  /*1150*/  STL.64 [R1+0xe8], R28 ;  /* 0x0000e81c01007387 */ /* 0x0007e20000100a00 */
[----:B------:R-:W-:Y:S02]  /*1160*/  LOP3.LUT R0, R11, 0xffffffc, RZ, 0xc0, !PT ;  /* 0x0ffffffc0b007812 */ /* 0x000fe400078ec0ff */
        /* <DEDUP_REMOVED lines=32> */
.L_x_1232:
[----:B------:R-:W-:Y:S05]  /*1370*/  BSYNC B0 ;  /* 0x0000000000007941 */ /* 0x000fea0003800000 */
.L_x_1231:
[----:B------:R-:W-:Y:S01]  /*1380*/  IADD3 R18, R2, 0x10, RZ ;  /* 0x0000001002127810 */ /* 0x000fe20007ffe0ff */
[----:B------:R-:W-:Y:S03]  /*1390*/  BSSY B0, `(.L_x_1233) ;  /* 0x000001c000007945 */ /* 0x000fe60003800000 */
[----:B------:R-:W-:-:S13]  /*13a0*/  ISETP.GE.AND P0, PT, R18, UR17, PT ;  /* 0x0000001112007c0c */ /* 0x000fda000bf06270 */
[----:B------:R-:W-:Y:S05]  /*13b0*/  @P0 BRA `(.L_x_1234) ;  /* 0x0000019000000947 */ /* 0x000fea0003800000 */
[----:B------:R-:W-:Y:S01]  /*13c0*/  IADD3 R0, P0, R8, 0x10, RZ ;  /* 0x0000001008007810 */ /* 0x000fe20007f1e0ff */
        /* <DEDUP_REMOVED lines=24> */
.L_x_1234:
[----:B------:R-:W-:Y:S05]  /*1550*/  BSYNC B0 ;  /* 0x0000000000007941 */ /* 0x000fea0003800000 */
.L_x_1233:
        /* <DEDUP_REMOVED lines=29> */
.L_x_1236:
[----:B------:R-:W-:Y:S05]  /*1730*/  BSYNC B0 ;  /* 0x0000000000007941 */ /* 0x000fea0003800000 */
.L_x_1235:
        /* <DEDUP_REMOVED lines=29> */
.L_x_1238:
[----:B------:R-:W-:Y:S05]  /*1910*/  BSYNC B0 ;  /* 0x0000000000007941 */ /* 0x000fea0003800000 */
.L_x_1237:
        /* <DEDUP_REMOVED lines=29> */
.L_x_1240:
[----:B------:R-:W-:Y:S05]  /*1af0*/  BSYNC B0 ;  /* 0x0000000000007941 */ /* 0x000fea0003800000 */
.L_x_1239:
        /* <DEDUP_REMOVED lines=29> */
.L_x_1242:
[----:B------:R-:W-:Y:S05]  /*1cd0*/  BSYNC B0 ;  /* 0x0000000000007941 */ /* 0x000fea0003800000 */
.L_x_1241:
        /* <DEDUP_REMOVED lines=29> */
.L_x_1244:
[----:B------:R-:W-:Y:S05]  /*1eb0*/  BSYNC B0 ;  /* 0x0000000000007941 */ /* 0x000fea0003800000 */
.L_x_1243:
        /* <DEDUP_REMOVED lines=32> */
.L_x_1246:
[----:B------:R-:W-:Y:S05]  /*20c0*/  BSYNC B0 ;  /* 0x0000000000007941 */ /* 0x000fea0003800000 */
.L_x_1245:
        /* <DEDUP_REMOVED lines=32> */
.L_x_1248:
[----:B------:R-:W-:Y:S05]  /*22d0*/  BSYNC B0 ;  /* 0x0000000000007941 */ /* 0x000fea0003800000 */
.L_x_1247:
        /* <DEDUP_REMOVED lines=25> */
.L_x_1250:
[----:B------:R-:W-:Y:S05]  /*2470*/  BSYNC B0 ;  /* 0x0000000000007941 */ /* 0x000fea0003800000 */
.L_x_1249:
        /* <DEDUP_REMOVED lines=9> */
[----:B------:R-:W-:Y:S02]  /*2510*/  @UP1 UIMAD.WIDE.U32 UR12, UR14, UR6, UR12 ;  /* 0x000000060e0c12a5 */ /* 0x000fe4000f8e000c */
[----:B------:R-:W-:-:S03]  /*2520*/  @UP1 UIMAD UR16, UR16, UR6, URZ ;  /* 0x00000006101012a4 */ /* 0x000fc6000f8e023f */
[----:B------:R-:W-:Y:S01]  /*2530*/  ULDC UR6, c[0x0][0x318] ;  /* 0x0000c60000067ab9 */ /* 0x000fe20000000800 */
[----:B------:R-:W-:Y:S01]  /*2540*/  SHF.R.S32.HI R3, RZ, 0x4, R23 ;  /* 0x00000004ff037819 */ /* 0x000fe20000011417 */
[----:B------:R-:W-:Y:S01]  /*2550*/  @UP1 UIMAD UR7, UR14, UR7, UR16 ;  /* 0x000000070e0712a4 */ /* 0x000fe2000f8e0210 */
[----:B------:R-:W-:Y:S01]  /*2560*/  IMAD.SHL.U32 R0, R20, 0x40, RZ ;  /* 0x0000004014007824 */ /* 0x000fe200078e00ff */
[----:B------:R-:W-:Y:S01]  /*2570*/  @UP1 ULEA UR22, UP0, UR12, UR6, 0x2 ;  /* 0x000000060c161291 */ /* 0x000fe2000f80103f */
[----:B------:R-:W-:Y:S01]  /*2580*/  ISETP.GE.AND P1, PT, R2, UR10, PT ;  /* 0x0000000a02007c0c */ /* 0x000fe2000bf26270 */
[----:B------:R-:W-:Y:S01]  /*2590*/  @UP1 UIADD3 UR7, UR13, UR7, URZ ;  /* 0x000000070d071290 */ /* 0x000fe2000fffe03f */
[----:B------:R-:W-:-:S04]  /*25a0*/  DEPBAR.LE SB0, 0x0 ;  /* 0x000080000000791a */ /* 0x000fc80000000000 */
[----:B------:R-:W-:Y:S01]  /*25b0*/  ULDC UR6, c[0x0][0x31c] ;  /* 0x0000c70000067ab9 */ /* 0x000fe20000000800 */
[----:B----4-:R-:W-:Y:S01]  /*25c0*/  IMAD.U32 R8, RZ, RZ, UR22 ;  /* 0x00000016ff087e24 */ /* 0x010fe2000f8e00ff */
[----:B------:R-:W-:-:S06]  /*25d0*/  @UP1 ULEA.HI.X UR23, UR12, UR6, UR7, 0x2, UP0 ;  /* 0x000000060c171291 */ /* 0x000fcc00080f1407 */
[----:B------:R-:W-:Y:S01]  /*25e0*/  IMAD.U32 R9, RZ, RZ, UR23 ;  /* 0x00000017ff097e24 */ /* 0x000fe2000f8e00ff */
[----:B------:R-:W-:Y:S01]  /*25f0*/  LEA.HI R4, R23, R3, RZ, 0x1 ;  /* 0x0000000317047211 */ /* 0x000fe200078f08ff */
[----:B--2---:R-:W2:Y:S01]  /*2600*/  @P0 MUFU.RCP R11, c[0x0][0x238] ;  /* 0x00008e00000b0b08 */ /* 0x004ea20000001000 */
[----:B------:R-:W-:Y:S01]  /*2610*/  IMAD.SHL.U32 R2, R2, 0x8, RZ ;  /* 0x0000000802027824 */ /* 0x000fe200078e00ff */
[----:B------:R-:W-:Y:S01]  /*2620*/  LOP3.LUT R0, R0, 0x1c0, RZ, 0xc0, !PT ;  /* 0x000001c000007812 */ /* 0x000fe200078ec0ff */
[----:B------:R4:W2:Y:S01]  /*2630*/  @P0 LDG.E R10, [R8.64] ;  /* 0x0000001c080a0981 */ /* 0x0008a2000c1e1900 */
[----:B------:R-:W-:Y:S01]  /*2640*/  LOP3.LUT R4, R4, 0xfffffffe, RZ, 0xc0, !PT ;  /* 0xfffffffe04047812 */ /* 0x000fe200078ec0ff */
[----:B------:R-:W-:Y:S01]  /*2650*/  IMAD.MOV.U32 R14, RZ, RZ, R28 ;  /* 0x000000ffff0e7224 */ /* 0x000fe200078e001c */
[----:B------:R-:W-:Y:S01]  /*2660*/  ULDC.64 UR22, c[0x0][0x1a0] ;  /* 0x0000680000167ab9 */ /* 0x000fe20000000a00 */
[----:B------:R-:W-:Y:S01]  /*2670*/  BAR.SYNC.DEFER_BLOCKING 0x0 ;  /* 0x0000000000007b1d */ /* 0x000fe20000010000 */
[----:B------:R-:W-:Y:S01]  /*2680*/  USHF.L.U64.HI UR20, UR22, UR20, UR23 ;  /* 0x0000001416147299 */ /* 0x000fe20008010217 */
[----:B------:R-:W-:Y:S01]  /*2690*/  IMAD.IADD R4, R3, 0x1, -R4 ;  /* 0x0000000103047824 */ /* 0x000fe200078e0a04 */
[----:B------:R-:W-:Y:S01]  /*26a0*/  USHF.L.U32 UR21, UR22, 0x5, URZ ;  /* 0x0000000516157899 */ /* 0x000fe2000800063f */
[----:B------:R-:W-:Y:S01]  /*26b0*/  IMAD.SHL.U32 R3, R21, 0x40, RZ ;  /* 0x0000004015037824 */ /* 0x000fe200078e00ff */
[----:B------:R-:W-:Y:S01]  /*26c0*/  UIMAD UR7, UR20, UR31, URZ ;  /* 0x0000001f140772a4 */ /* 0x000fe2000f8e023f */
[----:B------:R1:W-:Y:S01]  /*26d0*/  STL.64 [R1+0xe0], R14 ;  /* 0x0000e00e01007387 */ /* 0x0003e20000100a00 */
[----:B------:R-:W-:Y:S01]  /*26e0*/  IMAD.SHL.U32 R24, R24, 0x2, RZ ;  /* 0x0000000218187824 */ /* 0x000fe200078e00ff */
[----:B------:R-:W-:Y:S01]  /*26f0*/  UMOV UR26, URZ ;  /* 0x0000003f001a7c82 */ /* 0x000fe20008000000 */
[----:B------:R-:W-:Y:S01]  /*2700*/  BSSY B0, `(.L_x_1251) ;  /* 0x0000033000007945 */ /* 0x000fe20003800000 */
[----:B------:R-:W-:-:S02]  /*2710*/  UIMAD UR11, UR11, UR21, UR7 ;  /* 0x000000150b0b72a4 */ /* 0x000fc4000f8e0207 */
[----:B------:R-:W-:Y:S01]  /*2720*/  UIADD3 UR16, UR33, 0x646e171e, URZ ;  /* 0x646e171e21107890 */ /* 0x000fe2000fffe03f */
[----:B------:R-:W-:Y:S02]  /*2730*/  LOP3.LUT R99, R24, 0x6, RZ, 0xc0, !PT ;  /* 0x0000000618637812 */ /* 0x000fe400078ec0ff */
[----:B----4-:R-:W-:Y:S02]  /*2740*/  LOP3.LUT R8, R0, 0x8, R2, 0xf8, !PT ;  /* 0x0000000800087812 */ /* 0x010fe400078ef802 */
[----:B------:R-:W-:Y:S01]  /*2750*/  SHF.R.U32.HI R2, RZ, 0x3, R0 ;  /* 0x00000003ff027819 */ /* 0x000fe20000011600 */
[----:B------:R1:W-:Y:S01]  /*2760*/  @P1 STS.128 [R212+0xa000], RZ ;  /* 0x00a000ffd4001388 */ /* 0x0003e20000000c00 */
[----:B------:R-:W-:Y:S01]  /*2770*/  LOP3.LUT R0, R3, 0x1c0, RZ, 0xc0, !PT ;  /* 0x000001c003007812 */ /* 0x000fe200078ec0ff */
[----:B------:R-:W-:Y:S01]  /*2780*/  IMAD.SHL.U32 R3, R4, 0x8, RZ ;  /* 0x0000000804037824 */ /* 0x000fe200078e00ff */
[----:B------:R-:W-:Y:S01]  /*2790*/  LOP3.LUT R8, R8, R2, RZ, 0x3c, !PT ;  /* 0x0000000208087212 */ /* 0x000fe200078e3cff */
[----:B------:R1:W-:Y:S01]  /*27a0*/  @P1 STS.128 [R212+0xb000], RZ ;  /* 0x00b000ffd4001388 */ /* 0x0003e20000000c00 */
[----:B------:R-:W-:-:S02]  /*27b0*/  SHF.R.U32.HI R2, RZ, 0x3, R0 ;  /* 0x00000003ff027819 */ /* 0x000fc40000011600 */
[----:B------:R-:W-:Y:S01]  /*27c0*/  LOP3.LUT R3, R0, 0x8, R3, 0xf8, !PT ;  /* 0x0000000800037812 */ /* 0x000fe200078ef803 */
[----:B------:R-:W-:Y:S01]  /*27d0*/  IMAD R4, R4, 0x200, R8 ;  /* 0x0000020004047824 */ /* 0x000fe200078e0208 */
[----:B------:R-:W-:Y:S02]  /*27e0*/  LEA R9, R19, UR15, 0x4 ;  /* 0x0000000f13097c11 */ /* 0x000fe4000f8e20ff */
[----:B------:R-:W-:Y:S02]  /*27f0*/  LOP3.LUT R2, R3, R2, RZ, 0x3c, !PT ;  /* 0x0000000203027212 */ /* 0x000fe400078e3cff */
[----:B------:R-:W-:Y:S01]  /*2800*/  IADD3 R9, R9, 0x1, R7 ;  /* 0x0000000109097810 */ /* 0x000fe20007ffe007 */
[----:B------:R-:W-:Y:S02]  /*2810*/  IMAD.U32 R7, RZ, RZ, UR8 ;  /* 0x00000008ff077e24 */ /* 0x000fe4000f8e00ff */
[----:B--2---:R-:W-:-:S03]  /*2820*/  @P0 FMUL.FTZ R0, R10, R11 ;  /* 0x0000000b0a000220 */ /* 0x004fc60000410000 */
[----:B------:R-:W-:Y:S01]  /*2830*/  IADD3 R10, R7, -UR27, R9 ;  /* 0x8000001b070a7c10 */ /* 0x000fe2000fffe009 */
[----:B------:R-:W-:Y:S01]  /*2840*/  IMAD.SHL.U32 R7, R22, 0x40, RZ ;  /* 0x0000004016077824 */ /* 0x000fe200078e00ff */
[----:B------:R2:W4:Y:S01]  /*2850*/  @P0 R2UR UR6, R0 ;  /* 0x00000000000603c2 */ /* 0x00052200000e0000 */
[----:B------:R-:W-:Y:S01]  /*2860*/  IMAD.WIDE.U32 R8, R12, UR21, R14 ;  /* 0x000000150c087c25 */ /* 0x000fe2000f8e000e */
[----:B------:R-:W-:Y:S02]  /*2870*/  IADD3 R88, R10, c[0x0][0x2e8], RZ ;  /* 0x0000ba000a587a10 */ /* 0x000fe40007ffe0ff */
[----:B------:R-:W-:Y:S02]  /*2880*/  LOP3.LUT R7, R7, 0xfffffe00, RZ, 0xc0, !PT ;  /* 0xfffffe0007077812 */ /* 0x000fe400078ec0ff */
[----:B------:R-:W-:-:S03]  /*2890*/  IADD3 R12, R9, UR11, RZ ;  /* 0x0000000b090c7c10 */ /* 0x000fc6000fffe0ff */
[----:B------:R-:W-:Y:S01]  /*28a0*/  IMAD R3, R19, 0x400, R7 ;  /* 0x0000040013037824 */ /* 0x000fe200078e0207 */
[----:B------:R-:W-:-:S03]  /*28b0*/  LOP3.LUT R7, R2, R7, RZ, 0xfc, !PT ;  /* 0x0000000702077212 */ /* 0x000fc600078efcff */
[----:B------:R-:W-:Y:S02]  /*28c0*/  IMAD.IADD R3, R2, 0x1, R3 ;  /* 0x0000000102037824 */ /* 0x000fe400078e0203 */
[----:B--2---:R-:W-:Y:S01]  /*28d0*/  IMAD.U32 R0, RZ, RZ, UR25 ;  /* 0x00000019ff007e24 */ /* 0x004fe2000f8e00ff */
[----:B----4-:R-:W-:-:S03]  /*28e0*/  @UP1 UMOV UR26, UR6 ;  /* 0x00000006001a1c82 */ /* 0x010fc60008000000 */
[----:B------:R-:W-:-:S05]  /*28f0*/  IMAD R97, R0, 0x8, R19 ;  /* 0x0000000800617824 */ /* 0x000fca00078e0213 */
[----:B------:R1:W-:Y:S01]  /*2900*/  STL [R1+0xbc], R97 ;  /* 0x0000bc6101007387 */ /* 0x0003e20000100800 */
        /* <DEDUP_REMOVED lines=18> */
.L_x_1252:
[----:B------:R-:W-:Y:S05]  /*2a30*/  BSYNC B0 ;  /* 0x0000000000007941 */ /* 0x000fea0003800000 */
.L_x_1251:
[----:B------:R-:W-:Y:S01]  /*2a40*/  ISETP.GE.AND P0, PT, R18, UR10, PT ;  /* 0x0000000a12007c0c */ /* 0x000fe2000bf06270 */
[----:B------:R-:W-:Y:S01]  /*2a50*/  ULDC UR6, c[0x0][0x1a4] ;  /* 0x0000690000067ab9 */ /* 0x000fe20000000800 */
[----:B------:R-:W-:Y:S01]  /*2a60*/  BSSY B0, `(.L_x_1253) ;  /* 0x000001c000007945 */ /* 0x000fe20003800000 */
[----:B------:R-:W-:Y:S01]  /*2a70*/  USHF.L.U32 UR23, UR22, 0x4, URZ ;  /* 0x0000000416177899 */ /* 0x000fe2000800063f */
[----:B------:R-:W-:Y:S01]  /*2a80*/  R2P PR, R20, 0x6 ;  /* 0x0000000614007804 */ /* 0x000fe20000000000 */
[----:B------:R-:W-:-:S04]  /*2a90*/  USHF.L.U64.HI UR22, UR22, UR9, UR6 ;  /* 0x0000000916167299 */ /* 0x000fc80008010206 */
[----:B------:R-:W-:Y:S02]  /*2aa0*/  SEL R2, R26, 0xfffffff0, !P1 ;  /* 0xfffffff01a027807 */ /* 0x000fe40004800000 */
[----:B------:R-:W-:Y:S02]  /*2ab0*/  SEL R0, R25, 0xffffffe0, !P2 ;  /* 0xffffffe019007807 */ /* 0x000fe40005000000 */
[----:B------:R4:W-:Y:S04]  /*2ac0*/  @P0 STS.128 [R212+0xa800], RZ ;  /* 0x00a800ffd4000388 */ /* 0x0009e80000000c00 */
[----:B------:R4:W-:Y:S01]  /*2ad0*/  @P0 STS.128 [R212+0xb800], RZ ;  /* 0x00b800ffd4000388 */ /* 0x0009e20000000c00 */
[----:B------:R-:W-:Y:S05]  /*2ae0*/  @P0 BRA `(.L_x_1254) ;  /* 0x0000013000000947 */ /* 0x000fea0003800000 */
[----:B------:R-:W-:Y:S02]  /*2af0*/  ISETP.GE.AND P1, PT, R100, c[0x0][0x220], PT ;  /* 0x0000880064007a0c */ /* 0x000fe40003f26270 */
[----:B------:R-:W-:-:S02]  /*2b00*/  IADD3 R8, P2, R8, UR23, RZ ;  /* 0x0000001708087c10 */ /* 0x000fc4000ff5e0ff */
[----:B------:R-:W-:Y:S02]  /*2b10*/  ISETP.GE.AND P0, PT, R93, c[0x0][0x220], PT ;  /* 0x000088005d007a0c */ /* 0x000fe40003f06270 */
[----:B------:R-:W-:-:S07]  /*2b20*/  IADD3.X R12, R12, UR22, RZ, P2, !PT ;  /* 0x000000160c0c7c10 */ /* 0x000fce00097fe4ff */
        /* <DEDUP_REMOVED lines=15> */
.L_x_1254:
[----:B------:R-:W-:Y:S05]  /*2c20*/  BSYNC B0 ;  /* 0x0000000000007941 */ /* 0x000fea0003800000 */
.L_x_1253:
[----:B------:R-:W-:Y:S01]  /*2c30*/  IMAD.SHL.U32 R202, R3, 0x2, RZ ;  /* 0x0000000203ca7824 */ /* 0x000fe200078e00ff */
[----:B------:R-:W-:Y:S01]  /*2c40*/  IMNMX R136, R88, UR8, PT ;  /* 0x0000000858887c17 */ /* 0x000fe2000b800200 */
[----:B------:R-:W-:Y:S01]  /*2c50*/  IMAD.SHL.U32 R200, R4, 0x2, RZ ;  /* 0x0000000204c87824 */ /* 0x000fe200078e00ff */
[----:B------:R-:W0:Y:S01]  /*2c60*/  LDGDEPBAR ;  /* 0x00000000000079af */ /* 0x000e220000000000 */
[----:B------:R-:W-:Y:S01]  /*2c70*/  IMAD R204, R5, 0x2, R202 ;  /* 0x0000000205cc7824 */ /* 0x000fe200078e02ca */
[----:B------:R-:W-:Y:S01]  /*2c80*/  UISETP.GE.AND UP0, UPT, UR30, 0x2, UPT ;  /* 0x000000021e00788c */ /* 0x000fe2000bf06270 */
[----:B------:R-:W-:Y:S01]  /*2c90*/  IMAD R4, R2, 0x2, R200 ;  /* 0x0000000202047824 */ /* 0x000fe200078e02c8 */
[----:B------:R-:W-:Y:S01]  /*2ca0*/  LDSM.16.M88.4 R20, [R200+0x8000] ;  /* 0x00800000c814783b */ /* 0x000fe20000000200 */
[----:B------:R-:W-:Y:S01]  /*2cb0*/  IMAD R210, R6, 0x2, R202 ;  /* 0x0000000206d27824 */ /* 0x000fe200078e02ca */
[----:B------:R-:W-:Y:S01]  /*2cc0*/  IADD3 R3, R200, 0x8000, RZ ;  /* 0x00008000c8037810 */ /* 0x000fe20007ffe0ff */
[----:B------:R-:W-:Y:S01]  /*2cd0*/  IMAD R209, R0, 0x2, R200 ;  /* 0x0000000200d17824 */ /* 0x000fe200078e02c8 */
[----:B--2---:R-:W2:Y:S01]  /*2ce0*/  LDSM.16.M88.4 R8, [R202+0x2000] ;  /* 0x00200000ca08783b */ /* 0x004ea20000000200 */
[----:B------:R-:W-:-:S02]  /*2cf0*/  IMAD R208, R6, 0x2, R204 ;  /* 0x0000000206d07824 */ /* 0x000fc400078e02cc */
[----:B------:R-:W-:Y:S01]  /*2d00*/  IMAD R211, R2, 0x2, R3 ;  /* 0x0000000202d37824 */ /* 0x000fe200078e0203 */
[----:B-1----:R-:W1:Y:S01]  /*2d10*/  LDSM.16.M88.4 R12, [R202] ;  /* 0x00000000ca0c783b */ /* 0x002e620000000200 */
[----:B------:R-:W-:Y:S02]  /*2d20*/  IADD3 R2, R88, 0x48, RZ ;  /* 0x0000004858027810 */ /* 0x000fe40007ffe0ff */
[----:B------:R-:W-:Y:S01]  /*2d30*/  IMAD R207, R0, 0x2, R211 ;  /* 0x0000000200cf7824 */ /* 0x000fe200078e02d3 */
[----:B---3--:R-:W3:Y:S01]  /*2d40*/  LDSM.16.M88.4 R28, [R200+0x8800] ;  /* 0x00880000c81c783b */ /* 0x008ee20000000200 */
[----:B------:R-:W-:Y:S01]  /*2d50*/  IMAD.U32 R0, RZ, RZ, UR31 ;  /* 0x0000001fff007e24 */ /* 0x000fe2000f8e00ff */
[----:B------:R-:W-:Y:S02]  /*2d60*/  IMNMX R138, R2, UR8, PT ;  /* 0x00000008028a7c17 */ /* 0x000fe4000b800200 */
[----:B------:R-:W-:Y:S01]  /*2d70*/  LDSM.16.M88.4 R36, [R4+0x8000] ;  /* 0x008000000424783b */ /* 0x000fe20000000200 */
[----:B------:R-:W-:-:S03]  /*2d80*/  IMAD R0, R0, 0x20, R99 ;  /* 0x0000002000007824 */ /* 0x000fc600078e0263 */
[----:B------:R-:W5:Y:S02]  /*2d90*/  LDSM.16.M88.4 R16, [R204+0x2000] ;  /* 0x00200000cc10783b */ /* 0x000f640000000200 */
[C---:B------:R-:W-:Y:S02]  /*2da0*/  IADD3 R3, R0.reuse, 0x1, RZ ;  /* 0x0000000100037810 */ /* 0x040fe40007ffe0ff */
[----:B------:R-:W4:Y:S01]  /*2db0*/  LDSM.16.M88.4 R44, [R4+0x8800] ;  /* 0x00880000042c783b */ /* 0x000f220000000200 */
[----:B------:R-:W-:Y:S02]  /*2dc0*/  IADD3 R2, R0, 0x8, RZ ;  /* 0x0000000800027810 */ /* 0x000fe40007ffe0ff */
[C---:B------:R-:W-:Y:S01]  /*2dd0*/  ISETP.GE.AND P6, PT, R3.reuse, R136, PT ;  /* 0x000000880300720c */ /* 0x040fe20003fc6270 */
[----:B------:R-:W3:Y:S01]  /*2de0*/  LDSM.16.M88.4 R24, [R204] ;  /* 0x00000000cc18783b */ /* 0x000ee20000000200 */
[----:B------:R-:W-:Y:S02]  /*2df0*/  ISETP.GE.AND P1, PT, R3, R138, PT ;  /* 0x0000008a0300720c */ /* 0x000fe40003f26270 */
[----:B------:R-:W-:Y:S01]  /*2e00*/  ISETP.GE.AND P0, PT, R2, R136, PT ;  /* 0x000000880200720c */ /* 0x000fe20003f06270 */
[----:B------:R-:W-:Y:S01]  /*2e10*/  LDSM.16.M88.4 R32, [R209+0x8800] ;  /* 0x00880000d120783b */ /* 0x000fe20000000200 */
[----:B--2---:R-:W-:Y:S08]  /*2e20*/  HMMA.16816.F32 R52, R8, R22, RZ ;  /* 0x000000160834723c */ /* 0x004ff000000018ff */
[-C--:B-1----:R-:W-:Y:S08]  /*2e30*/  HMMA.16816.F32 R60, R12, R20.reuse, RZ ;  /* 0x000000140c3c723c */ /* 0x082ff000000018ff */
[----:B------:R-:W-:Y:S08]  /*2e40*/  HMMA.16816.F32 R56, R8, R20, RZ ;  /* 0x000000140838723c */ /* 0x000ff000000018ff */
[----:B------:R-:W-:Y:S08]  /*2e50*/  HMMA.16816.F32 R80, R12, R22, RZ ;  /* 0x000000160c50723c */ /* 0x000ff000000018ff */
[C---:B---3--:R-:W-:Y:S08]  /*2e60*/  HMMA.16816.F32 R40, R8.reuse, R28, RZ ;  /* 0x0000001c0828723c */ /* 0x048ff000000018ff */
[----:B------:R-:W-:Y:S01]  /*2e70*/  HMMA.16816.F32 R20, R8, R30, RZ ;  /* 0x0000001e0814723c */ /* 0x000fe200000018ff */
[----:B------:R-:W-:Y:S07]  /*2e80*/  LDSM.16.M88.4 R8, [R210+0x2000] ;  /* 0x00200000d208783b */ /* 0x000fee0000000200 */
[C---:B------:R-:W-:Y:S08]  /*2e90*/  HMMA.16816.F32 R48, R12.reuse, R28, RZ ;  /* 0x0000001c0c30723c */ /* 0x040ff000000018ff */
[----:B------:R-:W-:Y:S01]  /*2ea0*/  HMMA.16816.F32 R72, R12, R30, RZ ;  /* 0x0000001e0c48723c */ /* 0x000fe200000018ff */
[----:B------:R-:W1:Y:S04]  /*2eb0*/  LDSM.16.M88.4 R28, [R209+0x8000] ;  /* 0x00800000d11c783b */ /* 0x000e680000000200 */
[----:B------:R-:W2:Y:S03]  /*2ec0*/  LDSM.16.M88.4 R12, [R210] ;  /* 0x00000000d20c783b */ /* 0x000ea60000000200 */
[C---:B-----5:R-:W-:Y:S08]  /*2ed0*/  HMMA.16816.F32 R76, R16.reuse, R38, R52 ;  /* 0x00000026104c723c */ /* 0x060ff00000001834 */
[C---:B------:R-:W-:Y:S08]  /*2ee0*/  HMMA.16816.F32 R68, R16.reuse, R36, R56 ;  /* 0x000000241044723c */ /* 0x040ff00000001838 */
[C---:B----4-:R-:W-:Y:S01]  /*2ef0*/  HMMA.16816.F32 R64, R16.reuse, R44, R40 ;  /* 0x0000002c1040723c */ /* 0x050fe20000001828 */
[----:B------:R-:W-:Y:S07]  /*2f00*/  LDSM.16.M88.4 R40, [R207] ;  /* 0x00000000cf28783b */ /* 0x000fee0000000200 */
[----:B------:R-:W-:Y:S01]  /*2f10*/  HMMA.16816.F32 R56, R16, R46, R20 ;  /* 0x0000002e1038723c */ /* 0x000fe20000001814 */
[----:B------:R-:W3:Y:S07]  /*2f20*/  LDSM.16.M88.4 R20, [R208+0x2000] ;  /* 0x00200000d014783b */ /* 0x000eee0000000200 */
[C---:B------:R-:W-:Y:S08]  /*2f30*/  HMMA.16816.F32 R16, R24.reuse, R36, R60 ;  /* 0x000000241810723c */ /* 0x040ff0000000183c */
[C---:B------:R-:W-:Y:S01]  /*2f40*/  HMMA.16816.F32 R52, R24.reuse, R38, R80 ;  /* 0x000000261834723c */ /* 0x040fe20000001850 */
[----:B------:R-:W4:Y:S07]  /*2f50*/  LDSM.16.M88.4 R36, [R207+0x800] ;  /* 0x00080000cf24783b */ /* 0x000f2e0000000200 */
[C---:B------:R-:W-:Y:S08]  /*2f60*/  HMMA.16816.F32 R84, R24.reuse, R44, R48 ;  /* 0x0000002c1854723c */ /* 0x040ff00000001830 */
[----:B------:R-:W-:Y:S01]  /*2f70*/  HMMA.16816.F32 R44, R24, R46, R72 ;  /* 0x0000002e182c723c */ /* 0x000fe20000001848 */
[----:B------:R-:W5:Y:S07]  /*2f80*/  LDSM.16.M88.4 R24, [R208] ;  /* 0x00000000d018783b */ /* 0x000f6e0000000200 */
[C---:B-1----:R-:W-:Y:S08]  /*2f90*/  HMMA.16816.F32 R60, R8.reuse, R30, R76 ;  /* 0x0000001e083c723c */ /* 0x042ff0000000184c */
[C---:B------:R-:W-:Y:S08]  /*2fa0*/  HMMA.16816.F32 R48, R8.reuse, R28, R68 ;  /* 0x0000001c0830723c */ /* 0x040ff00000001844 */
[C---:B------:R-:W-:Y:S08]  /*2fb0*/  HMMA.16816.F32 R68, R8.reuse, R32, R64 ;  /* 0x000000200844723c */ /* 0x040ff00000001840 */
[----:B------:R-:W-:Y:S01]  /*2fc0*/  HMMA.16816.F32 R64, R8, R34, R56 ;  /* 0x000000220840723c */ /* 0x000fe20000001838 */
[----:B------:R-:W-:Y:S04]  /*2fd0*/  LDSM.16.M88.4 R56, [R200+0x9000] ;  /* 0x00900000c838783b */ /* 0x000fe80000000200 */
[----:B------:R-:W-:Y:S03]  /*2fe0*/  LDSM.16.M88.4 R8, [R204+0x6000] ;  /* 0x00600000cc08783b */ /* 0x000fe60000000200 */
[C---:B--2---:R-:W-:Y:S01]  /*2ff0*/  HMMA.16816.F32 R72, R12.reuse, R28, R16 ;  /* 0x0000001c0c48723c */ /* 0x044fe20000001810 */
[----:B------:R-:W1:Y:S07]  /*3000*/  LDSM.16.M88.4 R16, [R202+0x6000] ;  /* 0x00600000ca10783b */ /* 0x000e6e0000000200 */
[C---:B------:R-:W-:Y:S01]  /*3010*/  HMMA.16816.F32 R80, R12.reuse, R30, R52 ;  /* 0x0000001e0c50723c */ /* 0x040fe20000001834 */
[----:B------:R-:W2:Y:S07]  /*3020*/  LDSM.16.M88.4 R52, [R200+0x9800] ;  /* 0x00980000c834783b */ /* 0x000eae0000000200 */
[C---:B------:R-:W-:Y:S08]  /*3030*/  HMMA.16816.F32 R84, R12.reuse, R32, R84 ;  /* 0x000000200c54723c */ /* 0x040ff00000001854 */
[----:B------:R-:W-:Y:S01]  /*3040*/  HMMA.16816.F32 R32, R12, R34, R44 ;  /* 0x000000220c20723c */ /* 0x000fe2000000182c */
[----:B------:R-:W1:Y:S07]  /*3050*/  LDSM.16.M88.4 R12, [R202+0x4000] ;  /* 0x00400000ca0c783b */ /* 0x000e6e0000000200 */
[C---:B---3--:R-:W-:Y:S01]  /*3060*/  HMMA.16816.F32 R44, R20.reuse, R42, R60 ;  /* 0x0000002a142c723c */ /* 0x048fe2000000183c */
[----:B------:R-:W-:Y:S07]  /*3070*/  LDSM.16.M88.4 R60, [R4+0x9800] ;  /* 0x00980000043c783b */ /* 0x000fee0000000200 */
[C---:B------:R-:W-:Y:S01]  /*3080*/  HMMA.16816.F32 R28, R20.reuse, R40, R48 ;  /* 0x00000028141c723c */ /* 0x040fe20000001830 */
[----:B------:R3:W1:Y:S07]  /*3090*/  LDSM.16.M88.4 R48, [R4+0x9000] ;  /* 0x009000000430783b */ /* 0x00066e0000000200 */
[C---:B----4-:R-:W-:Y:S08]  /*30a0*/  HMMA.16816.F32 R76, R20.reuse, R36, R68 ;  /* 0x00000024144c723c */ /* 0x050ff00000001844 */
[----:B------:R-:W-:Y:S08]  /*30b0*/  HMMA.16816.F32 R64, R20, R38, R64 ;  /* 0x000000261440723c */ /* 0x000ff00000001840 */
[C---:B-----5:R-:W-:Y:S01]  /*30c0*/  HMMA.16816.F32 R68, R24.reuse, R40, R72 ;  /* 0x000000281844723c */ /* 0x060fe20000001848 */
[----:B---3--:R-:W3:Y:S07]  /*30d0*/  I2F R4, R3 ;  /* 0x0000000300047306 */ /* 0x008eee0000201400 */
[C---:B------:R-:W-:Y:S08]  /*30e0*/  HMMA.16816.F32 R40, R24.reuse, R42, R80 ;  /* 0x0000002a1828723c */ /* 0x040ff00000001850 */
[C---:B------:R-:W-:Y:S08]  /*30f0*/  HMMA.16816.F32 R72, R24.reuse, R36, R84 ;  /* 0x000000241848723c */ /* 0x040ff00000001854 */
[----:B------:R-:W-:Y:S01]  /*3100*/  HMMA.16816.F32 R32, R24, R38, R32 ;  /* 0x000000261820723c */ /* 0x000fe20000001820 */
[----:B------:R-:W4:Y:S07]  /*3110*/  LDSM.16.M88.4 R24, [R204+0x4000] ;  /* 0x00400000cc18783b */ /* 0x000f2e0000000200 */
[C---:B-1----:R-:W-:Y:S08]  /*3120*/  HMMA.16816.F32 R20, R16.reuse, R58, R44 ;  /* 0x0000003a1014723c */ /* 0x042ff0000000182c */
[C---:B------:R-:W-:Y:S08]  /*3130*/  HMMA.16816.F32 R28, R16.reuse, R56, R28 ;  /* 0x00000038101c723c */ /* 0x040ff0000000181c */
[C---:B--2---:R-:W-:Y:S08]  /*3140*/  HMMA.16816.F32 R36, R16.reuse, R52, R76 ;  /* 0x000000341024723c */ /* 0x044ff0000000184c */
        /* <DEDUP_REMOVED lines=8> */
[C---:B------:R-:W-:Y:S01]  /*31d0*/  HMMA.16816.F32 R76, R8.reuse, R48, R28 ;  /* 0x00000030084c723c */ /* 0x040fe2000000181c */
[----:B------:R-:W-:Y:S07]  /*31e0*/  LDSM.16.M88.4 R28, [R209+0x9800] ;  /* 0x00980000d11c783b */ /* 0x000fee0000000200 */
[C---:B------:R-:W-:Y:S01]  /*31f0*/  HMMA.16816.F32 R68, R8.reuse, R60, R36 ;  /* 0x0000003c0844723c */ /* 0x040fe20000001824 */
[----:B------:R-:W-:Y:S07]  /*3200*/  LDSM.16.M88.4 R36, [R207+0x1000] ;  /* 0x00100000cf24783b */ /* 0x000fee0000000200 */
[----:B------:R-:W-:Y:S01]  /*3210*/  HMMA.16816.F32 R56, R8, R62, R16 ;  /* 0x0000003e0838723c */ /* 0x000fe20000001810 */
[----:B------:R-:W2:Y:S04]  /*3220*/  LDSM.16.M88.4 R8, [R210+0x6000] ;  /* 0x00600000d208783b */ /* 0x000ea80000000200 */
[----:B------:R-:W5:Y:S03]  /*3230*/  LDSM.16.M88.4 R16, [R208+0x4000] ;  /* 0x00400000d010783b */ /* 0x000f660000000200 */
[C---:B----4-:R-:W-:Y:S08]  /*3240*/  HMMA.16816.F32 R44, R24.reuse, R48, R44 ;  /* 0x00000030182c723c */ /* 0x050ff0000000182c */
[C---:B------:R-:W-:Y:S08]  /*3250*/  HMMA.16816.F32 R40, R24.reuse, R50, R40 ;  /* 0x000000321828723c */ /* 0x040ff00000001828 */
[C---:B------:R-:W-:Y:S08]  /*3260*/  HMMA.16816.F32 R52, R24.reuse, R60, R64 ;  /* 0x0000003c1834723c */ /* 0x040ff00000001840 */
[----:B------:R-:W-:Y:S01]  /*3270*/  HMMA.16816.F32 R24, R24, R62, R12 ;  /* 0x0000003e1818723c */ /* 0x000fe2000000180c */
[----:B------:R-:W4:Y:S07]  /*3280*/  LDSM.16.M88.4 R12, [R208+0x6000] ;  /* 0x00600000d00c783b */ /* 0x000f2e0000000200 */
[-C--:B-1----:R-:W-:Y:S08]  /*3290*/  HMMA.16816.F32 R48, R20, R32.reuse, R44 ;  /* 0x000000201430723c */ /* 0x082ff0000000182c */
[C---:B--2---:R-:W-:Y:S08]  /*32a0*/  HMMA.16816.F32 R44, R8.reuse, R32, R76 ;  /* 0x00000020082c723c */ /* 0x044ff0000000184c */
[-C--:B------:R-:W-:Y:S08]  /*32b0*/  HMMA.16816.F32 R60, R8, R34.reuse, R72 ;  /* 0x00000022083c723c */ /* 0x080ff00000001848 */
[----:B------:R-:W-:Y:S08]  /*32c0*/  HMMA.16816.F32 R32, R20, R34, R40 ;  /* 0x000000221420723c */ /* 0x000ff00000001828 */
[C---:B------:R-:W-:Y:S08]  /*32d0*/  HMMA.16816.F32 R68, R8.reuse, R28, R68 ;  /* 0x0000001c0844723c */ /* 0x040ff00000001844 */
[----:B------:R-:W-:Y:S01]  /*32e0*/  HMMA.16816.F32 R56, R8, R30, R56 ;  /* 0x0000001e0838723c */ /* 0x000fe20000001838 */
[----:B------:R-:W1:Y:S01]  /*32f0*/  LDSM.16.M88.4 R8, [R207+0x1800] ;  /* 0x00180000cf08783b */ /* 0x000e620000000200 */
[----:B------:R-:W-:-:S06]  /*3300*/  DEPBAR.LE SB0, 0x0 ;  /* 0x000080000000791a */ /* 0x000fcc0000000000 */
[----:B-----5:R-:W-:Y:S08]  /*3310*/  HMMA.16816.F32 R48, R16, R36, R48 ;  /* 0x000000241030723c */ /* 0x020ff00000001830 */
[C---:B------:R-:W-:Y:S08]  /*3320*/  HMMA.16816.F32 R40, R20.reuse, R28, R52 ;  /* 0x0000001c1428723c */ /* 0x040ff00000001834 */
[----:B------:R-:W-:Y:S07]  /*3330*/  HMMA.16816.F32 R24, R20, R30, R24 ;  /* 0x0000001e1418723c */ /* 0x000fee0000001818 */
[C---:B------:R-:W-:Y:S01]  /*3340*/  IADD3 R21, R88.reuse, 0x8, RZ ;  /* 0x0000000858157810 */ /* 0x040fe20007ffe0ff */
[----:B----4-:R-:W-:Y:S01]  /*3350*/  HMMA.16816.F32 R44, R12, R36, R44 ;  /* 0x000000240c2c723c */ /* 0x010fe2000000182c */
[----:B------:R-:W-:-:S02]  /*3360*/  IADD3 R20, R88, 0x40, RZ ;  /* 0x0000004058147810 */ /* 0x000fc40007ffe0ff */
[----:B------:R-:W-:Y:S01]  /*3370*/  IMNMX R137, R21, UR8, PT ;  /* 0x0000000815897c17 */ /* 0x000fe2000b800200 */
[----:B---3--:R-:W-:Y:S01]  /*3380*/  FFMA.FTZ R21, R4, UR26, R51 ;  /* 0x0000001a04157c23 */ /* 0x008fe20008010033 */
[----:B------:R-:W-:Y:S01]  /*3390*/  IMNMX R139, R20, UR8, PT ;  /* 0x00000008148b7c17 */ /* 0x000fe2000b800200 */
[----:B------:R-:W-:Y:S01]  /*33a0*/  FFMA.FTZ R20, R4, UR26, R49 ;  /* 0x0000001a04147c23 */ /* 0x000fe20008010031 */
[C---:B------:R-:W-:Y:S01]  /*33b0*/  ISETP.GE.AND P5, PT, R3.reuse, R137, PT ;  /* 0x000000890300720c */ /* 0x040fe20003fa6270 */
[----:B------:R-:W-:Y:S01]  /*33c0*/  HMMA.16816.F32 R32, R16, R38, R32 ;  /* 0x000000261020723c */ /* 0x000fe20000001820 */
[----:B------:R-:W-:Y:S02]  /*33d0*/  ISETP.GE.AND P3, PT, R3, R139, PT ;  /* 0x0000008b0300720c */ /* 0x000fe40003f66270 */
[----:B------:R2:W3:Y:S01]  /*33e0*/  I2F R3, R2 ;  /* 0x0000000200037306 */ /* 0x0004e20000201400 */
[----:B------:R-:W-:Y:S01]  /*33f0*/  BAR.SYNC.DEFER_BLOCKING 0x0 ;  /* 0x0000000000007b1d */ /* 0x000fe20000010000 */
[----:B------:R-:W-:-:S02]  /*3400*/  ISETP.GE.AND P4, PT, R2, R137, PT ;  /* 0x000000890200720c */ /* 0x000fc40003f86270 */
[----:B------:R-:W-:Y:S01]  /*3410*/  ISETP.GE.AND P2, PT, R2, R139, PT ;  /* 0x0000008b0200720c */ /* 0x000fe20003f46270 */
[----:B------:R-:W-:Y:S07]  /*3420*/  HMMA.16816.F32 R36, R12, R38, R60 ;  /* 0x000000260c24723c */ /* 0x000fee000000183c */
[----:B------:R-:W-:Y:S01]  /*3430*/  FSEL R60, R20, -INF , !P6 ;  /* 0xff800000143c7808 */ /* 0x000fe20007000000 */
[----:B------:R-:W-:Y:S01]  /*3440*/  FFMA.FTZ R22, R4, UR26, R45 ;  /* 0x0000001a04167c23 */ /* 0x000fe2000801002d */
[----:B------:R-:W-:Y:S01]  /*3450*/  ISETP.GE.AND P6, PT, R2, R138, PT ;  /* 0x0000008a0200720c */ /* 0x000fe20003fc6270 */
[----:B------:R-:W-:Y:S01]  /*3460*/  FFMA.FTZ R4, R4, UR26, R47 ;  /* 0x0000001a04047c23 */ /* 0x000fe2000801002f */
[----:B--2---:R-:W-:Y:S01]  /*3470*/  IADD3 R2, R0, 0x9, RZ ;  /* 0x0000000900027810 */ /* 0x004fe20007ffe0ff */
[----:B-1----:R-:W-:Y:S01]  /*3480*/  HMMA.16816.F32 R40, R16, R8, R40 ;  /* 0x000000081028723c */ /* 0x002fe20000001828 */
[----:B------:R-:W-:-:S02]  /*3490*/  FSEL R45, R21, -INF , !P5 ;  /* 0xff800000152d7808 */ /* 0x000fc40006800000 */
[----:B------:R1:W2:Y:S01]  /*34a0*/  I2F R20, R2 ;  /* 0x0000000200147306 */ /* 0x0002a20000201400 */
[----:B---3--:R-:W-:Y:S01]  /*34b0*/  FFMA.FTZ R21, R3, UR26, R32 ;  /* 0x0000001a03157c23 */ /* 0x008fe20008010020 */
[----:B------:R-:W-:Y:S02]  /*34c0*/  FSEL R47, R22, -INF , !P3 ;  /* 0xff800000162f7808 */ /* 0x000fe40005800000 */
[----:B------:R-:W-:Y:S01]  /*34d0*/  FSEL R53, R4, -INF , !P1 ;  /* 0xff80000004357808 */ /* 0x000fe20004800000 */
[----:B------:R-:W-:Y:S01]  /*34e0*/  HMMA.16816.F32 R28, R12, R8, R68 ;  /* 0x000000080c1c723c */ /* 0x000fe20000001844 */
[----:B------:R-:W-:Y:S02]  /*34f0*/  FSEL R55, R21, -INF , !P0 ;  /* 0xff80000015377808 */ /* 0x000fe40004000000 */
[C---:B------:R-:W-:Y:S01]  /*3500*/  ISETP.GE.AND P5, PT, R2.reuse, R136, PT ;  /* 0x000000880200720c */ /* 0x040fe20003fa6270 */
[C---:B------:R-:W-:Y:S01]  /*3510*/  FFMA.FTZ R4, R3.reuse, UR26, R38 ;  /* 0x0000001a03047c23 */ /* 0x040fe20008010026 */
[C---:B------:R-:W-:Y:S01]  /*3520*/  ISETP.GE.AND P3, PT, R2.reuse, R137, PT ;  /* 0x000000890200720c */ /* 0x040fe20003f66270 */
[C---:B------:R-:W-:Y:S01]  /*3530*/  FFMA.FTZ R21, R3.reuse, UR26, R36 ;  /* 0x0000001a03157c23 */ /* 0x040fe20008010024 */
[C---:B------:R-:W-:Y:S01]  /*3540*/  ISETP.GE.AND P1, PT, R2.reuse, R139, PT ;  /* 0x0000008b0200720c */ /* 0x040fe20003f26270 */
[----:B------:R-:W-:Y:S01]  /*3550*/  FFMA.FTZ R9, R3, UR26, R34 ;  /* 0x0000001a03097c23 */ /* 0x000fe20008010022 */
[----:B------:R-:W-:Y:S01]  /*3560*/  ISETP.GE.AND P0, PT, R2, R138, PT ;  /* 0x0000008a0200720c */ /* 0x000fe20003f06270 */
[----:B------:R-:W-:Y:S01]  /*3570*/  HMMA.16816.F32 R24, R16, R10, R24 ;  /* 0x0000000a1018723c */ /* 0x000fe20000001818 */
[----:B-1----:R-:W-:-:S02]  /*3580*/  IADD3 R2, R0, 0x10, RZ ;  /* 0x0000001000027810 */ /* 0x002fc40007ffe0ff */
[----:B------:R-:W-:Y:S01]  /*3590*/  FSEL R32, R9, -INF , !P4 ;  /* 0xff80000009207808 */ /* 0x000fe20006000000 */
[----:B--2---:R-:W-:Y:S01]  /*35a0*/  FFMA.FTZ R9, R20, UR26, R33 ;  /* 0x0000001a14097c23 */ /* 0x004fe20008010021 */
[----:B------:R1:W2:Y:S01]  /*35b0*/  I2F R8, R2 ;  /* 0x0000000200087306 */ /* 0x0002a20000201400 */
[----:B------:R-:W-:Y:S01]  /*35c0*/  IADD3 R3, R0, 0x11, RZ ;  /* 0x0000001100037810 */ /* 0x000fe20007ffe0ff */
[----:B------:R-:W-:Y:S01]  /*35d0*/  FFMA.FTZ R16, R20, UR26, R37 ;  /* 0x0000001a14107c23 */ /* 0x000fe20008010025 */
[----:B------:R-:W-:Y:S02]  /*35e0*/  FSEL R52, R4, -INF , !P6 ;  /* 0xff80000004347808 */ /* 0x000fe40007000000 */
[----:B------:R-:W-:Y:S01]  /*35f0*/  FSEL R54, R9, -INF , !P5 ;  /* 0xff80000009367808 */ /* 0x000fe20006800000 */
[----:B------:R-:W-:Y:S01]  /*3600*/  FFMA.FTZ R9, R20, UR26, R35 ;  /* 0x0000001a14097c23 */ /* 0x000fe20008010023 */
[----:B------:R-:W-:Y:S01]  /*3610*/  FSEL R36, R21, -INF , !P2 ;  /* 0xff80000015247808 */ /* 0x000fe20005000000 */
[----:B------:R-:W3:Y:S01]  /*3620*/  I2F R4, R3 ;  /* 0x0000000300047306 */ /* 0x000ee20000201400 */
[----:B------:R-:W-:-:S02]  /*3630*/  ISETP.GE.AND P4, PT, R2, R136, PT ;  /* 0x000000880200720c */ /* 0x000fc40003f86270 */
[C---:B------:R-:W-:Y:S02]  /*3640*/  ISETP.GE.AND P2, PT, R2.reuse, R137, PT ;  /* 0x000000890200720c */ /* 0x040fe40003f46270 */
[C---:B------:R-:W-:Y:S02]  /*3650*/  ISETP.GE.AND P6, PT, R2.reuse, R139, PT ;  /* 0x0000008b0200720c */ /* 0x040fe40003fc6270 */
[----:B------:R-:W-:Y:S01]  /*3660*/  ISETP.GE.AND P5, PT, R2, R138, PT ;  /* 0x0000008a0200720c */ /* 0x000fe20003fa6270 */
[----:B-1----:R-:W-:Y:S01]  /*3670*/  FFMA.FTZ R2, R20, UR26, R39 ;  /* 0x0000001a14027c23 */ /* 0x002fe20008010027 */
[----:B------:R-:W-:Y:S01]  /*3680*/  FSEL R22, R9, -INF , !P3 ;  /* 0xff80000009167808 */ /* 0x000fe20005800000 */
[----:B--2---:R-:W-:Y:S01]  /*3690*/  FFMA.FTZ R9, R8, UR26, R40 ;  /* 0x0000001a08097c23 */ /* 0x004fe20008010028 */
[----:B------:R-:W-:Y:S02]  /*36a0*/  FSEL R34, R16, -INF , !P1 ;  /* 0xff80000010227808 */ /* 0x000fe40004800000 */
[----:B------:R-:W-:Y:S01]  /*36b0*/  FSEL R49, R2, -INF , !P0 ;  /* 0xff80000002317808 */ /* 0x000fe20004000000 */
[----:B------:R-:W-:Y:S01]  /*36c0*/  HMMA.16816.F32 R16, R12, R10, R56 ;  /* 0x0000000a0c10723c */ /* 0x000fe20000001838 */
[----:B------:R-:W-:-:S02]  /*36d0*/  IADD3 R2, R0, 0x18, RZ ;  /* 0x0000001800027810 */ /* 0x000fc40007ffe0ff */
[----:B------:R-:W-:Y:S01]  /*36e0*/  FSEL R51, R9, -INF , !P4 ;  /* 0xff80000009337808 */ /* 0x000fe20006000000 */
[----:B---3--:R-:W-:Y:S01]  /*36f0*/  FFMA.FTZ R9, R4, UR26, R41 ;  /* 0x0000001a04097c23 */ /* 0x008fe20008010029 */
[C---:B------:R-:W-:Y:S02]  /*3700*/  ISETP.GE.AND P3, PT, R3.reuse, R136, PT ;  /* 0x000000880300720c */ /* 0x040fe40003f66270 */
[C---:B------:R-:W-:Y:S01]  /*3710*/  ISETP.GE.AND P1, PT, R3.reuse, R137, PT ;  /* 0x000000890300720c */ /* 0x040fe20003f26270 */
[C---:B------:R-:W-:Y:S01]  /*3720*/  FFMA.FTZ R11, R8.reuse, UR26, R42 ;  /* 0x0000001a080b7c23 */ /* 0x040fe2000801002a */
[C---:B------:R-:W-:Y:S01]  /*3730*/  ISETP.GE.AND P0, PT, R3.reuse, R139, PT ;  /* 0x0000008b0300720c */ /* 0x040fe20003f06270 */
[C---:B------:R-:W-:Y:S01]  /*3740*/  FFMA.FTZ R10, R8.reuse, UR26, R28 ;  /* 0x0000001a080a7c23 */ /* 0x040fe2000801001c */
[----:B------:R-:W-:Y:S01]  /*3750*/  ISETP.GE.AND P4, PT, R3, R138, PT ;  /* 0x0000008a0300720c */ /* 0x000fe20003f86270 */
[----:B------:R-:W-:Y:S01]  /*3760*/  FFMA.FTZ R8, R8, UR26, R30 ;  /* 0x0000001a08087c23 */ /* 0x000fe2000801001e */
[----:B------:R1:W2:Y:S01]  /*3770*/  I2F R3, R2 ;  /* 0x0000000200037306 */ /* 0x0002a20000201400 */
[----:B------:R-:W-:Y:S01]  /*3780*/  FSEL R21, R11, -INF , !P2 ;  /* 0xff8000000b157808 */ /* 0x000fe20005000000 */
[----:B------:R-:W-:Y:S01]  /*3790*/  FFMA.FTZ R12, R4, UR26, R43 ;  /* 0x0000001a040c7c23 */ /* 0x000fe2000801002b */
[----:B------:R-:W-:-:S02]  /*37a0*/  FSEL R30, R10, -INF , !P6 ;  /* 0xff8000000a1e7808 */ /* 0x000fc40007000000 */
[----:B------:R-:W-:Y:S01]  /*37b0*/  FSEL R40, R8, -INF , !P5 ;  /* 0xff80000008287808 */ /* 0x000fe20006800000 */
[----:B------:R-:W-:Y:S01]  /*37c0*/  FFMA.FTZ R8, R4, UR26, R31 ;  /* 0x0000001a04087c23 */ /* 0x000fe2000801001f */
[----:B------:R-:W-:Y:S02]  /*37d0*/  FSEL R41, R9, -INF , !P3 ;  /* 0xff80000009297808 */ /* 0x000fe40005800000 */
[C---:B------:R-:W-:Y:S02]  /*37e0*/  ISETP.GE.AND P2, PT, R2.reuse, R136, PT ;  /* 0x000000880200720c */ /* 0x040fe40003f46270 */
[C---:B------:R-:W-:Y:S02]  /*37f0*/  ISETP.GE.AND P6, PT, R2.reuse, R137, PT ;  /* 0x000000890200720c */ /* 0x040fe40003fc6270 */
[C---:B------:R-:W-:Y:S02]  /*3800*/  ISETP.GE.AND P5, PT, R2.reuse, R139, PT ;  /* 0x0000008b0200720c */ /* 0x040fe40003fa6270 */
[----:B------:R-:W-:Y:S01]  /*3810*/  ISETP.GE.AND P3, PT, R2, R138, PT ;  /* 0x0000008a0200720c */ /* 0x000fe20003f66270 */
[----:B-1----:R-:W-:Y:S01]  /*3820*/  FFMA.FTZ R2, R4, UR26, R29 ;  /* 0x0000001a04027c23 */ /* 0x002fe2000801001d */
[----:B------:R-:W-:Y:S01]  /*3830*/  FSEL R20, R12, -INF , !P1 ;  /* 0xff8000000c147808 */ /* 0x000fe20004800000 */
[----:B------:R-:W1:Y:S01]  /*3840*/  I2F R4, R0 ;  /* 0x0000000000047306 */ /* 0x000e620000201400 */
[----:B------:R-:W-:Y:S01]  /*3850*/  FSEL R38, R8, -INF , !P4 ;  /* 0xff80000008267808 */ /* 0x000fe20006000000 */
[C---:B--2---:R-:W-:Y:S01]  /*3860*/  FFMA.FTZ R9, R3.reuse, UR26, R26 ;  /* 0x0000001a03097c23 */ /* 0x044fe2000801001a */
[----:B------:R-:W-:Y:S01]  /*3870*/  FSEL R28, R2, -INF , !P0 ;  /* 0xff800000021c7808 */ /* 0x000fe20004000000 */
[C---:B------:R-:W-:Y:S01]  /*3880*/  FFMA.FTZ R2, R3.reuse, UR26, R24 ;  /* 0x0000001a03027c23 */ /* 0x040fe20008010018 */
[C---:B------:R-:W-:Y:S01]  /*3890*/  ISETP.GE.AND P1, PT, R0.reuse, R136, PT ;  /* 0x000000880000720c */ /* 0x040fe20003f26270 */
[C---:B------:R-:W-:Y:S01]  /*38a0*/  FFMA.FTZ R8, R3.reuse, UR26, R16 ;  /* 0x0000001a03087c23 */ /* 0x040fe20008010010 */
[----:B------:R-:W-:Y:S01]  /*38b0*/  ISETP.GE.AND P0, PT, R0, R137, PT ;  /* 0x000000890000720c */ /* 0x000fe20003f06270 */
[----:B------:R-:W-:Y:S01]  /*38c0*/  FFMA.FTZ R3, R3, UR26, R18 ;  /* 0x0000001a03037c23 */ /* 0x000fe20008010012 */
[----:B------:R-:W-:-:S02]  /*38d0*/  FSEL R39, R2, -INF , !P2 ;  /* 0xff80000002277808 */ /* 0x000fc40005000000 */
[C---:B------:R-:W-:Y:S02]  /*38e0*/  ISETP.GE.AND P4, PT, R0.reuse, R139, PT ;  /* 0x0000008b0000720c */ /* 0x040fe40003f86270 */
[----:B------:R-:W-:Y:S02]  /*38f0*/  ISETP.GE.AND P2, PT, R0, R138, PT ;  /* 0x0000008a0000720c */ /* 0x000fe40003f46270 */
[----:B------:R-:W-:Y:S01]  /*3900*/  FSEL R37, R3, -INF , !P3 ;  /* 0xff80000003257808 */ /* 0x000fe20005800000 */
[----:B-1----:R-:W-:Y:S01]  /*3910*/  FFMA.FTZ R10, R4, UR26, R50 ;  /* 0x0000001a040a7c23 */ /* 0x002fe20008010032 */
[----:B------:R-:W-:Y:S01]  /*3920*/  IADD3 R0, R0, 0x19, RZ ;  /* 0x0000001900007810 */ /* 0x000fe20007ffe0ff */
[C---:B------:R-:W-:Y:S01]  /*3930*/  FFMA.FTZ R3, R4.reuse, UR26, R48 ;  /* 0x0000001a04037c23 */ /* 0x040fe20008010030 */
[----:B------:R-:W-:Y:S01]  /*3940*/  FSEL R26, R9, -INF , !P6 ;  /* 0xff800000091a7808 */ /* 0x000fe20007000000 */
[----:B------:R-:W-:Y:S01]  /*3950*/  FFMA.FTZ R9, R4, UR26, R44 ;  /* 0x0000001a04097c23 */ /* 0x000fe2000801002c */
[----:B------:R-:W1:Y:S01]  /*3960*/  I2F R2, R0 ;  /* 0x0000000000027306 */ /* 0x000e620000201400 */
[----:B------:R-:W-:Y:S01]  /*3970*/  FSEL R14, R10, -INF , !P0 ;  /* 0xff8000000a0e7808 */ /* 0x000fe20004000000 */
[----:B------:R-:W-:Y:S01]  /*3980*/  FFMA.FTZ R4, R4, UR26, R46 ;  /* 0x0000001a04047c23 */ /* 0x000fe2000801002e */
[----:B------:R-:W-:-:S02]  /*3990*/  PLOP3.LUT P0, PT, PT, PT, UP0, 0x80, 0x0 ;  /* 0x000000000000781c */ /* 0x000fc40003f0f008 */
[----:B------:R-:W-:Y:S02]  /*39a0*/  FSEL R23, R8, -INF , !P5 ;  /* 0xff80000008177808 */ /* 0x000fe40006800000 */
[----:B------:R-:W-:Y:S02]  /*39b0*/  FSEL R31, R3, -INF , !P1 ;  /* 0xff800000031f7808 */ /* 0x000fe40004800000 */
[C---:B------:R-:W-:Y:S02]  /*39c0*/  ISETP.GE.AND P6, PT, R0.reuse, R136, PT ;  /* 0x000000880000720c */ /* 0x040fe40003fc6270 */
[C---:B------:R-:W-:Y:S02]  /*39d0*/  ISETP.GE.AND P5, PT, R0.reuse, R137, PT ;  /* 0x000000890000720c */ /* 0x040fe40003fa6270 */
[C---:B------:R-:W-:Y:S02]  /*39e0*/  ISETP.GE.AND P3, PT, R0.reuse, R139, PT ;  /* 0x0000008b0000720c */ /* 0x040fe40003f66270 */
[----:B------:R-:W-:Y:S01]  /*39f0*/  ISETP.GE.AND P1, PT, R0, R138, PT ;  /* 0x0000008a0000720c */ /* 0x000fe20003f26270 */
[C---:B-1----:R-:W-:Y:S01]  /*3a00*/  FFMA.FTZ R8, R2.reuse, UR26, R25 ;  /* 0x0000001a02087c23 */ /* 0x042fe20008010019 */
[----:B------:R-:W-:Y:S01]  /*3a10*/  FSEL R15, R9, -INF , !P4 ;  /* 0xff800000090f7808 */ /* 0x000fe20006000000 */
[----:B------:R-:W-:Y:S01]  /*3a20*/  FFMA.FTZ R3, R2, UR26, R27 ;  /* 0x0000001a02037c23 */ /* 0x000fe2000801001b */
[----:B------:R-:W-:Y:S01]  /*3a30*/  FSEL R24, R4, -INF , !P2 ;  /* 0xff80000004187808 */ /* 0x000fe20005000000 */
[----:B------:R-:W-:Y:S01]  /*3a40*/  FFMA.FTZ R0, R2, UR26, R17 ;  /* 0x0000001a02007c23 */ /* 0x000fe20008010011 */
[----:B------:R-:W-:Y:S01]  /*3a50*/  FSEL R29, R8, -INF , !P6 ;  /* 0xff800000081d7808 */ /* 0x000fe20007000000 */
[----:B------:R-:W-:Y:S01]  /*3a60*/  FFMA.FTZ R2, R2, UR26, R19 ;  /* 0x0000001a02027c23 */ /* 0x000fe20008010013 */
        /* <DEDUP_REMOVED lines=45> */
.L_x_1257:
[----:B------:R-:W-:Y:S05]  /*3d40*/  BSYNC B0 ;  /* 0x0000000000007941 */ /* 0x000fea0003800000 */
.L_x_1256:
[----:B------:R-:W0:Y:S02]  /*3d50*/  LDGDEPBAR ;  /* 0x00000000000079af */ /* 0x000e240000000000 */
.L_x_1255:
[----:B------:R-:W-:Y:S01]  /*3d60*/  FMNMX.FTZ R0, R14, R45, !PT ;  /* 0x0000002d0e007209 */ /* 0x000fe20007810000 */
[----:B------:R-:W-:Y:S01]  /*3d70*/  IMAD.WIDE.U32 R18, R97, -0x326172a9, RZ ;  /* 0xcd9e8d5761127825 */ /* 0x000fe200078e00ff */
[----:B--2---:R-:W-:Y:S01]  /*3d80*/  FMNMX.FTZ R2, R15, R47, !PT ;  /* 0x0000002f0f027209 */ /* 0x004fe20007810000 */
[----:B------:R-:W-:Y:S01]  /*3d90*/  ULOP3.LUT UR6, UR31, UR33, URZ, 0x3c, !UPT ;  /* 0x000000211f067292 */ /* 0x000fe2000f8e3c3f */
[----:B------:R-:W-:Y:S01]  /*3da0*/  FMNMX.FTZ R0, R32, R0, !PT ;  /* 0x0000000020007209 */ /* 0x000fe20007810000 */
[----:B------:R-:W-:Y:S01]  /*3db0*/  IMAD.WIDE.U32 R246, R98, -0x2daee0ad, RZ ;  /* 0xd2511f5362f67825 */ /* 0x000fe200078e00ff */
[----:B------:R-:W-:Y:S01]  /*3dc0*/  FMNMX.FTZ R2, R36, R2, !PT ;  /* 0x0000000224027209 */ /* 0x000fe20007810000 */
[----:B------:R-:W-:Y:S01]  /*3dd0*/  UIADD3 UR35, UR33, -0x4498517b, URZ ;  /* 0xbb67ae8521237890 */ /* 0x000fe2000fffe03f */
        /* <DEDUP_REMOVED lines=19> */
[----:B------:R-:W-:Y:S01]  /*3f10*/  IMAD.SHL.U32 R201, R7, 0x2, RZ ;  /* 0x0000000207c97824 */ /* 0x000fe200078e00ff */
[----:B------:R-:W-:Y:S01]  /*3f20*/  FMNMX.FTZ R2, R31, R60, !PT ;  /* 0x0000003c1f027209 */ /* 0x000fe20007810000 */
[----:B------:R-:W2:Y:S01]  /*3f30*/  SHFL.BFLY PT, R134, R0, 0x2, 0x1f ;  /* 0x0c401f0000867f89 */ /* 0x000ea200000e0000 */
[----:B-1----:R-:W-:Y:S01]  /*3f40*/  LOP3.LUT R11, R91, UR32, RZ, 0x3c, !PT ;  /* 0x000000205b0b7c12 */ /* 0x002fe2000f8e3cff */
[--C-:B------:R-:W-:Y:S01]  /*3f50*/  IMAD R203, R5, 0x2, R201.reuse ;  /* 0x0000000205cb7824 */ /* 0x100fe200078e02c9 */
[----:B------:R-:W-:Y:S01]  /*3f60*/  FMNMX.FTZ R2, R55, R2, !PT ;  /* 0x0000000237027209 */ /* 0x000fe20007810000 */
[----:B------:R-:W1:Y:S01]  /*3f70*/  SHFL.BFLY PT, R4, R133, 0x2, 0x1f ;  /* 0x0c401f0085047f89 */ /* 0x000e6200000e0000 */
[----:B------:R-:W-:Y:S01]  /*3f80*/  IMAD R206, R6, 0x2, R201 ;  /* 0x0000000206ce7824 */ /* 0x000fe200078e02c9 */
[----:B------:R-:W-:Y:S01]  /*3f90*/  ULEA UR34, UR30, UR34, 0x5 ;  /* 0x000000221e227291 */ /* 0x000fe2000f8e283f */
[----:B------:R-:W-:Y:S01]  /*3fa0*/  FMNMX.FTZ R2, R54, R2, !PT ;  /* 0x0000000236027209 */ /* 0x000fe20007810000 */
[----:B------:R-:W-:Y:S01]  /*3fb0*/  STL [R1+0xd4], R11 ;  /* 0x0000d40b01007387 */ /* 0x000fe20000100800 */
[----:B------:R-:W-:Y:S01]  /*3fc0*/  IMAD R205, R6, 0x2, R203 ;  /* 0x0000000206cd7824 */ /* 0x000fe200078e02cb */
[----:B------:R-:W-:Y:S01]  /*3fd0*/  UIADD3 UR36, UR34, -0x20, URZ ;  /* 0xffffffe022247890 */ /* 0x000fe2000fffe03f */
[----:B------:R-:W-:Y:S01]  /*3fe0*/  FMNMX.FTZ R2, R51, R2, !PT ;  /* 0x0000000233027209 */ /* 0x000fe20007810000 */
[----:B------:R-:W-:Y:S02]  /*3ff0*/  LDSM.16.MT88.4 R140, [R203+0xa000] ;  /* 0x00a00000cb8c783b */ /* 0x000fe40000004200 */
[----:B------:R-:W-:Y:S01]  /*4000*/  USHF.R.S32.HI UR34, URZ, 0x1f, UR36 ;  /* 0x0000001f3f227899 */ /* 0x000fe20008011424 */
[----:B------:R-:W-:Y:S01]  /*4010*/  FMNMX.FTZ R2, R41, R2, !PT ;  /* 0x0000000229027209 */ /* 0x000fe20007810000 */
[----:B------:R-:W-:Y:S03]  /*4020*/  LDSM.16.MT88.4 R176, [R203+0xa800] ;  /* 0x00a80000cbb0783b */ /* 0x000fe60000004200 */
[----:B------:R-:W-:Y:S01]  /*4030*/  FMNMX.FTZ R2, R39, R2, !PT ;  /* 0x0000000227027209 */ /* 0x000fe20007810000 */
[----:B------:R-:W-:Y:S01]  /*4040*/  LDSM.16.MT88.4 R148, [R201+0xa000] ;  /* 0x00a00000c994783b */ /* 0x000fe20000004200 */
[----:B--2---:R-:W-:-:S03]  /*4050*/  FMNMX.FTZ R134, R134, R0, !PT ;  /* 0x0000000086867209 */ /* 0x004fc60007810000 */
[----:B------:R-:W-:Y:S01]  /*4060*/  LDSM.16.MT88.4 R188, [R206+0xa000] ;  /* 0x00a00000cebc783b */ /* 0x000fe20000004200 */
[----:B------:R-:W-:Y:S02]  /*4070*/  FMNMX.FTZ R0, R24, R53, !PT ;  /* 0x0000003518007209 */ /* 0x000fe40007810000 */
[----:B-1----:R-:W-:Y:S01]  /*4080*/  FMNMX.FTZ R133, R4, R133, !PT ;  /* 0x0000008504857209 */ /* 0x002fe20007810000 */
[----:B------:R-:W1:Y:S01]  /*4090*/  SHFL.BFLY PT, R3, R134, 0x1, 0x1f ;  /* 0x0c201f0086037f89 */ /* 0x000e6200000e0000 */
[----:B------:R-:W-:-:S03]  /*40a0*/  FMNMX.FTZ R0, R52, R0, !PT ;  /* 0x0000000034007209 */ /* 0x000fc60007810000 */
[----:B------:R-:W2:Y:S01]  /*40b0*/  SHFL.BFLY PT, R8, R133, 0x1, 0x1f ;  /* 0x0c201f0085087f89 */ /* 0x000ea200000e0000 */
[----:B------:R-:W-:-:S03]  /*40c0*/  FMNMX.FTZ R0, R49, R0, !PT ;  /* 0x0000000031007209 */ /* 0x000fc60007810000 */
[----:B------:R-:W-:Y:S01]  /*40d0*/  LDSM.16.MT88.4 R184, [R206+0xa800] ;  /* 0x00a80000ceb8783b */ /* 0x000fe20000004200 */
[----:B------:R-:W-:-:S03]  /*40e0*/  FMNMX.FTZ R0, R40, R0, !PT ;  /* 0x0000000028007209 */ /* 0x000fc60007810000 */
[----:B------:R-:W-:Y:S01]  /*40f0*/  LDSM.16.MT88.4 R180, [R205+0xa000] ;  /* 0x00a00000cdb4783b */ /* 0x000fe20000004200 */
[----:B------:R-:W-:-:S03]  /*4100*/  FMNMX.FTZ R0, R38, R0, !PT ;  /* 0x0000000026007209 */ /* 0x000fc60007810000 */
[----:B------:R-:W-:Y:S01]  /*4110*/  LDSM.16.MT88.4 R172, [R201+0xb000] ;  /* 0x00b00000c9ac783b */ /* 0x000fe20000004200 */
[----:B------:R-:W-:-:S03]  /*4120*/  FMNMX.FTZ R0, R37, R0, !PT ;  /* 0x0000000025007209 */ /* 0x000fc60007810000 */
[----:B------:R-:W-:Y:S01]  /*4130*/  LDSM.16.MT88.4 R112, [R206+0xb800] ;  /* 0x00b80000ce70783b */ /* 0x000fe20000004200 */
[----:B------:R-:W-:Y:S02]  /*4140*/  FMNMX.FTZ R0, R27, R0, !PT ;  /* 0x000000001b007209 */ /* 0x000fe40007810000 */
[----:B-1----:R-:W-:Y:S01]  /*4150*/  FMNMX.FTZ R134, R134, R3, !PT ;  /* 0x0000000386867209 */ /* 0x002fe20007810000 */
[----:B------:R-:W-:Y:S01]  /*4160*/  LDSM.16.MT88.4 R80, [R201+0xb800] ;  /* 0x00b80000c950783b */ /* 0x000fe20000004200 */
[----:B------:R-:W-:Y:S02]  /*4170*/  FMNMX.FTZ R3, R29, R2, !PT ;  /* 0x000000021d037209 */ /* 0x000fe40007810000 */
[C---:B------:R-:W-:Y:S01]  /*4180*/  FSETP.NEU.FTZ.AND P1, PT, R134.reuse, -INF , PT ;  /* 0xff8000008600780b */ /* 0x040fe20003f3d000 */
[----:B------:R-:W1:Y:S01]  /*4190*/  SHFL.BFLY PT, R10, R0, 0x2, 0x1f ;  /* 0x0c401f00000a7f89 */ /* 0x000e6200000e0000 */
[----:B------:R-:W-:Y:S01]  /*41a0*/  FMUL.FTZ R2, R134, c[0x0][0x23c] ;  /* 0x00008f0086027a20 */ /* 0x000fe20000410000 */
[----:B--2---:R-:W-:-:S02]  /*41b0*/  FMNMX.FTZ R133, R133, R8, !PT ;  /* 0x0000000885857209 */ /* 0x004fc40007810000 */
[----:B------:R-:W2:Y:S01]  /*41c0*/  SHFL.BFLY PT, R9, R3, 0x2, 0x1f ;  /* 0x0c401f0003097f89 */ /* 0x000ea200000e0000 */
[----:B------:R-:W-:Y:S01]  /*41d0*/  LOP3.LUT R8, R247, UR6, RZ, 0x3c, !PT ;  /* 0x00000006f7087c12 */ /* 0x000fe2000f8e3cff */
[----:B------:R-:W-:Y:S01]  /*41e0*/  UIADD3 UR6, UR33, -0x56f99767, URZ ;  /* 0xa906689921067890 */ /* 0x000fe2000fffe03f */
[----:B------:R-:W-:Y:S02]  /*41f0*/  FSEL R2, R2, RZ, P1 ;  /* 0x000000ff02027208 */ /* 0x000fe40000800000 */
[----:B------:R-:W-:Y:S01]  /*4200*/  FSETP.NEU.FTZ.AND P1, PT, R133, -INF , PT ;  /* 0xff8000008500780b */ /* 0x000fe20003f3d000 */
[----:B------:R-:W-:-:S04]  /*4210*/  IMAD.WIDE.U32 R62, R8, -0x326172a9, RZ ;  /* 0xcd9e8d57083e7825 */ /* 0x000fc800078e00ff */
[--C-:B------:R-:W-:Y:S02]  /*4220*/  FFMA.FTZ R4, R14, c[0x0][0x23c], -R2.reuse ;  /* 0x00008f000e047a23 */ /* 0x100fe40000010802 */
[--C-:B------:R-:W-:Y:S02]  /*4230*/  FFMA.FTZ R42, R26, c[0x0][0x23c], -R2.reuse ;  /* 0x00008f001a2a7a23 */ /* 0x100fe40000010802 */
[----:B------:R3:W-:Y:S01]  /*4240*/  MUFU.EX2 R107, R4 ;  /* 0x00000004006b7308 */ /* 0x0007e20000000800 */
[--C-:B------:R-:W-:Y:S01]  /*4250*/  FFMA.FTZ R43, R25, c[0x0][0x23c], -R2.reuse ;  /* 0x00008f00192b7a23 */ /* 0x100fe20000010802 */
[----:B-1----:R-:W-:Y:S01]  /*4260*/  FMNMX.FTZ R132, R10, R0, !PT ;  /* 0x000000000a847209 */ /* 0x002fe20007810000 */
[----:B------:R-:W-:-:S05]  /*4270*/  FFMA.FTZ R0, R22, c[0x0][0x23c], -R2 ;  /* 0x00008f0016007a23 */ /* 0x000fca0000010802 */
[----:B------:R-:W-:Y:S01]  /*4280*/  MUFU.EX2 R252, R42 ;  /* 0x0000002a00fc7308 */ /* 0x000fe20000000800 */
[----:B--2---:R-:W-:Y:S01]  /*4290*/  FMNMX.FTZ R135, R3, R9, !PT ;  /* 0x0000000903877209 */ /* 0x004fe20007810000 */
[----:B------:R-:W1:Y:S01]  /*42a0*/  SHFL.BFLY PT, R14, R132, 0x1, 0x1f ;  /* 0x0c201f00840e7f89 */ /* 0x000e6200000e0000 */
[----:B------:R-:W-:Y:S02]  /*42b0*/  IADD3 R9, R97, 0x4, RZ ;  /* 0x0000000461097810 */ /* 0x000fe40007ffe0ff */
[----:B------:R-:W-:-:S03]  /*42c0*/  LOP3.LUT R3, R19, R11, RZ, 0x3c, !PT ;  /* 0x0000000b13037212 */ /* 0x000fc600078e3cff */
[----:B------:R2:W-:Y:S01]  /*42d0*/  MUFU.EX2 R167, R0 ;  /* 0x0000000000a77308 */ /* 0x0005e20000000800 */
[----:B---3--:R-:W-:Y:S01]  /*42e0*/  FFMA.FTZ R4, R45, c[0x0][0x23c], -R2 ;  /* 0x00008f002d047a23 */ /* 0x008fe20000010802 */
[----:B------:R3:W-:Y:S01]  /*42f0*/  STL [R1+0xd0], R9 ;  /* 0x0000d00901007387 */ /* 0x0007e20000100800 */
[----:B------:R-:W-:-:S03]  /*4300*/  IMAD.WIDE.U32 R58, R9, -0x326172a9, RZ ;  /* 0xcd9e8d57093a7825 */ /* 0x000fc600078e00ff */
[----:B------:R4:W-:Y:S01]  /*4310*/  STL.64 [R1+0xf8], R18 ;  /* 0x0000f81201007387 */ /* 0x0009e20000100a00 */
[----:B------:R-:W-:Y:S01]  /*4320*/  IMAD.WIDE.U32 R74, R3, -0x2daee0ad, RZ ;  /* 0xd2511f53034a7825 */ /* 0x000fe200078e00ff */
[----:B------:R5:W-:Y:S01]  /*4330*/  MUFU.EX2 R106, R4 ;  /* 0x00000004006a7308 */ /* 0x000be20000000800 */
[----:B------:R-:W-:Y:S02]  /*4340*/  LOP3.LUT R3, R59, R11, RZ, 0x3c, !PT ;  /* 0x0000000b3b037212 */ /* 0x000fe400078e3cff */
[----:B------:R-:W-:Y:S01]  /*4350*/  IMAD.WIDE.U32 R12, R9, -0x326172a9, RZ ;  /* 0xcd9e8d57090c7825 */ /* 0x000fe200078e00ff */
[----:B------:R-:W-:-:S03]  /*4360*/  LOP3.LUT R8, R75, UR35, R246, 0x96, !PT ;  /* 0x000000234b087c12 */ /* 0x000fc6000f8e96f6 */
[----:B------:R-:W-:Y:S01]  /*4370*/  IMAD.WIDE.U32 R56, R3, -0x2daee0ad, RZ ;  /* 0xd2511f5303387825 */ /* 0x000fe200078e00ff */
[----:B------:R-:W-:Y:S01]  /*4380*/  LOP3.LUT R3, R63, UR14, R18, 0x96, !PT ;  /* 0x0000000e3f037c12 */ /* 0x000fe2000f8e9612 */
[----:B------:R4:W-:Y:S01]  /*4390*/  STL.64 [R1+0xc8], R12 ;  /* 0x0000c80c01007387 */ /* 0x0009e20000100a00 */
[----:B------:R-:W-:Y:S01]  /*43a0*/  LOP3.LUT R10, R13, R11, RZ, 0x3c, !PT ;  /* 0x0000000b0d0a7212 */ /* 0x000fe200078e3cff */
[----:B--2---:R-:W-:Y:S01]  /*43b0*/  FFMA.FTZ R0, R21, c[0x0][0x23c], -R2 ;  /* 0x00008f0015007a23 */ /* 0x004fe20000010802 */
[----:B-1----:R-:W-:Y:S01]  /*43c0*/  FMNMX.FTZ R132, R132, R14, !PT ;  /* 0x0000000e84847209 */ /* 0x002fe20007810000 */
[----:B------:R-:W-:Y:S01]  /*43d0*/  IMAD.WIDE.U32 R242, R8, -0x326172a9, RZ ;  /* 0xcd9e8d5708f27825 */ /* 0x000fe200078e00ff */
[----:B------:R-:W-:Y:S01]  /*43e0*/  LOP3.LUT R8, R57, UR35, R246, 0x96, !PT ;  /* 0x0000002339087c12 */ /* 0x000fe2000f8e96f6 */
[----:B------:R1:W-:Y:S01]  /*43f0*/  MUFU.EX2 R68, R0 ;  /* 0x0000000000447308 */ /* 0x0003e20000000800 */
[----:B------:R-:W-:Y:S01]  /*4400*/  STL.64 [R1+0x10], R74 ;  /* 0x0000104a01007387 */ /* 0x000fe20000100a00 */
[----:B-----5:R-:W-:-:S02]  /*4410*/  FFMA.FTZ R4, R32, c[0x0][0x23c], -R2 ;  /* 0x00008f0020047a23 */ /* 0x020fc40000010802 */
[----:B------:R-:W-:Y:S01]  /*4420*/  IMAD.WIDE.U32 R32, R3, -0x2daee0ad, RZ ;  /* 0xd2511f5303207825 */ /* 0x000fe200078e00ff */
[----:B------:R-:W-:Y:S02]  /*4430*/  LOP3.LUT R3, R243, UR13, R62, 0x96, !PT ;  /* 0x0000000df3037c12 */ /* 0x000fe4000f8e963e */
[----:B---3--:R-:W-:Y:S01]  /*4440*/  LOP3.LUT R9, R63, UR14, R12, 0x96, !PT ;  /* 0x0000000e3f097c12 */ /* 0x008fe2000f8e960c */
[----:B------:R2:W-:Y:S02]  /*4450*/  MUFU.EX2 R118, R4 ;  /* 0x0000000400767308 */ /* 0x0005e40000000800 */
[----:B------:R-:W-:-:S05]  /*4460*/  IMAD.WIDE.U32 R44, R3, -0x2daee0ad, RZ ;  /* 0xd2511f53032c7825 */ /* 0x000fca00078e00ff */
[----:B----4-:R-:W-:Y:S01]  /*4470*/  LOP3.LUT R18, R45, UR10, R32, 0x96, !PT ;  /* 0x0000000a2d127c12 */ /* 0x010fe2000f8e9620 */
[----:B-1----:R-:W-:Y:S01]  /*4480*/  FMUL.FTZ R0, R133, c[0x0][0x23c] ;  /* 0x00008f0085007a20 */ /* 0x002fe20000410000 */
[----:B------:R-:W-:Y:S03]  /*4490*/  MUFU.EX2 R249, R43 ;  /* 0x0000002b00f97308 */ /* 0x000fe60000000800 */
[----:B------:R-:W-:Y:S01]  /*44a0*/  IMAD.WIDE.U32 R18, R18, -0x326172a9, RZ ;  /* 0xcd9e8d5712127825 */ /* 0x000fe200078e00ff */
[----:B------:R-:W-:Y:S02]  /*44b0*/  FSEL R0, R0, RZ, P1 ;  /* 0x000000ff00007208 */ /* 0x000fe40000800000 */
[----:B------:R-:W-:Y:S01]  /*44c0*/  FSETP.NEU.FTZ.AND P1, PT, R132, -INF , PT ;  /* 0xff8000008400780b */ /* 0x000fe20003f3d000 */
[----:B--2---:R-:W-:Y:S02]  /*44d0*/  FFMA.FTZ R4, R20, c[0x0][0x23c], -R2 ;  /* 0x00008f0014047a23 */ /* 0x004fe40000010802 */
[----:B------:R-:W-:Y:S01]  /*44e0*/  IMAD.WIDE.U32 R20, R10, -0x2daee0ad, RZ ;  /* 0xd2511f530a147825 */ /* 0x000fe200078e00ff */
[----:B------:R-:W-:Y:S01]  /*44f0*/  LOP3.LUT R10, R33, UR12, R74, 0x96, !PT ;  /* 0x0000000c210a7c12 */ /* 0x000fe2000f8e964a */
[----:B------:R1:W-:Y:S03]  /*4500*/  MUFU.EX2 R66, R4 ;  /* 0x0000000400427308 */ /* 0x0003e60000000800 */
[----:B------:R-:W-:Y:S01]  /*4510*/  LOP3.LUT R13, R21, UR35, R246, 0x96, !PT ;  /* 0x00000023150d7c12 */ /* 0x000fe2000f8e96f6 */
[----:B------:R-:W-:Y:S01]  /*4520*/  IMAD.WIDE.U32 R10, R10, -0x326172a9, RZ ;  /* 0xcd9e8d570a0a7825 */ /* 0x000fe200078e00ff */
[----:B------:R-:W-:Y:S04]  /*4530*/  STL.64 [R1+0x90], R20 ;  /* 0x0000901401007387 */ /* 0x000fe80000100a00 */
[----:B------:R-:W-:-:S02]  /*4540*/  LOP3.LUT R11, R11, UR11, R242, 0x96, !PT ;  /* 0x0000000b0b0b7c12 */ /* 0x000fc4000f8e96f2 */
[----:B------:R-:W-:-:S03]  /*4550*/  LOP3.LUT R16, R19, UR9, R10, 0x96, !PT ;  /* 0x0000000913107c12 */ /* 0x000fc6000f8e960a */
[----:B------:R-:W-:-:S04]  /*4560*/  IMAD.WIDE.U32 R10, R11, -0x2daee0ad, RZ ;  /* 0xd2511f530b0a7825 */ /* 0x000fc800078e00ff */
[----:B-1----:R-:W-:Y:S01]  /*4570*/  FFMA.FTZ R4, R15, c[0x0][0x23c], -R0 ;  /* 0x00008f000f047a23 */ /* 0x002fe20000010800 */
[----:B------:R-:W-:Y:S01]  /*4580*/  LOP3.LUT R14, R11, UR8, R44, 0x96, !PT ;  /* 0x000000080b0e7c12 */ /* 0x000fe2000f8e962c */
[----:B------:R-:W1:Y:S02]  /*4590*/  SHFL.BFLY PT, R15, R135, 0x1, 0x1f ;  /* 0x0c201f00870f7f89 */ /* 0x000e6400000e0000 */
[----:B------:R2:W-:Y:S02]  /*45a0*/  MUFU.EX2 R105, R4 ;  /* 0x0000000400697308 */ /* 0x0005e40000000800 */
[----:B--2---:R-:W-:Y:S02]  /*45b0*/  FFMA.FTZ R4, R47, c[0x0][0x23c], -R0 ;  /* 0x00008f002f047a23 */ /* 0x004fe40000010800 */
[----:B------:R-:W-:-:S04]  /*45c0*/  IMAD.WIDE.U32 R46, R8, -0x326172a9, RZ ;  /* 0xcd9e8d57082e7825 */ /* 0x000fc800078e00ff */
[----:B------:R2:W3:Y:S01]  /*45d0*/  MUFU.EX2 R103, R4 ;  /* 0x0000000400677308 */ /* 0x0004e20000000800 */
[----:B------:R-:W-:Y:S01]  /*45e0*/  IMAD.WIDE.U32 R8, R9, -0x2daee0ad, RZ ;  /* 0xd2511f5309087825 */ /* 0x000fe200078e00ff */
[----:B------:R-:W-:Y:S02]  /*45f0*/  LOP3.LUT R3, R47, UR13, R62, 0x96, !PT ;  /* 0x0000000d2f037c12 */ /* 0x000fe4000f8e963e */
[----:B-1----:R-:W-:Y:S01]  /*4600*/  FMNMX.FTZ R135, R135, R15, !PT ;  /* 0x0000000f87877209 */ /* 0x002fe20007810000 */
[----:B------:R-:W-:Y:S01]  /*4610*/  IMAD.WIDE.U32 R14, R14, -0x326172a9, RZ ;  /* 0xcd9e8d570e0e7825 */ /* 0x000fe200078e00ff */
[----:B------:R-:W-:-:S03]  /*4620*/  LOP3.LUT R9, R9, UR12, R20, 0x96, !PT ;  /* 0x0000000c09097c12 */ /* 0x000fc6000f8e9614 */
[----:B------:R-:W-:Y:S01]  /*4630*/  IMAD.WIDE.U32 R20, R13, -0x326172a9, RZ ;  /* 0xcd9e8d570d147825 */ /* 0x000fe200078e00ff */
[----:B------:R-:W-:-:S04]  /*4640*/  LOP3.LUT R18, R15, UR7, R18, 0x96, !PT ;  /* 0x000000070f127c12 */ /* 0x000fc8000f8e9612 */
[----:B------:R1:W-:Y:S01]  /*4650*/  STL.64 [R1+0x18], R20 ;  /* 0x0000181401007387 */ /* 0x0003e20000100a00 */
[----:B--2---:R-:W-:-:S04]  /*4660*/  FFMA.FTZ R4, R36, c[0x0][0x23c], -R0 ;  /* 0x00008f0024047a23 */ /* 0x004fc80000010800 */
[----:B------:R2:W-:Y:S02]  /*4670*/  MUFU.EX2 R117, R4 ;  /* 0x0000000400757308 */ /* 0x0005e40000000800 */
[----:B--2---:R-:W-:Y:S02]  /*4680*/  FFMA.FTZ R4, R34, c[0x0][0x23c], -R0 ;  /* 0x00008f0022047a23 */ /* 0x004fe40000010800 */
[----:B------:R-:W-:-:S04]  /*4690*/  IMAD.WIDE.U32 R34, R3, -0x2daee0ad, RZ ;  /* 0xd2511f5303227825 */ /* 0x000fc800078e00ff */
[----:B------:R2:W4:Y:S01]  /*46a0*/  MUFU.EX2 R166, R4 ;  /* 0x0000000400a67308 */ /* 0x0005220000000800 */
[----:B------:R-:W-:Y:S01]  /*46b0*/  FFMA.FTZ R3, R30, c[0x0][0x23c], -R0 ;  /* 0x00008f001e037a23 */ /* 0x000fe20000010800 */
[----:B------:R-:W-:Y:S01]  /*46c0*/  LOP3.LUT R12, R35, UR10, R8, 0x96, !PT ;  /* 0x0000000a230c7c12 */ /* 0x000fe2000f8e9608 */
[----:B------:R-:W-:-:S05]  /*46d0*/  IMAD.WIDE.U32 R8, R9, -0x326172a9, RZ ;  /* 0xcd9e8d5709087825 */ /* 0x000fca00078e00ff */
[----:B------:R5:W-:Y:S01]  /*46e0*/  MUFU.EX2 R73, R3 ;  /* 0x0000000300497308 */ /* 0x000be20000000800 */
[----:B------:R-:W-:Y:S01]  /*46f0*/  IMAD.WIDE.U32 R12, R12, -0x326172a9, RZ ;  /* 0xcd9e8d570c0c7825 */ /* 0x000fe200078e00ff */
[----:B------:R-:W-:-:S04]  /*4700*/  LOP3.LUT R9, R9, UR11, R20, 0x96, !PT ;  /* 0x0000000b09097c12 */ /* 0x000fc8000f8e9614 */
[----:B-1----:R-:W-:Y:S01]  /*4710*/  LOP3.LUT R20, R13, UR9, R8, 0x96, !PT ;  /* 0x000000090d147c12 */ /* 0x002fe2000f8e9608 */
[----:B------:R-:W-:-:S04]  /*4720*/  IMAD.WIDE.U32 R8, R9, -0x2daee0ad, RZ ;  /* 0xd2511f5309087825 */ /* 0x000fc800078e00ff */
[----:B--2---:R-:W-:Y:S01]  /*4730*/  FFMA.FTZ R4, R17, c[0x0][0x23c], -R0 ;  /* 0x00008f0011047a23 */ /* 0x004fe20000010800 */
[----:B------:R-:W-:Y:S01]  /*4740*/  LOP3.LUT R22, R9, UR8, R34, 0x96, !PT ;  /* 0x0000000809167c12 */ /* 0x000fe2000f8e9622 */
[----:B------:R-:W-:Y:S02]  /*4750*/  IMAD.WIDE.U32 R16, R16, -0x2daee0ad, RZ ;  /* 0xd2511f5310107825 */ /* 0x000fe400078e00ff */
[----:B------:R-:W-:Y:S02]  /*4760*/  MUFU.EX2 R70, R4 ;  /* 0x0000000400467308 */ /* 0x000fe40000000800 */
[----:B-----5:R-:W-:Y:S01]  /*4770*/  FFMA.FTZ R3, R28, c[0x0][0x23c], -R0 ;  /* 0x00008f001c037a23 */ /* 0x020fe20000010800 */
[----:B------:R-:W-:Y:S01]  /*4780*/  LOP3.LUT R9, R17, UR6, R10, 0x96, !PT ;  /* 0x0000000611097c12 */ /* 0x000fe2000f8e960a */
[----:B------:R-:W-:-:S04]  /*4790*/  IMAD.WIDE.U32 R20, R20, -0x2daee0ad, RZ ;  /* 0xd2511f5314147825 */ /* 0x000fc800078e00ff */
[----:B------:R1:W-:Y:S01]  /*47a0*/  MUFU.EX2 R65, R3 ;  /* 0x0000000300417308 */ /* 0x0003e20000000800 */
[----:B------:R-:W-:Y:S01]  /*47b0*/  LOP3.LUT R15, R21, UR6, R8, 0x96, !PT ;  /* 0x00000006150f7c12 */ /* 0x000fe2000f8e9608 */
[----:B------:R-:W-:-:S05]  /*47c0*/  IMAD.WIDE.U32 R8, R9, -0x326172a9, RZ ;  /* 0xcd9e8d5709087825 */ /* 0x000fca00078e00ff */
[----:B------:R-:W-:Y:S02]  /*47d0*/  LOP3.LUT R11, R9, UR15, R14, 0x96, !PT ;  /* 0x0000000f090b7c12 */ /* 0x000fe4000f8e960e */
[--C-:B------:R-:W-:Y:S02]  /*47e0*/  SHF.R.U32.HI R21, RZ, 0x10, R8.reuse ;  /* 0x00000010ff157819 */ /* 0x100fe40000011608 */
[----:B------:R-:W-:Y:S01]  /*47f0*/  SHF.R.U32.HI R17, RZ, 0x18, R8 ;  /* 0x00000018ff117819 */ /* 0x000fe20000011608 */
[----:B-1----:R-:W-:Y:S02]  /*4800*/  FFMA.FTZ R3, R23, c[0x0][0x23c], -R0 ;  /* 0x00008f0017037a23 */ /* 0x002fe40000010800 */
[----:B------:R-:W-:Y:S02]  /*4810*/  FMUL.FTZ R0, R132, c[0x0][0x23c] ;  /* 0x00008f0084007a20 */ /* 0x000fe40000410000 */
[----:B------:R1:W-:Y:S01]  /*4820*/  MUFU.EX2 R72, R3 ;  /* 0x0000000300487308 */ /* 0x0003e20000000800 */
[----:B------:R-:W-:-:S02]  /*4830*/  IMAD.WIDE.U32 R22, R22, -0x326172a9, RZ ;  /* 0xcd9e8d5716167825 */ /* 0x000fc400078e00ff */
[----:B------:R-:W-:Y:S02]  /*4840*/  FSEL R0, R0, RZ, P1 ;  /* 0x000000ff00007208 */ /* 0x000fe40000800000 */
[----:B------:R-:W-:Y:S02]  /*4850*/  FSETP.NEU.FTZ.AND P1, PT, R135, -INF , PT ;  /* 0xff8000008700780b */ /* 0x000fe40003f3d000 */
[----:B------:R-:W-:Y:S01]  /*4860*/  LOP3.LUT R12, R23, UR7, R12, 0x96, !PT ;  /* 0x00000007170c7c12 */ /* 0x000fe2000f8e960c */
[--C-:B------:R-:W-:Y:S02]  /*4870*/  FFMA.FTZ R10, R40, c[0x0][0x23c], -R0.reuse ;  /* 0x00008f00280a7a23 */ /* 0x100fe40000010800 */
[--C-:B------:R-:W-:Y:S02]  /*4880*/  FFMA.FTZ R13, R38, c[0x0][0x23c], -R0.reuse ;  /* 0x00008f00260d7a23 */ /* 0x100fe40000010800 */
[--C-:B------:R-:W-:Y:S01]  /*4890*/  FFMA.FTZ R26, R37, c[0x0][0x23c], -R0.reuse ;  /* 0x00008f00251a7a23 */ /* 0x100fe20000010800 */
[----:B------:R-:W-:Y:S01]  /*48a0*/  MUFU.EX2 R67, R10 ;  /* 0x0000000a00437308 */ /* 0x000fe20000000800 */
[----:B------:R-:W-:-:S02]  /*48b0*/  FFMA.FTZ R4, R53, c[0x0][0x23c], -R0 ;  /* 0x00008f0035047a23 */ /* 0x000fc40000010800 */
[--C-:B-1----:R-:W-:Y:S01]  /*48c0*/  FFMA.FTZ R3, R24, c[0x0][0x23c], -R0.reuse ;  /* 0x00008f0018037a23 */ /* 0x102fe20000010800 */
[----:B------:R-:W-:Y:S01]  /*48d0*/  LOP3.LUT R24, R8, 0xff, RZ, 0xc0, !PT ;  /* 0x000000ff08187812 */ /* 0x000fe200078ec0ff */
[----:B------:R-:W-:-:S03]  /*48e0*/  FFMA.FTZ R27, R27, c[0x0][0x23c], -R0 ;  /* 0x00008f001b1b7a23 */ /* 0x000fc60000010800 */
[----:B------:R1:W-:Y:S08]  /*48f0*/  MUFU.EX2 R102, R3 ;  /* 0x0000000300667308 */ /* 0x0003f00000000800 */
[----:B------:R2:W5:Y:S01]  /*4900*/  MUFU.EX2 R101, R4 ;  /* 0x0000000400657308 */ /* 0x0005620000000800 */
[----:B-1----:R-:W-:-:S07]  /*4910*/  FMUL.FTZ R3, R135, c[0x0][0x23c] ;  /* 0x00008f0087037a20 */ /* 0x002fce0000410000 */
[----:B------:R-:W-:Y:S01]  /*4920*/  MUFU.EX2 R64, R13 ;  /* 0x0000000d00407308 */ /* 0x000fe20000000800 */
[----:B------:R-:W-:Y:S01]  /*4930*/  FSEL R2, R3, RZ, P1 ;  /* 0x000000ff03027208 */ /* 0x000fe20000800000 */
[--C-:B------:R-:W-:Y:S02]  /*4940*/  FFMA.FTZ R3, R52, c[0x0][0x23c], -R0.reuse ;  /* 0x00008f0034037a23 */ /* 0x100fe40000010800 */
[----:B--2---:R-:W-:-:S04]  /*4950*/  FFMA.FTZ R4, R49, c[0x0][0x23c], -R0 ;  /* 0x00008f0031047a23 */ /* 0x004fc80000010800 */
[----:B------:R-:W-:Y:S01]  /*4960*/  MUFU.EX2 R69, R27 ;  /* 0x0000001b00457308 */ /* 0x000fe20000000800 */
[--C-:B------:R-:W-:Y:S02]  /*4970*/  FFMA.FTZ R28, R31, c[0x0][0x23c], -R2.reuse ;  /* 0x00008f001f1c7a23 */ /* 0x100fe40000010802 */
[--C-:B------:R-:W-:Y:S02]  /*4980*/  FFMA.FTZ R31, R60, c[0x0][0x23c], -R2.reuse ;  /* 0x00008f003c1f7a23 */ /* 0x100fe40000010802 */
[--C-:B------:R-:W-:Y:S02]  /*4990*/  FFMA.FTZ R36, R55, c[0x0][0x23c], -R2.reuse ;  /* 0x00008f0037247a23 */ /* 0x100fe40000010802 */
[--C-:B------:R-:W-:Y:S01]  /*49a0*/  FFMA.FTZ R37, R54, c[0x0][0x23c], -R2.reuse ;  /* 0x00008f0036257a23 */ /* 0x100fe20000010802 */
[----:B------:R1:W-:Y:S01]  /*49b0*/  MUFU.EX2 R116, R3 ;  /* 0x0000000300747308 */ /* 0x0003e20000000800 */
[--C-:B------:R-:W-:Y:S02]  /*49c0*/  FFMA.FTZ R38, R51, c[0x0][0x23c], -R2.reuse ;  /* 0x00008f0033267a23 */ /* 0x100fe40000010802 */
[--C-:B------:R-:W-:Y:S01]  /*49d0*/  FFMA.FTZ R41, R41, c[0x0][0x23c], -R2.reuse ;  /* 0x00008f0029297a23 */ /* 0x100fe20000010802 */
[----:B------:R-:W2:Y:S01]  /*49e0*/  LDSM.16.MT88.4 R48, [R201+0xa800] ;  /* 0x00a80000c930783b */ /* 0x000ea20000004200 */
[----:B------:R-:W-:-:S02]  /*49f0*/  FFMA.FTZ R39, R39, c[0x0][0x23c], -R2 ;  /* 0x00008f0027277a23 */ /* 0x000fc40000010802 */
[----:B------:R-:W-:Y:S01]  /*4a00*/  FFMA.FTZ R40, R29, c[0x0][0x23c], -R2 ;  /* 0x00008f001d287a23 */ /* 0x000fe20000010802 */
[----:B------:R3:W2:Y:S01]  /*4a10*/  MUFU.EX2 R165, R4 ;  /* 0x0000000400a57308 */ /* 0x0006a20000000800 */
[----:B-1----:R-:W-:Y:S01]  /*4a20*/  IMAD.WIDE.U32 R2, R18, -0x2daee0ad, RZ ;  /* 0xd2511f5312027825 */ /* 0x002fe200078e00ff */
[----:B------:R-:W-:-:S06]  /*4a30*/  LOP3.LUT R18, R8, 0xffff, RZ, 0xc0, !PT ;  /* 0x0000ffff08127812 */ /* 0x000fcc00078ec0ff */
[----:B------:R1:W1:Y:S01]  /*4a40*/  MUFU.EX2 R71, R26 ;  /* 0x0000001a00477308 */ /* 0x0002620000000800 */
[----:B------:R-:W-:Y:S01]  /*4a50*/  IMAD.WIDE.U32 R8, R12, -0x2daee0ad, RZ ;  /* 0xd2511f530c087825 */ /* 0x000fe200078e00ff */
[----:B------:R-:W-:Y:S02]  /*4a60*/  LOP3.LUT R10, R3, UR16, R16, 0x96, !PT ;  /* 0x00000010030a7c12 */ /* 0x000fe4000f8e9610 */
[C---:B------:R-:W-:Y:S02]  /*4a70*/  LOP3.LUT R12, R2.reuse, 0xffff, RZ, 0xc0, !PT ;  /* 0x0000ffff020c7812 */ /* 0x040fe400078ec0ff */
[----:B------:R-:W-:Y:S02]  /*4a80*/  LOP3.LUT R25, R2, 0xff, RZ, 0xc0, !PT ;  /* 0x000000ff02197812 */ /* 0x000fe400078ec0ff */
[----:B------:R-:W-:Y:S01]  /*4a90*/  MUFU.EX2 R62, R28 ;  /* 0x0000001c003e7308 */ /* 0x000fe20000000800 */
[--C-:B------:R-:W-:Y:S02]  /*4aa0*/  SHF.R.U32.HI R16, RZ, 0x10, R2.reuse ;  /* 0x00000010ff107819 */ /* 0x100fe40000011602 */
[----:B------:R-:W-:Y:S01]  /*4ab0*/  SHF.R.U32.HI R23, RZ, 0x18, R2 ;  /* 0x00000018ff177819 */ /* 0x000fe20000011602 */
[----:B------:R-:W-:Y:S01]  /*4ac0*/  IMAD.WIDE.U32 R2, R15, -0x326172a9, RZ ;  /* 0xcd9e8d570f027825 */ /* 0x000fe200078e00ff */
[----:B---3--:R-:W-:-:S02]  /*4ad0*/  LOP3.LUT R4, R9, UR16, R20, 0x96, !PT ;  /* 0x0000001009047c12 */ /* 0x008fc4000f8e9614 */
[C---:B------:R-:W-:Y:S01]  /*4ae0*/  LOP3.LUT R13, R8.reuse, 0xffff, RZ, 0xc0, !PT ;  /* 0x0000ffff080d7812 */ /* 0x040fe200078ec0ff */
[----:B------:R-:W3:Y:S01]  /*4af0*/  MUFU.EX2 R31, R31 ;  /* 0x0000001f001f7308 */ /* 0x000ee20000000800 */
[----:B------:R-:W-:Y:S02]  /*4b00*/  LOP3.LUT R19, R8, 0xff, RZ, 0xc0, !PT ;  /* 0x000000ff08137812 */ /* 0x000fe400078ec0ff */
[--C-:B------:R-:W-:Y:S02]  /*4b10*/  SHF.R.U32.HI R14, RZ, 0x10, R8.reuse ;  /* 0x00000010ff0e7819 */ /* 0x100fe40000011608 */
[----:B------:R-:W-:Y:S02]  /*4b20*/  SHF.R.U32.HI R15, RZ, 0x18, R8 ;  /* 0x00000018ff0f7819 */ /* 0x000fe40000011608 */
[----:B------:R-:W-:Y:S01]  /*4b30*/  LOP3.LUT R0, R3, UR15, R22, 0x96, !PT ;  /* 0x0000000f03007c12 */ /* 0x000fe2000f8e9616 */
[----:B------:R-:W-:Y:S01]  /*4b40*/  MUFU.EX2 R47, R36 ;  /* 0x00000024002f7308 */ /* 0x000fe20000000800 */
[----:B------:R-:W-:-:S02]  /*4b50*/  SHF.R.U32.HI R9, RZ, 0x8, R18 ;  /* 0x00000008ff097819 */ /* 0x000fc40000011612 */
[----:B------:R-:W-:Y:S02]  /*4b60*/  LOP3.LUT R8, R21, 0xff, RZ, 0xc0, !PT ;  /* 0x000000ff15087812 */ /* 0x000fe400078ec0ff */
[C---:B------:R-:W-:Y:S02]  /*4b70*/  LOP3.LUT R18, R2.reuse, 0xffff, RZ, 0xc0, !PT ;  /* 0x0000ffff02127812 */ /* 0x040fe400078ec0ff */
[----:B------:R-:W-:Y:S01]  /*4b80*/  LOP3.LUT R22, R2, 0xff, RZ, 0xc0, !PT ;  /* 0x000000ff02167812 */ /* 0x000fe200078ec0ff */
[----:B------:R-:W1:Y:S01]  /*4b90*/  MUFU.EX2 R164, R37 ;  /* 0x0000002500a47308 */ /* 0x000e620000000800 */
[--C-:B------:R-:W-:Y:S02]  /*4ba0*/  SHF.R.U32.HI R20, RZ, 0x10, R2.reuse ;  /* 0x00000010ff147819 */ /* 0x100fe40000011602 */
[----:B------:R-:W-:Y:S02]  /*4bb0*/  SHF.R.U32.HI R21, RZ, 0x18, R2 ;  /* 0x00000018ff157819 */ /* 0x000fe40000011602 */
[----:B------:R-:W-:-:S02]  /*4bc0*/  LOP3.LUT R2, R11, 0xffff, RZ, 0xc0, !PT ;  /* 0x0000ffff0b027812 */ /* 0x000fc400078ec0ff */
[----:B------:R-:W-:Y:S01]  /*4bd0*/  PRMT R30, R24, 0x5410, R9 ;  /* 0x00005410181e7816 */ /* 0x000fe20000000009 */
[----:B------:R-:W-:Y:S01]  /*4be0*/  MUFU.EX2 R52, R38 ;  /* 0x0000002600347308 */ /* 0x000fe20000000800 */
[----:B------:R-:W-:Y:S02]  /*4bf0*/  PRMT R29, R8, 0x5410, R17 ;  /* 0x00005410081d7816 */ /* 0x000fe40000000011 */
[----:B------:R-:W-:Y:S02]  /*4c00*/  LOP3.LUT R9, R16, 0xff, RZ, 0xc0, !PT ;  /* 0x000000ff10097812 */ /* 0x000fe400078ec0ff */
[----:B------:R-:W-:Y:S02]  /*4c10*/  SHF.R.U32.HI R8, RZ, 0x8, R13 ;  /* 0x00000008ff087819 */ /* 0x000fe4000001160d */
[----:B------:R-:W-:Y:S01]  /*4c20*/  LOP3.LUT R3, R14, 0xff, RZ, 0xc0, !PT ;  /* 0x000000ff0e037812 */ /* 0x000fe200078ec0ff */
[----:B------:R-:W1:Y:S01]  /*4c30*/  MUFU.EX2 R28, R41 ;  /* 0x00000029001c7308 */ /* 0x000e620000000800 */
[----:B------:R-:W-:-:S02]  /*4c40*/  LOP3.LUT R13, R11, 0xff, RZ, 0xc0, !PT ;  /* 0x000000ff0b0d7812 */ /* 0x000fc400078ec0ff */
[----:B------:R-:W-:Y:S02]  /*4c50*/  SHF.R.U32.HI R2, RZ, 0x8, R2 ;  /* 0x00000008ff027819 */ /* 0x000fe40000011602 */
[----:B------:R-:W-:Y:S02]  /*4c60*/  SHF.R.U32.HI R12, RZ, 0x8, R12 ;  /* 0x00000008ff0c7819 */ /* 0x000fe4000001160c */
[----:B------:R-:W-:Y:S01]  /*4c70*/  PRMT R27, R9, 0x5410, R23 ;  /* 0x00005410091b7816 */ /* 0x000fe20000000017 */
[----:B------:R-:W-:Y:S01]  /*4c80*/  MUFU.EX2 R251, R39 ;  /* 0x0000002700fb7308 */ /* 0x000fe20000000800 */
[----:B------:R-:W-:Y:S02]  /*4c90*/  PRMT R24, R3, 0x5410, R15 ;  /* 0x0000541003187816 */ /* 0x000fe4000000000f */
[----:B------:R-:W-:Y:S02]  /*4ca0*/  PRMT R23, R13, 0x5410, R2 ;  /* 0x000054100d177816 */ /* 0x000fe40000000002 */
[----:B------:R-:W-:-:S02]  /*4cb0*/  SHF.R.U32.HI R3, RZ, 0x10, R11 ;  /* 0x00000010ff037819 */ /* 0x000fc4000001160b */
[C---:B------:R-:W-:Y:S01]  /*4cc0*/  LOP3.LUT R2, R10.reuse, 0xffff, RZ, 0xc0, !PT ;  /* 0x0000ffff0a027812 */ /* 0x040fe200078ec0ff */
[----:B------:R-:W2:Y:S01]  /*4cd0*/  MUFU.EX2 R250, R40 ;  /* 0x0000002800fa7308 */ /* 0x000ea20000000800 */
[----:B-1----:R-:W-:Y:S02]  /*4ce0*/  PRMT R26, R25, 0x5410, R12 ;  /* 0x00005410191a7816 */ /* 0x002fe4000000000c */
[----:B------:R-:W-:Y:S02]  /*4cf0*/  PRMT R25, R19, 0x5410, R8 ;  /* 0x0000541013197816 */ /* 0x000fe40000000008 */
[----:B------:R-:W-:Y:S02]  /*4d00*/  SHF.R.U32.HI R13, RZ, 0x18, R11 ;  /* 0x00000018ff0d7819 */ /* 0x000fe4000001160b */
[----:B------:R-:W-:Y:S02]  /*4d10*/  LOP3.LUT R12, R10, 0xff, RZ, 0xc0, !PT ;  /* 0x000000ff0a0c7812 */ /* 0x000fe400078ec0ff */
[----:B------:R-:W-:-:S02]  /*4d20*/  SHF.R.U32.HI R8, RZ, 0x10, R10 ;  /* 0x00000010ff087819 */ /* 0x000fc4000001160a */
[----:B------:R-:W-:Y:S02]  /*4d30*/  SHF.R.U32.HI R11, RZ, 0x18, R10 ;  /* 0x00000018ff0b7819 */ /* 0x000fe4000001160a */
[----:B------:R-:W-:Y:S02]  /*4d40*/  LOP3.LUT R10, R3, 0xff, RZ, 0xc0, !PT ;  /* 0x000000ff030a7812 */ /* 0x000fe400078ec0ff */
[----:B------:R-:W-:Y:S02]  /*4d50*/  SHF.R.U32.HI R9, RZ, 0x8, R2 ;  /* 0x00000008ff097819 */ /* 0x000fe40000011602 */
[----:B------:R-:W-:Y:S02]  /*4d60*/  LOP3.LUT R2, R20, 0xff, RZ, 0xc0, !PT ;  /* 0x000000ff14027812 */ /* 0x000fe400078ec0ff */
[----:B------:R-:W-:Y:S01]  /*4d70*/  SHF.R.U32.HI R3, RZ, 0x8, R18 ;  /* 0x00000008ff037819 */ /* 0x000fe20000011612 */
[----:B------:R-:W-:Y:S01]  /*4d80*/  IMAD R18, R96, 0x10000, R96 ;  /* 0x0001000060127824 */ /* 0x000fe200078e0260 */
[----:B------:R-:W-:Y:S01]  /*4d90*/  PRMT R19, R10, 0x5410, R13 ;  /* 0x000054100a137816 */ /* 0x000fe2000000000d */
[----:B------:R-:W-:Y:S01]  /*4da0*/  LDSM.16.MT88.4 R96, [R203+0xb800] ;  /* 0x00b80000cb60783b */ /* 0x000fe20000004200 */
[----:B------:R-:W-:-:S02]  /*4db0*/  LOP3.LUT R8, R8, 0xff, RZ, 0xc0, !PT ;  /* 0x000000ff08087812 */ /* 0x000fc400078ec0ff */
[----:B------:R-:W-:Y:S01]  /*4dc0*/  PRMT R13, R2, 0x5410, R21 ;  /* 0x00005410020d7816 */ /* 0x000fe20000000015 */
[--C-:B------:R-:W-:Y:S01]  /*4dd0*/  HSET2.LE.AND R15, R29, R18.reuse, PT ;  /* 0x000000121d0f7233 */ /* 0x100fe20003803000 */
[----:B------:R-:W-:Y:S01]  /*4de0*/  PRMT R16, R22, 0x5410, R3 ;  /* 0x0000541016107816 */ /* 0x000fe20000000003 */
[--C-:B------:R-:W-:Y:S01]  /*4df0*/  HSET2.LE.AND R26, R26, R18.reuse, PT ;  /* 0x000000121a1a7233 */ /* 0x100fe20003803000 */
[----:B------:R-:W-:Y:S01]  /*4e00*/  LOP3.LUT R2, R4, 0xffff, RZ, 0xc0, !PT ;  /* 0x0000ffff04027812 */ /* 0x000fe200078ec0ff */
[--C-:B------:R-:W-:Y:S01]  /*4e10*/  HSET2.LE.AND R27, R27, R18.reuse, PT ;  /* 0x000000121b1b7233 */ /* 0x100fe20003803000 */
[----:B------:R-:W-:Y:S01]  /*4e20*/  SHF.R.U32.HI R3, RZ, 0x10, R4 ;  /* 0x00000010ff037819 */ /* 0x000fe20000011604 */
[--C-:B------:R-:W-:Y:S01]  /*4e30*/  HSET2.LE.AND R25, R25, R18.reuse, PT ;  /* 0x0000001219197233 */ /* 0x100fe20003803000 */
[----:B------:R-:W-:Y:S01]  /*4e40*/  PRMT R17, R12, 0x5410, R9 ;  /* 0x000054100c117816 */ /* 0x000fe20000000009 */
[--C-:B------:R-:W-:Y:S01]  /*4e50*/  HSET2.LE.AND R24, R24, R18.reuse, PT ;  /* 0x0000001218187233 */ /* 0x100fe20003803000 */
[----:B------:R-:W-:Y:S01]  /*4e60*/  PRMT R14, R8, 0x5410, R11 ;  /* 0x00005410080e7816 */ /* 0x000fe2000000000b */
[----:B------:R-:W-:Y:S01]  /*4e70*/  HSET2.LE.AND R16, R16, R18, PT ;  /* 0x0000001210107233 */ /* 0x000fe20003803000 */
[----:B------:R-:W-:-:S02]  /*4e80*/  LOP3.LUT R12, R4, 0xff, RZ, 0xc0, !PT ;  /* 0x000000ff040c7812 */ /* 0x000fc400078ec0ff */
[----:B------:R-:W-:Y:S01]  /*4e90*/  SHF.R.U32.HI R11, RZ, 0x18, R4 ;  /* 0x00000018ff0b7819 */ /* 0x000fe20000011604 */
[----:B------:R-:W-:Y:S01]  /*4ea0*/  HSET2.LE.AND R20, R14, R18, PT ;  /* 0x000000120e147233 */ /* 0x000fe20003803000 */
[----:B------:R-:W-:Y:S02]  /*4eb0*/  SHF.R.U32.HI R8, RZ, 0x8, R2 ;  /* 0x00000008ff087819 */ /* 0x000fe40000011602 */
[----:B------:R-:W-:Y:S02]  /*4ec0*/  LOP3.LUT R4, R3, 0xff, RZ, 0xc0, !PT ;  /* 0x000000ff03047812 */ /* 0x000fe400078ec0ff */
[C---:B------:R-:W-:Y:S02]  /*4ed0*/  LOP3.LUT R2, R0.reuse, 0xffff, RZ, 0xc0, !PT ;  /* 0x0000ffff00027812 */ /* 0x040fe400078ec0ff */
[----:B------:R-:W-:Y:S02]  /*4ee0*/  SHF.R.U32.HI R3, RZ, 0x10, R0 ;  /* 0x00000010ff037819 */ /* 0x000fe40000011600 */
[----:B------:R-:W-:-:S02]  /*4ef0*/  LOP3.LUT R10, R0, 0xff, RZ, 0xc0, !PT ;  /* 0x000000ff000a7812 */ /* 0x000fc400078ec0ff */
[----:B------:R-:W-:Y:S02]  /*4f00*/  SHF.R.U32.HI R9, RZ, 0x18, R0 ;  /* 0x00000018ff097819 */ /* 0x000fe40000011600 */
[----:B------:R-:W-:Y:S02]  /*4f10*/  SHF.R.U32.HI R0, RZ, 0x8, R2 ;  /* 0x00000008ff007819 */ /* 0x000fe40000011602 */
        /* <DEDUP_REMOVED lines=8> */
[----:B------:R-:W-:Y:S01]  /*4fa0*/  F2FP.PACK_AB R3, R103, R105 ;  /* 0x000000696703723e */ /* 0x000fe200000000ff */
[----:B------:R-:W-:-:S02]  /*4fb0*/  HSET2.LE.AND R22, R4, R18, PT ;  /* 0x0000001204167233 */ /* 0x000fc40003803000 */
[--C-:B------:R-:W-:Y:S01]  /*4fc0*/  HSET2.LE.AND R9, R23, R18.reuse, PT ;  /* 0x0000001217097233 */ /* 0x100fe20003803000 */
[C---:B------:R-:W-:Y:S01]  /*4fd0*/  PRMT R235, R3.reuse, 0x7610, R235 ;  /* 0x0000761003eb7816 */ /* 0x040fe200000000eb */
[--C-:B------:R-:W-:Y:S01]  /*4fe0*/  HSET2.LE.AND R17, R13, R18.reuse, PT ;  /* 0x000000120d117233 */ /* 0x100fe20003803000 */
[----:B------:R-:W-:Y:S01]  /*4ff0*/  PRMT R233, R3, 0x7632, R233 ;  /* 0x0000763203e97816 */ /* 0x000fe200000000e9 */
[--C-:B------:R-:W-:Y:S01]  /*5000*/  HSET2.LE.AND R21, R8, R18.reuse, PT ;  /* 0x0000001208157233 */ /* 0x100fe20003803000 */
[----:B------:R-:W-:Y:S01]  /*5010*/  F2FP.PACK_AB R3, R167, R118 ;  /* 0x00000076a703723e */ /* 0x000fe200000000ff */
[--C-:B------:R-:W-:Y:S01]  /*5020*/  HSET2.LE.AND R4, R2, R18.reuse, PT ;  /* 0x0000001202047233 */ /* 0x100fe20003803000 */
[----:B----4-:R-:W-:Y:S01]  /*5030*/  F2FP.PACK_AB R2, R166, R117 ;  /* 0x00000075a602723e */ /* 0x010fe200000000ff */
[----:B------:R-:W-:Y:S01]  /*5040*/  HSET2.LE.AND R18, R0, R18, PT ;  /* 0x0000001200127233 */ /* 0x000fe20003803000 */
[----:B-----5:R-:W-:Y:S02]  /*5050*/  F2FP.PACK_AB R0, R101, R102 ;  /* 0x000000666500723e */ /* 0x020fe400000000ff */
[----:B------:R-:W-:-:S02]  /*5060*/  PRMT R232, R2, 0x7610, R232 ;  /* 0x0000761002e87816 */ /* 0x000fc400000000e8 */
[C---:B------:R-:W-:Y:S02]  /*5070*/  PRMT R236, R0.reuse, 0x7632, R236 ;  /* 0x0000763200ec7816 */ /* 0x040fe400000000ec */
[----:B------:R-:W-:Y:S02]  /*5080*/  PRMT R234, R0, 0x7610, R234 ;  /* 0x0000761000ea7816 */ /* 0x000fe400000000ea */
[----:B--2---:R-:W-:Y:S02]  /*5090*/  F2FP.PACK_AB R0, R165, R116 ;  /* 0x00000074a500723e */ /* 0x004fe400000000ff */
[----:B------:R-:W-:Y:S02]  /*50a0*/  PRMT R231, R2, 0x7632, R231 ;  /* 0x0000763202e77816 */ /* 0x000fe400000000e7 */
[C---:B------:R-:W-:Y:S02]  /*50b0*/  PRMT R230, R0.reuse, 0x7632, R230 ;  /* 0x0000763200e67816 */ /* 0x040fe400000000e6 */
[----:B------:R-:W-:-:S02]  /*50c0*/  PRMT R229, R0, 0x7610, R229 ;  /* 0x0000761000e57816 */ /* 0x000fc400000000e5 */
[----:B------:R-:W-:Y:S02]  /*50d0*/  F2FP.PACK_AB R0, R64, R67 ;  /* 0x000000434000723e */ /* 0x000fe400000000ff */
[----:B------:R-:W-:Y:S02]  /*50e0*/  F2FP.PACK_AB R2, R65, R73 ;  /* 0x000000494102723e */ /* 0x000fe400000000ff */
[C---:B------:R-:W-:Y:S02]  /*50f0*/  PRMT R226, R0.reuse, 0x7610, R226 ;  /* 0x0000761000e27816 */ /* 0x040fe400000000e2 */
[----:B------:R-:W-:Y:S02]  /*5100*/  PRMT R225, R0, 0x7632, R225 ;  /* 0x0000763200e17816 */ /* 0x000fe400000000e1 */
[----:B------:R-:W-:Y:S02]  /*5110*/  F2FP.PACK_AB R0, R69, R71 ;  /* 0x000000474500723e */ /* 0x000fe400000000ff */
[----:B------:R-:W-:-:S02]  /*5120*/  PRMT R228, R2, 0x7610, R228 ;  /* 0x0000761002e47816 */ /* 0x000fc400000000e4 */
[C---:B------:R-:W-:Y:S02]  /*5130*/  PRMT R222, R0.reuse, 0x7610, R222 ;  /* 0x0000761000de7816 */ /* 0x040fe400000000de */
[----:B------:R-:W-:Y:S02]  /*5140*/  PRMT R221, R0, 0x7632, R221 ;  /* 0x0000763200dd7816 */ /* 0x000fe400000000dd */
[----:B---3--:R-:W-:Y:S02]  /*5150*/  F2FP.PACK_AB R0, R31, R62 ;  /* 0x0000003e1f00723e */ /* 0x008fe400000000ff */
        /* <DEDUP_REMOVED lines=9> */
[----:B------:R-:W-:Y:S02]  /*51f0*/  PRMT R223, R2, 0x7632, R223 ;  /* 0x0000763202df7816 */ /* 0x000fe400000000df */
[----:B------:R-:W-:Y:S02]  /*5200*/  F2FP.PACK_AB R2, R106, R107 ;  /* 0x0000006b6a02723e */ /* 0x000fe400000000ff */
[C---:B------:R-:W-:Y:S02]  /*5210*/  PRMT R197, R0.reuse, 0x7610, R197 ;  /* 0x0000761000c57816 */ /* 0x040fe400000000c5 */
[----:B------:R-:W-:Y:S02]  /*5220*/  PRMT R196, R0, 0x7632, R196 ;  /* 0x0000763200c47816 */ /* 0x000fe400000000c4 */
[----:B------:R-:W-:Y:S02]  /*5230*/  PRMT R0, R218, 0x5410, R215 ;  /* 0x00005410da007816 */ /* 0x000fe400000000d7 */
[----:B------:R-:W-:-:S02]  /*5240*/  PRMT R219, R2, 0x7610, R219 ;  /* 0x0000761002db7816 */ /* 0x000fc400000000db */
[----:B------:R-:W-:Y:S02]  /*5250*/  PRMT R216, R2, 0x7632, R216 ;  /* 0x0000763202d87816 */ /* 0x000fe400000000d8 */
[----:B------:R-:W-:Y:S02]  /*5260*/  LOP3.LUT R12, R9, R0, RZ, 0xc0, !PT ;  /* 0x00000000090c7212 */ /* 0x000fe400078ec0ff */
[----:B------:R-:W-:Y:S02]  /*5270*/  PRMT R0, R219, 0x5410, R216 ;  /* 0x00005410db007816 */ /* 0x000fe400000000d8 */
[----:B------:R-:W-:Y:S02]  /*5280*/  PRMT R214, R3, 0x7610, R214 ;  /* 0x0000761003d67816 */ /* 0x000fe400000000d6 */
[----:B------:R-:W-:Y:S02]  /*5290*/  LOP3.LUT R13, R10, R0, RZ, 0xc0, !PT ;  /* 0x000000000a0d7212 */ /* 0x000fe400078ec0ff */
[----:B------:R-:W-:-:S02]  /*52a0*/  PRMT R0, R220, 0x5410, R217 ;  /* 0x00005410dc007816 */ /* 0x000fc400000000d9 */
[----:B------:R-:W-:Y:S02]  /*52b0*/  PRMT R213, R3, 0x7632, R213 ;  /* 0x0000763203d57816 */ /* 0x000fe400000000d5 */
[----:B------:R-:W-:Y:S02]  /*52c0*/  LOP3.LUT R14, R11, R0, RZ, 0xc0, !PT ;  /* 0x000000000b0e7212 */ /* 0x000fe400078ec0ff */
[----:B------:R-:W-:Y:S02]  /*52d0*/  PRMT R0, R214, 0x5410, R213 ;  /* 0x00005410d6007816 */ /* 0x000fe400000000d5 */
[----:B------:R-:W-:Y:S02]  /*52e0*/  F2FP.PACK_AB R2, R28, R52 ;  /* 0x000000341c02723e */ /* 0x000fe400000000ff */
[----:B------:R-:W-:Y:S02]  /*52f0*/  LOP3.LUT R15, R15, R0, RZ, 0xc0, !PT ;  /* 0x000000000f0f7212 */ /* 0x000fe400078ec0ff */
[----:B------:R-:W-:-:S02]  /*5300*/  PRMT R0, R232, 0x5410, R231 ;  /* 0x00005410e8007816 */ /* 0x000fc400000000e7 */
[----:B------:R-:W-:Y:S02]  /*5310*/  PRMT R199, R2, 0x7610, R199 ;  /* 0x0000761002c77816 */ /* 0x000fe400000000c7 */
[----:B------:R-:W-:Y:S01]  /*5320*/  LOP3.LUT R10, R16, R0, RZ, 0xc0, !PT ;  /* 0x00000000100a7212 */ /* 0x000fe200078ec0ff */
[C---:B------:R-:W-:Y:S01]  /*5330*/  HMMA.16816.F32 R144, R12.reuse, R140, RZ ;  /* 0x0000008c0c90723c */ /* 0x040fe200000018ff */
[----:B------:R-:W-:Y:S02]  /*5340*/  PRMT R0, R229, 0x5410, R230 ;  /* 0x00005410e5007816 */ /* 0x000fe400000000e6 */
[----:B------:R-:W-:Y:S02]  /*5350*/  PRMT R198, R2, 0x7632, R198 ;  /* 0x0000763202c67816 */ /* 0x000fe400000000c6 */
[----:B------:R-:W-:Y:S02]  /*5360*/  LOP3.LUT R11, R17, R0, RZ, 0xc0, !PT ;  /* 0x00000000110b7212 */ /* 0x000fe400078ec0ff */
[----:B------:R-:W-:Y:S01]  /*5370*/  PRMT R0, R235, 0x5410, R233 ;  /* 0x00005410eb007816 */ /* 0x000fe200000000e9 */
[----:B------:R-:W-:Y:S01]  /*5380*/  HMMA.16816.F32 R152, R12, R148, RZ ;  /* 0x000000940c98723c */ /* 0x000fe200000018ff */
[----:B------:R-:W-:-:S02]  /*5390*/  F2FP.PACK_AB R2, R250, R251 ;  /* 0x000000fbfa02723e */ /* 0x000fc400000000ff */
[----:B------:R-:W-:Y:S02]  /*53a0*/  LOP3.LUT R8, R4, R0, RZ, 0xc0, !PT ;  /* 0x0000000004087212 */ /* 0x000fe400078ec0ff */
[----:B------:R-:W-:Y:S02]  /*53b0*/  PRMT R0, R234, 0x5410, R236 ;  /* 0x00005410ea007816 */ /* 0x000fe400000000ec */
[----:B------:R-:W-:Y:S01]  /*53c0*/  PRMT R195, R2, 0x7610, R195 ;  /* 0x0000761002c37816 */ /* 0x000fe200000000c3 */
[----:B------:R-:W-:Y:S01]  /*53d0*/  HMMA.16816.F32 R36, R12, R188, RZ ;  /* 0x000000bc0c24723c */ /* 0x000fe200000018ff */
[----:B------:R-:W-:Y:S02]  /*53e0*/  LOP3.LUT R9, R18, R0, RZ, 0xc0, !PT ;  /* 0x0000000012097212 */ /* 0x000fe400078ec0ff */
[----:B------:R-:W-:Y:S02]  /*53f0*/  F2FP.PACK_AB R0, R249, R252 ;  /* 0x000000fcf900723e */ /* 0x000fe400000000ff */
[----:B------:R-:W-:-:S02]  /*5400*/  PRMT R194, R2, 0x7632, R194 ;  /* 0x0000763202c27816 */ /* 0x000fc400000000c2 */
[C---:B------:R-:W-:Y:S01]  /*5410*/  PRMT R193, R0.reuse, 0x7610, R193 ;  /* 0x0000761000c17816 */ /* 0x040fe200000000c1 */
[C---:B------:R-:W-:Y:S01]  /*5420*/  HMMA.16816.F32 R160, R8.reuse, R140, RZ ;  /* 0x0000008c08a0723c */ /* 0x040fe200000018ff */
[----:B------:R-:W-:Y:S02]  /*5430*/  PRMT R192, R0, 0x7632, R192 ;  /* 0x0000763200c07816 */ /* 0x000fe400000000c0 */
[----:B------:R-:W-:Y:S02]  /*5440*/  PRMT R0, R199, 0x5410, R198 ;  /* 0x00005410c7007816 */ /* 0x000fe400000000c6 */
[----:B------:R-:W-:Y:S02]  /*5450*/  LOP3.LUT R3, R45, UR10, R32, 0x96, !PT ;  /* 0x0000000a2d037c12 */ /* 0x000fe4000f8e9620 */
[----:B------:R-:W-:Y:S01]  /*5460*/  LOP3.LUT R128, R19, R0, RZ, 0xc0, !PT ;  /* 0x0000000013807212 */ /* 0x000fe200078ec0ff */
[----:B------:R-:W-:Y:S01]  /*5470*/  IMAD.MOV.U32 R140, RZ, RZ, R28 ;  /* 0x000000ffff8c7224 */ /* 0x000fe200078e001c */
[----:B------:R-:W-:Y:S01]  /*5480*/  PRMT R0, R197, 0x5410, R196 ;  /* 0x00005410c5007816 */ /* 0x000fe200000000c4 */
[----:B------:R-:W-:Y:S01]  /*5490*/  IMAD.WIDE.U32 R6, R3, -0x326172a9, RZ ;  /* 0xcd9e8d5703067825 */ /* 0x000fe200078e00ff */
[----:B------:R-:W-:Y:S02]  /*54a0*/  HMMA.16816.F32 R168, R8, R148, RZ ;  /* 0x0000009408a8723c */ /* 0x000fe400000018ff */
[----:B------:R-:W-:Y:S01]  /*54b0*/  LOP3.LUT R129, R20, R0, RZ, 0xc0, !PT ;  /* 0x0000000014817212 */ /* 0x000fe200078ec0ff */
[----:B------:R-:W-:Y:S01]  /*54c0*/  IMAD.MOV.U32 R141, RZ, RZ, R64 ;  /* 0x000000ffff8d7224 */ /* 0x000fe200078e0040 */
[----:B------:R-:W-:-:S03]  /*54d0*/  PRMT R0, R195, 0x5410, R194 ;  /* 0x00005410c3007816 */ /* 0x000fc600000000c2 */
[----:B------:R-:W-:Y:S01]  /*54e0*/  IMAD.MOV.U32 R149, RZ, RZ, R73 ;  /* 0x000000ffff957224 */ /* 0x000fe200078e0049 */
[----:B------:R-:W-:Y:S01]  /*54f0*/  LOP3.LUT R130, R26, R0, RZ, 0xc0, !PT ;  /* 0x000000001a827212 */ /* 0x000fe200078ec0ff */
[----:B------:R-:W-:Y:S01]  /*5500*/  HMMA.16816.F32 R40, R8, R188, RZ ;  /* 0x000000bc0828723c */ /* 0x000fe200000018ff */
[----:B------:R-:W-:Y:S01]  /*5510*/  PRMT R0, R193, 0x5410, R192 ;  /* 0x00005410c1007816 */ /* 0x000fe200000000c0 */
[----:B------:R-:W-:-:S03]  /*5520*/  IMAD.MOV.U32 R148, RZ, RZ, R67 ;  /* 0x000000ffff947224 */ /* 0x000fc600078e0043 */
[----:B------:R-:W-:Y:S02]  /*5530*/  LOP3.LUT R131, R27, R0, RZ, 0xc0, !PT ;  /* 0x000000001b837212 */ /* 0x000fe400078ec0ff */
[----:B------:R-:W-:Y:S01]  /*5540*/  PRMT R0, R228, 0x5410, R227 ;  /* 0x00005410e4007816 */ /* 0x000fe200000000e3 */
[----:B------:R-:W-:Y:S02]  /*5550*/  IMAD.MOV.U32 R188, RZ, RZ, R70 ;  /* 0x000000ffffbc7224 */ /* 0x000fe400078e0046 */
[----:B------:R-:W-:Y:S01]  /*5560*/  IMAD.MOV.U32 R189, RZ, RZ, R69 ;  /* 0x000000ffffbd7224 */ /* 0x000fe200078e0045 */
[----:B------:R-:W-:Y:S01]  /*5570*/  LOP3.LUT R124, R21, R0, RZ, 0xc0, !PT ;  /* 0x00000000157c7212 */ /* 0x000fe200078ec0ff */
[----:B------:R-:W-:Y:S01]  /*5580*/  HMMA.16816.F32 R144, R128, R176, R144 ;  /* 0x000000b08090723c */ /* 0x000fe20000001890 */
[----:B------:R-:W-:-:S04]  /*5590*/  PRMT R0, R226, 0x5410, R225 ;  /* 0x00005410e2007816 */ /* 0x000fc800000000e1 */
[----:B------:R-:W-:Y:S02]  /*55a0*/  LOP3.LUT R125, R22, R0, RZ, 0xc0, !PT ;  /* 0x00000000167d7212 */ /* 0x000fe400078ec0ff */
[----:B------:R-:W-:Y:S01]  /*55b0*/  PRMT R0, R224, 0x5410, R223 ;  /* 0x00005410e0007816 */ /* 0x000fe200000000df */
[----:B------:R-:W-:Y:S03]  /*55c0*/  HMMA.16816.F32 R152, R128, R48, R152 ;  /* 0x000000308098723c */ /* 0x000fe60000001898 */
[----:B------:R-:W-:Y:S02]  /*55d0*/  LOP3.LUT R126, R25, R0, RZ, 0xc0, !PT ;  /* 0x00000000197e7212 */ /* 0x000fe400078ec0ff */
[----:B------:R-:W-:-:S03]  /*55e0*/  PRMT R0, R222, 0x5410, R221 ;  /* 0x00005410de007816 */ /* 0x000fc600000000dd */
[----:B------:R-:W-:Y:S01]  /*55f0*/  HMMA.16816.F32 R36, R128, R184, R36 ;  /* 0x000000b88024723c */ /* 0x000fe20000001824 */
[----:B------:R-:W-:Y:S02]  /*5600*/  LOP3.LUT R127, R24, R0, RZ, 0xc0, !PT ;  /* 0x00000000187f7212 */ /* 0x000fe400078ec0ff */
[----:B------:R-:W-:Y:S01]  /*5610*/  LOP3.LUT R0, R63, UR14, R58, 0x96, !PT ;  /* 0x0000000e3f007c12 */ /* 0x000fe2000f8e963a */
[----:B------:R-:W-:-:S04]  /*5620*/  IMAD.MOV.U32 R63, RZ, RZ, R65 ;  /* 0x000000ffff3f7224 */ /* 0x000fc800078e0041 */
[----:B------:R-:W-:Y:S01]  /*5630*/  IMAD.WIDE.U32 R18, R0, -0x2daee0ad, RZ ;  /* 0xd2511f5300127825 */ /* 0x000fe200078e00ff */
[C---:B------:R-:W-:Y:S04]  /*5640*/  HMMA.16816.F32 R160, R124.reuse, R176, R160 ;  /* 0x000000b07ca0723c */ /* 0x040fe800000018a0 */
[----:B------:R-:W-:Y:S02]  /*5650*/  LOP3.LUT R0, R19, UR12, R56, 0x96, !PT ;  /* 0x0000000c13007c12 */ /* 0x000fe4000f8e9638 */
[----:B------:R-:W-:Y:S01]  /*5660*/  LOP3.LUT R18, R35, UR10, R18, 0x96, !PT ;  /* 0x0000000a23127c12 */ /* 0x000fe2000f8e9612 */
[----:B------:R-:W-:Y:S01]  /*5670*/  IMAD.MOV.U32 R177, RZ, RZ, R71 ;  /* 0x000000ffffb17224 */ /* 0x000fe200078e0047 */
[----:B------:R-:W-:Y:S01]  /*5680*/  HMMA.16816.F32 R168, R124, R48, R168 ;  /* 0x000000307ca8723c */ /* 0x000fe200000018a8 */
[----:B------:R-:W-:Y:S01]  /*5690*/  IMAD.WIDE.U32 R20, R0, -0x326172a9, RZ ;  /* 0xcd9e8d5700147825 */ /* 0x000fe200078e00ff */
[----:B------:R-:W-:-:S04]  /*56a0*/  LOP3.LUT R0, R33, UR12, R74, 0x96, !PT ;  /* 0x0000000c21007c12 */ /* 0x000fc8000f8e964a */
[----:B------:R-:W-:Y:S01]  /*56b0*/  LOP3.LUT R2, R21, UR11, R46, 0x96, !PT ;  /* 0x0000000b15027c12 */ /* 0x000fe2000f8e962e */
[----:B------:R-:W-:Y:S01]  /*56c0*/  IMAD.WIDE.U32 R4, R0, -0x326172a9, RZ ;  /* 0xcd9e8d5700047825 */ /* 0x000fe200078e00ff */
[----:B------:R-:W-:Y:S01]  /*56d0*/  LOP3.LUT R0, R90, 0x7ffffffc, RZ, 0xc0, !PT ;  /* 0x7ffffffc5a007812 */ /* 0x000fe200078ec0ff */
[----:B------:R-:W1:Y:S01]  /*56e0*/  LDC.U8 R46, c[0x0][0x2d8] ;  /* 0x0000b600ff2e7b82 */ /* 0x000e620000000000 */
[----:B------:R-:W-:Y:S01]  /*56f0*/  HMMA.16816.F32 R40, R124, R184, R40 ;  /* 0x000000b87c28723c */ /* 0x000fe20000001828 */
[----:B------:R-:W-:Y:S01]  /*5700*/  IMAD.WIDE.U32 R24, R2, -0x2daee0ad, RZ ;  /* 0xd2511f5302187825 */ /* 0x000fe200078e00ff */
[----:B------:R-:W-:Y:S02]  /*5710*/  LOP3.LUT R2, R5, UR11, R242, 0x96, !PT ;  /* 0x0000000b05027c12 */ /* 0x000fe4000f8e96f2 */
[----:B------:R-:W-:Y:S01]  /*5720*/  LOP3.LUT R4, R7, UR9, R4, 0x96, !PT ;  /* 0x0000000907047c12 */ /* 0x000fe2000f8e9604 */
[----:B------:R-:W-:Y:S01]  /*5730*/  IMAD.IADD R0, R89, 0x1, -R0 ;  /* 0x0000000159007824 */ /* 0x000fe200078e0a00 */
[----:B------:R-:W-:Y:S01]  /*5740*/  LOP3.LUT R5, R25, UR8, R34, 0x96, !PT ;  /* 0x0000000819057c12 */ /* 0x000fe2000f8e9622 */
[----:B------:R-:W-:Y:S01]  /*5750*/  IMAD.WIDE.U32 R16, R2, -0x2daee0ad, RZ ;  /* 0xd2511f5302107825 */ /* 0x000fe200078e00ff */
[----:B------:R-:W-:Y:S01]  /*5760*/  LDSM.16.MT88.4 R32, [R203+0xb000] ;  /* 0x00b00000cb20783b */ /* 0x000fe20000004200 */
[----:B------:R-:W-:Y:S02]  /*5770*/  HMMA.16816.F32 R56, R8, R180, RZ ;  /* 0x000000b40838723c */ /* 0x000fe400000018ff */
[----:B------:R-:W-:-:S04]  /*5780*/  IMAD.WIDE.U32 R2, R18, -0x326172a9, RZ ;  /* 0xcd9e8d5712027825 */ /* 0x000fc800078e00ff */
[----:B------:R-:W-:Y:S01]  /*5790*/  IMAD.WIDE.U32 R22, R5, -0x326172a9, RZ ;  /* 0xcd9e8d5705167825 */ /* 0x000fe200078e00ff */
[----:B------:R-:W-:Y:S02]  /*57a0*/  LOP3.LUT R5, R17, UR8, R44, 0x96, !PT ;  /* 0x0000000811057c12 */ /* 0x000fe4000f8e962c */
[----:B------:R-:W-:Y:S01]  /*57b0*/  LOP3.LUT R3, R3, UR9, R20, 0x96, !PT ;  /* 0x0000000903037c12 */ /* 0x000fe2000f8e9614 */
[----:B------:R-:W-:Y:S01]  /*57c0*/  IMAD.WIDE.U32 R20, R4, -0x2daee0ad, RZ ;  /* 0xd2511f5304147825 */ /* 0x000fe200078e00ff */
[----:B------:R-:W-:-:S03]  /*57d0*/  LOP3.LUT R2, R23, UR7, R2, 0x96, !PT ;  /* 0x0000000717027c12 */ /* 0x000fc6000f8e9602 */
[----:B------:R-:W-:-:S04]  /*57e0*/  IMAD.WIDE.U32 R18, R5, -0x326172a9, RZ ;  /* 0xcd9e8d5705127825 */ /* 0x000fc800078e00ff */
[----:B------:R-:W-:Y:S01]  /*57f0*/  IMAD.WIDE.U32 R4, R3, -0x2daee0ad, RZ ;  /* 0xd2511f5303047825 */ /* 0x000fe200078e00ff */
[----:B------:R-:W-:Y:S02]  /*5800*/  LOP3.LUT R7, R19, UR7, R6, 0x96, !PT ;  /* 0x0000000713077c12 */ /* 0x000fe4000f8e9606 */
[----:B------:R-:W-:Y:S01]  /*5810*/  LOP3.LUT R6, R21, UR6, R16, 0x96, !PT ;  /* 0x0000000615067c12 */ /* 0x000fe2000f8e9610 */
[----:B------:R-:W-:Y:S01]  /*5820*/  IMAD.SHL.U32 R0, R0, 0x2, RZ ;  /* 0x0000000200007824 */ /* 0x000fe200078e00ff */
[----:B------:R-:W-:Y:S01]  /*5830*/  LOP3.LUT R17, R5, UR6, R24, 0x96, !PT ;  /* 0x0000000605117c12 */ /* 0x000fe2000f8e9618 */
[----:B------:R-:W-:-:S04]  /*5840*/  IMAD.WIDE.U32 R2, R2, -0x2daee0ad, RZ ;  /* 0xd2511f5302027825 */ /* 0x000fc800078e00ff */
[----:B------:R-:W-:Y:S01]  /*5850*/  IMAD R176, R92, c[0x0][0x228], R0 ;  /* 0x00008a005cb07a24 */ /* 0x000fe200078e0200 */
[----:B------:R-:W-:Y:S01]  /*5860*/  LOP3.LUT R0, R3, UR16, R4, 0x96, !PT ;  /* 0x0000001003007c12 */ /* 0x000fe2000f8e9604 */
[----:B------:R-:W-:Y:S01]  /*5870*/  IMAD.WIDE.U32 R4, R6, -0x326172a9, RZ ;  /* 0xcd9e8d5706047825 */ /* 0x000fe200078e00ff */
[C---:B------:R-:W-:Y:S02]  /*5880*/  LOP3.LUT R19, R2.reuse, 0xff, RZ, 0xc0, !PT ;  /* 0x000000ff02137812 */ /* 0x040fe400078ec0ff */
[----:B------:R-:W-:Y:S01]  /*5890*/  LOP3.LUT R24, R2, 0xffff, RZ, 0xc0, !PT ;  /* 0x0000ffff02187812 */ /* 0x000fe200078ec0ff */
[----:B------:R-:W-:Y:S01]  /*58a0*/  IMAD.WIDE.U32 R6, R7, -0x2daee0ad, RZ ;  /* 0xd2511f5307067825 */ /* 0x000fe200078e00ff */
[--C-:B------:R-:W-:Y:S02]  /*58b0*/  SHF.R.U32.HI R25, RZ, 0x10, R2.reuse ;  /* 0x00000010ff197819 */ /* 0x100fe40000011602 */
[----:B------:R-:W-:Y:S01]  /*58c0*/  SHF.R.U32.HI R23, RZ, 0x18, R2 ;  /* 0x00000018ff177819 */ /* 0x000fe20000011602 */
[----:B------:R-:W-:Y:S01]  /*58d0*/  IMAD.WIDE.U32 R2, R17, -0x326172a9, RZ ;  /* 0xcd9e8d5711027825 */ /* 0x000fe200078e00ff */
[----:B------:R-:W-:-:S02]  /*58e0*/  LOP3.LUT R16, R5, UR15, R18, 0x96, !PT ;  /* 0x0000000f05107c12 */ /* 0x000fc4000f8e9612 */
[C---:B------:R-:W-:Y:S01]  /*58f0*/  LOP3.LUT R21, R4.reuse, 0xff, RZ, 0xc0, !PT ;  /* 0x000000ff04157812 */ /* 0x040fe200078ec0ff */
[----:B------:R-:W-:Y:S01]  /*5900*/  IMAD.MOV.U32 R48, RZ, RZ, R66 ;  /* 0x000000ffff307224 */ /* 0x000fe200078e0042 */
[----:B------:R-:W-:Y:S01]  /*5910*/  LOP3.LUT R17, R3, UR15, R22, 0x96, !PT ;  /* 0x0000000f03117c12 */ /* 0x000fe2000f8e9616 */
[----:B------:R-:W2:Y:S01]  /*5920*/  LDSM.16.MT88.4 R64, [R205+0xa800] ;  /* 0x00a80000cd40783b */ /* 0x000ea20000004200 */
[----:B------:R-:W-:Y:S01]  /*5930*/  LOP3.LUT R28, R4, 0xffff, RZ, 0xc0, !PT ;  /* 0x0000ffff041c7812 */ /* 0x000fe200078ec0ff */
[----:B------:R-:W-:Y:S01]  /*5940*/  IMAD.MOV.U32 R184, RZ, RZ, R68 ;  /* 0x000000ffffb87224 */ /* 0x000fe200078e0044 */
[----:B------:R-:W-:Y:S01]  /*5950*/  SHF.R.U32.HI R30, RZ, 0x10, R4 ;  /* 0x00000010ff1e7819 */ /* 0x000fe20000011604 */
[----:B------:R-:W-:Y:S01]  /*5960*/  IMAD.MOV.U32 R49, RZ, RZ, R52 ;  /* 0x000000ffff317224 */ /* 0x000fe200078e0034 */
[----:B------:R-:W-:Y:S01]  /*5970*/  SHF.R.U32.HI R18, RZ, 0x18, R4 ;  /* 0x00000018ff127819 */ /* 0x000fe20000011604 */
[----:B------:R-:W-:Y:S01]  /*5980*/  HMMA.16816.F32 R52, R12, R180, RZ ;  /* 0x000000b40c34723c */ /* 0x000fe200000018ff */
[----:B------:R-:W-:Y:S01]  /*5990*/  LOP3.LUT R4, R7, UR16, R20, 0x96, !PT ;  /* 0x0000001007047c12 */ /* 0x000fe2000f8e9614 */
[----:B------:R-:W-:Y:S01]  /*59a0*/  IMAD.MOV.U32 R185, RZ, RZ, R72 ;  /* 0x000000ffffb97224 */ /* 0x000fe200078e0048 */
[----:B------:R-:W-:-:S02]  /*59b0*/  LOP3.LUT R44, R6, 0xffff, RZ, 0xc0, !PT ;  /* 0x0000ffff062c7812 */ /* 0x000fc400078ec0ff */
[----:B------:R-:W-:Y:S02]  /*59c0*/  LOP3.LUT R7, R17, 0xff, RZ, 0xc0, !PT ;  /* 0x000000ff11077812 */ /* 0x000fe400078ec0ff */
[----:B------:R-:W-:Y:S01]  /*59d0*/  SHF.R.U32.HI R5, RZ, 0x18, R17 ;  /* 0x00000018ff057819 */ /* 0x000fe20000011611 */
[----:B------:R-:W-:Y:S01]  /*59e0*/  IMAD.MOV.U32 R180, RZ, RZ, R63 ;  /* 0x000000ffffb47224 */ /* 0x000fe200078e003f */
[----:B------:R-:W-:Y:S01]  /*59f0*/  LOP3.LUT R45, R2, 0xffff, RZ, 0xc0, !PT ;  /* 0x0000ffff022d7812 */ /* 0x000fe200078ec0ff */
[----:B------:R-:W-:Y:S01]  /*5a00*/  HMMA.16816.F32 R68, R12, R172, RZ ;  /* 0x000000ac0c44723c */ /* 0x000fe200000018ff */
[----:B------:R-:W-:Y:S01]  /*5a10*/  SHF.R.U32.HI R3, RZ, 0x10, R17 ;  /* 0x00000010ff037819 */ /* 0x000fe20000011611 */
[----:B------:R-:W-:Y:S01]  /*5a20*/  IMAD.MOV.U32 R181, RZ, RZ, R141 ;  /* 0x000000ffffb57224 */ /* 0x000fe200078e008d */
[----:B------:R-:W-:Y:S02]  /*5a30*/  LOP3.LUT R22, R6, 0xff, RZ, 0xc0, !PT ;  /* 0x000000ff06167812 */ /* 0x000fe400078ec0ff */
[----:B------:R-:W-:-:S02]  /*5a40*/  SHF.R.U32.HI R29, RZ, 0x10, R6 ;  /* 0x00000010ff1d7819 */ /* 0x000fc40000011606 */
[----:B------:R-:W-:Y:S01]  /*5a50*/  SHF.R.U32.HI R20, RZ, 0x18, R6 ;  /* 0x00000018ff147819 */ /* 0x000fe20000011606 */
[----:B------:R-:W-:Y:S01]  /*5a60*/  HMMA.16816.F32 R72, R8, R172, RZ ;  /* 0x000000ac0848723c */ /* 0x000fe200000018ff */
[C---:B-1----:R-:W-:Y:S02]  /*5a70*/  ISETP.GE.U32.AND P6, PT, R46.reuse, R7, PT ;  /* 0x000000072e00720c */ /* 0x042fe40003fc6070 */
[----:B------:R-:W-:Y:S02]  /*5a80*/  ISETP.GE.U32.AND P5, PT, R46, R5, PT ;  /* 0x000000052e00720c */ /* 0x000fe40003fa6070 */
[----:B------:R-:W-:Y:S02]  /*5a90*/  LOP3.LUT R5, R2, 0xff, RZ, 0xc0, !PT ;  /* 0x000000ff02057812 */ /* 0x000fe400078ec0ff */
[--C-:B------:R-:W-:Y:S02]  /*5aa0*/  SHF.R.U32.HI R7, RZ, 0x10, R2.reuse ;  /* 0x00000010ff077819 */ /* 0x100fe40000011602 */
[----:B------:R-:W-:-:S02]  /*5ab0*/  SHF.R.U32.HI R6, RZ, 0x18, R2 ;  /* 0x00000018ff067819 */ /* 0x000fc40000011602 */
[----:B------:R-:W-:Y:S02]  /*5ac0*/  LOP3.LUT R2, R3, 0xff, RZ, 0xc0, !PT ;  /* 0x000000ff03027812 */ /* 0x000fe400078ec0ff */
[C---:B------:R-:W-:Y:S01]  /*5ad0*/  ISETP.GE.U32.AND P2, PT, R46.reuse, R5, PT ;  /* 0x000000052e00720c */ /* 0x040fe20003f46070 */
[----:B------:R-:W-:Y:S01]  /*5ae0*/  @!P6 HADD2 R60, -R235.H0_H0, -RZ.H0_H0 ;  /* 0xa00000ffeb3ce230 */ /* 0x000fe20000000900 */
[----:B------:R-:W-:Y:S01]  /*5af0*/  ISETP.GE.U32.AND P3, PT, R46, R2, PT ;  /* 0x000000022e00720c */ /* 0x000fe20003f66070 */
[----:B------:R-:W-:Y:S01]  /*5b00*/  @!P5 HADD2 R61, -R236.H0_H0, -RZ.H0_H0 ;  /* 0xa00000ffec3dd230 */ /* 0x000fe20000000900 */
[----:B------:R-:W-:Y:S01]  /*5b10*/  LOP3.LUT R2, R7, 0xff, RZ, 0xc0, !PT ;  /* 0x000000ff07027812 */ /* 0x000fe200078ec0ff */
[----:B------:R-:W-:Y:S01]  /*5b20*/  FADD.FTZ R7, R62, R31 ;  /* 0x0000001f3e077221 */ /* 0x000fe20000010000 */
[----:B------:R-:W-:Y:S01]  /*5b30*/  SHF.R.U32.HI R5, RZ, 0x18, R0 ;  /* 0x00000018ff057819 */ /* 0x000fe20000011600 */
[----:B--2---:R-:W-:Y:S01]  /*5b40*/  HMMA.16816.F32 R52, R128, R64, R52 ;  /* 0x000000408034723c */ /* 0x004fe20000001834 */
[----:B------:R-:W-:Y:S01]  /*5b50*/  @!P6 PRMT R235, R60, 0x5410, RZ ;  /* 0x000054103cebe816 */ /* 0x000fe200000000ff */
[----:B------:R-:W-:Y:S01]  /*5b60*/  FADD.FTZ R7, R47, R7 ;  /* 0x000000072f077221 */ /* 0x000fe20000010000 */
[----:B------:R-:W-:-:S02]  /*5b70*/  ISETP.GE.U32.AND P6, PT, R46, R2, PT ;  /* 0x000000022e00720c */ /* 0x000fc40003fc6070 */
[----:B------:R-:W-:Y:S01]  /*5b80*/  SHF.R.U32.HI R2, RZ, 0x10, R0 ;  /* 0x00000010ff027819 */ /* 0x000fe20000011600 */
[----:B------:R-:W-:Y:S01]  /*5b90*/  @!P2 HADD2 R76, -R232.H0_H0, -RZ.H0_H0 ;  /* 0xa00000ffe84ca230 */ /* 0x000fe20000000900 */
[----:B------:R-:W-:Y:S01]  /*5ba0*/  ISETP.GE.U32.AND P1, PT, R46, R6, PT ;  /* 0x000000062e00720c */ /* 0x000fe20003f26070 */
[----:B------:R-:W-:Y:S01]  /*5bb0*/  @!P3 HADD2 R77, -R234.H0_H0, -RZ.H0_H0 ;  /* 0xa00000ffea4db230 */ /* 0x000fe20000000900 */
[----:B------:R-:W-:Y:S01]  /*5bc0*/  LOP3.LUT R2, R2, 0xff, RZ, 0xc0, !PT ;  /* 0x000000ff02027812 */ /* 0x000fe200078ec0ff */
[----:B------:R-:W-:Y:S01]  /*5bd0*/  FADD.FTZ R6, R102, R101 ;  /* 0x0000006566067221 */ /* 0x000fe20000010000 */
[----:B------:R-:W-:Y:S01]  /*5be0*/  @!P2 PRMT R232, R76, 0x5410, RZ ;  /* 0x000054104ce8a816 */ /* 0x000fe200000000ff */
[----:B------:R-:W-:Y:S01]  /*5bf0*/  HMMA.16816.F32 R56, R124, R64, R56 ;  /* 0x000000407c38723c */ /* 0x000fe20000001838 */
[----:B------:R-:W-:Y:S01]  /*5c00*/  @!P3 PRMT R234, R77, 0x5410, RZ ;  /* 0x000054104deab816 */ /* 0x000fe200000000ff */
[----:B------:R-:W-:Y:S01]  /*5c10*/  FADD.FTZ R6, R116, R6 ;  /* 0x0000000674067221 */ /* 0x000fe20000010000 */
[C---:B------:R-:W-:Y:S01]  /*5c20*/  ISETP.GE.U32.AND P3, PT, R46.reuse, R5, PT ;  /* 0x000000052e00720c */ /* 0x040fe20003f66070 */
[----:B------:R-:W-:Y:S01]  /*5c30*/  @!P6 HADD2 R79, -R229.H0_H0, -RZ.H0_H0 ;  /* 0xa00000ffe54fe230 */ /* 0x000fe20000000900 */
[C---:B------:R-:W-:Y:S01]  /*5c40*/  ISETP.GE.U32.AND P2, PT, R46.reuse, R2, PT ;  /* 0x000000022e00720c */ /* 0x040fe20003f46070 */
[----:B------:R-:W-:Y:S01]  /*5c50*/  FADD.FTZ R5, R107, R106 ;  /* 0x0000006a6b057221 */ /* 0x000fe20000010000 */
[----:B------:R-:W-:Y:S01]  /*5c60*/  ISETP.GE.U32.AND P4, PT, R46, R19, PT ;  /* 0x000000132e00720c */ /* 0x000fe20003f86070 */
[----:B------:R-:W-:Y:S01]  /*5c70*/  @!P1 HADD2 R78, -R230.H0_H0, -RZ.H0_H0 ;  /* 0xa00000ffe64e9230 */ /* 0x000fe20000000900 */
[----:B------:R-:W-:Y:S01]  /*5c80*/  SHF.R.U32.HI R2, RZ, 0x8, R24 ;  /* 0x00000008ff027819 */ /* 0x000fe20000011618 */
[----:B------:R-:W-:Y:S01]  /*5c90*/  FADD.FTZ R5, R118, R5 ;  /* 0x0000000576057221 */ /* 0x000fe20000010000 */
[----:B------:R-:W-:Y:S01]  /*5ca0*/  LOP3.LUT R3, R0, 0xff, RZ, 0xc0, !PT ;  /* 0x000000ff00037812 */ /* 0x000fe200078ec0ff */
[----:B------:R-:W-:Y:S01]  /*5cb0*/  HMMA.16816.F32 R68, R128, R80, R68 ;  /* 0x000000508044723c */ /* 0x000fe20000001844 */
[----:B------:R-:W-:Y:S01]  /*5cc0*/  LOP3.LUT R2, R2, 0xffff, RZ, 0xc0, !PT ;  /* 0x0000ffff02027812 */ /* 0x000fe200078ec0ff */
[----:B------:R-:W-:Y:S01]  /*5cd0*/  FADD.FTZ R5, R167, R5 ;  /* 0x00000005a7057221 */ /* 0x000fe20000010000 */
[----:B------:R-:W-:Y:S01]  /*5ce0*/  @!P5 PRMT R236, R61, 0x5410, RZ ;  /* 0x000054103decd816 */ /* 0x000fe200000000ff */
[----:B------:R-:W-:Y:S01]  /*5cf0*/  @!P3 HADD2 R88, -R225.H0_H0, -RZ.H0_H0 ;  /* 0xa00000ffe158b230 */ /* 0x000fe20000000900 */
[----:B------:R-:W-:Y:S01]  /*5d00*/  ISETP.GE.U32.AND P5, PT, R46, R3, PT ;  /* 0x000000032e00720c */ /* 0x000fe20003fa6070 */
[----:B------:R-:W-:Y:S01]  /*5d10*/  @!P2 HADD2 R89, -R226.H0_H0, -RZ.H0_H0 ;  /* 0xa00000ffe259a230 */ /* 0x000fe20000000900 */
[----:B------:R-:W-:Y:S01]  /*5d20*/  LOP3.LUT R3, R25, 0xff, RZ, 0xc0, !PT ;  /* 0x000000ff19037812 */ /* 0x000fe200078ec0ff */
[----:B------:R-:W-:Y:S01]  /*5d30*/  @!P4 HADD2 R92, -R224.H0_H0, -RZ.H0_H0 ;  /* 0xa00000ffe05cc230 */ /* 0x000fe20000000900 */
[----:B------:R-:W-:Y:S01]  /*5d40*/  @!P3 PRMT R225, R88, 0x5410, RZ ;  /* 0x0000541058e1b816 */ /* 0x000fe200000000ff */
[----:B------:R-:W1:Y:S01]  /*5d50*/  LDSM.16.MT88.4 R24, [R206+0xb000] ;  /* 0x00b00000ce18783b */ /* 0x000e620000004200 */
[----:B------:R-:W-:Y:S01]  /*5d60*/  ISETP.GE.U32.AND P3, PT, R46, R2, PT ;  /* 0x000000022e00720c */ /* 0x000fe20003f66070 */
[----:B------:R-:W-:Y:S01]  /*5d70*/  HMMA.16816.F32 R60, R8, R182, RZ ;  /* 0x000000b6083c723c */ /* 0x000fe200000018ff */
[----:B------:R-:W-:-:S02]  /*5d80*/  LOP3.LUT R2, R16, 0xff, RZ, 0xc0, !PT ;  /* 0x000000ff10027812 */ /* 0x000fc400078ec0ff */
[----:B------:R-:W-:Y:S02]  /*5d90*/  @!P1 PRMT R230, R78, 0x5410, RZ ;  /* 0x000054104ee69816 */ /* 0x000fe400000000ff */
[----:B------:R-:W-:Y:S01]  /*5da0*/  @!P2 PRMT R226, R89, 0x5410, RZ ;  /* 0x0000541059e2a816 */ /* 0x000fe200000000ff */
[----:B------:R-:W-:Y:S01]  /*5db0*/  @!P5 HADD2 R84, -R228.H0_H0, -RZ.H0_H0 ;  /* 0xa00000ffe454d230 */ /* 0x000fe20000000900 */
[C---:B------:R-:W-:Y:S01]  /*5dc0*/  ISETP.GE.U32.AND P1, PT, R46.reuse, R23, PT ;  /* 0x000000172e00720c */ /* 0x040fe20003f26070 */
[----:B------:R-:W-:Y:S01]  /*5dd0*/  HMMA.16816.F32 R88, R8, R32, RZ ;  /* 0x000000200858723c */ /* 0x000fe200000018ff */
[----:B------:R-:W-:Y:S02]  /*5de0*/  ISETP.GE.U32.AND P2, PT, R46, R3, PT ;  /* 0x000000032e00720c */ /* 0x000fe40003f46070 */
[----:B------:R-:W-:Y:S01]  /*5df0*/  @!P4 PRMT R224, R92, 0x5410, RZ ;  /* 0x000054105ce0c816 */ /* 0x000fe200000000ff */
[----:B------:R-:W-:Y:S01]  /*5e00*/  @!P3 HADD2 R94, -R223.H0_H0, -RZ.H0_H0 ;  /* 0xa00000ffdf5eb230 */ /* 0x000fe20000000900 */
[----:B------:R-:W-:-:S02]  /*5e10*/  ISETP.GE.U32.AND P4, PT, R46, R2, PT ;  /* 0x000000022e00720c */ /* 0x000fc40003f86070 */
[--C-:B------:R-:W-:Y:S01]  /*5e20*/  SHF.R.U32.HI R2, RZ, 0x10, R16.reuse ;  /* 0x00000010ff027819 */ /* 0x100fe20000011610 */
[C---:B------:R-:W-:Y:S01]  /*5e30*/  HMMA.16816.F32 R72, R124.reuse, R80, R72 ;  /* 0x000000507c48723c */ /* 0x040fe20000001848 */
[----:B------:R-:W-:Y:S02]  /*5e40*/  @!P3 PRMT R223, R94, 0x5410, RZ ;  /* 0x000054105edfb816 */ /* 0x000fe400000000ff */
[----:B------:R-:W-:Y:S01]  /*5e50*/  LOP3.LUT R2, R2, 0xff, RZ, 0xc0, !PT ;  /* 0x000000ff02027812 */ /* 0x000fe200078ec0ff */
[----:B------:R-:W-:Y:S01]  /*5e60*/  @!P1 HADD2 R95, -R221.H0_H0, -RZ.H0_H0 ;  /* 0xa00000ffdd5f9230 */ /* 0x000fe20000000900 */
[----:B------:R-:W-:Y:S01]  /*5e70*/  SHF.R.U32.HI R3, RZ, 0x18, R16 ;  /* 0x00000018ff037819 */ /* 0x000fe20000011610 */
[----:B------:R-:W-:Y:S01]  /*5e80*/  @!P2 HADD2 R93, -R222.H0_H0, -RZ.H0_H0 ;  /* 0xa00000ffde5da230 */ /* 0x000fe20000000900 */
[----:B------:R-:W-:Y:S01]  /*5e90*/  ISETP.GE.U32.AND P3, PT, R46, R2, PT ;  /* 0x000000022e00720c */ /* 0x000fe20003f66070 */
[----:B------:R-:W-:Y:S01]  /*5ea0*/  HMMA.16816.F32 R60, R124, R66, R60 ;  /* 0x000000427c3c723c */ /* 0x000fe2000000183c */
[----:B------:R-:W-:Y:S01]  /*5eb0*/  @!P6 PRMT R229, R79, 0x5410, RZ ;  /* 0x000054104fe5e816 */ /* 0x000fe200000000ff */
[----:B------:R-:W-:Y:S01]  /*5ec0*/  @!P4 HADD2 R100, -R218.H0_H0, -RZ.H0_H0 ;  /* 0xa00000ffda64c230 */ /* 0x000fe20000000900 */
[----:B------:R-:W-:-:S02]  /*5ed0*/  @!P2 PRMT R222, R93, 0x5410, RZ ;  /* 0x000054105ddea816 */ /* 0x000fc400000000ff */
[----:B------:R-:W-:Y:S02]  /*5ee0*/  @!P1 PRMT R221, R95, 0x5410, RZ ;  /* 0x000054105fdd9816 */ /* 0x000fe400000000ff */
[C---:B------:R-:W-:Y:S01]  /*5ef0*/  ISETP.GE.U32.AND P6, PT, R46.reuse, R21, PT ;  /* 0x000000152e00720c */ /* 0x040fe20003fc6070 */
[C---:B------:R-:W-:Y:S01]  /*5f00*/  HMMA.16816.F32 R92, R8.reuse, R34, RZ ;  /* 0x00000022085c723c */ /* 0x040fe200000018ff */
[C---:B------:R-:W-:Y:S02]  /*5f10*/  ISETP.GE.U32.AND P2, PT, R46.reuse, R22, PT ;  /* 0x000000162e00720c */ /* 0x040fe40003f46070 */
[----:B------:R-:W-:Y:S01]  /*5f20*/  ISETP.GE.U32.AND P1, PT, R46, R20, PT ;  /* 0x000000142e00720c */ /* 0x000fe20003f26070 */
[----:B------:R-:W-:Y:S01]  /*5f30*/  @!P3 HADD2 R104, -R219.H0_H0, -RZ.H0_H0 ;  /* 0xa00000ffdb68b230 */ /* 0x000fe20000000900 */
[----:B------:R-:W-:Y:S01]  /*5f40*/  @!P4 PRMT R218, R100, 0x5410, RZ ;  /* 0x0000541064dac816 */ /* 0x000fe200000000ff */
[----:B------:R-:W2:Y:S01]  /*5f50*/  LDSM.16.MT88.4 R20, [R205+0xb000] ;  /* 0x00b00000cd14783b */ /* 0x000ea20000004200 */
[----:B------:R-:W-:Y:S01]  /*5f60*/  ISETP.GE.U32.AND P4, PT, R46, R3, PT ;  /* 0x000000032e00720c */ /* 0x000fe20003f86070 */
[----:B------:R-:W-:Y:S01]  /*5f70*/  HMMA.16816.F32 R76, R8, R174, RZ ;  /* 0x000000ae084c723c */ /* 0x000fe200000018ff */
[----:B------:R-:W-:-:S02]  /*5f80*/  SHF.R.U32.HI R2, RZ, 0x8, R28 ;  /* 0x00000008ff027819 */ /* 0x000fc4000001161c */
[----:B------:R-:W-:Y:S01]  /*5f90*/  @!P3 PRMT R219, R104, 0x5410, RZ ;  /* 0x0000541068dbb816 */ /* 0x000fe200000000ff */
[----:B------:R-:W-:Y:S01]  /*5fa0*/  @!P6 HADD2 R109, -R220.H0_H0, -RZ.H0_H0 ;  /* 0xa00000ffdc6de230 */ /* 0x000fe20000000900 */
[----:B------:R-:W-:Y:S01]  /*5fb0*/  LOP3.LUT R2, R2, 0xffff, RZ, 0xc0, !PT ;  /* 0x0000ffff02027812 */ /* 0x000fe200078ec0ff */
[----:B------:R-:W-:Y:S01]  /*5fc0*/  @!P2 HADD2 R159, -R195.H0_H0, -RZ.H0_H0 ;  /* 0xa00000ffc39fa230 */ /* 0x000fe20000000900 */
[----:B------:R-:W-:Y:S01]  /*5fd0*/  @!P5 PRMT R228, R84, 0x5410, RZ ;  /* 0x0000541054e4d816 */ /* 0x000fe200000000ff */
[C---:B------:R-:W-:Y:S01]  /*5fe0*/  HMMA.16816.F32 R172, R12.reuse, R174, RZ ;  /* 0x000000ae0cac723c */ /* 0x040fe200000018ff */
[----:B------:R-:W-:Y:S01]  /*5ff0*/  ISETP.GE.U32.AND P3, PT, R46, R2, PT ;  /* 0x000000022e00720c */ /* 0x000fe20003f66070 */
[----:B------:R-:W-:Y:S01]  /*6000*/  @!P1 HADD2 R240, -R192.H0_H0, -RZ.H0_H0 ;  /* 0xa00000ffc0f09230 */ /* 0x000fe20000000900 */
[----:B------:R-:W-:Y:S01]  /*6010*/  LOP3.LUT R2, R30, 0xff, RZ, 0xc0, !PT ;  /* 0x000000ff1e027812 */ /* 0x000fe200078ec0ff */
[----:B------:R-:W-:Y:S01]  /*6020*/  @!P4 HADD2 R108, -R216.H0_H0, -RZ.H0_H0 ;  /* 0xa00000ffd86cc230 */ /* 0x000fe20000000900 */
[----:B------:R-:W-:Y:S01]  /*6030*/  ISETP.GE.U32.AND P5, PT, R46, R18, PT ;  /* 0x000000122e00720c */ /* 0x000fe20003fa6070 */
[----:B------:R-:W-:Y:S01]  /*6040*/  FADD.FTZ R18, R105, R103 ;  /* 0x0000006769127221 */ /* 0x000fe20000010000 */
[----:B------:R-:W-:Y:S01]  /*6050*/  @!P6 PRMT R220, R109, 0x5410, RZ ;  /* 0x000054106ddce816 */ /* 0x000fe200000000ff */
[----:B-1----:R-:W-:Y:S01]  /*6060*/  HMMA.16816.F32 R100, R12, R24, RZ ;  /* 0x000000180c64723c */ /* 0x002fe200000018ff */
[----:B------:R-:W-:Y:S01]  /*6070*/  @!P4 PRMT R216, R108, 0x5410, RZ ;  /* 0x000054106cd8c816 */ /* 0x000fe200000000ff */
[----:B------:R-:W-:Y:S01]  /*6080*/  FADD.FTZ R18, R117, R18 ;  /* 0x0000001275127221 */ /* 0x000fe20000010000 */
[----:B------:R-:W-:-:S02]  /*6090*/  ISETP.GE.U32.AND P4, PT, R46, R2, PT ;  /* 0x000000022e00720c */ /* 0x000fc40003f86070 */
[----:B------:R-:W-:Y:S01]  /*60a0*/  LOP3.LUT R2, R29, 0xff, RZ, 0xc0, !PT ;  /* 0x000000ff1d027812 */ /* 0x000fe200078ec0ff */
[----:B------:R-:W-:Y:S01]  /*60b0*/  @!P3 HADD2 R110, -R217.H0_H0, -RZ.H0_H0 ;  /* 0xa00000ffd96eb230 */ /* 0x000fe20000000900 */
[----:B------:R-:W1:Y:S01]  /*60c0*/  LDSM.16.MT88.4 R28, [R205+0xb800] ;  /* 0x00b80000cd1c783b */ /* 0x000e620000004200 */
[----:B------:R-:W-:Y:S01]  /*60d0*/  SHF.R.U32.HI R3, RZ, 0x18, R4 ;  /* 0x00000018ff037819 */ /* 0x000fe20000011604 */
[----:B------:R-:W-:Y:S01]  /*60e0*/  FADD.FTZ R19, R166, R18 ;  /* 0x00000012a6137221 */ /* 0x000fe20000010000 */
[----:B------:R-:W-:Y:S01]  /*60f0*/  ISETP.GE.U32.AND P6, PT, R46, R2, PT ;  /* 0x000000022e00720c */ /* 0x000fe20003fc6070 */
[----:B------:R-:W-:Y:S01]  /*6100*/  @!P5 HADD2 R120, -R213.H0_H0, -RZ.H0_H0 ;  /* 0xa00000ffd578d230 */ /* 0x000fe20000000900 */
[----:B------:R-:W-:Y:S01]  /*6110*/  LOP3.LUT R2, R4, 0xff, RZ, 0xc0, !PT ;  /* 0x000000ff04027812 */ /* 0x000fe200078ec0ff */
[----:B------:R-:W-:Y:S01]  /*6120*/  FADD.FTZ R18, R165, R6 ;  /* 0x00000006a5127221 */ /* 0x000fe20000010000 */
[----:B------:R-:W-:Y:S01]  /*6130*/  @!P3 PRMT R217, R110, 0x5410, RZ ;  /* 0x000054106ed9b816 */ /* 0x000fe200000000ff */
[----:B------:R-:W-:Y:S01]  /*6140*/  HMMA.16816.F32 R104, R8, R24, RZ ;  /* 0x000000180868723c */ /* 0x000fe200000018ff */
[----:B------:R-:W-:Y:S01]  /*6150*/  ISETP.GE.U32.AND P3, PT, R46, R2, PT ;  /* 0x000000022e00720c */ /* 0x000fe20003f66070 */
[----:B------:R-:W-:Y:S01]  /*6160*/  @!P4 HADD2 R111, -R214.H0_H0, -RZ.H0_H0 ;  /* 0xa00000ffd66fc230 */ /* 0x000fe20000000900 */
[----:B------:R-:W-:-:S02]  /*6170*/  SHF.R.U32.HI R2, RZ, 0x10, R4 ;  /* 0x00000010ff027819 */ /* 0x000fc40000011604 */
[----:B------:R-:W-:Y:S02]  /*6180*/  @!P5 PRMT R213, R120, 0x5410, RZ ;  /* 0x0000541078d5d816 */ /* 0x000fe400000000ff */
[----:B------:R-:W-:Y:S01]  /*6190*/  LOP3.LUT R2, R2, 0xff, RZ, 0xc0, !PT ;  /* 0x000000ff02027812 */ /* 0x000fe200078ec0ff */
[-C--:B--2---:R-:W-:Y:S01]  /*61a0*/  HMMA.16816.F32 R116, R12, R20.reuse, RZ ;  /* 0x000000140c74723c */ /* 0x084fe200000018ff */
[----:B------:R-:W-:Y:S01]  /*61b0*/  @!P4 PRMT R214, R111, 0x5410, RZ ;  /* 0x000054106fd6c816 */ /* 0x000fe200000000ff */
[----:B------:R-:W-:Y:S01]  /*61c0*/  @!P6 HADD2 R238, -R193.H0_H0, -RZ.H0_H0 ;  /* 0xa00000ffc1eee230 */ /* 0x000fe20000000900 */
[C---:B------:R-:W-:Y:S02]  /*61d0*/  ISETP.GE.U32.AND P4, PT, R46.reuse, R2, PT ;  /* 0x000000022e00720c */ /* 0x040fe40003f86070 */
[----:B------:R-:W-:Y:S01]  /*61e0*/  SHF.R.U32.HI R2, RZ, 0x8, R44 ;  /* 0x00000008ff027819 */ /* 0x000fe2000001162c */
[----:B------:R-:W-:Y:S01]  /*61f0*/  @!P3 HADD2 R156, -R199.H0_H0, -RZ.H0_H0 ;  /* 0xa00000ffc79cb230 */ /* 0x000fe20000000900 */
[----:B------:R-:W-:Y:S01]  /*6200*/  ISETP.GE.U32.AND P5, PT, R46, R3, PT ;  /* 0x000000032e00720c */ /* 0x000fe20003fa6070 */
[----:B------:R-:W-:Y:S01]  /*6210*/  HMMA.16816.F32 R120, R8, R20, RZ ;  /* 0x000000140878723c */ /* 0x000fe200000018ff */
[----:B------:R-:W-:-:S02]  /*6220*/  LOP3.LUT R2, R2, 0xffff, RZ, 0xc0, !PT ;  /* 0x0000ffff02027812 */ /* 0x000fc400078ec0ff */
[----:B------:R-:W-:Y:S02]  /*6230*/  @!P3 PRMT R199, R156, 0x5410, RZ ;  /* 0x000054109cc7b816 */ /* 0x000fe400000000ff */
[----:B------:R-:W-:Y:S02]  /*6240*/  ISETP.GE.U32.AND P3, PT, R46, R2, PT ;  /* 0x000000022e00720c */ /* 0x000fe40003f66070 */
[----:B------:R-:W-:Y:S01]  /*6250*/  SHF.R.U32.HI R3, RZ, 0x8, R45 ;  /* 0x00000008ff037819 */ /* 0x000fe2000001162d */
[----:B------:R-:W-:Y:S01]  /*6260*/  @!P4 HADD2 R158, -R197.H0_H0, -RZ.H0_H0 ;  /* 0xa00000ffc59ec230 */ /* 0x000fe20000000900 */
[----:B------:R-:W-:Y:S01]  /*6270*/  LOP3.LUT R2, R0, 0xffff, RZ, 0xc0, !PT ;  /* 0x0000ffff00027812 */ /* 0x000fe200078ec0ff */
[----:B------:R-:W-:Y:S01]  /*6280*/  FADD.FTZ R20, R164, R7 ;  /* 0x00000007a4147221 */ /* 0x000fe20000010000 */
[----:B------:R-:W-:Y:S01]  /*6290*/  LOP3.LUT R0, R3, 0xffff, RZ, 0xc0, !PT ;  /* 0x0000ffff03007812 */ /* 0x000fe200078ec0ff */
[----:B------:R-:W-:Y:S01]  /*62a0*/  HMMA.16816.F32 R164, R8, R150, RZ ;  /* 0x0000009608a4723c */ /* 0x000fe200000018ff */
[----:B------:R-:W-:Y:S01]  /*62b0*/  SHF.R.U32.HI R2, RZ, 0x8, R2 ;  /* 0x00000008ff027819 */ /* 0x000fe20000011602 */
[----:B------:R-:W-:Y:S01]  /*62c0*/  @!P5 HADD2 R157, -R196.H0_H0, -RZ.H0_H0 ;  /* 0xa00000ffc49dd230 */ /* 0x000fe20000000900 */
[----:B------:R-:W-:Y:S01]  /*62d0*/  @!P4 PRMT R197, R158, 0x5410, RZ ;  /* 0x000054109ec5c816 */ /* 0x000fe200000000ff */
[----:B------:R-:W-:Y:S01]  /*62e0*/  FADD.FTZ R3, R184, R5 ;  /* 0x00000005b8037221 */ /* 0x000fe20000010000 */
[----:B------:R-:W-:Y:S01]  /*62f0*/  ISETP.GE.U32.AND P4, PT, R46, R0, PT ;  /* 0x000000002e00720c */ /* 0x000fe20003f86070 */
[----:B------:R-:W-:Y:S01]  /*6300*/  @!P3 HADD2 R237, -R194.H0_H0, -RZ.H0_H0 ;  /* 0xa00000ffc2edb230 */ /* 0x000fe20000000900 */
[----:B------:R-:W-:Y:S01]  /*6310*/  LOP3.LUT R0, R2, 0xffff, RZ, 0xc0, !PT ;  /* 0x0000ffff02007812 */ /* 0x000fe200078ec0ff */
[-C--:B-1----:R-:W-:Y:S01]  /*6320*/  HMMA.16816.F32 R116, R128, R28.reuse, R116 ;  /* 0x0000001c8074723c */ /* 0x082fe20000001874 */
[----:B------:R-:W-:Y:S01]  /*6330*/  LOP3.LUT R2, R16, 0xffff, RZ, 0xc0, !PT ;  /* 0x0000ffff10027812 */ /* 0x000fe200078ec0ff */
[----:B------:R-:W-:Y:S01]  /*6340*/  IMAD.MOV.U32 R16, RZ, RZ, R149 ;  /* 0x000000ffff107224 */ /* 0x000fe200078e0095 */
[----:B------:R-:W-:Y:S01]  /*6350*/  @!P3 PRMT R194, R237, 0x5410, RZ ;  /* 0x00005410edc2b816 */ /* 0x000fe200000000ff */
[----:B------:R-:W-:Y:S01]  /*6360*/  IMAD.MOV.U32 R184, RZ, RZ, R140 ;  /* 0x000000ffffb87224 */ /* 0x000fe200078e008c */
[----:B------:R-:W1:Y:S01]  /*6370*/  LDC.U8 R237, c[0x0][0x2d8] ;  /* 0x0000b600ffed7b82 */ /* 0x000e620000000000 */
[----:B------:R-:W-:Y:S01]  /*6380*/  @!P5 PRMT R196, R157, 0x5410, RZ ;  /* 0x000054109dc4d816 */ /* 0x000fe200000000ff */
[----:B------:R-:W-:Y:S01]  /*6390*/  IMAD.MOV.U32 R21, RZ, RZ, R48 ;  /* 0x000000ffff157224 */ /* 0x000fe200078e0030 */
[----:B------:R-:W-:Y:S01]  /*63a0*/  HMMA.16816.F32 R120, R124, R28, R120 ;  /* 0x0000001c7c78723c */ /* 0x000fe20000001878 */
[----:B------:R-:W-:Y:S01]  /*63b0*/  ISETP.GE.U32.AND P5, PT, R46, R0, PT ;  /* 0x000000002e00720c */ /* 0x000fe20003fa6070 */
[----:B------:R-:W-:Y:S01]  /*63c0*/  @!P4 HADD2 R239, -R231.H0_H0, -RZ.H0_H0 ;  /* 0xa00000ffe7efc230 */ /* 0x000fe20000000900 */
[----:B------:R-:W-:Y:S01]  /*63d0*/  LOP3.LUT R0, R4, 0xffff, RZ, 0xc0, !PT ;  /* 0x0000ffff04007812 */ /* 0x000fe200078ec0ff */
[----:B------:R-:W-:Y:S01]  /*63e0*/  FADD.FTZ R3, R21, R3 ;  /* 0x0000000315037221 */ /* 0x000fe20000010000 */
[----:B------:R-:W-:-:S02]  /*63f0*/  SHF.R.U32.HI R2, RZ, 0x8, R2 ;  /* 0x00000008ff027819 */ /* 0x000fc40000011602 */
[----:B------:R-:W-:Y:S01]  /*6400*/  IMAD.MOV.U32 R28, RZ, RZ, R148 ;  /* 0x000000ffff1c7224 */ /* 0x000fe200078e0094 */
[----:B------:R-:W-:Y:S01]  /*6410*/  HMMA.16816.F32 R108, R8, R26, RZ ;  /* 0x0000001a086c723c */ /* 0x000fe200000018ff */
[----:B------:R-:W-:Y:S01]  /*6420*/  SHF.R.U32.HI R0, RZ, 0x8, R0 ;  /* 0x00000008ff007819 */ /* 0x000fe20000011600 */
[----:B------:R-:W-:Y:S01]  /*6430*/  IMAD.MOV.U32 R29, RZ, RZ, R49 ;  /* 0x000000ffff1d7224 */ /* 0x000fe200078e0031 */
[----:B------:R-:W-:Y:S01]  /*6440*/  LOP3.LUT R2, R2, 0xffff, RZ, 0xc0, !PT ;  /* 0x0000ffff02027812 */ /* 0x000fe200078ec0ff */
[----:B------:R-:W-:Y:S01]  /*6450*/  FADD.FTZ R3, R252, R3 ;  /* 0x00000003fc037221 */ /* 0x000fe20000010000 */
[----:B------:R-:W-:Y:S01]  /*6460*/  LOP3.LUT R0, R0, 0xffff, RZ, 0xc0, !PT ;  /* 0x0000ffff00007812 */ /* 0x000fe200078ec0ff */
[----:B------:R-:W-:Y:S01]  /*6470*/  @!P5 HADD2 R241, -R227.H0_H0, -RZ.H0_H0 ;  /* 0xa00000ffe3f1d230 */ /* 0x000fe20000000900 */
[----:B------:R-:W-:Y:S01]  /*6480*/  LOP3.LUT R17, R17, 0xffff, RZ, 0xc0, !PT ;  /* 0x0000ffff11117812 */ /* 0x000fe200078ec0ff */
[----:B------:R-:W-:Y:S01]  /*6490*/  HMMA.16816.F32 R148, R12, R150, RZ ;  /* 0x000000960c94723c */ /* 0x000fe200000018ff */
[----:B------:R-:W-:-:S02]  /*64a0*/  @!P2 PRMT R195, R159, 0x5410, RZ ;  /* 0x000054109fc3a816 */ /* 0x000fc400000000ff */
[----:B------:R-:W-:Y:S02]  /*64b0*/  ISETP.GE.U32.AND P2, PT, R46, R2, PT ;  /* 0x000000022e00720c */ /* 0x000fe40003f46070 */
[----:B-1----:R-:W-:Y:S02]  /*64c0*/  ISETP.GE.U32.AND P3, PT, R237, R0, PT ;  /* 0x00000000ed00720c */ /* 0x002fe40003f66070 */
[----:B------:R-:W-:Y:S01]  /*64d0*/  SHF.R.U32.HI R0, RZ, 0x8, R17 ;  /* 0x00000008ff007819 */ /* 0x000fe20000011611 */
[----:B------:R-:W-:Y:S01]  /*64e0*/  HMMA.16816.F32 R24, R12, R26, RZ ;  /* 0x0000001a0c18723c */ /* 0x000fe200000018ff */
[----:B------:R-:W-:Y:S02]  /*64f0*/  @!P6 PRMT R193, R238, 0x5410, RZ ;  /* 0x00005410eec1e816 */ /* 0x000fe400000000ff */
[----:B------:R-:W-:Y:S02]  /*6500*/  LOP3.LUT R0, R0, 0xffff, RZ, 0xc0, !PT ;  /* 0x0000ffff00007812 */ /* 0x000fe400078ec0ff */
[----:B------:R-:W-:-:S02]  /*6510*/  @!P1 PRMT R192, R240, 0x5410, RZ ;  /* 0x00005410f0c09816 */ /* 0x000fc400000000ff */
[----:B------:R-:W-:Y:S01]  /*6520*/  ISETP.GE.U32.AND P6, PT, R237, R0, PT ;  /* 0x00000000ed00720c */ /* 0x000fe20003fc6070 */
[----:B------:R-:W-:Y:S01]  /*6530*/  HMMA.16816.F32 R84, R12, R32, RZ ;  /* 0x000000200c54723c */ /* 0x000fe200000018ff */
[C---:B------:R-:W-:Y:S01]  /*6540*/  IADD3 R0, P1, R176.reuse, UR36, RZ ;  /* 0x00000024b0007c10 */ /* 0x040fe2000ff3e0ff */
[----:B------:R-:W-:Y:S01]  /*6550*/  @!P2 HADD2 R248, -R215.H0_H0, -RZ.H0_H0 ;  /* 0xa00000ffd7f8a230 */ /* 0x000fe20000000900 */
[----:B------:R-:W-:Y:S01]  /*6560*/  @!P4 PRMT R231, R239, 0x5410, RZ ;  /* 0x00005410efe7c816 */ /* 0x000fe200000000ff */
[----:B------:R-:W-:Y:S01]  /*6570*/  @!P3 HADD2 R245, -R198.H0_H0, -RZ.H0_H0 ;  /* 0xa00000ffc6f5b230 */ /* 0x000fe20000000900 */
[----:B------:R-:W-:Y:S01]  /*6580*/  LEA.HI.X.SX32 R2, R176, UR34, 0x1, P1 ;  /* 0x00000022b0027c11 */ /* 0x000fe200088f0eff */
[----:B------:R-:W-:Y:S01]  /*6590*/  FADD.FTZ R239, R249, R3 ;  /* 0x00000003f9ef7221 */ /* 0x000fe20000010000 */
[----:B------:R-:W-:Y:S01]  /*65a0*/  @!P2 PRMT R215, R248, 0x5410, RZ ;  /* 0x00005410f8d7a816 */ /* 0x000fe200000000ff */
[----:B------:R-:W-:Y:S01]  /*65b0*/  HMMA.16816.F32 R156, R8, R142, RZ ;  /* 0x0000008e089c723c */ /* 0x000fe200000018ff */
[----:B------:R-:W-:-:S02]  /*65c0*/  @!P3 PRMT R198, R245, 0x5410, RZ ;  /* 0x00005410f5c6b816 */ /* 0x000fc400000000ff */
[----:B------:R-:W-:Y:S01]  /*65d0*/  @!P5 PRMT R227, R241, 0x5410, RZ ;  /* 0x00005410f1e3d816 */ /* 0x000fe200000000ff */
[----:B------:R-:W-:-:S04]  /*65e0*/  @!P6 HADD2 R244, -R233.H0_H0, -RZ.H0_H0 ;  /* 0xa00000ffe9f4e230 */ /* 0x000fc80000000900 */
[----:B------:R-:W-:Y:S01]  /*65f0*/  HMMA.16816.F32 R164, R124, R50, R164 ;  /* 0x000000327ca4723c */ /* 0x000fe200000018a4 */
[----:B------:R-:W-:-:S07]  /*6600*/  @!P6 PRMT R233, R244, 0x5410, RZ ;  /* 0x00005410f4e9e816 */ /* 0x000fce00000000ff */
[----:B------:R-:W-:Y:S08]  /*6610*/  HMMA.16816.F32 R148, R128, R50, R148 ;  /* 0x000000328094723c */ /* 0x000ff00000001894 */
[----:B------:R-:W-:Y:S08]  /*6620*/  HMMA.16816.F32 R32, R12, R34, RZ ;  /* 0x000000220c20723c */ /* 0x000ff000000018ff */
[----:B------:R-:W-:Y:S08]  /*6630*/  HMMA.16816.F32 R44, R8, R190, RZ ;  /* 0x000000be082c723c */ /* 0x000ff000000018ff */
[C---:B------:R-:W-:Y:S08]  /*6640*/  HMMA.16816.F32 R140, R12.reuse, R142, RZ ;  /* 0x0000008e0c8c723c */ /* 0x040ff000000018ff */
[C---:B------:R-:W-:Y:S08]  /*6650*/  HMMA.16816.F32 R48, R12.reuse, R190, RZ ;  /* 0x000000be0c30723c */ /* 0x040ff000000018ff */
[----:B------:R-:W-:Y:S08]  /*6660*/  HMMA.16816.F32 R4, R12, R182, RZ ;  /* 0x000000b60c04723c */ /* 0x000ff000000018ff */
[-C--:B------:R-:W-:Y:S08]  /*6670*/  HMMA.16816.F32 R8, R8, R22.reuse, RZ ;  /* 0x000000160808723c */ /* 0x080ff000000018ff */
[----:B------:R-:W-:Y:S08]  /*6680*/  HMMA.16816.F32 R12, R12, R22, RZ ;  /* 0x000000160c0c723c */ /* 0x000ff000000018ff */
[-C--:B------:R-:W-:Y:S08]  /*6690*/  HMMA.16816.F32 R100, R128, R112.reuse, R100 ;  /* 0x000000708064723c */ /* 0x080ff00000001864 */
[C---:B------:R-:W-:Y:S08]  /*66a0*/  HMMA.16816.F32 R104, R124.reuse, R112, R104 ;  /* 0x000000707c68723c */ /* 0x040ff00000001868 */
[-C--:B------:R-:W-:Y:S08]  /*66b0*/  HMMA.16816.F32 R108, R124, R114.reuse, R108 ;  /* 0x000000727c6c723c */ /* 0x080ff0000000186c */
[C---:B------:R-:W-:Y:S07]  /*66c0*/  HMMA.16816.F32 R112, R128.reuse, R114, R24 ;  /* 0x000000728070723c */ /* 0x040fee0000001818 */
[C---:B------:R-:W-:Y:S01]  /*66d0*/  LEA R24, P1, R0.reuse, c[0x0][0x1f8], 0x1 ;  /* 0x00007e0000187a11 */ /* 0x040fe200078208ff */
[----:B------:R-:W-:Y:S03]  /*66e0*/  HMMA.16816.F32 R84, R128, R96, R84 ;  /* 0x000000608054723c */ /* 0x000fe60000001854 */
[----:B------:R-:W-:Y:S01]  /*66f0*/  LEA.HI.X R25, R0, c[0x0][0x1fc], R2, 0x1, P1 ;  /* 0x00007f0000197a11 */ /* 0x000fe200008f0c02 */
[----:B------:R-:W-:Y:S01]  /*6700*/  IMAD.MOV.U32 R0, RZ, RZ, c[0x0][0x228] ;  /* 0x00008a00ff007624 */ /* 0x000fe200078e00ff */
[----:B------:R-:W-:Y:S01]  /*6710*/  IADD3 R252, P1, R24, -0x40, RZ ;  /* 0xffffffc018fc7810 */ /* 0x000fe20007f3e0ff */
[----:B------:R-:W-:-:S02]  /*6720*/  FADD.FTZ R2, R16, R19 ;  /* 0x0000001310027221 */ /* 0x000fc40000010000 */
[C---:B------:R-:W-:Y:S01]  /*6730*/  HMMA.16816.F32 R88, R124.reuse, R96, R88 ;  /* 0x000000607c58723c */ /* 0x040fe20000001858 */
[----:B------:R-:W-:Y:S01]  /*6740*/  STG.E.U16 [R24.64], R218 ;  /* 0x000000da18007986 */ /* 0x000fe2000c10151c */
[----:B------:R-:W-:Y:S01]  /*6750*/  FADD.FTZ R2, R180, R2 ;  /* 0x00000002b4027221 */ /* 0x000fe20000010000 */
[----:B------:R-:W-:Y:S02]  /*6760*/  IADD3.X R249, R25, -0x1, RZ, P1, !PT ;  /* 0xffffffff19f97810 */ /* 0x000fe40000ffe4ff */
[----:B------:R-:W-:Y:S01]  /*6770*/  STG.E.U16 [R24.64+0x2], R215 ;  /* 0x000002d718007986 */ /* 0x000fe2000c10151c */
[----:B------:R-:W-:Y:S02]  /*6780*/  FADD.FTZ R2, R185, R2 ;  /* 0x00000002b9027221 */ /* 0x000fe40000010000 */
[----:B------:R-:W-:Y:S02]  /*6790*/  HMMA.16816.F32 R92, R124, R98, R92 ;  /* 0x000000627c5c723c */ /* 0x000fe4000000185c */
[----:B------:R-:W-:-:S06]  /*67a0*/  FADD.FTZ R241, R188, R2 ;  /* 0x00000002bcf17221 */ /* 0x000fcc0000010000 */
[----:B------:R-:W-:Y:S08]  /*67b0*/  HMMA.16816.F32 R76, R124, R82, R76 ;  /* 0x000000527c4c723c */ /* 0x000ff0000000184c */
[----:B------:R-:W-:Y:S07]  /*67c0*/  HMMA.16816.F32 R96, R128, R98, R32 ;  /* 0x000000628060723c */ /* 0x000fee0000001820 */
[C---:B------:R-:W-:Y:S01]  /*67d0*/  IMAD.SHL.U32 R34, R0.reuse, 0x8, RZ ;  /* 0x0000000800227824 */ /* 0x040fe200078e00ff */
[----:B------:R-:W-:Y:S01]  /*67e0*/  HMMA.16816.F32 R156, R124, R178, R156 ;  /* 0x000000b27c9c723c */ /* 0x000fe2000000189c */
[----:B------:R-:W-:-:S02]  /*67f0*/  IMAD.SHL.U32 R32, R0, 0x40, RZ ;  /* 0x0000004000207824 */ /* 0x000fc400078e00ff */
[----:B------:R-:W-:-:S04]  /*6800*/  IMAD.WIDE R34, R34, 0x2, R24 ;  /* 0x0000000222227825 */ /* 0x000fc800078e0218 */
[----:B------:R-:W-:Y:S01]  /*6810*/  IMAD.WIDE R32, R32, 0x2, R24 ;  /* 0x0000000220207825 */ /* 0x000fe200078e0218 */
[----:B------:R-:W-:Y:S01]  /*6820*/  HMMA.16816.F32 R44, R124, R186, R44 ;  /* 0x000000ba7c2c723c */ /* 0x000fe2000000182c */
[----:B------:R-:W-:Y:S04]  /*6830*/  STG.E.U16 [R34.64], R219 ;  /* 0x000000db22007986 */ /* 0x000fe8000c10151c */
[----:B------:R-:W-:Y:S03]  /*6840*/  STG.E.U16 [R34.64+0x2], R216 ;  /* 0x000002d822007986 */ /* 0x000fe6000c10151c */
[C---:B------:R-:W-:Y:S01]  /*6850*/  HMMA.16816.F32 R140, R128.reuse, R178, R140 ;  /* 0x000000b2808c723c */ /* 0x040fe2000000188c */
[----:B------:R1:W-:Y:S04]  /*6860*/  STG.E.U16 [R32.64], R235 ;  /* 0x000000eb20007986 */ /* 0x0003e8000c10151c */
[----:B------:R2:W-:Y:S03]  /*6870*/  STG.E.U16 [R32.64+0x2], R233 ;  /* 0x000002e920007986 */ /* 0x0005e6000c10151c */
[C---:B------:R-:W-:Y:S08]  /*6880*/  HMMA.16816.F32 R48, R128.reuse, R186, R48 ;  /* 0x000000ba8030723c */ /* 0x040ff00000001830 */
[C---:B------:R-:W-:Y:S08]  /*6890*/  HMMA.16816.F32 R64, R128.reuse, R66, R4 ;  /* 0x000000428040723c */ /* 0x040ff00000001804 */
[----:B------:R-:W-:Y:S01]  /*68a0*/  HMMA.16816.F32 R80, R128, R82, R172 ;  /* 0x000000528050723c */ /* 0x000fe200000018ac */
[----:B-1----:R-:W-:-:S07]  /*68b0*/  FADD.FTZ R235, R29, R20 ;  /* 0x000000141deb7221 */ /* 0x002fce0000010000 */
[----:B------:R-:W-:Y:S01]  /*68c0*/  HMMA.16816.F32 R124, R124, R30, R8 ;  /* 0x0000001e7c7c723c */ /* 0x000fe20000001808 */
[----:B------:R-:W-:-:S04]  /*68d0*/  FADD.FTZ R235, R184, R235 ;  /* 0x000000ebb8eb7221 */ /* 0x000fc80000010000 */
[----:B------:R-:W-:-:S03]  /*68e0*/  FADD.FTZ R235, R251, R235 ;  /* 0x000000ebfbeb7221 */ /* 0x000fc60000010000 */
[----:B------:R-:W-:Y:S01]  /*68f0*/  HMMA.16816.F32 R128, R128, R30, R12 ;  /* 0x0000001e8080723c */ /* 0x000fe2000000180c */
[----:B------:R-:W-:-:S06]  /*6900*/  FADD.FTZ R235, R250, R235 ;  /* 0x000000ebfaeb7221 */ /* 0x000fcc0000010000 */
[----:B------:R-:W-:Y:S02]  /*6910*/  IMAD R30, R0, 0x48, RZ ;  /* 0x00000048001e7824 */ /* 0x000fe400078e02ff */
[----:B------:R-:W-:Y:S02]  /*6920*/  FADD.FTZ R0, R28, R18 ;  /* 0x000000121c007221 */ /* 0x000fe40000010000 */
[----:B------:R-:W-:-:S04]  /*6930*/  IMAD.WIDE R30, R30, 0x2, R24 ;  /* 0x000000021e1e7825 */ /* 0x000fc800078e0218 */
[----:B------:R-:W-:Y:S01]  /*6940*/  FADD.FTZ R0, R181, R0 ;  /* 0x00000000b5007221 */ /* 0x000fe20000010000 */
[----:B------:R2:W-:Y:S03]  /*6950*/  STG.E.U16 [R30.64], R234 ;  /* 0x000000ea1e007986 */ /* 0x0005e6000c10151c */
[----:B------:R-:W-:Y:S01]  /*6960*/  FADD.FTZ R0, R177, R0 ;  /* 0x00000000b1007221 */ /* 0x000fe20000010000 */
[----:B------:R2:W-:Y:S03]  /*6970*/  STG.E.U16 [R30.64+0x2], R236 ;  /* 0x000002ec1e007986 */ /* 0x0005e6000c10151c */
[----:B------:R-:W-:Y:S01]  /*6980*/  FADD.FTZ R244, R189, R0 ;  /* 0x00000000bdf47221 */ /* 0x000fe20000010000 */
[----:B------:R2:W-:Y:S04]  /*6990*/  STG.E.U16 [R24.64+0x10], R220 ;  /* 0x000010dc18007986 */ /* 0x0005e8000c10151c */
        /* <DEDUP_REMOVED lines=22> */
[----:B------:R2:W-:Y:S01]  /*6b00*/  STG.E.U16 [R30.64+0x32], R221 ;  /* 0x000032dd1e007986 */ /* 0x0005e2000c10151c */
[----:B------:R-:W-:Y:S05]  /*6b10*/  @!P0 BRA `(.L_x_1258) ;  /* 0x0001474000008947 */ /* 0x000fea0003800000 */
[----:B------:R-:W3:Y:S01]  /*6b20*/  LDL.64 R184, [R1+0xa8] ;  /* 0x0000a80001b87983 */ /* 0x000ee20000100a00 */
[----:B------:R-:W-:-:S04]  /*6b30*/  DEPBAR.LE SB0, 0x0 ;  /* 0x000080000000791a */ /* 0x000fc80000000000 */
[----:B------:R-:W4:Y:S04]  /*6b40*/  LDL R177, [R1+0xb8] ;  /* 0x0000b80001b17983 */ /* 0x000f280000100800 */
[----:B------:R-:W5:Y:S01]  /*6b50*/  LDL.64 R188, [R1+0xe0] ;  /* 0x0000e00001bc7983 */ /* 0x000f620000100a00 */
[----:B------:R-:W-:Y:S02]  /*6b60*/  UIADD3 UR31, UR30, -0x2, URZ ;  /* 0xfffffffe1e1f7890 */ /* 0x000fe4000fffe03f */
[----:B------:R-:W-:Y:S01]  /*6b70*/  UISETP.GE.AND UP0, UPT, UR30, 0x3, UPT ;  /* 0x000000031e00788c */ /* 0x000fe2000bf06270 */
[----:B------:R-:W1:Y:S01]  /*6b80*/  S2R R29, SR_TID.X ;  /* 0x00000000001d7919 */ /* 0x000e620000002100 */
[----:B------:R-:W-:Y:S02]  /*6b90*/  USHF.R.S32.HI UR36, URZ, 0x1f, UR31 ;  /* 0x0000001f3f247899 */ /* 0x000fe4000801141f */
[----:B------:R-:W-:Y:S01]  /*6ba0*/  UIMAD UR34, UR20, UR31, URZ ;  /* 0x0000001f142272a4 */ /* 0x000fe2000f8e023f */
[----:B------:R-:W-:-:S03]  /*6bb0*/  IMAD.U32 R2, RZ, RZ, UR31 ;  /* 0x0000001fff027e24 */ /* 0x000fc6000f8e00ff */
[----:B------:R-:W-:Y:S01]  /*6bc0*/  UIMAD UR34, UR36, UR21, UR34 ;  /* 0x00000015242272a4 */ /* 0x000fe2000f8e0222 */
[----:B-1----:R-:W-:-:S05]  /*6bd0*/  IMAD.SHL.U32 R29, R29, 0x2, RZ ;  /* 0x000000021d1d7824 */ /* 0x002fca00078e00ff */
[----:B------:R-:W-:Y:S01]  /*6be0*/  LOP3.LUT R29, R29, 0x6, RZ, 0xc0, !PT ;  /* 0x000000061d1d7812 */ /* 0x000fe200078ec0ff */
[----:B------:R-:W-:Y:S01]  /*6bf0*/  BAR.SYNC.DEFER_BLOCKING 0x0 ;  /* 0x0000000000007b1d */ /* 0x000fe20000010000 */
[----:B---3--:R-:W-:Y:S02]  /*6c00*/  ISETP.GE.AND P3, PT, R184, c[0x0][0x220], PT ;  /* 0x00008800b8007a0c */ /* 0x008fe40003f66270 */
[----:B----4-:R-:W-:Y:S01]  /*6c10*/  ISETP.GE.AND P2, PT, R177, c[0x0][0x220], PT ;  /* 0x00008800b1007a0c */ /* 0x010fe20003f46270 */
[----:B-----5:R-:W-:-:S10]  /*6c20*/  IMAD.WIDE.U32 R2, R2, UR21, R188 ;  /* 0x0000001502027c25 */ /* 0x020fd4000f8e00bc */
        /* <DEDUP_REMOVED lines=24> */
[C---:B------:R-:W-:Y:S02]  /*6db0*/  IADD3 R2, R0.reuse, 0x1, RZ ;  /* 0x0000000100027810 */ /* 0x040fe40007ffe0ff */
[----:B------:R-:W-:Y:S01]  /*6dc0*/  @!PT LDS RZ, [RZ] ;  /* 0x00000000fffff984 */ /* 0x000fe20000000800 */
[----:B------:R-:W-:Y:S01]  /*6dd0*/  @!PT LDS RZ, [RZ] ;  /* 0x00000000fffff984 */ /* 0x000fe20000000800 */
[----:B------:R-:W-:Y:S01]  /*6de0*/  @!PT LDS RZ, [RZ] ;  /* 0x00000000fffff984 */ /* 0x000fe20000000800 */
[----:B------:R1:W-:Y:S01]  /*6df0*/  @!P3 LDGSTS.E.BYPASS.LTC128B.128 [R212+0xa800], [R8.64] ;  /* 0x0a80000008d4bfae */ /* 0x0003e2000b901d5c */
[----:B------:R-:W-:Y:S02]  /*6e00*/  IADD3 R3, R0, 0x8, RZ ;  /* 0x0000000800037810 */ /* 0x000fe40007ffe0ff */
[C---:B------:R-:W-:Y:S01]  /*6e10*/  ISETP.GE.AND P4, PT, R2.reuse, R136, PT ;  /* 0x000000880200720c */ /* 0x040fe20003f86270 */
[----:B------:R-:W-:Y:S01]  /*6e20*/  @P2 STS.128 [R212+0xb800], RZ ;  /* 0x00b800ffd4002388 */ /* 0x000fe20000000c00 */
[C---:B------:R-:W-:Y:S02]  /*6e30*/  ISETP.GE.AND P1, PT, R2.reuse, R137, PT ;  /* 0x000000890200720c */ /* 0x040fe40003f26270 */
[C---:B------:R-:W-:Y:S01]  /*6e40*/  ISETP.GE.AND P0, PT, R2.reuse, R139, PT ;  /* 0x0000008b0200720c */ /* 0x040fe20003f06270 */
[----:B------:R-:W-:Y:S01]  /*6e50*/  @!PT LDS RZ, [RZ] ;  /* 0x00000000fffff984 */ /* 0x000fe20000000800 */
[----:B------:R-:W-:Y:S01]  /*6e60*/  @!PT LDS RZ, [RZ] ;  /* 0x00000000fffff984 */ /* 0x000fe20000000800 */
[----:B------:R-:W-:Y:S01]  /*6e70*/  @!PT LDS RZ, [RZ] ;  /* 0x00000000fffff984 */ /* 0x000fe20000000800 */
[----:B------:R3:W-:Y:S01]  /*6e80*/  @!P2 LDGSTS.E.BYPASS.LTC128B.128 [R212+0xb800], [R4.64+0x80] ;  /* 0x0b80008004d4afae */ /* 0x0007e2000b901d5c */
[----:B------:R-:W-:-:S02]  /*6e90*/  ISETP.GE.AND P6, PT, R2, R138, PT ;  /* 0x0000008a0200720c */ /* 0x000fc40003fc6270 */
[----:B------:R-:W-:Y:S01]  /*6ea0*/  ISETP.GE.AND P5, PT, R3, R136, PT ;  /* 0x000000880300720c */ /* 0x000fe20003fa6270 */
        /* <DEDUP_REMOVED lines=9> */
[----:B--2-4-:R-:W-:Y:S08]  /*6f40*/  HMMA.16816.F32 R196, R12, R176, RZ ;  /* 0x000000b00cc4723c */ /* 0x014ff000000018ff */
[C---:B-1----:R-:W-:Y:S08]  /*6f50*/  HMMA.16816.F32 R184, R8.reuse, R172, RZ ;  /* 0x000000ac08b8723c */ /* 0x042ff000000018ff */
[C---:B------:R-:W-:Y:S08]  /*6f60*/  HMMA.16816.F32 R188, R8.reuse, R178, RZ ;  /* 0x000000b208bc723c */ /* 0x040ff000000018ff */
[C---:B------:R-:W-:Y:S08]  /*6f70*/  HMMA.16816.F32 R192, R8.reuse, R176, RZ ;  /* 0x000000b008c0723c */ /* 0x040ff000000018ff */
[----:B------:R-:W-:Y:S08]  /*6f80*/  HMMA.16816.F32 R8, R8, R174, RZ ;  /* 0x000000ae0808723c */ /* 0x000ff000000018ff */
[----:B------:R-:W-:Y:S08]  /*6f90*/  HMMA.16816.F32 R176, R12, R178, RZ ;  /* 0x000000b20cb0723c */ /* 0x000ff000000018ff */
[C---:B---3--:R-:W-:Y:S08]  /*6fa0*/  HMMA.16816.F32 R224, R4.reuse, R180, R184 ;  /* 0x000000b404e0723c */ /* 0x048ff000000018b8 */
[----:B------:R-:W-:Y:S08]  /*6fb0*/  HMMA.16816.F32 R228, R4, R22, R188 ;  /* 0x0000001604e4723c */ /* 0x000ff000000018bc */
[C---:B------:R-:W-:Y:S08]  /*6fc0*/  HMMA.16816.F32 R188, R12.reuse, R172, RZ ;  /* 0x000000ac0cbc723c */ /* 0x040ff000000018ff */
[----:B------:R-:W-:Y:S01]  /*6fd0*/  HMMA.16816.F32 R184, R12, R174, RZ ;  /* 0x000000ae0cb8723c */ /* 0x000fe200000018ff */
[----:B------:R-:W-:Y:S07]  /*6fe0*/  LDSM.16.M88.4 R12, [R209+0x8000] ;  /* 0x00800000d10c783b */ /* 0x000fee0000000200 */
[C---:B------:R-:W-:Y:S08]  /*6ff0*/  HMMA.16816.F32 R248, R4.reuse, R20, R192 ;  /* 0x0000001404f8723c */ /* 0x040ff000000018c0 */
[----:B------:R-:W-:Y:S01]  /*7000*/  HMMA.16816.F32 R216, R4, R182, R8 ;  /* 0x000000b604d8723c */ /* 0x000fe20000001808 */
[----:B------:R-:W1:Y:S04]  /*7010*/  LDSM.16.M88.4 R4, [R210+0x2000] ;  /* 0x00200000d204783b */ /* 0x000e680000000200 */
[----:B------:R-:W-:Y:S03]  /*7020*/  LDSM.16.M88.4 R8, [R210] ;  /* 0x00000000d208783b */ /* 0x000fe60000000200 */
[C---:B-----5:R-:W-:Y:S08]  /*7030*/  HMMA.16816.F32 R172, R16.reuse, R20, R196 ;  /* 0x0000001410ac723c */ /* 0x060ff000000018c4 */
[C---:B------:R-:W-:Y:S01]  /*7040*/  HMMA.16816.F32 R176, R16.reuse, R22, R176 ;  /* 0x0000001610b0723c */ /* 0x040fe200000018b0 */
[----:B------:R-:W2:Y:S07]  /*7050*/  LDSM.16.M88.4 R20, [R209+0x8800] ;  /* 0x00880000d114783b */ /* 0x000eae0000000200 */
[C---:B------:R-:W-:Y:S08]  /*7060*/  HMMA.16816.F32 R220, R16.reuse, R180, R188 ;  /* 0x000000b410dc723c */ /* 0x040ff000000018bc */
[----:B------:R-:W-:Y:S01]  /*7070*/  HMMA.16816.F32 R192, R16, R182, R184 ;  /* 0x000000b610c0723c */ /* 0x000fe200000018b8 */
[----:B------:R-:W-:Y:S07]  /*7080*/  LDSM.16.M88.4 R16, [R207] ;  /* 0x00000000cf10783b */ /* 0x000fee0000000200 */
[C---:B-1----:R-:W-:Y:S08]  /*7090*/  HMMA.16816.F32 R188, R4.reuse, R12, R248 ;  /* 0x0000000c04bc723c */ /* 0x042ff000000018f8 */
[C---:B------:R-:W-:Y:S08]  /*70a0*/  HMMA.16816.F32 R196, R4.reuse, R14, R228 ;  /* 0x0000000e04c4723c */ /* 0x040ff000000018e4 */
[C---:B--2---:R-:W-:Y:S08]  /*70b0*/  HMMA.16816.F32 R224, R4.reuse, R20, R224 ;  /* 0x0000001404e0723c */ /* 0x044ff000000018e0 */
[----:B------:R-:W-:Y:S01]  /*70c0*/  HMMA.16816.F32 R184, R4, R22, R216 ;  /* 0x0000001604b8723c */ /* 0x000fe200000018d8 */
[----:B------:R-:W1:Y:S07]  /*70d0*/  LDSM.16.M88.4 R4, [R208+0x2000] ;  /* 0x00200000d004783b */ /* 0x000e6e0000000200 */
[C---:B------:R-:W-:Y:S01]  /*70e0*/  HMMA.16816.F32 R180, R8.reuse, R12, R172 ;  /* 0x0000000c08b4723c */ /* 0x040fe200000018ac */
[----:B------:R-:W2:Y:S07]  /*70f0*/  LDSM.16.M88.4 R172, [R207+0x800] ;  /* 0x00080000cfac783b */ /* 0x000eae0000000200 */
[C---:B------:R-:W-:Y:S01]  /*7100*/  HMMA.16816.F32 R176, R8.reuse, R14, R176 ;  /* 0x0000000e08b0723c */ /* 0x040fe200000018b0 */
[----:B------:R-:W3:Y:S07]  /*7110*/  LDSM.16.M88.4 R12, [R208] ;  /* 0x00000000d00c783b */ /* 0x000eee0000000200 */
[C---:B------:R-:W-:Y:S08]  /*7120*/  HMMA.16816.F32 R216, R8.reuse, R20, R220 ;  /* 0x0000001408d8723c */ /* 0x040ff000000018dc */
[----:B------:R-:W-:Y:S01]  /*7130*/  HMMA.16816.F32 R192, R8, R22, R192 ;  /* 0x0000001608c0723c */ /* 0x000fe200000018c0 */
[----:B------:R-:W-:Y:S04]  /*7140*/  LDSM.16.M88.4 R20, [R200+0x9800] ;  /* 0x00980000c814783b */ /* 0x000fe80000000200 */
[----:B------:R-:W-:Y:S03]  /*7150*/  LDSM.16.M88.4 R8, [R202+0x4000] ;  /* 0x00400000ca08783b */ /* 0x000fe60000000200 */
[C---:B-1----:R-:W-:Y:S08]  /*7160*/  HMMA.16816.F32 R188, R4.reuse, R16, R188 ;  /* 0x0000001004bc723c */ /* 0x042ff000000018bc */
[C---:B------:R-:W-:Y:S08]  /*7170*/  HMMA.16816.F32 R196, R4.reuse, R18, R196 ;  /* 0x0000001204c4723c */ /* 0x040ff000000018c4 */
[C---:B--2---:R-:W-:Y:S08]  /*7180*/  HMMA.16816.F32 R220, R4.reuse, R172, R224 ;  /* 0x000000ac04dc723c */ /* 0x044ff000000018e0 */
[----:B------:R-:W-:Y:S01]  /*7190*/  HMMA.16816.F32 R184, R4, R174, R184 ;  /* 0x000000ae04b8723c */ /* 0x000fe200000018b8 */
[----:B------:R-:W1:Y:S07]  /*71a0*/  LDSM.16.M88.4 R4, [R202+0x6000] ;  /* 0x00600000ca04783b */ /* 0x000e6e0000000200 */
[C---:B---3--:R-:W-:Y:S08]  /*71b0*/  HMMA.16816.F32 R180, R12.reuse, R16, R180 ;  /* 0x000000100cb4723c */ /* 0x048ff000000018b4 */
[C---:B------:R-:W-:Y:S01]  /*71c0*/  HMMA.16816.F32 R176, R12.reuse, R18, R176 ;  /* 0x000000120cb0723c */ /* 0x040fe200000018b0 */
[----:B------:R-:W2:Y:S07]  /*71d0*/  LDSM.16.M88.4 R16, [R200+0x9000] ;  /* 0x00900000c810783b */ /* 0x000eae0000000200 */
[C---:B------:R-:W-:Y:S08]  /*71e0*/  HMMA.16816.F32 R224, R12.reuse, R172, R216 ;  /* 0x000000ac0ce0723c */ /* 0x040ff000000018d8 */
[----:B------:R-:W-:Y:S01]  /*71f0*/  HMMA.16816.F32 R216, R12, R174, R192 ;  /* 0x000000ae0cd8723c */ /* 0x000fe200000018c0 */
[----:B------:R-:W-:Y:S07]  /*7200*/  LDSM.16.M88.4 R12, [R211+0x1000] ;  /* 0x00100000d30c783b */ /* 0x000fee0000000200 */
[C---:B-1----:R-:W-:Y:S08]  /*7210*/  HMMA.16816.F32 R220, R4.reuse, R20, R220 ;  /* 0x0000001404dc723c */ /* 0x042ff000000018dc */
[C---:B------:R-:W-:Y:S08]  /*7220*/  HMMA.16816.F32 R184, R4.reuse, R22, R184 ;  /* 0x0000001604b8723c */ /* 0x040ff000000018b8 */
[C---:B--2---:R-:W-:Y:S08]  /*7230*/  HMMA.16816.F32 R192, R4.reuse, R16, R188 ;  /* 0x0000001004c0723c */ /* 0x044ff000000018bc */
[-C--:B------:R-:W-:Y:S01]  /*7240*/  HMMA.16816.F32 R188, R4, R18.reuse, R196 ;  /* 0x0000001204bc723c */ /* 0x080fe200000018c4 */
[----:B------:R-:W1:Y:S07]  /*7250*/  LDSM.16.M88.4 R4, [R204+0x6000] ;  /* 0x00600000cc04783b */ /* 0x000e6e0000000200 */
[C---:B------:R-:W-:Y:S01]  /*7260*/  HMMA.16816.F32 R172, R8.reuse, R18, R176 ;  /* 0x0000001208ac723c */ /* 0x040fe200000018b0 */
[----:B------:R-:W2:Y:S07]  /*7270*/  LDSM.16.M88.4 R176, [R211+0x1800] ;  /* 0x00180000d3b0783b */ /* 0x000eae0000000200 */
[C---:B------:R-:W-:Y:S01]  /*7280*/  HMMA.16816.F32 R180, R8.reuse, R16, R180 ;  /* 0x0000001008b4723c */ /* 0x040fe200000018b4 */
[----:B------:R-:W3:Y:S07]  /*7290*/  LDSM.16.M88.4 R16, [R204+0x4000] ;  /* 0x00400000cc10783b */ /* 0x000eee0000000200 */
[C---:B------:R-:W-:Y:S08]  /*72a0*/  HMMA.16816.F32 R224, R8.reuse, R20, R224 ;  /* 0x0000001408e0723c */ /* 0x040ff000000018e0 */
[----:B------:R-:W-:Y:S01]  /*72b0*/  HMMA.16816.F32 R216, R8, R22, R216 ;  /* 0x0000001608d8723c */ /* 0x000fe200000018d8 */
[----:B------:R-:W-:Y:S07]  /*72c0*/  LDSM.16.M88.4 R8, [R209+0x9000] ;  /* 0x00900000d108783b */ /* 0x000fee0000000200 */
[C---:B-1----:R-:W-:Y:S08]  /*72d0*/  HMMA.16816.F32 R196, R4.reuse, R12, R192 ;  /* 0x0000000c04c4723c */ /* 0x042ff000000018c0 */
[C---:B------:R-:W-:Y:S08]  /*72e0*/  HMMA.16816.F32 R192, R4.reuse, R14, R188 ;  /* 0x0000000e04c0723c */ /* 0x040ff000000018bc */
[C---:B--2---:R-:W-:Y:S08]  /*72f0*/  HMMA.16816.F32 R188, R4.reuse, R176, R220 ;  /* 0x000000b004bc723c */ /* 0x044ff000000018dc */
[----:B------:R-:W-:Y:S01]  /*7300*/  HMMA.16816.F32 R184, R4, R178, R184 ;  /* 0x000000b204b8723c */ /* 0x000fe200000018b8 */
[----:B------:R-:W1:Y:S07]  /*7310*/  LDSM.16.M88.4 R4, [R210+0x6000] ;  /* 0x00600000d204783b */ /* 0x000e6e0000000200 */
[C---:B---3--:R-:W-:Y:S01]  /*7320*/  HMMA.16816.F32 R20, R16.reuse, R14, R172 ;  /* 0x0000000e1014723c */ /* 0x048fe200000018ac */
        /* <DEDUP_REMOVED lines=11> */
[C---:B---3--:R-:W-:Y:S08]  /*73e0*/  HMMA.16816.F32 R184, R12.reuse, R8, R180 ;  /* 0x000000080cb8723c */ /* 0x048ff000000018b4 */
[----:B------:R-:W-:Y:S01]  /*73f0*/  HMMA.16816.F32 R180, R12, R10, R20 ;  /* 0x0000000a0cb4723c */ /* 0x000fe20000001814 */
[----:B------:R-:W2:Y:S04]  /*7400*/  LDSM.16.M88.4 R20, [R207+0x1800] ;  /* 0x00180000cf14783b */ /* 0x000ea80000000200 */
[----:B------:R-:W3:Y:S01]  /*7410*/  LDSM.16.M88.4 R8, [R208+0x4000] ;  /* 0x00400000d008783b */ /* 0x000ee20000000200 */
[----:B------:R-:W-:-:S04]  /*7420*/  DEPBAR.LE SB0, 0x0 ;  /* 0x000080000000791a */ /* 0x000fc80000000000 */
[C---:B------:R-:W-:Y:S08]  /*7430*/  HMMA.16816.F32 R176, R12.reuse, R172, R224 ;  /* 0x000000ac0cb0723c */ /* 0x040ff000000018e0 */
[----:B------:R-:W-:Y:S08]  /*7440*/  HMMA.16816.F32 R12, R12, R174, R220 ;  /* 0x000000ae0c0c723c */ /* 0x000ff000000018dc */
[C---:B-1----:R-:W-:Y:S08]  /*7450*/  HMMA.16816.F32 R220, R4.reuse, R16, R216 ;  /* 0x0000001004dc723c */ /* 0x042ff000000018d8 */
[C---:B------:R-:W-:Y:S08]  /*7460*/  HMMA.16816.F32 R172, R4.reuse, R18, R196 ;  /* 0x0000001204ac723c */ /* 0x040ff000000018c4 */
[----:B--2---:R-:W-:Y:S08]  /*7470*/  HMMA.16816.F32 R216, R4, R20, R192 ;  /* 0x0000001404d8723c */ /* 0x004ff000000018c0 */
[----:B---3--:R-:W-:Y:S08]  /*7480*/  HMMA.16816.F32 R192, R8, R16, R184 ;  /* 0x0000001008c0723c */ /* 0x008ff000000018b8 */
[----:B------:R-:W-:Y:S01]  /*7490*/  HMMA.16816.F32 R224, R4, R22, R188 ;  /* 0x0000001604e0723c */ /* 0x000fe200000018bc */
[----:B------:R-:W1:Y:S07]  /*74a0*/  I2F R4, R2 ;  /* 0x0000000200047306 */ /* 0x000e6e0000201400 */
[C---:B------:R-:W-:Y:S01]  /*74b0*/  HMMA.16816.F32 R16, R8.reuse, R18, R180 ;  /* 0x000000120810723c */ /* 0x040fe200000018b4 */
[----:B------:R-:W2:Y:S07]  /*74c0*/  I2F R6, R3 ;  /* 0x0000000300067306 */ /* 0x000eae0000201400 */
[----:B------:R-:W-:Y:S01]  /*74d0*/  HMMA.16816.F32 R188, R8, R20, R176 ;  /* 0x0000001408bc723c */ /* 0x000fe200000018b0 */
[----:B-1----:R-:W-:Y:S01]  /*74e0*/  FFMA.FTZ R5, R4, UR26, R193 ;  /* 0x0000001a04057c23 */ /* 0x002fe200080100c1 */
[----:B------:R-:W-:Y:S01]  /*74f0*/  IADD3 R2, R0, 0x9, RZ ;  /* 0x0000000900027810 */ /* 0x000fe20007ffe0ff */
[----:B------:R-:W-:-:S03]  /*7500*/  FFMA.FTZ R7, R4, UR26, R195 ;  /* 0x0000001a04077c23 */ /* 0x000fc600080100c3 */
[----:B------:R-:W-:Y:S02]  /*7510*/  FSEL R186, R5, -INF , !P4 ;  /* 0xff80000005ba7808 */ /* 0x000fe40006000000 */
[----:B------:R-:W-:Y:S01]  /*7520*/  HMMA.16816.F32 R196, R8, R22, R12 ;  /* 0x0000001608c4723c */ /* 0x000fe2000000180c */
[----:B------:R-:W-:Y:S01]  /*7530*/  FSEL R180, R7, -INF , !P1 ;  /* 0xff80000007b47808 */ /* 0x000fe20004800000 */
[----:B------:R-:W1:Y:S01]  /*7540*/  I2F R5, R2 ;  /* 0x0000000200057306 */ /* 0x000e620000201400 */
[----:B------:R-:W-:Y:S01]  /*7550*/  BAR.SYNC.DEFER_BLOCKING 0x0 ;  /* 0x0000000000007b1d */ /* 0x000fe20000010000 */
[C---:B------:R-:W-:Y:S02]  /*7560*/  ISETP.GE.AND P4, PT, R3.reuse, R137, PT ;  /* 0x000000890300720c */ /* 0x040fe40003f86270 */
[C---:B------:R-:W-:Y:S01]  /*7570*/  ISETP.GE.AND P1, PT, R3.reuse, R139, PT ;  /* 0x0000008b0300720c */ /* 0x040fe20003f26270 */
[C---:B------:R-:W-:Y:S02]  /*7580*/  FFMA.FTZ R8, R4.reuse, UR26, R221 ;  /* 0x0000001a04087c23 */ /* 0x040fe400080100dd */
[----:B------:R-:W-:Y:S01]  /*7590*/  FFMA.FTZ R9, R4, UR26, R223 ;  /* 0x0000001a04097c23 */ /* 0x000fe200080100df */
[----:B------:R-:W-:Y:S01]  /*75a0*/  IADD3 R4, R0, 0x10, RZ ;  /* 0x0000001000047810 */ /* 0x000fe20007ffe0ff */
[----:B--2---:R-:W-:Y:S01]  /*75b0*/  FFMA.FTZ R7, R6, UR26, R18 ;  /* 0x0000001a06077c23 */ /* 0x004fe20008010012 */
[----:B------:R-:W-:Y:S01]  /*75c0*/  FSEL R184, R8, -INF , !P0 ;  /* 0xff80000008b87808 */ /* 0x000fe20004000000 */
[C---:B------:R-:W-:Y:S01]  /*75d0*/  FFMA.FTZ R8, R6.reuse, UR26, R172 ;  /* 0x0000001a06087c23 */ /* 0x040fe200080100ac */
[----:B------:R-:W-:Y:S01]  /*75e0*/  ISETP.GE.AND P0, PT, R3, R138, PT ;  /* 0x0000008a0300720c */ /* 0x000fe20003f06270 */
[----:B------:R-:W-:Y:S01]  /*75f0*/  FFMA.FTZ R3, R6, UR26, R16 ;  /* 0x0000001a06037c23 */ /* 0x000fe20008010010 */
[----:B------:R-:W-:-:S02]  /*7600*/  FSEL R183, R9, -INF , !P6 ;  /* 0xff80000009b77808 */ /* 0x000fc40007000000 */
[----:B------:R-:W-:Y:S01]  /*7610*/  FSEL R177, R7, -INF , !P4 ;  /* 0xff80000007b17808 */ /* 0x000fe20006000000 */
[----:B-1----:R-:W-:Y:S01]  /*7620*/  FFMA.FTZ R7, R5, UR26, R17 ;  /* 0x0000001a05077c23 */ /* 0x002fe20008010011 */
[----:B------:R-:W-:Y:S01]  /*7630*/  FSEL R185, R3, -INF , !P5 ;  /* 0xff80000003b97808 */ /* 0x000fe20006800000 */
[C---:B------:R-:W-:Y:S01]  /*7640*/  FFMA.FTZ R9, R5.reuse, UR26, R173 ;  /* 0x0000001a05097c23 */ /* 0x040fe200080100ad */
[----:B------:R-:W-:Y:S01]  /*7650*/  FSEL R182, R8, -INF , !P1 ;  /* 0xff80000008b67808 */ /* 0x000fe20004800000 */
[C---:B------:R-:W-:Y:S01]  /*7660*/  FFMA.FTZ R8, R5.reuse, UR26, R19 ;  /* 0x0000001a05087c23 */ /* 0x040fe20008010013 */
[C---:B------:R-:W-:Y:S01]  /*7670*/  ISETP.GE.AND P6, PT, R2.reuse, R136, PT ;  /* 0x000000880200720c */ /* 0x040fe20003fc6270 */
[----:B------:R-:W-:Y:S01]  /*7680*/  FFMA.FTZ R10, R5, UR26, R175 ;  /* 0x0000001a050a7c23 */ /* 0x000fe200080100af */
[C---:B------:R-:W-:Y:S02]  /*7690*/  ISETP.GE.AND P5, PT, R2.reuse, R137, PT ;  /* 0x000000890200720c */ /* 0x040fe40003fa6270 */
[----:B------:R-:W-:-:S02]  /*76a0*/  ISETP.GE.AND P4, PT, R2, R139, PT ;  /* 0x0000008b0200720c */ /* 0x000fc40003f86270 */
[----:B------:R-:W-:Y:S01]  /*76b0*/  ISETP.GE.AND P1, PT, R2, R138, PT ;  /* 0x0000008a0200720c */ /* 0x000fe20003f26270 */
[----:B------:R-:W-:Y:S01]  /*76c0*/  FFMA.FTZ R2, R6, UR26, R174 ;  /* 0x0000001a06027c23 */ /* 0x000fe200080100ae */
[----:B------:R-:W-:Y:S01]  /*76d0*/  IADD3 R3, R0, 0x11, RZ ;  /* 0x0000001100037810 */ /* 0x000fe20007ffe0ff */
[----:B------:R-:W1:Y:S01]  /*76e0*/  I2F R6, R4 ;  /* 0x0000000400067306 */ /* 0x000e620000201400 */
[----:B------:R-:W-:Y:S02]  /*76f0*/  FSEL R181, R7, -INF , !P6 ;  /* 0xff80000007b57808 */ /* 0x000fe40007000000 */
[----:B------:R-:W-:Y:S02]  /*7700*/  FSEL R179, R2, -INF , !P0 ;  /* 0xff80000002b37808 */ /* 0x000fe40004000000 */
[----:B------:R-:W-:Y:S02]  /*7710*/  FSEL R172, R8, -INF , !P5 ;  /* 0xff80000008ac7808 */ /* 0x000fe40006800000 */
[----:B------:R-:W-:Y:S01]  /*7720*/  FSEL R175, R9, -INF , !P4 ;  /* 0xff80000009af7808 */ /* 0x000fe20006000000 */
[----:B------:R-:W2:Y:S01]  /*7730*/  I2F R5, R3 ;  /* 0x0000000300057306 */ /* 0x000ea20000201400 */
[----:B------:R-:W-:-:S02]  /*7740*/  ISETP.GE.AND P0, PT, R4, R136, PT ;  /* 0x000000880400720c */ /* 0x000fc40003f06270 */
[C---:B------:R-:W-:Y:S02]  /*7750*/  ISETP.GE.AND P6, PT, R4.reuse, R137, PT ;  /* 0x000000890400720c */ /* 0x040fe40003fc6270 */
[C---:B------:R-:W-:Y:S02]  /*7760*/  ISETP.GE.AND P5, PT, R4.reuse, R139, PT ;  /* 0x0000008b0400720c */ /* 0x040fe40003fa6270 */
[----:B------:R-:W-:Y:S01]  /*7770*/  ISETP.GE.AND P4, PT, R4, R138, PT ;  /* 0x0000008a0400720c */ /* 0x000fe20003f86270 */
[----:B-1----:R-:W-:Y:S01]  /*7780*/  FFMA.FTZ R4, R6, UR26, R188 ;  /* 0x0000001a06047c23 */ /* 0x002fe200080100bc */
[----:B------:R-:W-:Y:S01]  /*7790*/  IADD3 R2, R0, 0x18, RZ ;  /* 0x0000001800027810 */ /* 0x000fe20007ffe0ff */
[----:B------:R-:W-:Y:S01]  /*77a0*/  FFMA.FTZ R7, R6, UR26, R190 ;  /* 0x0000001a06077c23 */ /* 0x000fe200080100be */
[----:B------:R-:W-:Y:S01]  /*77b0*/  FSEL R176, R10, -INF , !P1 ;  /* 0xff8000000ab07808 */ /* 0x000fe20004800000 */
[----:B------:R-:W-:Y:S01]  /*77c0*/  FFMA.FTZ R8, R6, UR26, R216 ;  /* 0x0000001a06087c23 */ /* 0x000fe200080100d8 */
[----:B------:R-:W-:Y:S01]  /*77d0*/  FSEL R178, R4, -INF , !P0 ;  /* 0xff80000004b27808 */ /* 0x000fe20004000000 */
[----:B------:R-:W-:Y:S01]  /*77e0*/  FFMA.FTZ R6, R6, UR26, R218 ;  /* 0x0000001a06067c23 */ /* 0x000fe200080100da */
[----:B------:R-:W1:Y:S01]  /*77f0*/  I2F R4, R2 ;  /* 0x0000000200047306 */ /* 0x000e620000201400 */
[----:B------:R-:W-:Y:S01]  /*7800*/  FSEL R27, R7, -INF , !P6 ;  /* 0xff800000071b7808 */ /* 0x000fe20007000000 */
[C---:B--2---:R-:W-:Y:S01]  /*7810*/  FFMA.FTZ R7, R5.reuse, UR26, R189 ;  /* 0x0000001a05077c23 */ /* 0x044fe200080100bd */
[----:B------:R-:W-:Y:S01]  /*7820*/  FSEL R174, R8, -INF , !P5 ;  /* 0xff80000008ae7808 */ /* 0x000fe20006800000 */
[----:B------:R-:W-:Y:S01]  /*7830*/  FFMA.FTZ R8, R5, UR26, R191 ;  /* 0x0000001a05087c23 */ /* 0x000fe200080100bf */
[----:B------:R-:W-:Y:S01]  /*7840*/  ISETP.GE.AND P1, PT, R3, R136, PT ;  /* 0x000000880300720c */ /* 0x000fe20003f26270 */
[----:B------:R-:W-:Y:S01]  /*7850*/  FFMA.FTZ R9, R5, UR26, R217 ;  /* 0x0000001a05097c23 */ /* 0x000fe200080100d9 */
[----:B------:R-:W-:Y:S01]  /*7860*/  ISETP.GE.AND P0, PT, R3, R137, PT ;  /* 0x000000890300720c */ /* 0x000fe20003f06270 */
[----:B------:R-:W-:Y:S01]  /*7870*/  FFMA.FTZ R10, R5, UR26, R219 ;  /* 0x0000001a050a7c23 */ /* 0x000fe200080100db */
[----:B------:R-:W-:-:S02]  /*7880*/  ISETP.GE.AND P6, PT, R3, R139, PT ;  /* 0x0000008b0300720c */ /* 0x000fc40003fc6270 */
[----:B------:R-:W-:Y:S02]  /*7890*/  ISETP.GE.AND P5, PT, R3, R138, PT ;  /* 0x0000008a0300720c */ /* 0x000fe40003fa6270 */
[----:B------:R-:W2:Y:S01]  /*78a0*/  I2F R3, R0 ;  /* 0x0000000000037306 */ /* 0x000ea20000201400 */
[----:B------:R-:W-:Y:S02]  /*78b0*/  FSEL R29, R6, -INF , !P4 ;  /* 0xff800000061d7808 */ /* 0x000fe40006000000 */
[----:B------:R-:W-:Y:S01]  /*78c0*/  FSEL R173, R7, -INF , !P1 ;  /* 0xff80000007ad7808 */ /* 0x000fe20004800000 */
[----:B-1----:R-:W-:Y:S01]  /*78d0*/  FFMA.FTZ R5, R4, UR26, R198 ;  /* 0x0000001a04057c23 */ /* 0x002fe200080100c6 */
[----:B------:R-:W-:Y:S01]  /*78e0*/  FSEL R21, R8, -INF , !P0 ;  /* 0xff80000008157808 */ /* 0x000fe20004000000 */
[----:B------:R-:W-:Y:S01]  /*78f0*/  FFMA.FTZ R6, R4, UR26, R224 ;  /* 0x0000001a04067c23 */ /* 0x000fe200080100e0 */
[----:B------:R-:W-:Y:S02]  /*7900*/  FSEL R23, R9, -INF , !P6 ;  /* 0xff80000009177808 */ /* 0x000fe40007000000 */
[----:B------:R-:W-:-:S02]  /*7910*/  ISETP.GE.AND P4, PT, R2, R136, PT ;  /* 0x000000880200720c */ /* 0x000fc40003f86270 */
[C---:B------:R-:W-:Y:S02]  /*7920*/  ISETP.GE.AND P1, PT, R2.reuse, R137, PT ;  /* 0x000000890200720c */ /* 0x040fe40003f26270 */
[C---:B------:R-:W-:Y:S02]  /*7930*/  ISETP.GE.AND P0, PT, R2.reuse, R139, PT ;  /* 0x0000008b0200720c */ /* 0x040fe40003f06270 */
[----:B------:R-:W-:Y:S01]  /*7940*/  ISETP.GE.AND P6, PT, R2, R138, PT ;  /* 0x0000008a0200720c */ /* 0x000fe20003fc6270 */
[----:B------:R-:W-:Y:S01]  /*7950*/  FFMA.FTZ R2, R4, UR26, R196 ;  /* 0x0000001a04027c23 */ /* 0x000fe200080100c4 */
[----:B------:R-:W-:Y:S01]  /*7960*/  FSEL R26, R10, -INF , !P5 ;  /* 0xff8000000a1a7808 */ /* 0x000fe20006800000 */
[----:B--2---:R-:W-:Y:S01]  /*7970*/  FFMA.FTZ R12, R3, UR26, R222 ;  /* 0x0000001a030c7c23 */ /* 0x004fe200080100de */
        /* <DEDUP_REMOVED lines=42> */
[C---:B------:R-:W-:Y:S02]  /*7c20*/  IADD3 R0, P4, R2.reuse, UR19, RZ ;  /* 0x0000001302007c10 */ /* 0x040fe4000ff9e0ff */
[C---:B------:R-:W-:Y:S02]  /*7c30*/  @!P3 LEA R8, P5, R2.reuse, c[0x0][0x168], 0x1 ;  /* 0x00005a000208ba11 */ /* 0x040fe400078a08ff */
[----:B------:R-:W-:Y:S02]  /*7c40*/  @!P2 LEA R4, P1, R2, c[0x0][0x168], 0x1 ;  /* 0x00005a000204aa11 */ /* 0x000fe400078208ff */
[----:B------:R-:W-:Y:S02]  /*7c50*/  IADD3.X R10, R3, UR18, RZ, P4, !PT ;  /* 0x00000012030a7c10 */ /* 0x000fe4000a7fe4ff */
[----:B------:R-:W-:-:S02]  /*7c60*/  @!P3 LEA R6, P4, R0, c[0x0][0x168], 0x1 ;  /* 0x00005a000006ba11 */ /* 0x000fc400078808ff */
        /* <DEDUP_REMOVED lines=25> */
.L_x_1261:
[----:B------:R-:W-:Y:S05]  /*7e00*/  BSYNC B0 ;  /* 0x0000000000007941 */ /* 0x000fea0003800000 */
.L_x_1260:
[----:B------:R-:W0:Y:S02]  /*7e10*/  LDGDEPBAR ;  /* 0x00000000000079af */ /* 0x000e240000000000 */
.L_x_1259:
[----:B------:R-:W3:Y:S04]  /*7e20*/  LDL.64 R230, [R1+0xf8] ;  /* 0x0000f80001e67983 */ /* 0x000ee80000100a00 */
[----:B------:R-:W4:Y:S01]  /*7e30*/  LDL.64 R228, [R1+0x10] ;  /* 0x0000100001e47983 */ /* 0x000f220000100a00 */
[----:B------:R-:W-:-:S04]  /*7e40*/  FMNMX.FTZ R0, R134, R11, !PT ;  /* 0x0000000b86007209 */ /* 0x000fc80007810000 */
[----:B------:R-:W-:-:S04]  /*7e50*/  FMNMX.FTZ R0, R180, R0, !PT ;  /* 0x00000000b4007209 */ /* 0x000fc80007810000 */
[----:B------:R-:W-:-:S04]  /*7e60*/  FMNMX.FTZ R0, R177, R0, !PT ;  /* 0x00000000b1007209 */ /* 0x000fc80007810000 */
        /* <DEDUP_REMOVED lines=11> */
[----:B------:R-:W-:-:S04]  /*7f20*/  FMNMX.FTZ R3, R174, R2, !PT ;  /* 0x00000002ae037209 */ /* 0x000fc80007810000 */
[----:B------:R-:W-:-:S04]  /*7f30*/  FMNMX.FTZ R3, R23, R3, !PT ;  /* 0x0000000317037209 */ /* 0x000fc80007810000 */
[----:B------:R-:W-:Y:S02]  /*7f40*/  FMNMX.FTZ R3, R22, R3, !PT ;  /* 0x0000000316037209 */ /* 0x000fe40007810000 */
[----:B------:R-:W-:Y:S01]  /*7f50*/  FMNMX.FTZ R2, R179, R4, !PT ;  /* 0x00000004b3027209 */ /* 0x000fe20007810000 */
[----:B------:R-:W1:Y:S01]  /*7f60*/  SHFL.BFLY PT, R5, R0, 0x2, 0x1f ;  /* 0x0c401f0000057f89 */ /* 0x000e6200000e0000 */
        /* <DEDUP_REMOVED lines=14> */
[----:B------:R-:W1:Y:S01]  /*8050*/  SHFL.BFLY PT, R187, R2, 0x2, 0x1f ;  /* 0x0c401f0002bb7f89 */ /* 0x000e6200000e0000 */
[----:B------:R-:W-:Y:S02]  /*8060*/  FMNMX.FTZ R5, R28, R4, !PT ;  /* 0x000000041c057209 */ /* 0x000fe40007810000 */
[----:B--2---:R-:W-:Y:S02]  /*8070*/  FMNMX.FTZ R4, R3, R10, !PT ;  /* 0x0000000a03047209 */ /* 0x004fe40007810000 */
[----:B------:R-:W-:-:S05]  /*8080*/  FMNMX.FTZ R3, R18, R5, !PT ;  /* 0x0000000512037209 */ /* 0x000fca0007810000 */
[----:B------:R-:W2:Y:S04]  /*8090*/  SHFL.BFLY PT, R10, R3, 0x2, 0x1f ;  /* 0x0c401f00030a7f89 */ /* 0x000ea800000e0000 */
[----:B------:R-:W2:Y:S04]  /*80a0*/  SHFL.BFLY PT, R189, R0, 0x1, 0x1f ;  /* 0x0c201f0000bd7f89 */ /* 0x000ea800000e0000 */
[----:B------:R-:W2:Y:S01]  /*80b0*/  SHFL.BFLY PT, R188, R4, 0x1, 0x1f ;  /* 0x0c201f0004bc7f89 */ /* 0x000ea200000e0000 */
[----:B-1----:R-:W-:-:S05]  /*80c0*/  FMNMX.FTZ R2, R2, R187, !PT ;  /* 0x000000bb02027209 */ /* 0x002fca0007810000 */
[----:B------:R-:W1:Y:S01]  /*80d0*/  SHFL.BFLY PT, R5, R2, 0x1, 0x1f ;  /* 0x0c201f0002057f89 */ /* 0x000e6200000e0000 */
[----:B--2---:R-:W-:-:S05]  /*80e0*/  FMNMX.FTZ R3, R3, R10, !PT ;  /* 0x0000000a03037209 */ /* 0x004fca0007810000 */
[----:B------:R-:W2:Y:S01]  /*80f0*/  SHFL.BFLY PT, R10, R3, 0x1, 0x1f ;  /* 0x0c201f00030a7f89 */ /* 0x000ea200000e0000 */
[----:B------:R-:W-:-:S04]  /*8100*/  FMNMX.FTZ R215, R0, R189, !PT ;  /* 0x000000bd00d77209 */ /* 0x000fc80007810000 */
[C---:B------:R-:W-:Y:S01]  /*8110*/  FSETP.NEU.FTZ.AND P1, PT, R215.reuse, -INF , PT ;  /* 0xff800000d700780b */ /* 0x040fe20003f3d000 */
[----:B------:R-:W-:Y:S01]  /*8120*/  FMUL.FTZ R0, R215, c[0x0][0x23c] ;  /* 0x00008f00d7007a20 */ /* 0x000fe20000410000 */
[----:B------:R-:W-:-:S04]  /*8130*/  FMNMX.FTZ R232, R4, R188, !PT ;  /* 0x000000bc04e87209 */ /* 0x000fc80007810000 */
[----:B------:R-:W-:Y:S02]  /*8140*/  FSEL R0, R0, RZ, P1 ;  /* 0x000000ff00007208 */ /* 0x000fe40000800000 */
[----:B-1----:R-:W-:Y:S01]  /*8150*/  FMNMX.FTZ R213, R2, R5, !PT ;  /* 0x0000000502d57209 */ /* 0x002fe20007810000 */
[----:B------:R-:W-:Y:S02]  /*8160*/  FMUL.FTZ R2, R232, c[0x0][0x23c] ;  /* 0x00008f00e8027a20 */ /* 0x000fe40000410000 */
[--C-:B------:R-:W-:Y:S01]  /*8170*/  FFMA.FTZ R187, R11, c[0x0][0x23c], -R0.reuse ;  /* 0x00008f000bbb7a23 */ /* 0x100fe20000010800 */
[----:B------:R-:W-:Y:S01]  /*8180*/  FSETP.NEU.FTZ.AND P5, PT, R213, -INF , PT ;  /* 0xff800000d500780b */ /* 0x000fe20003fbd000 */
[--C-:B------:R-:W-:Y:S02]  /*8190*/  FFMA.FTZ R180, R180, c[0x0][0x23c], -R0.reuse ;  /* 0x00008f00b4b47a23 */ /* 0x100fe40000010800 */
[--C-:B------:R-:W-:Y:S02]  /*81a0*/  FFMA.FTZ R188, R177, c[0x0][0x23c], -R0.reuse ;  /* 0x00008f00b1bc7a23 */ /* 0x100fe40000010800 */
[----:B------:R-:W-:-:S02]  /*81b0*/  FFMA.FTZ R189, R172, c[0x0][0x23c], -R0 ;  /* 0x00008f00acbd7a23 */ /* 0x000fc40000010800 */
[--C-:B------:R-:W-:Y:S02]  /*81c0*/  FFMA.FTZ R190, R27, c[0x0][0x23c], -R0.reuse ;  /* 0x00008f001bbe7a23 */ /* 0x100fe40000010800 */
[--C-:B------:R-:W-:Y:S02]  /*81d0*/  FFMA.FTZ R191, R21, c[0x0][0x23c], -R0.reuse ;  /* 0x00008f0015bf7a23 */ /* 0x100fe40000010800 */
[--C-:B------:R-:W-:Y:S02]  /*81e0*/  FFMA.FTZ R194, R19, c[0x0][0x23c], -R0.reuse ;  /* 0x00008f0013c27a23 */ /* 0x100fe40000010800 */
[----:B------:R-:W-:Y:S01]  /*81f0*/  FFMA.FTZ R195, R14, c[0x0][0x23c], -R0 ;  /* 0x00008f000ec37a23 */ /* 0x000fe20000010800 */
[----:B------:R-:W-:Y:S01]  /*8200*/  FSETP.NEU.FTZ.AND P4, PT, R232, -INF , PT ;  /* 0xff800000e800780b */ /* 0x000fe20003f9d000 */
[C---:B------:R-:W-:Y:S01]  /*8210*/  FMUL.FTZ R0, R213.reuse, c[0x0][0x23c] ;  /* 0x00008f00d5007a20 */ /* 0x040fe20000410000 */
[----:B------:R-:W-:Y:S02]  /*8220*/  FSEL R4, R213, RZ, P5 ;  /* 0x000000ffd5047208 */ /* 0x000fe40002800000 */
[----:B------:R-:W-:-:S02]  /*8230*/  FSEL R2, R2, RZ, P4 ;  /* 0x000000ff02027208 */ /* 0x000fc40002000000 */
[----:B------:R-:W-:Y:S01]  /*8240*/  FSEL R0, R0, RZ, P5 ;  /* 0x000000ff00007208 */ /* 0x000fe20002800000 */
[----:B------:R-:W-:Y:S01]  /*8250*/  ULOP3.LUT UR4, UR31, UR33, URZ, 0x3c, !UPT ;  /* 0x000000211f047292 */ /* 0x000fe2000f8e3c3f */
[----:B--2---:R-:W-:Y:S01]  /*8260*/  FMNMX.FTZ R214, R3, R10, !PT ;  /* 0x0000000a03d67209 */ /* 0x004fe20007810000 */
[----:B------:R-:W-:Y:S02]  /*8270*/  FADD.FTZ R5, R132, -R4 ;  /* 0x8000000484057221 */ /* 0x000fe40000010000 */
[--C-:B------:R-:W-:Y:S02]  /*8280*/  FFMA.FTZ R177, R13, c[0x0][0x23c], -R2.reuse ;  /* 0x00008f000db17a23 */ /* 0x100fe40000010802 */
[--C-:B------:R-:W-:Y:S02]  /*8290*/  FFMA.FTZ R192, R184, c[0x0][0x23c], -R2.reuse ;  /* 0x00008f00b8c07a23 */ /* 0x100fe40000010802 */
[--C-:B------:R-:W-:Y:S02]  /*82a0*/  FFMA.FTZ R198, R182, c[0x0][0x23c], -R2.reuse ;  /* 0x00008f00b6c67a23 */ /* 0x100fe40000010802 */
[----:B------:R-:W-:-:S02]  /*82b0*/  FFMA.FTZ R199, R175, c[0x0][0x23c], -R2 ;  /* 0x00008f00afc77a23 */ /* 0x000fc40000010802 */
[----:B------:R-:W-:Y:S02]  /*82c0*/  FFMA.FTZ R218, R174, c[0x0][0x23c], -R2 ;  /* 0x00008f00aeda7a23 */ /* 0x000fe40000010802 */
[----:B------:R-:W-:Y:S02]  /*82d0*/  FFMA.FTZ R4, R12, c[0x0][0x23c], -R0 ;  /* 0x00008f000c047a23 */ /* 0x000fe40000010800 */
[--C-:B------:R-:W-:Y:S02]  /*82e0*/  FFMA.FTZ R219, R23, c[0x0][0x23c], -R2.reuse ;  /* 0x00008f0017db7a23 */ /* 0x100fe40000010802 */
[--C-:B------:R-:W-:Y:S02]  /*82f0*/  FFMA.FTZ R223, R22, c[0x0][0x23c], -R2.reuse ;  /* 0x00008f0016df7a23 */ /* 0x100fe40000010802 */
[----:B------:R-:W-:Y:S01]  /*8300*/  FFMA.FTZ R222, R16, c[0x0][0x23c], -R2 ;  /* 0x00008f0010de7a23 */ /* 0x000fe20000010802 */
[C---:B------:R-:W-:Y:S01]  /*8310*/  FSETP.NEU.FTZ.AND P5, PT, R214.reuse, -INF , PT ;  /* 0xff800000d600780b */ /* 0x040fe20003fbd000 */
[----:B------:R-:W-:-:S02]  /*8320*/  FMUL.FTZ R2, R214, c[0x0][0x23c] ;  /* 0x00008f00d6027a20 */ /* 0x000fc40000410000 */
[--C-:B------:R-:W-:Y:S02]  /*8330*/  FFMA.FTZ R183, R183, c[0x0][0x23c], -R0.reuse ;  /* 0x00008f00b7b77a23 */ /* 0x100fe40000010800 */
[--C-:B------:R-:W-:Y:S02]  /*8340*/  FFMA.FTZ R196, R179, c[0x0][0x23c], -R0.reuse ;  /* 0x00008f00b3c47a23 */ /* 0x100fe40000010800 */
[--C-:B------:R-:W-:Y:S02]  /*8350*/  FFMA.FTZ R197, R176, c[0x0][0x23c], -R0.reuse ;  /* 0x00008f00b0c57a23 */ /* 0x100fe40000010800 */
[--C-:B------:R-:W-:Y:S02]  /*8360*/  FFMA.FTZ R216, R29, c[0x0][0x23c], -R0.reuse ;  /* 0x00008f001dd87a23 */ /* 0x100fe40000010800 */
[--C-:B------:R-:W-:Y:S02]  /*8370*/  FFMA.FTZ R217, R26, c[0x0][0x23c], -R0.reuse ;  /* 0x00008f001ad97a23 */ /* 0x100fe40000010800 */
[----:B------:R-:W-:-:S02]  /*8380*/  FFMA.FTZ R220, R20, c[0x0][0x23c], -R0 ;  /* 0x00008f0014dc7a23 */ /* 0x000fc40000010800 */
[----:B------:R-:W-:Y:S01]  /*8390*/  FFMA.FTZ R221, R17, c[0x0][0x23c], -R0 ;  /* 0x00008f0011dd7a23 */ /* 0x000fe20000010800 */
[----:B------:R-:W-:Y:S01]  /*83a0*/  LOP3.LUT R0, R247, UR4, RZ, 0x3c, !PT ;  /* 0x00000004f7007c12 */ /* 0x000fe2000f8e3cff */
[----:B------:R1:W-:Y:S01]  /*83b0*/  MUFU.EX2 R11, R4 ;  /* 0x00000004000b7308 */ /* 0x0003e20000000800 */
[----:B------:R-:W-:-:S03]  /*83c0*/  FSEL R2, R2, RZ, P5 ;  /* 0x000000ff02027208 */ /* 0x000fc60002800000 */
[----:B------:R-:W-:-:S04]  /*83d0*/  IMAD.WIDE.U32 R224, R0, -0x326172a9, RZ ;  /* 0xcd9e8d5700e07825 */ /* 0x000fc800078e00ff */
[----:B------:R-:W2:Y:S01]  /*83e0*/  MUFU.EX2 R183, R183 ;  /* 0x000000b700b77308 */ /* 0x000ea20000000800 */
[--C-:B------:R-:W-:Y:S02]  /*83f0*/  FFMA.FTZ R132, R185, c[0x0][0x23c], -R2.reuse ;  /* 0x00008f00b9847a23 */ /* 0x100fe40000010802 */
[----:B-1----:R-:W-:Y:S02]  /*8400*/  FMUL.FTZ R4, R5, c[0x0][0x23c] ;  /* 0x00008f0005047a20 */ /* 0x002fe40000410000 */
[--C-:B------:R-:W-:Y:S02]  /*8410*/  FFMA.FTZ R15, R15, c[0x0][0x23c], -R2.reuse ;  /* 0x00008f000f0f7a23 */ /* 0x100fe40000010802 */
[--C-:B------:R-:W-:Y:S02]  /*8420*/  FFMA.FTZ R186, R186, c[0x0][0x23c], -R2.reuse ;  /* 0x00008f00baba7a23 */ /* 0x100fe40000010802 */
[----:B------:R-:W1:Y:S01]  /*8430*/  MUFU.EX2 R4, R4 ;  /* 0x0000000400047308 */ /* 0x000e620000000800 */
[----:B------:R-:W-:-:S02]  /*8440*/  FFMA.FTZ R172, R181, c[0x0][0x23c], -R2 ;  /* 0x00008f00b5ac7a23 */ /* 0x000fc40000010802 */
[--C-:B------:R-:W-:Y:S02]  /*8450*/  FFMA.FTZ R178, R178, c[0x0][0x23c], -R2.reuse ;  /* 0x00008f00b2b27a23 */ /* 0x100fe40000010802 */
[--C-:B------:R-:W-:Y:S02]  /*8460*/  FFMA.FTZ R173, R173, c[0x0][0x23c], -R2.reuse ;  /* 0x00008f00adad7a23 */ /* 0x100fe40000010802 */
[--C-:B------:R-:W-:Y:S02]  /*8470*/  FFMA.FTZ R176, R28, c[0x0][0x23c], -R2.reuse ;  /* 0x00008f001cb07a23 */ /* 0x100fe40000010802 */
[----:B------:R-:W-:Y:S01]  /*8480*/  FFMA.FTZ R185, R18, c[0x0][0x23c], -R2 ;  /* 0x00008f0012b97a23 */ /* 0x000fe20000010802 */
[----:B------:R-:W-:Y:S02]  /*8490*/  FSEL R0, R214, RZ, P5 ;  /* 0x000000ffd6007208 */ /* 0x000fe40002800000 */
[----:B--2---:R-:W-:-:S03]  /*84a0*/  F2FP.PACK_AB R193, R183, R11 ;  /* 0x0000000bb7c1723e */ /* 0x004fc600000000ff */
[----:B------:R-:W-:Y:S01]  /*84b0*/  FADD.FTZ R5, R135, -R0 ;  /* 0x8000000087057221 */ /* 0x000fe20000010000 */
[----:B------:R-:W-:Y:S01]  /*84c0*/  LOP3.LUT R0, R243, UR13, R224, 0x96, !PT ;  /* 0x0000000df3007c12 */ /* 0x000fe2000f8e96e0 */
[----:B-1----:R-:W-:-:S04]  /*84d0*/  FFMA.FTZ R244, R244, R4, R11 ;  /* 0x00000004f4f47223 */ /* 0x002fc8000001000b */
[----:B------:R-:W-:Y:S01]  /*84e0*/  IMAD.WIDE.U32 R16, R0, -0x2daee0ad, RZ ;  /* 0xd2511f5300107825 */ /* 0x000fe200078e00ff */
[----:B---3--:R-:W-:-:S05]  /*84f0*/  LOP3.LUT R2, R225, UR14, R230, 0x96, !PT ;  /* 0x0000000ee1027c12 */ /* 0x008fca000f8e96e6 */
[----:B------:R-:W-:-:S05]  /*8500*/  IMAD.WIDE.U32 R2, R2, -0x2daee0ad, RZ ;  /* 0xd2511f5302027825 */ /* 0x000fca00078e00ff */
[----:B----4-:R-:W-:-:S05]  /*8510*/  LOP3.LUT R10, R3, UR12, R228, 0x96, !PT ;  /* 0x0000000c030a7c12 */ /* 0x010fca000f8e96e4 */
[----:B------:R-:W-:Y:S01]  /*8520*/  IMAD.WIDE.U32 R10, R10, -0x326172a9, RZ ;  /* 0xcd9e8d570a0a7825 */ /* 0x000fe200078e00ff */
[----:B------:R-:W-:-:S04]  /*8530*/  LOP3.LUT R0, R17, UR10, R2, 0x96, !PT ;  /* 0x0000000a11007c12 */ /* 0x000fc8000f8e9602 */
[----:B------:R-:W-:-:S05]  /*8540*/  LOP3.LUT R3, R11, UR11, R242, 0x96, !PT ;  /* 0x0000000b0b037c12 */ /* 0x000fca000f8e96f2 */
        /* <DEDUP_REMOVED lines=9> */
[----:B------:R-:W-:-:S04]  /*85e0*/  LOP3.LUT R2, R11, UR15, R2, 0x96, !PT ;  /* 0x0000000f0b027c12 */ /* 0x000fc8000f8e9602 */
[----:B------:R-:W-:-:S04]  /*85f0*/  LOP3.LUT R3, R2, 0xffff, RZ, 0xc0, !PT ;  /* 0x0000ffff02037812 */ /* 0x000fc800078ec0ff */
[----:B------:R-:W-:-:S04]  /*8600*/  SHF.R.U32.HI R3, RZ, 0x8, R3 ;  /* 0x00000008ff037819 */ /* 0x000fc80000011603 */
[----:B------:R-:W-:-:S04]  /*8610*/  LOP3.LUT R3, R3, 0xffff, RZ, 0xc0, !PT ;  /* 0x0000ffff03037812 */ /* 0x000fc800078ec0ff */
[----:B------:R-:W-:Y:S02]  /*8620*/  ISETP.GE.U32.AND P5, PT, R237, R3, PT ;  /* 0x00000003ed00720c */ /* 0x000fe40003fa6070 */
[----:B------:R-:W-:Y:S01]  /*8630*/  LOP3.LUT R3, R2, 0xff, RZ, 0xc0, !PT ;  /* 0x000000ff02037812 */ /* 0x000fe200078ec0ff */
[----:B------:R-:W-:Y:S01]  /*8640*/  FMUL.FTZ R0, R5, c[0x0][0x23c] ;  /* 0x00008f0005007a20 */ /* 0x000fe20000410000 */
[----:B------:R-:W-:Y:S02]  /*8650*/  FSEL R5, R215, RZ, P1 ;  /* 0x000000ffd7057208 */ /* 0x000fe40000800000 */
[----:B------:R-:W-:Y:S02]  /*8660*/  ISETP.GE.U32.AND P6, PT, R237, R3, PT ;  /* 0x00000003ed00720c */ /* 0x000fe40003fc6070 */
[--C-:B------:R-:W-:Y:S02]  /*8670*/  SHF.R.U32.HI R3, RZ, 0x18, R2.reuse ;  /* 0x00000018ff037819 */ /* 0x100fe40000011602 */
[----:B------:R-:W-:-:S02]  /*8680*/  SHF.R.U32.HI R2, RZ, 0x10, R2 ;  /* 0x00000010ff027819 */ /* 0x000fc40000011602 */
[----:B------:R-:W-:Y:S01]  /*8690*/  ISETP.GE.U32.AND P1, PT, R237, R3, PT ;  /* 0x00000003ed00720c */ /* 0x000fe20003f26070 */
[----:B------:R-:W-:Y:S01]  /*86a0*/  FADD.FTZ R3, R134, -R5 ;  /* 0x8000000586037221 */ /* 0x000fe20000010000 */
[----:B------:R-:W-:-:S03]  /*86b0*/  LOP3.LUT R2, R2, 0xff, RZ, 0xc0, !PT ;  /* 0x000000ff02027812 */ /* 0x000fc600078ec0ff */
[----:B------:R-:W-:Y:S01]  /*86c0*/  FMUL.FTZ R5, R3, c[0x0][0x23c] ;  /* 0x00008f0003057a20 */ /* 0x000fe20000410000 */
[----:B------:R-:W-:Y:S01]  /*86d0*/  FSEL R3, R232, RZ, P4 ;  /* 0x000000ffe8037208 */ /* 0x000fe20002000000 */
[----:B------:R-:W1:Y:S01]  /*86e0*/  MUFU.EX2 R0, R0 ;  /* 0x0000000000007308 */ /* 0x000e620000000800 */
[----:B------:R-:W-:Y:S01]  /*86f0*/  ISETP.GE.U32.AND P4, PT, R237, R2, PT ;  /* 0x00000002ed00720c */ /* 0x000fe20003f86070 */
[----:B------:R-:W-:Y:S06]  /*8700*/  STL [R1+0x134], R205 ;  /* 0x000134cd01007387 */ /* 0x000fec0000100800 */
[----:B------:R-:W2:Y:S01]  /*8710*/  MUFU.EX2 R2, R5 ;  /* 0x0000000500027308 */ /* 0x000ea20000000800 */
[----:B------:R-:W-:Y:S04]  /*8720*/  STL [R1+0x130], R212 ;  /* 0x000130d401007387 */ /* 0x000fe80000100800 */
[----:B------:R-:W-:Y:S04]  /*8730*/  STL [R1+0x12c], R211 ;  /* 0x00012cd301007387 */ /* 0x000fe80000100800 */
[----:B------:R-:W-:Y:S04]  /*8740*/  STL [R1+0x128], R210 ;  /* 0x000128d201007387 */ /* 0x000fe80000100800 */
[----:B------:R-:W-:Y:S04]  /*8750*/  STL [R1+0x124], R209 ;  /* 0x000124d101007387 */ /* 0x000fe80000100800 */
[----:B------:R-:W-:Y:S04]  /*8760*/  STL [R1+0x120], R208 ;  /* 0x000120d001007387 */ /* 0x000fe80000100800 */
[----:B------:R-:W-:Y:S04]  /*8770*/  STL [R1+0x11c], R207 ;  /* 0x00011ccf01007387 */ /* 0x000fe80000100800 */
[----:B------:R1:W-:Y:S04]  /*8780*/  STL [R1+0x118], R204 ;  /* 0x000118cc01007387 */ /* 0x0003e80000100800 */
[----:B------:R3:W-:Y:S04]  /*8790*/  STL [R1+0x114], R202 ;  /* 0x000114ca01007387 */ /* 0x0007e80000100800 */
[----:B------:R-:W-:Y:S04]  /*87a0*/  STL [R1+0x110], R200 ;  /* 0x000110c801007387 */ /* 0x000fe80000100800 */
[----:B------:R4:W-:Y:S04]  /*87b0*/  STL [R1+0x10c], R139 ;  /* 0x00010c8b01007387 */ /* 0x0009e80000100800 */
[----:B------:R4:W-:Y:S04]  /*87c0*/  STL [R1+0x108], R138 ;  /* 0x0001088a01007387 */ /* 0x0009e80000100800 */
[----:B------:R4:W-:Y:S01]  /*87d0*/  STL [R1+0x104], R137 ;  /* 0x0001048901007387 */ /* 0x0009e20000100800 */
[----:B-1----:R-:W-:-:S03]  /*87e0*/  FMUL.FTZ R204, R81, R0 ;  /* 0x0000000051cc7220 */ /* 0x002fc60000410000 */
[----:B------:R1:W-:Y:S01]  /*87f0*/  STL [R1+0x100], R136 ;  /* 0x0001008801007387 */ /* 0x0003e20000100800 */
[-C--:B--2---:R-:W-:Y:S02]  /*8800*/  FMUL.FTZ R81, R115, R2.reuse ;  /* 0x0000000273517220 */ /* 0x084fe40000410000 */
[-C--:B---3--:R-:W-:Y:S02]  /*8810*/  FMUL.FTZ R202, R82, R2.reuse ;  /* 0x0000000252ca7220 */ /* 0x088fe40000410000 */
[----:B------:R-:W-:Y:S02]  /*8820*/  FMUL.FTZ R82, R114, R2 ;  /* 0x0000000272527220 */ /* 0x000fe40000410000 */
[-C--:B------:R-:W-:Y:S02]  /*8830*/  FMUL.FTZ R114, R58, R4.reuse ;  /* 0x000000043a727220 */ /* 0x080fe40000410000 */
[----:B------:R-:W-:Y:S02]  /*8840*/  FMUL.FTZ R115, R59, R4 ;  /* 0x000000043b737220 */ /* 0x000fe40000410000 */
[----:B------:R-:W2:Y:S01]  /*8850*/  LDL.LU.64 R58, [R1+0xc8] ;  /* 0x0000c800013a7983 */ /* 0x000ea20000300a00 */
[----:B------:R-:W3:Y:S08]  /*8860*/  MUFU.EX2 R17, R15 ;  /* 0x0000000f00117308 */ /* 0x000ef00000000800 */
[----:B------:R-:W1:Y:S01]  /*8870*/  MUFU.EX2 R15, R186 ;  /* 0x000000ba000f7308 */ /* 0x000e620000000800 */
[----:B---3--:R-:W-:-:S07]  /*8880*/  FFMA.FTZ R235, R235, R0, R17 ;  /* 0x00000000ebeb7223 */ /* 0x008fce0000010011 */
[----:B------:R-:W-:Y:S01]  /*8890*/  MUFU.EX2 R134, R180 ;  /* 0x000000b400867308 */ /* 0x000fe20000000800 */
[C---:B-1----:R-:W-:Y:S01]  /*88a0*/  FADD.FTZ R135, R15.reuse, R235 ;  /* 0x000000eb0f877221 */ /* 0x042fe20000010000 */
[----:B------:R-:W-:-:S06]  /*88b0*/  F2FP.PACK_AB R15, R15, R17 ;  /* 0x000000110f0f723e */ /* 0x000fcc00000000ff */
[----:B------:R-:W1:Y:S01]  /*88c0*/  MUFU.EX2 R17, R187 ;  /* 0x000000bb00117308 */ /* 0x000e620000000800 */
[-C--:B------:R-:W-:Y:S01]  /*88d0*/  FMUL.FTZ R152, R152, R0.reuse ;  /* 0x0000000098987220 */ /* 0x080fe20000410000 */
[----:B------:R-:W-:Y:S01]  /*88e0*/  PRMT R19, R15, 0x7610, R19 ;  /* 0x000076100f137816 */ /* 0x000fe20000000013 */
        /* <DEDUP_REMOVED lines=20> */
[-C--:B----4-:R-:W-:Y:S02]  /*8a30*/  FMUL.FTZ R139, R96, R0.reuse ;  /* 0x00000000608b7220 */ /* 0x090fe40000410000 */
        /* <DEDUP_REMOVED lines=9> */
[----:B-1----:R-:W-:Y:S01]  /*8ad0*/  F2FP.PACK_AB R0, R134, R17 ;  /* 0x000000118600723e */ /* 0x002fe200000000ff */
[----:B------:R-:W-:Y:S01]  /*8ae0*/  FFMA.FTZ R48, R239, R2, R17 ;  /* 0x00000002ef307223 */ /* 0x000fe20000010011 */
[----:B------:R-:W-:Y:S01]  /*8af0*/  @!P6 HADD2 R69, -R19.H0_H0, -RZ.H0_H0 ;  /* 0xa00000ff1345e230 */ /* 0x000fe20000000900 */
[----:B------:R-:W-:Y:S02]  /*8b00*/  PRMT R15, R15, 0x7632, R15 ;  /* 0x000076320f0f7816 */ /* 0x000fe4000000000f */
[C---:B------:R-:W-:Y:S02]  /*8b10*/  PRMT R17, R0.reuse, 0x7632, R17 ;  /* 0x0000763200117816 */ /* 0x040fe40000000011 */
[----:B------:R-:W-:Y:S01]  /*8b20*/  PRMT R18, R0, 0x7610, R18 ;  /* 0x0000761000127816 */ /* 0x000fe20000000012 */
[----:B------:R-:W-:Y:S01]  /*8b30*/  FADD.FTZ R0, R133, -R3 ;  /* 0x8000000385007221 */ /* 0x000fe20000010000 */
[----:B------:R-:W-:-:S02]  /*8b40*/  LOP3.LUT R3, R10, 0xff, RZ, 0xc0, !PT ;  /* 0x000000ff0a037812 */ /* 0x000fc400078ec0ff */
[----:B------:R-:W-:Y:S02]  /*8b50*/  PRMT R80, R19, 0x5410, R15 ;  /* 0x0000541013507816 */ /* 0x000fe4000000000f */
[----:B------:R-:W-:Y:S01]  /*8b60*/  @!P6 PRMT R19, R69, 0x5410, RZ ;  /* 0x000054104513e816 */ /* 0x000fe200000000ff */
[----:B------:R-:W-:Y:S01]  /*8b70*/  @!P5 HADD2 R68, -R15.H0_H0, -RZ.H0_H0 ;  /* 0xa00000ff0f44d230 */ /* 0x000fe20000000900 */
[----:B------:R-:W-:Y:S01]  /*8b80*/  ISETP.GE.U32.AND P6, PT, R237, R3, PT ;  /* 0x00000003ed00720c */ /* 0x000fe20003fc6070 */
[----:B------:R-:W-:Y:S01]  /*8b90*/  FMUL.FTZ R0, R0, c[0x0][0x23c] ;  /* 0x00008f0000007a20 */ /* 0x000fe20000410000 */
[--C-:B------:R-:W-:Y:S01]  /*8ba0*/  SHF.R.U32.HI R3, RZ, 0x10, R10.reuse ;  /* 0x00000010ff037819 */ /* 0x100fe2000001160a */
[----:B------:R-:W-:Y:S01]  /*8bb0*/  @!P4 HADD2 R65, -R18.H0_H0, -RZ.H0_H0 ;  /* 0xa00000ff1241c230 */ /* 0x000fe20000000900 */
[----:B------:R-:W-:Y:S01]  /*8bc0*/  SHF.R.U32.HI R5, RZ, 0x18, R10 ;  /* 0x00000018ff057819 */ /* 0x000fe2000001160a */
[-C--:B------:R-:W-:Y:S01]  /*8bd0*/  FMUL.FTZ R69, R143, R2.reuse ;  /* 0x000000028f457220 */ /* 0x080fe20000410000 */
[----:B------:R-:W-:Y:S01]  /*8be0*/  LOP3.LUT R3, R3, 0xff, RZ, 0xc0, !PT ;  /* 0x000000ff03037812 */ /* 0x000fe200078ec0ff */
[----:B------:R-:W1:Y:S01]  /*8bf0*/  MUFU.EX2 R0, R0 ;  /* 0x0000000000007308 */ /* 0x000e620000000800 */
[----:B------:R-:W-:Y:S01]  /*8c00*/  @!P5 PRMT R15, R68, 0x5410, RZ ;  /* 0x00005410440fd816 */ /* 0x000fe200000000ff */
[----:B------:R-:W-:Y:S01]  /*8c10*/  FMUL.FTZ R208, R66, R2 ;  /* 0x0000000242d07220 */ /* 0x000fe20000410000 */
[----:B------:R-:W-:Y:S01]  /*8c20*/  LOP3.LUT R11, R10, 0xffff, RZ, 0xc0, !PT ;  /* 0x0000ffff0a0b7812 */ /* 0x000fe200078ec0ff */
[----:B------:R-:W-:Y:S01]  /*8c30*/  IMAD.MOV.U32 R66, RZ, RZ, R69 ;  /* 0x000000ffff427224 */ /* 0x000fe200078e0045 */
[----:B------:R-:W-:-:S02]  /*8c40*/  PRMT R68, R18, 0x5410, R17 ;  /* 0x0000541012447816 */ /* 0x000fc40000000011 */
[----:B------:R-:W-:Y:S01]  /*8c50*/  ISETP.GE.U32.AND P5, PT, R237, R5, PT ;  /* 0x00000005ed00720c */ /* 0x000fe20003fa6070 */
[----:B------:R-:W-:Y:S01]  /*8c60*/  MUFU.EX2 R69, R172 ;  /* 0x000000ac00457308 */ /* 0x000fe20000000800 */
[----:B------:R-:W-:Y:S02]  /*8c70*/  @!P4 PRMT R18, R65, 0x5410, RZ ;  /* 0x000054104112c816 */ /* 0x000fe400000000ff */
[----:B------:R-:W-:Y:S02]  /*8c80*/  ISETP.GE.U32.AND P4, PT, R237, R3, PT ;  /* 0x00000003ed00720c */ /* 0x000fe40003f86070 */
[----:B------:R-:W-:-:S03]  /*8c90*/  SHF.R.U32.HI R3, RZ, 0x8, R11 ;  /* 0x00000008ff037819 */ /* 0x000fc6000001160b */
[----:B------:R-:W3:Y:S01]  /*8ca0*/  MUFU.EX2 R5, R132 ;  /* 0x0000008400057308 */ /* 0x000ee20000000800 */
[----:B------:R-:W-:Y:S01]  /*8cb0*/  @!P1 HADD2 R64, -R17.H0_H0, -RZ.H0_H0 ;  /* 0xa00000ff11409230 */ /* 0x000fe20000000900 */
[----:B------:R-:W-:Y:S01]  /*8cc0*/  LOP3.LUT R3, R3, 0xffff, RZ, 0xc0, !PT ;  /* 0x0000ffff03037812 */ /* 0x000fe200078ec0ff */
[----:B------:R-:W-:Y:S02]  /*8cd0*/  IMAD.MOV.U32 R129, RZ, RZ, R226 ;  /* 0x000000ffff817224 */ /* 0x000fe400078e00e2 */
[-C--:B------:R-:W-:Y:S01]  /*8ce0*/  FMUL.FTZ R226, R102, R2.reuse ;  /* 0x0000000266e27220 */ /* 0x080fe20000410000 */
[----:B------:R-:W-:Y:S01]  /*8cf0*/  @!P1 PRMT R17, R64, 0x5410, RZ ;  /* 0x0000541040119816 */ /* 0x000fe200000000ff */
[----:B------:R-:W4:Y:S01]  /*8d00*/  LDC.U8 R102, c[0x0][0x2d8] ;  /* 0x0000b600ff667b82 */ /* 0x000f220000000000 */
[----:B------:R-:W3:Y:S01]  /*8d10*/  MUFU.EX2 R65, R177 ;  /* 0x000000b100417308 */ /* 0x000ee20000000800 */
[----:B------:R-:W-:Y:S01]  /*8d20*/  ISETP.GE.U32.AND P1, PT, R237, R3, PT ;  /* 0x00000003ed00720c */ /* 0x000fe20003f26070 */
[----:B------:R-:W-:-:S02]  /*8d30*/  FMUL.FTZ R3, R142, R2 ;  /* 0x000000028e037220 */ /* 0x000fc40000410000 */
[-C--:B------:R-:W-:Y:S02]  /*8d40*/  FMUL.FTZ R97, R39, R2.reuse ;  /* 0x0000000227617220 */ /* 0x080fe40000410000 */
[----:B------:R-:W-:Y:S02]  /*8d50*/  IMAD.MOV.U32 R239, RZ, RZ, R116 ;  /* 0x000000ffffef7224 */ /* 0x000fe400078e0074 */
[----:B------:R4:W-:Y:S01]  /*8d60*/  MUFU.EX2 R64, R188 ;  /* 0x000000bc00407308 */ /* 0x0009e20000000800 */
[-C--:B------:R-:W-:Y:S02]  /*8d70*/  FMUL.FTZ R250, R150, R2.reuse ;  /* 0x0000000296fa7220 */ /* 0x080fe40000410000 */
[----:B------:R-:W-:Y:S02]  /*8d80*/  FMUL.FTZ R251, R151, R2 ;  /* 0x0000000297fb7220 */ /* 0x000fe40000410000 */
[----:B-1----:R-:W-:Y:S02]  /*8d90*/  FMUL.FTZ R116, R60, R0 ;  /* 0x000000003c747220 */ /* 0x002fe40000410000 */
[----:B------:R-:W-:Y:S01]  /*8da0*/  IMAD.MOV.U32 R150, RZ, RZ, R234 ;  /* 0x000000ffff967224 */ /* 0x000fe200078e00ea */
[----:B------:R-:W1:Y:S01]  /*8db0*/  MUFU.EX2 R39, R189 ;  /* 0x000000bd00277308 */ /* 0x000e620000000800 */
[----:B------:R-:W-:-:S02]  /*8dc0*/  IMAD.MOV.U32 R151, RZ, RZ, R233 ;  /* 0x000000ffff977224 */ /* 0x000fc400078e00e9 */
[----:B---3--:R-:W-:Y:S01]  /*8dd0*/  FADD.FTZ R60, R5, R135 ;  /* 0x00000087053c7221 */ /* 0x008fe20000010000 */
[----:B------:R-:W-:Y:S01]  /*8de0*/  F2FP.PACK_AB R5, R69, R5 ;  /* 0x000000054505723e */ /* 0x000fe200000000ff */
[----:B------:R-:W-:Y:S02]  /*8df0*/  IMAD.MOV.U32 R234, RZ, RZ, R230 ;  /* 0x000000ffffea7224 */ /* 0x000fe400078e00e6 */
[-C--:B----4-:R-:W-:Y:S02]  /*8e00*/  FMUL.FTZ R188, R67, R2.reuse ;  /* 0x0000000243bc7220 */ /* 0x090fe40000410000 */
[----:B------:R-:W-:Y:S02]  /*8e10*/  IMAD.MOV.U32 R67, RZ, RZ, R3 ;  /* 0x000000ffff437224 */ /* 0x000fe400078e0003 */
[----:B------:R-:W-:Y:S02]  /*8e20*/  IMAD.MOV.U32 R235, RZ, RZ, R231 ;  /* 0x000000ffffeb7224 */ /* 0x000fe400078e00e7 */
[----:B------:R-:W-:-:S02]  /*8e30*/  FMUL.FTZ R233, R51, R2 ;  /* 0x0000000233e97220 */ /* 0x000fc40000410000 */
[-C--:B------:R-:W-:Y:S02]  /*8e40*/  FMUL.FTZ R96, R70, R2.reuse ;  /* 0x0000000246607220 */ /* 0x080fe40000410000 */
[-C--:B------:R-:W-:Y:S02]  /*8e50*/  FMUL.FTZ R187, R71, R2.reuse ;  /* 0x0000000247bb7220 */ /* 0x080fe40000410000 */
        /* <DEDUP_REMOVED lines=18> */
[----:B------:R-:W-:Y:S02]  /*8f80*/  FMUL.FTZ R131, R131, R2 ;  /* 0x0000000283837220 */ /* 0x000fe40000410000 */
[----:B------:R-:W-:Y:S02]  /*8f90*/  FMUL.FTZ R148, R76, R0 ;  /* 0x000000004c947220 */ /* 0x000fe40000410000 */
[----:B------:R-:W-:Y:S01]  /*8fa0*/  IMAD.WIDE.U32 R2, R16, -0x2daee0ad, RZ ;  /* 0xd2511f5310027825 */ /* 0x000fe200078e00ff */
[----:B------:R-:W-:-:S03]  /*8fb0*/  PRMT R16, R5, 0x7610, R16 ;  /* 0x0000761005107816 */ /* 0x000fc60000000010 */
[----:B------:R-:W-:Y:S01]  /*8fc0*/  IMAD.MOV.U32 R76, RZ, RZ, R67 ;  /* 0x000000ffff4c7224 */ /* 0x000fe200078e0043 */
[----:B------:R-:W-:Y:S01]  /*8fd0*/  MOV R83, R113 ;  /* 0x0000007100537202 */ /* 0x000fe20000000f00 */
[----:B------:R3:W-:Y:S01]  /*8fe0*/  MUFU.EX2 R67, R191 ;  /* 0x000000bf00437308 */ /* 0x0007e20000000800 */
[----:B------:R-:W-:Y:S02]  /*8ff0*/  IMAD.MOV.U32 R142, RZ, RZ, R228 ;  /* 0x000000ffff8e7224 */ /* 0x000fe400078e00e4 */
[----:B------:R-:W-:Y:S02]  /*9000*/  IMAD.MOV.U32 R143, RZ, RZ, R229 ;  /* 0x000000ffff8f7224 */ /* 0x000fe400078e00e5 */
[----:B------:R-:W-:Y:S02]  /*9010*/  IMAD.MOV.U32 R86, RZ, RZ, R141 ;  /* 0x000000ffff567224 */ /* 0x000fe400078e008d */
[----:B------:R-:W-:Y:S02]  /*9020*/  IMAD.MOV.U32 R87, RZ, RZ, R140 ;  /* 0x000000ffff577224 */ /* 0x000fe400078e008c */
[----:B------:R-:W-:-:S02]  /*9030*/  IMAD.MOV.U32 R99, RZ, RZ, R112 ;  /* 0x000000ffff637224 */ /* 0x000fc400078e0070 */
[----:B------:R-:W-:Y:S02]  /*9040*/  IMAD.MOV.U32 R98, RZ, RZ, R117 ;  /* 0x000000ffff627224 */ /* 0x000fe400078e0075 */
[-C--:B------:R-:W-:Y:S02]  /*9050*/  FFMA.FTZ R38, R241, R0.reuse, R65 ;  /* 0x00000000f1267223 */ /* 0x080fe40000010041 */
[-C--:B------:R-:W-:Y:S01]  /*9060*/  FMUL.FTZ R168, R168, R0.reuse ;  /* 0x00000000a8a87220 */ /* 0x080fe20000410000 */
[----:B---3--:R-:W3:Y:S01]  /*9070*/  LDC.U8 R191, c[0x0][0x2d8] ;  /* 0x0000b600ffbf7b82 */ /* 0x008ee20000000000 */
        /* <DEDUP_REMOVED lines=30> */
[----:B------:R-:W-:Y:S01]  /*9260*/  @!P6 HADD2 R21, -R16.H0_H0, -RZ.H0_H0 ;  /* 0xa00000ff1015e230 */ /* 0x000fe20000000900 */
[----:B------:R-:W-:Y:S02]  /*9270*/  PRMT R184, R5, 0x7632, R184 ;  /* 0x0000763205b87816 */ /* 0x000fe400000000b8 */
[----:B------:R-:W-:Y:S02]  /*9280*/  LOP3.LUT R5, R0, 0xff, RZ, 0xc0, !PT ;  /* 0x000000ff00057812 */ /* 0x000fe400078ec0ff */
[----:B------:R-:W-:Y:S01]  /*9290*/  PRMT R57, R16, 0x5410, R184 ;  /* 0x0000541010397816 */ /* 0x000fe200000000b8 */
[----:B------:R-:W-:Y:S01]  /*92a0*/  @!P1 HADD2 R23, -R184.H0_H0, -RZ.H0_H0 ;  /* 0xa00000ffb8179230 */ /* 0x000fe20000000900 */
[----:B------:R-:W-:-:S02]  /*92b0*/  @!P6 PRMT R16, R21, 0x5410, RZ ;  /* 0x000054101510e816 */ /* 0x000fc400000000ff */
[----:B-1----:R-:W-:Y:S02]  /*92c0*/  F2FP.PACK_AB R10, R39, R64 ;  /* 0x00000040270a723e */ /* 0x002fe400000000ff */
[----:B------:R-:W-:Y:S01]  /*92d0*/  ISETP.GE.U32.AND P6, PT, R102, R5, PT ;  /* 0x000000056600720c */ /* 0x000fe20003fc6070 */
[----:B------:R-:W-:Y:S01]  /*92e0*/  FADD.FTZ R244, R183, R244 ;  /* 0x000000f4b7f47221 */ /* 0x000fe20000010000 */
[----:B------:R-:W-:Y:S02]  /*92f0*/  SHF.R.U32.HI R5, RZ, 0x18, R0 ;  /* 0x00000018ff057819 */ /* 0x000fe40000011600 */
[----:B------:R-:W-:Y:S02]  /*9300*/  PRMT R183, R10, 0x7610, R183 ;  /* 0x000076100ab77816 */ /* 0x000fe400000000b7 */
[----:B------:R-:W-:Y:S02]  /*9310*/  @!P1 PRMT R184, R23, 0x5410, RZ ;  /* 0x0000541017b89816 */ /* 0x000fe400000000ff */
[----:B------:R-:W-:-:S02]  /*9320*/  ISETP.GE.U32.AND P1, PT, R102, R5, PT ;  /* 0x000000056600720c */ /* 0x000fc40003f26070 */
[----:B------:R-:W-:Y:S01]  /*9330*/  SHF.R.U32.HI R5, RZ, 0x10, R0 ;  /* 0x00000010ff057819 */ /* 0x000fe20000011600 */
[----:B------:R-:W-:Y:S01]  /*9340*/  @!P4 HADD2 R27, -R183.H0_H0, -RZ.H0_H0 ;  /* 0xa00000ffb71bc230 */ /* 0x000fe20000000900 */
[----:B------:R-:W-:Y:S02]  /*9350*/  PRMT R182, R10, 0x7632, R182 ;  /* 0x000076320ab67816 */ /* 0x000fe400000000b6 */
[----:B------:R-:W-:Y:S01]  /*9360*/  LOP3.LUT R5, R5, 0xff, RZ, 0xc0, !PT ;  /* 0x000000ff05057812 */ /* 0x000fe200078ec0ff */
[----:B------:R-:W-:Y:S01]  /*9370*/  IMAD.MOV.U32 R130, RZ, RZ, R119 ;  /* 0x000000ffff827224 */ /* 0x000fe200078e0077 */
[----:B------:R-:W-:Y:S01]  /*9380*/  PRMT R56, R183, 0x5410, R182 ;  /* 0x00005410b7387816 */ /* 0x000fe200000000b6 */
[-C--:B------:R-:W-:Y:S01]  /*9390*/  FMUL.FTZ R118, R62, R4.reuse ;  /* 0x000000043e767220 */ /* 0x080fe20000410000 */
[----:B------:R-:W-:Y:S01]  /*93a0*/  @!P4 PRMT R183, R27, 0x5410, RZ ;  /* 0x000054101bb7c816 */ /* 0x000fe200000000ff */
[----:B------:R-:W-:Y:S01]  /*93b0*/  FMUL.FTZ R119, R63, R4 ;  /* 0x000000043f777220 */ /* 0x000fe20000410000 */
[----:B---3--:R-:W-:Y:S01]  /*93c0*/  ISETP.GE.U32.AND P4, PT, R191, R5, PT ;  /* 0x00000005bf00720c */ /* 0x008fe20003f86070 */
[----:B------:R-:W3:Y:S01]  /*93d0*/  LDL.LU.64 R62, [R1+0x90] ;  /* 0x00009000013e7983 */ /* 0x000ee20000300a00 */
[----:B--2---:R-:W-:-:S03]  /*93e0*/  LOP3.LUT R5, R225, UR14, R58, 0x96, !PT ;  /* 0x0000000ee1057c12 */ /* 0x004fc6000f8e963a */
[----:B------:R-:W2:Y:S01]  /*93f0*/  LDL.LU.64 R58, [R1+0x18] ;  /* 0x00001800013a7983 */ /* 0x000ea20000300a00 */
[----:B------:R-:W-:Y:S01]  /*9400*/  IMAD.MOV.U32 R93, RZ, RZ, R66 ;  /* 0x000000ffff5d7224 */ /* 0x000fe200078e0042 */
[----:B------:R-:W-:Y:S01]  /*9410*/  LOP3.LUT R0, R0, 0xffff, RZ, 0xc0, !PT ;  /* 0x0000ffff00007812 */ /* 0x000fe200078ec0ff */
[----:B------:R-:W-:Y:S01]  /*9420*/  IMAD.MOV.U32 R21, RZ, RZ, R97 ;  /* 0x000000ffff157224 */ /* 0x000fe200078e0061 */
[----:B------:R-:W-:Y:S02]  /*9430*/  MUFU.EX2 R66, R178 ;  /* 0x000000b200427308 */ /* 0x000fe40000000800 */
[----:B------:R-:W-:-:S06]  /*9440*/  SHF.R.U32.HI R0, RZ, 0x8, R0 ;  /* 0x00000008ff007819 */ /* 0x000fcc0000011600 */
[----:B------:R-:W1:Y:S01]  /*9450*/  MUFU.EX2 R97, R173 ;  /* 0x000000ad00617308 */ /* 0x000e620000000800 */
[----:B------:R-:W-:Y:S01]  /*9460*/  @!P5 HADD2 R29, -R182.H0_H0, -RZ.H0_H0 ;  /* 0xa00000ffb61dd230 */ /* 0x000fe20000000900 */
[----:B------:R-:W-:-:S06]  /*9470*/  LOP3.LUT R0, R0, 0xffff, RZ, 0xc0, !PT ;  /* 0x0000ffff00007812 */ /* 0x000fcc00078ec0ff */
[----:B------:R-:W4:Y:S01]  /*9480*/  MUFU.EX2 R61, R190 ;  /* 0x000000be003d7308 */ /* 0x000f220000000800 */
[----:B------:R-:W-:Y:S01]  /*9490*/  @!P5 PRMT R182, R29, 0x5410, RZ ;  /* 0x000054101db6d816 */ /* 0x000fe200000000ff */
[----:B------:R-:W-:Y:S01]  /*94a0*/  IMAD.MOV.U32 R241, RZ, RZ, R99 ;  /* 0x000000fffff17224 */ /* 0x000fe200078e0063 */
[----:B------:R-:W-:Y:S01]  /*94b0*/  ISETP.GE.U32.AND P5, PT, R191, R0, PT ;  /* 0x00000000bf00720c */ /* 0x000fe20003fa6070 */
[----:B------:R-:W-:Y:S01]  /*94c0*/  IMAD.MOV.U32 R92, RZ, RZ, R87 ;  /* 0x000000ffff5c7224 */ /* 0x000fe200078e0057 */
[----:B------:R-:W-:Y:S01]  /*94d0*/  MOV R45, R143 ;  /* 0x0000008f002d7202 */ /* 0x000fe20000000f00 */
[----:B------:R-:W-:Y:S02]  /*94e0*/  IMAD.MOV.U32 R77, RZ, RZ, R86 ;  /* 0x000000ffff4d7224 */ /* 0x000fe400078e0056 */
[----:B------:R-:W-:Y:S02]  /*94f0*/  IMAD.MOV.U32 R44, RZ, RZ, R142 ;  /* 0x000000ffff2c7224 */ /* 0x000fe400078e008e */
[----:B------:R-:W-:-:S02]  /*9500*/  IMAD.MOV.U32 R73, RZ, RZ, R151 ;  /* 0x000000ffff497224 */ /* 0x000fc400078e0097 */
[----:B------:R-:W-:Y:S02]  /*9510*/  IMAD.MOV.U32 R72, RZ, RZ, R150 ;  /* 0x000000ffff487224 */ /* 0x000fe400078e0096 */
        /* <DEDUP_REMOVED lines=31> */
[----:B------:R-:W-:Y:S01]  /*9710*/  IMAD.MOV.U32 R189, RZ, RZ, R11 ;  /* 0x000000ffffbd7224 */ /* 0x000fe200078e000b */
[----:B----4-:R-:W-:Y:S02]  /*9720*/  F2FP.PACK_AB R0, R67, R61 ;  /* 0x0000003d4300723e */ /* 0x010fe400000000ff */
[C---:B------:R-:W-:Y:S01]  /*9730*/  PRMT R180, R4.reuse, 0x7632, R180 ;  /* 0x0000763204b47816 */ /* 0x040fe200000000b4 */
[----:B------:R-:W-:Y:S01]  /*9740*/  IMAD.MOV.U32 R23, RZ, RZ, R189 ;  /* 0x000000ffff177224 */ /* 0x000fe200078e00bd */
[----:B------:R-:W-:Y:S01]  /*9750*/  PRMT R181, R4, 0x7610, R181 ;  /* 0x0000761004b57816 */ /* 0x000fe200000000b5 */
[----:B------:R-:W-:Y:S01]  /*9760*/  IMAD.MOV.U32 R189, RZ, RZ, R76 ;  /* 0x000000ffffbd7224 */ /* 0x000fe200078e004c */
[C---:B------:R-:W-:Y:S01]  /*9770*/  PRMT R179, R0.reuse, 0x7610, R179 ;  /* 0x0000761000b37816 */ /* 0x040fe200000000b3 */
[----:B------:R-:W-:Y:S01]  /*9780*/  @!P5 HADD2 R6, -R180.H0_H0, -RZ.H0_H0 ;  /* 0xa00000ffb406d230 */ /* 0x000fe20000000900 */
[----:B------:R-:W-:Y:S01]  /*9790*/  PRMT R178, R0, 0x7632, R178 ;  /* 0x0000763200b27816 */ /* 0x000fe200000000b2 */
[----:B------:R-:W-:Y:S01]  /*97a0*/  IMAD.MOV.U32 R76, RZ, RZ, R241 ;  /* 0x000000ffff4c7224 */ /* 0x000fe200078e00f1 */
[----:B------:R-:W-:Y:S01]  /*97b0*/  LOP3.LUT R0, R2, 0xff, RZ, 0xc0, !PT ;  /* 0x000000ff02007812 */ /* 0x000fe200078ec0ff */
[----:B------:R-:W-:Y:S01]  /*97c0*/  IMAD.MOV.U32 R241, RZ, RZ, R51 ;  /* 0x000000fffff17224 */ /* 0x000fe200078e0033 */
[----:B------:R-:W-:Y:S01]  /*97d0*/  PRMT R51, R181, 0x5410, R180 ;  /* 0x00005410b5337816 */ /* 0x000fe200000000b4 */
[----:B------:R-:W-:Y:S01]  /*97e0*/  @!P4 HADD2 R8, -R179.H0_H0, -RZ.H0_H0 ;  /* 0xa00000ffb308c230 */ /* 0x000fe20000000900 */
[----:B------:R-:W-:Y:S01]  /*97f0*/  @!P5 PRMT R180, R6, 0x5410, RZ ;  /* 0x0000541006b4d816 */ /* 0x000fe200000000ff */
[----:B------:R-:W-:Y:S01]  /*9800*/  @!P1 HADD2 R7, -R178.H0_H0, -RZ.H0_H0 ;  /* 0xa00000ffb2079230 */ /* 0x000fe20000000900 */
[----:B------:R-:W-:Y:S01]  /*9810*/  ISETP.GE.U32.AND P5, PT, R191, R0, PT ;  /* 0x00000000bf00720c */ /* 0x000fe20003fa6070 */
[----:B------:R-:W-:Y:S01]  /*9820*/  FADD.FTZ R11, R134, R48 ;  /* 0x00000030860b7221 */ /* 0x000fe20000010000 */
[----:B------:R-:W-:-:S02]  /*9830*/  SHF.R.U32.HI R4, RZ, 0x10, R2 ;  /* 0x00000010ff047819 */ /* 0x000fc40000011602 */
[----:B------:R-:W-:Y:S02]  /*9840*/  SHF.R.U32.HI R0, RZ, 0x18, R2 ;  /* 0x00000018ff007819 */ /* 0x000fe40000011602 */
[----:B------:R-:W-:Y:S02]  /*9850*/  PRMT R48, R179, 0x5410, R178 ;  /* 0x00005410b3307816 */ /* 0x000fe400000000b2 */
[----:B------:R-:W-:Y:S02]  /*9860*/  @!P4 PRMT R179, R8, 0x5410, RZ ;  /* 0x0000541008b3c816 */ /* 0x000fe400000000ff */
[----:B------:R-:W-:Y:S01]  /*9870*/  @!P1 PRMT R178, R7, 0x5410, RZ ;  /* 0x0000541007b29816 */ /* 0x000fe200000000ff */
[----:B------:R-:W-:Y:S01]  /*9880*/  IMAD.WIDE.U32 R6, R5, -0x2daee0ad, RZ ;  /* 0xd2511f5305067825 */ /* 0x000fe200078e00ff */
[----:B------:R-:W-:Y:S02]  /*9890*/  LOP3.LUT R3, R2, 0xffff, RZ, 0xc0, !PT ;  /* 0x0000ffff02037812 */ /* 0x000fe400078ec0ff */
[----:B------:R-:W-:-:S02]  /*98a0*/  LOP3.LUT R2, R4, 0xff, RZ, 0xc0, !PT ;  /* 0x000000ff04027812 */ /* 0x000fc400078ec0ff */
[C---:B------:R-:W-:Y:S01]  /*98b0*/  ISETP.GE.U32.AND P4, PT, R191.reuse, R0, PT ;  /* 0x00000000bf00720c */ /* 0x040fe20003f86070 */
[----:B------:R-:W-:Y:S01]  /*98c0*/  @!P6 HADD2 R9, -R181.H0_H0, -RZ.H0_H0 ;  /* 0xa00000ffb509e230 */ /* 0x000fe20000000900 */
[----:B------:R-:W-:Y:S02]  /*98d0*/  ISETP.GE.U32.AND P1, PT, R191, R2, PT ;  /* 0x00000002bf00720c */ /* 0x000fe40003f26070 */
[----:B------:R-:W-:Y:S02]  /*98e0*/  SHF.R.U32.HI R3, RZ, 0x8, R3 ;  /* 0x00000008ff037819 */ /* 0x000fe40000011603 */
[----:B------:R-:W-:Y:S01]  /*98f0*/  @!P6 PRMT R181, R9, 0x5410, RZ ;  /* 0x0000541009b5e816 */ /* 0x000fe200000000ff */
[----:B------:R-:W1:Y:S01]  /*9900*/  MUFU.EX2 R10, R192 ;  /* 0x000000c0000a7308 */ /* 0x000e620000000800 */
[----:B------:R-:W-:Y:S01]  /*9910*/  IMAD.MOV.U32 R190, RZ, RZ, R77 ;  /* 0x000000ffffbe7224 */ /* 0x000fe200078e004d */
[----:B------:R-:W-:-:S06]  /*9920*/  MOV R77, R98 ;  /* 0x00000062004d7202 */ /* 0x000fcc0000000f00 */
[----:B------:R-:W-:Y:S01]  /*9930*/  MUFU.EX2 R98, R176 ;  /* 0x000000b000627308 */ /* 0x000fe20000000800 */
[----:B------:R-:W-:Y:S01]  /*9940*/  IMAD.MOV.U32 R74, RZ, RZ, R40 ;  /* 0x000000ffff4a7224 */ /* 0x000fe200078e0028 */
[----:B------:R-:W-:Y:S01]  /*9950*/  MOV R79, R45 ;  /* 0x0000002d004f7202 */ /* 0x000fe20000000f00 */
[----:B------:R-:W-:Y:S01]  /*9960*/  IMAD.MOV.U32 R78, RZ, RZ, R44 ;  /* 0x000000ffff4e7224 */ /* 0x000fe200078e002c */
[----:B---3--:R-:W-:Y:S02]  /*9970*/  LOP3.LUT R2, R7, UR12, R62, 0x96, !PT ;  /* 0x0000000c07027c12 */ /* 0x008fe4000f8e963e */
[----:B--2---:R-:W-:-:S03]  /*9980*/  LOP3.LUT R0, R59, UR13, R224, 0x96, !PT ;  /* 0x0000000d3b007c12 */ /* 0x004fc6000f8e96e0 */
[----:B------:R-:W-:-:S04]  /*9990*/  IMAD.WIDE.U32 R8, R2, -0x326172a9, RZ ;  /* 0xcd9e8d5702087825 */ /* 0x000fc800078e00ff */
[----:B------:R-:W-:Y:S01]  /*99a0*/  IMAD.WIDE.U32 R4, R0, -0x2daee0ad, RZ ;  /* 0xd2511f5300047825 */ /* 0x000fe200078e00ff */
[----:B------:R-:W-:-:S04]  /*99b0*/  LOP3.LUT R0, R3, 0xffff, RZ, 0xc0, !PT ;  /* 0x0000ffff03007812 */ /* 0x000fc800078ec0ff */
[----:B------:R-:W-:Y:S02]  /*99c0*/  LOP3.LUT R2, R5, UR10, R6, 0x96, !PT ;  /* 0x0000000a05027c12 */ /* 0x000fe4000f8e9606 */
[----:B------:R-:W-:-:S03]  /*99d0*/  LOP3.LUT R6, R9, UR11, R58, 0x96, !PT ;  /* 0x0000000b09067c12 */ /* 0x000fc6000f8e963a */
[----:B------:R-:W-:-:S04]  /*99e0*/  IMAD.WIDE.U32 R2, R2, -0x326172a9, RZ ;  /* 0xcd9e8d5702027825 */ /* 0x000fc800078e00ff */
[----:B------:R-:W-:Y:S01]  /*99f0*/  IMAD.WIDE.U32 R6, R6, -0x2daee0ad, RZ ;  /* 0xd2511f5306067825 */ /* 0x000fe200078e00ff */
[----:B------:R-:W-:Y:S02]  /*9a00*/  LOP3.LUT R3, R3, UR9, R8, 0x96, !PT ;  /* 0x0000000903037c12 */ /* 0x000fe4000f8e9608 */
[----:B------:R-:W-:Y:S01]  /*9a10*/  ISETP.GE.U32.AND P6, PT, R191, R0, PT ;  /* 0x00000000bf00720c */ /* 0x000fe20003fc6070 */
[----:B------:R-:W-:Y:S01]  /*9a20*/  IMAD.MOV.U32 R63, RZ, RZ, R99 ;  /* 0x000000ffff3f7224 */ /* 0x000fe200078e0063 */
[----:B------:R-:W-:Y:S01]  /*9a30*/  LOP3.LUT R0, R7, UR8, R4, 0x96, !PT ;  /* 0x0000000807007c12 */ /* 0x000fe2000f8e9604 */
[----:B------:R-:W-:Y:S01]  /*9a40*/  FADD.FTZ R5, R64, R11 ;  /* 0x0000000b40057221 */ /* 0x000fe20000010000 */
[----:B------:R-:W2:Y:S01]  /*9a50*/  MUFU.EX2 R99, R185 ;  /* 0x000000b900637308 */ /* 0x000ea20000000800 */
[----:B------:R-:W-:-:S04]  /*9a60*/  IMAD.WIDE.U32 R8, R3, -0x2daee0ad, RZ ;  /* 0xd2511f5303087825 */ /* 0x000fc800078e00ff */
[----:B------:R-:W-:Y:S02]  /*9a70*/  IMAD.MOV.U32 R59, RZ, RZ, R23 ;  /* 0x000000ffff3b7224 */ /* 0x000fe400078e0017 */
[----:B------:R-:W-:Y:S01]  /*9a80*/  FADD.FTZ R23, R39, R5 ;  /* 0x0000000527177221 */ /* 0x000fe20000010000 */
[----:B------:R-:W-:Y:S01]  /*9a90*/  LOP3.LUT R3, R9, UR6, R6, 0x96, !PT ;  /* 0x0000000609037c12 */ /* 0x000fe2000f8e9606 */
[----:B------:R-:W-:Y:S01]  /*9aa0*/  IMAD.WIDE.U32 R4, R0, -0x326172a9, RZ ;  /* 0xcd9e8d5700047825 */ /* 0x000fe200078e00ff */
[----:B-1----:R-:W-:Y:S02]  /*9ab0*/  F2FP.PACK_AB R7, R10, R65 ;  /* 0x000000410a07723e */ /* 0x002fe400000000ff */
[----:B------:R-:W1:Y:S02]  /*9ac0*/  LDC.U8 R65, c[0x0][0x2d8] ;  /* 0x0000b600ff417b82 */ /* 0x000e640000000000 */
[----:B------:R-:W-:Y:S01]  /*9ad0*/  LOP3.LUT R6, R5, UR7, R2, 0x96, !PT ;  /* 0x0000000705067c12 */ /* 0x000fe2000f8e9602 */
[----:B------:R-:W-:Y:S01]  /*9ae0*/  IMAD.WIDE.U32 R2, R3, -0x326172a9, RZ ;  /* 0xcd9e8d5703027825 */ /* 0x000fe200078e00ff */
[----:B--2---:R-:W-:-:S03]  /*9af0*/  F2FP.PACK_AB R5, R99, R98 ;  /* 0x000000626305723e */ /* 0x004fc600000000ff */
[----:B------:R-:W-:Y:S02]  /*9b00*/  IMAD.MOV.U32 R191, RZ, RZ, R73 ;  /* 0x000000ffffbf7224 */ /* 0x000fe400078e0049 */
[----:B------:R-:W-:Y:S01]  /*9b10*/  IMAD.MOV.U32 R62, RZ, RZ, R72 ;  /* 0x000000ffff3e7224 */ /* 0x000fe200078e0048 */
[----:B------:R-:W-:Y:S01]  /*9b20*/  LOP3.LUT R0, R3, UR15, R4, 0x96, !PT ;  /* 0x0000000f03007c12 */ /* 0x000fe2000f8e9604 */
[----:B------:R-:W-:Y:S02]  /*9b30*/  IMAD.MOV.U32 R72, RZ, RZ, R252 ;  /* 0x000000ffff487224 */ /* 0x000fe400078e00fc */
[----:B------:R-:W-:Y:S01]  /*9b40*/  IMAD.MOV.U32 R73, RZ, RZ, R245 ;  /* 0x000000ffff497224 */ /* 0x000fe200078e00f5 */
[----:B------:R-:W-:Y:S01]  /*9b50*/  MUFU.EX2 R252, R194 ;  /* 0x000000c200fc7308 */ /* 0x000fe20000000800 */
[----:B------:R-:W-:Y:S02]  /*9b60*/  LOP3.LUT R4, R0, 0xffff, RZ, 0xc0, !PT ;  /* 0x0000ffff00047812 */ /* 0x000fe400078ec0ff */
[----:B------:R-:W-:-:S05]  /*9b70*/  PRMT R177, R5, 0x7610, R177 ;  /* 0x0000761005b17816 */ /* 0x000fca00000000b1 */
[----:B------:R-:W2:Y:S01]  /*9b80*/  MUFU.EX2 R245, R195 ;  /* 0x000000c300f57308 */ /* 0x000ea20000000800 */
[----:B------:R-:W-:Y:S01]  /*9b90*/  SHF.R.U32.HI R4, RZ, 0x8, R4 ;  /* 0x00000008ff047819 */ /* 0x000fe20000011604 */
[----:B------:R-:W-:Y:S01]  /*9ba0*/  @!P5 HADD2 R12, -R177.H0_H0, -RZ.H0_H0 ;  /* 0xa00000ffb10cd230 */ /* 0x000fe20000000900 */
[----:B------:R-:W-:Y:S01]  /*9bb0*/  PRMT R176, R5, 0x7632, R176 ;  /* 0x0000763205b07816 */ /* 0x000fe200000000b0 */
[----:B------:R-:W-:Y:S01]  /*9bc0*/  IMAD.MOV.U32 R58, RZ, RZ, R21 ;  /* 0x000000ffff3a7224 */ /* 0x000fe200078e0015 */
[----:B------:R-:W-:Y:S01]  /*9bd0*/  LOP3.LUT R4, R4, 0xffff, RZ, 0xc0, !PT ;  /* 0x0000ffff04047812 */ /* 0x000fe200078ec0ff */
[----:B------:R-:W-:Y:S01]  /*9be0*/  FADD.FTZ R21, R10, R38 ;  /* 0x000000260a157221 */ /* 0x000fe20000010000 */
[----:B------:R-:W-:Y:S01]  /*9bf0*/  PRMT R38, R177, 0x5410, R176 ;  /* 0x00005410b1267816 */ /* 0x000fe200000000b0 */
[----:B------:R-:W-:Y:S01]  /*9c00*/  @!P6 HADD2 R14, -R176.H0_H0, -RZ.H0_H0 ;  /* 0xa00000ffb00ee230 */ /* 0x000fe20000000900 */
[----:B------:R-:W-:Y:S02]  /*9c10*/  @!P5 PRMT R177, R12, 0x5410, RZ ;  /* 0x000054100cb1d816 */ /* 0x000fe400000000ff */
[----:B-1----:R-:W-:-:S02]  /*9c20*/  ISETP.GE.U32.AND P5, PT, R65, R4, PT ;  /* 0x000000044100720c */ /* 0x002fc40003fa6070 */
[----:B------:R-:W-:Y:S02]  /*9c30*/  LOP3.LUT R4, R0, 0xff, RZ, 0xc0, !PT ;  /* 0x000000ff00047812 */ /* 0x000fe400078ec0ff */
[----:B--2---:R-:W-:Y:S02]  /*9c40*/  F2FP.PACK_AB R5, R245, R252 ;  /* 0x000000fcf505723e */ /* 0x004fe400000000ff */
[----:B------:R-:W-:Y:S02]  /*9c50*/  @!P6 PRMT R176, R14, 0x5410, RZ ;  /* 0x000054100eb0e816 */ /* 0x000fe400000000ff */
[----:B------:R-:W-:Y:S02]  /*9c60*/  PRMT R174, R5, 0x7632, R174 ;  /* 0x0000763205ae7816 */ /* 0x000fe400000000ae */
[----:B------:R-:W-:Y:S02]  /*9c70*/  ISETP.GE.U32.AND P6, PT, R65, R4, PT ;  /* 0x000000044100720c */ /* 0x000fe40003fc6070 */
[----:B------:R-:W-:-:S02]  /*9c80*/  SHF.R.U32.HI R4, RZ, 0x18, R0 ;  /* 0x00000018ff047819 */ /* 0x000fc40000011600 */
[----:B------:R-:W-:Y:S01]  /*9c90*/  SHF.R.U32.HI R0, RZ, 0x10, R0 ;  /* 0x00000010ff007819 */ /* 0x000fe20000011600 */
[----:B------:R-:W-:Y:S01]  /*9ca0*/  @!P4 HADD2 R20, -R174.H0_H0, -RZ.H0_H0 ;  /* 0xa00000ffae14c230 */ /* 0x000fe20000000900 */
[----:B------:R-:W-:Y:S02]  /*9cb0*/  PRMT R175, R5, 0x7610, R175 ;  /* 0x0000761005af7816 */ /* 0x000fe400000000af */
[----:B------:R-:W-:Y:S02]  /*9cc0*/  LOP3.LUT R0, R0, 0xff, RZ, 0xc0, !PT ;  /* 0x000000ff00007812 */ /* 0x000fe400078ec0ff */
[----:B------:R-:W-:Y:S02]  /*9cd0*/  PRMT R40, R175, 0x5410, R174 ;  /* 0x00005410af287816 */ /* 0x000fe400000000ae */
[----:B------:R-:W-:Y:S02]  /*9ce0*/  @!P4 PRMT R174, R20, 0x5410, RZ ;  /* 0x0000541014aec816 */ /* 0x000fe400000000ff */
[----:B------:R-:W-:Y:S01]  /*9cf0*/  ISETP.GE.U32.AND P4, PT, R65, R0, PT ;  /* 0x000000004100720c */ /* 0x000fe20003f86070 */
[----:B------:R-:W-:Y:S01]  /*9d00*/  @!P1 HADD2 R13, -R175.H0_H0, -RZ.H0_H0 ;  /* 0xa00000ffaf0d9230 */ /* 0x000fe20000000900 */
[----:B------:R-:W-:-:S04]  /*9d10*/  PRMT R12, R193, 0x7610, R12 ;  /* 0x00007610c10c7816 */ /* 0x000fc8000000000c */
[----:B------:R-:W-:Y:S02]  /*9d20*/  @!P1 PRMT R175, R13, 0x5410, RZ ;  /* 0x000054100daf9816 */ /* 0x000fe400000000ff */
[----:B------:R-:W-:Y:S02]  /*9d30*/  PRMT R13, R193, 0x7632, R13 ;  /* 0x00007632c10d7816 */ /* 0x000fe4000000000d */
[----:B------:R-:W-:-:S03]  /*9d40*/  LOP3.LUT R0, R2, 0xff, RZ, 0xc0, !PT ;  /* 0x000000ff02007812 */ /* 0x000fc600078ec0ff */
[----:B------:R-:W-:Y:S01]  /*9d50*/  @!P4 HADD2 R28, -R12.H0_H0, -RZ.H0_H0 ;  /* 0xa00000ff0c1cc230 */ /* 0x000fe20000000900 */
[C---:B------:R-:W-:Y:S02]  /*9d60*/  ISETP.GE.U32.AND P1, PT, R65.reuse, R4, PT ;  /* 0x000000044100720c */ /* 0x040fe40003f26070 */
[----:B------:R-:W-:Y:S01]  /*9d70*/  PRMT R45, R12, 0x5410, R13 ;  /* 0x000054100c2d7816 */ /* 0x000fe2000000000d */
[----:B------:R-:W1:Y:S01]  /*9d80*/  MUFU.EX2 R4, R198 ;  /* 0x000000c600047308 */ /* 0x000e620000000800 */
[----:B------:R-:W-:Y:S02]  /*9d90*/  @!P4 PRMT R12, R28, 0x5410, RZ ;  /* 0x000054101c0cc816 */ /* 0x000fe400000000ff */
[----:B------:R-:W-:Y:S02]  /*9da0*/  ISETP.GE.U32.AND P4, PT, R65, R0, PT ;  /* 0x000000004100720c */ /* 0x000fe40003f86070 */
[----:B------:R-:W-:Y:S02]  /*9db0*/  LOP3.LUT R0, R2, 0xffff, RZ, 0xc0, !PT ;  /* 0x0000ffff02007812 */ /* 0x000fe400078ec0ff */
[C---:B------:R-:W-:Y:S01]  /*9dc0*/  PRMT R10, R7.reuse, 0x7610, R10 ;  /* 0x00007610070a7816 */ /* 0x040fe2000000000a */
[----:B------:R-:W2:Y:S01]  /*9dd0*/  MUFU.EX2 R5, R199 ;  /* 0x000000c700057308 */ /* 0x000ea20000000800 */
[----:B------:R-:W-:-:S02]  /*9de0*/  PRMT R11, R7, 0x7632, R11 ;  /* 0x00007632070b7816 */ /* 0x000fc4000000000b */
[----:B------:R-:W-:Y:S01]  /*9df0*/  SHF.R.U32.HI R0, RZ, 0x8, R0 ;  /* 0x00000008ff007819 */ /* 0x000fe20000011600 */
[----:B------:R-:W-:Y:S01]  /*9e00*/  @!P6 HADD2 R22, -R10.H0_H0, -RZ.H0_H0 ;  /* 0xa00000ff0a16e230 */ /* 0x000fe20000000900 */
[----:B------:R-:W-:Y:S01]  /*9e10*/  PRMT R44, R10, 0x5410, R11 ;  /* 0x000054100a2c7816 */ /* 0x000fe2000000000b */
[----:B------:R-:W-:Y:S01]  /*9e20*/  @!P5 HADD2 R36, -R11.H0_H0, -RZ.H0_H0 ;  /* 0xa00000ff0b24d230 */ /* 0x000fe20000000900 */
[----:B------:R-:W-:Y:S02]  /*9e30*/  LOP3.LUT R0, R0, 0xffff, RZ, 0xc0, !PT ;  /* 0x0000ffff00007812 */ /* 0x000fe400078ec0ff */
[--C-:B------:R-:W-:Y:S02]  /*9e40*/  SHF.R.U32.HI R3, RZ, 0x10, R2.reuse ;  /* 0x00000010ff037819 */ /* 0x100fe40000011602 */
[----:B------:R-:W-:Y:S02]  /*9e50*/  @!P6 PRMT R10, R22, 0x5410, RZ ;  /* 0x00005410160ae816 */ /* 0x000fe400000000ff */
[----:B------:R-:W-:-:S02]  /*9e60*/  SHF.R.U32.HI R2, RZ, 0x18, R2 ;  /* 0x00000018ff027819 */ /* 0x000fc40000011602 */
[C---:B------:R-:W-:Y:S01]  /*9e70*/  ISETP.GE.U32.AND P6, PT, R65.reuse, R0, PT ;  /* 0x000000004100720c */ /* 0x040fe20003fc6070 */
[----:B-1----:R-:W-:Y:S01]  /*9e80*/  FADD.FTZ R0, R4, R21 ;  /* 0x0000001504007221 */ /* 0x002fe20000010000 */
[----:B------:R-:W-:Y:S01]  /*9e90*/  @!P1 HADD2 R26, -R13.H0_H0, -RZ.H0_H0 ;  /* 0xa00000ff0d1a9230 */ /* 0x000fe20000000900 */
[----:B------:R-:W-:Y:S02]  /*9ea0*/  @!P5 PRMT R11, R36, 0x5410, RZ ;  /* 0x00005410240bd816 */ /* 0x000fe400000000ff */
[----:B------:R-:W-:Y:S01]  /*9eb0*/  ISETP.GE.U32.AND P5, PT, R65, R2, PT ;  /* 0x000000024100720c */ /* 0x000fe20003fa6070 */
[----:B--2---:R-:W-:Y:S01]  /*9ec0*/  FADD.FTZ R9, R5, R0 ;  /* 0x0000000005097221 */ /* 0x004fe20000010000 */
[----:B------:R-:W-:Y:S02]  /*9ed0*/  LOP3.LUT R2, R3, 0xff, RZ, 0xc0, !PT ;  /* 0x000000ff03027812 */ /* 0x000fe400078ec0ff */
[----:B------:R-:W-:Y:S01]  /*9ee0*/  F2FP.PACK_AB R4, R5, R4 ;  /* 0x000000040504723e */ /* 0x000fe200000000ff */
[----:B------:R-:W-:Y:S01]  /*9ef0*/  MUFU.EX2 R7, R197 ;  /* 0x000000c500077308 */ /* 0x000fe20000000800 */
[----:B------:R-:W-:-:S02]  /*9f00*/  @!P1 PRMT R13, R26, 0x5410, RZ ;  /* 0x000054101a0d9816 */ /* 0x000fc400000000ff */
[----:B------:R-:W-:Y:S01]  /*9f10*/  ISETP.GE.U32.AND P1, PT, R65, R2, PT ;  /* 0x000000024100720c */ /* 0x000fe20003f26070 */
[----:B------:R-:W-:-:S04]  /*9f20*/  IMAD.WIDE.U32 R2, R6, -0x2daee0ad, RZ ;  /* 0xd2511f5306027825 */ /* 0x000fc800078e00ff */
[----:B------:R-:W1:Y:S01]  /*9f30*/  MUFU.EX2 R5, R196 ;  /* 0x000000c400057308 */ /* 0x000e620000000800 */
[----:B------:R-:W-:Y:S02]  /*9f40*/  LOP3.LUT R0, R3, UR16, R8, 0x96, !PT ;  /* 0x0000001003007c12 */ /* 0x000fe4000f8e9608 */
[C---:B------:R-:W-:Y:S02]  /*9f50*/  PRMT R173, R4.reuse, 0x7610, R173 ;  /* 0x0000761004ad7816 */ /* 0x040fe400000000ad */
[----:B------:R-:W-:Y:S01]  /*9f60*/  PRMT R172, R4, 0x7632, R172 ;  /* 0x0000763204ac7816 */ /* 0x000fe200000000ac */
[----:B------:R-:W-:Y:S01]  /*9f70*/  IMAD.MOV.U32 R95, RZ, RZ, R59 ;  /* 0x000000ffff5f7224 */ /* 0x000fe200078e003b */
[----:B------:R-:W-:Y:S01]  /*9f80*/  SHF.R.U32.HI R4, RZ, 0x10, R0 ;  /* 0x00000010ff047819 */ /* 0x000fe20000011600 */
[----:B------:R-:W-:Y:S01]  /*9f90*/  IMAD.MOV.U32 R59, RZ, RZ, R93 ;  /* 0x000000ffff3b7224 */ /* 0x000fe200078e005d */
[----:B------:R-:W-:Y:S01]  /*9fa0*/  @!P4 HADD2 R37, -R173.H0_H0, -RZ.H0_H0 ;  /* 0xa00000ffad25c230 */ /* 0x000fe20000000900 */
[----:B------:R-:W-:Y:S01]  /*9fb0*/  IMAD.MOV.U32 R93, RZ, RZ, R128 ;  /* 0x000000ffff5d7224 */ /* 0x000fe200078e0080 */
[----:B------:R-:W-:Y:S01]  /*9fc0*/  LOP3.LUT R4, R4, 0xff, RZ, 0xc0, !PT ;  /* 0x000000ff04047812 */ /* 0x000fe200078ec0ff */
[----:B------:R-:W-:Y:S01]  /*9fd0*/  IMAD.MOV.U32 R128, RZ, RZ, R240 ;  /* 0x000000ffff807224 */ /* 0x000fe200078e00f0 */
[----:B------:R-:W-:Y:S01]  /*9fe0*/  MUFU.EX2 R14, R218 ;  /* 0x000000da000e7308 */ /* 0x000fe20000000800 */
[----:B------:R-:W-:Y:S01]  /*9ff0*/  PRMT R39, R173, 0x5410, R172 ;  /* 0x00005410ad277816 */ /* 0x000fe200000000ac */
[----:B-1----:R-:W-:Y:S01]  /*a000*/  FADD.FTZ R6, R5, R244 ;  /* 0x000000f405067221 */ /* 0x002fe20000010000 */
[----:B------:R-:W-:Y:S01]  /*a010*/  F2FP.PACK_AB R5, R7, R5 ;  /* 0x000000050705723e */ /* 0x000fe200000000ff */
[----:B------:R-:W-:Y:S01]  /*a020*/  @!P6 HADD2 R41, -R172.H0_H0, -RZ.H0_H0 ;  /* 0xa00000ffac29e230 */ /* 0x000fe20000000900 */
[----:B------:R-:W-:-:S03]  /*a030*/  @!P4 PRMT R173, R37, 0x5410, RZ ;  /* 0x0000541025adc816 */ /* 0x000fc600000000ff */
[----:B------:R-:W1:Y:S01]  /*a040*/  MUFU.EX2 R240, R219 ;  /* 0x000000db00f07308 */ /* 0x000e620000000800 */
[----:B------:R-:W-:Y:S01]  /*a050*/  ISETP.GE.U32.AND P4, PT, R65, R4, PT ;  /* 0x000000044100720c */ /* 0x000fe20003f86070 */
[----:B------:R-:W-:Y:S01]  /*a060*/  IMAD.MOV.U32 R75, RZ, RZ, R63 ;  /* 0x000000ffff4b7224 */ /* 0x000fe200078e003f */
[----:B------:R-:W-:Y:S02]  /*a070*/  PRMT R135, R5, 0x7610, R135 ;  /* 0x0000761005877816 */ /* 0x000fe40000000087 */
[----:B------:R-:W-:Y:S01]  /*a080*/  LOP3.LUT R4, R0, 0xff, RZ, 0xc0, !PT ;  /* 0x000000ff00047812 */ /* 0x000fe200078ec0ff */
[----:B------:R-:W-:Y:S01]  /*a090*/  IMAD.MOV.U32 R63, RZ, RZ, R239 ;  /* 0x000000ffff3f7224 */ /* 0x000fe200078e00ef */
[----:B------:R-:W-:Y:S01]  /*a0a0*/  @!P6 PRMT R172, R41, 0x5410, RZ ;  /* 0x0000541029ace816 */ /* 0x000fe200000000ff */
[----:B------:R-:W-:Y:S01]  /*a0b0*/  MUFU.EX2 R8, R216 ;  /* 0x000000d800087308 */ /* 0x000fe20000000800 */
[----:B------:R-:W-:Y:S01]  /*a0c0*/  ISETP.GE.U32.AND P6, PT, R65, R4, PT ;  /* 0x000000044100720c */ /* 0x000fe20003fc6070 */
[----:B------:R-:W-:Y:S01]  /*a0d0*/  @!P1 HADD2 R42, -R135.H0_H0, -RZ.H0_H0 ;  /* 0xa00000ff872a9230 */ /* 0x000fe20000000900 */
[----:B------:R-:W-:-:S02]  /*a0e0*/  PRMT R134, R5, 0x7632, R134 ;  /* 0x0000763205867816 */ /* 0x000fc40000000086 */
[----:B------:R-:W-:-:S03]  /*a0f0*/  SHF.R.U32.HI R4, RZ, 0x18, R0 ;  /* 0x00000018ff047819 */ /* 0x000fc60000011600 */
[----:B------:R-:W2:Y:S01]  /*a100*/  MUFU.EX2 R239, R217 ;  /* 0x000000d900ef7308 */ /* 0x000ea20000000800 */
[----:B------:R-:W-:Y:S02]  /*a110*/  LOP3.LUT R0, R0, 0xffff, RZ, 0xc0, !PT ;  /* 0x0000ffff00007812 */ /* 0x000fe400078ec0ff */
[----:B------:R-:W-:Y:S02]  /*a120*/  PRMT R36, R135, 0x5410, R134 ;  /* 0x0000541087247816 */ /* 0x000fe40000000086 */
[----:B------:R-:W-:Y:S02]  /*a130*/  @!P1 PRMT R135, R42, 0x5410, RZ ;  /* 0x000054102a879816 */ /* 0x000fe400000000ff */
[----:B------:R-:W-:Y:S01]  /*a140*/  SHF.R.U32.HI R0, RZ, 0x8, R0 ;  /* 0x00000008ff007819 */ /* 0x000fe20000011600 */
[----:B------:R-:W-:Y:S01]  /*a150*/  @!P5 HADD2 R43, -R134.H0_H0, -RZ.H0_H0 ;  /* 0xa00000ff862bd230 */ /* 0x000fe20000000900 */
[----:B------:R-:W-:Y:S02]  /*a160*/  ISETP.GE.U32.AND P1, PT, R65, R4, PT ;  /* 0x000000044100720c */ /* 0x000fe40003f26070 */
[----:B-1----:R-:W-:-:S02]  /*a170*/  F2FP.PACK_AB R4, R240, R14 ;  /* 0x0000000ef004723e */ /* 0x002fc400000000ff */
[----:B------:R-:W-:Y:S02]  /*a180*/  LOP3.LUT R0, R0, 0xffff, RZ, 0xc0, !PT ;  /* 0x0000ffff00007812 */ /* 0x000fe400078ec0ff */
[C---:B------:R-:W-:Y:S02]  /*a190*/  PRMT R133, R4.reuse, 0x7610, R133 ;  /* 0x0000761004857816 */ /* 0x040fe40000000085 */
[----:B------:R-:W-:Y:S02]  /*a1a0*/  @!P5 PRMT R134, R43, 0x5410, RZ ;  /* 0x000054102b86d816 */ /* 0x000fe400000000ff */
[----:B------:R-:W-:Y:S01]  /*a1b0*/  ISETP.GE.U32.AND P5, PT, R65, R0, PT ;  /* 0x000000004100720c */ /* 0x000fe20003fa6070 */
[----:B------:R-:W-:Y:S01]  /*a1c0*/  IMAD.MOV.U32 R198, RZ, RZ, R78 ;  /* 0x000000ffffc67224 */ /* 0x000fe200078e004e */
[----:B--2---:R-:W-:Y:S01]  /*a1d0*/  F2FP.PACK_AB R0, R239, R8 ;  /* 0x00000008ef00723e */ /* 0x004fe200000000ff */
[----:B------:R-:W-:Y:S01]  /*a1e0*/  IMAD.MOV.U32 R194, RZ, RZ, R191 ;  /* 0x000000ffffc27224 */ /* 0x000fe200078e00bf */
[----:B------:R-:W-:Y:S01]  /*a1f0*/  @!P6 HADD2 R50, -R133.H0_H0, -RZ.H0_H0 ;  /* 0xa00000ff8532e230 */ /* 0x000fe20000000900 */
[----:B------:R-:W-:Y:S01]  /*a200*/  IMAD.MOV.U32 R78, RZ, RZ, R190 ;  /* 0x000000ffff4e7224 */ /* 0x000fe200078e00be */
[----:B------:R-:W-:Y:S01]  /*a210*/  PRMT R132, R4, 0x7632, R132 ;  /* 0x0000763204847816 */ /* 0x000fe20000000084 */
[----:B------:R-:W-:Y:S01]  /*a220*/  IMAD.MOV.U32 R191, RZ, RZ, R241 ;  /* 0x000000ffffbf7224 */ /* 0x000fe200078e00f1 */
[----:B------:R-:W-:Y:S01]  /*a230*/  MOV R190, R238 ;  /* 0x000000ee00be7202 */ /* 0x000fe20000000f00 */
[----:B------:R-:W-:Y:S01]  /*a240*/  MUFU.EX2 R241, R222 ;  /* 0x000000de00f17308 */ /* 0x000fe20000000800 */
[----:B------:R-:W-:-:S02]  /*a250*/  PRMT R29, R0, 0x7632, R29 ;  /* 0x00007632001d7816 */ /* 0x000fc4000000001d */
[----:B------:R-:W-:Y:S01]  /*a260*/  PRMT R64, R133, 0x5410, R132 ;  /* 0x0000541085407816 */ /* 0x000fe20000000084 */
[----:B------:R-:W-:Y:S01]  /*a270*/  @!P4 HADD2 R47, -R0.H0_H0, -RZ.H0_H0 ;  /* 0xa00000ff002fc230 */ /* 0x000fe20000000900 */
[----:B------:R-:W-:-:S03]  /*a280*/  @!P6 PRMT R133, R50, 0x5410, RZ ;  /* 0x000054103285e816 */ /* 0x000fc600000000ff */
[----:B------:R-:W1:Y:S01]  /*a290*/  MUFU.EX2 R238, R223 ;  /* 0x000000df00ee7308 */ /* 0x000e620000000800 */
[C---:B------:R-:W-:Y:S02]  /*a2a0*/  @P4 PRMT R185, R0.reuse, 0x7610, R185 ;  /* 0x0000761000b94816 */ /* 0x040fe400000000b9 */
[----:B------:R-:W-:Y:S02]  /*a2b0*/  PRMT R50, R0, 0x5410, R29 ;  /* 0x0000541000327816 */ /* 0x000fe4000000001d */
[----:B------:R-:W-:Y:S02]  /*a2c0*/  LOP3.LUT R0, R2, 0xff, RZ, 0xc0, !PT ;  /* 0x000000ff02007812 */ /* 0x000fe400078ec0ff */
[--C-:B------:R-:W-:Y:S02]  /*a2d0*/  SHF.R.U32.HI R5, RZ, 0x10, R2.reuse ;  /* 0x00000010ff057819 */ /* 0x100fe40000011602 */
[----:B------:R-:W-:Y:S01]  /*a2e0*/  ISETP.GE.U32.AND P6, PT, R65, R0, PT ;  /* 0x000000004100720c */ /* 0x000fe20003fc6070 */
[----:B------:R-:W-:Y:S01]  /*a2f0*/  IMAD.MOV.U32 R197, RZ, RZ, R235 ;  /* 0x000000ffffc57224 */ /* 0x000fe200078e00eb */
[----:B------:R-:W-:-:S02]  /*a300*/  SHF.R.U32.HI R4, RZ, 0x18, R2 ;  /* 0x00000018ff047819 */ /* 0x000fc40000011602 */
[----:B------:R-:W-:Y:S02]  /*a310*/  LOP3.LUT R0, R2, 0xffff, RZ, 0xc0, !PT ;  /* 0x0000ffff02007812 */ /* 0x000fe400078ec0ff */
[----:B------:R-:W-:Y:S01]  /*a320*/  LOP3.LUT R2, R5, 0xff, RZ, 0xc0, !PT ;  /* 0x000000ff05027812 */ /* 0x000fe200078ec0ff */
[----:B------:R-:W-:Y:S01]  /*a330*/  IMAD.MOV.U32 R196, RZ, RZ, R234 ;  /* 0x000000ffffc47224 */ /* 0x000fe200078e00ea */
[----:B------:R-:W-:Y:S01]  /*a340*/  @!P4 PRMT R185, R47, 0x5410, RZ ;  /* 0x000054102fb9c816 */ /* 0x000fe200000000ff */
[----:B------:R-:W2:Y:S01]  /*a350*/  LDL.LU R197, [R1+0xd0] ;  /* 0x0000d00001c57983 */ /* 0x000ea20000300800 */
[----:B------:R-:W-:Y:S02]  /*a360*/  ISETP.GE.U32.AND P4, PT, R65, R2, PT ;  /* 0x000000024100720c */ /* 0x000fe40003f86070 */
[----:B-1----:R-:W-:-:S04]  /*a370*/  F2FP.PACK_AB R2, R241, R238 ;  /* 0x000000eef102723e */ /* 0x002fc800000000ff */
[C---:B------:R-:W-:Y:S02]  /*a380*/  PRMT R28, R2.reuse, 0x7610, R28 ;  /* 0x00007610021c7816 */ /* 0x040fe4000000001c */
[----:B------:R-:W-:Y:S02]  /*a390*/  PRMT R27, R2, 0x7632, R27 ;  /* 0x00007632021b7816 */ /* 0x000fe4000000001b */
[----:B------:R-:W-:Y:S02]  /*a3a0*/  LOP3.LUT R2, R225, UR14, R196, 0x96, !PT ;  /* 0x0000000ee1027c12 */ /* 0x000fe4000f8e96c4 */
[----:B------:R-:W3:Y:S01]  /*a3b0*/  LDL R196, [R1+0xd4] ;  /* 0x0000d40001c47983 */ /* 0x000ee20000100800 */
[----:B------:R-:W-:Y:S01]  /*a3c0*/  MUFU.EX2 R235, R220 ;  /* 0x000000dc00eb7308 */ /* 0x000fe20000000800 */
[----:B------:R-:W-:-:S07]  /*a3d0*/  SHF.R.U32.HI R0, RZ, 0x8, R0 ;  /* 0x00000008ff007819 */ /* 0x000fce0000011600 */
[----:B------:R-:W1:Y:S01]  /*a3e0*/  MUFU.EX2 R244, R221 ;  /* 0x000000dd00f47308 */ /* 0x000e620000000800 */
[----:B------:R-:W-:Y:S01]  /*a3f0*/  @!P5 HADD2 R49, -R132.H0_H0, -RZ.H0_H0 ;  /* 0xa00000ff8431d230 */ /* 0x000fe20000000900 */
[----:B------:R-:W-:Y:S01]  /*a400*/  LOP3.LUT R0, R0, 0xffff, RZ, 0xc0, !PT ;  /* 0x0000ffff00007812 */ /* 0x000fe200078ec0ff */
[----:B------:R-:W-:-:S03]  /*a410*/  IMAD.MOV.U32 R199, RZ, RZ, R79 ;  /* 0x000000ffffc77224 */ /* 0x000fc600078e004f */
[----:B------:R-:W-:Y:S02]  /*a420*/  @!P5 PRMT R132, R49, 0x5410, RZ ;  /* 0x000054103184d816 */ /* 0x000fe400000000ff */
[----:B------:R-:W-:Y:S01]  /*a430*/  ISETP.GE.U32.AND P5, PT, R65, R0, PT ;  /* 0x000000004100720c */ /* 0x000fe20003fa6070 */
[----:B------:R-:W-:Y:S01]  /*a440*/  IMAD.MOV.U32 R195, RZ, RZ, R130 ;  /* 0x000000ffffc37224 */ /* 0x000fe200078e0082 */
[----:B------:R-:W-:Y:S01]  /*a450*/  MOV R79, R92 ;  /* 0x0000005c004f7202 */ /* 0x000fe20000000f00 */
[----:B------:R-:W-:Y:S01]  /*a460*/  FADD.FTZ R3, R61, R23 ;  /* 0x000000173d037221 */ /* 0x000fe20000010000 */
[----:B-1----:R-:W-:Y:S01]  /*a470*/  F2FP.PACK_AB R0, R244, R235 ;  /* 0x000000ebf400723e */ /* 0x002fe200000000ff */
[----:B------:R-:W-:-:S03]  /*a480*/  IMAD.MOV.U32 R92, RZ, RZ, R129 ;  /* 0x000000ffff5c7224 */ /* 0x000fc600078e0081 */
[C---:B------:R-:W-:Y:S02]  /*a490*/  PRMT R26, R0.reuse, 0x7610, R26 ;  /* 0x00007610001a7816 */ /* 0x040fe4000000001a */
[----:B------:R-:W-:Y:S02]  /*a4a0*/  PRMT R21, R0, 0x7632, R21 ;  /* 0x0000763200157816 */ /* 0x000fe40000000015 */
[----:B------:R-:W-:Y:S01]  /*a4b0*/  LOP3.LUT R0, R199, UR35, R246, 0x96, !PT ;  /* 0x00000023c7007c12 */ /* 0x000fe2000f8e96f6 */
[----:B------:R-:W-:Y:S02]  /*a4c0*/  IMAD.MOV.U32 R129, RZ, RZ, R186 ;  /* 0x000000ffff817224 */ /* 0x000fe400078e00ba */
[----:B------:R-:W-:Y:S02]  /*a4d0*/  FADD.FTZ R186, R67, R3 ;  /* 0x0000000343ba7221 */ /* 0x000fe40000010000 */
[----:B------:R-:W-:Y:S02]  /*a4e0*/  IMAD.MOV.U32 R20, RZ, RZ, R195 ;  /* 0x000000ffff147224 */ /* 0x000fe400078e00c3 */
[----:B------:R-:W-:-:S02]  /*a4f0*/  IMAD.MOV.U32 R195, RZ, RZ, R237 ;  /* 0x000000ffffc37224 */ /* 0x000fc400078e00ed */
[----:B------:R-:W-:Y:S02]  /*a500*/  IMAD.MOV.U32 R193, RZ, RZ, R236 ;  /* 0x000000ffffc17224 */ /* 0x000fe400078e00ec */
[----:B------:R-:W-:Y:S01]  /*a510*/  IMAD.WIDE.U32 R2, R2, -0x2daee0ad, RZ ;  /* 0xd2511f5302027825 */ /* 0x000fe200078e00ff */
[----:B------:R-:W-:-:S03]  /*a520*/  @!P1 HADD2 R46, -R29.H0_H0, -RZ.H0_H0 ;  /* 0xa00000ff1d2e9230 */ /* 0x000fc60000000900 */
[----:B------:R-:W-:Y:S01]  /*a530*/  IMAD.WIDE.U32 R236, R0, -0x326172a9, RZ ;  /* 0xcd9e8d5700ec7825 */ /* 0x000fe200078e00ff */
[----:B------:R-:W-:-:S04]  /*a540*/  LOP3.LUT R0, R3, UR12, R198, 0x96, !PT ;  /* 0x0000000c03007c12 */ /* 0x000fc8000f8e96c6 */
[----:B------:R-:W-:Y:S01]  /*a550*/  LOP3.LUT R3, R237, UR13, R224, 0x96, !PT ;  /* 0x0000000ded037c12 */ /* 0x000fe2000f8e96e0 */
[----:B------:R-:W-:Y:S01]  /*a560*/  FADD.FTZ R6, R7, R6 ;  /* 0x0000000607067221 */ /* 0x000fe20000010000 */
[----:B------:R-:W-:Y:S02]  /*a570*/  @!P1 PRMT R29, R46, 0x5410, RZ ;  /* 0x000054102e1d9816 */ /* 0x000fe400000000ff */
[----:B------:R-:W-:Y:S01]  /*a580*/  ISETP.GE.U32.AND P1, PT, R65, R4, PT ;  /* 0x000000044100720c */ /* 0x000fe20003f26070 */
[----:B------:R-:W-:-:S04]  /*a590*/  IMAD.WIDE.U32 R4, R3, -0x2daee0ad, RZ ;  /* 0xd2511f5303047825 */ /* 0x000fc800078e00ff */
[----:B------:R-:W-:Y:S02]  /*a5a0*/  IMAD.MOV.U32 R130, RZ, RZ, R233 ;  /* 0x000000ffff827224 */ /* 0x000fe400078e00e9 */
[----:B------:R-:W-:Y:S02]  /*a5b0*/  FADD.FTZ R234, R14, R9 ;  /* 0x000000090eea7221 */ /* 0x000fe40000010000 */
[----:B------:R-:W-:Y:S02]  /*a5c0*/  FADD.FTZ R233, R8, R6 ;  /* 0x0000000608e97221 */ /* 0x000fe40000010000 */
[----:B------:R-:W-:Y:S01]  /*a5d0*/  IMAD.WIDE.U32 R8, R0, -0x326172a9, RZ ;  /* 0xcd9e8d5700087825 */ /* 0x000fe200078e00ff */
[----:B------:R-:W-:-:S03]  /*a5e0*/  LOP3.LUT R0, R5, UR10, R2, 0x96, !PT ;  /* 0x0000000a05007c12 */ /* 0x000fc6000f8e9602 */
[----:B------:R-:W-:Y:S02]  /*a5f0*/  FADD.FTZ R7, R69, R60 ;  /* 0x0000003c45077221 */ /* 0x000fe40000010000 */
[----:B------:R-:W-:Y:S02]  /*a600*/  IMAD.MOV.U32 R192, RZ, RZ, R62 ;  /* 0x000000ffffc07224 */ /* 0x000fe400078e003e */
[----:B------:R-:W-:Y:S02]  /*a610*/  IMAD.MOV.U32 R62, RZ, RZ, R77 ;  /* 0x000000ffff3e7224 */ /* 0x000fe400078e004d */
[----:B------:R-:W-:Y:S02]  /*a620*/  IMAD.MOV.U32 R77, RZ, RZ, R187 ;  /* 0x000000ffff4d7224 */ /* 0x000fe400078e00bb */
[----:B------:R-:W-:Y:S02]  /*a630*/  FADD.FTZ R187, R66, R7 ;  /* 0x0000000742bb7221 */ /* 0x000fe40000010000 */
        /* <DEDUP_REMOVED lines=49> */
[----:B------:R-:W-:Y:S02]  /*a950*/  PRMT R65, R65, 0x7054, R65 ;  /* 0x0000705441417816 */ /* 0x000fe40000000041 */
[----:B------:R-:W-:-:S03]  /*a960*/  PRMT R15, R0, 0x5410, R2 ;  /* 0x00005410000f7816 */ /* 0x000fc60000000002 */
[----:B------:R-:W-:-:S05]  /*a970*/  HSET2.LE.AND R0, R10, R65, PT ;  /* 0x000000410a007233 */ /* 0x000fca0003803000 */
[----:B------:R-:W-:Y:S01]  /*a980*/  LOP3.LUT R10, R0, R57, RZ, 0xc0, !PT ;  /* 0x00000039000a7212 */ /* 0x000fe200078ec0ff */
[--C-:B------:R-:W-:Y:S01]  /*a990*/  HSET2.LE.AND R0, R14, R65.reuse, PT ;  /* 0x000000410e007233 */ /* 0x100fe20003803000 */
[----:B------:R1:W-:Y:S01]  /*a9a0*/  STG.E.U16 [R32.64+-0x3e], R11 ;  /* 0xffffc20b20007986 */ /* 0x0003e2000c10151c */
[----:B------:R-:W-:Y:S01]  /*a9b0*/  IMAD.MOV.U32 R198, RZ, RZ, R191 ;  /* 0x000000ffffc67224 */ /* 0x000fe200078e00bf */
[----:B------:R-:W-:Y:S01]  /*a9c0*/  MOV R191, R190 ;  /* 0x000000be00bf7202 */ /* 0x000fe20000000f00 */
[----:B------:R-:W-:Y:S01]  /*a9d0*/  IMAD.MOV.U32 R190, RZ, RZ, R130 ;  /* 0x000000ffffbe7224 */ /* 0x000fe200078e0082 */
[--C-:B------:R-:W-:Y:S02]  /*a9e0*/  HSET2.LE.AND R3, R6, R65.reuse, PT ;  /* 0x0000004106037233 */ /* 0x100fe40003803000 */
[----:B------:R-:W-:-:S03]  /*a9f0*/  HSET2.LE.AND R2, R9, R65, PT ;  /* 0x0000004109027233 */ /* 0x000fc60003803000 */
[----:B------:R-:W-:Y:S01]  /*aa00*/  LOP3.LUT R9, R3, R68, RZ, 0xc0, !PT ;  /* 0x0000004403097212 */ /* 0x000fe200078ec0ff */
[--C-:B------:R-:W-:Y:S01]  /*aa10*/  HSET2.LE.AND R3, R7, R65.reuse, PT ;  /* 0x0000004107037233 */ /* 0x100fe20003803000 */
[----:B-1----:R-:W-:Y:S01]  /*aa20*/  LOP3.LUT R11, R0, R56, RZ, 0xc0, !PT ;  /* 0x00000038000b7212 */ /* 0x002fe200078ec0ff */
[----:B------:R-:W-:-:S05]  /*aa30*/  HSET2.LE.AND R0, R4, R65, PT ;  /* 0x0000004104007233 */ /* 0x000fca0003803000 */
[----:B------:R-:W-:Y:S01]  /*aa40*/  LOP3.LUT R130, R0, R38, RZ, 0xc0, !PT ;  /* 0x0000002600827212 */ /* 0x000fe200078ec0ff */
[----:B------:R-:W-:Y:S02]  /*aa50*/  IMAD.MOV.U32 R42, RZ, RZ, R205 ;  /* 0x000000ffff2a7224 */ /* 0x000fe400078e00cd */
[----:B--2---:R-:W-:-:S05]  /*aa60*/  IMAD.WIDE.U32 R18, R197, -0x326172a9, RZ ;  /* 0xcd9e8d57c5127825 */ /* 0x004fca00078e00ff */
[----:B---3--:R-:W-:Y:S01]  /*aa70*/  LOP3.LUT R0, R19, R196, RZ, 0x3c, !PT ;  /* 0x000000c413007212 */ /* 0x008fe200078e3cff */
[----:B------:R-:W-:Y:S04]  /*aa80*/  STL.64 [R1+0xc8], R18 ;  /* 0x0000c81201007387 */ /* 0x000fe80000100a00 */
[----:B------:R-:W-:-:S05]  /*aa90*/  IMAD.WIDE.U32 R6, R0, -0x2daee0ad, RZ ;  /* 0xd2511f5300067825 */ /* 0x000fca00078e00ff */
[----:B------:R-:W-:Y:S04]  /*aaa0*/  STL.64 [R1+0x18], R6 ;  /* 0x0000180601007387 */ /* 0x000fe80000100a00 */
[----:B------:R-:W2:Y:S01]  /*aab0*/  LDL.LU R205, [R1+0x134] ;  /* 0x0001340001cd7983 */ /* 0x000ea20000300800 */
[----:B------:R-:W-:Y:S01]  /*aac0*/  IMAD.MOV.U32 R199, RZ, RZ, R62 ;  /* 0x000000ffffc77224 */ /* 0x000fe200078e003e */
[----:B------:R-:W-:Y:S01]  /*aad0*/  LOP3.LUT R0, R7, UR35, R246, 0x96, !PT ;  /* 0x0000002307007c12 */ /* 0x000fe2000f8e96f6 */
[----:B------:R-:W-:Y:S01]  /*aae0*/  IMAD.MOV.U32 R196, RZ, RZ, R198 ;  /* 0x000000ffffc47224 */ /* 0x000fe200078e00c6 */
[----:B------:R-:W-:Y:S01]  /*aaf0*/  LOP3.LUT R8, R2, R80, RZ, 0xc0, !PT ;  /* 0x0000005002087212 */ /* 0x000fe200078ec0ff */
[----:B------:R-:W-:Y:S01]  /*ab00*/  HSET2.LE.AND R2, R5, R65, PT ;  /* 0x0000004105027233 */ /* 0x000fe20003803000 */
[----:B------:R-:W-:-:S02]  /*ab10*/  IMAD.MOV.U32 R197, RZ, RZ, R199 ;  /* 0x000000ffffc57224 */ /* 0x000fc400078e00c7 */
[----:B------:R-:W-:Y:S02]  /*ab20*/  IMAD.MOV.U32 R199, RZ, RZ, R242 ;  /* 0x000000ffffc77224 */ /* 0x000fe400078e00f2 */
[----:B------:R-:W-:Y:S02]  /*ab30*/  IMAD.MOV.U32 R198, RZ, RZ, R243 ;  /* 0x000000ffffc67224 */ /* 0x000fe400078e00f3 */
[----:B------:R-:W-:Y:S02]  /*ab40*/  IMAD.MOV.U32 R22, RZ, RZ, R20 ;  /* 0x000000ffff167224 */ /* 0x000fe400078e0014 */
[----:B------:R-:W-:-:S04]  /*ab50*/  IMAD.WIDE.U32 R242, R0, -0x326172a9, RZ ;  /* 0xcd9e8d5700f27825 */ /* 0x000fc800078e00ff */
[----:B------:R-:W-:Y:S02]  /*ab60*/  IMAD.MOV.U32 R20, RZ, RZ, R63 ;  /* 0x000000ffff147224 */ /* 0x000fe400078e003f */
[----:B------:R-:W-:Y:S01]  /*ab70*/  IMAD.MOV.U32 R63, RZ, RZ, R129 ;  /* 0x000000ffff3f7224 */ /* 0x000fe200078e0081 */
[----:B------:R-:W-:Y:S02]  /*ab80*/  LOP3.LUT R129, R2, R48, RZ, 0xc0, !PT ;  /* 0x0000003002817212 */ /* 0x000fe400078ec0ff */
[----:B------:R-:W-:Y:S02]  /*ab90*/  LOP3.LUT R2, R225, UR14, R18, 0x96, !PT ;  /* 0x0000000ee1027c12 */ /* 0x000fe4000f8e9612 */
[----:B------:R-:W-:Y:S01]  /*aba0*/  LOP3.LUT R0, R243, UR13, R224, 0x96, !PT ;  /* 0x0000000df3007c12 */ /* 0x000fe2000f8e96e0 */
[----:B------:R-:W-:Y:S02]  /*abb0*/  STG.E.U16 [R30.64+-0x40], R12 ;  /* 0xffffc00c1e007986 */ /* 0x000fe4000c10151c */
[----:B------:R-:W-:-:S02]  /*abc0*/  IMAD.WIDE.U32 R4, R2, -0x2daee0ad, RZ ;  /* 0xd2511f5302047825 */ /* 0x000fc400078e00ff */
[----:B------:R1:W-:Y:S03]  /*abd0*/  STG.E.U16 [R30.64+-0x3e], R13 ;  /* 0xffffc20d1e007986 */ /* 0x0003e6000c10151c */
[----:B------:R-:W-:Y:S01]  /*abe0*/  LOP3.LUT R2, R5, UR12, R6, 0x96, !PT ;  /* 0x0000000c05027c12 */ /* 0x000fe2000f8e9606 */
[----:B------:R-:W-:Y:S01]  /*abf0*/  IMAD.MOV.U32 R62, RZ, RZ, R128 ;  /* 0x000000ffff3e7224 */ /* 0x000fe200078e0080 */
[----:B------:R-:W-:-:S03]  /*ac00*/  LOP3.LUT R128, R3, R51, RZ, 0xc0, !PT ;  /* 0x0000003303807212 */ /* 0x000fc600078ec0ff */
[----:B------:R-:W-:-:S04]  /*ac10*/  IMAD.WIDE.U32 R2, R2, -0x326172a9, RZ ;  /* 0xcd9e8d5702027825 */ /* 0x000fc800078e00ff */
[----:B-1----:R-:W-:-:S05]  /*ac20*/  IMAD.WIDE.U32 R12, R0, -0x2daee0ad, RZ ;  /* 0xd2511f53000c7825 */ /* 0x002fca00078e00ff */
[----:B------:R-:W-:-:S05]  /*ac30*/  LOP3.LUT R0, R13, UR10, R4, 0x96, !PT ;  /* 0x0000000a0d007c12 */ /* 0x000fca000f8e9604 */
[----:B------:R-:W-:Y:S01]  /*ac40*/  IMAD.WIDE.U32 R6, R0, -0x326172a9, RZ ;  /* 0xcd9e8d5700067825 */ /* 0x000fe200078e00ff */
[----:B------:R-:W-:-:S04]  /*ac50*/  LOP3.LUT R0, R3, UR11, R242, 0x96, !PT ;  /* 0x0000000b03007c12 */ /* 0x000fc8000f8e96f2 */
[----:B------:R-:W-:Y:S01]  /*ac60*/  LOP3.LUT R4, R7, UR9, R2, 0x96, !PT ;  /* 0x0000000907047c12 */ /* 0x000fe2000f8e9602 */
[----:B------:R-:W-:Y:S02]  /*ac70*/  IMAD.MOV.U32 R218, RZ, RZ, R197 ;  /* 0x000000ffffda7224 */ /* 0x000fe400078e00c5 */
[----:B------:R-:W-:Y:S02]  /*ac80*/  IMAD.MOV.U32 R197, RZ, RZ, R196 ;  /* 0x000000ffffc57224 */ /* 0x000fe400078e00c4 */
[----:B------:R-:W-:Y:S02]  /*ac90*/  IMAD.MOV.U32 R196, RZ, RZ, R22 ;  /* 0x000000ffffc47224 */ /* 0x000fe400078e0016 */
[----:B------:R-:W-:-:S04]  /*aca0*/  IMAD.WIDE.U32 R2, R0, -0x2daee0ad, RZ ;  /* 0xd2511f5300027825 */ /* 0x000fc800078e00ff */
[----:B------:R-:W-:Y:S01]  /*acb0*/  IMAD.WIDE.U32 R22, R4, -0x2daee0ad, RZ ;  /* 0xd2511f5304167825 */ /* 0x000fe200078e00ff */
[----:B------:R-:W-:-:S04]  /*acc0*/  LOP3.LUT R3, R3, UR8, R12, 0x96, !PT ;  /* 0x0000000803037c12 */ /* 0x000fc8000f8e960c */
[----:B------:R-:W-:Y:S01]  /*acd0*/  LOP3.LUT R2, R23, UR6, R2, 0x96, !PT ;  /* 0x0000000617027c12 */ /* 0x000fe2000f8e9602 */
[----:B------:R-:W-:Y:S01]  /*ace0*/  HSET2.LE.AND R0, R15, R65, PT ;  /* 0x000000410f007233 */ /* 0x000fe20003803000 */
[----:B------:R-:W-:-:S04]  /*acf0*/  IMAD.WIDE.U32 R4, R3, -0x326172a9, RZ ;  /* 0xcd9e8d5703047825 */ /* 0x000fc800078e00ff */
[----:B------:R-:W-:Y:S01]  /*ad00*/  IMAD.MOV.U32 R41, RZ, RZ, R131 ;  /* 0x000000ffff297224 */ /* 0x000fe200078e0083 */
[----:B------:R-:W-:Y:S01]  /*ad10*/  MOV R219, R20 ;  /* 0x0000001400db7202 */ /* 0x000fe20000000f00 */
[----:B------:R-:W-:Y:S01]  /*ad20*/  IMAD.WIDE.U32 R2, R2, -0x326172a9, RZ ;  /* 0xcd9e8d5702027825 */ /* 0x000fe200078e00ff */
[----:B------:R-:W-:Y:S01]  /*ad30*/  LOP3.LUT R131, R0, R40, RZ, 0xc0, !PT ;  /* 0x0000002800837212 */ /* 0x000fe200078ec0ff */
[----:B------:R-:W1:Y:S03]  /*ad40*/  LDSM.16.MT88.4 R12, [R201+0xa000] ;  /* 0x00a00000c90c783b */ /* 0x000e660000004200 */
[----:B------:R-:W-:Y:S02]  /*ad50*/  LOP3.LUT R0, R3, UR15, R4, 0x96, !PT ;  /* 0x0000000f03007c12 */ /* 0x000fe4000f8e9604 */
[----:B------:R-:W-:Y:S02]  /*ad60*/  SHF.R.U32.HI R4, RZ, 0x10, R2 ;  /* 0x00000010ff047819 */ /* 0x000fe40000011602 */
[----:B------:R-:W-:-:S02]  /*ad70*/  LOP3.LUT R20, R5, UR7, R6, 0x96, !PT ;  /* 0x0000000705147c12 */ /* 0x000fc4000f8e9606 */
[C---:B------:R-:W-:Y:S02]  /*ad80*/  LOP3.LUT R3, R2.reuse, 0xffff, RZ, 0xc0, !PT ;  /* 0x0000ffff02037812 */ /* 0x040fe400078ec0ff */
[----:B------:R-:W-:Y:S02]  /*ad90*/  LOP3.LUT R6, R2, 0xff, RZ, 0xc0, !PT ;  /* 0x000000ff02067812 */ /* 0x000fe400078ec0ff */
[----:B------:R-:W-:Y:S02]  /*ada0*/  SHF.R.U32.HI R5, RZ, 0x18, R2 ;  /* 0x00000018ff057819 */ /* 0x000fe40000011602 */
[----:B------:R-:W-:Y:S02]  /*adb0*/  LOP3.LUT R2, R4, 0xff, RZ, 0xc0, !PT ;  /* 0x000000ff04027812 */ /* 0x000fe400078ec0ff */
[----:B------:R-:W-:Y:S02]  /*adc0*/  SHF.R.U32.HI R3, RZ, 0x8, R3 ;  /* 0x00000008ff037819 */ /* 0x000fe40000011603 */
[----:B------:R-:W-:-:S02]  /*add0*/  PRMT R5, R2, 0x5410, R5 ;  /* 0x0000541002057816 */ /* 0x000fc40000000005 */
[----:B------:R-:W-:Y:S02]  /*ade0*/  LOP3.LUT R2, R0, 0xffff, RZ, 0xc0, !PT ;  /* 0x0000ffff00027812 */ /* 0x000fe400078ec0ff */
[----:B------:R-:W-:Y:S02]  /*adf0*/  PRMT R6, R6, 0x5410, R3 ;  /* 0x0000541006067816 */ /* 0x000fe40000000003 */
[----:B------:R-:W-:Y:S02]  /*ae00*/  SHF.R.U32.HI R3, RZ, 0x8, R2 ;  /* 0x00000008ff037819 */ /* 0x000fe40000011602 */
[----:B------:R-:W-:-:S04]  /*ae10*/  LOP3.LUT R2, R0, 0xff, RZ, 0xc0, !PT ;  /* 0x000000ff00027812 */ /* 0x000fc800078ec0ff */
[----:B------:R-:W-:Y:S02]  /*ae20*/  PRMT R4, R2, 0x5410, R3 ;  /* 0x0000541002047816 */ /* 0x000fe40000000003 */
[--C-:B------:R-:W-:Y:S02]  /*ae30*/  SHF.R.U32.HI R3, RZ, 0x10, R0.reuse ;  /* 0x00000010ff037819 */ /* 0x100fe40000011600 */
[----:B------:R-:W-:Y:S02]  /*ae40*/  SHF.R.U32.HI R2, RZ, 0x18, R0 ;  /* 0x00000018ff027819 */ /* 0x000fe40000011600 */
[----:B------:R-:W-:Y:S01]  /*ae50*/  LOP3.LUT R0, R3, 0xff, RZ, 0xc0, !PT ;  /* 0x000000ff03007812 */ /* 0x000fe200078ec0ff */
[----:B------:R3:W-:Y:S01]  /*ae60*/  STG.E.U16 [R24.64+-0x30], R16 ;  /* 0xffffd01018007986 */ /* 0x0007e2000c10151c */
[----:B------:R-:W-:-:S05]  /*ae70*/  HSET2.LE.AND R3, R4, R65, PT ;  /* 0x0000004104037233 */ /* 0x000fca0003803000 */
[----:B------:R-:W-:Y:S01]  /*ae80*/  LOP3.LUT R4, R3, R44, RZ, 0xc0, !PT ;  /* 0x0000002c03047212 */ /* 0x000fe200078ec0ff */
[----:B-1----:R-:W-:Y:S01]  /*ae90*/  HMMA.16816.F32 R152, R8, R12, R152 ;  /* 0x0000000c0898723c */ /* 0x002fe20000001898 */
[----:B---3--:R-:W-:Y:S01]  /*aea0*/  PRMT R16, R0, 0x5410, R2 ;  /* 0x0000541000107816 */ /* 0x008fe20000000002 */
[--C-:B------:R-:W-:Y:S02]  /*aeb0*/  HSET2.LE.AND R0, R6, R65.reuse, PT ;  /* 0x0000004106007233 */ /* 0x100fe40003803000 */
[----:B------:R-:W-:-:S03]  /*aec0*/  HSET2.LE.AND R2, R5, R65, PT ;  /* 0x0000004105027233 */ /* 0x000fc60003803000 */
[----:B------:R-:W-:Y:S01]  /*aed0*/  LOP3.LUT R6, R0, R39, RZ, 0xc0, !PT ;  /* 0x0000002700067212 */ /* 0x000fe200078ec0ff */
[----:B------:R-:W-:Y:S01]  /*aee0*/  HSET2.LE.AND R0, R16, R65, PT ;  /* 0x0000004110007233 */ /* 0x000fe20003803000 */
[----:B------:R-:W-:Y:S01]  /*aef0*/  LOP3.LUT R7, R2, R36, RZ, 0xc0, !PT ;  /* 0x0000002402077212 */ /* 0x000fe200078ec0ff */
[----:B------:R-:W-:Y:S01]  /*af00*/  IMAD.MOV.U32 R94, RZ, RZ, R58 ;  /* 0x000000ffff5e7224 */ /* 0x000fe200078e003a */
[----:B------:R-:W-:Y:S01]  /*af10*/  MOV R57, R78 ;  /* 0x0000004e00397202 */ /* 0x000fe20000000f00 */
[----:B------:R-:W-:Y:S01]  /*af20*/  IMAD.MOV.U32 R56, RZ, RZ, R79 ;  /* 0x000000ffff387224 */ /* 0x000fe200078e004f */
[----:B------:R-:W-:Y:S01]  /*af30*/  LOP3.LUT R5, R0, R45, RZ, 0xc0, !PT ;  /* 0x0000002d00057212 */ /* 0x000fe200078ec0ff */
[----:B------:R-:W-:Y:S01]  /*af40*/  HMMA.16816.F32 R36, R8, R14, R248 ;  /* 0x0000000e0824723c */ /* 0x000fe200000018f8 */
[----:B------:R-:W-:Y:S02]  /*af50*/  @!P4 HADD2 R53, -R26.H0_H0, -RZ.H0_H0 ;  /* 0xa00000ff1a35c230 */ /* 0x000fe40000000900 */
[----:B------:R-:W-:-:S02]  /*af60*/  @!P1 HADD2 R52, -R21.H0_H0, -RZ.H0_H0 ;  /* 0xa00000ff15349230 */ /* 0x000fc40000000900 */
[----:B------:R-:W-:Y:S01]  /*af70*/  @!P5 HADD2 R55, -R27.H0_H0, -RZ.H0_H0 ;  /* 0xa00000ff1b37d230 */ /* 0x000fe20000000900 */
[----:B------:R-:W-:Y:S01]  /*af80*/  IMAD.MOV.U32 R216, RZ, RZ, R212 ;  /* 0x000000ffffd87224 */ /* 0x000fe200078e00d4 */
[----:B------:R-:W-:Y:S01]  /*af90*/  PRMT R49, R28, 0x5410, R27 ;  /* 0x000054101c317816 */ /* 0x000fe2000000001b */
[C---:B------:R-:W-:Y:S01]  /*afa0*/  HMMA.16816.F32 R168, R4.reuse, R12, R168 ;  /* 0x0000000c04a8723c */ /* 0x040fe200000018a8 */
[----:B------:R-:W-:Y:S01]  /*afb0*/  IMAD.MOV.U32 R217, RZ, RZ, R211 ;  /* 0x000000ffffd97224 */ /* 0x000fe200078e00d3 */
[----:B------:R1:W5:Y:S01]  /*afc0*/  LDL.LU R212, [R1+0x130] ;  /* 0x0001300001d47983 */ /* 0x0003620000300800 */
[----:B------:R-:W-:Y:S02]  /*afd0*/  IMAD.MOV.U32 R221, RZ, RZ, R218 ;  /* 0x000000ffffdd7224 */ /* 0x000fe400078e00da */
[----:B------:R-:W-:Y:S01]  /*afe0*/  IMAD.MOV.U32 R220, RZ, RZ, R219 ;  /* 0x000000ffffdc7224 */ /* 0x000fe200078e00db */
[----:B------:R1:W5:Y:S02]  /*aff0*/  LDL.LU R211, [R1+0x12c] ;  /* 0x00012c0001d37983 */ /* 0x0003640000300800 */
[----:B------:R-:W-:Y:S02]  /*b000*/  HMMA.16816.F32 R164, R4, R14, R164 ;  /* 0x0000000e04a4723c */ /* 0x000fe400000018a4 */
[----:B------:R-:W3:Y:S01]  /*b010*/  LDSM.16.MT88.4 R12, [R203+0xa000] ;  /* 0x00a00000cb0c783b */ /* 0x000ee20000004200 */
[----:B------:R-:W-:-:S02]  /*b020*/  IMAD.MOV.U32 R58, RZ, RZ, R189 ;  /* 0x000000ffff3a7224 */ /* 0x000fc400078e00bd */
[----:B------:R-:W-:Y:S02]  /*b030*/  IMAD.MOV.U32 R249, RZ, RZ, R42 ;  /* 0x000000fffff97224 */ /* 0x000fe400078e002a */
[----:B------:R-:W-:Y:S02]  /*b040*/  IMAD.MOV.U32 R60, RZ, RZ, R63 ;  /* 0x000000ffff3c7224 */ /* 0x000fe400078e003f */
[----:B------:R-:W-:Y:S01]  /*b050*/  IMAD.MOV.U32 R61, RZ, RZ, R62 ;  /* 0x000000ffff3d7224 */ /* 0x000fe200078e003e */
[----:B------:R-:W-:Y:S01]  /*b060*/  MOV R222, R197 ;  /* 0x000000c500de7202 */ /* 0x000fe20000000f00 */
[----:B------:R-:W-:Y:S01]  /*b070*/  IMAD.MOV.U32 R251, RZ, RZ, R41 ;  /* 0x000000fffffb7224 */ /* 0x000fe200078e0029 */
[----:B------:R-:W-:Y:S01]  /*b080*/  @!P6 HADD2 R54, -R28.H0_H0, -RZ.H0_H0 ;  /* 0xa00000ff1c36e230 */ /* 0x000fe20000000900 */
[----:B------:R-:W-:Y:S01]  /*b090*/  IMAD.MOV.U32 R189, RZ, RZ, R96 ;  /* 0x000000ffffbd7224 */ /* 0x000fe200078e0060 */
[----:B------:R-:W-:Y:S01]  /*b0a0*/  PRMT R96, R26, 0x5410, R21 ;  /* 0x000054101a607816 */ /* 0x000fe20000000015 */
[----:B------:R-:W-:Y:S01]  /*b0b0*/  IMAD.MOV.U32 R223, RZ, RZ, R196 ;  /* 0x000000ffffdf7224 */ /* 0x000fe200078e00c4 */
[----:B------:R-:W-:Y:S01]  /*b0c0*/  @!P4 PRMT R26, R53, 0x5410, RZ ;  /* 0x00005410351ac816 */ /* 0x000fe200000000ff */
[----:B------:R-:W-:Y:S01]  /*b0d0*/  IMAD.MOV.U32 R53, RZ, RZ, R192 ;  /* 0x000000ffff357224 */ /* 0x000fe200078e00c0 */
[----:B------:R-:W-:Y:S01]  /*b0e0*/  @!P1 PRMT R21, R52, 0x5410, RZ ;  /* 0x0000541034159816 */ /* 0x000fe200000000ff */
[----:B------:R-:W-:Y:S01]  /*b0f0*/  IMAD.MOV.U32 R218, RZ, RZ, R193 ;  /* 0x000000ffffda7224 */ /* 0x000fe200078e00c1 */
[----:B------:R-:W-:Y:S01]  /*b100*/  @!P5 PRMT R27, R55, 0x5410, RZ ;  /* 0x00005410371bd816 */ /* 0x000fe200000000ff */
[----:B------:R-:W-:Y:S01]  /*b110*/  IMAD.MOV.U32 R192, RZ, RZ, R210 ;  /* 0x000000ffffc07224 */ /* 0x000fe200078e00d2 */
[----:B------:R-:W-:Y:S01]  /*b120*/  LDSM.16.MT88.4 R16, [R206+0xb000] ;  /* 0x00b00000ce10783b */ /* 0x000fe20000004200 */
[----:B------:R-:W-:Y:S01]  /*b130*/  IMAD.MOV.U32 R219, RZ, RZ, R195 ;  /* 0x000000ffffdb7224 */ /* 0x000fe200078e00c3 */
[-C--:B---3--:R-:W-:Y:S08]  /*b140*/  HMMA.16816.F32 R144, R8, R12.reuse, R144 ;  /* 0x0000000c0890723c */ /* 0x088ff00000001890 */
[C---:B------:R-:W-:Y:S08]  /*b150*/  HMMA.16816.F32 R160, R4.reuse, R12, R160 ;  /* 0x0000000c04a0723c */ /* 0x040ff000000018a0 */
[-C--:B------:R-:W-:Y:S08]  /*b160*/  HMMA.16816.F32 R156, R4, R14.reuse, R156 ;  /* 0x0000000e049c723c */ /* 0x080ff0000000189c */
[----:B------:R-:W-:Y:S01]  /*b170*/  HMMA.16816.F32 R40, R8, R14, R56 ;  /* 0x0000000e0828723c */ /* 0x000fe20000001838 */
[----:B------:R-:W3:Y:S01]  /*b180*/  LDSM.16.MT88.4 R12, [R206+0xa000] ;  /* 0x00a00000ce0c783b */ /* 0x000ee20000004200 */
[----:B------:R-:W-:-:S02]  /*b190*/  IMAD.MOV.U32 R52, RZ, RZ, R194 ;  /* 0x000000ffff347224 */ /* 0x000fc400078e00c2 */
[----:B------:R-:W-:Y:S01]  /*b1a0*/  IMAD.MOV.U32 R193, RZ, RZ, R209 ;  /* 0x000000ffffc17224 */ /* 0x000fe200078e00d1 */
[----:B------:R1:W5:Y:S01]  /*b1b0*/  LDL.LU R210, [R1+0x128] ;  /* 0x0001280001d27983 */ /* 0x0003620000300800 */
[----:B------:R-:W-:Y:S02]  /*b1c0*/  IMAD.MOV.U32 R55, RZ, RZ, R94 ;  /* 0x000000ffff377224 */ /* 0x000fe400078e005e */
[----:B------:R-:W-:Y:S01]  /*b1d0*/  IMAD.MOV.U32 R194, RZ, RZ, R208 ;  /* 0x000000ffffc27224 */ /* 0x000fe200078e00d0 */
[----:B------:R1:W5:Y:S01]  /*b1e0*/  LDL.LU R209, [R1+0x124] ;  /* 0x0001240001d17983 */ /* 0x0003620000300800 */
[----:B------:R-:W-:Y:S01]  /*b1f0*/  IMAD.MOV.U32 R195, RZ, RZ, R188 ;  /* 0x000000ffffc37224 */ /* 0x000fe200078e00bc */
[----:B------:R-:W-:Y:S01]  /*b200*/  MOV R188, R207 ;  /* 0x000000cf00bc7202 */ /* 0x000fe20000000f00 */
        /* <DEDUP_REMOVED lines=11> */
[----:B------:R-:W-:-:S03]  /*b2c0*/  IMAD.MOV.U32 R197, RZ, RZ, R138 ;  /* 0x000000ffffc57224 */ /* 0x000fc600078e008a */
[----:B------:R1:W5:Y:S01]  /*b2d0*/  LDL.LU R200, [R1+0x110] ;  /* 0x0001100001c87983 */ /* 0x0003620000300800 */
[----:B------:R-:W-:-:S03]  /*b2e0*/  IMAD.MOV.U32 R224, RZ, RZ, R137 ;  /* 0x000000ffffe07224 */ /* 0x000fc600078e0089 */
[----:B------:R1:W5:Y:S01]  /*b2f0*/  LDL.LU R139, [R1+0x10c] ;  /* 0x00010c00018b7983 */ /* 0x0003620000300800 */
[----:B------:R-:W-:-:S03]  /*b300*/  IMAD.MOV.U32 R225, RZ, RZ, R136 ;  /* 0x000000ffffe17224 */ /* 0x000fc600078e0088 */
[----:B------:R1:W5:Y:S04]  /*b310*/  LDL.LU R138, [R1+0x108] ;  /* 0x00010800018a7983 */ /* 0x0003680000300800 */
[----:B------:R1:W5:Y:S04]  /*b320*/  LDL.LU R137, [R1+0x104] ;  /* 0x0001040001897983 */ /* 0x0003680000300800 */
[----:B------:R1:W5:Y:S01]  /*b330*/  LDL.LU R136, [R1+0x100] ;  /* 0x0001000001887983 */ /* 0x0003620000300800 */
[----:B------:R-:W-:Y:S01]  /*b340*/  @!P6 PRMT R28, R54, 0x5410, RZ ;  /* 0x00005410361ce816 */ /* 0x000fe200000000ff */
[----:B------:R-:W-:Y:S01]  /*b350*/  IMAD.MOV.U32 R54, RZ, RZ, R95 ;  /* 0x000000ffff367224 */ /* 0x000fe200078e005f */
[----:B---3--:R-:W-:Y:S08]  /*b360*/  HMMA.16816.F32 R56, R4, R14, R100 ;  /* 0x0000000e0438723c */ /* 0x008ff00000001864 */
[-C--:B------:R-:W-:Y:S08]  /*b370*/  HMMA.16816.F32 R44, R8, R12.reuse, R52 ;  /* 0x0000000c082c723c */ /* 0x080ff00000001834 */
[----:B------:R-:W-:Y:S08]  /*b380*/  HMMA.16816.F32 R52, R4, R12, R84 ;  /* 0x0000000c0434723c */ /* 0x000ff00000001854 */
[----:B------:R-:W-:Y:S01]  /*b390*/  HMMA.16816.F32 R60, R8, R14, R60 ;  /* 0x0000000e083c723c */ /* 0x000fe2000000183c */
[----:B--2---:R-:W2:Y:S01]  /*b3a0*/  LDSM.16.MT88.4 R12, [R205+0xa000] ;  /* 0x00a00000cd0c783b */ /* 0x004ea20000004200 */
[----:B------:R-:W-:-:S02]  /*b3b0*/  IMAD.MOV.U32 R248, RZ, RZ, R217 ;  /* 0x000000fffff87224 */ /* 0x000fc400078e00d9 */
[----:B------:R-:W-:Y:S02]  /*b3c0*/  IMAD.MOV.U32 R250, RZ, RZ, R216 ;  /* 0x000000fffffa7224 */ /* 0x000fe400078e00d8 */
[----:B------:R-:W-:Y:S02]  /*b3d0*/  IMAD.MOV.U32 R216, RZ, RZ, R199 ;  /* 0x000000ffffd87224 */ /* 0x000fe400078e00c7 */
[----:B------:R-:W-:Y:S02]  /*b3e0*/  IMAD.MOV.U32 R217, RZ, RZ, R198 ;  /* 0x000000ffffd97224 */ /* 0x000fe400078e00c6 */
[----:B------:R-:W-:Y:S02]  /*b3f0*/  IMAD.MOV.U32 R198, RZ, RZ, R71 ;  /* 0x000000ffffc67224 */ /* 0x000fe400078e0047 */
[----:B------:R-:W-:Y:S02]  /*b400*/  IMAD.MOV.U32 R199, RZ, RZ, R70 ;  /* 0x000000ffffc77224 */ /* 0x000fe400078e0046 */
[----:B------:R-:W-:Y:S01]  /*b410*/  IMAD.MOV.U32 R95, RZ, RZ, R77 ;  /* 0x000000ffff5f7224 */ /* 0x000fe200078e004d */
[-C--:B--2---:R-:W-:Y:S08]  /*b420*/  HMMA.16816.F32 R68, R8, R12.reuse, R72 ;  /* 0x0000000c0844723c */ /* 0x084ff00000001848 */
[C---:B------:R-:W-:Y:S07]  /*b430*/  HMMA.16816.F32 R72, R4.reuse, R12, R112 ;  /* 0x0000000c0448723c */ /* 0x040fee0000001870 */
[----:B------:R-:W-:Y:S01]  /*b440*/  IMAD.MOV.U32 R112, RZ, RZ, R76 ;  /* 0x000000ffff707224 */ /* 0x000fe200078e004c */
[----:B------:R-:W-:Y:S01]  /*b450*/  MOV R113, R83 ;  /* 0x0000005300717202 */ /* 0x000fe20000000f00 */
[----:B------:R-:W-:Y:S01]  /*b460*/  IMAD.MOV.U32 R114, RZ, RZ, R82 ;  /* 0x000000ffff727224 */ /* 0x000fe200078e0052 */
[----:B------:R-:W-:Y:S01]  /*b470*/  HMMA.16816.F32 R76, R4, R14, R116 ;  /* 0x0000000e044c723c */ /* 0x000fe20000001874 */
[----:B------:R-:W-:-:S07]  /*b480*/  IMAD.MOV.U32 R115, RZ, RZ, R81 ;  /* 0x000000ffff737224 */ /* 0x000fce00078e0051 */
[C---:B------:R-:W-:Y:S01]  /*b490*/  HMMA.16816.F32 R80, R8.reuse, R14, R192 ;  /* 0x0000000e0850723c */ /* 0x040fe200000018c0 */
[----:B------:R-:W2:Y:S07]  /*b4a0*/  LDSM.16.MT88.4 R12, [R201+0xb000] ;  /* 0x00b00000c90c783b */ /* 0x000eae0000004200 */
[-C--:B--2---:R-:W-:Y:S08]  /*b4b0*/  HMMA.16816.F32 R192, R8, R12.reuse, R92 ;  /* 0x0000000c08c0723c */ /* 0x084ff0000000185c */
[C---:B------:R-:W-:Y:S01]  /*b4c0*/  HMMA.16816.F32 R84, R4.reuse, R12, R140 ;  /* 0x0000000c0454723c */ /* 0x040fe2000000188c */
[----:B------:R-:W-:Y:S01]  /*b4d0*/  IMAD.WIDE.U32 R2, R20, -0x2daee0ad, RZ ;  /* 0xd2511f5314027825 */ /* 0x000fe200078e00ff */
[----:B------:R-:W-:Y:S06]  /*b4e0*/  LDSM.16.MT88.4 R140, [R203+0xa800] ;  /* 0x00a80000cb8c783b */ /* 0x000fec0000004200 */
[-C--:B------:R-:W-:Y:S08]  /*b4f0*/  HMMA.16816.F32 R92, R4, R14.reuse, R148 ;  /* 0x0000000e045c723c */ /* 0x080ff00000001894 */
[----:B------:R-:W-:Y:S01]  /*b500*/  HMMA.16816.F32 R188, R8, R14, R188 ;  /* 0x0000000e08bc723c */ /* 0x000fe200000018bc */
[----:B------:R-:W2:Y:S01]  /*b510*/  LDSM.16.MT88.4 R12, [R203+0xb000] ;  /* 0x00b00000cb0c783b */ /* 0x000ea20000004200 */
[----:B------:R-:W-:-:S03]  /*b520*/  LOP3.LUT R0, R3, UR16, R22, 0x96, !PT ;  /* 0x0000001003007c12 */ /* 0x000fc6000f8e9616 */
[----:B------:R-:W-:Y:S03]  /*b530*/  LDSM.16.MT88.4 R148, [R201+0xa800] ;  /* 0x00a80000c994783b */ /* 0x000fe60000004200 */
[-C--:B--2---:R-:W-:Y:S08]  /*b540*/  HMMA.16816.F32 R216, R8, R12.reuse, R216 ;  /* 0x0000000c08d8723c */ /* 0x084ff000000018d8 */
[C---:B------:R-:W-:Y:S08]  /*b550*/  HMMA.16816.F32 R88, R4.reuse, R12, R88 ;  /* 0x0000000c0458723c */ /* 0x040ff00000001858 */
[-C--:B------:R-:W-:Y:S08]  /*b560*/  HMMA.16816.F32 R100, R4, R14.reuse, R228 ;  /* 0x0000000e0464723c */ /* 0x080ff000000018e4 */
[----:B------:R-:W-:Y:S01]  /*b570*/  HMMA.16816.F32 R196, R8, R14, R196 ;  /* 0x0000000e08c4723c */ /* 0x000fe200000018c4 */
[----:B------:R-:W2:Y:S01]  /*b580*/  LDSM.16.MT88.4 R12, [R205+0xb000] ;  /* 0x00b00000cd0c783b */ /* 0x000ea20000004200 */
[----:B------:R-:W-:-:S04]  /*b590*/  LOP3.LUT R3, R2, 0xffff, RZ, 0xc0, !PT ;  /* 0x0000ffff02037812 */ /* 0x000fc800078ec0ff */
[----:B------:R-:W-:Y:S02]  /*b5a0*/  SHF.R.U32.HI R3, RZ, 0x8, R3 ;  /* 0x00000008ff037819 */ /* 0x000fe40000011603 */
[C---:B------:R-:W-:Y:S08]  /*b5b0*/  HMMA.16816.F32 R104, R4.reuse, R16, R104 ;  /* 0x000000100468723c */ /* 0x040ff00000001868 */
[----:B------:R-:W-:Y:S08]  /*b5c0*/  HMMA.16816.F32 R108, R4, R18, R108 ;  /* 0x00000012046c723c */ /* 0x000ff0000000186c */
[C---:B------:R-:W-:Y:S08]  /*b5d0*/  HMMA.16816.F32 R224, R8.reuse, R16, R224 ;  /* 0x0000001008e0723c */ /* 0x040ff000000018e0 */
[----:B------:R-:W-:Y:S01]  /*b5e0*/  HMMA.16816.F32 R16, R8, R18, R112 ;  /* 0x000000120810723c */ /* 0x000fe20000001870 */
[----:B------:R-:W-:Y:S07]  /*b5f0*/  LDSM.16.MT88.4 R112, [R206+0xb800] ;  /* 0x00b80000ce70783b */ /* 0x000fee0000004200 */
[C---:B--2---:R-:W-:Y:S08]  /*b600*/  HMMA.16816.F32 R120, R4.reuse, R12, R120 ;  /* 0x0000000c0478723c */ /* 0x044ff00000001878 */
[----:B------:R-:W-:Y:S07]  /*b610*/  HMMA.16816.F32 R116, R4, R14, R124 ;  /* 0x0000000e0474723c */ /* 0x000fee000000187c */
[----:B------:R-:W-:Y:S01]  /*b620*/  LOP3.LUT R4, R2, 0xff, RZ, 0xc0, !PT ;  /* 0x000000ff02047812 */ /* 0x000fe200078ec0ff */
[----:B------:R-:W-:Y:S01]  /*b630*/  HMMA.16816.F32 R220, R8, R12, R220 ;  /* 0x0000000c08dc723c */ /* 0x000fe200000018dc */
[----:B------:R-:W-:-:S02]  /*b640*/  SHF.R.U32.HI R6, RZ, 0x10, R2 ;  /* 0x00000010ff067819 */ /* 0x000fc40000011602 */
[----:B------:R-:W-:Y:S02]  /*b650*/  SHF.R.U32.HI R7, RZ, 0x18, R2 ;  /* 0x00000018ff077819 */ /* 0x000fe40000011602 */
[----:B------:R-:W-:-:S03]  /*b660*/  SHF.R.U32.HI R2, RZ, 0x10, R0 ;  /* 0x00000010ff027819 */ /* 0x000fc60000011600 */
[----:B------:R-:W-:Y:S01]  /*b670*/  HMMA.16816.F32 R12, R8, R14, R248 ;  /* 0x0000000e080c723c */ /* 0x000fe200000018f8 */
[----:B------:R-:W-:-:S06]  /*b680*/  LOP3.LUT R2, R2, 0xff, RZ, 0xc0, !PT ;  /* 0x000000ff02027812 */ /* 0x000fcc00078ec0ff */
[----:B------:R-:W-:Y:S02]  /*b690*/  PRMT R8, R4, 0x5410, R3 ;  /* 0x0000541004087816 */ /* 0x000fe40000000003 */
[C---:B------:R-:W-:Y:S02]  /*b6a0*/  LOP3.LUT R3, R0.reuse, 0xffff, RZ, 0xc0, !PT ;  /* 0x0000ffff00037812 */ /* 0x040fe400078ec0ff */
[----:B------:R-:W-:Y:S02]  /*b6b0*/  SHF.R.U32.HI R4, RZ, 0x18, R0 ;  /* 0x00000018ff047819 */ /* 0x000fe40000011600 */
[----:B------:R-:W-:Y:S02]  /*b6c0*/  LOP3.LUT R5, R0, 0xff, RZ, 0xc0, !PT ;  /* 0x000000ff00057812 */ /* 0x000fe400078ec0ff */
[----:B------:R-:W-:Y:S02]  /*b6d0*/  SHF.R.U32.HI R3, RZ, 0x8, R3 ;  /* 0x00000008ff037819 */ /* 0x000fe40000011603 */
[----:B------:R-:W-:-:S02]  /*b6e0*/  LOP3.LUT R0, R6, 0xff, RZ, 0xc0, !PT ;  /* 0x000000ff06007812 */ /* 0x000fc400078ec0ff */
[----:B------:R-:W-:Y:S02]  /*b6f0*/  PRMT R2, R2, 0x5410, R4 ;  /* 0x0000541002027816 */ /* 0x000fe40000000004 */
[----:B------:R-:W-:Y:S02]  /*b700*/  PRMT R3, R5, 0x5410, R3 ;  /* 0x0000541005037816 */ /* 0x000fe40000000003 */
[----:B------:R-:W-:Y:S01]  /*b710*/  PRMT R6, R0, 0x5410, R7 ;  /* 0x0000541000067816 */ /* 0x000fe20000000007 */
[--C-:B------:R-:W-:Y:S02]  /*b720*/  HSET2.LE.AND R2, R2, R65.reuse, PT ;  /* 0x0000004102027233 */ /* 0x100fe40003803000 */
[--C-:B------:R-:W-:Y:S02]  /*b730*/  HSET2.LE.AND R0, R8, R65.reuse, PT ;  /* 0x0000004108007233 */ /* 0x100fe40003803000 */
[----:B------:R-:W-:Y:S01]  /*b740*/  HSET2.LE.AND R3, R3, R65, PT ;  /* 0x0000004103037233 */ /* 0x000fe20003803000 */
[----:B------:R-:W-:-:S02]  /*b750*/  LOP3.LUT R125, R2, R50, RZ, 0xc0, !PT ;  /* 0x00000032027d7212 */ /* 0x000fc400078ec0ff */
[----:B------:R-:W-:Y:S02]  /*b760*/  LOP3.LUT R126, R0, R49, RZ, 0xc0, !PT ;  /* 0x00000031007e7212 */ /* 0x000fe400078ec0ff */
[----:B------:R-:W2:Y:S01]  /*b770*/  LDSM.16.MT88.4 R48, [R206+0xa800] ;  /* 0x00a80000ce30783b */ /* 0x000ea20000004200 */
[----:B------:R-:W-:Y:S01]  /*b780*/  HSET2.LE.AND R4, R6, R65, PT ;  /* 0x0000004106047233 */ /* 0x000fe20003803000 */
[----:B------:R-:W-:Y:S02]  /*b790*/  LOP3.LUT R124, R3, R64, RZ, 0xc0, !PT ;  /* 0x00000040037c7212 */ /* 0x000fe400078ec0ff */
[----:B------:R-:W3:Y:S02]  /*b7a0*/  LDSM.16.MT88.4 R64, [R205+0xa800] ;  /* 0x00a80000cd40783b */ /* 0x000ee40000004200 */
[----:B------:R-:W-:Y:S01]  /*b7b0*/  LOP3.LUT R127, R4, R96, RZ, 0xc0, !PT ;  /* 0x00000060047f7212 */ /* 0x000fe200078ec0ff */
[-C--:B------:R-:W-:Y:S01]  /*b7c0*/  HMMA.16816.F32 R152, R128, R148.reuse, R152 ;  /* 0x000000948098723c */ /* 0x080fe20000001898 */
[----:B------:R-:W-:Y:S01]  /*b7d0*/  IMAD.MOV.U32 R251, RZ, RZ, R99 ;  /* 0x000000fffffb7224 */ /* 0x000fe200078e0063 */
[----:B------:R-:W-:Y:S06]  /*b7e0*/  LDSM.16.MT88.4 R4, [R205+0xb800] ;  /* 0x00b80000cd04783b */ /* 0x000fec0000004200 */
[----:B------:R-:W-:Y:S01]  /*b7f0*/  HMMA.16816.F32 R168, R124, R148, R168 ;  /* 0x000000947ca8723c */ /* 0x000fe200000018a8 */
[----:B------:R-:W-:-:S07]  /*b800*/  IMAD.MOV.U32 R250, RZ, RZ, R98 ;  /* 0x000000fffffa7224 */ /* 0x000fce00078e0062 */
[-C--:B------:R-:W-:Y:S01]  /*b810*/  HMMA.16816.F32 R164, R124, R150.reuse, R164 ;  /* 0x000000967ca4723c */ /* 0x080fe200000018a4 */
[----:B------:R-:W-:Y:S02]  /*b820*/  IMAD.MOV.U32 R249, RZ, RZ, R97 ;  /* 0x000000fffff97224 */ /* 0x000fe400078e0061 */
[----:B------:R-:W-:Y:S05]  /*b830*/  LDSM.16.MT88.4 R96, [R203+0xb800] ;  /* 0x00b80000cb60783b */ /* 0x000fea0000004200 */
[C---:B------:R-:W-:Y:S08]  /*b840*/  HMMA.16816.F32 R148, R128.reuse, R150, R36 ;  /* 0x000000968094723c */ /* 0x040ff00000001824 */
[-C--:B------:R-:W-:Y:S08]  /*b850*/  HMMA.16816.F32 R144, R128, R140.reuse, R144 ;  /* 0x0000008c8090723c */ /* 0x080ff00000001890 */
[C---:B------:R-:W-:Y:S08]  /*b860*/  HMMA.16816.F32 R160, R124.reuse, R140, R160 ;  /* 0x0000008c7ca0723c */ /* 0x040ff000000018a0 */
        /* <DEDUP_REMOVED lines=17> */
[----:B------:R3:W-:Y:S04]  /*b980*/  STG.E.U16 [R30.64+-0x2e], R134 ;  /* 0xffffd2861e007986 */ /* 0x0007e8000c10151c */
        /* <DEDUP_REMOVED lines=17> */
[----:B--2---:R-:W-:Y:S01]  /*baa0*/  HMMA.16816.F32 R76, R124, R82, R92 ;  /* 0x000000527c4c723c */ /* 0x004fe2000000185c */
[----:B------:R-:W-:-:S02]  /*bab0*/  FADD.FTZ R0, R239, R233 ;  /* 0x000000e9ef007221 */ /* 0x000fc40000010000 */
[----:B------:R-:W-:Y:S02]  /*bac0*/  FADD.FTZ R3, R249, R187 ;  /* 0x000000bbf9037221 */ /* 0x000fe40000010000 */
[----:B------:R-:W-:Y:S01]  /*bad0*/  FADD.FTZ R239, R252, R186 ;  /* 0x000000bafcef7221 */ /* 0x000fe20000010000 */
[----:B------:R-:W-:Y:S02]  /*bae0*/  IADD3 R252, P1, R24, -0x80, RZ ;  /* 0xffffff8018fc7810 */ /* 0x000fe40007f3e0ff */
[----:B------:R-:W-:Y:S01]  /*baf0*/  HMMA.16816.F32 R72, R124, R80, R84 ;  /* 0x000000507c48723c */ /* 0x000fe20000001854 */
[----:B------:R-:W-:Y:S02]  /*bb00*/  FADD.FTZ R2, R238, R2 ;  /* 0x00000002ee027221 */ /* 0x000fe40000010000 */
[----:B------:R-:W-:Y:S02]  /*bb10*/  FADD.FTZ R0, R235, R0 ;  /* 0x00000000eb007221 */ /* 0x000fe40000010000 */
[----:B------:R-:W-:-:S03]  /*bb20*/  FADD.FTZ R3, R250, R3 ;  /* 0x00000003fa037221 */ /* 0x000fc60000010000 */
[----:B------:R-:W-:Y:S01]  /*bb30*/  HMMA.16816.F32 R88, R124, R96, R88 ;  /* 0x000000607c58723c */ /* 0x000fe20000001858 */
[----:B------:R-:W-:Y:S01]  /*bb40*/  FADD.FTZ R239, R245, R239 ;  /* 0x000000eff5ef7221 */ /* 0x000fe20000010000 */
[----:B------:R-:W-:-:S06]  /*bb50*/  IADD3.X R249, R25, -0x1, RZ, P1, !PT ;  /* 0xffffffff19f97810 */ /* 0x000fcc0000ffe4ff */
[----:B------:R-:W-:Y:S01]  /*bb60*/  HMMA.16816.F32 R92, R124, R98, R100 ;  /* 0x000000627c5c723c */ /* 0x000fe20000001864 */
[----:B------:R-:W-:-:S07]  /*bb70*/  FADD.FTZ R241, R241, R2 ;  /* 0x00000002f1f17221 */ /* 0x000fce0000010000 */
[----:B------:R-:W-:Y:S01]  /*bb80*/  HMMA.16816.F32 R104, R124, R112, R104 ;  /* 0x000000707c68723c */ /* 0x000fe20000001868 */
[----:B------:R-:W-:-:S07]  /*bb90*/  FADD.FTZ R244, R244, R0 ;  /* 0x00000000f4f47221 */ /* 0x000fce0000010000 */
[----:B------:R-:W-:Y:S01]  /*bba0*/  HMMA.16816.F32 R108, R124, R114, R108 ;  /* 0x000000727c6c723c */ /* 0x000fe2000000186c */
[----:B------:R-:W-:-:S07]  /*bbb0*/  FADD.FTZ R235, R251, R3 ;  /* 0x00000003fbeb7221 */ /* 0x000fce0000010000 */
[----:B------:R-:W-:Y:S01]  /*bbc0*/  HMMA.16816.F32 R120, R124, R4, R120 ;  /* 0x000000047c78723c */ /* 0x000fe20000001878 */
[----:B---3--:R-:W-:Y:S02]  /*bbd0*/  IMAD.MOV.U32 R134, RZ, RZ, R215 ;  /* 0x000000ffff867224 */ /* 0x008fe400078e00d7 */
[----:B------:R-:W-:-:S05]  /*bbe0*/  IMAD.MOV.U32 R135, RZ, RZ, R214 ;  /* 0x000000ffff877224 */ /* 0x000fca00078e00d6 */
[----:B------:R-:W-:Y:S01]  /*bbf0*/  HMMA.16816.F32 R124, R124, R6, R116 ;  /* 0x000000067c7c723c */ /* 0x000fe20000001874 */
[----:B----4-:R-:W-:Y:S02]  /*bc00*/  IMAD.MOV.U32 R132, RZ, RZ, R213 ;  /* 0x000000ffff847224 */ /* 0x010fe400078e00d5 */
[----:B------:R-:W-:-:S05]  /*bc10*/  IMAD.MOV.U32 R133, RZ, RZ, R232 ;  /* 0x000000ffff857224 */ /* 0x000fca00078e00e8 */
        /* <DEDUP_REMOVED lines=67> */
[----:B------:R2:W-:Y:S04]  /*c050*/  @!P2 LDGSTS.E.BYPASS.LTC128B.128 [R212+0xb800], [R4.64+0x80] ;  /* 0x0b80008004d4afae */ /* 0x0005e8000b901d5c */
[----:B------:R-:W-:Y:S04]  /*c060*/  LDSM.16.M88.4 R132, [R200+0x8000] ;  /* 0x00800000c884783b */ /* 0x000fe80000000200 */
[----:B------:R-:W-:Y:S04]  /*c070*/  LDSM.16.M88.4 R20, [R200+0x8800] ;  /* 0x00880000c814783b */ /* 0x000fe80000000200 */
[----:B------:R-:W-:Y:S04]  /*c080*/  LDSM.16.M88.4 R176, [R211] ;  /* 0x00000000d3b0783b */ /* 0x000fe80000000200 */
[----:B------:R-:W3:Y:S04]  /*c090*/  LDSM.16.M88.4 R12, [R202] ;  /* 0x00000000ca0c783b */ /* 0x000ee80000000200 */
[----:B-1----:R-:W1:Y:S04]  /*c0a0*/  LDSM.16.M88.4 R8, [R202+0x2000] ;  /* 0x00200000ca08783b */ /* 0x002e680000000200 */
[----:B------:R-:W-:Y:S04]  /*c0b0*/  LDSM.16.M88.4 R180, [R211+0x800] ;  /* 0x00080000d3b4783b */ /* 0x000fe80000000200 */
[----:B--2---:R-:W2:Y:S04]  /*c0c0*/  LDSM.16.M88.4 R4, [R204+0x2000] ;  /* 0x00200000cc04783b */ /* 0x004ea80000000200 */
[----:B------:R-:W4:Y:S04]  /*c0d0*/  LDSM.16.M88.4 R16, [R204] ;  /* 0x00000000cc10783b */ /* 0x000f280000000200 */
[----:B------:R-:W0:Y:S01]  /*c0e0*/  LDGDEPBAR ;  /* 0x00000000000079af */ /* 0x000e220000000000 */
[----:B---3--:R-:W-:Y:S08]  /*c0f0*/  HMMA.16816.F32 R192, R12, R132, RZ ;  /* 0x000000840cc0723c */ /* 0x008ff000000018ff */
[C---:B-1----:R-:W-:Y:S08]  /*c100*/  HMMA.16816.F32 R184, R8.reuse, R134, RZ ;  /* 0x0000008608b8723c */ /* 0x042ff000000018ff */
[C---:B------:R-:W-:Y:S08]  /*c110*/  HMMA.16816.F32 R188, R8.reuse, R132, RZ ;  /* 0x0000008408bc723c */ /* 0x040ff000000018ff */
[C---:B------:R-:W-:Y:S08]  /*c120*/  HMMA.16816.F32 R172, R8.reuse, R20, RZ ;  /* 0x0000001408ac723c */ /* 0x040ff000000018ff */
[----:B------:R-:W-:Y:S08]  /*c130*/  HMMA.16816.F32 R8, R8, R22, RZ ;  /* 0x000000160808723c */ /* 0x000ff000000018ff */
[----:B--2---:R-:W-:Y:S08]  /*c140*/  HMMA.16816.F32 R196, R4, R178, R184 ;  /* 0x000000b204c4723c */ /* 0x004ff000000018b8 */
[C---:B------:R-:W-:Y:S08]  /*c150*/  HMMA.16816.F32 R184, R12.reuse, R134, RZ ;  /* 0x000000860cb8723c */ /* 0x040ff000000018ff */
[----:B------:R-:W-:Y:S08]  /*c160*/  HMMA.16816.F32 R132, R12, R20, RZ ;  /* 0x000000140c84723c */ /* 0x000ff000000018ff */
[C---:B------:R-:W-:Y:S08]  /*c170*/  HMMA.16816.F32 R228, R4.reuse, R176, R188 ;  /* 0x000000b004e4723c */ /* 0x040ff000000018bc */
[C---:B------:R-:W-:Y:S01]  /*c180*/  HMMA.16816.F32 R220, R4.reuse, R180, R172 ;  /* 0x000000b404dc723c */ /* 0x040fe200000018ac */
[----:B------:R-:W-:Y:S07]  /*c190*/  LDSM.16.M88.4 R172, [R209+0x8800] ;  /* 0x00880000d1ac783b */ /* 0x000fee0000000200 */
[----:B------:R-:W-:Y:S01]  /*c1a0*/  HMMA.16816.F32 R224, R4, R182, R8 ;  /* 0x000000b604e0723c */ /* 0x000fe20000001808 */
[----:B------:R-:W1:Y:S04]  /*c1b0*/  LDSM.16.M88.4 R4, [R210+0x2000] ;  /* 0x00200000d204783b */ /* 0x000e680000000200 */
[----:B------:R-:W-:Y:S03]  /*c1c0*/  LDSM.16.M88.4 R8, [R210] ;  /* 0x00000000d208783b */ /* 0x000fe60000000200 */
[----:B------:R-:W-:Y:S01]  /*c1d0*/  HMMA.16816.F32 R12, R12, R22, RZ ;  /* 0x000000160c0c723c */ /* 0x000fe200000018ff */
[----:B------:R-:W2:Y:S07]  /*c1e0*/  LDSM.16.M88.4 R20, [R209+0x8000] ;  /* 0x00800000d114783b */ /* 0x000eae0000000200 */
[C---:B----4-:R-:W-:Y:S08]  /*c1f0*/  HMMA.16816.F32 R192, R16.reuse, R176, R192 ;  /* 0x000000b010c0723c */ /* 0x050ff000000018c0 */
[C---:B------:R-:W-:Y:S01]  /*c200*/  HMMA.16816.F32 R248, R16.reuse, R180, R132 ;  /* 0x000000b410f8723c */ /* 0x040fe20000001884 */
[----:B------:R-:W-:Y:S07]  /*c210*/  LDSM.16.M88.4 R132, [R207] ;  /* 0x00000000cf84783b */ /* 0x000fee0000000200 */
[C---:B------:R-:W-:Y:S01]  /*c220*/  HMMA.16816.F32 R216, R16.reuse, R178, R184 ;  /* 0x000000b210d8723c */ /* 0x040fe200000018b8 */
[----:B------:R-:W-:Y:S07]  /*c230*/  LDSM.16.M88.4 R176, [R207+0x800] ;  /* 0x00080000cfb0783b */ /* 0x000fee0000000200 */
[----:B------:R-:W-:Y:S01]  /*c240*/  HMMA.16816.F32 R188, R16, R182, R12 ;  /* 0x000000b610bc723c */ /* 0x000fe2000000180c */
[----:B------:R-:W3:Y:S07]  /*c250*/  LDSM.16.M88.4 R12, [R208] ;  /* 0x00000000d00c783b */ /* 0x000eee0000000200 */
[C---:B-1----:R-:W-:Y:S08]  /*c260*/  HMMA.16816.F32 R220, R4.reuse, R172, R220 ;  /* 0x000000ac04dc723c */ /* 0x042ff000000018dc */
[C---:B--2---:R-:W-:Y:S08]  /*c270*/  HMMA.16816.F32 R184, R4.reuse, R20, R228 ;  /* 0x0000001404b8723c */ /* 0x044ff000000018e4 */
[C---:B------:R-:W-:Y:S08]  /*c280*/  HMMA.16816.F32 R196, R4.reuse, R22, R196 ;  /* 0x0000001604c4723c */ /* 0x040ff000000018c4 */
[----:B------:R-:W-:Y:S01]  /*c290*/  HMMA.16816.F32 R180, R4, R174, R224 ;  /* 0x000000ae04b4723c */ /* 0x000fe200000018e0 */
[----:B------:R-:W1:Y:S07]  /*c2a0*/  LDSM.16.M88.4 R4, [R208+0x2000] ;  /* 0x00200000d004783b */ /* 0x000e6e0000000200 */
[C---:B------:R-:W-:Y:S08]  /*c2b0*/  HMMA.16816.F32 R16, R8.reuse, R20, R192 ;  /* 0x000000140810723c */ /* 0x040ff000000018c0 */
[C---:B------:R-:W-:Y:S01]  /*c2c0*/  HMMA.16816.F32 R228, R8.reuse, R22, R216 ;  /* 0x0000001608e4723c */ /* 0x040fe200000018d8 */
[----:B------:R-:W-:Y:S07]  /*c2d0*/  LDSM.16.M88.4 R20, [R200+0x9800] ;  /* 0x00980000c814783b */ /* 0x000fee0000000200 */
[C---:B------:R-:W-:Y:S08]  /*c2e0*/  HMMA.16816.F32 R224, R8.reuse, R172, R248 ;  /* 0x000000ac08e0723c */ /* 0x040ff000000018f8 */
[----:B------:R-:W-:Y:S01]  /*c2f0*/  HMMA.16816.F32 R188, R8, R174, R188 ;  /* 0x000000ae08bc723c */ /* 0x000fe200000018bc */
[----:B------:R-:W-:Y:S07]  /*c300*/  LDSM.16.M88.4 R8, [R202+0x4000] ;  /* 0x00400000ca08783b */ /* 0x000fee0000000200 */
[-C--:B---3--:R-:W-:Y:S01]  /*c310*/  HMMA.16816.F32 R172, R12, R132.reuse, R16 ;  /* 0x000000840cac723c */ /* 0x088fe20000001810 */
[----:B------:R-:W2:Y:S07]  /*c320*/  LDSM.16.M88.4 R16, [R200+0x9000] ;  /* 0x00900000c810783b */ /* 0x000eae0000000200 */
[C---:B-1----:R-:W-:Y:S08]  /*c330*/  HMMA.16816.F32 R184, R4.reuse, R132, R184 ;  /* 0x0000008404b8723c */ /* 0x042ff000000018b8 */
[C---:B------:R-:W-:Y:S08]  /*c340*/  HMMA.16816.F32 R192, R4.reuse, R134, R196 ;  /* 0x0000008604c0723c */ /* 0x040ff000000018c4 */
[C---:B------:R-:W-:Y:S08]  /*c350*/  HMMA.16816.F32 R216, R4.reuse, R176, R220 ;  /* 0x000000b004d8723c */ /* 0x040ff000000018dc */
[-C--:B------:R-:W-:Y:S01]  /*c360*/  HMMA.16816.F32 R180, R4, R178.reuse, R180 ;  /* 0x000000b204b4723c */ /* 0x080fe200000018b4 */
[----:B------:R-:W1:Y:S07]  /*c370*/  LDSM.16.M88.4 R4, [R202+0x6000] ;  /* 0x00600000ca04783b */ /* 0x000e6e0000000200 */
[C---:B------:R-:W-:Y:S08]  /*c380*/  HMMA.16816.F32 R196, R12.reuse, R178, R188 ;  /* 0x000000b20cc4723c */ /* 0x040ff000000018bc */
[C---:B------:R-:W-:Y:S01]  /*c390*/  HMMA.16816.F32 R228, R12.reuse, R134, R228 ;  /* 0x000000860ce4723c */ /* 0x040fe200000018e4 */
[----:B------:R-:W-:Y:S07]  /*c3a0*/  LDSM.16.M88.4 R132, [R211+0x1000] ;  /* 0x00100000d384783b */ /* 0x000fee0000000200 */
[----:B------:R-:W-:Y:S01]  /*c3b0*/  HMMA.16816.F32 R220, R12, R176, R224 ;  /* 0x000000b00cdc723c */ /* 0x000fe200000018e0 */
[----:B------:R-:W-:Y:S04]  /*c3c0*/  LDSM.16.M88.4 R176, [R211+0x1800] ;  /* 0x00180000d3b0783b */ /* 0x000fe80000000200 */
[----:B------:R-:W3:Y:S03]  /*c3d0*/  LDSM.16.M88.4 R12, [R204+0x4000] ;  /* 0x00400000cc0c783b */ /* 0x000ee60000000200 */
[C---:B--2---:R-:W-:Y:S08]  /*c3e0*/  HMMA.16816.F32 R172, R8.reuse, R16, R172 ;  /* 0x0000001008ac723c */ /* 0x044ff000000018ac */
        /* <DEDUP_REMOVED lines=8> */
[----:B------:R-:W-:Y:S01]  /*c470*/  HMMA.16816.F32 R224, R8, R18, R228 ;  /* 0x0000001208e0723c */ /* 0x000fe200000018e4 */
[----:B------:R-:W2:Y:S07]  /*c480*/  LDSM.16.M88.4 R8, [R210+0x4000] ;  /* 0x00400000d208783b */ /* 0x000eae0000000200 */
[C---:B---3--:R-:W-:Y:S01]  /*c490*/  HMMA.16816.F32 R16, R12.reuse, R132, R172 ;  /* 0x000000840c10723c */ /* 0x048fe200000018ac */
[----:B------:R-:W3:Y:S07]  /*c4a0*/  LDSM.16.M88.4 R172, [R209+0x9800] ;  /* 0x00980000d1ac783b */ /* 0x000eee0000000200 */
        /* <DEDUP_REMOVED lines=9> */
[----:B------:R-:W-:Y:S07]  /*c540*/  LDSM.16.M88.4 R12, [R208+0x4000] ;  /* 0x00400000d00c783b */ /* 0x000fee0000000200 */
[C---:B--2---:R-:W-:Y:S01]  /*c550*/  HMMA.16816.F32 R176, R8.reuse, R20, R16 ;  /* 0x0000001408b0723c */ /* 0x044fe20000001810 */
[----:B------:R-:W-:Y:S11]  /*c560*/  LDSM.16.M88.4 R16, [R207+0x1000] ;  /* 0x00100000cf10783b */ /* 0x000ff60000000200 */
[----:B------:R-:W-:Y:S04]  /*c570*/  @!UPT UIADD3 URZ, URZ, URZ, URZ ;  /* 0x0000003f3f3ff290 */ /* 0x000fe8000fffe03f */
[----:B---3--:R-:W-:Y:S08]  /*c580*/  HMMA.16816.F32 R216, R8, R174, R216 ;  /* 0x000000ae08d8723c */ /* 0x008ff000000018d8 */
[C---:B-1----:R-:W-:Y:S08]  /*c590*/  HMMA.16816.F32 R196, R4.reuse, R20, R192 ;  /* 0x0000001404c4723c */ /* 0x042ff000000018c0 */
[C---:B------:R-:W-:Y:S08]  /*c5a0*/  HMMA.16816.F32 R192, R4.reuse, R22, R188 ;  /* 0x0000001604c0723c */ /* 0x040ff000000018bc */
[C---:B------:R-:W-:Y:S08]  /*c5b0*/  HMMA.16816.F32 R188, R4.reuse, R172, R184 ;  /* 0x000000ac04bc723c */ /* 0x040ff000000018b8 */
[----:B------:R-:W-:Y:S01]  /*c5c0*/  HMMA.16816.F32 R184, R4, R174, R180 ;  /* 0x000000ae04b8723c */ /* 0x000fe200000018b4 */
[----:B------:R-:W1:Y:S01]  /*c5d0*/  LDSM.16.M88.4 R4, [R208+0x6000] ;  /* 0x00600000d004783b */ /* 0x000e620000000200 */
[----:B------:R-:W-:-:S06]  /*c5e0*/  DEPBAR.LE SB0, 0x0 ;  /* 0x000080000000791a */ /* 0x000fcc0000000000 */
[C---:B------:R-:W-:Y:S08]  /*c5f0*/  HMMA.16816.F32 R20, R8.reuse, R22, R224 ;  /* 0x000000160814723c */ /* 0x040ff000000018e0 */
[----:B------:R-:W-:Y:S08]  /*c600*/  HMMA.16816.F32 R180, R8, R172, R220 ;  /* 0x000000ac08b4723c */ /* 0x000ff000000018dc */
[C---:B-1----:R-:W-:Y:S08]  /*c610*/  HMMA.16816.F32 R172, R4.reuse, R18, R192 ;  /* 0x0000001204ac723c */ /* 0x042ff000000018c0 */
[-C--:B------:R-:W-:Y:S08]  /*c620*/  HMMA.16816.F32 R196, R4, R16.reuse, R196 ;  /* 0x0000001004c4723c */ /* 0x080ff000000018c4 */
[----:B------:R-:W-:Y:S08]  /*c630*/  HMMA.16816.F32 R192, R12, R16, R176 ;  /* 0x000000100cc0723c */ /* 0x000ff000000018b0 */
[C---:B------:R-:W-:Y:S08]  /*c640*/  HMMA.16816.F32 R220, R4.reuse, R132, R188 ;  /* 0x0000008404dc723c */ /* 0x040ff000000018bc */
[----:B------:R-:W-:Y:S01]  /*c650*/  HMMA.16816.F32 R224, R4, R134, R184 ;  /* 0x0000008604e0723c */ /* 0x000fe200000018b8 */
[----:B------:R-:W1:Y:S07]  /*c660*/  I2F R4, R2 ;  /* 0x0000000200047306 */ /* 0x000e6e0000201400 */
[C---:B------:R-:W-:Y:S01]  /*c670*/  HMMA.16816.F32 R16, R12.reuse, R18, R20 ;  /* 0x000000120c10723c */ /* 0x040fe20000001814 */
[----:B------:R-:W2:Y:S07]  /*c680*/  I2F R6, R3 ;  /* 0x0000000300067306 */ /* 0x000eae0000201400 */
[----:B------:R-:W-:Y:S01]  /*c690*/  HMMA.16816.F32 R188, R12, R132, R180 ;  /* 0x000000840cbc723c */ /* 0x000fe200000018b4 */
[----:B-1----:R-:W-:Y:S01]  /*c6a0*/  FFMA.FTZ R8, R4, UR26, R197 ;  /* 0x0000001a04087c23 */ /* 0x002fe200080100c5 */
[----:B------:R-:W-:Y:S01]  /*c6b0*/  IADD3 R2, R0, 0x9, RZ ;  /* 0x0000000900027810 */ /* 0x000fe20007ffe0ff */
[----:B------:R-:W-:-:S02]  /*c6c0*/  FFMA.FTZ R7, R4, UR26, R193 ;  /* 0x0000001a04077c23 */ /* 0x000fc400080100c1 */
[----:B------:R-:W-:Y:S01]  /*c6d0*/  FFMA.FTZ R5, R4, UR26, R195 ;  /* 0x0000001a04057c23 */ /* 0x000fe200080100c3 */
[----:B------:R-:W-:Y:S01]  /*c6e0*/  FSEL R184, R8, -INF , !P0 ;  /* 0xff80000008b87808 */ /* 0x000fe20004000000 */
[----:B------:R-:W-:Y:S01]  /*c6f0*/  FFMA.FTZ R9, R4, UR26, R199 ;  /* 0x0000001a04097c23 */ /* 0x000fe200080100c7 */
[----:B------:R-:W-:Y:S01]  /*c700*/  FSEL R186, R7, -INF , !P4 ;  /* 0xff80000007ba7808 */ /* 0x000fe20006000000 */
[C---:B--2---:R-:W-:Y:S01]  /*c710*/  FFMA.FTZ R8, R6.reuse, UR26, R172 ;  /* 0x0000001a06087c23 */ /* 0x044fe200080100ac */
[----:B------:R-:W-:Y:S01]  /*c720*/  FSEL R178, R5, -INF , !P1 ;  /* 0xff80000005b27808 */ /* 0x000fe20004800000 */
[----:B------:R-:W-:Y:S01]  /*c730*/  HMMA.16816.F32 R132, R12, R134, R216 ;  /* 0x000000860c84723c */ /* 0x000fe200000018d8 */
[----:B------:R-:W-:Y:S01]  /*c740*/  BAR.SYNC.DEFER_BLOCKING 0x0 ;  /* 0x0000000000007b1d */ /* 0x000fe20000010000 */
[C---:B------:R-:W-:Y:S02]  /*c750*/  ISETP.GE.AND P4, PT, R3.reuse, R137, PT ;  /* 0x000000890300720c */ /* 0x040fe40003f86270 */
[C---:B------:R-:W-:Y:S01]  /*c760*/  ISETP.GE.AND P1, PT, R3.reuse, R139, PT ;  /* 0x0000008b0300720c */ /* 0x040fe20003f26270 */
[C---:B------:R-:W-:Y:S01]  /*c770*/  FFMA.FTZ R7, R6.reuse, UR26, R18 ;  /* 0x0000001a06077c23 */ /* 0x040fe20008010012 */
[----:B------:R-:W-:Y:S01]  /*c780*/  ISETP.GE.AND P0, PT, R3, R138, PT ;  /* 0x0000008a0300720c */ /* 0x000fe20003f06270 */
[----:B------:R-:W1:Y:S01]  /*c790*/  I2F R5, R2 ;  /* 0x0000000200057306 */ /* 0x000e620000201400 */
[----:B------:R-:W-:Y:S01]  /*c7a0*/  FFMA.FTZ R3, R6, UR26, R16 ;  /* 0x0000001a06037c23 */ /* 0x000fe20008010010 */
[----:B------:R-:W-:-:S02]  /*c7b0*/  IADD3 R4, R0, 0x10, RZ ;  /* 0x0000001000047810 */ /* 0x000fc40007ffe0ff */
[----:B------:R-:W-:Y:S02]  /*c7c0*/  FSEL R181, R9, -INF , !P6 ;  /* 0xff80000009b57808 */ /* 0x000fe40007000000 */
[----:B------:R-:W-:Y:S02]  /*c7d0*/  FSEL R185, R3, -INF , !P5 ;  /* 0xff80000003b97808 */ /* 0x000fe40006800000 */
[----:B------:R-:W-:Y:S02]  /*c7e0*/  FSEL R177, R7, -INF , !P4 ;  /* 0xff80000007b17808 */ /* 0x000fe40006000000 */
[----:B------:R-:W-:Y:S02]  /*c7f0*/  FSEL R182, R8, -INF , !P1 ;  /* 0xff80000008b67808 */ /* 0x000fe40004800000 */
[C---:B------:R-:W-:Y:S02]  /*c800*/  ISETP.GE.AND P6, PT, R2.reuse, R136, PT ;  /* 0x000000880200720c */ /* 0x040fe40003fc6270 */
[----:B------:R-:W-:-:S02]  /*c810*/  ISETP.GE.AND P5, PT, R2, R137, PT ;  /* 0x000000890200720c */ /* 0x000fc40003fa6270 */
[C---:B------:R-:W-:Y:S01]  /*c820*/  ISETP.GE.AND P4, PT, R2.reuse, R139, PT ;  /* 0x0000008b0200720c */ /* 0x040fe20003f86270 */
[C---:B-1----:R-:W-:Y:S01]  /*c830*/  FFMA.FTZ R7, R5.reuse, UR26, R17 ;  /* 0x0000001a05077c23 */ /* 0x042fe20008010011 */
[----:B------:R-:W-:Y:S01]  /*c840*/  ISETP.GE.AND P1, PT, R2, R138, PT ;  /* 0x0000008a0200720c */ /* 0x000fe20003f26270 */
[----:B------:R-:W-:Y:S01]  /*c850*/  FFMA.FTZ R2, R6, UR26, R174 ;  /* 0x0000001a06027c23 */ /* 0x000fe200080100ae */
[----:B------:R-:W-:Y:S01]  /*c860*/  IADD3 R3, R0, 0x11, RZ ;  /* 0x0000001100037810 */ /* 0x000fe20007ffe0ff */
[----:B------:R-:W1:Y:S01]  /*c870*/  I2F R6, R4 ;  /* 0x0000000400067306 */ /* 0x000e620000201400 */
[----:B------:R-:W-:Y:S01]  /*c880*/  FFMA.FTZ R8, R5, UR26, R19 ;  /* 0x0000001a05087c23 */ /* 0x000fe20008010013 */
[----:B------:R-:W-:Y:S02]  /*c890*/  FSEL R183, R7, -INF , !P6 ;  /* 0xff80000007b77808 */ /* 0x000fe40007000000 */
[----:B------:R-:W-:Y:S01]  /*c8a0*/  FSEL R180, R2, -INF , !P0 ;  /* 0xff80000002b47808 */ /* 0x000fe20004000000 */
[C---:B------:R-:W-:Y:S01]  /*c8b0*/  FFMA.FTZ R2, R5.reuse, UR26, R173 ;  /* 0x0000001a05027c23 */ /* 0x040fe200080100ad */
[----:B------:R-:W-:Y:S01]  /*c8c0*/  FSEL R176, R8, -INF , !P5 ;  /* 0xff80000008b07808 */ /* 0x000fe20006800000 */
[----:B------:R-:W-:Y:S01]  /*c8d0*/  FFMA.FTZ R8, R5, UR26, R175 ;  /* 0x0000001a05087c23 */ /* 0x000fe200080100af */
        /* <DEDUP_REMOVED lines=16> */
[C---:B------:R-:W-:Y:S02]  /*c9e0*/  ISETP.GE.AND P1, PT, R3.reuse, R136, PT ;  /* 0x000000880300720c */ /* 0x040fe40003f26270 */
[C---:B------:R-:W-:Y:S02]  /*c9f0*/  ISETP.GE.AND P0, PT, R3.reuse, R137, PT ;  /* 0x000000890300720c */ /* 0x040fe40003f06270 */
[C---:B------:R-:W-:Y:S01]  /*ca00*/  ISETP.GE.AND P6, PT, R3.reuse, R139, PT ;  /* 0x0000008b0300720c */ /* 0x040fe20003fc6270 */
[C---:B-1----:R-:W-:Y:S01]  /*ca10*/  FFMA.FTZ R7, R4.reuse, UR26, R189 ;  /* 0x0000001a04077c23 */ /* 0x042fe200080100bd */
[----:B------:R-:W-:Y:S01]  /*ca20*/  ISETP.GE.AND P5, PT, R3, R138, PT ;  /* 0x0000008a0300720c */ /* 0x000fe20003fa6270 */
[C---:B------:R-:W-:Y:S01]  /*ca30*/  FFMA.FTZ R8, R4.reuse, UR26, R191 ;  /* 0x0000001a04087c23 */ /* 0x040fe200080100bf */
[----:B------:R-:W1:Y:S01]  /*ca40*/  I2F R3, R0 ;  /* 0x0000000000037306 */ /* 0x000e620000201400 */
[----:B------:R-:W-:Y:S01]  /*ca50*/  FFMA.FTZ R9, R4, UR26, R221 ;  /* 0x0000001a04097c23 */ /* 0x000fe200080100dd */
[----:B------:R-:W-:Y:S01]  /*ca60*/  FSEL R29, R6, -INF , !P4 ;  /* 0xff800000061d7808 */ /* 0x000fe20006000000 */
[----:B------:R-:W-:Y:S01]  /*ca70*/  FFMA.FTZ R10, R4, UR26, R223 ;  /* 0x0000001a040a7c23 */ /* 0x000fe200080100df */
[----:B------:R-:W-:Y:S01]  /*ca80*/  FSEL R172, R7, -INF , !P1 ;  /* 0xff80000007ac7808 */ /* 0x000fe20004800000 */
[C---:B--2---:R-:W-:Y:S01]  /*ca90*/  FFMA.FTZ R4, R5.reuse, UR26, R134 ;  /* 0x0000001a05047c23 */ /* 0x044fe20008010086 */
[----:B------:R-:W-:Y:S01]  /*caa0*/  FSEL R19, R8, -INF , !P0 ;  /* 0xff80000008137808 */ /* 0x000fe20004000000 */
[----:B------:R-:W-:Y:S01]  /*cab0*/  FFMA.FTZ R6, R5, UR26, R224 ;  /* 0x0000001a05067c23 */ /* 0x000fe200080100e0 */
        /* <DEDUP_REMOVED lines=86> */
.L_x_1264:
[----:B------:R-:W-:Y:S05]  /*d020*/  BSYNC B0 ;  /* 0x0000000000007941 */ /* 0x000fea0003800000 */
.L_x_1263:
[----:B------:R-:W0:Y:S02]  /*d030*/  LDGDEPBAR ;  /* 0x00000000000079af */ /* 0x000e240000000000 */
.L_x_1262:
[----:B------:R-:W2:Y:S04]  /*d040*/  LDL.64 R226, [R1+0xf8] ;  /* 0x0000f80001e27983 */ /* 0x000ea80000100a00 */
[----:B------:R-:W3:Y:S01]  /*d050*/  LDL.64 R224, [R1+0x10] ;  /* 0x0000100001e07983 */ /* 0x000ee20000100a00 */
        /* <DEDUP_REMOVED lines=14> */
[----:B------:R-:W-:Y:S01]  /*d140*/  FMNMX.FTZ R3, R214, R15, !PT ;  /* 0x0000000fd6037209 */ /* 0x000fe20007810000 */
[----:B------:R-:W1:Y:S03]  /*d150*/  SHFL.BFLY PT, R134, R0, 0x2, 0x1f ;  /* 0x0c401f0000867f89 */ /* 0x000e6600000e0000 */
        /* <DEDUP_REMOVED lines=15> */
[----:B------:R-:W4:Y:S01]  /*d250*/  SHFL.BFLY PT, R10, R2, 0x2, 0x1f ;  /* 0x0c401f00020a7f89 */ /* 0x000f2200000e0000 */
[----:B-1----:R-:W-:Y:S02]  /*d260*/  FMNMX.FTZ R134, R134, R0, !PT ;  /* 0x0000000086867209 */ /* 0x002fe40007810000 */
[----:B------:R-:W-:Y:S02]  /*d270*/  FMNMX.FTZ R0, R16, R3, !PT ;  /* 0x0000000310007209 */ /* 0x000fe40007810000 */
[----:B------:R-:W-:-:S05]  /*d280*/  FMNMX.FTZ R3, R20, R4, !PT ;  /* 0x0000000414037209 */ /* 0x000fca0007810000 */
[----:B------:R-:W1:Y:S04]  /*d290*/  SHFL.BFLY PT, R9, R3, 0x2, 0x1f ;  /* 0x0c401f0003097f89 */ /* 0x000e6800000e0000 */
[----:B------:R-:W1:Y:S04]  /*d2a0*/  SHFL.BFLY PT, R133, R0, 0x2, 0x1f ;  /* 0x0c401f0000857f89 */ /* 0x000e6800000e0000 */
[----:B------:R-:W1:Y:S01]  /*d2b0*/  SHFL.BFLY PT, R4, R134, 0x1, 0x1f ;  /* 0x0c201f0086047f89 */ /* 0x000e6200000e0000 */
[----:B----4-:R-:W-:-:S05]  /*d2c0*/  FMNMX.FTZ R2, R10, R2, !PT ;  /* 0x000000020a027209 */ /* 0x010fca0007810000 */
[----:B------:R-:W4:Y:S01]  /*d2d0*/  SHFL.BFLY PT, R132, R2, 0x1, 0x1f ;  /* 0x0c201f0002847f89 */ /* 0x000f2200000e0000 */
[----:B-1----:R-:W-:-:S05]  /*d2e0*/  FMNMX.FTZ R3, R3, R9, !PT ;  /* 0x0000000903037209 */ /* 0x002fca0007810000 */
[----:B------:R-:W1:Y:S01]  /*d2f0*/  SHFL.BFLY PT, R135, R3, 0x1, 0x1f ;  /* 0x0c201f0003877f89 */ /* 0x000e6200000e0000 */
[----:B------:R-:W-:Y:S02]  /*d300*/  FMNMX.FTZ R133, R133, R0, !PT ;  /* 0x0000000085857209 */ /* 0x000fe40007810000 */
[----:B------:R-:W-:-:S03]  /*d310*/  FMNMX.FTZ R134, R134, R4, !PT ;  /* 0x0000000486867209 */ /* 0x000fc60007810000 */
[----:B------:R-:W1:Y:S01]  /*d320*/  SHFL.BFLY PT, R4, R133, 0x1, 0x1f ;  /* 0x0c201f0085047f89 */ /* 0x000e6200000e0000 */
[----:B----4-:R-:W-:-:S04]  /*d330*/  FMNMX.FTZ R132, R2, R132, !PT ;  /* 0x0000008402847209 */ /* 0x010fc80007810000 */
[C---:B------:R-:W-:Y:S01]  /*d340*/  FSETP.NEU.FTZ.AND P5, PT, R132.reuse, -INF , PT ;  /* 0xff8000008400780b */ /* 0x040fe20003fbd000 */
[----:B------:R-:W-:Y:S01]  /*d350*/  FMUL.FTZ R2, R132, c[0x0][0x23c] ;  /* 0x00008f0084027a20 */ /* 0x000fe20000410000 */
[C---:B------:R-:W-:Y:S01]  /*d360*/  FSETP.NEU.FTZ.AND P1, PT, R134.reuse, -INF , PT ;  /* 0xff8000008600780b */ /* 0x040fe20003f3d000 */
[----:B------:R-:W-:Y:S01]  /*d370*/  FMUL.FTZ R0, R134, c[0x0][0x23c] ;  /* 0x00008f0086007a20 */ /* 0x000fe20000410000 */
[----:B-1----:R-:W-:Y:S02]  /*d380*/  FMNMX.FTZ R135, R3, R135, !PT ;  /* 0x0000008703877209 */ /* 0x002fe40007810000 */
[----:B------:R-:W-:Y:S02]  /*d390*/  FSEL R3, R132, RZ, P5 ;  /* 0x000000ff84037208 */ /* 0x000fe40002800000 */
[----:B------:R-:W-:Y:S02]  /*d3a0*/  FSEL R2, R2, RZ, P5 ;  /* 0x000000ff02027208 */ /* 0x000fe40002800000 */
[----:B------:R-:W-:Y:S01]  /*d3b0*/  FSEL R0, R0, RZ, P1 ;  /* 0x000000ff00007208 */ /* 0x000fe20000800000 */
[----:B------:R-:W-:Y:S01]  /*d3c0*/  FADD.FTZ R3, R213, -R3 ;  /* 0x80000003d5037221 */ /* 0x000fe20000010000 */
[----:B------:R-:W-:Y:S01]  /*d3d0*/  FMNMX.FTZ R133, R133, R4, !PT ;  /* 0x0000000485857209 */ /* 0x000fe20007810000 */
[----:B------:R-:W-:-:S02]  /*d3e0*/  FFMA.FTZ R12, R12, c[0x0][0x23c], -R2 ;  /* 0x00008f000c0c7a23 */ /* 0x000fc40000010802 */
[----:B------:R-:W-:Y:S02]  /*d3f0*/  FMUL.FTZ R3, R3, c[0x0][0x23c] ;  /* 0x00008f0003037a20 */ /* 0x000fe40000410000 */
[--C-:B------:R-:W-:Y:S02]  /*d400*/  FFMA.FTZ R187, R11, c[0x0][0x23c], -R0.reuse ;  /* 0x00008f000bbb7a23 */ /* 0x100fe40000010800 */
[--C-:B------:R-:W-:Y:S02]  /*d410*/  FFMA.FTZ R178, R178, c[0x0][0x23c], -R0.reuse ;  /* 0x00008f00b2b27a23 */ /* 0x100fe40000010800 */
[--C-:B------:R-:W-:Y:S02]  /*d420*/  FFMA.FTZ R177, R177, c[0x0][0x23c], -R0.reuse ;  /* 0x00008f00b1b17a23 */ /* 0x100fe40000010800 */
[--C-:B------:R-:W-:Y:S02]  /*d430*/  FFMA.FTZ R188, R176, c[0x0][0x23c], -R0.reuse ;  /* 0x00008f00b0bc7a23 */ /* 0x100fe40000010800 */
[----:B------:R-:W-:-:S02]  /*d440*/  FFMA.FTZ R190, R23, c[0x0][0x23c], -R0 ;  /* 0x00008f0017be7a23 */ /* 0x000fc40000010800 */
[--C-:B------:R-:W-:Y:S02]  /*d450*/  FFMA.FTZ R191, R19, c[0x0][0x23c], -R0.reuse ;  /* 0x00008f0013bf7a23 */ /* 0x100fe40000010800 */
[--C-:B------:R-:W-:Y:S02]  /*d460*/  FFMA.FTZ R194, R17, c[0x0][0x23c], -R0.reuse ;  /* 0x00008f0011c27a23 */ /* 0x100fe40000010800 */
[----:B------:R-:W-:Y:S01]  /*d470*/  FFMA.FTZ R195, R13, c[0x0][0x23c], -R0 ;  /* 0x00008f000dc37a23 */ /* 0x000fe20000010800 */
[C---:B------:R-:W-:Y:S01]  /*d480*/  FSETP.NEU.FTZ.AND P4, PT, R133.reuse, -INF , PT ;  /* 0xff8000008500780b */ /* 0x040fe20003f9d000 */
[----:B------:R-:W-:Y:S02]  /*d490*/  FMUL.FTZ R0, R133, c[0x0][0x23c] ;  /* 0x00008f0085007a20 */ /* 0x000fe40000410000 */
[--C-:B------:R-:W-:Y:S01]  /*d4a0*/  FFMA.FTZ R181, R181, c[0x0][0x23c], -R2.reuse ;  /* 0x00008f00b5b57a23 */ /* 0x100fe20000010802 */
[----:B------:R-:W-:Y:S01]  /*d4b0*/  MUFU.EX2 R12, R12 ;  /* 0x0000000c000c7308 */ /* 0x000fe20000000800 */
[----:B------:R-:W-:Y:S01]  /*d4c0*/  FFMA.FTZ R180, R180, c[0x0][0x23c], -R2 ;  /* 0x00008f00b4b47a23 */ /* 0x000fe20000010802 */
[----:B------:R-:W-:-:S06]  /*d4d0*/  FSEL R0, R0, RZ, P4 ;  /* 0x000000ff00007208 */ /* 0x000fcc0002000000 */
[----:B------:R-:W1:Y:S01]  /*d4e0*/  MUFU.EX2 R4, R3 ;  /* 0x0000000300047308 */ /* 0x000e620000000800 */
[--C-:B------:R-:W-:Y:S02]  /*d4f0*/  FFMA.FTZ R176, R14, c[0x0][0x23c], -R0.reuse ;  /* 0x00008f000eb07a23 */ /* 0x100fe40000010800 */
[----:B------:R-:W-:-:S05]  /*d500*/  FFMA.FTZ R192, R184, c[0x0][0x23c], -R0 ;  /* 0x00008f00b8c07a23 */ /* 0x000fca0000010800 */
[----:B------:R-:W4:Y:S01]  /*d510*/  MUFU.EX2 R181, R181 ;  /* 0x000000b500b57308 */ /* 0x000f220000000800 */
[--C-:B------:R-:W-:Y:S02]  /*d520*/  FFMA.FTZ R197, R182, c[0x0][0x23c], -R0.reuse ;  /* 0x00008f00b6c57a23 */ /* 0x100fe40000010800 */
[--C-:B------:R-:W-:Y:S02]  /*d530*/  FFMA.FTZ R198, R179, c[0x0][0x23c], -R0.reuse ;  /* 0x00008f00b3c67a23 */ /* 0x100fe40000010800 */
[--C-:B------:R-:W-:Y:S02]  /*d540*/  FFMA.FTZ R216, R173, c[0x0][0x23c], -R0.reuse ;  /* 0x00008f00add87a23 */ /* 0x100fe40000010800 */
[--C-:B------:R-:W-:Y:S01]  /*d550*/  FFMA.FTZ R217, R26, c[0x0][0x23c], -R0.reuse ;  /* 0x00008f001ad97a23 */ /* 0x100fe20000010800 */
[----:B------:R-:W1:Y:S01]  /*d560*/  MUFU.EX2 R180, R180 ;  /* 0x000000b400b47308 */ /* 0x000e620000000800 */
[--C-:B------:R-:W-:Y:S02]  /*d570*/  FFMA.FTZ R221, R22, c[0x0][0x23c], -R0.reuse ;  /* 0x00008f0016dd7a23 */ /* 0x100fe40000010800 */
[----:B------:R-:W-:-:S02]  /*d580*/  FFMA.FTZ R220, R16, c[0x0][0x23c], -R0 ;  /* 0x00008f0010dc7a23 */ /* 0x000fc40000010800 */
[--C-:B------:R-:W-:Y:S01]  /*d590*/  FFMA.FTZ R174, R174, c[0x0][0x23c], -R2.reuse ;  /* 0x00008f00aeae7a23 */ /* 0x100fe20000010802 */
[C---:B------:R-:W-:Y:S01]  /*d5a0*/  FSETP.NEU.FTZ.AND P5, PT, R135.reuse, -INF , PT ;  /* 0xff8000008700780b */ /* 0x040fe20003fbd000 */
[----:B------:R-:W-:Y:S02]  /*d5b0*/  FMUL.FTZ R0, R135, c[0x0][0x23c] ;  /* 0x00008f0087007a20 */ /* 0x000fe40000410000 */
[--C-:B------:R-:W-:Y:S02]  /*d5c0*/  FFMA.FTZ R199, R29, c[0x0][0x23c], -R2.reuse ;  /* 0x00008f001dc77a23 */ /* 0x100fe40000010802 */
[--C-:B------:R-:W-:Y:S02]  /*d5d0*/  FFMA.FTZ R213, R27, c[0x0][0x23c], -R2.reuse ;  /* 0x00008f001bd57a23 */ /* 0x100fe40000010802 */
[--C-:B------:R-:W-:Y:S02]  /*d5e0*/  FFMA.FTZ R218, R21, c[0x0][0x23c], -R2.reuse ;  /* 0x00008f0015da7a23 */ /* 0x100fe40000010802 */
[----:B------:R-:W-:-:S02]  /*d5f0*/  FFMA.FTZ R219, R18, c[0x0][0x23c], -R2 ;  /* 0x00008f0012db7a23 */ /* 0x000fc40000010802 */
[----:B------:R4:W4:Y:S01]  /*d600*/  MUFU.EX2 R2, R174 ;  /* 0x000000ae00027308 */ /* 0x0009220000000800 */
[----:B------:R-:W-:Y:S01]  /*d610*/  FSEL R0, R0, RZ, P5 ;  /* 0x000000ff00007208 */ /* 0x000fe20002800000 */
[----:B-1----:R-:W-:-:S04]  /*d620*/  FFMA.FTZ R244, R244, R4, R12 ;  /* 0x00000004f4f47223 */ /* 0x002fc8000001000c */
[--C-:B------:R-:W-:Y:S02]  /*d630*/  FFMA.FTZ R15, R15, c[0x0][0x23c], -R0.reuse ;  /* 0x00008f000f0f7a23 */ /* 0x100fe40000010800 */
[--C-:B------:R-:W-:Y:S02]  /*d640*/  FFMA.FTZ R9, R186, c[0x0][0x23c], -R0.reuse ;  /* 0x00008f00ba097a23 */ /* 0x100fe40000010800 */
[--C-:B------:R-:W-:Y:S02]  /*d650*/  FFMA.FTZ R17, R185, c[0x0][0x23c], -R0.reuse ;  /* 0x00008f00b9117a23 */ /* 0x100fe40000010800 */
[--C-:B------:R-:W-:Y:S02]  /*d660*/  FFMA.FTZ R173, R183, c[0x0][0x23c], -R0.reuse ;  /* 0x00008f00b7ad7a23 */ /* 0x100fe40000010800 */
[--C-:B------:R-:W-:Y:S02]  /*d670*/  FFMA.FTZ R175, R175, c[0x0][0x23c], -R0.reuse ;  /* 0x00008f00afaf7a23 */ /* 0x100fe40000010800 */
[----:B------:R-:W-:-:S02]  /*d680*/  FFMA.FTZ R172, R172, c[0x0][0x23c], -R0 ;  /* 0x00008f00acac7a23 */ /* 0x000fc40000010800 */
[--C-:B----4-:R-:W-:Y:S02]  /*d690*/  FFMA.FTZ R174, R28, c[0x0][0x23c], -R0.reuse ;  /* 0x00008f001cae7a23 */ /* 0x110fe40000010800 */
[----:B------:R-:W-:Y:S02]  /*d6a0*/  FFMA.FTZ R179, R20, c[0x0][0x23c], -R0 ;  /* 0x00008f0014b37a23 */ /* 0x000fe40000010800 */
[----:B------:R-:W-:Y:S01]  /*d6b0*/  FADD.FTZ R0, R181, R244 ;  /* 0x000000f4b5007221 */ /* 0x000fe20000010000 */
[----:B------:R-:W-:-:S03]  /*d6c0*/  ULOP3.LUT UR4, UR31, UR33, URZ, 0x3c, !UPT ;  /* 0x000000211f047292 */ /* 0x000fc6000f8e3c3f */
[----:B------:R-:W-:-:S04]  /*d6d0*/  FADD.FTZ R0, R180, R0 ;  /* 0x00000000b4007221 */ /* 0x000fc80000010000 */
[----:B------:R-:W-:Y:S01]  /*d6e0*/  FADD.FTZ R233, R2, R0 ;  /* 0x0000000002e97221 */ /* 0x000fe20000010000 */
[----:B------:R-:W-:-:S05]  /*d6f0*/  LOP3.LUT R0, R247, UR4, RZ, 0x3c, !PT ;  /* 0x00000004f7007c12 */ /* 0x000fca000f8e3cff */
[----:B------:R-:W-:-:S05]  /*d700*/  IMAD.WIDE.U32 R222, R0, -0x326172a9, RZ ;  /* 0xcd9e8d5700de7825 */ /* 0x000fca00078e00ff */
[----:B------:R-:W-:Y:S02]  /*d710*/  LOP3.LUT R0, R237, UR13, R222, 0x96, !PT ;  /* 0x0000000ded007c12 */ /* 0x000fe4000f8e96de */
[----:B------:R-:W-:-:S03]  /*d720*/  F2FP.PACK_AB R196, R2, R180 ;  /* 0x000000b402c4723e */ /* 0x000fc600000000ff */
[----:B------:R-:W-:Y:S01]  /*d730*/  IMAD.WIDE.U32 R18, R0, -0x2daee0ad, RZ ;  /* 0xd2511f5300127825 */ /* 0x000fe200078e00ff */
[----:B------:R-:W-:Y:S02]  /*d740*/  F2FP.PACK_AB R193, R181, R12 ;  /* 0x0000000cb5c1723e */ /* 0x000fe400000000ff */
[----:B------:R-:W-:-:S05]  /*d750*/  FSEL R0, R135, RZ, P5 ;  /* 0x000000ff87007208 */ /* 0x000fca0002800000 */
[----:B------:R-:W-:Y:S01]  /*d760*/  FADD.FTZ R0, R214, -R0 ;  /* 0x80000000d6007221 */ /* 0x000fe20000010000 */
[----:B--2---:R-:W-:-:S05]  /*d770*/  LOP3.LUT R20, R223, UR14, R226, 0x96, !PT ;  /* 0x0000000edf147c12 */ /* 0x004fca000f8e96e2 */
[----:B------:R-:W-:-:S05]  /*d780*/  IMAD.WIDE.U32 R20, R20, -0x2daee0ad, RZ ;  /* 0xd2511f5314147825 */ /* 0x000fca00078e00ff */
[----:B---3--:R-:W-:Y:S02]  /*d790*/  LOP3.LUT R2, R21, UR12, R224, 0x96, !PT ;  /* 0x0000000c15027c12 */ /* 0x008fe4000f8e96e0 */
[----:B------:R-:W-:-:S03]  /*d7a0*/  LOP3.LUT R10, R19, UR10, R20, 0x96, !PT ;  /* 0x0000000a130a7c12 */ /* 0x000fc6000f8e9614 */
        /* <DEDUP_REMOVED lines=8> */
[----:B------:R-:W-:Y:S01]  /*d830*/  IMAD.WIDE.U32 R2, R3, -0x326172a9, RZ ;  /* 0xcd9e8d5703027825 */ /* 0x000fe200078e00ff */
[----:B------:R-:W1:Y:S03]  /*d840*/  LDC.U8 R227, c[0x0][0x2d8] ;  /* 0x0000b600ffe37b82 */ /* 0x000e660000000000 */
[----:B------:R-:W-:Y:S01]  /*d850*/  FMUL.FTZ R0, R0, c[0x0][0x23c] ;  /* 0x00008f0000007a20 */ /* 0x000fe20000410000 */
[----:B------:R-:W-:Y:S01]  /*d860*/  LOP3.LUT R16, R3, UR7, R10, 0x96, !PT ;  /* 0x0000000703107c12 */ /* 0x000fe2000f8e960a */
[----:B------:R-:W-:Y:S01]  /*d870*/  IMAD.WIDE.U32 R10, R11, -0x326172a9, RZ ;  /* 0xcd9e8d570b0a7825 */ /* 0x000fe200078e00ff */
[----:B------:R-:W-:Y:S04]  /*d880*/  MUFU.EX2 R13, R15 ;  /* 0x0000000f000d7308 */ /* 0x000fe80000000800 */
[----:B------:R-:W-:-:S04]  /*d890*/  LOP3.LUT R2, R11, UR15, R2, 0x96, !PT ;  /* 0x0000000f0b027c12 */ /* 0x000fc8000f8e9602 */
[----:B------:R-:W2:Y:S01]  /*d8a0*/  MUFU.EX2 R0, R0 ;  /* 0x0000000000007308 */ /* 0x000ea20000000800 */
[----:B------:R-:W-:-:S07]  /*d8b0*/  LOP3.LUT R3, R2, 0xffff, RZ, 0xc0, !PT ;  /* 0x0000ffff02037812 */ /* 0x000fce00078ec0ff */
[----:B------:R-:W3:Y:S01]  /*d8c0*/  MUFU.EX2 R9, R9 ;  /* 0x0000000900097308 */ /* 0x000ee20000000800 */
[----:B------:R-:W-:-:S04]  /*d8d0*/  SHF.R.U32.HI R3, RZ, 0x8, R3 ;  /* 0x00000008ff037819 */ /* 0x000fc80000011603 */
[----:B------:R-:W-:Y:S01]  /*d8e0*/  LOP3.LUT R3, R3, 0xffff, RZ, 0xc0, !PT ;  /* 0x0000ffff03037812 */ /* 0x000fe200078ec0ff */
[----:B--2---:R-:W-:-:S03]  /*d8f0*/  FFMA.FTZ R235, R235, R0, R13 ;  /* 0x00000000ebeb7223 */ /* 0x004fc6000001000d */
[----:B-1----:R-:W-:Y:S02]  /*d900*/  ISETP.GE.U32.AND P5, PT, R227, R3, PT ;  /* 0x00000003e300720c */ /* 0x002fe40003fa6070 */
[----:B------:R-:W-:Y:S01]  /*d910*/  LOP3.LUT R3, R2, 0xff, RZ, 0xc0, !PT ;  /* 0x000000ff02037812 */ /* 0x000fe200078ec0ff */
[C---:B---3--:R-:W-:Y:S01]  /*d920*/  FADD.FTZ R180, R9.reuse, R235 ;  /* 0x000000eb09b47221 */ /* 0x048fe20000010000 */
[----:B------:R-:W-:Y:S02]  /*d930*/  F2FP.PACK_AB R13, R9, R13 ;  /* 0x0000000d090d723e */ /* 0x000fe400000000ff */
[----:B------:R-:W-:Y:S02]  /*d940*/  FSEL R9, R134, RZ, P1 ;  /* 0x000000ff86097208 */ /* 0x000fe40000800000 */
[----:B------:R-:W-:Y:S02]  /*d950*/  ISETP.GE.U32.AND P6, PT, R227, R3, PT ;  /* 0x00000003e300720c */ /* 0x000fe40003fc6070 */
[----:B------:R-:W-:-:S02]  /*d960*/  SHF.R.U32.HI R3, RZ, 0x18, R2 ;  /* 0x00000018ff037819 */ /* 0x000fc40000011602 */
[----:B------:R-:W-:Y:S01]  /*d970*/  SHF.R.U32.HI R2, RZ, 0x10, R2 ;  /* 0x00000010ff027819 */ /* 0x000fe20000011602 */
[----:B------:R-:W-:-:S03]  /*d980*/  FADD.FTZ R9, R215, -R9 ;  /* 0x80000009d7097221 */ /* 0x000fc60000010000 */
[----:B------:R-:W-:Y:S01]  /*d990*/  LOP3.LUT R2, R2, 0xff, RZ, 0xc0, !PT ;  /* 0x000000ff02027812 */ /* 0x000fe200078ec0ff */
[----:B------:R-:W-:Y:S01]  /*d9a0*/  FMUL.FTZ R9, R9, c[0x0][0x23c] ;  /* 0x00008f0009097a20 */ /* 0x000fe20000410000 */
[----:B------:R-:W-:Y:S02]  /*d9b0*/  ISETP.GE.U32.AND P1, PT, R227, R3, PT ;  /* 0x00000003e300720c */ /* 0x000fe40003f26070 */
[----:B------:R-:W-:Y:S02]  /*d9c0*/  FSEL R3, R133, RZ, P4 ;  /* 0x000000ff85037208 */ /* 0x000fe40002000000 */
[----:B------:R-:W-:Y:S02]  /*d9d0*/  ISETP.GE.U32.AND P4, PT, R227, R2, PT ;  /* 0x00000002e300720c */ /* 0x000fe40003f86070 */
[----:B------:R-:W1:Y:S01]  /*d9e0*/  MUFU.EX2 R2, R9 ;  /* 0x0000000900027308 */ /* 0x000e620000000800 */
[----:B------:R-:W-:Y:S04]  /*d9f0*/  STL [R1+0x13c], R203 ;  /* 0x00013ccb01007387 */ /* 0x000fe80000100800 */
[----:B------:R-:W-:Y:S04]  /*da00*/  STL [R1+0x138], R206 ;  /* 0x000138ce01007387 */ /* 0x000fe80000100800 */
[----:B------:R-:W-:Y:S04]  /*da10*/  STL [R1+0x134], R205 ;  /* 0x000134cd01007387 */ /* 0x000fe80000100800 */
[----:B------:R-:W-:Y:S04]  /*da20*/  STL [R1+0x130], R212 ;  /* 0x000130d401007387 */ /* 0x000fe80000100800 */
[----:B------:R1:W-:Y:S04]  /*da30*/  STL [R1+0x12c], R211 ;  /* 0x00012cd301007387 */ /* 0x0003e80000100800 */
[----:B------:R2:W-:Y:S04]  /*da40*/  STL [R1+0x128], R210 ;  /* 0x000128d201007387 */ /* 0x0005e80000100800 */
[----:B------:R-:W-:Y:S04]  /*da50*/  STL [R1+0x124], R209 ;  /* 0x000124d101007387 */ /* 0x000fe80000100800 */
[----:B------:R-:W-:Y:S04]  /*da60*/  STL [R1+0x120], R208 ;  /* 0x000120d001007387 */ /* 0x000fe80000100800 */
[----:B------:R-:W-:Y:S04]  /*da70*/  STL [R1+0x11c], R207 ;  /* 0x00011ccf01007387 */ /* 0x000fe80000100800 */
[----:B------:R3:W-:Y:S04]  /*da80*/  STL [R1+0x118], R204 ;  /* 0x000118cc01007387 */ /* 0x0007e80000100800 */
[----:B------:R-:W-:Y:S01]  /*da90*/  STL [R1+0x114], R202 ;  /* 0x000114ca01007387 */ /* 0x000fe20000100800 */
[----:B-1----:R-:W-:-:S03]  /*daa0*/  FMUL.FTZ R211, R118, R2 ;  /* 0x0000000276d37220 */ /* 0x002fc60000410000 */
[----:B------:R-:W-:Y:S01]  /*dab0*/  STL [R1+0x110], R200 ;  /* 0x000110c801007387 */ /* 0x000fe20000100800 */
[----:B--2---:R-:W-:-:S03]  /*dac0*/  FMUL.FTZ R210, R119, R2 ;  /* 0x0000000277d27220 */ /* 0x004fc60000410000 */
[----:B------:R-:W-:Y:S01]  /*dad0*/  STL [R1+0x10c], R139 ;  /* 0x00010c8b01007387 */ /* 0x000fe20000100800 */
[----:B------:R-:W-:-:S03]  /*dae0*/  FMUL.FTZ R118, R62, R4 ;  /* 0x000000043e767220 */ /* 0x000fc60000410000 */
[----:B------:R-:W-:Y:S01]  /*daf0*/  STL [R1+0x108], R138 ;  /* 0x0001088a01007387 */ /* 0x000fe20000100800 */
[----:B------:R-:W-:-:S03]  /*db00*/  FMUL.FTZ R119, R63, R4 ;  /* 0x000000043f777220 */ /* 0x000fc60000410000 */
[----:B------:R-:W-:Y:S04]  /*db10*/  STL [R1+0x104], R137 ;  /* 0x0001048901007387 */ /* 0x000fe80000100800 */
[----:B------:R1:W-:Y:S04]  /*db20*/  STL [R1+0x100], R136 ;  /* 0x0001008801007387 */ /* 0x0003e80000100800 */
[----:B------:R-:W2:Y:S01]  /*db30*/  LDL.LU.64 R62, [R1+0xc8] ;  /* 0x0000c800013e7983 */ /* 0x000ea20000300a00 */
[----:B------:R-:W-:Y:S08]  /*db40*/  MUFU.EX2 R14, R187 ;  /* 0x000000bb000e7308 */ /* 0x000ff00000000800 */
[----:B------:R-:W4:Y:S01]  /*db50*/  MUFU.EX2 R178, R178 ;  /* 0x000000b200b27308 */ /* 0x000f220000000800 */
[-C--:B------:R-:W-:Y:S01]  /*db60*/  FMUL.FTZ R152, R152, R0.reuse ;  /* 0x0000000098987220 */ /* 0x080fe20000410000 */
[----:B------:R-:W-:Y:S01]  /*db70*/  PRMT R19, R13, 0x7610, R19 ;  /* 0x000076100d137816 */ /* 0x000fe20000000013 */
[----:B------:R-:W-:-:S02]  /*db80*/  FMUL.FTZ R153, R153, R0 ;  /* 0x0000000099997220 */ /* 0x000fc40000410000 */
[-C--:B------:R-:W-:Y:S02]  /*db90*/  FMUL.FTZ R228, R148, R0.reuse ;  /* 0x0000000094e47220 */ /* 0x080fe40000410000 */
[-C--:B------:R-:W-:Y:S02]  /*dba0*/  FMUL.FTZ R229, R149, R0.reuse ;  /* 0x0000000095e57220 */ /* 0x080fe40000410000 */
[-C--:B------:R-:W-:Y:S02]  /*dbb0*/  FMUL.FTZ R144, R144, R0.reuse ;  /* 0x0000000090907220 */ /* 0x080fe40000410000 */
[-C--:B------:R-:W-:Y:S02]  /*dbc0*/  FMUL.FTZ R145, R145, R0.reuse ;  /* 0x0000000091917220 */ /* 0x080fe40000410000 */
[-C--:B------:R-:W-:Y:S02]  /*dbd0*/  FMUL.FTZ R248, R140, R0.reuse ;  /* 0x000000008cf87220 */ /* 0x080fe40000410000 */
[----:B------:R-:W-:-:S02]  /*dbe0*/  FMUL.FTZ R249, R141, R0 ;  /* 0x000000008df97220 */ /* 0x000fc40000410000 */
[-C--:B---3--:R-:W-:Y:S02]  /*dbf0*/  FMUL.FTZ R204, R36, R0.reuse ;  /* 0x0000000024cc7220 */ /* 0x088fe40000410000 */
[-C--:B------:R-:W-:Y:S02]  /*dc00*/  FMUL.FTZ R252, R37, R0.reuse ;  /* 0x0000000025fc7220 */ /* 0x080fe40000410000 */
[-C--:B------:R-:W-:Y:S02]  /*dc10*/  FMUL.FTZ R215, R48, R0.reuse ;  /* 0x0000000030d77220 */ /* 0x080fe40000410000 */
[-C--:B------:R-:W-:Y:S02]  /*dc20*/  FMUL.FTZ R235, R49, R0.reuse ;  /* 0x0000000031eb7220 */ /* 0x080fe40000410000 */
[-C--:B-1----:R-:W-:Y:S02]  /*dc30*/  FMUL.FTZ R136, R52, R0.reuse ;  /* 0x0000000034887220 */ /* 0x082fe40000410000 */
        /* <DEDUP_REMOVED lines=19> */
[----:B----4-:R-:W-:Y:S01]  /*dd70*/  F2FP.PACK_AB R0, R178, R14 ;  /* 0x0000000eb200723e */ /* 0x010fe200000000ff */
[--C-:B------:R-:W-:Y:S01]  /*dd80*/  FFMA.FTZ R48, R239, R2, R14.reuse ;  /* 0x00000002ef307223 */ /* 0x100fe2000001000e */
[----:B------:R-:W-:Y:S01]  /*dd90*/  @!P6 HADD2 R68, -R19.H0_H0, -RZ.H0_H0 ;  /* 0xa00000ff1344e230 */ /* 0x000fe20000000900 */
[----:B------:R-:W-:-:S02]  /*dda0*/  PRMT R14, R13, 0x7632, R14 ;  /* 0x000076320d0e7816 */ /* 0x000fc4000000000e */
[C---:B------:R-:W-:Y:S02]  /*ddb0*/  PRMT R18, R0.reuse, 0x7610, R18 ;  /* 0x0000761000127816 */ /* 0x040fe40000000012 */
[----:B------:R-:W-:Y:S02]  /*ddc0*/  PRMT R15, R0, 0x7632, R15 ;  /* 0x00007632000f7816 */ /* 0x000fe4000000000f */
[----:B------:R-:W-:Y:S01]  /*ddd0*/  LOP3.LUT R0, R10, 0xff, RZ, 0xc0, !PT ;  /* 0x000000ff0a007812 */ /* 0x000fe200078ec0ff */
[----:B------:R-:W-:Y:S01]  /*dde0*/  FADD.FTZ R13, R232, -R3 ;  /* 0x80000003e80d7221 */ /* 0x000fe20000010000 */
[----:B------:R-:W-:Y:S01]  /*ddf0*/  PRMT R81, R19, 0x5410, R14 ;  /* 0x0000541013517816 */ /* 0x000fe2000000000e */
[----:B------:R-:W-:Y:S01]  /*de00*/  @!P4 HADD2 R64, -R18.H0_H0, -RZ.H0_H0 ;  /* 0xa00000ff1240c230 */ /* 0x000fe20000000900 */
[----:B------:R-:W-:Y:S02]  /*de10*/  @!P6 PRMT R19, R68, 0x5410, RZ ;  /* 0x000054104413e816 */ /* 0x000fe400000000ff */
[----:B------:R-:W-:-:S02]  /*de20*/  SHF.R.U32.HI R3, RZ, 0x10, R10 ;  /* 0x00000010ff037819 */ /* 0x000fc4000001160a */
[----:B------:R-:W-:Y:S01]  /*de30*/  ISETP.GE.U32.AND P6, PT, R227, R0, PT ;  /* 0x00000000e300720c */ /* 0x000fe20003fc6070 */
[----:B------:R-:W-:Y:S01]  /*de40*/  @!P5 HADD2 R65, -R14.H0_H0, -RZ.H0_H0 ;  /* 0xa00000ff0e41d230 */ /* 0x000fe20000000900 */
[----:B------:R-:W-:Y:S02]  /*de50*/  SHF.R.U32.HI R0, RZ, 0x18, R10 ;  /* 0x00000018ff007819 */ /* 0x000fe4000001160a */
[----:B------:R-:W-:Y:S02]  /*de60*/  LOP3.LUT R9, R10, 0xffff, RZ, 0xc0, !PT ;  /* 0x0000ffff0a097812 */ /* 0x000fe400078ec0ff */
[----:B------:R-:W-:Y:S02]  /*de70*/  PRMT R80, R18, 0x5410, R15 ;  /* 0x0000541012507816 */ /* 0x000fe4000000000f */
[----:B------:R-:W-:Y:S02]  /*de80*/  LOP3.LUT R3, R3, 0xff, RZ, 0xc0, !PT ;  /* 0x000000ff03037812 */ /* 0x000fe400078ec0ff */
[----:B------:R-:W-:-:S02]  /*de90*/  @!P4 PRMT R18, R64, 0x5410, RZ ;  /* 0x000054104012c816 */ /* 0x000fc400000000ff */
[----:B------:R-:W-:Y:S02]  /*dea0*/  ISETP.GE.U32.AND P4, PT, R227, R0, PT ;  /* 0x00000000e300720c */ /* 0x000fe40003f86070 */
[----:B------:R-:W-:Y:S01]  /*deb0*/  SHF.R.U32.HI R0, RZ, 0x8, R9 ;  /* 0x00000008ff007819 */ /* 0x000fe20000011609 */
[----:B------:R-:W-:Y:S01]  /*dec0*/  FMUL.FTZ R96, R67, R2 ;  /* 0x0000000243607220 */ /* 0x000fe20000410000 */
[----:B------:R-:W-:Y:S01]  /*ded0*/  @!P5 PRMT R14, R65, 0x5410, RZ ;  /* 0x00005410410ed816 */ /* 0x000fe200000000ff */
[----:B------:R-:W-:Y:S01]  /*dee0*/  @!P1 HADD2 R49, -R15.H0_H0, -RZ.H0_H0 ;  /* 0xa00000ff0f319230 */ /* 0x000fe20000000900 */
[----:B------:R-:W-:Y:S01]  /*def0*/  ISETP.GE.U32.AND P5, PT, R227, R3, PT ;  /* 0x00000003e300720c */ /* 0x000fe20003fa6070 */
[----:B------:R-:W-:Y:S01]  /*df00*/  MUFU.EX2 R67, R173 ;  /* 0x000000ad00437308 */ /* 0x000fe20000000800 */
[----:B------:R-:W-:Y:S01]  /*df10*/  LOP3.LUT R0, R0, 0xffff, RZ, 0xc0, !PT ;  /* 0x0000ffff00007812 */ /* 0x000fe200078ec0ff */
[----:B------:R-:W-:Y:S01]  /*df20*/  FMUL.FTZ R9, R13, c[0x0][0x23c] ;  /* 0x00008f000d097a20 */ /* 0x000fe20000410000 */
[----:B------:R-:W-:Y:S01]  /*df30*/  @!P1 PRMT R15, R49, 0x5410, RZ ;  /* 0x00005410310f9816 */ /* 0x000fe200000000ff */
[----:B------:R-:W-:-:S04]  /*df40*/  IMAD.MOV.U32 R11, RZ, RZ, R204 ;  /* 0x000000ffff0b7224 */ /* 0x000fc800078e00cc */
[----:B------:R-:W1:Y:S01]  /*df50*/  MUFU.EX2 R3, R17 ;  /* 0x0000001100037308 */ /* 0x000e620000000800 */
[----:B------:R-:W-:Y:S01]  /*df60*/  FMUL.FTZ R204, R71, R2 ;  /* 0x0000000247cc7220 */ /* 0x000fe20000410000 */
[----:B------:R-:W-:Y:S01]  /*df70*/  ISETP.GE.U32.AND P1, PT, R227, R0, PT ;  /* 0x00000000e300720c */ /* 0x000fe20003f26070 */
[----:B------:R-:W-:Y:S02]  /*df80*/  IMAD.MOV.U32 R71, RZ, RZ, R206 ;  /* 0x000000ffff477224 */ /* 0x000fe400078e00ce */
[-C--:B------:R-:W-:Y:S02]  /*df90*/  FMUL.FTZ R206, R102, R2.reuse ;  /* 0x0000000266ce7220 */ /* 0x080fe40000410000 */
[----:B------:R-:W3:Y:S01]  /*dfa0*/  LDC.U8 R102, c[0x0][0x2d8] ;  /* 0x0000b600ff667b82 */ /* 0x000ee20000000000 */
[----:B------:R-:W-:Y:S01]  /*dfb0*/  MUFU.EX2 R69, R176 ;  /* 0x000000b000457308 */ /* 0x000fe20000000800 */
[----:B------:R-:W-:-:S07]  /*dfc0*/  FMUL.FTZ R13, R55, R2 ;  /* 0x00000002370d7220 */ /* 0x000fce0000410000 */
[----:B------:R1:W4:Y:S01]  /*dfd0*/  MUFU.EX2 R0, R9 ;  /* 0x0000000900007308 */ /* 0x0003220000000800 */
[-C--:B------:R-:W-:Y:S02]  /*dfe0*/  FMUL.FTZ R250, R142, R2.reuse ;  /* 0x000000028efa7220 */ /* 0x080fe40000410000 */
[-C--:B------:R-:W-:Y:S02]  /*dff0*/  FMUL.FTZ R251, R143, R2.reuse ;  /* 0x000000028ffb7220 */ /* 0x080fe40000410000 */
[----:B------:R-:W-:Y:S02]  /*e000*/  IMAD.MOV.U32 R142, RZ, RZ, R137 ;  /* 0x000000ffff8e7224 */ /* 0x000fe400078e0089 */
[----:B------:R-:W-:Y:S01]  /*e010*/  IMAD.MOV.U32 R143, RZ, RZ, R136 ;  /* 0x000000ffff8f7224 */ /* 0x000fe200078e0088 */
[----:B------:R-:W-:Y:S01]  /*e020*/  MUFU.EX2 R68, R177 ;  /* 0x000000b100447308 */ /* 0x000fe20000000800 */
[-C--:B------:R-:W-:Y:S02]  /*e030*/  FMUL.FTZ R232, R66, R2.reuse ;  /* 0x0000000242e87220 */ /* 0x080fe40000410000 */
[----:B------:R-:W-:-:S02]  /*e040*/  FMUL.FTZ R207, R70, R2 ;  /* 0x0000000246cf7220 */ /* 0x000fc40000410000 */
[-C--:B------:R-:W-:Y:S02]  /*e050*/  FMUL.FTZ R137, R82, R2.reuse ;  /* 0x0000000252897220 */ /* 0x080fe40000410000 */
[-C--:B------:R-:W-:Y:S01]  /*e060*/  FMUL.FTZ R136, R83, R2.reuse ;  /* 0x0000000253887220 */ /* 0x080fe20000410000 */
[----:B------:R-:W3:Y:S01]  /*e070*/  MUFU.EX2 R49, R188 ;  /* 0x000000bc00317308 */ /* 0x000ee20000000800 */
[----:B-1----:R-:W-:Y:S01]  /*e080*/  F2FP.PACK_AB R9, R67, R3 ;  /* 0x000000034309723e */ /* 0x002fe200000000ff */
[-C--:B------:R-:W-:Y:S02]  /*e090*/  FMUL.FTZ R230, R150, R2.reuse ;  /* 0x0000000296e67220 */ /* 0x080fe40000410000 */
[----:B------:R-:W-:Y:S02]  /*e0a0*/  FMUL.FTZ R231, R151, R2 ;  /* 0x0000000297e77220 */ /* 0x000fe40000410000 */
        /* <DEDUP_REMOVED lines=20> */
[----:B------:R-:W-:Y:S01]  /*e1f0*/  FADD.FTZ R64, R3, R180 ;  /* 0x000000b403407221 */ /* 0x000fe20000010000 */
[C---:B------:R-:W-:Y:S01]  /*e200*/  PRMT R17, R9.reuse, 0x7610, R17 ;  /* 0x0000761009117816 */ /* 0x040fe20000000011 */
[----:B------:R-:W-:Y:S01]  /*e210*/  IMAD.WIDE.U32 R2, R16, -0x2daee0ad, RZ ;  /* 0xd2511f5310027825 */ /* 0x000fe200078e00ff */
[----:B------:R-:W-:-:S03]  /*e220*/  PRMT R16, R9, 0x7632, R16 ;  /* 0x0000763209107816 */ /* 0x000fc60000000010 */
[----:B------:R-:W-:Y:S02]  /*e230*/  IMAD.MOV.U32 R86, RZ, RZ, R84 ;  /* 0x000000ffff567224 */ /* 0x000fe400078e0054 */
[----:B------:R-:W-:Y:S02]  /*e240*/  IMAD.MOV.U32 R87, RZ, RZ, R13 ;  /* 0x000000ffff577224 */ /* 0x000fe400078e000d */
[----:B------:R-:W-:Y:S02]  /*e250*/  IMAD.MOV.U32 R50, RZ, RZ, R116 ;  /* 0x000000ffff327224 */ /* 0x000fe400078e0074 */
[----:B------:R-:W-:Y:S02]  /*e260*/  IMAD.MOV.U32 R236, RZ, RZ, R224 ;  /* 0x000000ffffec7224 */ /* 0x000fe400078e00e0 */
[----:B------:R-:W-:Y:S02]  /*e270*/  IMAD.MOV.U32 R237, RZ, RZ, R225 ;  /* 0x000000ffffed7224 */ /* 0x000fe400078e00e1 */
[----:B----4-:R-:W-:-:S02]  /*e280*/  FFMA.FTZ R13, R241, R0, R69 ;  /* 0x00000000f10d7223 */ /* 0x010fc40000010045 */
        /* <DEDUP_REMOVED lines=35> */
[----:B------:R-:W-:Y:S01]  /*e4c0*/  LOP3.LUT R9, R0, 0xff, RZ, 0xc0, !PT ;  /* 0x000000ff00097812 */ /* 0x000fe200078ec0ff */
[----:B------:R1:W-:Y:S01]  /*e4d0*/  MUFU.EX2 R65, R190 ;  /* 0x000000be00417308 */ /* 0x0003e20000000800 */
[----:B------:R-:W-:Y:S01]  /*e4e0*/  @!P6 PRMT R17, R22, 0x5410, RZ ;  /* 0x000054101611e816 */ /* 0x000fe200000000ff */
[----:B------:R-:W-:Y:S01]  /*e4f0*/  @!P1 HADD2 R29, -R16.H0_H0, -RZ.H0_H0 ;  /* 0xa00000ff101d9230 */ /* 0x000fe20000000900 */
[----:B---3--:R-:W-:Y:S01]  /*e500*/  F2FP.PACK_AB R10, R49, R68 ;  /* 0x00000044310a723e */ /* 0x008fe200000000ff */
[----:B------:R-:W-:Y:S01]  /*e510*/  IMAD.MOV.U32 R22, RZ, RZ, R252 ;  /* 0x000000ffff167224 */ /* 0x000fe200078e00fc */
[----:B------:R-:W-:-:S02]  /*e520*/  ISETP.GE.U32.AND P6, PT, R102, R9, PT ;  /* 0x000000096600720c */ /* 0x000fc40003fc6070 */
[----:B------:R-:W-:Y:S01]  /*e530*/  SHF.R.U32.HI R9, RZ, 0x18, R0 ;  /* 0x00000018ff097819 */ /* 0x000fe20000011600 */
[----:B------:R-:W-:Y:S01]  /*e540*/  MUFU.EX2 R252, R172 ;  /* 0x000000ac00fc7308 */ /* 0x000fe20000000800 */
[----:B------:R-:W-:Y:S02]  /*e550*/  PRMT R189, R10, 0x7632, R189 ;  /* 0x000076320abd7816 */ /* 0x000fe400000000bd */
[----:B------:R-:W-:Y:S01]  /*e560*/  @!P1 PRMT R16, R29, 0x5410, RZ ;  /* 0x000054101d109816 */ /* 0x000fe200000000ff */
[----:B-1----:R-:W-:-:S04]  /*e570*/  IMAD.MOV.U32 R190, RZ, RZ, R66 ;  /* 0x000000ffffbe7224 */ /* 0x002fc800078e0042 */
[----:B------:R-:W1:Y:S01]  /*e580*/  MUFU.EX2 R66, R175 ;  /* 0x000000af00427308 */ /* 0x000e620000000800 */
[----:B------:R-:W-:Y:S02]  /*e590*/  ISETP.GE.U32.AND P1, PT, R102, R9, PT ;  /* 0x000000096600720c */ /* 0x000fe40003f26070 */
[----:B------:R-:W-:Y:S01]  /*e5a0*/  SHF.R.U32.HI R9, RZ, 0x10, R0 ;  /* 0x00000010ff097819 */ /* 0x000fe20000011600 */
[----:B------:R-:W-:Y:S01]  /*e5b0*/  @!P4 HADD2 R37, -R189.H0_H0, -RZ.H0_H0 ;  /* 0xa00000ffbd25c230 */ /* 0x000fe20000000900 */
[----:B------:R-:W-:Y:S02]  /*e5c0*/  PRMT R188, R10, 0x7610, R188 ;  /* 0x000076100abc7816 */ /* 0x000fe400000000bc */
[----:B------:R-:W-:Y:S02]  /*e5d0*/  LOP3.LUT R9, R9, 0xff, RZ, 0xc0, !PT ;  /* 0x000000ff09097812 */ /* 0x000fe400078ec0ff */
[----:B------:R-:W-:Y:S01]  /*e5e0*/  PRMT R60, R188, 0x5410, R189 ;  /* 0x00005410bc3c7816 */ /* 0x000fe200000000bd */
        /* <DEDUP_REMOVED lines=9> */
[----:B------:R-:W-:Y:S02]  /*e680*/  IMAD.MOV.U32 R131, RZ, RZ, R226 ;  /* 0x000000ffff837224 */ /* 0x000fe400078e00e2 */
        /* <DEDUP_REMOVED lines=32> */
[----:B------:R-:W-:Y:S02]  /*e890*/  PRMT R186, R4, 0x7632, R186 ;  /* 0x0000763204ba7816 */ /* 0x000fe400000000ba */
[----:B--2---:R-:W-:Y:S02]  /*e8a0*/  LOP3.LUT R4, R223, UR14, R62, 0x96, !PT ;  /* 0x0000000edf047c12 */ /* 0x004fe4000f8e963e */
[----:B------:R-:W2:Y:S01]  /*e8b0*/  LDL.LU.64 R62, [R1+0x18] ;  /* 0x00001800013e7983 */ /* 0x000ea20000300a00 */
[----:B------:R-:W-:-:S05]  /*e8c0*/  @!P5 HADD2 R38, -R188.H0_H0, -RZ.H0_H0 ;  /* 0xa00000ffbc26d230 */ /* 0x000fca0000000900 */
[----:B------:R-:W-:Y:S02]  /*e8d0*/  @!P5 PRMT R188, R38, 0x5410, RZ ;  /* 0x0000541026bcd816 */ /* 0x000fe400000000ff */
[----:B------:R-:W1:Y:S01]  /*e8e0*/  LDC.U8 R38, c[0x0][0x2d8] ;  /* 0x0000b600ff267b82 */ /* 0x000e620000000000 */
[----:B------:R-:W-:Y:S01]  /*e8f0*/  LOP3.LUT R0, R0, 0xffff, RZ, 0xc0, !PT ;  /* 0x0000ffff00007812 */ /* 0x000fe200078ec0ff */
[----:B------:R-:W3:Y:S03]  /*e900*/  MUFU.EX2 R97, R191 ;  /* 0x000000bf00617308 */ /* 0x000ee60000000800 */
[----:B------:R-:W-:-:S04]  /*e910*/  SHF.R.U32.HI R0, RZ, 0x8, R0 ;  /* 0x00000008ff007819 */ /* 0x000fc80000011600 */
[----:B------:R-:W-:-:S04]  /*e920*/  LOP3.LUT R0, R0, 0xffff, RZ, 0xc0, !PT ;  /* 0x0000ffff00007812 */ /* 0x000fc800078ec0ff */
[----:B-1----:R-:W-:Y:S02]  /*e930*/  ISETP.GE.U32.AND P5, PT, R38, R0, PT ;  /* 0x000000002600720c */ /* 0x002fe40003fa6070 */
[----:B---3--:R-:W-:Y:S01]  /*e940*/  F2FP.PACK_AB R0, R97, R65 ;  /* 0x000000416100723e */ /* 0x008fe200000000ff */
[----:B------:R-:W-:-:S03]  /*e950*/  IMAD.MOV.U32 R191, RZ, RZ, R77 ;  /* 0x000000ffffbf7224 */ /* 0x000fc600078e004d */
[C---:B------:R-:W-:Y:S02]  /*e960*/  PRMT R185, R0.reuse, 0x7610, R185 ;  /* 0x0000761000b97816 */ /* 0x040fe400000000b9 */
[----:B------:R-:W-:Y:S01]  /*e970*/  PRMT R184, R0, 0x7632, R184 ;  /* 0x0000763200b87816 */ /* 0x000fe200000000b8 */
[----:B------:R-:W-:Y:S01]  /*e980*/  IMAD.MOV.U32 R77, RZ, RZ, R50 ;  /* 0x000000ffff4d7224 */ /* 0x000fe200078e0032 */
[----:B------:R-:W-:-:S03]  /*e990*/  LOP3.LUT R0, R2, 0xff, RZ, 0xc0, !PT ;  /* 0x000000ff02007812 */ /* 0x000fc600078ec0ff */
[----:B------:R-:W-:Y:S01]  /*e9a0*/  @!P5 HADD2 R5, -R186.H0_H0, -RZ.H0_H0 ;  /* 0xa00000ffba05d230 */ /* 0x000fe20000000900 */
[----:B------:R-:W-:Y:S01]  /*e9b0*/  PRMT R50, R187, 0x5410, R186 ;  /* 0x00005410bb327816 */ /* 0x000fe200000000ba */
[----:B------:R-:W-:Y:S02]  /*e9c0*/  @!P4 HADD2 R7, -R185.H0_H0, -RZ.H0_H0 ;  /* 0xa00000ffb907c230 */ /* 0x000fe40000000900 */
[----:B------:R-:W-:Y:S01]  /*e9d0*/  @!P1 HADD2 R6, -R184.H0_H0, -RZ.H0_H0 ;  /* 0xa00000ffb8069230 */ /* 0x000fe20000000900 */
[----:B------:R-:W-:Y:S02]  /*e9e0*/  @!P5 PRMT R186, R5, 0x5410, RZ ;  /* 0x0000541005bad816 */ /* 0x000fe400000000ff */
[----:B------:R-:W-:Y:S01]  /*e9f0*/  ISETP.GE.U32.AND P5, PT, R38, R0, PT ;  /* 0x000000002600720c */ /* 0x000fe20003fa6070 */
[----:B------:R-:W-:Y:S01]  /*ea00*/  IMAD.MOV.U32 R241, RZ, RZ, R11 ;  /* 0x000000fffff17224 */ /* 0x000fe200078e000b */
[----:B------:R-:W-:Y:S01]  /*ea10*/  SHF.R.U32.HI R0, RZ, 0x10, R2 ;  /* 0x00000010ff007819 */ /* 0x000fe20000011602 */
[----:B------:R-:W-:Y:S01]  /*ea20*/  FADD.FTZ R11, R178, R48 ;  /* 0x00000030b20b7221 */ /* 0x000fe20000010000 */
[----:B------:R-:W-:-:S02]  /*ea30*/  PRMT R48, R185, 0x5410, R184 ;  /* 0x00005410b9307816 */ /* 0x000fc400000000b8 */
[----:B------:R-:W-:Y:S02]  /*ea40*/  @!P4 PRMT R185, R7, 0x5410, RZ ;  /* 0x0000541007b9c816 */ /* 0x000fe400000000ff */
[----:B------:R-:W-:Y:S01]  /*ea50*/  @!P1 PRMT R184, R6, 0x5410, RZ ;  /* 0x0000541006b89816 */ /* 0x000fe200000000ff */
[----:B------:R-:W-:Y:S01]  /*ea60*/  IMAD.WIDE.U32 R6, R4, -0x2daee0ad, RZ ;  /* 0xd2511f5304067825 */ /* 0x000fe200078e00ff */
[----:B------:R-:W-:Y:S02]  /*ea70*/  LOP3.LUT R3, R2, 0xffff, RZ, 0xc0, !PT ;  /* 0x0000ffff02037812 */ /* 0x000fe400078ec0ff */
[----:B------:R-:W-:Y:S02]  /*ea80*/  LOP3.LUT R0, R0, 0xff, RZ, 0xc0, !PT ;  /* 0x000000ff00007812 */ /* 0x000fe400078ec0ff */
[----:B------:R-:W-:Y:S01]  /*ea90*/  SHF.R.U32.HI R2, RZ, 0x18, R2 ;  /* 0x00000018ff027819 */ /* 0x000fe20000011602 */
[----:B------:R-:W-:Y:S01]  /*eaa0*/  @!P6 HADD2 R8, -R187.H0_H0, -RZ.H0_H0 ;  /* 0xa00000ffbb08e230 */ /* 0x000fe20000000900 */
[----:B------:R-:W-:-:S02]  /*eab0*/  ISETP.GE.U32.AND P1, PT, R38, R0, PT ;  /* 0x000000002600720c */ /* 0x000fc40003f26070 */
[----:B------:R-:W-:Y:S02]  /*eac0*/  ISETP.GE.U32.AND P4, PT, R38, R2, PT ;  /* 0x000000022600720c */ /* 0x000fe40003f86070 */
[----:B------:R-:W-:Y:S01]  /*ead0*/  LOP3.LUT R0, R243, UR13, R222, 0x96, !PT ;  /* 0x0000000df3007c12 */ /* 0x000fe2000f8e96de */
[----:B------:R-:W-:Y:S01]  /*eae0*/  IMAD.MOV.U32 R37, RZ, RZ, R76 ;  /* 0x000000ffff257224 */ /* 0x000fe200078e004c */
[----:B------:R-:W-:-:S03]  /*eaf0*/  @!P6 PRMT R187, R8, 0x5410, RZ ;  /* 0x0000541008bbe816 */ /* 0x000fc600000000ff */
[----:B------:R-:W-:Y:S01]  /*eb00*/  IMAD.WIDE.U32 R4, R0, -0x2daee0ad, RZ ;  /* 0xd2511f5300047825 */ /* 0x000fe200078e00ff */
[----:B------:R-:W-:-:S03]  /*eb10*/  SHF.R.U32.HI R3, RZ, 0x8, R3 ;  /* 0x00000008ff037819 */ /* 0x000fc60000011603 */
[----:B------:R-:W-:Y:S02]  /*eb20*/  IMAD.MOV.U32 R46, RZ, RZ, R37 ;  /* 0x000000ffff2e7224 */ /* 0x000fe400078e0025 */
[----:B------:R-:W-:Y:S02]  /*eb30*/  IMAD.MOV.U32 R37, RZ, RZ, R190 ;  /* 0x000000ffff257224 */ /* 0x000fe400078e00be */
[----:B------:R-:W-:Y:S01]  /*eb40*/  IMAD.MOV.U32 R190, RZ, RZ, R93 ;  /* 0x000000ffffbe7224 */ /* 0x000fe200078e005d */
[----:B------:R-:W-:Y:S01]  /*eb50*/  MOV R93, R92 ;  /* 0x0000005c005d7202 */ /* 0x000fe20000000f00 */
[----:B------:R-:W-:Y:S01]  /*eb60*/  IMAD.MOV.U32 R92, RZ, RZ, R241 ;  /* 0x000000ffff5c7224 */ /* 0x000fe200078e00f1 */
[----:B------:R-:W-:Y:S01]  /*eb70*/  LOP3.LUT R0, R3, 0xffff, RZ, 0xc0, !PT ;  /* 0x0000ffff03007812 */ /* 0x000fe200078ec0ff */
[----:B------:R-:W-:Y:S02]  /*eb80*/  IMAD.MOV.U32 R241, RZ, RZ, R131 ;  /* 0x000000fffff17224 */ /* 0x000fe400078e0083 */
[----:B------:R-:W-:-:S02]  /*eb90*/  IMAD.MOV.U32 R131, RZ, RZ, R82 ;  /* 0x000000ffff837224 */ /* 0x000fc400078e0052 */
[----:B------:R-:W-:Y:S02]  /*eba0*/  IMAD.MOV.U32 R76, RZ, RZ, R245 ;  /* 0x000000ffff4c7224 */ /* 0x000fe400078e00f5 */
[----:B------:R-:W-:Y:S01]  /*ebb0*/  IMAD.MOV.U32 R82, RZ, RZ, R240 ;  /* 0x000000ffff527224 */ /* 0x000fe200078e00f0 */
[----:B------:R-:W-:Y:S01]  /*ebc0*/  MUFU.EX2 R245, R174 ;  /* 0x000000ae00f57308 */ /* 0x000fe20000000800 */
[----:B------:R-:W-:-:S07]  /*ebd0*/  ISETP.GE.U32.AND P6, PT, R38, R0, PT ;  /* 0x000000002600720c */ /* 0x000fce0003fc6070 */
[----:B------:R-:W-:Y:S01]  /*ebe0*/  MUFU.EX2 R240, R179 ;  /* 0x000000b300f07308 */ /* 0x000fe20000000800 */
[----:B------:R-:W-:Y:S02]  /*ebf0*/  IMAD.MOV.U32 R42, RZ, RZ, R191 ;  /* 0x000000ffff2a7224 */ /* 0x000fe400078e00bf */
[----:B------:R-:W-:Y:S02]  /*ec00*/  IMAD.MOV.U32 R191, RZ, RZ, R22 ;  /* 0x000000ffffbf7224 */ /* 0x000fe400078e0016 */
[----:B------:R-:W-:Y:S02]  /*ec10*/  IMAD.MOV.U32 R75, RZ, RZ, R37 ;  /* 0x000000ffff4b7224 */ /* 0x000fe400078e0025 */
[----:B------:R-:W-:Y:S02]  /*ec20*/  IMAD.MOV.U32 R243, RZ, RZ, R238 ;  /* 0x000000fffff37224 */ /* 0x000fe400078e00ee */
[----:B------:R1:W-:Y:S02]  /*ec30*/  MUFU.EX2 R238, R194 ;  /* 0x000000c200ee7308 */ /* 0x0003e40000000800 */
[----:B-1----:R-:W-:-:S06]  /*ec40*/  IMAD.MOV.U32 R194, RZ, RZ, R239 ;  /* 0x000000ffffc27224 */ /* 0x002fcc00078e00ef */
[----:B------:R1:W-:Y:S08]  /*ec50*/  MUFU.EX2 R239, R195 ;  /* 0x000000c300ef7308 */ /* 0x0003f00000000800 */
[----:B------:R-:W3:Y:S01]  /*ec60*/  MUFU.EX2 R10, R192 ;  /* 0x000000c0000a7308 */ /* 0x000ee20000000800 */
[----:B------:R-:W-:Y:S01]  /*ec70*/  PRMT R12, R193, 0x7632, R12 ;  /* 0x00007632c10c7816 */ /* 0x000fe2000000000c */
[----:B------:R-:W-:-:S02]  /*ec80*/  IMAD.MOV.U32 R38, RZ, RZ, R29 ;  /* 0x000000ffff267224 */ /* 0x000fc400078e001d */
[----:B-1----:R-:W-:Y:S02]  /*ec90*/  IMAD.MOV.U32 R195, RZ, RZ, R46 ;  /* 0x000000ffffc37224 */ /* 0x002fe400078e002e */
[--C-:B---3--:R-:W-:Y:S01]  /*eca0*/  FADD.FTZ R29, R10, R13.reuse ;  /* 0x0000000d0a1d7221 */ /* 0x108fe20000010000 */
[----:B------:R-:W-:Y:S02]  /*ecb0*/  PRMT R13, R193, 0x7610, R13 ;  /* 0x00007610c10d7816 */ /* 0x000fe4000000000d */
[----:B--2---:R-:W-:-:S05]  /*ecc0*/  LOP3.LUT R2, R7, UR12, R62, 0x96, !PT ;  /* 0x0000000c07027c12 */ /* 0x004fca000f8e963e */
[----:B------:R-:W-:Y:S01]  /*ecd0*/  IMAD.WIDE.U32 R8, R2, -0x326172a9, RZ ;  /* 0xcd9e8d5702087825 */ /* 0x000fe200078e00ff */
[----:B------:R-:W-:-:S04]  /*ece0*/  LOP3.LUT R2, R5, UR10, R6, 0x96, !PT ;  /* 0x0000000a05027c12 */ /* 0x000fc8000f8e9606 */
[----:B------:R-:W-:Y:S01]  /*ecf0*/  LOP3.LUT R6, R9, UR11, R242, 0x96, !PT ;  /* 0x0000000b09067c12 */ /* 0x000fe2000f8e96f2 */
[----:B------:R-:W-:-:S04]  /*ed00*/  IMAD.WIDE.U32 R2, R2, -0x326172a9, RZ ;  /* 0xcd9e8d5702027825 */ /* 0x000fc800078e00ff */
[----:B------:R-:W-:Y:S01]  /*ed10*/  IMAD.WIDE.U32 R6, R6, -0x2daee0ad, RZ ;  /* 0xd2511f5306067825 */ /* 0x000fe200078e00ff */
[----:B------:R-:W-:-:S03]  /*ed20*/  LOP3.LUT R3, R3, UR9, R8, 0x96, !PT ;  /* 0x0000000903037c12 */ /* 0x000fc6000f8e9608 */
[----:B------:R-:W-:Y:S01]  /*ed30*/  FADD.FTZ R5, R68, R11 ;  /* 0x0000000b44057221 */ /* 0x000fe20000010000 */
[----:B------:R-:W-:Y:S01]  /*ed40*/  LOP3.LUT R0, R7, UR8, R4, 0x96, !PT ;  /* 0x0000000807007c12 */ /* 0x000fe2000f8e9604 */
[----:B------:R-:W-:-:S04]  /*ed50*/  IMAD.WIDE.U32 R8, R3, -0x2daee0ad, RZ ;  /* 0xd2511f5303087825 */ /* 0x000fc800078e00ff */
[----:B------:R-:W-:Y:S02]  /*ed60*/  FADD.FTZ R22, R49, R5 ;  /* 0x0000000531167221 */ /* 0x000fe40000010000 */
[----:B------:R-:W-:Y:S01]  /*ed70*/  IMAD.WIDE.U32 R4, R0, -0x326172a9, RZ ;  /* 0xcd9e8d5700047825 */ /* 0x000fe200078e00ff */
[----:B------:R-:W-:-:S04]  /*ed80*/  LOP3.LUT R3, R9, UR6, R6, 0x96, !PT ;  /* 0x0000000609037c12 */ /* 0x000fc8000f8e9606 */
[----:B------:R-:W-:Y:S02]  /*ed90*/  LOP3.LUT R6, R5, UR7, R2, 0x96, !PT ;  /* 0x0000000705067c12 */ /* 0x000fe4000f8e9602 */
[----:B------:R-:W-:-:S04]  /*eda0*/  F2FP.PACK_AB R5, R240, R245 ;  /* 0x000000f5f005723e */ /* 0x000fc800000000ff */
[C---:B------:R-:W-:Y:S02]  /*edb0*/  PRMT R183, R5.reuse, 0x7610, R183 ;  /* 0x0000761005b77816 */ /* 0x040fe400000000b7 */
[----:B------:R-:W-:-:S03]  /*edc0*/  PRMT R182, R5, 0x7632, R182 ;  /* 0x0000763205b67816 */ /* 0x000fc600000000b6 */
[----:B------:R-:W-:Y:S01]  /*edd0*/  @!P5 HADD2 R23, -R183.H0_H0, -RZ.H0_H0 ;  /* 0xa00000ffb717d230 */ /* 0x000fe20000000900 */
[----:B------:R-:W-:-:S04]  /*ede0*/  PRMT R37, R183, 0x5410, R182 ;  /* 0x00005410b7257816 */ /* 0x000fc800000000b6 */
[----:B------:R-:W-:Y:S02]  /*edf0*/  @!P5 PRMT R183, R23, 0x5410, RZ ;  /* 0x0000541017b7d816 */ /* 0x000fe400000000ff */
[----:B------:R-:W1:Y:S01]  /*ee00*/  LDC.U8 R23, c[0x0][0x2d8] ;  /* 0x0000b600ff177b82 */ /* 0x000e620000000000 */
[----:B------:R-:W-:-:S05]  /*ee10*/  IMAD.WIDE.U32 R2, R3, -0x326172a9, RZ ;  /* 0xcd9e8d5703027825 */ /* 0x000fca00078e00ff */
[----:B------:R-:W-:-:S04]  /*ee20*/  LOP3.LUT R0, R3, UR15, R4, 0x96, !PT ;  /* 0x0000000f03007c12 */ /* 0x000fc8000f8e9604 */
[----:B------:R-:W-:-:S04]  /*ee30*/  LOP3.LUT R4, R0, 0xffff, RZ, 0xc0, !PT ;  /* 0x0000ffff00047812 */ /* 0x000fc800078ec0ff */
[----:B------:R-:W-:Y:S02]  /*ee40*/  SHF.R.U32.HI R4, RZ, 0x8, R4 ;  /* 0x00000008ff047819 */ /* 0x000fe40000011604 */
[----:B------:R-:W-:Y:S02]  /*ee50*/  F2FP.PACK_AB R5, R239, R238 ;  /* 0x000000eeef05723e */ /* 0x000fe400000000ff */
[----:B------:R-:W-:Y:S01]  /*ee60*/  LOP3.LUT R4, R4, 0xffff, RZ, 0xc0, !PT ;  /* 0x0000ffff04047812 */ /* 0x000fe200078ec0ff */
[----:B------:R-:W-:Y:S01]  /*ee70*/  @!P6 HADD2 R27, -R182.H0_H0, -RZ.H0_H0 ;  /* 0xa00000ffb61be230 */ /* 0x000fe20000000900 */
[----:B------:R-:W-:Y:S02]  /*ee80*/  PRMT R181, R5, 0x7610, R181 ;  /* 0x0000761005b57816 */ /* 0x000fe400000000b5 */
[----:B-1----:R-:W-:Y:S02]  /*ee90*/  ISETP.GE.U32.AND P5, PT, R23, R4, PT ;  /* 0x000000041700720c */ /* 0x002fe40003fa6070 */
[----:B------:R-:W-:Y:S01]  /*eea0*/  LOP3.LUT R4, R0, 0xff, RZ, 0xc0, !PT ;  /* 0x000000ff00047812 */ /* 0x000fe200078ec0ff */
[----:B------:R-:W-:Y:S01]  /*eeb0*/  @!P1 HADD2 R26, -R181.H0_H0, -RZ.H0_H0 ;  /* 0xa00000ffb51a9230 */ /* 0x000fe20000000900 */
[----:B------:R-:W-:-:S02]  /*eec0*/  @!P6 PRMT R182, R27, 0x5410, RZ ;  /* 0x000054101bb6e816 */ /* 0x000fc400000000ff */
[----:B------:R-:W-:Y:S02]  /*eed0*/  PRMT R180, R5, 0x7632, R180 ;  /* 0x0000763205b47816 */ /* 0x000fe400000000b4 */
[----:B------:R-:W-:Y:S01]  /*eee0*/  ISETP.GE.U32.AND P6, PT, R23, R4, PT ;  /* 0x000000041700720c */ /* 0x000fe20003fc6070 */
[----:B------:R-:W-:Y:S01]  /*eef0*/  IMAD.MOV.U32 R242, RZ, RZ, R42 ;  /* 0x000000fffff27224 */ /* 0x000fe200078e002a */
[----:B------:R-:W-:Y:S02]  /*ef00*/  SHF.R.U32.HI R4, RZ, 0x18, R0 ;  /* 0x00000018ff047819 */ /* 0x000fe40000011600 */
[----:B------:R-:W-:Y:S02]  /*ef10*/  PRMT R42, R181, 0x5410, R180 ;  /* 0x00005410b52a7816 */ /* 0x000fe400000000b4 */
[----:B------:R-:W-:Y:S02]  /*ef20*/  @!P1 PRMT R181, R26, 0x5410, RZ ;  /* 0x000054101ab59816 */ /* 0x000fe400000000ff */
[----:B------:R-:W-:-:S02]  /*ef30*/  ISETP.GE.U32.AND P1, PT, R23, R4, PT ;  /* 0x000000041700720c */ /* 0x000fc40003f26070 */
[----:B------:R-:W-:-:S04]  /*ef40*/  F2FP.PACK_AB R7, R10, R69 ;  /* 0x000000450a07723e */ /* 0x000fc800000000ff */
[C---:B------:R-:W-:Y:S02]  /*ef50*/  PRMT R11, R7.reuse, 0x7632, R11 ;  /* 0x00007632070b7816 */ /* 0x040fe4000000000b */
[----:B------:R-:W-:-:S03]  /*ef60*/  PRMT R10, R7, 0x7610, R10 ;  /* 0x00007610070a7816 */ /* 0x000fc6000000000a */
[----:B------:R-:W-:Y:S02]  /*ef70*/  @!P5 HADD2 R41, -R11.H0_H0, -RZ.H0_H0 ;  /* 0xa00000ff0b29d230 */ /* 0x000fe40000000900 */
[----:B------:R-:W-:Y:S01]  /*ef80*/  @!P1 HADD2 R39, -R12.H0_H0, -RZ.H0_H0 ;  /* 0xa00000ff0c279230 */ /* 0x000fe20000000900 */
[----:B------:R-:W-:Y:S02]  /*ef90*/  PRMT R46, R10, 0x5410, R11 ;  /* 0x000054100a2e7816 */ /* 0x000fe4000000000b */
[----:B------:R-:W-:Y:S02]  /*efa0*/  @!P5 PRMT R11, R41, 0x5410, RZ ;  /* 0x00005410290bd816 */ /* 0x000fe400000000ff */
[----:B------:R-:W-:Y:S02]  /*efb0*/  PRMT R41, R13, 0x5410, R12 ;  /* 0x000054100d297816 */ /* 0x000fe4000000000c */
[----:B------:R-:W-:Y:S02]  /*efc0*/  @!P1 PRMT R12, R39, 0x5410, RZ ;  /* 0x00005410270c9816 */ /* 0x000fe400000000ff */
[----:B------:R-:W2:Y:S01]  /*efd0*/  LDL R39, [R1+0xbc] ;  /* 0x0000bc0001277983 */ /* 0x000ea20000100800 */
[----:B------:R-:W-:Y:S01]  /*efe0*/  SHF.R.U32.HI R0, RZ, 0x10, R0 ;  /* 0x00000010ff007819 */ /* 0x000fe20000011600 */
[----:B------:R-:W-:-:S03]  /*eff0*/  @!P4 HADD2 R28, -R180.H0_H0, -RZ.H0_H0 ;  /* 0xa00000ffb41cc230 */ /* 0x000fc60000000900 */
[----:B------:R-:W-:Y:S02]  /*f000*/  LOP3.LUT R0, R0, 0xff, RZ, 0xc0, !PT ;  /* 0x000000ff00007812 */ /* 0x000fe400078ec0ff */
[----:B------:R-:W-:Y:S02]  /*f010*/  @!P4 PRMT R180, R28, 0x5410, RZ ;  /* 0x000054101cb4c816 */ /* 0x000fe400000000ff */
[----:B------:R-:W-:Y:S02]  /*f020*/  ISETP.GE.U32.AND P4, PT, R23, R0, PT ;  /* 0x000000001700720c */ /* 0x000fe40003f86070 */
[----:B------:R-:W-:Y:S01]  /*f030*/  LOP3.LUT R0, R2, 0xff, RZ, 0xc0, !PT ;  /* 0x000000ff02007812 */ /* 0x000fe200078ec0ff */
[----:B------:R-:W1:Y:S10]  /*f040*/  MUFU.EX2 R4, R197 ;  /* 0x000000c500047308 */ /* 0x000e740000000800 */
[----:B------:R-:W-:Y:S01]  /*f050*/  @!P4 HADD2 R40, -R13.H0_H0, -RZ.H0_H0 ;  /* 0xa00000ff0d28c230 */ /* 0x000fe20000000900 */
[----:B------:R-:W3:Y:S04]  /*f060*/  MUFU.EX2 R5, R198 ;  /* 0x000000c600057308 */ /* 0x000ee80000000800 */
[----:B------:R-:W-:-:S02]  /*f070*/  @!P4 PRMT R13, R40, 0x5410, RZ ;  /* 0x00005410280dc816 */ /* 0x000fc400000000ff */
[C---:B------:R-:W-:Y:S02]  /*f080*/  ISETP.GE.U32.AND P4, PT, R23.reuse, R0, PT ;  /* 0x000000001700720c */ /* 0x040fe40003f86070 */
[----:B------:R-:W-:Y:S02]  /*f090*/  LOP3.LUT R0, R2, 0xffff, RZ, 0xc0, !PT ;  /* 0x0000ffff02007812 */ /* 0x000fe400078ec0ff */
[--C-:B------:R-:W-:Y:S02]  /*f0a0*/  SHF.R.U32.HI R3, RZ, 0x10, R2.reuse ;  /* 0x00000010ff037819 */ /* 0x100fe40000011602 */
[----:B------:R-:W-:Y:S02]  /*f0b0*/  SHF.R.U32.HI R2, RZ, 0x18, R2 ;  /* 0x00000018ff027819 */ /* 0x000fe40000011602 */
[----:B------:R-:W-:Y:S01]  /*f0c0*/  SHF.R.U32.HI R0, RZ, 0x8, R0 ;  /* 0x00000008ff007819 */ /* 0x000fe20000011600 */
[----:B------:R-:W-:Y:S01]  /*f0d0*/  @!P6 HADD2 R36, -R10.H0_H0, -RZ.H0_H0 ;  /* 0xa00000ff0a24e230 */ /* 0x000fe20000000900 */
[----:B------:R-:W-:-:S02]  /*f0e0*/  ISETP.GE.U32.AND P5, PT, R23, R2, PT ;  /* 0x000000021700720c */ /* 0x000fc40003fa6070 */
[----:B------:R-:W-:Y:S02]  /*f0f0*/  LOP3.LUT R2, R3, 0xff, RZ, 0xc0, !PT ;  /* 0x000000ff03027812 */ /* 0x000fe400078ec0ff */
[----:B------:R-:W-:Y:S02]  /*f100*/  LOP3.LUT R0, R0, 0xffff, RZ, 0xc0, !PT ;  /* 0x0000ffff00007812 */ /* 0x000fe400078ec0ff */
[----:B------:R-:W-:Y:S02]  /*f110*/  @!P6 PRMT R10, R36, 0x5410, RZ ;  /* 0x00005410240ae816 */ /* 0x000fe400000000ff */
[C---:B------:R-:W-:Y:S01]  /*f120*/  ISETP.GE.U32.AND P1, PT, R23.reuse, R2, PT ;  /* 0x000000021700720c */ /* 0x040fe20003f26070 */
[----:B------:R-:W-:Y:S01]  /*f130*/  IMAD.WIDE.U32 R2, R6, -0x2daee0ad, RZ ;  /* 0xd2511f5306027825 */ /* 0x000fe200078e00ff */
[----:B------:R-:W-:-:S03]  /*f140*/  ISETP.GE.U32.AND P6, PT, R23, R0, PT ;  /* 0x000000001700720c */ /* 0x000fc60003fc6070 */
[----:B-1----:R-:W-:Y:S01]  /*f150*/  FADD.FTZ R0, R4, R29 ;  /* 0x0000001d04007221 */ /* 0x002fe20000010000 */
[----:B---3--:R-:W-:-:S03]  /*f160*/  F2FP.PACK_AB R4, R5, R4 ;  /* 0x000000040504723e */ /* 0x008fc600000000ff */
[----:B------:R-:W-:Y:S01]  /*f170*/  FADD.FTZ R7, R5, R0 ;  /* 0x0000000005077221 */ /* 0x000fe20000010000 */
[----:B------:R-:W-:Y:S02]  /*f180*/  LOP3.LUT R0, R3, UR16, R8, 0x96, !PT ;  /* 0x0000001003007c12 */ /* 0x000fe4000f8e9608 */
[C---:B------:R-:W-:Y:S02]  /*f190*/  PRMT R179, R4.reuse, 0x7610, R179 ;  /* 0x0000761004b37816 */ /* 0x040fe400000000b3 */
[----:B------:R-:W-:Y:S02]  /*f1a0*/  PRMT R178, R4, 0x7632, R178 ;  /* 0x0000763204b27816 */ /* 0x000fe400000000b2 */
[----:B------:R-:W-:Y:S01]  /*f1b0*/  SHF.R.U32.HI R4, RZ, 0x10, R0 ;  /* 0x00000010ff047819 */ /* 0x000fe20000011600 */
[----:B------:R-:W-:Y:S01]  /*f1c0*/  @!P4 HADD2 R43, -R179.H0_H0, -RZ.H0_H0 ;  /* 0xa00000ffb32bc230 */ /* 0x000fe20000000900 */
[----:B------:R-:W-:Y:S02]  /*f1d0*/  IMAD.MOV.U32 R74, RZ, RZ, R38 ;  /* 0x000000ffff4a7224 */ /* 0x000fe400078e0026 */
[----:B------:R-:W-:Y:S01]  /*f1e0*/  LOP3.LUT R4, R4, 0xff, RZ, 0xc0, !PT ;  /* 0x000000ff04047812 */ /* 0x000fe200078ec0ff */
[----:B------:R-:W-:Y:S01]  /*f1f0*/  IMAD.MOV.U32 R62, RZ, RZ, R235 ;  /* 0x000000ffff3e7224 */ /* 0x000fe200078e00eb */
[----:B------:R-:W-:Y:S01]  /*f200*/  PRMT R38, R179, 0x5410, R178 ;  /* 0x00005410b3267816 */ /* 0x000fe200000000b2 */
[----:B------:R-:W-:Y:S01]  /*f210*/  MUFU.EX2 R9, R216 ;  /* 0x000000d800097308 */ /* 0x000fe20000000800 */
[----:B------:R-:W-:Y:S01]  /*f220*/  @!P4 PRMT R179, R43, 0x5410, RZ ;  /* 0x000054102bb3c816 */ /* 0x000fe200000000ff */
[----:B------:R-:W-:Y:S01]  /*f230*/  @!P6 HADD2 R44, -R178.H0_H0, -RZ.H0_H0 ;  /* 0xa00000ffb22ce230 */ /* 0x000fe20000000900 */
[----:B------:R-:W-:-:S02]  /*f240*/  ISETP.GE.U32.AND P4, PT, R23, R4, PT ;  /* 0x000000041700720c */ /* 0x000fc40003f86070 */
[----:B------:R-:W-:-:S03]  /*f250*/  LOP3.LUT R4, R0, 0xff, RZ, 0xc0, !PT ;  /* 0x000000ff00047812 */ /* 0x000fc600078ec0ff */
[----:B------:R-:W1:Y:S01]  /*f260*/  MUFU.EX2 R235, R217 ;  /* 0x000000d900eb7308 */ /* 0x000e620000000800 */
[----:B------:R-:W-:Y:S01]  /*f270*/  PRMT R177, R196, 0x7610, R177 ;  /* 0x00007610c4b17816 */ /* 0x000fe200000000b1 */
[----:B------:R-:W-:Y:S01]  /*f280*/  IMAD.MOV.U32 R59, RZ, RZ, R234 ;  /* 0x000000ffff3b7224 */ /* 0x000fe200078e00ea */
[----:B------:R-:W-:Y:S02]  /*f290*/  @!P6 PRMT R178, R44, 0x5410, RZ ;  /* 0x000054102cb2e816 */ /* 0x000fe400000000ff */
[----:B------:R-:W-:-:S03]  /*f2a0*/  ISETP.GE.U32.AND P6, PT, R23, R4, PT ;  /* 0x000000041700720c */ /* 0x000fc60003fc6070 */
[----:B------:R-:W-:Y:S01]  /*f2b0*/  MUFU.EX2 R8, R199 ;  /* 0x000000c700087308 */ /* 0x000fe20000000800 */
[----:B------:R-:W-:Y:S01]  /*f2c0*/  SHF.R.U32.HI R4, RZ, 0x18, R0 ;  /* 0x00000018ff047819 */ /* 0x000fe20000011600 */
[----:B------:R-:W-:Y:S01]  /*f2d0*/  @!P1 HADD2 R45, -R177.H0_H0, -RZ.H0_H0 ;  /* 0xa00000ffb12d9230 */ /* 0x000fe20000000900 */
[----:B------:R-:W-:Y:S02]  /*f2e0*/  PRMT R176, R196, 0x7632, R176 ;  /* 0x00007632c4b07816 */ /* 0x000fe400000000b0 */
[----:B------:R-:W-:-:S03]  /*f2f0*/  LOP3.LUT R0, R0, 0xffff, RZ, 0xc0, !PT ;  /* 0x0000ffff00007812 */ /* 0x000fc600078ec0ff */
[----:B------:R-:W3:Y:S01]  /*f300*/  MUFU.EX2 R234, R213 ;  /* 0x000000d500ea7308 */ /* 0x000ee20000000800 */
[----:B------:R-:W-:Y:S02]  /*f310*/  PRMT R36, R177, 0x5410, R176 ;  /* 0x00005410b1247816 */ /* 0x000fe400000000b0 */
[----:B------:R-:W-:Y:S01]  /*f320*/  SHF.R.U32.HI R0, RZ, 0x8, R0 ;  /* 0x00000008ff007819 */ /* 0x000fe20000011600 */
[----:B------:R-:W-:Y:S01]  /*f330*/  @!P5 HADD2 R47, -R176.H0_H0, -RZ.H0_H0 ;  /* 0xa00000ffb02fd230 */ /* 0x000fe20000000900 */
[----:B------:R-:W-:Y:S02]  /*f340*/  @!P1 PRMT R177, R45, 0x5410, RZ ;  /* 0x000054102db19816 */ /* 0x000fe400000000ff */
[----:B------:R-:W-:Y:S02]  /*f350*/  ISETP.GE.U32.AND P1, PT, R23, R4, PT ;  /* 0x000000041700720c */ /* 0x000fe40003f26070 */
[----:B-1----:R-:W-:Y:S02]  /*f360*/  F2FP.PACK_AB R4, R235, R9 ;  /* 0x00000009eb04723e */ /* 0x002fe400000000ff */
[----:B------:R-:W-:-:S02]  /*f370*/  LOP3.LUT R0, R0, 0xffff, RZ, 0xc0, !PT ;  /* 0x0000ffff00007812 */ /* 0x000fc400078ec0ff */
[----:B------:R-:W-:Y:S02]  /*f380*/  @!P5 PRMT R176, R47, 0x5410, RZ ;  /* 0x000054102fb0d816 */ /* 0x000fe400000000ff */
[----:B------:R-:W-:Y:S02]  /*f390*/  PRMT R175, R4, 0x7610, R175 ;  /* 0x0000761004af7816 */ /* 0x000fe400000000af */
[----:B------:R-:W-:Y:S02]  /*f3a0*/  ISETP.GE.U32.AND P5, PT, R23, R0, PT ;  /* 0x000000001700720c */ /* 0x000fe40003fa6070 */
[----:B---3--:R-:W-:Y:S01]  /*f3b0*/  F2FP.PACK_AB R0, R234, R8 ;  /* 0x00000008ea00723e */ /* 0x008fe200000000ff */
        /* <DEDUP_REMOVED lines=9> */
[----:B------:R-:W-:Y:S01]  /*f450*/  MUFU.EX2 R215, R218 ;  /* 0x000000da00d77308 */ /* 0x000fe20000000800 */
[----:B------:R-:W-:Y:S01]  /*f460*/  FADD.FTZ R6, R67, R64 ;  /* 0x0000004043067221 */ /* 0x000fe20000010000 */
[----:B------:R-:W-:-:S02]  /*f470*/  PRMT R64, R175, 0x5410, R174 ;  /* 0x00005410af407816 */ /* 0x000fc400000000ae */
[----:B------:R-:W-:Y:S02]  /*f480*/  @!P6 PRMT R175, R51, 0x5410, RZ ;  /* 0x0000541033afe816 */ /* 0x000fe400000000ff */
[----:B------:R-:W-:Y:S02]  /*f490*/  ISETP.GE.U32.AND P6, PT, R23, R0, PT ;  /* 0x000000001700720c */ /* 0x000fe40003fc6070 */
[----:B------:R-:W1:Y:S01]  /*f4a0*/  MUFU.EX2 R244, R219 ;  /* 0x000000db00f47308 */ /* 0x000e620000000800 */
[----:B------:R-:W-:Y:S01]  /*f4b0*/  LOP3.LUT R0, R2, 0xffff, RZ, 0xc0, !PT ;  /* 0x0000ffff02007812 */ /* 0x000fe200078ec0ff */
[----:B------:R-:W-:Y:S01]  /*f4c0*/  IMAD.MOV.U32 R78, RZ, RZ, R131 ;  /* 0x000000ffff4e7224 */ /* 0x000fe200078e0083 */
[----:B------:R-:W-:Y:S01]  /*f4d0*/  @!P5 HADD2 R54, -R174.H0_H0, -RZ.H0_H0 ;  /* 0xa00000ffae36d230 */ /* 0x000fe20000000900 */
[----:B------:R-:W-:Y:S01]  /*f4e0*/  IMAD.MOV.U32 R131, RZ, RZ, R82 ;  /* 0x000000ffff837224 */ /* 0x000fe200078e0052 */
[----:B------:R-:W-:Y:S01]  /*f4f0*/  SHF.R.U32.HI R0, RZ, 0x8, R0 ;  /* 0x00000008ff007819 */ /* 0x000fe20000011600 */
[----:B------:R-:W-:-:S02]  /*f500*/  IMAD.MOV.U32 R79, RZ, RZ, R241 ;  /* 0x000000ffff4f7224 */ /* 0x000fc400078e00f1 */
[----:B------:R-:W-:Y:S01]  /*f510*/  IMAD.MOV.U32 R82, RZ, RZ, R232 ;  /* 0x000000ffff527224 */ /* 0x000fe200078e00e8 */
[----:B------:R-:W-:Y:S01]  /*f520*/  MUFU.EX2 R241, R220 ;  /* 0x000000dc00f17308 */ /* 0x000fe20000000800 */
[----:B------:R-:W-:Y:S01]  /*f530*/  LOP3.LUT R0, R0, 0xffff, RZ, 0xc0, !PT ;  /* 0x0000ffff00007812 */ /* 0x000fe200078ec0ff */
[----:B------:R-:W-:Y:S01]  /*f540*/  UIADD3 UR4, UR33, -0x4498517b, URZ ;  /* 0xbb67ae8521047890 */ /* 0x000fe2000fffe03f */
[----:B------:R-:W-:-:S05]  /*f550*/  @!P5 PRMT R174, R54, 0x5410, RZ ;  /* 0x0000541036aed816 */ /* 0x000fca00000000ff */
[----:B------:R-:W3:Y:S01]  /*f560*/  MUFU.EX2 R232, R221 ;  /* 0x000000dd00e87308 */ /* 0x000ee20000000800 */
[----:B------:R-:W-:Y:S01]  /*f570*/  ISETP.GE.U32.AND P5, PT, R23, R0, PT ;  /* 0x000000001700720c */ /* 0x000fe20003fa6070 */
[----:B------:R-:W-:Y:S01]  /*f580*/  IMAD.MOV.U32 R197, RZ, RZ, R237 ;  /* 0x000000ffffc57224 */ /* 0x000fe200078e00ed */
[----:B-1----:R-:W-:Y:S02]  /*f590*/  F2FP.PACK_AB R0, R244, R215 ;  /* 0x000000d7f400723e */ /* 0x002fe400000000ff */
[--C-:B------:R-:W-:Y:S01]  /*f5a0*/  SHF.R.U32.HI R5, RZ, 0x10, R2.reuse ;  /* 0x00000010ff057819 */ /* 0x100fe20000011602 */
[----:B------:R-:W-:Y:S01]  /*f5b0*/  @!P4 HADD2 R53, -R173.H0_H0, -RZ.H0_H0 ;  /* 0xa00000ffad35c230 */ /* 0x000fe20000000900 */
[----:B------:R-:W-:Y:S02]  /*f5c0*/  SHF.R.U32.HI R4, RZ, 0x18, R2 ;  /* 0x00000018ff047819 */ /* 0x000fe40000011602 */
[C---:B------:R-:W-:Y:S02]  /*f5d0*/  PRMT R27, R0.reuse, 0x7610, R27 ;  /* 0x00007610001b7816 */ /* 0x040fe4000000001b */
[----:B------:R-:W-:Y:S01]  /*f5e0*/  PRMT R26, R0, 0x7632, R26 ;  /* 0x00007632001a7816 */ /* 0x000fe2000000001a */
[----:B------:R-:W-:Y:S01]  /*f5f0*/  IMAD.MOV.U32 R196, RZ, RZ, R236 ;  /* 0x000000ffffc47224 */ /* 0x000fe200078e00ec */
[----:B------:R-:W-:-:S02]  /*f600*/  LOP3.LUT R2, R5, 0xff, RZ, 0xc0, !PT ;  /* 0x000000ff05027812 */ /* 0x000fc400078ec0ff */
[----:B------:R-:W-:Y:S02]  /*f610*/  LOP3.LUT R0, R197, UR4, R246, 0x96, !PT ;  /* 0x00000004c5007c12 */ /* 0x000fe4000f8e96f6 */
[----:B------:R-:W-:Y:S01]  /*f620*/  PRMT R51, R173, 0x5410, R172 ;  /* 0x00005410ad337816 */ /* 0x000fe200000000ac */
[----:B------:R-:W-:Y:S01]  /*f630*/  @!P1 HADD2 R52, -R172.H0_H0, -RZ.H0_H0 ;  /* 0xa00000ffac349230 */ /* 0x000fe20000000900 */
[----:B------:R-:W-:Y:S01]  /*f640*/  @!P4 PRMT R173, R53, 0x5410, RZ ;  /* 0x0000541035adc816 */ /* 0x000fe200000000ff */
[----:B------:R-:W-:Y:S01]  /*f650*/  IMAD.WIDE.U32 R236, R0, -0x326172a9, RZ ;  /* 0xcd9e8d5700ec7825 */ /* 0x000fe200078e00ff */
[----:B------:R-:W-:Y:S02]  /*f660*/  ISETP.GE.U32.AND P4, PT, R23, R2, PT ;  /* 0x000000021700720c */ /* 0x000fe40003f86070 */
[----:B---3--:R-:W-:Y:S02]  /*f670*/  F2FP.PACK_AB R2, R241, R232 ;  /* 0x000000e8f102723e */ /* 0x008fe400000000ff */
[----:B------:R-:W-:-:S02]  /*f680*/  LOP3.LUT R0, R21, UR12, R196, 0x96, !PT ;  /* 0x0000000c15007c12 */ /* 0x000fc4000f8e96c4 */
[----:B------:R-:W-:Y:S02]  /*f690*/  @!P1 PRMT R172, R52, 0x5410, RZ ;  /* 0x0000541034ac9816 */ /* 0x000fe400000000ff */
[C---:B------:R-:W-:Y:S02]  /*f6a0*/  PRMT R29, R2.reuse, 0x7610, R29 ;  /* 0x00007610021d7816 */ /* 0x040fe4000000001d */
[----:B------:R-:W-:Y:S02]  /*f6b0*/  PRMT R28, R2, 0x7632, R28 ;  /* 0x00007632021c7816 */ /* 0x000fe4000000001c */
[----:B------:R-:W-:Y:S01]  /*f6c0*/  ISETP.GE.U32.AND P1, PT, R23, R4, PT ;  /* 0x000000041700720c */ /* 0x000fe20003f26070 */
[----:B------:R-:W-:Y:S01]  /*f6d0*/  IMAD.WIDE.U32 R4, R0, -0x326172a9, RZ ;  /* 0xcd9e8d5700047825 */ /* 0x000fe200078e00ff */
[----:B------:R-:W-:-:S03]  /*f6e0*/  LOP3.LUT R2, R237, UR13, R222, 0x96, !PT ;  /* 0x0000000ded027c12 */ /* 0x000fc6000f8e96de */
        /* <DEDUP_REMOVED lines=8> */
[----:B------:R-:W-:-:S05]  /*f770*/  IMAD.WIDE.U32 R6, R0, -0x326172a9, RZ ;  /* 0xcd9e8d5700067825 */ /* 0x000fca00078e00ff */
[----:B------:R-:W-:Y:S01]  /*f780*/  LOP3.LUT R0, R7, UR9, R4, 0x96, !PT ;  /* 0x0000000907007c12 */ /* 0x000fe2000f8e9604 */
[----:B------:R-:W-:Y:S02]  /*f790*/  IMAD.MOV.U32 R68, RZ, RZ, R191 ;  /* 0x000000ffff447224 */ /* 0x000fe400078e00bf */
[----:B------:R-:W-:Y:S02]  /*f7a0*/  FADD.FTZ R191, R8, R233 ;  /* 0x000000e908bf7221 */ /* 0x000fe40000010000 */
        /* <DEDUP_REMOVED lines=12> */
[----:B------:R-:W-:-:S03]  /*f870*/  SHF.R.U32.HI R3, RZ, 0x8, R3 ;  /* 0x00000008ff037819 */ /* 0x000fc60000011603 */
[----:B------:R-:W-:Y:S04]  /*f880*/  STG.E.U16 [R24.64+-0x80], R19 ;  /* 0xffff801318007986 */ /* 0x000fe8000c10151c */
[----:B------:R-:W-:Y:S04]  /*f890*/  STG.E.U16 [R34.64+-0x80], R18 ;  /* 0xffff801222007986 */ /* 0x000fe8000c10151c */
[----:B------:R-:W-:Y:S04]  /*f8a0*/  STG.E.U16 [R34.64+-0x7e], R15 ;  /* 0xffff820f22007986 */ /* 0x000fe8000c10151c */
[----:B------:R3:W-:Y:S01]  /*f8b0*/  STG.E.U16 [R32.64+-0x80], R10 ;  /* 0xffff800a20007986 */ /* 0x0007e2000c10151c */
[----:B-1----:R-:W-:-:S02]  /*f8c0*/  PRMT R14, R2, 0x5410, R4 ;  /* 0x00005410020e7816 */ /* 0x002fc40000000004 */
[----:B------:R-:W-:Y:S02]  /*f8d0*/  LOP3.LUT R2, R0, 0xffff, RZ, 0xc0, !PT ;  /* 0x0000ffff00027812 */ /* 0x000fe400078ec0ff */
[----:B------:R-:W-:Y:S02]  /*f8e0*/  SHF.R.U32.HI R4, RZ, 0x10, R0 ;  /* 0x00000010ff047819 */ /* 0x000fe40000011600 */
[----:B---3--:R-:W-:Y:S02]  /*f8f0*/  PRMT R10, R6, 0x5410, R3 ;  /* 0x00005410060a7816 */ /* 0x008fe40000000003 */
[----:B------:R-:W-:Y:S02]  /*f900*/  SHF.R.U32.HI R3, RZ, 0x8, R2 ;  /* 0x00000008ff037819 */ /* 0x000fe40000011602 */
[----:B------:R-:W-:-:S04]  /*f910*/  LOP3.LUT R2, R0, 0xff, RZ, 0xc0, !PT ;  /* 0x000000ff00027812 */ /* 0x000fc800078ec0ff */
[----:B------:R-:W-:Y:S01]  /*f920*/  PRMT R9, R2, 0x5410, R3 ;  /* 0x0000541002097816 */ /* 0x000fe20000000003 */
[----:B------:R-:W-:Y:S01]  /*f930*/  IMAD.WIDE.U32 R2, R7, -0x2daee0ad, RZ ;  /* 0xd2511f5307027825 */ /* 0x000fe200078e00ff */
[----:B------:R-:W-:Y:S02]  /*f940*/  SHF.R.U32.HI R5, RZ, 0x18, R0 ;  /* 0x00000018ff057819 */ /* 0x000fe40000011600 */
[----:B------:R-:W-:Y:S02]  /*f950*/  LOP3.LUT R4, R4, 0xff, RZ, 0xc0, !PT ;  /* 0x000000ff04047812 */ /* 0x000fe400078ec0ff */
        /* <DEDUP_REMOVED lines=23> */
[----:B------:R-:W-:Y:S02]  /*fad0*/  IMAD.MOV.U32 R193, RZ, RZ, R78 ;  /* 0x000000ffffc17224 */ /* 0x000fe400078e004e */
[----:B------:R-:W-:Y:S02]  /*fae0*/  IMAD.MOV.U32 R78, RZ, RZ, R62 ;  /* 0x000000ffff4e7224 */ /* 0x000fe400078e003e */
[----:B------:R-:W-:Y:S02]  /*faf0*/  IMAD.MOV.U32 R62, RZ, RZ, R59 ;  /* 0x000000ffff3e7224 */ /* 0x000fe400078e003b */
[----:B------:R-:W-:Y:S01]  /*fb00*/  IMAD.MOV.U32 R59, RZ, RZ, R130 ;  /* 0x000000ffff3b7224 */ /* 0x000fe200078e0082 */
[----:B-1----:R-:W-:Y:S01]  /*fb10*/  LOP3.LUT R11, R0, R60, RZ, 0xc0, !PT ;  /* 0x0000003c000b7212 */ /* 0x002fe200078ec0ff */
[----:B------:R-:W-:-:S05]  /*fb20*/  HSET2.LE.AND R0, R4, R21, PT ;  /* 0x0000001504007233 */ /* 0x000fca0003803000 */
[----:B------:R-:W-:Y:S02]  /*fb30*/  LOP3.LUT R130, R0, R37, RZ, 0xc0, !PT ;  /* 0x0000002500827212 */ /* 0x000fe400078ec0ff */
[----:B--2---:R-:W-:Y:S02]  /*fb40*/  IADD3 R0, R39, 0x4, RZ ;  /* 0x0000000427007810 */ /* 0x004fe40007ffe0ff */
[----:B------:R-:W2:Y:S01]  /*fb50*/  LDL R39, [R1+0xd4] ;  /* 0x0000d40001277983 */ /* 0x000ea20000100800 */
[--C-:B------:R-:W-:Y:S02]  /*fb60*/  HSET2.LE.AND R2, R9, R21.reuse, PT ;  /* 0x0000001509027233 */ /* 0x100fe40003803000 */
[--C-:B------:R-:W-:Y:S01]  /*fb70*/  HSET2.LE.AND R3, R6, R21.reuse, PT ;  /* 0x0000001506037233 */ /* 0x100fe20003803000 */
[----:B------:R-:W-:Y:S02]  /*fb80*/  IMAD.MOV.U32 R94, RZ, RZ, R83 ;  /* 0x000000ffff5e7224 */ /* 0x000fe400078e0053 */
[----:B------:R-:W-:Y:S01]  /*fb90*/  LOP3.LUT R8, R2, R81, RZ, 0xc0, !PT ;  /* 0x0000005102087212 */ /* 0x000fe200078ec0ff */
[--C-:B------:R-:W-:Y:S01]  /*fba0*/  HSET2.LE.AND R2, R5, R21.reuse, PT ;  /* 0x0000001505027233 */ /* 0x100fe20003803000 */
[----:B------:R-:W-:Y:S01]  /*fbb0*/  LOP3.LUT R9, R3, R80, RZ, 0xc0, !PT ;  /* 0x0000005003097212 */ /* 0x000fe200078ec0ff */
[----:B------:R-:W-:Y:S01]  /*fbc0*/  HSET2.LE.AND R3, R7, R21, PT ;  /* 0x0000001507037233 */ /* 0x000fe20003803000 */
[----:B------:R-:W-:-:S02]  /*fbd0*/  IMAD.MOV.U32 R40, RZ, RZ, R79 ;  /* 0x000000ffff287224 */ /* 0x000fc400078e004f */
[----:B------:R-:W-:Y:S02]  /*fbe0*/  IMAD.MOV.U32 R23, RZ, RZ, R94 ;  /* 0x000000ffff177224 */ /* 0x000fe400078e005e */
[----:B------:R-:W-:Y:S02]  /*fbf0*/  IMAD.MOV.U32 R79, RZ, RZ, R63 ;  /* 0x000000ffff4f7224 */ /* 0x000fe400078e003f */
[----:B------:R-:W-:Y:S01]  /*fc00*/  IMAD.MOV.U32 R94, RZ, RZ, R128 ;  /* 0x000000ffff5e7224 */ /* 0x000fe200078e0080 */
[----:B------:R-:W-:Y:S01]  /*fc10*/  LOP3.LUT R128, R3, R50, RZ, 0xc0, !PT ;  /* 0x0000003203807212 */ /* 0x000fe200078ec0ff */
[----:B------:R-:W-:Y:S01]  /*fc20*/  IMAD.MOV.U32 R63, RZ, RZ, R129 ;  /* 0x000000ffff3f7224 */ /* 0x000fe200078e0081 */
[----:B------:R-:W-:Y:S01]  /*fc30*/  LOP3.LUT R129, R2, R48, RZ, 0xc0, !PT ;  /* 0x0000003002817212 */ /* 0x000fe200078ec0ff */
[----:B------:R-:W-:-:S04]  /*fc40*/  IMAD.WIDE.U32 R2, R0, -0x326172a9, RZ ;  /* 0xcd9e8d5700027825 */ /* 0x000fc800078e00ff */
[----:B------:R-:W-:Y:S01]  /*fc50*/  IMAD.MOV.U32 R217, RZ, RZ, R203 ;  /* 0x000000ffffd97224 */ /* 0x000fe200078e00cb */
[----:B------:R1:W-:Y:S01]  /*fc60*/  STL.64 [R1+0x18], R2 ;  /* 0x0000180201007387 */ /* 0x0003e20000100a00 */
[----:B------:R-:W-:Y:S02]  /*fc70*/  IMAD.MOV.U32 R196, RZ, RZ, R206 ;  /* 0x000000ffffc47224 */ /* 0x000fe400078e00ce */
[----:B------:R-:W-:Y:S02]  /*fc80*/  IMAD.MOV.U32 R44, RZ, RZ, R205 ;  /* 0x000000ffff2c7224 */ /* 0x000fe400078e00cd */
[----:B------:R-:W-:Y:S02]  /*fc90*/  IMAD.MOV.U32 R197, RZ, RZ, R40 ;  /* 0x000000ffffc57224 */ /* 0x000fe400078e0028 */
[----:B------:R-:W-:Y:S01]  /*fca0*/  IMAD.MOV.U32 R40, RZ, RZ, R242 ;  /* 0x000000ffff287224 */ /* 0x000fe200078e00f2 */
[----:B------:R-:W-:Y:S04]  /*fcb0*/  STG.E.U16 [R30.64+-0x80], R13 ;  /* 0xffff800d1e007986 */ /* 0x000fe8000c10151c */
[----:B------:R3:W-:Y:S01]  /*fcc0*/  STG.E.U16 [R30.64+-0x7e], R12 ;  /* 0xffff820c1e007986 */ /* 0x0007e2000c10151c */
[----:B-1----:R-:W-:-:S05]  /*fcd0*/  LOP3.LUT R2, R223, UR14, R2, 0x96, !PT ;  /* 0x0000000edf027c12 */ /* 0x002fca000f8e9602 */
[----:B------:R-:W-:Y:S01]  /*fce0*/  IMAD.WIDE.U32 R4, R2, -0x2daee0ad, RZ ;  /* 0xd2511f5302047825 */ /* 0x000fe200078e00ff */
[----:B--2---:R-:W-:-:S05]  /*fcf0*/  LOP3.LUT R0, R3, R39, RZ, 0x3c, !PT ;  /* 0x0000002703007212 */ /* 0x004fca00078e3cff */
[----:B------:R-:W-:-:S05]  /*fd00*/  IMAD.WIDE.U32 R6, R0, -0x2daee0ad, RZ ;  /* 0xd2511f5300067825 */ /* 0x000fca00078e00ff */
[----:B------:R1:W-:Y:S04]  /*fd10*/  STL.64 [R1+0x20], R6 ;  /* 0x0000200601007387 */ /* 0x0003e80000100a00 */
[----:B------:R-:W2:Y:S04]  /*fd20*/  LDL.LU R203, [R1+0x13c] ;  /* 0x00013c0001cb7983 */ /* 0x000ea80000300800 */
[----:B------:R-:W4:Y:S04]  /*fd30*/  LDL.LU R206, [R1+0x138] ;  /* 0x0001380001ce7983 */ /* 0x000f280000300800 */
[----:B------:R-:W4:Y:S01]  /*fd40*/  LDL.LU R205, [R1+0x134] ;  /* 0x0001340001cd7983 */ /* 0x000f220000300800 */
[----:B------:R-:W-:Y:S01]  /*fd50*/  LOP3.LUT R0, R7, UR4, R246, 0x96, !PT ;  /* 0x0000000407007c12 */ /* 0x000fe2000f8e96f6 */
[----:B------:R-:W-:-:S02]  /*fd60*/  IMAD.MOV.U32 R39, RZ, RZ, R193 ;  /* 0x000000ffff277224 */ /* 0x000fc400078e00c1 */
[----:B------:R-:W-:Y:S02]  /*fd70*/  IMAD.MOV.U32 R193, RZ, RZ, R243 ;  /* 0x000000ffffc17224 */ /* 0x000fe400078e00f3 */
[----:B------:R-:W-:-:S05]  /*fd80*/  IMAD.WIDE.U32 R242, R0, -0x326172a9, RZ ;  /* 0xcd9e8d5700f27825 */ /* 0x000fca00078e00ff */
[----:B------:R-:W-:-:S05]  /*fd90*/  LOP3.LUT R0, R243, UR13, R222, 0x96, !PT ;  /* 0x0000000df3007c12 */ /* 0x000fca000f8e96de */
[----:B---3--:R-:W-:Y:S01]  /*fda0*/  IMAD.WIDE.U32 R12, R0, -0x2daee0ad, RZ ;  /* 0xd2511f53000c7825 */ /* 0x008fe200078e00ff */
[----:B------:R-:W-:-:S04]  /*fdb0*/  LOP3.LUT R2, R5, UR12, R6, 0x96, !PT ;  /* 0x0000000c05027c12 */ /* 0x000fc8000f8e9606 */
[----:B------:R-:W-:Y:S01]  /*fdc0*/  LOP3.LUT R0, R13, UR10, R4, 0x96, !PT ;  /* 0x0000000a0d007c12 */ /* 0x000fe2000f8e9604 */
[----:B------:R-:W-:-:S04]  /*fdd0*/  IMAD.WIDE.U32 R2, R2, -0x326172a9, RZ ;  /* 0xcd9e8d5702027825 */ /* 0x000fc800078e00ff */
[----:B-1----:R-:W-:Y:S01]  /*fde0*/  IMAD.WIDE.U32 R6, R0, -0x326172a9, RZ ;  /* 0xcd9e8d5700067825 */ /* 0x002fe200078e00ff */
[----:B------:R-:W-:-:S03]  /*fdf0*/  LOP3.LUT R0, R3, UR11, R242, 0x96, !PT ;  /* 0x0000000b03007c12 */ /* 0x000fc6000f8e96f2 */
[----:B------:R-:W-:Y:S01]  /*fe00*/  IMAD.MOV.U32 R69, RZ, RZ, R92 ;  /* 0x000000ffff457224 */ /* 0x000fe200078e005c */
[----:B------:R-:W-:Y:S01]  /*fe10*/  LOP3.LUT R4, R7, UR9, R2, 0x96, !PT ;  /* 0x0000000907047c12 */ /* 0x000fe2000f8e9602 */
[----:B------:R-:W-:Y:S01]  /*fe20*/  IMAD.MOV.U32 R92, RZ, RZ, R70 ;  /* 0x000000ffff5c7224 */ /* 0x000fe200078e0046 */
[----:B------:R-:W-:Y:S01]  /*fe30*/  MOV R70, R214 ;  /* 0x000000d600467202 */ /* 0x000fe20000000f00 */
[----:B------:R-:W-:Y:S02]  /*fe40*/  IMAD.MOV.U32 R43, RZ, RZ, R197 ;  /* 0x000000ffff2b7224 */ /* 0x000fe400078e00c5 */
[----:B------:R-:W-:Y:S02]  /*fe50*/  FADD.FTZ R214, R65, R22 ;  /* 0x0000001641d67221 */ /* 0x000fe40000010000 */
[----:B------:R-:W-:Y:S02]  /*fe60*/  IMAD.MOV.U32 R197, RZ, RZ, R23 ;  /* 0x000000ffffc57224 */ /* 0x000fe400078e0017 */
[----:B------:R-:W-:-:S04]  /*fe70*/  IMAD.WIDE.U32 R2, R0, -0x2daee0ad, RZ ;  /* 0xd2511f5300027825 */ /* 0x000fc800078e00ff */
[----:B------:R-:W-:Y:S01]  /*fe80*/  IMAD.WIDE.U32 R22, R4, -0x2daee0ad, RZ ;  /* 0xd2511f5304167825 */ /* 0x000fe200078e00ff */
[----:B------:R-:W-:-:S04]  /*fe90*/  LOP3.LUT R3, R3, UR8, R12, 0x96, !PT ;  /* 0x0000000803037c12 */ /* 0x000fc8000f8e960c */
[----:B------:R-:W-:Y:S01]  /*fea0*/  LOP3.LUT R2, R23, UR6, R2, 0x96, !PT ;  /* 0x0000000617027c12 */ /* 0x000fe2000f8e9602 */
[----:B------:R-:W-:Y:S01]  /*feb0*/  HSET2.LE.AND R0, R15, R21, PT ;  /* 0x000000150f007233 */ /* 0x000fe20003803000 */
[----:B------:R-:W-:Y:S01]  /*fec0*/  IMAD.WIDE.U32 R4, R3, -0x326172a9, RZ ;  /* 0xcd9e8d5703047825 */ /* 0x000fe200078e00ff */
[----:B------:R-:W1:Y:S03]  /*fed0*/  LDSM.16.MT88.4 R12, [R201+0xa000] ;  /* 0x00a00000c90c783b */ /* 0x000e660000004200 */
[----:B------:R-:W-:-:S04]  /*fee0*/  IMAD.WIDE.U32 R2, R2, -0x326172a9, RZ ;  /* 0xcd9e8d5702027825 */ /* 0x000fc800078e00ff */
[----:B------:R-:W-:Y:S01]  /*fef0*/  IMAD.MOV.U32 R216, RZ, RZ, R131 ;  /* 0x000000ffffd87224 */ /* 0x000fe200078e0083 */
[----:B------:R-:W-:Y:S02]  /*ff00*/  LOP3.LUT R131, R0, R42, RZ, 0xc0, !PT ;  /* 0x0000002a00837212 */ /* 0x000fe400078ec0ff */
[----:B------:R-:W-:Y:S02]  /*ff10*/  LOP3.LUT R0, R3, UR15, R4, 0x96, !PT ;  /* 0x0000000f03007c12 */ /* 0x000fe4000f8e9604 */
[----:B------:R-:W-:Y:S02]  /*ff20*/  SHF.R.U32.HI R4, RZ, 0x10, R2 ;  /* 0x00000010ff047819 */ /* 0x000fe40000011602 */
[----:B------:R-:W-:Y:S02]  /*ff30*/  LOP3.LUT R20, R5, UR7, R6, 0x96, !PT ;  /* 0x0000000705147c12 */ /* 0x000fe4000f8e9606 */
[C---:B------:R-:W-:Y:S02]  /*ff40*/  LOP3.LUT R3, R2.reuse, 0xffff, RZ, 0xc0, !PT ;  /* 0x0000ffff02037812 */ /* 0x040fe400078ec0ff */
[----:B------:R-:W-:-:S02]  /*ff50*/  LOP3.LUT R6, R2, 0xff, RZ, 0xc0, !PT ;  /* 0x000000ff02067812 */ /* 0x000fc400078ec0ff */
[----:B------:R-:W-:Y:S02]  /*ff60*/  SHF.R.U32.HI R5, RZ, 0x18, R2 ;  /* 0x00000018ff057819 */ /* 0x000fe40000011602 */
[----:B------:R-:W-:Y:S02]  /*ff70*/  LOP3.LUT R2, R4, 0xff, RZ, 0xc0, !PT ;  /* 0x000000ff04027812 */ /* 0x000fe400078ec0ff */
[----:B------:R-:W-:Y:S02]  /*ff80*/  SHF.R.U32.HI R3, RZ, 0x8, R3 ;  /* 0x00000008ff037819 */ /* 0x000fe40000011603 */
[----:B------:R-:W-:Y:S02]  /*ff90*/  PRMT R5, R2, 0x5410, R5 ;  /* 0x0000541002057816 */ /* 0x000fe40000000005 */
[----:B------:R-:W-:Y:S02]  /*ffa0*/  LOP3.LUT R2, R0, 0xffff, RZ, 0xc0, !PT ;  /* 0x0000ffff00027812 */ /* 0x000fe400078ec0ff */
[----:B------:R-:W-:-:S02]  /*ffb0*/  PRMT R6, R6, 0x5410, R3 ;  /* 0x0000541006067816 */ /* 0x000fc40000000003 */
        /* <DEDUP_REMOVED lines=9> */
[----:B------:R-:W-:Y:S01]  /*10050*/  IMAD.MOV.U32 R198, RZ, RZ, R39 ;  /* 0x000000ffffc67224 */ /* 0x000fe200078e0027 */
[----:B-1----:R-:W-:Y:S01]  /*10060*/  HMMA.16816.F32 R152, R8, R12, R152 ;  /* 0x0000000c0898723c */ /* 0x002fe20000001898 */
[----:B---3--:R-:W-:Y:S01]  /*10070*/  PRMT R16, R0, 0x5410, R2 ;  /* 0x0000541000107816 */ /* 0x008fe20000000002 */
[--C-:B------:R-:W-:Y:S02]  /*10080*/  HSET2.LE.AND R0, R6, R21.reuse, PT ;  /* 0x0000001506007233 */ /* 0x100fe40003803000 */
[----:B------:R-:W-:-:S03]  /*10090*/  HSET2.LE.AND R2, R5, R21, PT ;  /* 0x0000001505027233 */ /* 0x000fc60003803000 */
[----:B------:R-:W-:Y:S01]  /*100a0*/  LOP3.LUT R6, R0, R38, RZ, 0xc0, !PT ;  /* 0x0000002600067212 */ /* 0x000fe200078ec0ff */
[----:B------:R-:W-:Y:S01]  /*100b0*/  HSET2.LE.AND R0, R16, R21, PT ;  /* 0x0000001510007233 */ /* 0x000fe20003803000 */
[----:B------:R-:W-:-:S04]  /*100c0*/  LOP3.LUT R7, R2, R36, RZ, 0xc0, !PT ;  /* 0x0000002402077212 */ /* 0x000fc800078ec0ff */
[----:B------:R-:W-:Y:S01]  /*100d0*/  LOP3.LUT R5, R0, R41, RZ, 0xc0, !PT ;  /* 0x0000002900057212 */ /* 0x000fe200078ec0ff */
        /* <DEDUP_REMOVED lines=9> */
[----:B------:R1:W5:Y:S01]  /*10170*/  LDL.LU R212, [R1+0x130] ;  /* 0x0001300001d47983 */ /* 0x0003620000300800 */
[----:B------:R-:W-:Y:S02]  /*10180*/  IMAD.MOV.U32 R68, RZ, RZ, R79 ;  /* 0x000000ffff447224 */ /* 0x000fe400078e004f */
[----:B------:R-:W-:-:S02]  /*10190*/  IMAD.MOV.U32 R69, RZ, RZ, R78 ;  /* 0x000000ffff457224 */ /* 0x000fc400078e004e */
[----:B------:R-:W-:Y:S02]  /*101a0*/  IMAD.MOV.U32 R79, RZ, RZ, R77 ;  /* 0x000000ffff4f7224 */ /* 0x000fe400078e004d */
[----:B------:R-:W-:Y:S02]  /*101b0*/  IMAD.MOV.U32 R78, RZ, RZ, R76 ;  /* 0x000000ffff4e7224 */ /* 0x000fe400078e004c */
        /* <DEDUP_REMOVED lines=17> */
[----:B------:R-:W-:Y:S01]  /*102d0*/  @!P6 HADD2 R55, -R29.H0_H0, -RZ.H0_H0 ;  /* 0xa00000ff1d37e230 */ /* 0x000fe20000000900 */
        /* <DEDUP_REMOVED lines=12> */
[----:B------:R-:W-:Y:S01]  /*103a0*/  PRMT R49, R29, 0x5410, R28 ;  /* 0x000054101d317816 */ /* 0x000fe2000000001c */
[----:B------:R-:W-:Y:S01]  /*103b0*/  IMAD.MOV.U32 R195, RZ, RZ, R136 ;  /* 0x000000ffffc37224 */ /* 0x000fe200078e0088 */
[----:B------:R1:W5:Y:S01]  /*103c0*/  LDL.LU R138, [R1+0x108] ;  /* 0x00010800018a7983 */ /* 0x0003620000300800 */
[----:B------:R-:W-:-:S03]  /*103d0*/  @!P6 PRMT R29, R55, 0x5410, RZ ;  /* 0x00005410371de816 */ /* 0x000fc600000000ff */
[----:B------:R1:W5:Y:S01]  /*103e0*/  LDL.LU R137, [R1+0x104] ;  /* 0x0001040001897983 */ /* 0x0003620000300800 */
[----:B------:R-:W-:-:S03]  /*103f0*/  IMAD.MOV.U32 R55, RZ, RZ, R95 ;  /* 0x000000ffff377224 */ /* 0x000fc600078e005f */
[----:B------:R1:W5:Y:S04]  /*10400*/  LDL.LU R136, [R1+0x100] ;  /* 0x0001000001887983 */ /* 0x0003680000300800 */
[----:B--2---:R-:W2:Y:S01]  /*10410*/  LDSM.16.MT88.4 R12, [R203+0xa000] ;  /* 0x00a00000cb0c783b */ /* 0x004ea20000004200 */
[----:B------:R-:W-:Y:S02]  /*10420*/  @!P5 HADD2 R58, -R28.H0_H0, -RZ.H0_H0 ;  /* 0xa00000ff1c3ad230 */ /* 0x000fe40000000900 */
[----:B------:R-:W-:Y:S01]  /*10430*/  @!P4 HADD2 R57, -R27.H0_H0, -RZ.H0_H0 ;  /* 0xa00000ff1b39c230 */ /* 0x000fe20000000900 */
[-C--:B--2---:R-:W-:Y:S08]  /*10440*/  HMMA.16816.F32 R144, R8, R12.reuse, R144 ;  /* 0x0000000c0890723c */ /* 0x084ff00000001890 */
[C---:B------:R-:W-:Y:S08]  /*10450*/  HMMA.16816.F32 R160, R4.reuse, R12, R160 ;  /* 0x0000000c04a0723c */ /* 0x040ff000000018a0 */
[-C--:B------:R-:W-:Y:S08]  /*10460*/  HMMA.16816.F32 R156, R4, R14.reuse, R156 ;  /* 0x0000000e049c723c */ /* 0x080ff0000000189c */
[----:B------:R-:W-:Y:S01]  /*10470*/  HMMA.16816.F32 R40, R8, R14, R248 ;  /* 0x0000000e0828723c */ /* 0x000fe200000018f8 */
[----:B----4-:R-:W2:Y:S01]  /*10480*/  LDSM.16.MT88.4 R12, [R206+0xa000] ;  /* 0x00a00000ce0c783b */ /* 0x010ea20000004200 */
        /* <DEDUP_REMOVED lines=9> */
[----:B------:R-:W-:-:S02]  /*10520*/  IMAD.MOV.U32 R250, RZ, RZ, R62 ;  /* 0x000000fffffa7224 */ /* 0x000fc400078e003e */
[----:B------:R-:W-:Y:S01]  /*10530*/  IMAD.MOV.U32 R251, RZ, RZ, R59 ;  /* 0x000000fffffb7224 */ /* 0x000fe200078e003b */
[-C--:B--2---:R-:W-:Y:S08]  /*10540*/  HMMA.16816.F32 R44, R8, R12.reuse, R52 ;  /* 0x0000000c082c723c */ /* 0x084ff00000001834 */
[C---:B------:R-:W-:Y:S08]  /*10550*/  HMMA.16816.F32 R52, R4.reuse, R12, R84 ;  /* 0x0000000c0434723c */ /* 0x040ff00000001854 */
[-C--:B------:R-:W-:Y:S08]  /*10560*/  HMMA.16816.F32 R56, R4, R14.reuse, R100 ;  /* 0x0000000e0438723c */ /* 0x080ff00000001864 */
[C---:B------:R-:W-:Y:S01]  /*10570*/  HMMA.16816.F32 R60, R8.reuse, R14, R68 ;  /* 0x0000000e083c723c */ /* 0x040fe20000001844 */
[----:B------:R-:W2:Y:S07]  /*10580*/  LDSM.16.MT88.4 R12, [R205+0xa000] ;  /* 0x00a00000cd0c783b */ /* 0x000eae0000004200 */
[-C--:B--2---:R-:W-:Y:S08]  /*10590*/  HMMA.16816.F32 R68, R8, R12.reuse, R72 ;  /* 0x0000000c0844723c */ /* 0x084ff00000001848 */
[----:B------:R-:W-:Y:S07]  /*105a0*/  HMMA.16816.F32 R72, R4, R12, R112 ;  /* 0x0000000c0448723c */ /* 0x000fee0000001870 */
[----:B------:R-:W-:Y:S01]  /*105b0*/  IMAD.MOV.U32 R112, RZ, RZ, R79 ;  /* 0x000000ffff707224 */ /* 0x000fe200078e004f */
[----:B------:R-:W-:Y:S01]  /*105c0*/  HMMA.16816.F32 R80, R8, R14, R80 ;  /* 0x0000000e0850723c */ /* 0x000fe20000001850 */
[----:B------:R-:W-:-:S02]  /*105d0*/  IMAD.MOV.U32 R113, RZ, RZ, R78 ;  /* 0x000000ffff717224 */ /* 0x000fc400078e004e */
[----:B------:R-:W-:Y:S02]  /*105e0*/  IMAD.MOV.U32 R114, RZ, RZ, R77 ;  /* 0x000000ffff727224 */ /* 0x000fe400078e004d */
[----:B------:R-:W-:-:S03]  /*105f0*/  IMAD.MOV.U32 R115, RZ, RZ, R76 ;  /* 0x000000ffff737224 */ /* 0x000fc600078e004c */
[----:B------:R-:W-:Y:S01]  /*10600*/  HMMA.16816.F32 R76, R4, R14, R116 ;  /* 0x0000000e044c723c */ /* 0x000fe20000001874 */
[----:B------:R-:W2:Y:S01]  /*10610*/  LDSM.16.MT88.4 R12, [R201+0xb000] ;  /* 0x00b00000c90c783b */ /* 0x000ea20000004200 */
[----:B------:R-:W-:-:S06]  /*10620*/  IMAD.MOV.U32 R248, RZ, RZ, R94 ;  /* 0x000000fffff87224 */ /* 0x000fcc00078e005e */
[-C--:B--2---:R-:W-:Y:S07]  /*10630*/  HMMA.16816.F32 R84, R4, R12.reuse, R140 ;  /* 0x0000000c0454723c */ /* 0x084fee000000188c */
[----:B------:R-:W-:Y:S01]  /*10640*/  IMAD.MOV.U32 R140, RZ, RZ, R93 ;  /* 0x000000ffff8c7224 */ /* 0x000fe200078e005d */
[----:B------:R-:W-:Y:S01]  /*10650*/  HMMA.16816.F32 R196, R8, R12, R196 ;  /* 0x0000000c08c4723c */ /* 0x000fe200000018c4 */
[----:B------:R-:W-:-:S07]  /*10660*/  IMAD.MOV.U32 R141, RZ, RZ, R92 ;  /* 0x000000ffff8d7224 */ /* 0x000fce00078e005c */
[-C--:B------:R-:W-:Y:S08]  /*10670*/  HMMA.16816.F32 R92, R4, R14.reuse, R148 ;  /* 0x0000000e045c723c */ /* 0x080ff00000001894 */
[----:B------:R-:W-:Y:S01]  /*10680*/  HMMA.16816.F32 R192, R8, R14, R192 ;  /* 0x0000000e08c0723c */ /* 0x000fe200000018c0 */
[----:B------:R-:W2:Y:S04]  /*10690*/  LDSM.16.MT88.4 R12, [R203+0xb000] ;  /* 0x00b00000cb0c783b */ /* 0x000ea80000004200 */
[----:B------:R-:W-:Y:S04]  /*106a0*/  STG.E.U16 [R24.64+-0x70], R17 ;  /* 0xffff901118007986 */ /* 0x000fe8000c10151c */
[----:B------:R-:W3:Y:S01]  /*106b0*/  LDSM.16.MT88.4 R16, [R206+0xb000] ;  /* 0x00b00000ce10783b */ /* 0x000ee20000004200 */
[----:B------:R-:W-:-:S03]  /*106c0*/  IMAD.WIDE.U32 R2, R20, -0x2daee0ad, RZ ;  /* 0xd2511f5314027825 */ /* 0x000fc600078e00ff */
[----:B------:R-:W-:Y:S01]  /*106d0*/  LDSM.16.MT88.4 R148, [R201+0xa800] ;  /* 0x00a80000c994783b */ /* 0x000fe20000004200 */
[-C--:B--2---:R-:W-:Y:S08]  /*106e0*/  HMMA.16816.F32 R220, R8, R12.reuse, R220 ;  /* 0x0000000c08dc723c */ /* 0x084ff000000018dc */
[C---:B------:R-:W-:Y:S08]  /*106f0*/  HMMA.16816.F32 R88, R4.reuse, R12, R88 ;  /* 0x0000000c0458723c */ /* 0x040ff00000001858 */
[-C--:B------:R-:W-:Y:S08]  /*10700*/  HMMA.16816.F32 R100, R4, R14.reuse, R224 ;  /* 0x0000000e0464723c */ /* 0x080ff000000018e0 */
[----:B------:R-:W-:Y:S01]  /*10710*/  HMMA.16816.F32 R216, R8, R14, R216 ;  /* 0x0000000e08d8723c */ /* 0x000fe200000018d8 */
[----:B------:R-:W2:Y:S01]  /*10720*/  LDSM.16.MT88.4 R12, [R205+0xb000] ;  /* 0x00b00000cd0c783b */ /* 0x000ea20000004200 */
[----:B------:R-:W-:Y:S01]  /*10730*/  IMAD.MOV.U32 R142, RZ, RZ, R99 ;  /* 0x000000ffff8e7224 */ /* 0x000fe200078e0063 */
[----:B------:R-:W-:Y:S01]  /*10740*/  LOP3.LUT R0, R3, UR16, R22, 0x96, !PT ;  /* 0x0000001003007c12 */ /* 0x000fe2000f8e9616 */
[----:B------:R-:W-:Y:S01]  /*10750*/  IMAD.MOV.U32 R143, RZ, RZ, R98 ;  /* 0x000000ffff8f7224 */ /* 0x000fe200078e0062 */
[----:B------:R-:W-:-:S03]  /*10760*/  LOP3.LUT R3, R2, 0xffff, RZ, 0xc0, !PT ;  /* 0x0000ffff02037812 */ /* 0x000fc600078ec0ff */
[----:B---3--:R-:W-:Y:S01]  /*10770*/  HMMA.16816.F32 R104, R4, R16, R104 ;  /* 0x000000100468723c */ /* 0x008fe20000001868 */
[----:B------:R-:W-:-:S07]  /*10780*/  SHF.R.U32.HI R3, RZ, 0x8, R3 ;  /* 0x00000008ff037819 */ /* 0x000fce0000011603 */
[----:B------:R-:W-:Y:S08]  /*10790*/  HMMA.16816.F32 R108, R4, R18, R108 ;  /* 0x00000012046c723c */ /* 0x000ff0000000186c */
[C---:B------:R-:W-:Y:S08]  /*107a0*/  HMMA.16816.F32 R228, R8.reuse, R16, R228 ;  /* 0x0000001008e4723c */ /* 0x040ff000000018e4 */
[----:B------:R-:W-:Y:S01]  /*107b0*/  HMMA.16816.F32 R16, R8, R18, R140 ;  /* 0x000000120810723c */ /* 0x000fe2000000188c */
[----:B------:R-:W3:Y:S07]  /*107c0*/  LDSM.16.MT88.4 R140, [R203+0xa800] ;  /* 0x00a80000cb8c783b */ /* 0x000eee0000004200 */
[C---:B--2---:R-:W-:Y:S08]  /*107d0*/  HMMA.16816.F32 R120, R4.reuse, R12, R120 ;  /* 0x0000000c0478723c */ /* 0x044ff00000001878 */
[----:B------:R-:W-:Y:S07]  /*107e0*/  HMMA.16816.F32 R116, R4, R14, R124 ;  /* 0x0000000e0474723c */ /* 0x000fee000000187c */
[----:B------:R-:W-:Y:S01]  /*107f0*/  LOP3.LUT R4, R2, 0xff, RZ, 0xc0, !PT ;  /* 0x000000ff02047812 */ /* 0x000fe200078ec0ff */
[C---:B------:R-:W-:Y:S01]  /*10800*/  HMMA.16816.F32 R224, R8.reuse, R12, R112 ;  /* 0x0000000c08e0723c */ /* 0x040fe20000001870 */
[----:B------:R-:W-:Y:S01]  /*10810*/  SHF.R.U32.HI R7, RZ, 0x10, R2 ;  /* 0x00000010ff077819 */ /* 0x000fe20000011602 */
[----:B------:R-:W-:Y:S01]  /*10820*/  IMAD.MOV.U32 R233, RZ, RZ, R97 ;  /* 0x000000ffffe97224 */ /* 0x000fe200078e0061 */
[----:B------:R-:W-:Y:S01]  /*10830*/  LOP3.LUT R6, R0, 0xff, RZ, 0xc0, !PT ;  /* 0x000000ff00067812 */ /* 0x000fe200078ec0ff */
[----:B------:R-:W-:Y:S04]  /*10840*/  LDSM.16.MT88.4 R112, [R206+0xb800] ;  /* 0x00b80000ce70783b */ /* 0x000fe80000004200 */
[----:B------:R-:W-:Y:S01]  /*10850*/  HMMA.16816.F32 R12, R8, R14, R248 ;  /* 0x0000000e080c723c */ /* 0x000fe200000018f8 */
[----:B------:R-:W-:-:S06]  /*10860*/  SHF.R.U32.HI R5, RZ, 0x18, R0 ;  /* 0x00000018ff057819 */ /* 0x000fcc0000011600 */
[----:B------:R-:W-:Y:S02]  /*10870*/  SHF.R.U32.HI R8, RZ, 0x18, R2 ;  /* 0x00000018ff087819 */ /* 0x000fe40000011602 */
[----:B------:R-:W-:Y:S02]  /*10880*/  PRMT R9, R4, 0x5410, R3 ;  /* 0x0000541004097816 */ /* 0x000fe40000000003 */
[----:B------:R-:W-:Y:S02]  /*10890*/  LOP3.LUT R2, R0, 0xffff, RZ, 0xc0, !PT ;  /* 0x0000ffff00027812 */ /* 0x000fe400078ec0ff */
[----:B------:R-:W-:Y:S02]  /*108a0*/  SHF.R.U32.HI R3, RZ, 0x10, R0 ;  /* 0x00000010ff037819 */ /* 0x000fe40000011600 */
[----:B------:R-:W-:Y:S02]  /*108b0*/  SHF.R.U32.HI R0, RZ, 0x8, R2 ;  /* 0x00000008ff007819 */ /* 0x000fe40000011602 */
[----:B------:R-:W-:-:S04]  /*108c0*/  LOP3.LUT R2, R3, 0xff, RZ, 0xc0, !PT ;  /* 0x000000ff03027812 */ /* 0x000fc800078ec0ff */
[----:B------:R-:W-:Y:S02]  /*108d0*/  PRMT R2, R2, 0x5410, R5 ;  /* 0x0000541002027816 */ /* 0x000fe40000000005 */
[----:B------:R-:W-:Y:S01]  /*108e0*/  PRMT R0, R6, 0x5410, R0 ;  /* 0x0000541006007816 */ /* 0x000fe20000000000 */
[--C-:B------:R-:W-:Y:S02]  /*108f0*/  HSET2.LE.AND R3, R9, R21.reuse, PT ;  /* 0x0000001509037233 */ /* 0x100fe40003803000 */
[--C-:B------:R-:W-:Y:S02]  /*10900*/  HSET2.LE.AND R2, R2, R21.reuse, PT ;  /* 0x0000001502027233 */ /* 0x100fe40003803000 */
[----:B------:R-:W-:Y:S01]  /*10910*/  HSET2.LE.AND R0, R0, R21, PT ;  /* 0x0000001500007233 */ /* 0x000fe20003803000 */
[----:B------:R-:W-:Y:S02]  /*10920*/  LOP3.LUT R126, R3, R49, RZ, 0xc0, !PT ;  /* 0x00000031037e7212 */ /* 0x000fe400078ec0ff */
[----:B------:R-:W-:-:S02]  /*10930*/  LOP3.LUT R125, R2, R51, RZ, 0xc0, !PT ;  /* 0x00000033027d7212 */ /* 0x000fc400078ec0ff */
[----:B------:R-:W2:Y:S01]  /*10940*/  LDSM.16.MT88.4 R48, [R206+0xa800] ;  /* 0x00a80000ce30783b */ /* 0x000ea20000004200 */
[----:B------:R-:W-:-:S03]  /*10950*/  LOP3.LUT R124, R0, R64, RZ, 0xc0, !PT ;  /* 0x00000040007c7212 */ /* 0x000fc600078ec0ff */
[----:B------:R-:W4:Y:S01]  /*10960*/  LDSM.16.MT88.4 R64, [R205+0xa800] ;  /* 0x00a80000cd40783b */ /* 0x000f220000004200 */
[----:B------:R-:W-:-:S04]  /*10970*/  LOP3.LUT R4, R7, 0xff, RZ, 0xc0, !PT ;  /* 0x000000ff07047812 */ /* 0x000fc800078ec0ff */
[----:B------:R-:W-:-:S05]  /*10980*/  PRMT R4, R4, 0x5410, R8 ;  /* 0x0000541004047816 */ /* 0x000fca0000000008 */
[----:B------:R-:W-:-:S05]  /*10990*/  HSET2.LE.AND R4, R4, R21, PT ;  /* 0x0000001504047233 */ /* 0x000fca0003803000 */
[----:B------:R-:W-:Y:S01]  /*109a0*/  LOP3.LUT R127, R4, R96, RZ, 0xc0, !PT ;  /* 0x00000060047f7212 */ /* 0x000fe200078ec0ff */
[-C--:B------:R-:W-:Y:S01]  /*109b0*/  HMMA.16816.F32 R152, R128, R148.reuse, R152 ;  /* 0x000000948098723c */ /* 0x080fe20000001898 */
[----:B------:R-:W-:Y:S04]  /*109c0*/  LDSM.16.MT88.4 R96, [R203+0xb800] ;  /* 0x00b80000cb60783b */ /* 0x000fe80000004200 */
        /* <DEDUP_REMOVED lines=59> */
[----:B------:R-:W-:-:S07]  /*10d80*/  FADD.FTZ R235, R240, R235 ;  /* 0x000000ebf0eb7221 */ /* 0x000fce0000010000 */
        /* <DEDUP_REMOVED lines=85> */
[C---:B----4-:R-:W-:Y:S01]  /*112e0*/  HMMA.16816.F32 R220, R16.reuse, R184, R172 ;  /* 0x000000b810dc723c */ /* 0x050fe200000018ac */
[----:B------:R-:W-:Y:S07]  /*112f0*/  LDSM.16.M88.4 R172, [R207] ;  /* 0x00000000cfac783b */ /* 0x000fee0000000200 */
[C---:B------:R-:W-:Y:S08]  /*11300*/  HMMA.16816.F32 R196, R16.reuse, R180, R196 ;  /* 0x000000b410c4723c */ /* 0x040ff000000018c4 */
[----:B------:R-:W-:Y:S01]  /*11310*/  HMMA.16816.F32 R192, R16, R186, R12 ;  /* 0x000000ba10c0723c */ /* 0x000fe2000000180c */
[----:B------:R-:W3:Y:S07]  /*11320*/  LDSM.16.M88.4 R12, [R208] ;  /* 0x00000000d00c783b */ /* 0x000eee0000000200 */
[----:B------:R-:W-:Y:S01]  /*11330*/  IMAD.MOV.U32 R26, RZ, RZ, R220 ;  /* 0x000000ffff1a7224 */ /* 0x000fe200078e00dc */
[----:B-1----:R-:W-:Y:S01]  /*11340*/  HMMA.16816.F32 R224, R4, R176, R224 ;  /* 0x000000b004e0723c */ /* 0x002fe200000018e0 */
[----:B------:R-:W-:-:S02]  /*11350*/  IMAD.MOV.U32 R3, RZ, RZ, R221 ;  /* 0x000000ffff037224 */ /* 0x000fc400078e00dd */
[----:B------:R-:W-:Y:S02]  /*11360*/  IMAD.MOV.U32 R2, RZ, RZ, R222 ;  /* 0x000000ffff027224 */ /* 0x000fe400078e00de */
[----:B------:R-:W-:-:S03]  /*11370*/  IMAD.MOV.U32 R0, RZ, RZ, R223 ;  /* 0x000000ffff007224 */ /* 0x000fc600078e00df */
[----:B------:R-:W-:Y:S01]  /*11380*/  HMMA.16816.F32 R220, R16, R182, R188 ;  /* 0x000000b610dc723c */ /* 0x000fe200000018bc */
[----:B------:R-:W-:Y:S07]  /*11390*/  LDSM.16.M88.4 R180, [R207+0x800] ;  /* 0x00080000cfb4783b */ /* 0x000fee0000000200 */
[C---:B--2---:R-:W-:Y:S08]  /*113a0*/  HMMA.16816.F32 R188, R4.reuse, R20, R248 ;  /* 0x0000001404bc723c */ /* 0x044ff000000018f8 */
[C---:B------:R-:W-:Y:S08]  /*113b0*/  HMMA.16816.F32 R216, R4.reuse, R22, R216 ;  /* 0x0000001604d8723c */ /* 0x040ff000000018d8 */
[----:B------:R-:W-:Y:S01]  /*113c0*/  HMMA.16816.F32 R184, R4, R178, R228 ;  /* 0x000000b204b8723c */ /* 0x000fe200000018e4 */
[----:B------:R-:W1:Y:S06]  /*113d0*/  LDSM.16.M88.4 R4, [R208+0x2000] ;  /* 0x00200000d004783b */ /* 0x000e6c0000000200 */
[----:B------:R-:W-:Y:S01]  /*113e0*/  IMAD.MOV.U32 R228, RZ, RZ, R26 ;  /* 0x000000ffffe47224 */ /* 0x000fe200078e001a */
[----:B------:R-:W-:Y:S01]  /*113f0*/  HMMA.16816.F32 R16, R8, R20, R196 ;  /* 0x000000140810723c */ /* 0x000fe200000018c4 */
[----:B------:R-:W-:-:S02]  /*11400*/  IMAD.MOV.U32 R229, RZ, RZ, R3 ;  /* 0x000000ffffe57224 */ /* 0x000fc400078e0003 */
[----:B------:R-:W-:Y:S02]  /*11410*/  IMAD.MOV.U32 R230, RZ, RZ, R2 ;  /* 0x000000ffffe67224 */ /* 0x000fe400078e0002 */
[----:B------:R-:W-:Y:S02]  /*11420*/  IMAD.MOV.U32 R231, RZ, RZ, R0 ;  /* 0x000000ffffe77224 */ /* 0x000fe400078e0000 */
[----:B------:R-:W-:Y:S01]  /*11430*/  IMAD.U32 R0, RZ, RZ, UR31 ;  /* 0x0000001fff007e24 */ /* 0x000fe2000f8e00ff */
[----:B------:R-:W-:Y:S01]  /*11440*/  HMMA.16816.F32 R248, R8, R22, R220 ;  /* 0x0000001608f8723c */ /* 0x000fe200000018dc */
[----:B------:R-:W-:Y:S02]  /*11450*/  LDSM.16.M88.4 R20, [R200+0x9800] ;  /* 0x00980000c814783b */ /* 0x000fe40000000200 */
[----:B------:R-:W-:-:S05]  /*11460*/  IMAD R0, R0, 0x20, R233 ;  /* 0x0000002000007824 */ /* 0x000fca00078e02e9 */
[C---:B------:R-:W-:Y:S01]  /*11470*/  HMMA.16816.F32 R228, R8.reuse, R176, R228 ;  /* 0x000000b008e4723c */ /* 0x040fe200000018e4 */
[C---:B------:R-:W-:Y:S02]  /*11480*/  IADD3 R2, R0.reuse, 0x1, RZ ;  /* 0x0000000100027810 */ /* 0x040fe40007ffe0ff */
[----:B------:R-:W-:Y:S02]  /*11490*/  IADD3 R3, R0, 0x8, RZ ;  /* 0x0000000800037810 */ /* 0x000fe40007ffe0ff */
[C---:B------:R-:W-:Y:S02]  /*114a0*/  ISETP.GE.AND P4, PT, R2.reuse, R136, PT ;  /* 0x000000880200720c */ /* 0x040fe40003f86270 */
[C---:B------:R-:W-:Y:S01]  /*114b0*/  ISETP.GE.AND P1, PT, R2.reuse, R137, PT ;  /* 0x000000890200720c */ /* 0x040fe20003f26270 */
[----:B------:R-:W-:Y:S01]  /*114c0*/  HMMA.16816.F32 R192, R8, R178, R192 ;  /* 0x000000b208c0723c */ /* 0x000fe200000018c0 */
[----:B------:R-:W-:Y:S01]  /*114d0*/  LDSM.16.M88.4 R8, [R202+0x4000] ;  /* 0x00400000ca08783b */ /* 0x000fe20000000200 */
[----:B------:R-:W-:-:S02]  /*114e0*/  ISETP.GE.AND P0, PT, R2, R139, PT ;  /* 0x0000008b0200720c */ /* 0x000fc40003f06270 */
[----:B------:R-:W-:Y:S02]  /*114f0*/  ISETP.GE.AND P6, PT, R2, R138, PT ;  /* 0x0000008a0200720c */ /* 0x000fe40003fc6270 */
[----:B------:R-:W-:Y:S02]  /*11500*/  ISETP.GE.AND P5, PT, R3, R136, PT ;  /* 0x000000880300720c */ /* 0x000fe40003fa6270 */
        /* <DEDUP_REMOVED lines=37> */
[----:B------:R-:W2:Y:S11]  /*11760*/  LDSM.16.M88.4 R16, [R207+0x1000] ;  /* 0x00100000cf10783b */ /* 0x000eb60000000200 */
        /* <DEDUP_REMOVED lines=9> */
[----:B------:R-:W-:Y:S11]  /*11800*/  HMMA.16816.F32 R184, R8, R176, R224 ;  /* 0x000000b008b8723c */ /* 0x000ff600000018e0 */
[----:B------:R-:W-:Y:S05]  /*11810*/  @!UPT UIADD3 URZ, URZ, URZ, URZ ;  /* 0x0000003f3f3ff290 */ /* 0x000fea000fffe03f */
[----:B--2---:R-:W-:Y:S08]  /*11820*/  HMMA.16816.F32 R20, R12, R18, R20 ;  /* 0x000000120c14723c */ /* 0x004ff00000001814 */
        /* <DEDUP_REMOVED lines=18> */
[----:B------:R-:W1:Y:S01]  /*11950*/  I2F R5, R2 ;  /* 0x0000000200057306 */ /* 0x000e620000201400 */
[----:B------:R-:W-:Y:S01]  /*11960*/  BAR.SYNC.DEFER_BLOCKING 0x0 ;  /* 0x0000000000007b1d */ /* 0x000fe20000010000 */
[C---:B------:R-:W-:Y:S01]  /*11970*/  ISETP.GE.AND P4, PT, R3.reuse, R137, PT ;  /* 0x000000890300720c */ /* 0x040fe20003f86270 */
[----:B------:R-:W-:Y:S01]  /*11980*/  FFMA.FTZ R7, R6, UR26, R22 ;  /* 0x0000001a06077c23 */ /* 0x000fe20008010016 */
[----:B------:R-:W-:-:S02]  /*11990*/  ISETP.GE.AND P1, PT, R3, R139, PT ;  /* 0x0000008b0300720c */ /* 0x000fc40003f26270 */
[----:B------:R-:W-:Y:S01]  /*119a0*/  ISETP.GE.AND P0, PT, R3, R138, PT ;  /* 0x0000008a0300720c */ /* 0x000fe20003f06270 */
[----:B------:R-:W-:Y:S01]  /*119b0*/  FFMA.FTZ R3, R6, UR26, R20 ;  /* 0x0000001a06037c23 */ /* 0x000fe20008010014 */
[----:B------:R-:W-:Y:S02]  /*119c0*/  IADD3 R4, R0, 0x10, RZ ;  /* 0x0000001000047810 */ /* 0x000fe40007ffe0ff */
[----:B------:R-:W-:Y:S02]  /*119d0*/  FSEL R181, R9, -INF , !P6 ;  /* 0xff80000009b57808 */ /* 0x000fe40007000000 */
[----:B------:R-:W-:Y:S02]  /*119e0*/  FSEL R185, R3, -INF , !P5 ;  /* 0xff80000003b97808 */ /* 0x000fe40006800000 */
[----:B------:R-:W-:Y:S02]  /*119f0*/  FSEL R178, R7, -INF , !P4 ;  /* 0xff80000007b27808 */ /* 0x000fe40006000000 */
[----:B------:R-:W-:Y:S01]  /*11a00*/  FSEL R182, R8, -INF , !P1 ;  /* 0xff80000008b67808 */ /* 0x000fe20004800000 */
[C---:B-1----:R-:W-:Y:S01]  /*11a10*/  FFMA.FTZ R7, R5.reuse, UR26, R21 ;  /* 0x0000001a05077c23 */ /* 0x042fe20008010015 */
[C---:B------:R-:W-:Y:S01]  /*11a20*/  ISETP.GE.AND P6, PT, R2.reuse, R136, PT ;  /* 0x000000880200720c */ /* 0x040fe20003fc6270 */
[----:B------:R-:W-:Y:S01]  /*11a30*/  FFMA.FTZ R8, R5, UR26, R23 ;  /* 0x0000001a05087c23 */ /* 0x000fe20008010017 */
[----:B------:R-:W-:-:S02]  /*11a40*/  ISETP.GE.AND P5, PT, R2, R137, PT ;  /* 0x000000890200720c */ /* 0x000fc40003fa6270 */
[C---:B------:R-:W-:Y:S02]  /*11a50*/  ISETP.GE.AND P4, PT, R2.reuse, R139, PT ;  /* 0x0000008b0200720c */ /* 0x040fe40003f86270 */
[----:B------:R-:W-:Y:S01]  /*11a60*/  ISETP.GE.AND P1, PT, R2, R138, PT ;  /* 0x0000008a0200720c */ /* 0x000fe20003f26270 */
[----:B------:R-:W-:Y:S01]  /*11a70*/  FFMA.FTZ R2, R6, UR26, R198 ;  /* 0x0000001a06027c23 */ /* 0x000fe200080100c6 */
[----:B------:R-:W-:Y:S01]  /*11a80*/  IADD3 R3, R0, 0x11, RZ ;  /* 0x0000001100037810 */ /* 0x000fe20007ffe0ff */
[----:B------:R-:W1:Y:S01]  /*11a90*/  I2F R6, R4 ;  /* 0x0000000400067306 */ /* 0x000e620000201400 */
        /* <DEDUP_REMOVED lines=121> */
.L_x_1267:
[----:B------:R-:W-:Y:S05]  /*12230*/  BSYNC B0 ;  /* 0x0000000000007941 */ /* 0x000fea0003800000 */
.L_x_1266:
[----:B------:R-:W0:Y:S02]  /*12240*/  LDGDEPBAR ;  /* 0x00000000000079af */ /* 0x000e240000000000 */
.L_x_1265:
[----:B------:R-:W2:Y:S04]  /*12250*/  LDL.64 R222, [R1+0x10] ;  /* 0x0000100001de7983 */ /* 0x000ea80000100a00 */
[----:B------:R-:W3:Y:S01]  /*12260*/  LDL.64 R224, [R1+0xf8] ;  /* 0x0000f80001e07983 */ /* 0x000ee20000100a00 */
[----:B------:R-:W-:Y:S01]  /*12270*/  FMNMX.FTZ R0, R134, R12, !PT ;  /* 0x0000000c86007209 */ /* 0x000fe20007810000 */
[----:B------:R-:W-:Y:S01]  /*12280*/  ULOP3.LUT UR4, UR31, UR33, URZ, 0x3c, !UPT ;  /* 0x000000211f047292 */ /* 0x000fe2000f8e3c3f */
[----:B------:R-:W-:Y:S01]  /*12290*/  FMNMX.FTZ R3, R133, R13, !PT ;  /* 0x0000000d85037209 */ /* 0x000fe20007810000 */
[----:B------:R-:W-:Y:S01]  /*122a0*/  STL [R1+0x140], R201 ;  /* 0x000140c901007387 */ /* 0x000fe20000100800 */
[----:B------:R-:W-:-:S03]  /*122b0*/  FMNMX.FTZ R0, R180, R0, !PT ;  /* 0x00000000b4007209 */ /* 0x000fc60007810000 */
[----:B------:R-:W-:Y:S01]  /*122c0*/  STL [R1+0x13c], R203 ;  /* 0x00013ccb01007387 */ /* 0x000fe20000100800 */
[----:B------:R-:W-:-:S03]  /*122d0*/  FMNMX.FTZ R0, R178, R0, !PT ;  /* 0x00000000b2007209 */ /* 0x000fc60007810000 */
        /* <DEDUP_REMOVED lines=10> */
[----:B-1----:R-:W-:-:S02]  /*12380*/  FMNMX.FTZ R4, R19, R2, !PT ;  /* 0x0000000213047209 */ /* 0x002fc40007810000 */
[----:B------:R-:W-:Y:S01]  /*12390*/  FMNMX.FTZ R2, R174, R0, !PT ;  /* 0x00000000ae027209 */ /* 0x000fe20007810000 */
[----:B------:R-:W-:Y:S01]  /*123a0*/  STL [R1+0x128], R210 ;  /* 0x000128d201007387 */ /* 0x000fe20000100800 */
[----:B------:R-:W-:Y:S02]  /*123b0*/  FMNMX.FTZ R0, R14, R4, !PT ;  /* 0x000000040e007209 */ /* 0x000fe40007810000 */
[----:B------:R-:W-:Y:S01]  /*123c0*/  FMNMX.FTZ R4, R184, R3, !PT ;  /* 0x00000003b8047209 */ /* 0x000fe20007810000 */
[----:B------:R-:W-:Y:S01]  /*123d0*/  STL [R1+0x124], R209 ;  /* 0x000124d101007387 */ /* 0x000fe20000100800 */
[----:B------:R-:W-:Y:S02]  /*123e0*/  FMNMX.FTZ R3, R135, R15, !PT ;  /* 0x0000000f87037209 */ /* 0x000fe40007810000 */
[----:B------:R-:W-:Y:S01]  /*123f0*/  FMNMX.FTZ R2, R29, R2, !PT ;  /* 0x000000021d027209 */ /* 0x000fe20007810000 */
[----:B------:R-:W1:Y:S01]  /*12400*/  SHFL.BFLY PT, R10, R0, 0x2, 0x1f ;  /* 0x0c401f00000a7f89 */ /* 0x000e6200000e0000 */
        /* <DEDUP_REMOVED lines=20> */
[----:B------:R-:W4:Y:S01]  /*12550*/  SHFL.BFLY PT, R189, R2, 0x2, 0x1f ;  /* 0x0c401f0002bd7f89 */ /* 0x000f2200000e0000 */
[----:B-1----:R-:W-:Y:S02]  /*12560*/  FMNMX.FTZ R3, R0, R10, !PT ;  /* 0x0000000a00037209 */ /* 0x002fe40007810000 */
[----:B------:R-:W-:Y:S01]  /*12570*/  FMNMX.FTZ R0, R16, R4, !PT ;  /* 0x0000000410007209 */ /* 0x000fe20007810000 */
[----:B------:R-:W-:Y:S01]  /*12580*/  STL [R1+0x108], R138 ;  /* 0x0001088a01007387 */ /* 0x000fe20000100800 */
[----:B------:R-:W-:-:S03]  /*12590*/  FMNMX.FTZ R4, R18, R5, !PT ;  /* 0x0000000512047209 */ /* 0x000fc60007810000 */
[----:B------:R-:W1:Y:S04]  /*125a0*/  SHFL.BFLY PT, R187, R3, 0x1, 0x1f ;  /* 0x0c201f0003bb7f89 */ /* 0x000e6800000e0000 */
[----:B------:R-:W1:Y:S04]  /*125b0*/  SHFL.BFLY PT, R188, R4, 0x2, 0x1f ;  /* 0x0c401f0004bc7f89 */ /* 0x000e6800000e0000 */
[----:B------:R-:W1:Y:S04]  /*125c0*/  SHFL.BFLY PT, R10, R0, 0x2, 0x1f ;  /* 0x0c401f00000a7f89 */ /* 0x000e6800000e0000 */
[----:B------:R-:W-:Y:S01]  /*125d0*/  STL [R1+0x104], R137 ;  /* 0x0001048901007387 */ /* 0x000fe20000100800 */
[----:B----4-:R-:W-:-:S03]  /*125e0*/  FMNMX.FTZ R5, R2, R189, !PT ;  /* 0x000000bd02057209 */ /* 0x010fc60007810000 */
[----:B------:R-:W-:Y:S04]  /*125f0*/  STL [R1+0x100], R136 ;  /* 0x0001008801007387 */ /* 0x000fe80000100800 */
[----:B------:R-:W4:Y:S01]  /*12600*/  SHFL.BFLY PT, R189, R5, 0x1, 0x1f ;  /* 0x0c201f0005bd7f89 */ /* 0x000f2200000e0000 */
[----:B-1----:R-:W-:Y:S02]  /*12610*/  FMNMX.FTZ R233, R3, R187, !PT ;  /* 0x000000bb03e97209 */ /* 0x002fe40007810000 */
[----:B------:R-:W-:Y:S02]  /*12620*/  FMNMX.FTZ R3, R4, R188, !PT ;  /* 0x000000bc04037209 */ /* 0x000fe40007810000 */
[C---:B------:R-:W-:Y:S02]  /*12630*/  FSETP.NEU.FTZ.AND P1, PT, R233.reuse, -INF , PT ;  /* 0xff800000e900780b */ /* 0x040fe40003f3d000 */
[----:B------:R-:W-:Y:S01]  /*12640*/  FMNMX.FTZ R2, R0, R10, !PT ;  /* 0x0000000a00027209 */ /* 0x000fe20007810000 */
[----:B------:R-:W-:Y:S01]  /*12650*/  FMUL.FTZ R0, R233, c[0x0][0x23c] ;  /* 0x00008f00e9007a20 */ /* 0x000fe20000410000 */
[----:B------:R-:W1:Y:S04]  /*12660*/  SHFL.BFLY PT, R10, R3, 0x1, 0x1f ;  /* 0x0c201f00030a7f89 */ /* 0x000e6800000e0000 */
[----:B------:R-:W1:Y:S01]  /*12670*/  SHFL.BFLY PT, R4, R2, 0x1, 0x1f ;  /* 0x0c201f0002047f89 */ /* 0x000e6200000e0000 */
[----:B------:R-:W-:-:S05]  /*12680*/  FSEL R0, R0, RZ, P1 ;  /* 0x000000ff00007208 */ /* 0x000fca0000800000 */
[--C-:B------:R-:W-:Y:S01]  /*12690*/  FFMA.FTZ R187, R12, c[0x0][0x23c], -R0.reuse ;  /* 0x00008f000cbb7a23 */ /* 0x100fe20000010800 */
[----:B----4-:R-:W-:Y:S01]  /*126a0*/  FMNMX.FTZ R234, R5, R189, !PT ;  /* 0x000000bd05ea7209 */ /* 0x010fe20007810000 */
[--C-:B------:R-:W-:Y:S02]  /*126b0*/  FFMA.FTZ R180, R180, c[0x0][0x23c], -R0.reuse ;  /* 0x00008f00b4b47a23 */ /* 0x100fe40000010800 */
[--C-:B------:R-:W-:Y:S01]  /*126c0*/  FFMA.FTZ R178, R178, c[0x0][0x23c], -R0.reuse ;  /* 0x00008f00b2b27a23 */ /* 0x100fe20000010800 */
[----:B------:R-:W-:Y:S01]  /*126d0*/  FSETP.NEU.FTZ.AND P5, PT, R234, -INF , PT ;  /* 0xff800000ea00780b */ /* 0x000fe20003fbd000 */
[--C-:B------:R-:W-:Y:S02]  /*126e0*/  FFMA.FTZ R188, R176, c[0x0][0x23c], -R0.reuse ;  /* 0x00008f00b0bc7a23 */ /* 0x100fe40000010800 */
[--C-:B------:R-:W-:Y:S02]  /*126f0*/  FFMA.FTZ R190, R27, c[0x0][0x23c], -R0.reuse ;  /* 0x00008f001bbe7a23 */ /* 0x100fe40000010800 */
[----:B------:R-:W-:-:S02]  /*12700*/  FFMA.FTZ R191, R21, c[0x0][0x23c], -R0 ;  /* 0x00008f0015bf7a23 */ /* 0x000fc40000010800 */
[--C-:B------:R-:W-:Y:S02]  /*12710*/  FFMA.FTZ R194, R19, c[0x0][0x23c], -R0.reuse ;  /* 0x00008f0013c27a23 */ /* 0x100fe40000010800 */
[----:B------:R-:W-:Y:S01]  /*12720*/  FFMA.FTZ R195, R14, c[0x0][0x23c], -R0 ;  /* 0x00008f000ec37a23 */ /* 0x000fe20000010800 */
[----:B-1----:R-:W-:Y:S01]  /*12730*/  FMNMX.FTZ R214, R3, R10, !PT ;  /* 0x0000000a03d67209 */ /* 0x002fe20007810000 */
[C---:B------:R-:W-:Y:S01]  /*12740*/  FMUL.FTZ R0, R234.reuse, c[0x0][0x23c] ;  /* 0x00008f00ea007a20 */ /* 0x040fe20000410000 */
[----:B------:R-:W-:Y:S02]  /*12750*/  FSEL R3, R234, RZ, P5 ;  /* 0x000000ffea037208 */ /* 0x000fe40002800000 */
[----:B------:R-:W-:Y:S02]  /*12760*/  FMNMX.FTZ R232, R2, R4, !PT ;  /* 0x0000000402e87209 */ /* 0x000fe40007810000 */
[----:B------:R-:W-:Y:S01]  /*12770*/  FSEL R2, R0, RZ, P5 ;  /* 0x000000ff00027208 */ /* 0x000fe20002800000 */
[----:B------:R-:W-:Y:S01]  /*12780*/  FADD.FTZ R3, R132, -R3 ;  /* 0x8000000384037221 */ /* 0x000fe20000010000 */
[C---:B------:R-:W-:Y:S01]  /*12790*/  FSETP.NEU.FTZ.AND P4, PT, R232.reuse, -INF , PT ;  /* 0xff800000e800780b */ /* 0x040fe20003f9d000 */
[----:B------:R-:W-:Y:S01]  /*127a0*/  FMUL.FTZ R0, R232, c[0x0][0x23c] ;  /* 0x00008f00e8007a20 */ /* 0x000fe20000410000 */
[----:B------:R-:W-:Y:S01]  /*127b0*/  FSETP.NEU.FTZ.AND P5, PT, R214, -INF , PT ;  /* 0xff800000d600780b */ /* 0x000fe20003fbd000 */
[----:B------:R-:W-:-:S02]  /*127c0*/  FFMA.FTZ R11, R11, c[0x0][0x23c], -R2 ;  /* 0x00008f000b0b7a23 */ /* 0x000fc40000010802 */
[----:B------:R-:W-:Y:S01]  /*127d0*/  FMUL.FTZ R3, R3, c[0x0][0x23c] ;  /* 0x00008f0003037a20 */ /* 0x000fe20000410000 */
[----:B------:R-:W-:Y:S01]  /*127e0*/  FSEL R0, R0, RZ, P4 ;  /* 0x000000ff00007208 */ /* 0x000fe20002000000 */
[--C-:B------:R-:W-:Y:S02]  /*127f0*/  FFMA.FTZ R181, R181, c[0x0][0x23c], -R2.reuse ;  /* 0x00008f00b5b57a23 */ /* 0x100fe40000010802 */
[----:B------:R-:W-:Y:S01]  /*12800*/  MUFU.EX2 R11, R11 ;  /* 0x0000000b000b7308 */ /* 0x000fe20000000800 */
[----:B------:R-:W-:Y:S02]  /*12810*/  FFMA.FTZ R179, R179, c[0x0][0x23c], -R2 ;  /* 0x00008f00b3b37a23 */ /* 0x000fe40000010802 */
[--C-:B------:R-:W-:Y:S02]  /*12820*/  FFMA.FTZ R176, R13, c[0x0][0x23c], -R0.reuse ;  /* 0x00008f000db07a23 */ /* 0x100fe40000010800 */
[--C-:B------:R-:W-:Y:S02]  /*12830*/  FFMA.FTZ R192, R184, c[0x0][0x23c], -R0.reuse ;  /* 0x00008f00b8c07a23 */ /* 0x100fe40000010800 */
[--C-:B------:R-:W-:Y:S01]  /*12840*/  FFMA.FTZ R197, R182, c[0x0][0x23c], -R0.reuse ;  /* 0x00008f00b6c57a23 */ /* 0x100fe20000010800 */
[----:B------:R-:W1:Y:S01]  /*12850*/  MUFU.EX2 R4, R3 ;  /* 0x0000000300047308 */ /* 0x000e620000000800 */
[----:B------:R-:W-:-:S02]  /*12860*/  FFMA.FTZ R198, R177, c[0x0][0x23c], -R0 ;  /* 0x00008f00b1c67a23 */ /* 0x000fc40000010800 */
[--C-:B------:R-:W-:Y:S02]  /*12870*/  FFMA.FTZ R215, R173, c[0x0][0x23c], -R0.reuse ;  /* 0x00008f00add77a23 */ /* 0x100fe40000010800 */
[--C-:B------:R-:W-:Y:S02]  /*12880*/  FFMA.FTZ R216, R23, c[0x0][0x23c], -R0.reuse ;  /* 0x00008f0017d87a23 */ /* 0x100fe40000010800 */
[--C-:B------:R-:W-:Y:S01]  /*12890*/  FFMA.FTZ R219, R22, c[0x0][0x23c], -R0.reuse ;  /* 0x00008f0016db7a23 */ /* 0x100fe20000010800 */
[----:B------:R-:W4:Y:S01]  /*128a0*/  MUFU.EX2 R181, R181 ;  /* 0x000000b500b57308 */ /* 0x000f220000000800 */
[----:B------:R-:W-:Y:S02]  /*128b0*/  FFMA.FTZ R220, R16, c[0x0][0x23c], -R0 ;  /* 0x00008f0010dc7a23 */ /* 0x000fe40000010800 */
[----:B------:R-:W-:Y:S02]  /*128c0*/  FFMA.FTZ R174, R174, c[0x0][0x23c], -R2 ;  /* 0x00008f00aeae7a23 */ /* 0x000fe40000010802 */
[----:B------:R-:W-:-:S02]  /*128d0*/  FMUL.FTZ R0, R214, c[0x0][0x23c] ;  /* 0x00008f00d6007a20 */ /* 0x000fc40000410000 */
[--C-:B------:R-:W-:Y:S01]  /*128e0*/  FFMA.FTZ R199, R29, c[0x0][0x23c], -R2.reuse ;  /* 0x00008f001dc77a23 */ /* 0x100fe20000010802 */
[----:B------:R-:W-:Y:S01]  /*128f0*/  MUFU.EX2 R179, R179 ;  /* 0x000000b300b37308 */ /* 0x000fe20000000800 */
[--C-:B------:R-:W-:Y:S01]  /*12900*/  FFMA.FTZ R213, R26, c[0x0][0x23c], -R2.reuse ;  /* 0x00008f001ad57a23 */ /* 0x100fe20000010802 */
[----:B------:R-:W-:Y:S01]  /*12910*/  FSEL R0, R0, RZ, P5 ;  /* 0x000000ff00007208 */ /* 0x000fe20002800000 */
[--C-:B------:R-:W-:Y:S02]  /*12920*/  FFMA.FTZ R217, R20, c[0x0][0x23c], -R2.reuse ;  /* 0x00008f0014d97a23 */ /* 0x100fe40000010802 */
[----:B------:R-:W-:Y:S02]  /*12930*/  FFMA.FTZ R218, R17, c[0x0][0x23c], -R2 ;  /* 0x00008f0011da7a23 */ /* 0x000fe40000010802 */
[----:B-1----:R-:W-:Y:S01]  /*12940*/  FFMA.FTZ R244, R244, R4, R11 ;  /* 0x00000004f4f47223 */ /* 0x002fe2000001000b */
[----:B------:R-:W1:Y:S01]  /*12950*/  MUFU.EX2 R2, R174 ;  /* 0x000000ae00027308 */ /* 0x000e620000000800 */
[--C-:B------:R-:W-:Y:S01]  /*12960*/  FFMA.FTZ R5, R15, c[0x0][0x23c], -R0.reuse ;  /* 0x00008f000f057a23 */ /* 0x100fe20000010800 */
[----:B----4-:R-:W-:Y:S01]  /*12970*/  F2FP.PACK_AB R193, R181, R11 ;  /* 0x0000000bb5c1723e */ /* 0x010fe200000000ff */
[----:B------:R-:W-:-:S02]  /*12980*/  FFMA.FTZ R186, R186, c[0x0][0x23c], -R0 ;  /* 0x00008f00baba7a23 */ /* 0x000fc40000010800 */
[--C-:B------:R-:W-:Y:S02]  /*12990*/  FFMA.FTZ R173, R185, c[0x0][0x23c], -R0.reuse ;  /* 0x00008f00b9ad7a23 */ /* 0x100fe40000010800 */
[--C-:B------:R-:W-:Y:S01]  /*129a0*/  FFMA.FTZ R175, R175, c[0x0][0x23c], -R0.reuse ;  /* 0x00008f00afaf7a23 */ /* 0x100fe20000010800 */
[----:B------:R-:W-:Y:S01]  /*129b0*/  MUFU.EX2 R5, R5 ;  /* 0x0000000500057308 */ /* 0x000fe20000000800 */
[--C-:B------:R-:W-:Y:S02]  /*129c0*/  FFMA.FTZ R172, R172, c[0x0][0x23c], -R0.reuse ;  /* 0x00008f00acac7a23 */ /* 0x100fe40000010800 */
[--C-:B------:R-:W-:Y:S02]  /*129d0*/  FFMA.FTZ R177, R28, c[0x0][0x23c], -R0.reuse ;  /* 0x00008f001cb17a23 */ /* 0x100fe40000010800 */
[--C-:B------:R-:W-:Y:S02]  /*129e0*/  FFMA.FTZ R189, R18, c[0x0][0x23c], -R0.reuse ;  /* 0x00008f0012bd7a23 */ /* 0x100fe40000010800 */
[----:B------:R-:W-:Y:S01]  /*129f0*/  FMUL.FTZ R170, R170, R4 ;  /* 0x00000004aaaa7220 */ /* 0x000fe20000410000 */
[----:B-1----:R-:W-:Y:S01]  /*12a00*/  F2FP.PACK_AB R196, R2, R179 ;  /* 0x000000b302c4723e */ /* 0x002fe200000000ff */
[----:B------:R-:W-:Y:S01]  /*12a10*/  FFMA.FTZ R174, R183, c[0x0][0x23c], -R0 ;  /* 0x00008f00b7ae7a23 */ /* 0x000fe20000010800 */
[----:B------:R-:W-:Y:S01]  /*12a20*/  MUFU.EX2 R14, R186 ;  /* 0x000000ba000e7308 */ /* 0x000fe20000000800 */
[----:B------:R-:W-:-:S02]  /*12a30*/  FADD.FTZ R0, R181, R244 ;  /* 0x000000f4b5007221 */ /* 0x000fc40000010000 */
[-C--:B------:R-:W-:Y:S02]  /*12a40*/  FMUL.FTZ R171, R171, R4.reuse ;  /* 0x00000004abab7220 */ /* 0x080fe40000410000 */
[----:B------:R-:W-:Y:S02]  /*12a50*/  FADD.FTZ R0, R179, R0 ;  /* 0x00000000b3007221 */ /* 0x000fe40000010000 */
[-C--:B------:R-:W-:Y:S01]  /*12a60*/  FMUL.FTZ R166, R166, R4.reuse ;  /* 0x00000004a6a67220 */ /* 0x080fe20000410000 */
[----:B------:R-:W-:Y:S01]  /*12a70*/  MUFU.EX2 R13, R187 ;  /* 0x000000bb000d7308 */ /* 0x000fe20000000800 */
[----:B------:R-:W-:Y:S01]  /*12a80*/  FADD.FTZ R221, R2, R0 ;  /* 0x0000000002dd7221 */ /* 0x000fe20000010000 */
[----:B------:R-:W-:Y:S01]  /*12a90*/  LOP3.LUT R0, R247, UR4, RZ, 0x3c, !PT ;  /* 0x00000004f7007c12 */ /* 0x000fe2000f8e3cff */
[-C--:B------:R-:W-:Y:S02]  /*12aa0*/  FMUL.FTZ R167, R167, R4.reuse ;  /* 0x00000004a7a77220 */ /* 0x080fe40000410000 */
[----:B------:R-:W-:-:S02]  /*12ab0*/  FMUL.FTZ R162, R162, R4 ;  /* 0x00000004a2a27220 */ /* 0x000fc40000410000 */
[-C--:B------:R-:W-:Y:S02]  /*12ac0*/  FMUL.FTZ R163, R163, R4.reuse ;  /* 0x00000004a3a37220 */ /* 0x080fe40000410000 */
[-C--:B------:R-:W-:Y:S02]  /*12ad0*/  FMUL.FTZ R158, R158, R4.reuse ;  /* 0x000000049e9e7220 */ /* 0x080fe40000410000 */
[----:B------:R-:W-:Y:S02]  /*12ae0*/  FMUL.FTZ R159, R159, R4 ;  /* 0x000000049f9f7220 */ /* 0x000fe40000410000 */
[----:B--2---:R-:W-:Y:S02]  /*12af0*/  IMAD.MOV.U32 R244, RZ, RZ, R222 ;  /* 0x000000fffff47224 */ /* 0x004fe400078e00de */
[----:B------:R-:W-:Y:S02]  /*12b00*/  IMAD.MOV.U32 R245, RZ, RZ, R223 ;  /* 0x000000fffff57224 */ /* 0x000fe400078e00df */
[----:B------:R-:W-:-:S05]  /*12b10*/  IMAD.WIDE.U32 R222, R0, -0x326172a9, RZ ;  /* 0xcd9e8d5700de7825 */ /* 0x000fca00078e00ff */
[----:B---3--:R-:W-:Y:S02]  /*12b20*/  LOP3.LUT R16, R223, UR14, R224, 0x96, !PT ;  /* 0x0000000edf107c12 */ /* 0x008fe4000f8e96e0 */
[----:B------:R-:W-:Y:S01]  /*12b30*/  LOP3.LUT R0, R237, UR13, R222, 0x96, !PT ;  /* 0x0000000ded007c12 */ /* 0x000fe2000f8e96de */
[----:B------:R-:W1:Y:S02]  /*12b40*/  LDC.U8 R224, c[0x0][0x2d8] ;  /* 0x0000b600ffe07b82 */ /* 0x000e640000000000 */
[----:B------:R-:W-:-:S04]  /*12b50*/  IMAD.WIDE.U32 R16, R16, -0x2daee0ad, RZ ;  /* 0xd2511f5310107825 */ /* 0x000fc800078e00ff */
[----:B------:R-:W-:Y:S01]  /*12b60*/  IMAD.WIDE.U32 R182, R0, -0x2daee0ad, RZ ;  /* 0xd2511f5300b67825 */ /* 0x000fe200078e00ff */
[----:B------:R-:W-:Y:S02]  /*12b70*/  LOP3.LUT R2, R17, UR12, R244, 0x96, !PT ;  /* 0x0000000c11027c12 */ /* 0x000fe4000f8e96f4 */
[----:B------:R-:W-:Y:S02]  /*12b80*/  FSEL R0, R214, RZ, P5 ;  /* 0x000000ffd6007208 */ /* 0x000fe40002800000 */
[----:B------:R-:W-:Y:S01]  /*12b90*/  LOP3.LUT R10, R183, UR10, R16, 0x96, !PT ;  /* 0x0000000ab70a7c12 */ /* 0x000fe2000f8e9610 */
[----:B------:R-:W-:-:S04]  /*12ba0*/  IMAD.WIDE.U32 R2, R2, -0x326172a9, RZ ;  /* 0xcd9e8d5702027825 */ /* 0x000fc800078e00ff */
[----:B------:R-:W-:Y:S01]  /*12bb0*/  IMAD.WIDE.U32 R10, R10, -0x326172a9, RZ ;  /* 0xcd9e8d570a0a7825 */ /* 0x000fe200078e00ff */
[----:B------:R-:W-:-:S03]  /*12bc0*/  LOP3.LUT R3, R3, UR11, R236, 0x96, !PT ;  /* 0x0000000b03037c12 */ /* 0x000fc6000f8e96ec */
[----:B------:R-:W-:Y:S01]  /*12bd0*/  FADD.FTZ R0, R135, -R0 ;  /* 0x8000000087007221 */ /* 0x000fe20000010000 */
[----:B------:R-:W-:Y:S01]  /*12be0*/  LOP3.LUT R20, R11, UR9, R2, 0x96, !PT ;  /* 0x000000090b147c12 */ /* 0x000fe2000f8e9602 */
[----:B------:R-:W-:-:S04]  /*12bf0*/  IMAD.WIDE.U32 R2, R3, -0x2daee0ad, RZ ;  /* 0xd2511f5303027825 */ /* 0x000fc800078e00ff */
[----:B------:R-:W-:Y:S01]  /*12c00*/  IMAD.WIDE.U32 R20, R20, -0x2daee0ad, RZ ;  /* 0xd2511f5314147825 */ /* 0x000fe200078e00ff */
[----:B------:R-:W-:-:S03]  /*12c10*/  LOP3.LUT R3, R3, UR8, R182, 0x96, !PT ;  /* 0x0000000803037c12 */ /* 0x000fc6000f8e96b6 */
[----:B------:R-:W-:Y:S01]  /*12c20*/  FMUL.FTZ R0, R0, c[0x0][0x23c] ;  /* 0x00008f0000007a20 */ /* 0x000fe20000410000 */
[----:B------:R-:W-:Y:S01]  /*12c30*/  LOP3.LUT R11, R21, UR6, R2, 0x96, !PT ;  /* 0x00000006150b7c12 */ /* 0x000fe2000f8e9602 */
[----:B------:R-:W-:-:S04]  /*12c40*/  IMAD.WIDE.U32 R2, R3, -0x326172a9, RZ ;  /* 0xcd9e8d5703027825 */ /* 0x000fc800078e00ff */
[----:B------:R-:W2:Y:S01]  /*12c50*/  MUFU.EX2 R0, R0 ;  /* 0x0000000000007308 */ /* 0x000ea20000000800 */
[----:B------:R-:W-:Y:S01]  /*12c60*/  LOP3.LUT R132, R3, UR7, R10, 0x96, !PT ;  /* 0x0000000703847c12 */ /* 0x000fe2000f8e960a */
[----:B------:R-:W-:-:S05]  /*12c70*/  IMAD.WIDE.U32 R10, R11, -0x326172a9, RZ ;  /* 0xcd9e8d570b0a7825 */ /* 0x000fca00078e00ff */
[----:B------:R-:W-:-:S04]  /*12c80*/  LOP3.LUT R2, R11, UR15, R2, 0x96, !PT ;  /* 0x0000000f0b027c12 */ /* 0x000fc8000f8e9602 */
[----:B------:R-:W-:-:S04]  /*12c90*/  LOP3.LUT R3, R2, 0xffff, RZ, 0xc0, !PT ;  /* 0x0000ffff02037812 */ /* 0x000fc800078ec0ff */
[----:B------:R-:W-:Y:S01]  /*12ca0*/  SHF.R.U32.HI R3, RZ, 0x8, R3 ;  /* 0x00000008ff037819 */ /* 0x000fe20000011603 */
[-C--:B--2---:R-:W-:Y:S02]  /*12cb0*/  FFMA.FTZ R235, R235, R0.reuse, R5 ;  /* 0x00000000ebeb7223 */ /* 0x084fe40000010005 */
[-C--:B------:R-:W-:Y:S01]  /*12cc0*/  FMUL.FTZ R139, R96, R0.reuse ;  /* 0x00000000608b7220 */ /* 0x080fe20000410000 */
[----:B------:R-:W-:Y:S01]  /*12cd0*/  LOP3.LUT R3, R3, 0xffff, RZ, 0xc0, !PT ;  /* 0x0000ffff03037812 */ /* 0x000fe200078ec0ff */
[C---:B------:R-:W-:Y:S01]  /*12ce0*/  FADD.FTZ R135, R14.reuse, R235 ;  /* 0x000000eb0e877221 */ /* 0x040fe20000010000 */
[----:B------:R-:W-:Y:S01]  /*12cf0*/  F2FP.PACK_AB R14, R14, R5 ;  /* 0x000000050e0e723e */ /* 0x000fe200000000ff */
[-C--:B------:R-:W-:Y:S01]  /*12d00*/  FMUL.FTZ R152, R152, R0.reuse ;  /* 0x0000000098987220 */ /* 0x080fe20000410000 */
[----:B-1----:R-:W-:Y:S01]  /*12d10*/  ISETP.GE.U32.AND P5, PT, R224, R3, PT ;  /* 0x00000003e000720c */ /* 0x002fe20003fa6070 */
[-C--:B------:R-:W-:Y:S01]  /*12d20*/  FMUL.FTZ R153, R153, R0.reuse ;  /* 0x0000000099997220 */ /* 0x080fe20000410000 */
[----:B------:R-:W-:Y:S01]  /*12d30*/  LOP3.LUT R3, R2, 0xff, RZ, 0xc0, !PT ;  /* 0x000000ff02037812 */ /* 0x000fe200078ec0ff */
[-C--:B------:R-:W-:Y:S01]  /*12d40*/  FMUL.FTZ R228, R148, R0.reuse ;  /* 0x0000000094e47220 */ /* 0x080fe20000410000 */
[----:B------:R-:W-:Y:S01]  /*12d50*/  FSEL R5, R233, RZ, P1 ;  /* 0x000000ffe9057208 */ /* 0x000fe20000800000 */
[-C--:B------:R-:W-:Y:S01]  /*12d60*/  FMUL.FTZ R229, R149, R0.reuse ;  /* 0x0000000095e57220 */ /* 0x080fe20000410000 */
[----:B------:R-:W-:Y:S01]  /*12d70*/  ISETP.GE.U32.AND P6, PT, R224, R3, PT ;  /* 0x00000003e000720c */ /* 0x000fe20003fc6070 */
[-C--:B------:R-:W-:Y:S01]  /*12d80*/  FMUL.FTZ R144, R144, R0.reuse ;  /* 0x0000000090907220 */ /* 0x080fe20000410000 */
[--C-:B------:R-:W-:Y:S01]  /*12d90*/  SHF.R.U32.HI R3, RZ, 0x18, R2.reuse ;  /* 0x00000018ff037819 */ /* 0x100fe20000011602 */
[-C--:B------:R-:W-:Y:S01]  /*12da0*/  FMUL.FTZ R145, R145, R0.reuse ;  /* 0x0000000091917220 */ /* 0x080fe20000410000 */
[----:B------:R-:W-:Y:S01]  /*12db0*/  SHF.R.U32.HI R2, RZ, 0x10, R2 ;  /* 0x00000010ff027819 */ /* 0x000fe20000011602 */
[-C--:B------:R-:W-:Y:S01]  /*12dc0*/  FMUL.FTZ R248, R140, R0.reuse ;  /* 0x000000008cf87220 */ /* 0x080fe20000410000 */
[----:B------:R-:W-:Y:S01]  /*12dd0*/  ISETP.GE.U32.AND P1, PT, R224, R3, PT ;  /* 0x00000003e000720c */ /* 0x000fe20003f26070 */
[----:B------:R-:W-:Y:S01]  /*12de0*/  FADD.FTZ R3, R134, -R5 ;  /* 0x8000000586037221 */ /* 0x000fe20000010000 */
[----:B------:R-:W-:Y:S01]  /*12df0*/  LOP3.LUT R2, R2, 0xff, RZ, 0xc0, !PT ;  /* 0x000000ff02027812 */ /* 0x000fe200078ec0ff */
[----:B------:R-:W1:Y:S01]  /*12e00*/  MUFU.EX2 R134, R180 ;  /* 0x000000b400867308 */ /* 0x000e620000000800 */
[----:B------:R-:W-:-:S02]  /*12e10*/  FMUL.FTZ R249, R141, R0 ;  /* 0x000000008df97220 */ /* 0x000fc40000410000 */
[----:B------:R-:W-:Y:S01]  /*12e20*/  FMUL.FTZ R5, R3, c[0x0][0x23c] ;  /* 0x00008f0003057a20 */ /* 0x000fe20000410000 */
[----:B------:R-:W-:Y:S01]  /*12e30*/  FSEL R3, R232, RZ, P4 ;  /* 0x000000ffe8037208 */ /* 0x000fe20002000000 */
[----:B------:R-:W-:Y:S01]  /*12e40*/  FMUL.FTZ R137, R36, R0 ;  /* 0x0000000024897220 */ /* 0x000fe20000410000 */
[----:B------:R-:W-:Y:S01]  /*12e50*/  ISETP.GE.U32.AND P4, PT, R224, R2, PT ;  /* 0x00000002e000720c */ /* 0x000fe20003f86070 */
[-C--:B------:R-:W-:Y:S01]  /*12e60*/  FMUL.FTZ R136, R37, R0.reuse ;  /* 0x0000000025887220 */ /* 0x080fe20000410000 */
[----:B------:R2:W3:Y:S01]  /*12e70*/  MUFU.EX2 R2, R5 ;  /* 0x0000000500027308 */ /* 0x0004e20000000800 */
[-C--:B------:R-:W-:Y:S02]  /*12e80*/  FMUL.FTZ R227, R48, R0.reuse ;  /* 0x0000000030e37220 */ /* 0x080fe40000410000 */
[-C--:B------:R-:W-:Y:S02]  /*12e90*/  FMUL.FTZ R226, R49, R0.reuse ;  /* 0x0000000031e27220 */ /* 0x080fe40000410000 */
[----:B------:R-:W-:-:S02]  /*12ea0*/  FMUL.FTZ R237, R52, R0 ;  /* 0x0000000034ed7220 */ /* 0x000fc40000410000 */
[-C--:B------:R-:W-:Y:S02]  /*12eb0*/  FMUL.FTZ R200, R53, R0.reuse ;  /* 0x0000000035c87220 */ /* 0x080fe40000410000 */
[-C--:B------:R-:W-:Y:S02]  /*12ec0*/  FMUL.FTZ R211, R64, R0.reuse ;  /* 0x0000000040d37220 */ /* 0x080fe40000410000 */
[-C--:B------:R-:W-:Y:S02]  /*12ed0*/  FMUL.FTZ R210, R65, R0.reuse ;  /* 0x0000000041d27220 */ /* 0x080fe40000410000 */
[-C--:B------:R-:W-:Y:S02]  /*12ee0*/  FMUL.FTZ R252, R68, R0.reuse ;  /* 0x0000000044fc7220 */ /* 0x080fe40000410000 */
[-C--:B------:R-:W-:Y:S01]  /*12ef0*/  FMUL.FTZ R240, R69, R0.reuse ;  /* 0x0000000045f07220 */ /* 0x080fe20000410000 */
[----:B------:R-:W-:Y:S01]  /*12f00*/  @!P6 HADD2 R69, -R14.H0_H0, -RZ.H0_H0 ;  /* 0xa00000ff0e45e230 */ /* 0x000fe20000000900 */
[-C--:B------:R-:W-:Y:S01]  /*12f10*/  FMUL.FTZ R207, R80, R0.reuse ;  /* 0x0000000050cf7220 */ /* 0x080fe20000410000 */
[----:B--2---:R-:W-:Y:S01]  /*12f20*/  LOP3.LUT R5, R10, 0xffff, RZ, 0xc0, !PT ;  /* 0x0000ffff0a057812 */ /* 0x004fe200078ec0ff */
        /* <DEDUP_REMOVED lines=13> */
[-CC-:B---3--:R-:W-:Y:S01]  /*13000*/  FFMA.FTZ R49, R239, R2.reuse, R13.reuse ;  /* 0x00000002ef317223 */ /* 0x188fe2000001000d */
[----:B------:R-:W-:Y:S01]  /*13010*/  PRMT R13, R14, 0x7632, R13 ;  /* 0x000076320e0d7816 */ /* 0x000fe2000000000d */
[----:B------:R-:W-:Y:S01]  /*13020*/  FADD.FTZ R48, R133, -R3 ;  /* 0x8000000385307221 */ /* 0x000fe20000010000 */
[C---:B------:R-:W-:Y:S01]  /*13030*/  PRMT R18, R0.reuse, 0x7610, R18 ;  /* 0x0000761000127816 */ /* 0x040fe20000000012 */
[----:B------:R-:W-:Y:S01]  /*13040*/  FMUL.FTZ R208, R67, R2 ;  /* 0x0000000243d07220 */ /* 0x000fe20000410000 */
[----:B------:R-:W-:Y:S01]  /*13050*/  PRMT R21, R0, 0x7632, R21 ;  /* 0x0000763200157816 */ /* 0x000fe20000000015 */
[----:B------:R-:W-:Y:S01]  /*13060*/  @!P5 HADD2 R68, -R13.H0_H0, -RZ.H0_H0 ;  /* 0xa00000ff0d44d230 */ /* 0x000fe20000000900 */
[----:B------:R-:W-:Y:S01]  /*13070*/  LOP3.LUT R0, R10, 0xff, RZ, 0xc0, !PT ;  /* 0x000000ff0a007812 */ /* 0x000fe200078ec0ff */
[----:B------:R-:W-:Y:S01]  /*13080*/  @!P4 HADD2 R65, -R18.H0_H0, -RZ.H0_H0 ;  /* 0xa00000ff1241c230 */ /* 0x000fe20000000900 */
[----:B------:R-:W-:Y:S01]  /*13090*/  PRMT R80, R14, 0x5410, R13 ;  /* 0x000054100e507816 */ /* 0x000fe2000000000d */
[----:B------:R-:W-:Y:S01]  /*130a0*/  @!P1 HADD2 R64, -R21.H0_H0, -RZ.H0_H0 ;  /* 0xa00000ff15409230 */ /* 0x000fe20000000900 */
[----:B------:R-:W-:Y:S01]  /*130b0*/  @!P6 PRMT R14, R69, 0x5410, RZ ;  /* 0x00005410450ee816 */ /* 0x000fe200000000ff */
[----:B------:R-:W-:Y:S01]  /*130c0*/  MUFU.EX2 R67, R174 ;  /* 0x000000ae00437308 */ /* 0x000fe20000000800 */
[----:B------:R-:W-:Y:S01]  /*130d0*/  ISETP.GE.U32.AND P6, PT, R224, R0, PT ;  /* 0x00000000e000720c */ /* 0x000fe20003fc6070 */
[-C--:B------:R-:W-:Y:S01]  /*130e0*/  FMUL.FTZ R250, R142, R2.reuse ;  /* 0x000000028efa7220 */ /* 0x080fe20000410000 */
[----:B------:R-:W-:Y:S01]  /*130f0*/  SHF.R.U32.HI R3, RZ, 0x10, R10 ;  /* 0x00000010ff037819 */ /* 0x000fe2000001160a */
[----:B------:R-:W-:Y:S01]  /*13100*/  IMAD.MOV.U32 R142, RZ, RZ, R200 ;  /* 0x000000ffff8e7224 */ /* 0x000fe200078e00c8 */
[----:B------:R-:W-:Y:S01]  /*13110*/  SHF.R.U32.HI R0, RZ, 0x18, R10 ;  /* 0x00000018ff007819 */ /* 0x000fe2000001160a */
[-C--:B------:R-:W-:Y:S01]  /*13120*/  FMUL.FTZ R200, R83, R2.reuse ;  /* 0x0000000253c87220 */ /* 0x080fe20000410000 */
[----:B------:R-:W-:Y:S01]  /*13130*/  PRMT R81, R18, 0x5410, R21 ;  /* 0x0000541012517816 */ /* 0x000fe20000000015 */
[----:B------:R-:W-:Y:S01]  /*13140*/  MUFU.EX2 R69, R176 ;  /* 0x000000b000457308 */ /* 0x000fe20000000800 */
[----:B------:R-:W-:Y:S01]  /*13150*/  @!P4 PRMT R18, R65, 0x5410, RZ ;  /* 0x000054104112c816 */ /* 0x000fe200000000ff */
[----:B------:R-:W-:Y:S01]  /*13160*/  FMUL.FTZ R83, R102, R2 ;  /* 0x0000000266537220 */ /* 0x000fe20000410000 */
[----:B------:R-:W-:Y:S01]  /*13170*/  LOP3.LUT R3, R3, 0xff, RZ, 0xc0, !PT ;  /* 0x000000ff03037812 */ /* 0x000fe200078ec0ff */
[----:B------:R-:W1:Y:S01]  /*13180*/  LDC.U8 R102, c[0x0][0x2d8] ;  /* 0x0000b600ff667b82 */ /* 0x000e620000000000 */
[----:B------:R-:W-:Y:S01]  /*13190*/  ISETP.GE.U32.AND P4, PT, R224, R0, PT ;  /* 0x00000000e000720c */ /* 0x000fe20003f86070 */
[-C--:B------:R-:W-:Y:S01]  /*131a0*/  FMUL.FTZ R238, R70, R2.reuse ;  /* 0x0000000246ee7220 */ /* 0x080fe20000410000 */
[----:B------:R-:W-:Y:S01]  /*131b0*/  SHF.R.U32.HI R0, RZ, 0x8, R5 ;  /* 0x00000008ff007819 */ /* 0x000fe20000011605 */
[----:B------:R-:W-:Y:S01]  /*131c0*/  FMUL.FTZ R5, R48, c[0x0][0x23c] ;  /* 0x00008f0030057a20 */ /* 0x000fe20000410000 */
[----:B------:R-:W-:Y:S01]  /*131d0*/  @!P5 PRMT R13, R68, 0x5410, RZ ;  /* 0x00005410440dd816 */ /* 0x000fe200000000ff */
[-C--:B------:R-:W-:Y:S01]  /*131e0*/  FMUL.FTZ R129, R71, R2.reuse ;  /* 0x0000000247817220 */ /* 0x080fe20000410000 */
[----:B------:R-:W-:Y:S01]  /*131f0*/  ISETP.GE.U32.AND P5, PT, R224, R3, PT ;  /* 0x00000003e000720c */ /* 0x000fe20003fa6070 */
[-C--:B------:R-:W-:Y:S01]  /*13200*/  FMUL.FTZ R128, R87, R2.reuse ;  /* 0x0000000257807220 */ /* 0x080fe20000410000 */
[----:B------:R-:W2:Y:S01]  /*13210*/  MUFU.EX2 R3, R173 ;  /* 0x000000ad00037308 */ /* 0x000ea20000000800 */
[----:B------:R-:W-:Y:S01]  /*13220*/  LOP3.LUT R0, R0, 0xffff, RZ, 0xc0, !PT ;  /* 0x0000ffff00007812 */ /* 0x000fe200078ec0ff */
[-C--:B------:R-:W-:Y:S01]  /*13230*/  FMUL.FTZ R231, R151, R2.reuse ;  /* 0x0000000297e77220 */ /* 0x080fe20000410000 */
[----:B------:R-:W-:Y:S01]  /*13240*/  @!P1 PRMT R21, R64, 0x5410, RZ ;  /* 0x0000541040159816 */ /* 0x000fe200000000ff */
[----:B------:R-:W-:Y:S01]  /*13250*/  FMUL.FTZ R64, R39, R2 ;  /* 0x0000000227407220 */ /* 0x000fe20000410000 */
[----:B------:R-:W-:Y:S01]  /*13260*/  ISETP.GE.U32.AND P1, PT, R224, R0, PT ;  /* 0x00000000e000720c */ /* 0x000fe20003f26070 */
[----:B------:R-:W-:-:S02]  /*13270*/  IMAD.MOV.U32 R71, RZ, RZ, R137 ;  /* 0x000000ffff477224 */ /* 0x000fc400078e0089 */
[----:B------:R2:W3:Y:S01]  /*13280*/  MUFU.EX2 R0, R5 ;  /* 0x0000000500007308 */ /* 0x0004e20000000800 */
[----:B------:R-:W-:Y:S02]  /*13290*/  IMAD.MOV.U32 R70, RZ, RZ, R64 ;  /* 0x000000ffff467224 */ /* 0x000fe400078e0040 */
[-C--:B------:R-:W-:Y:S02]  /*132a0*/  FMUL.FTZ R202, R82, R2.reuse ;  /* 0x0000000252ca7220 */ /* 0x080fe40000410000 */
[----:B------:R-:W-:Y:S02]  /*132b0*/  IMAD.MOV.U32 R87, RZ, RZ, R136 ;  /* 0x000000ffff577224 */ /* 0x000fe400078e0088 */
[-C--:B------:R-:W-:Y:S01]  /*132c0*/  FMUL.FTZ R154, R154, R2.reuse ;  /* 0x000000029a9a7220 */ /* 0x080fe20000410000 */
[----:B------:R-:W-:Y:S01]  /*132d0*/  MUFU.EX2 R68, R178 ;  /* 0x000000b200447308 */ /* 0x000fe20000000800 */
[-C--:B------:R-:W-:Y:S02]  /*132e0*/  FMUL.FTZ R155, R155, R2.reuse ;  /* 0x000000029b9b7220 */ /* 0x080fe40000410000 */
[----:B------:R-:W-:-:S02]  /*132f0*/  FMUL.FTZ R230, R150, R2 ;  /* 0x0000000296e67220 */ /* 0x000fc40000410000 */
[-C--:B------:R-:W-:Y:S02]  /*13300*/  FMUL.FTZ R146, R146, R2.reuse ;  /* 0x0000000292927220 */ /* 0x080fe40000410000 */
[-C--:B------:R-:W-:Y:S01]  /*13310*/  FMUL.FTZ R147, R147, R2.reuse ;  /* 0x0000000293937220 */ /* 0x080fe20000410000 */
[----:B--2---:R-:W-:Y:S01]  /*13320*/  F2FP.PACK_AB R5, R67, R3 ;  /* 0x000000034305723e */ /* 0x004fe200000000ff */
[-C--:B------:R-:W-:Y:S01]  /*13330*/  FMUL.FTZ R251, R143, R2.reuse ;  /* 0x000000028ffb7220 */ /* 0x080fe20000410000 */
[----:B------:R-:W-:Y:S01]  /*13340*/  MUFU.EX2 R65, R190 ;  /* 0x000000be00417308 */ /* 0x000fe20000000800 */
[-C--:B------:R-:W-:Y:S01]  /*13350*/  FMUL.FTZ R48, R38, R2.reuse ;  /* 0x0000000226307220 */ /* 0x080fe20000410000 */
[C---:B------:R-:W-:Y:S01]  /*13360*/  PRMT R186, R5.reuse, 0x7610, R186 ;  /* 0x0000761005ba7816 */ /* 0x040fe200000000ba */
[-C--:B------:R-:W-:Y:S01]  /*13370*/  FMUL.FTZ R11, R50, R2.reuse ;  /* 0x00000002320b7220 */ /* 0x080fe20000410000 */
[----:B------:R-:W-:Y:S01]  /*13380*/  PRMT R185, R5, 0x7632, R185 ;  /* 0x0000763205b97816 */ /* 0x000fe200000000b9 */
[----:B------:R-:W-:-:S02]  /*13390*/  FMUL.FTZ R97, R51, R2 ;  /* 0x0000000233617220 */ /* 0x000fc40000410000 */
[-C--:B------:R-:W-:Y:S01]  /*133a0*/  FMUL.FTZ R151, R54, R2.reuse ;  /* 0x0000000236977220 */ /* 0x080fe20000410000 */
[----:B------:R-:W-:Y:S01]  /*133b0*/  @!P6 HADD2 R15, -R186.H0_H0, -RZ.H0_H0 ;  /* 0xa00000ffba0fe230 */ /* 0x000fe20000000900 */
[-C--:B------:R-:W-:Y:S01]  /*133c0*/  FMUL.FTZ R236, R55, R2.reuse ;  /* 0x0000000237ec7220 */ /* 0x080fe20000410000 */
[----:B------:R-:W-:Y:S01]  /*133d0*/  @!P1 HADD2 R26, -R185.H0_H0, -RZ.H0_H0 ;  /* 0xa00000ffb91a9230 */ /* 0x000fe20000000900 */
        /* <DEDUP_REMOVED lines=11> */
[----:B------:R-:W-:Y:S02]  /*13490*/  FADD.FTZ R64, R3, R135 ;  /* 0x0000008703407221 */ /* 0x000fe40000010000 */
[----:B------:R-:W-:-:S04]  /*134a0*/  IMAD.WIDE.U32 R2, R132, -0x2daee0ad, RZ ;  /* 0xd2511f5384027825 */ /* 0x000fc800078e00ff */
[----:B------:R-:W-:Y:S02]  /*134b0*/  IMAD.MOV.U32 R150, RZ, RZ, R117 ;  /* 0x000000ffff967224 */ /* 0x000fe400078e0075 */
[----:B------:R-:W-:Y:S02]  /*134c0*/  IMAD.MOV.U32 R143, RZ, RZ, R85 ;  /* 0x000000ffff8f7224 */ /* 0x000fe400078e0055 */
[----:B------:R-:W-:Y:S02]  /*134d0*/  IMAD.MOV.U32 R66, RZ, RZ, R84 ;  /* 0x000000ffff427224 */ /* 0x000fe400078e0054 */
[----:B------:R-:W-:Y:S02]  /*134e0*/  IMAD.MOV.U32 R86, RZ, RZ, R48 ;  /* 0x000000ffff567224 */ /* 0x000fe400078e0030 */
[----:B------:R-:W-:Y:S02]  /*134f0*/  IMAD.MOV.U32 R98, RZ, RZ, R112 ;  /* 0x000000ffff627224 */ /* 0x000fe400078e0070 */
[----:B------:R-:W-:-:S02]  /*13500*/  IMAD.MOV.U32 R99, RZ, RZ, R113 ;  /* 0x000000ffff637224 */ /* 0x000fc400078e0071 */
[----:B---3--:R-:W-:Y:S01]  /*13510*/  FFMA.FTZ R48, R241, R0, R69 ;  /* 0x00000000f1307223 */ /* 0x008fe20000010045 */
[----:B------:R-:W-:Y:S01]  /*13520*/  MOV R241, R150 ;  /* 0x0000009600f17202 */ /* 0x000fe20000000f00 */
        /* <DEDUP_REMOVED lines=10> */
[----:B------:R-:W2:Y:S01]  /*135d0*/  MUFU.EX2 R40, R188 ;  /* 0x000000bc00287308 */ /* 0x000ea20000000800 */
[----:B------:R-:W-:-:S02]  /*135e0*/  FMUL.FTZ R100, R44, R0 ;  /* 0x000000002c647220 */ /* 0x000fc40000410000 */
[-C--:B------:R-:W-:Y:S02]  /*135f0*/  FMUL.FTZ R101, R45, R0.reuse ;  /* 0x000000002d657220 */ /* 0x080fe40000410000 */
[-C--:B------:R-:W-:Y:S02]  /*13600*/  FMUL.FTZ R112, R56, R0.reuse ;  /* 0x0000000038707220 */ /* 0x080fe40000410000 */
[-C--:B------:R-:W-:Y:S02]  /*13610*/  FMUL.FTZ R113, R57, R0.reuse ;  /* 0x0000000039717220 */ /* 0x080fe40000410000 */
[-C--:B------:R-:W-:Y:S02]  /*13620*/  FMUL.FTZ R116, R60, R0.reuse ;  /* 0x000000003c747220 */ /* 0x080fe40000410000 */
[-C--:B------:R-:W-:Y:S01]  /*13630*/  FMUL.FTZ R117, R61, R0.reuse ;  /* 0x000000003d757220 */ /* 0x080fe20000410000 */
[----:B------:R-:W-:Y:S01]  /*13640*/  PRMT R61, R186, 0x5410, R185 ;  /* 0x00005410ba3d7816 */ /* 0x000fe200000000b9 */
[-C--:B------:R-:W-:Y:S01]  /*13650*/  FMUL.FTZ R140, R72, R0.reuse ;  /* 0x00000000488c7220 */ /* 0x080fe20000410000 */
[----:B------:R-:W-:Y:S01]  /*13660*/  @!P6 PRMT R186, R15, 0x5410, RZ ;  /* 0x000054100fbae816 */ /* 0x000fe200000000ff */
[-C--:B------:R-:W-:Y:S01]  /*13670*/  FMUL.FTZ R141, R73, R0.reuse ;  /* 0x00000000498d7220 */ /* 0x080fe20000410000 */
[----:B------:R-:W-:Y:S01]  /*13680*/  @!P1 PRMT R185, R26, 0x5410, RZ ;  /* 0x000054101ab99816 */ /* 0x000fe200000000ff */
[----:B------:R-:W-:Y:S01]  /*13690*/  FMUL.FTZ R148, R76, R0 ;  /* 0x000000004c947220 */ /* 0x000fe20000410000 */
[----:B--2---:R-:W-:Y:S01]  /*136a0*/  F2FP.PACK_AB R10, R40, R68 ;  /* 0x00000044280a723e */ /* 0x004fe200000000ff */
[----:B------:R-:W-:-:S02]  /*136b0*/  FMUL.FTZ R149, R77, R0 ;  /* 0x000000004d957220 */ /* 0x000fc40000410000 */
[-C--:B------:R-:W-:Y:S01]  /*136c0*/  FMUL.FTZ R88, R88, R0.reuse ;  /* 0x0000000058587220 */ /* 0x080fe20000410000 */
[C---:B------:R-:W-:Y:S01]  /*136d0*/  PRMT R184, R10.reuse, 0x7632, R184 ;  /* 0x000076320ab87816 */ /* 0x040fe200000000b8 */
[-C--:B------:R-:W-:Y:S01]  /*136e0*/  FMUL.FTZ R89, R89, R0.reuse ;  /* 0x0000000059597220 */ /* 0x080fe20000410000 */
[----:B------:R-:W-:Y:S01]  /*136f0*/  PRMT R183, R10, 0x7610, R183 ;  /* 0x000076100ab77816 */ /* 0x000fe200000000b7 */
[-C--:B------:R-:W-:Y:S01]  /*13700*/  FMUL.FTZ R224, R92, R0.reuse ;  /* 0x000000005ce07220 */ /* 0x080fe20000410000 */
[----:B------:R-:W2:Y:S01]  /*13710*/  LDC.U8 R10, c[0x0][0x2d8] ;  /* 0x0000b600ff0a7b82 */ /* 0x000ea20000000000 */
[-C--:B------:R-:W-:Y:S01]  /*13720*/  FMUL.FTZ R225, R93, R0.reuse ;  /* 0x000000005de17220 */ /* 0x080fe20000410000 */
[----:B------:R-:W-:Y:S01]  /*13730*/  PRMT R60, R183, 0x5410, R184 ;  /* 0x00005410b73c7816 */ /* 0x000fe200000000b8 */
[-C--:B------:R-:W-:Y:S01]  /*13740*/  FMUL.FTZ R104, R104, R0.reuse ;  /* 0x0000000068687220 */ /* 0x080fe20000410000 */
[----:B------:R-:W-:Y:S01]  /*13750*/  @!P5 HADD2 R29, -R183.H0_H0, -RZ.H0_H0 ;  /* 0xa00000ffb71dd230 */ /* 0x000fe20000000900 */
[-C--:B------:R-:W-:Y:S01]  /*13760*/  FMUL.FTZ R105, R105, R0.reuse ;  /* 0x0000000069697220 */ /* 0x080fe20000410000 */
[----:B------:R-:W-:Y:S01]  /*13770*/  @!P4 HADD2 R28, -R184.H0_H0, -RZ.H0_H0 ;  /* 0xa00000ffb81cc230 */ /* 0x000fe20000000900 */
[----:B------:R-:W-:-:S02]  /*13780*/  FMUL.FTZ R108, R108, R0 ;  /* 0x000000006c6c7220 */ /* 0x000fc40000410000 */
[-C--:B------:R-:W-:Y:S01]  /*13790*/  FMUL.FTZ R109, R109, R0.reuse ;  /* 0x000000006d6d7220 */ /* 0x080fe20000410000 */
[----:B------:R-:W-:Y:S01]  /*137a0*/  @!P5 PRMT R183, R29, 0x5410, RZ ;  /* 0x000054101db7d816 */ /* 0x000fe200000000ff */
[-C--:B------:R-:W-:Y:S01]  /*137b0*/  FMUL.FTZ R120, R120, R0.reuse ;  /* 0x0000000078787220 */ /* 0x080fe20000410000 */
[----:B------:R-:W-:Y:S01]  /*137c0*/  @!P4 PRMT R184, R28, 0x5410, RZ ;  /* 0x000054101cb8c816 */ /* 0x000fe200000000ff */
[-C--:B------:R-:W-:Y:S02]  /*137d0*/  FMUL.FTZ R121, R121, R0.reuse ;  /* 0x0000000079797220 */ /* 0x080fe40000410000 */
[-C--:B------:R-:W-:Y:S02]  /*137e0*/  FMUL.FTZ R124, R124, R0.reuse ;  /* 0x000000007c7c7220 */ /* 0x080fe40000410000 */
[----:B------:R-:W-:Y:S01]  /*137f0*/  FMUL.FTZ R125, R125, R0 ;  /* 0x000000007d7d7220 */ /* 0x000fe20000410000 */
[----:B------:R-:W-:Y:S01]  /*13800*/  LOP3.LUT R0, R3, UR16, R20, 0x96, !PT ;  /* 0x0000001003007c12 */ /* 0x000fe2000f8e9614 */
[----:B------:R-:W-:-:S02]  /*13810*/  FMUL.FTZ R103, R47, R4 ;  /* 0x000000042f677220 */ /* 0x000fc40000410000 */
[----:B------:R-:W-:Y:S01]  /*13820*/  IMAD.MOV.U32 R92, RZ, RZ, R114 ;  /* 0x000000ffff5c7224 */ /* 0x000fe200078e0072 */
[----:B------:R-:W-:Y:S01]  /*13830*/  LOP3.LUT R5, R0, 0xff, RZ, 0xc0, !PT ;  /* 0x000000ff00057812 */ /* 0x000fe200078ec0ff */
[----:B------:R-:W-:Y:S02]  /*13840*/  IMAD.MOV.U32 R77, RZ, RZ, R115 ;  /* 0x000000ffff4d7224 */ /* 0x000fe400078e0073 */
[----:B------:R-:W-:Y:S01]  /*13850*/  IMAD.MOV.U32 R20, RZ, RZ, R70 ;  /* 0x000000ffff147224 */ /* 0x000fe200078e0046 */
[----:B-1----:R-:W-:Y:S01]  /*13860*/  ISETP.GE.U32.AND P6, PT, R102, R5, PT ;  /* 0x000000056600720c */ /* 0x002fe20003fc6070 */
[-C--:B------:R-:W-:Y:S01]  /*13870*/  FMUL.FTZ R114, R58, R4.reuse ;  /* 0x000000043a727220 */ /* 0x080fe20000410000 */
[----:B------:R-:W-:Y:S01]  /*13880*/  SHF.R.U32.HI R5, RZ, 0x18, R0 ;  /* 0x00000018ff057819 */ /* 0x000fe20000011600 */
[-C--:B------:R-:W-:Y:S01]  /*13890*/  FMUL.FTZ R115, R59, R4.reuse ;  /* 0x000000043b737220 */ /* 0x080fe20000410000 */
[----:B------:R1:W-:Y:S01]  /*138a0*/  MUFU.EX2 R70, R191 ;  /* 0x000000bf00467308 */ /* 0x0003e20000000800 */
[----:B------:R-:W-:Y:S01]  /*138b0*/  IMAD.MOV.U32 R130, RZ, RZ, R66 ;  /* 0x000000ffff827224 */ /* 0x000fe200078e0042 */
[----:B------:R-:W-:Y:S01]  /*138c0*/  ISETP.GE.U32.AND P1, PT, R102, R5, PT ;  /* 0x000000056600720c */ /* 0x000fe20003f26070 */
[----:B------:R-:W-:Y:S01]  /*138d0*/  FMUL.FTZ R102, R46, R4 ;  /* 0x000000042e667220 */ /* 0x000fe20000410000 */
[----:B------:R-:W-:Y:S01]  /*138e0*/  SHF.R.U32.HI R5, RZ, 0x10, R0 ;  /* 0x00000010ff057819 */ /* 0x000fe20000011600 */
[----:B------:R-:W3:Y:S01]  /*138f0*/  LDL.LU.64 R46, [R1+0x18] ;  /* 0x00001800012e7983 */ /* 0x000ee20000300a00 */
[----:B------:R-:W-:Y:S01]  /*13900*/  LOP3.LUT R0, R0, 0xffff, RZ, 0xc0, !PT ;  /* 0x0000ffff00007812 */ /* 0x000fe200078ec0ff */
[----:B------:R-:W-:Y:S01]  /*13910*/  IMAD.MOV.U32 R188, RZ, RZ, R98 ;  /* 0x000000ffffbc7224 */ /* 0x000fe200078e0062 */
[----:B------:R-:W-:Y:S01]  /*13920*/  MUFU.EX2 R66, R175 ;  /* 0x000000af00427308 */ /* 0x000fe20000000800 */
[----:B------:R-:W4:Y:S01]  /*13930*/  LDL.LU.64 R58, [R1+0x20] ;  /* 0x00002000013a7983 */ /* 0x000f220000300a00 */
[----:B------:R-:W-:Y:S01]  /*13940*/  SHF.R.U32.HI R0, RZ, 0x8, R0 ;  /* 0x00000008ff007819 */ /* 0x000fe20000011600 */
[----:B------:R-:W-:Y:S01]  /*13950*/  IMAD.MOV.U32 R190, RZ, RZ, R87 ;  /* 0x000000ffffbe7224 */ /* 0x000fe200078e0057 */
[----:B------:R-:W-:Y:S01]  /*13960*/  LOP3.LUT R5, R5, 0xff, RZ, 0xc0, !PT ;  /* 0x000000ff05057812 */ /* 0x000fe200078ec0ff */
[----:B------:R-:W-:Y:S01]  /*13970*/  IMAD.MOV.U32 R15, RZ, RZ, R86 ;  /* 0x000000ffff0f7224 */ /* 0x000fe200078e0056 */
[----:B------:R-:W-:Y:S01]  /*13980*/  LOP3.LUT R0, R0, 0xffff, RZ, 0xc0, !PT ;  /* 0x0000ffff00007812 */ /* 0x000fe200078ec0ff */
[----:B------:R-:W-:Y:S01]  /*13990*/  IMAD.MOV.U32 R98, RZ, RZ, R143 ;  /* 0x000000ffff627224 */ /* 0x000fe200078e008f */
[C---:B--2---:R-:W-:Y:S01]  /*139a0*/  ISETP.GE.U32.AND P4, PT, R10.reuse, R5, PT ;  /* 0x000000050a00720c */ /* 0x044fe20003f86070 */
[----:B-1----:R-:W-:Y:S01]  /*139b0*/  IMAD.MOV.U32 R191, RZ, RZ, R71 ;  /* 0x000000ffffbf7224 */ /* 0x002fe200078e0047 */
[----:B------:R-:W-:Y:S01]  /*139c0*/  ISETP.GE.U32.AND P5, PT, R10, R0, PT ;  /* 0x000000000a00720c */ /* 0x000fe20003fa6070 */
[----:B------:R-:W-:-:S02]  /*139d0*/  IMAD.MOV.U32 R71, RZ, RZ, R97 ;  /* 0x000000ffff477224 */ /* 0x000fc400078e0061 */
[----:B------:R-:W1:Y:S01]  /*139e0*/  MUFU.EX2 R97, R172 ;  /* 0x000000ac00617308 */ /* 0x000e620000000800 */
        /* <DEDUP_REMOVED lines=27> */
[----:B------:R-:W-:Y:S01]  /*13ba0*/  F2FP.PACK_AB R0, R70, R65 ;  /* 0x000000414600723e */ /* 0x000fe200000000ff */
[----:B------:R-:W-:Y:S01]  /*13bb0*/  IMAD.MOV.U32 R99, RZ, RZ, R11 ;  /* 0x000000ffff637224 */ /* 0x000fe200078e000b */
[C---:B------:R-:W-:Y:S02]  /*13bc0*/  PRMT R181, R4.reuse, 0x7632, R181 ;  /* 0x0000763204b57816 */ /* 0x040fe400000000b5 */
[----:B------:R-:W-:Y:S02]  /*13bd0*/  PRMT R182, R4, 0x7610, R182 ;  /* 0x0000761004b67816 */ /* 0x000fe400000000b6 */
[C---:B------:R-:W-:Y:S01]  /*13be0*/  PRMT R180, R0.reuse, 0x7610, R180 ;  /* 0x0000761000b47816 */ /* 0x040fe200000000b4 */
[----:B------:R-:W-:Y:S01]  /*13bf0*/  @!P5 HADD2 R6, -R181.H0_H0, -RZ.H0_H0 ;  /* 0xa00000ffb506d230 */ /* 0x000fe20000000900 */
[----:B------:R-:W-:-:S02]  /*13c00*/  PRMT R179, R0, 0x7632, R179 ;  /* 0x0000763200b37816 */ /* 0x000fc400000000b3 */
[C---:B------:R-:W-:Y:S01]  /*13c10*/  LOP3.LUT R0, R2.reuse, 0xff, RZ, 0xc0, !PT ;  /* 0x000000ff02007812 */ /* 0x040fe200078ec0ff */
[----:B------:R-:W-:Y:S02]  /*13c20*/  @!P4 HADD2 R8, -R180.H0_H0, -RZ.H0_H0 ;  /* 0xa00000ffb408c230 */ /* 0x000fe40000000900 */
[----:B------:R-:W-:Y:S01]  /*13c30*/  @!P1 HADD2 R7, -R179.H0_H0, -RZ.H0_H0 ;  /* 0xa00000ffb3079230 */ /* 0x000fe20000000900 */
[----:B------:R-:W-:Y:S02]  /*13c40*/  SHF.R.U32.HI R4, RZ, 0x10, R2 ;  /* 0x00000010ff047819 */ /* 0x000fe40000011602 */
[----:B------:R-:W-:Y:S01]  /*13c50*/  LOP3.LUT R3, R2, 0xffff, RZ, 0xc0, !PT ;  /* 0x0000ffff02037812 */ /* 0x000fe200078ec0ff */
[----:B------:R-:W-:-:S03]  /*13c60*/  @!P6 HADD2 R9, -R182.H0_H0, -RZ.H0_H0 ;  /* 0xa00000ffb609e230 */ /* 0x000fc60000000900 */
[----:B------:R-:W-:Y:S01]  /*13c70*/  SHF.R.U32.HI R3, RZ, 0x8, R3 ;  /* 0x00000008ff037819 */ /* 0x000fe20000011603 */
[----:B------:R-:W-:Y:S02]  /*13c80*/  FADD.FTZ R11, R134, R49 ;  /* 0x00000031860b7221 */ /* 0x000fe40000010000 */
[----:B------:R-:W-:Y:S02]  /*13c90*/  IMAD.MOV.U32 R74, RZ, RZ, R191 ;  /* 0x000000ffff4a7224 */ /* 0x000fe400078e00bf */
[----:B------:R-:W-:Y:S02]  /*13ca0*/  IMAD.MOV.U32 R191, RZ, RZ, R99 ;  /* 0x000000ffffbf7224 */ /* 0x000fe400078e0063 */
[----:B------:R-:W-:Y:S01]  /*13cb0*/  MUFU.EX2 R99, R177 ;  /* 0x000000b100637308 */ /* 0x000fe20000000800 */
[----:B------:R-:W-:Y:S02]  /*13cc0*/  IMAD.MOV.U32 R78, RZ, RZ, R93 ;  /* 0x000000ffff4e7224 */ /* 0x000fe400078e005d */
[----:B------:R-:W-:-:S05]  /*13cd0*/  IMAD.MOV.U32 R93, RZ, RZ, R98 ;  /* 0x000000ffff5d7224 */ /* 0x000fca00078e0062 */
[----:B------:R-:W-:Y:S01]  /*13ce0*/  MUFU.EX2 R98, R194 ;  /* 0x000000c200627308 */ /* 0x000fe20000000800 */
[----:B------:R-:W-:Y:S02]  /*13cf0*/  IMAD.MOV.U32 R94, RZ, RZ, R45 ;  /* 0x000000ffff5e7224 */ /* 0x000fe400078e002d */
[----:B------:R-:W-:Y:S01]  /*13d00*/  IMAD.MOV.U32 R75, RZ, RZ, R190 ;  /* 0x000000ffff4b7224 */ /* 0x000fe200078e00be */
[----:B------:R-:W-:Y:S01]  /*13d10*/  MOV R190, R128 ;  /* 0x0000008000be7202 */ /* 0x000fe20000000f00 */
[----:B------:R-:W-:-:S03]  /*13d20*/  IMAD.MOV.U32 R128, RZ, RZ, R252 ;  /* 0x000000ffff807224 */ /* 0x000fc600078e00fc */
[----:B------:R-:W-:Y:S01]  /*13d30*/  MUFU.EX2 R252, R216 ;  /* 0x000000d800fc7308 */ /* 0x000fe20000000800 */
[C---:B------:R-:W-:Y:S02]  /*13d40*/  PRMT R172, R196.reuse, 0x7610, R172 ;  /* 0x00007610c4ac7816 */ /* 0x040fe400000000ac */
[----:B------:R-:W-:Y:S01]  /*13d50*/  PRMT R135, R196, 0x7632, R135 ;  /* 0x00007632c4877816 */ /* 0x000fe20000000087 */
[----:B------:R-:W-:Y:S04]  /*13d60*/  STG.E.U16 [R24.64+-0xc0], R14 ;  /* 0xffff400e18007986 */ /* 0x000fe8000c10151c */
[----:B------:R-:W-:Y:S04]  /*13d70*/  STG.E.U16 [R24.64+-0xbe], R13 ;  /* 0xffff420d18007986 */ /* 0x000fe8000c10151c */
[----:B------:R1:W-:Y:S01]  /*13d80*/  STG.E.U16 [R34.64+-0xbe], R21 ;  /* 0xffff421522007986 */ /* 0x0003e2000c10151c */
[----:B---3--:R-:W-:-:S02]  /*13d90*/  PRMT R47, R182, 0x5410, R181 ;  /* 0x00005410b62f7816 */ /* 0x008fc400000000b5 */
[----:B------:R-:W-:Y:S02]  /*13da0*/  @!P5 PRMT R181, R6, 0x5410, RZ ;  /* 0x0000541006b5d816 */ /* 0x000fe400000000ff */
[----:B------:R-:W-:Y:S02]  /*13db0*/  ISETP.GE.U32.AND P5, PT, R10, R0, PT ;  /* 0x000000000a00720c */ /* 0x000fe40003fa6070 */
[----:B------:R-:W-:Y:S02]  /*13dc0*/  SHF.R.U32.HI R0, RZ, 0x18, R2 ;  /* 0x00000018ff007819 */ /* 0x000fe40000011602 */
[----:B------:R-:W-:Y:S02]  /*13dd0*/  LOP3.LUT R5, R223, UR14, R46, 0x96, !PT ;  /* 0x0000000edf057c12 */ /* 0x000fe4000f8e962e */
[----:B------:R-:W-:Y:S02]  /*13de0*/  PRMT R46, R180, 0x5410, R179 ;  /* 0x00005410b42e7816 */ /* 0x000fe400000000b3 */
[----:B------:R-:W-:-:S02]  /*13df0*/  @!P4 PRMT R180, R8, 0x5410, RZ ;  /* 0x0000541008b4c816 */ /* 0x000fc400000000ff */
[----:B------:R-:W-:Y:S02]  /*13e00*/  ISETP.GE.U32.AND P4, PT, R10, R0, PT ;  /* 0x000000000a00720c */ /* 0x000fe40003f86070 */
[----:B------:R-:W-:Y:S01]  /*13e10*/  @!P1 PRMT R179, R7, 0x5410, RZ ;  /* 0x0000541007b39816 */ /* 0x000fe200000000ff */
[----:B------:R-:W-:Y:S01]  /*13e20*/  IMAD.WIDE.U32 R6, R5, -0x2daee0ad, RZ ;  /* 0xd2511f5305067825 */ /* 0x000fe200078e00ff */
[----:B------:R-:W-:Y:S02]  /*13e30*/  LOP3.LUT R0, R243, UR13, R222, 0x96, !PT ;  /* 0x0000000df3007c12 */ /* 0x000fe4000f8e96de */
[----:B------:R-:W-:Y:S01]  /*13e40*/  LOP3.LUT R2, R4, 0xff, RZ, 0xc0, !PT ;  /* 0x000000ff04027812 */ /* 0x000fe200078ec0ff */
[----:B------:R-:W2:Y:S03]  /*13e50*/  LDC.U8 R243, c[0x0][0x2d8] ;  /* 0x0000b600fff37b82 */ /* 0x000ea60000000000 */
[----:B------:R-:W-:Y:S01]  /*13e60*/  ISETP.GE.U32.AND P1, PT, R10, R2, PT ;  /* 0x000000020a00720c */ /* 0x000fe20003f26070 */
[----:B------:R-:W-:Y:S01]  /*13e70*/  IMAD.WIDE.U32 R4, R0, -0x2daee0ad, RZ ;  /* 0xd2511f5300047825 */ /* 0x000fe200078e00ff */
[----:B----4-:R-:W-:-:S02]  /*13e80*/  LOP3.LUT R2, R7, UR12, R58, 0x96, !PT ;  /* 0x0000000c07027c12 */ /* 0x010fc4000f8e963a */
[----:B------:R-:W-:-:S03]  /*13e90*/  @!P6 PRMT R182, R9, 0x5410, RZ ;  /* 0x0000541009b6e816 */ /* 0x000fc600000000ff */
[----:B------:R-:W-:Y:S01]  /*13ea0*/  IMAD.WIDE.U32 R8, R2, -0x326172a9, RZ ;  /* 0xcd9e8d5702087825 */ /* 0x000fe200078e00ff */
[----:B------:R-:W-:Y:S02]  /*13eb0*/  LOP3.LUT R2, R5, UR10, R6, 0x96, !PT ;  /* 0x0000000a05027c12 */ /* 0x000fe4000f8e9606 */
[----:B------:R-:W-:Y:S02]  /*13ec0*/  LOP3.LUT R0, R3, 0xffff, RZ, 0xc0, !PT ;  /* 0x0000ffff03007812 */ /* 0x000fe400078ec0ff */
[----:B------:R-:W-:Y:S01]  /*13ed0*/  LOP3.LUT R6, R9, UR11, R242, 0x96, !PT ;  /* 0x0000000b09067c12 */ /* 0x000fe2000f8e96f2 */
[----:B------:R-:W-:-:S04]  /*13ee0*/  IMAD.WIDE.U32 R2, R2, -0x326172a9, RZ ;  /* 0xcd9e8d5702027825 */ /* 0x000fc800078e00ff */
[----:B------:R-:W-:Y:S01]  /*13ef0*/  IMAD.WIDE.U32 R6, R6, -0x2daee0ad, RZ ;  /* 0xd2511f5306067825 */ /* 0x000fe200078e00ff */
[----:B------:R-:W-:Y:S02]  /*13f00*/  LOP3.LUT R3, R3, UR9, R8, 0x96, !PT ;  /* 0x0000000903037c12 */ /* 0x000fe4000f8e9608 */
[----:B--2---:R-:W-:Y:S01]  /*13f10*/  ISETP.GE.U32.AND P6, PT, R243, R0, PT ;  /* 0x00000000f300720c */ /* 0x004fe20003fc6070 */
[----:B------:R-:W-:Y:S01]  /*13f20*/  FADD.FTZ R5, R68, R11 ;  /* 0x0000000b44057221 */ /* 0x000fe20000010000 */
[----:B------:R-:W-:Y:S01]  /*13f30*/  LOP3.LUT R0, R7, UR8, R4, 0x96, !PT ;  /* 0x0000000807007c12 */ /* 0x000fe2000f8e9604 */
[----:B------:R-:W2:Y:S01]  /*13f40*/  MUFU.EX2 R68, R189 ;  /* 0x000000bd00447308 */ /* 0x000ea20000000800 */
[----:B------:R-:W-:-:S04]  /*13f50*/  IMAD.WIDE.U32 R8, R3, -0x2daee0ad, RZ ;  /* 0xd2511f5303087825 */ /* 0x000fc800078e00ff */
[----:B------:R-:W-:Y:S02]  /*13f60*/  IMAD.MOV.U32 R58, RZ, RZ, R15 ;  /* 0x000000ffff3a7224 */ /* 0x000fe400078e000f */
[----:B------:R-:W-:Y:S01]  /*13f70*/  FADD.FTZ R15, R40, R5 ;  /* 0x00000005280f7221 */ /* 0x000fe20000010000 */
[----:B------:R-:W-:Y:S01]  /*13f80*/  LOP3.LUT R3, R9, UR6, R6, 0x96, !PT ;  /* 0x0000000609037c12 */ /* 0x000fe2000f8e9606 */
[----:B------:R-:W-:-:S05]  /*13f90*/  IMAD.WIDE.U32 R4, R0, -0x326172a9, RZ ;  /* 0xcd9e8d5700047825 */ /* 0x000fca00078e00ff */
[----:B------:R-:W-:Y:S01]  /*13fa0*/  LOP3.LUT R6, R5, UR7, R2, 0x96, !PT ;  /* 0x0000000705067c12 */ /* 0x000fe2000f8e9602 */
[----:B------:R-:W-:Y:S01]  /*13fb0*/  IMAD.WIDE.U32 R2, R3, -0x326172a9, RZ ;  /* 0xcd9e8d5703027825 */ /* 0x000fe200078e00ff */
[----:B------:R-:W-:Y:S01]  /*13fc0*/  MUFU.EX2 R10, R192 ;  /* 0x000000c0000a7308 */ /* 0x000fe20000000800 */
[----:B--2---:R-:W-:-:S03]  /*13fd0*/  F2FP.PACK_AB R5, R68, R99 ;  /* 0x000000634405723e */ /* 0x004fc600000000ff */
[----:B------:R-:W-:-:S04]  /*13fe0*/  LOP3.LUT R0, R3, UR15, R4, 0x96, !PT ;  /* 0x0000000f03007c12 */ /* 0x000fc8000f8e9604 */
[----:B------:R-:W2:Y:S01]  /*13ff0*/  MUFU.EX2 R192, R195 ;  /* 0x000000c300c07308 */ /* 0x000ea20000000800 */
[----:B------:R-:W-:Y:S02]  /*14000*/  LOP3.LUT R4, R0, 0xffff, RZ, 0xc0, !PT ;  /* 0x0000ffff00047812 */ /* 0x000fe400078ec0ff */
[C---:B------:R-:W-:Y:S02]  /*14010*/  PRMT R178, R5.reuse, 0x7610, R178 ;  /* 0x0000761005b27816 */ /* 0x040fe400000000b2 */
[----:B------:R-:W-:Y:S02]  /*14020*/  SHF.R.U32.HI R4, RZ, 0x8, R4 ;  /* 0x00000008ff047819 */ /* 0x000fe40000011604 */
[----:B------:R-:W-:Y:S01]  /*14030*/  PRMT R177, R5, 0x7632, R177 ;  /* 0x0000763205b17816 */ /* 0x000fe200000000b1 */
[----:B------:R-:W-:Y:S01]  /*14040*/  @!P5 HADD2 R12, -R178.H0_H0, -RZ.H0_H0 ;  /* 0xa00000ffb20cd230 */ /* 0x000fe20000000900 */
[----:B------:R-:W-:Y:S02]  /*14050*/  LOP3.LUT R4, R4, 0xffff, RZ, 0xc0, !PT ;  /* 0x0000ffff04047812 */ /* 0x000fe400078ec0ff */
[----:B------:R-:W-:Y:S01]  /*14060*/  PRMT R40, R178, 0x5410, R177 ;  /* 0x00005410b2287816 */ /* 0x000fe200000000b1 */
[----:B------:R-:W-:Y:S01]  /*14070*/  @!P6 HADD2 R22, -R177.H0_H0, -RZ.H0_H0 ;  /* 0xa00000ffb116e230 */ /* 0x000fe20000000900 */
[----:B------:R-:W-:-:S02]  /*14080*/  @!P5 PRMT R178, R12, 0x5410, RZ ;  /* 0x000054100cb2d816 */ /* 0x000fc400000000ff */
[----:B------:R-:W-:Y:S02]  /*14090*/  ISETP.GE.U32.AND P5, PT, R243, R4, PT ;  /* 0x00000004f300720c */ /* 0x000fe40003fa6070 */
[----:B--2---:R-:W-:Y:S02]  /*140a0*/  F2FP.PACK_AB R5, R192, R98 ;  /* 0x00000062c005723e */ /* 0x004fe400000000ff */
[----:B------:R-:W-:Y:S02]  /*140b0*/  LOP3.LUT R4, R0, 0xff, RZ, 0xc0, !PT ;  /* 0x000000ff00047812 */ /* 0x000fe400078ec0ff */
[----:B------:R-:W-:Y:S02]  /*140c0*/  @!P6 PRMT R177, R22, 0x5410, RZ ;  /* 0x0000541016b1e816 */ /* 0x000fe400000000ff */
[----:B------:R-:W-:Y:S02]  /*140d0*/  PRMT R175, R5, 0x7632, R175 ;  /* 0x0000763205af7816 */ /* 0x000fe400000000af */
[----:B------:R-:W-:-:S02]  /*140e0*/  ISETP.GE.U32.AND P6, PT, R243, R4, PT ;  /* 0x00000004f300720c */ /* 0x000fc40003fc6070 */
[--C-:B------:R-:W-:Y:S02]  /*140f0*/  SHF.R.U32.HI R4, RZ, 0x18, R0.reuse ;  /* 0x00000018ff047819 */ /* 0x100fe40000011600 */
[----:B------:R-:W-:Y:S01]  /*14100*/  SHF.R.U32.HI R0, RZ, 0x10, R0 ;  /* 0x00000010ff007819 */ /* 0x000fe20000011600 */
[----:B------:R-:W-:Y:S01]  /*14110*/  @!P4 HADD2 R23, -R175.H0_H0, -RZ.H0_H0 ;  /* 0xa00000ffaf17c230 */ /* 0x000fe20000000900 */
[----:B------:R-:W-:Y:S02]  /*14120*/  PRMT R176, R5, 0x7610, R176 ;  /* 0x0000761005b07816 */ /* 0x000fe400000000b0 */
[----:B------:R-:W-:Y:S01]  /*14130*/  F2FP.PACK_AB R7, R10, R69 ;  /* 0x000000450a07723e */ /* 0x000fe200000000ff */
[----:B------:R-:W-:Y:S01]  /*14140*/  IMAD.MOV.U32 R69, RZ, RZ, R41 ;  /* 0x000000ffff457224 */ /* 0x000fe200078e0029 */
[----:B------:R-:W-:Y:S02]  /*14150*/  LOP3.LUT R0, R0, 0xff, RZ, 0xc0, !PT ;  /* 0x000000ff00007812 */ /* 0x000fe400078ec0ff */
[----:B------:R-:W-:-:S02]  /*14160*/  PRMT R41, R176, 0x5410, R175 ;  /* 0x00005410b0297816 */ /* 0x000fc400000000af */
[----:B------:R-:W-:Y:S02]  /*14170*/  @!P4 PRMT R175, R23, 0x5410, RZ ;  /* 0x0000541017afc816 */ /* 0x000fe400000000ff */
[----:B------:R-:W-:Y:S01]  /*14180*/  ISETP.GE.U32.AND P4, PT, R243, R0, PT ;  /* 0x00000000f300720c */ /* 0x000fe20003f86070 */
[----:B------:R-:W-:Y:S01]  /*14190*/  @!P1 HADD2 R19, -R176.H0_H0, -RZ.H0_H0 ;  /* 0xa00000ffb0139230 */ /* 0x000fe20000000900 */
[----:B------:R-:W-:Y:S01]  /*141a0*/  PRMT R9, R7, 0x7632, R9 ;  /* 0x0000763207097816 */ /* 0x000fe20000000009 */
[----:B------:R-:W-:Y:S01]  /*141b0*/  IMAD.MOV.U32 R59, RZ, RZ, R20 ;  /* 0x000000ffff3b7224 */ /* 0x000fe200078e0014 */
[----:B------:R-:W-:Y:S01]  /*141c0*/  PRMT R12, R193, 0x7610, R12 ;  /* 0x00007610c10c7816 */ /* 0x000fe2000000000c */
[----:B------:R-:W-:Y:S01]  /*141d0*/  FADD.FTZ R20, R10, R48 ;  /* 0x000000300a147221 */ /* 0x000fe20000010000 */
[----:B------:R-:W-:Y:S01]  /*141e0*/  PRMT R10, R7, 0x7610, R10 ;  /* 0x00007610070a7816 */ /* 0x000fe2000000000a */
[----:B------:R-:W-:Y:S01]  /*141f0*/  @!P5 HADD2 R38, -R9.H0_H0, -RZ.H0_H0 ;  /* 0xa00000ff0926d230 */ /* 0x000fe20000000900 */
[----:B------:R-:W-:-:S02]  /*14200*/  @!P1 PRMT R176, R19, 0x5410, RZ ;  /* 0x0000541013b09816 */ /* 0x000fc400000000ff */
[----:B------:R-:W-:Y:S02]  /*14210*/  ISETP.GE.U32.AND P1, PT, R243, R4, PT ;  /* 0x00000004f300720c */ /* 0x000fe40003f26070 */
[----:B------:R-:W-:Y:S01]  /*14220*/  PRMT R11, R193, 0x7632, R11 ;  /* 0x00007632c10b7816 */ /* 0x000fe2000000000b */
[----:B------:R-:W-:Y:S01]  /*14230*/  @!P4 HADD2 R37, -R12.H0_H0, -RZ.H0_H0 ;  /* 0xa00000ff0c25c230 */ /* 0x000fe20000000900 */
[----:B------:R-:W-:Y:S02]  /*14240*/  PRMT R45, R10, 0x5410, R9 ;  /* 0x000054100a2d7816 */ /* 0x000fe40000000009 */
[----:B------:R-:W-:Y:S01]  /*14250*/  LOP3.LUT R0, R2, 0xff, RZ, 0xc0, !PT ;  /* 0x000000ff02007812 */ /* 0x000fe200078ec0ff */
[----:B------:R-:W2:Y:S01]  /*14260*/  MUFU.EX2 R4, R197 ;  /* 0x000000c500047308 */ /* 0x000ea20000000800 */
[----:B------:R-:W-:-:S07]  /*14270*/  @!P5 PRMT R9, R38, 0x5410, RZ ;  /* 0x000054102609d816 */ /* 0x000fce00000000ff */
[----:B------:R-:W3:Y:S01]  /*14280*/  MUFU.EX2 R5, R198 ;  /* 0x000000c600057308 */ /* 0x000ee20000000800 */
[----:B------:R-:W-:Y:S01]  /*14290*/  PRMT R38, R12, 0x5410, R11 ;  /* 0x000054100c267816 */ /* 0x000fe2000000000b */
[----:B------:R-:W-:Y:S01]  /*142a0*/  @!P6 HADD2 R27, -R10.H0_H0, -RZ.H0_H0 ;  /* 0xa00000ff0a1be230 */ /* 0x000fe20000000900 */
[----:B------:R-:W-:Y:S01]  /*142b0*/  @!P4 PRMT R12, R37, 0x5410, RZ ;  /* 0x00005410250cc816 */ /* 0x000fe200000000ff */
[----:B------:R-:W-:Y:S01]  /*142c0*/  IMAD.MOV.U32 R242, RZ, RZ, R239 ;  /* 0x000000fffff27224 */ /* 0x000fe200078e00ef */
[----:B------:R-:W-:Y:S01]  /*142d0*/  ISETP.GE.U32.AND P4, PT, R243, R0, PT ;  /* 0x00000000f300720c */ /* 0x000fe20003f86070 */
[----:B------:R-:W4:Y:S01]  /*142e0*/  LDL R193, [R1+0xd4] ;  /* 0x0000d40001c17983 */ /* 0x000f220000100800 */
[----:B------:R-:W-:Y:S02]  /*142f0*/  LOP3.LUT R0, R2, 0xffff, RZ, 0xc0, !PT ;  /* 0x0000ffff02007812 */ /* 0x000fe400078ec0ff */
[--C-:B------:R-:W-:Y:S02]  /*14300*/  SHF.R.U32.HI R3, RZ, 0x10, R2.reuse ;  /* 0x00000010ff037819 */ /* 0x100fe40000011602 */
[----:B------:R-:W-:-:S02]  /*14310*/  SHF.R.U32.HI R2, RZ, 0x18, R2 ;  /* 0x00000018ff027819 */ /* 0x000fc40000011602 */
[----:B------:R-:W-:Y:S01]  /*14320*/  SHF.R.U32.HI R0, RZ, 0x8, R0 ;  /* 0x00000008ff007819 */ /* 0x000fe20000011600 */
[----:B------:R-:W-:Y:S01]  /*14330*/  @!P1 HADD2 R36, -R11.H0_H0, -RZ.H0_H0 ;  /* 0xa00000ff0b249230 */ /* 0x000fe20000000900 */
[----:B------:R-:W-:Y:S02]  /*14340*/  ISETP.GE.U32.AND P5, PT, R243, R2, PT ;  /* 0x00000002f300720c */ /* 0x000fe40003fa6070 */
[----:B------:R-:W-:Y:S02]  /*14350*/  LOP3.LUT R2, R3, 0xff, RZ, 0xc0, !PT ;  /* 0x000000ff03027812 */ /* 0x000fe400078ec0ff */
[----:B------:R-:W-:Y:S02]  /*14360*/  LOP3.LUT R0, R0, 0xffff, RZ, 0xc0, !PT ;  /* 0x0000ffff00007812 */ /* 0x000fe400078ec0ff */
[----:B------:R-:W-:Y:S02]  /*14370*/  @!P6 PRMT R10, R27, 0x5410, RZ ;  /* 0x000054101b0ae816 */ /* 0x000fe400000000ff */
[----:B------:R-:W-:-:S02]  /*14380*/  @!P1 PRMT R11, R36, 0x5410, RZ ;  /* 0x00005410240b9816 */ /* 0x000fc400000000ff */
[C---:B------:R-:W-:Y:S01]  /*14390*/  ISETP.GE.U32.AND P1, PT, R243.reuse, R2, PT ;  /* 0x00000002f300720c */ /* 0x040fe20003f26070 */
[----:B------:R-:W-:Y:S01]  /*143a0*/  IMAD.WIDE.U32 R2, R6, -0x2daee0ad, RZ ;  /* 0xd2511f5306027825 */ /* 0x000fe200078e00ff */
[----:B------:R-:W-:-:S03]  /*143b0*/  ISETP.GE.U32.AND P6, PT, R243, R0, PT ;  /* 0x00000000f300720c */ /* 0x000fc60003fc6070 */
[----:B--2---:R-:W-:Y:S01]  /*143c0*/  FADD.FTZ R0, R4, R20 ;  /* 0x0000001404007221 */ /* 0x004fe20000010000 */
[----:B---3--:R-:W-:-:S03]  /*143d0*/  F2FP.PACK_AB R4, R5, R4 ;  /* 0x000000040504723e */ /* 0x008fc600000000ff */
[----:B------:R-:W-:Y:S01]  /*143e0*/  FADD.FTZ R7, R5, R0 ;  /* 0x0000000005077221 */ /* 0x000fe20000010000 */
[----:B------:R-:W-:Y:S02]  /*143f0*/  LOP3.LUT R0, R3, UR16, R8, 0x96, !PT ;  /* 0x0000001003007c12 */ /* 0x000fe4000f8e9608 */
[C---:B------:R-:W-:Y:S02]  /*14400*/  PRMT R174, R4.reuse, 0x7610, R174 ;  /* 0x0000761004ae7816 */ /* 0x040fe400000000ae */
[----:B------:R-:W-:Y:S02]  /*14410*/  PRMT R173, R4, 0x7632, R173 ;  /* 0x0000763204ad7816 */ /* 0x000fe400000000ad */
[----:B------:R-:W-:Y:S01]  /*14420*/  SHF.R.U32.HI R4, RZ, 0x10, R0 ;  /* 0x00000010ff047819 */ /* 0x000fe20000011600 */
[----:B------:R-:W-:Y:S01]  /*14430*/  @!P4 HADD2 R39, -R174.H0_H0, -RZ.H0_H0 ;  /* 0xa00000ffae27c230 */ /* 0x000fe20000000900 */
[----:B------:R-:W2:Y:S02]  /*14440*/  MUFU.EX2 R8, R215 ;  /* 0x000000d700087308 */ /* 0x000ea40000000800 */
[----:B------:R-:W-:Y:S01]  /*14450*/  LOP3.LUT R4, R4, 0xff, RZ, 0xc0, !PT ;  /* 0x000000ff04047812 */ /* 0x000fe200078ec0ff */
[----:B------:R-:W-:Y:S01]  /*14460*/  @!P6 HADD2 R42, -R173.H0_H0, -RZ.H0_H0 ;  /* 0xa00000ffad2ae230 */ /* 0x000fe20000000900 */
[----:B------:R-:W-:-:S02]  /*14470*/  PRMT R37, R174, 0x5410, R173 ;  /* 0x00005410ae257816 */ /* 0x000fc400000000ad */
[----:B------:R-:W-:Y:S02]  /*14480*/  @!P4 PRMT R174, R39, 0x5410, RZ ;  /* 0x0000541027aec816 */ /* 0x000fe400000000ff */
[C---:B------:R-:W-:Y:S02]  /*14490*/  ISETP.GE.U32.AND P4, PT, R243.reuse, R4, PT ;  /* 0x00000004f300720c */ /* 0x040fe40003f86070 */
[----:B------:R-:W-:Y:S01]  /*144a0*/  LOP3.LUT R4, R0, 0xff, RZ, 0xc0, !PT ;  /* 0x000000ff00047812 */ /* 0x000fe200078ec0ff */
[----:B------:R-:W-:Y:S01]  /*144b0*/  MUFU.EX2 R6, R199 ;  /* 0x000000c700067308 */ /* 0x000fe20000000800 */
[----:B------:R-:W-:Y:S02]  /*144c0*/  @!P6 PRMT R173, R42, 0x5410, RZ ;  /* 0x000054102aade816 */ /* 0x000fe400000000ff */
[----:B------:R-:W-:Y:S01]  /*144d0*/  ISETP.GE.U32.AND P6, PT, R243, R4, PT ;  /* 0x00000004f300720c */ /* 0x000fe20003fc6070 */
[----:B------:R-:W-:Y:S01]  /*144e0*/  @!P1 HADD2 R43, -R172.H0_H0, -RZ.H0_H0 ;  /* 0xa00000ffac2b9230 */ /* 0x000fe20000000900 */
[----:B------:R-:W-:-:S03]  /*144f0*/  SHF.R.U32.HI R4, RZ, 0x18, R0 ;  /* 0x00000018ff047819 */ /* 0x000fc60000011600 */
[----:B------:R-:W3:Y:S01]  /*14500*/  MUFU.EX2 R239, R213 ;  /* 0x000000d500ef7308 */ /* 0x000ee20000000800 */
[----:B------:R-:W-:Y:S02]  /*14510*/  LOP3.LUT R0, R0, 0xffff, RZ, 0xc0, !PT ;  /* 0x0000ffff00007812 */ /* 0x000fe400078ec0ff */
[----:B------:R-:W-:Y:S02]  /*14520*/  PRMT R36, R172, 0x5410, R135 ;  /* 0x00005410ac247816 */ /* 0x000fe40000000087 */
[----:B------:R-:W-:Y:S01]  /*14530*/  SHF.R.U32.HI R0, RZ, 0x8, R0 ;  /* 0x00000008ff007819 */ /* 0x000fe20000011600 */
[----:B------:R-:W-:Y:S01]  /*14540*/  @!P5 HADD2 R44, -R135.H0_H0, -RZ.H0_H0 ;  /* 0xa00000ff872cd230 */ /* 0x000fe20000000900 */
[----:B------:R-:W-:Y:S02]  /*14550*/  @!P1 PRMT R172, R43, 0x5410, RZ ;  /* 0x000054102bac9816 */ /* 0x000fe400000000ff */
[----:B------:R-:W-:Y:S02]  /*14560*/  ISETP.GE.U32.AND P1, PT, R243, R4, PT ;  /* 0x00000004f300720c */ /* 0x000fe40003f26070 */
[----:B--2---:R-:W-:-:S02]  /*14570*/  F2FP.PACK_AB R4, R252, R8 ;  /* 0x00000008fc04723e */ /* 0x004fc400000000ff */
[----:B------:R-:W-:Y:S02]  /*14580*/  LOP3.LUT R0, R0, 0xffff, RZ, 0xc0, !PT ;  /* 0x0000ffff00007812 */ /* 0x000fe400078ec0ff */
[----:B------:R-:W-:Y:S02]  /*14590*/  @!P5 PRMT R135, R44, 0x5410, RZ ;  /* 0x000054102c87d816 */ /* 0x000fe400000000ff */
[C---:B------:R-:W-:Y:S02]  /*145a0*/  PRMT R134, R4.reuse, 0x7610, R134 ;  /* 0x0000761004867816 */ /* 0x040fe40000000086 */
[----:B------:R-:W-:Y:S02]  /*145b0*/  ISETP.GE.U32.AND P5, PT, R243, R0, PT ;  /* 0x00000000f300720c */ /* 0x000fe40003fa6070 */
[----:B---3--:R-:W-:Y:S01]  /*145c0*/  F2FP.PACK_AB R0, R239, R6 ;  /* 0x00000006ef00723e */ /* 0x008fe200000000ff */
[----:B------:R-:W-:Y:S01]  /*145d0*/  @!P6 HADD2 R53, -R134.H0_H0, -RZ.H0_H0 ;  /* 0xa00000ff8635e230 */ /* 0x000fe20000000900 */
[----:B------:R-:W-:-:S02]  /*145e0*/  PRMT R133, R4, 0x7632, R133 ;  /* 0x0000763204857816 */ /* 0x000fc40000000085 */
[C---:B------:R-:W-:Y:S02]  /*145f0*/  PRMT R132, R0.reuse, 0x7610, R132 ;  /* 0x0000761000847816 */ /* 0x040fe40000000084 */
[----:B------:R-:W-:Y:S01]  /*14600*/  PRMT R29, R0, 0x7632, R29 ;  /* 0x00007632001d7816 */ /* 0x000fe2000000001d */
[----:B------:R-:W-:Y:S01]  /*14610*/  FADD.FTZ R5, R67, R64 ;  /* 0x0000004043057221 */ /* 0x000fe20000010000 */
[----:B------:R-:W-:Y:S02]  /*14620*/  LOP3.LUT R0, R2, 0xff, RZ, 0xc0, !PT ;  /* 0x000000ff02007812 */ /* 0x000fe400078ec0ff */
[----:B------:R-:W-:Y:S02]  /*14630*/  PRMT R64, R134, 0x5410, R133 ;  /* 0x0000541086407816 */ /* 0x000fe40000000085 */
[----:B------:R-:W-:Y:S02]  /*14640*/  @!P6 PRMT R134, R53, 0x5410, RZ ;  /* 0x000054103586e816 */ /* 0x000fe400000000ff */
[----:B------:R-:W-:-:S02]  /*14650*/  ISETP.GE.U32.AND P6, PT, R243, R0, PT ;  /* 0x00000000f300720c */ /* 0x000fc40003fc6070 */
[--C-:B------:R-:W-:Y:S01]  /*14660*/  SHF.R.U32.HI R0, RZ, 0x10, R2.reuse ;  /* 0x00000010ff007819 */ /* 0x100fe20000011602 */
[----:B------:R-:W-:Y:S01]  /*14670*/  @!P4 HADD2 R51, -R132.H0_H0, -RZ.H0_H0 ;  /* 0xa00000ff8433c230 */ /* 0x000fe20000000900 */
[----:B------:R-:W-:Y:S02]  /*14680*/  LOP3.LUT R3, R2, 0xffff, RZ, 0xc0, !PT ;  /* 0x0000ffff02037812 */ /* 0x000fe400078ec0ff */
[----:B------:R-:W-:Y:S02]  /*14690*/  SHF.R.U32.HI R4, RZ, 0x18, R2 ;  /* 0x00000018ff047819 */ /* 0x000fe40000011602 */
[----:B------:R-:W-:Y:S02]  /*146a0*/  LOP3.LUT R0, R0, 0xff, RZ, 0xc0, !PT ;  /* 0x000000ff00007812 */ /* 0x000fe400078ec0ff */
[----:B------:R-:W-:Y:S01]  /*146b0*/  SHF.R.U32.HI R2, RZ, 0x8, R3 ;  /* 0x00000008ff027819 */ /* 0x000fe20000011603 */
[----:B------:R-:W-:Y:S01]  /*146c0*/  @!P5 HADD2 R52, -R133.H0_H0, -RZ.H0_H0 ;  /* 0xa00000ff8534d230 */ /* 0x000fe20000000900 */
[----:B------:R-:W-:Y:S01]  /*146d0*/  PRMT R49, R132, 0x5410, R29 ;  /* 0x0000541084317816 */ /* 0x000fe2000000001d */
[----:B------:R-:W-:Y:S01]  /*146e0*/  @!P1 HADD2 R50, -R29.H0_H0, -RZ.H0_H0 ;  /* 0xa00000ff1d329230 */ /* 0x000fe20000000900 */
[----:B------:R-:W-:-:S02]  /*146f0*/  @!P4 PRMT R132, R51, 0x5410, RZ ;  /* 0x000054103384c816 */ /* 0x000fc400000000ff */
[C---:B------:R-:W-:Y:S02]  /*14700*/  ISETP.GE.U32.AND P4, PT, R243.reuse, R0, PT ;  /* 0x00000000f300720c */ /* 0x040fe40003f86070 */
[----:B------:R-:W-:Y:S02]  /*14710*/  LOP3.LUT R0, R2, 0xffff, RZ, 0xc0, !PT ;  /* 0x0000ffff02007812 */ /* 0x000fe400078ec0ff */
[----:B------:R-:W-:Y:S02]  /*14720*/  @!P5 PRMT R133, R52, 0x5410, RZ ;  /* 0x000054103485d816 */ /* 0x000fe400000000ff */
[----:B------:R-:W-:Y:S02]  /*14730*/  @!P1 PRMT R29, R50, 0x5410, RZ ;  /* 0x00005410321d9816 */ /* 0x000fe400000000ff */
[C---:B------:R-:W-:Y:S02]  /*14740*/  ISETP.GE.U32.AND P1, PT, R243.reuse, R4, PT ;  /* 0x00000004f300720c */ /* 0x040fe40003f26070 */
[----:B------:R-:W-:-:S02]  /*14750*/  ISETP.GE.U32.AND P5, PT, R243, R0, PT ;  /* 0x00000000f300720c */ /* 0x000fc40003fa6070 */
[----:B-1----:R-:W-:Y:S02]  /*14760*/  PRMT R21, R243, 0x7054, R243 ;  /* 0x00007054f3157816 */ /* 0x002fe400000000f3 */
[----:B------:R-:W2:Y:S01]  /*14770*/  LDL R243, [R1+0xbc] ;  /* 0x0000bc0001f37983 */ /* 0x000ea20000100800 */
[----:B------:R-:W-:Y:S02]  /*14780*/  IMAD.MOV.U32 R63, RZ, RZ, R92 ;  /* 0x000000ffff3f7224 */ /* 0x000fe400078e005c */
[----:B------:R-:W-:Y:S02]  /*14790*/  IMAD.MOV.U32 R189, RZ, RZ, R241 ;  /* 0x000000ffffbd7224 */ /* 0x000fe400078e00f1 */
[----:B------:R-:W-:Y:S01]  /*147a0*/  IMAD.MOV.U32 R92, RZ, RZ, R240 ;  /* 0x000000ffff5c7224 */ /* 0x000fe200078e00f0 */
[----:B------:R-:W-:Y:S01]  /*147b0*/  MUFU.EX2 R241, R220 ;  /* 0x000000dc00f17308 */ /* 0x000fe20000000800 */
[----:B------:R-:W-:Y:S02]  /*147c0*/  IMAD.MOV.U32 R194, RZ, RZ, R244 ;  /* 0x000000ffffc27224 */ /* 0x000fe400078e00f4 */
[----:B------:R-:W-:-:S05]  /*147d0*/  IMAD.MOV.U32 R195, RZ, RZ, R245 ;  /* 0x000000ffffc37224 */ /* 0x000fca00078e00f5 */
[----:B------:R-:W1:Y:S08]  /*147e0*/  MUFU.EX2 R245, R219 ;  /* 0x000000db00f57308 */ /* 0x000e700000000800 */
[----:B------:R-:W-:Y:S08]  /*147f0*/  MUFU.EX2 R240, R217 ;  /* 0x000000d900f07308 */ /* 0x000ff00000000800 */
[----:B------:R-:W3:Y:S01]  /*14800*/  MUFU.EX2 R244, R218 ;  /* 0x000000da00f47308 */ /* 0x000ee20000000800 */
[----:B------:R-:W-:Y:S01]  /*14810*/  UIADD3 UR34, UR33, -0x4498517b, URZ ;  /* 0xbb67ae8521227890 */ /* 0x000fe2000fffe03f */
[----:B-1----:R-:W-:Y:S01]  /*14820*/  F2FP.PACK_AB R2, R241, R245 ;  /* 0x000000f5f102723e */ /* 0x002fe200000000ff */
[----:B------:R-:W-:-:S03]  /*14830*/  IMAD.MOV.U32 R95, RZ, RZ, R76 ;  /* 0x000000ffff5f7224 */ /* 0x000fc600078e004c */
[C---:B------:R-:W-:Y:S02]  /*14840*/  PRMT R28, R2.reuse, 0x7610, R28 ;  /* 0x00007610021c7816 */ /* 0x040fe4000000001c */
[----:B------:R-:W-:Y:S02]  /*14850*/  PRMT R27, R2, 0x7632, R27 ;  /* 0x00007632021b7816 */ /* 0x000fe4000000001b */
[----:B------:R-:W-:Y:S02]  /*14860*/  LOP3.LUT R2, R195, UR34, R246, 0x96, !PT ;  /* 0x00000022c3027c12 */ /* 0x000fe4000f8e96f6 */
[----:B---3--:R-:W-:Y:S01]  /*14870*/  F2FP.PACK_AB R0, R244, R240 ;  /* 0x000000f0f400723e */ /* 0x008fe200000000ff */
[----:B------:R-:W-:-:S03]  /*14880*/  IMAD.MOV.U32 R76, RZ, RZ, R96 ;  /* 0x000000ffff4c7224 */ /* 0x000fc600078e0060 */
[C---:B------:R-:W-:Y:S01]  /*14890*/  PRMT R26, R0.reuse, 0x7632, R26 ;  /* 0x00007632001a7816 */ /* 0x040fe2000000001a */
[----:B------:R-:W-:Y:S01]  /*148a0*/  @!P4 HADD2 R55, -R0.H0_H0, -RZ.H0_H0 ;  /* 0xa00000ff0037c230 */ /* 0x000fe20000000900 */
[C---:B------:R-:W-:Y:S02]  /*148b0*/  @P4 PRMT R187, R0.reuse, 0x7610, R187 ;  /* 0x0000761000bb4816 */ /* 0x040fe400000000bb */
[----:B------:R-:W-:Y:S01]  /*148c0*/  PRMT R96, R0, 0x5410, R26 ;  /* 0x0000541000607816 */ /* 0x000fe2000000001a */
[----:B------:R-:W-:Y:S01]  /*148d0*/  IMAD.MOV.U32 R79, RZ, RZ, R188 ;  /* 0x000000ffff4f7224 */ /* 0x000fe200078e00bc */
[----:B------:R-:W-:Y:S01]  /*148e0*/  LOP3.LUT R0, R17, UR12, R194, 0x96, !PT ;  /* 0x0000000c11007c12 */ /* 0x000fe2000f8e96c2 */
[----:B------:R-:W-:-:S04]  /*148f0*/  IMAD.WIDE.U32 R2, R2, -0x326172a9, RZ ;  /* 0xcd9e8d5702027825 */ /* 0x000fc800078e00ff */
[----:B------:R-:W-:Y:S02]  /*14900*/  IMAD.MOV.U32 R62, RZ, RZ, R77 ;  /* 0x000000ffff3e7224 */ /* 0x000fe400078e004d */
[----:B------:R-:W-:Y:S02]  /*14910*/  IMAD.MOV.U32 R188, RZ, RZ, R130 ;  /* 0x000000ffffbc7224 */ /* 0x000fe400078e0082 */
[----:B------:R-:W-:Y:S02]  /*14920*/  IMAD.MOV.U32 R77, RZ, RZ, R235 ;  /* 0x000000ffff4d7224 */ /* 0x000fe400078e00eb */
[----:B------:R-:W-:Y:S02]  /*14930*/  IMAD.MOV.U32 R130, RZ, RZ, R238 ;  /* 0x000000ffff827224 */ /* 0x000fe400078e00ee */
[----:B------:R-:W-:Y:S02]  /*14940*/  FADD.FTZ R238, R8, R7 ;  /* 0x0000000708ee7221 */ /* 0x000fe40000010000 */
[----:B------:R-:W-:Y:S01]  /*14950*/  FADD.FTZ R235, R6, R221 ;  /* 0x000000dd06eb7221 */ /* 0x000fe20000010000 */
[----:B------:R-:W-:Y:S01]  /*14960*/  LOP3.LUT R3, R3, UR13, R222, 0x96, !PT ;  /* 0x0000000d03037c12 */ /* 0x000fe2000f8e96de */
[----:B------:R-:W-:-:S05]  /*14970*/  IMAD.WIDE.U32 R6, R0, -0x326172a9, RZ ;  /* 0xcd9e8d5700067825 */ /* 0x000fca00078e00ff */
[----:B------:R-:W-:Y:S01]  /*14980*/  LOP3.LUT R0, R7, UR11, R2, 0x96, !PT ;  /* 0x0000000b07007c12 */ /* 0x000fe2000f8e9602 */
[----:B------:R-:W-:-:S04]  /*14990*/  IMAD.WIDE.U32 R2, R3, -0x2daee0ad, RZ ;  /* 0xd2511f5303027825 */ /* 0x000fc800078e00ff */
        /* <DEDUP_REMOVED lines=8> */
[----:B------:R-:W-:-:S05]  /*14a20*/  IMAD.WIDE.U32 R4, R5, -0x326172a9, RZ ;  /* 0xcd9e8d5705047825 */ /* 0x000fca00078e00ff */
[----:B------:R-:W-:Y:S01]  /*14a30*/  LOP3.LUT R5, R5, UR7, R2, 0x96, !PT ;  /* 0x0000000705057c12 */ /* 0x000fe2000f8e9602 */
[----:B------:R-:W-:-:S05]  /*14a40*/  IMAD.WIDE.U32 R2, R3, -0x326172a9, RZ ;  /* 0xcd9e8d5703027825 */ /* 0x000fca00078e00ff */
[----:B------:R-:W-:Y:S02]  /*14a50*/  LOP3.LUT R0, R3, UR15, R4, 0x96, !PT ;  /* 0x0000000f03007c12 */ /* 0x000fe4000f8e9604 */
[----:B------:R-:W-:-:S04]  /*14a60*/  LOP3.LUT R3, R2, 0xffff, RZ, 0xc0, !PT ;  /* 0x0000ffff02037812 */ /* 0x000fc800078ec0ff */
[----:B------:R-:W-:Y:S02]  /*14a70*/  SHF.R.U32.HI R4, RZ, 0x8, R3 ;  /* 0x00000008ff047819 */ /* 0x000fe40000011603 */
[----:B------:R-:W-:Y:S01]  /*14a80*/  LOP3.LUT R3, R2, 0xff, RZ, 0xc0, !PT ;  /* 0x000000ff02037812 */ /* 0x000fe200078ec0ff */
[----:B------:R-:W-:-:S03]  /*14a90*/  FADD.FTZ R19, R65, R15 ;  /* 0x0000000f41137221 */ /* 0x000fc60000010000 */
        /* <DEDUP_REMOVED lines=8> */
[--C-:B------:R-:W-:Y:S02]  /*14b20*/  SHF.R.U32.HI R4, RZ, 0x10, R0.reuse ;  /* 0x00000010ff047819 */ /* 0x100fe40000011600 */
[----:B------:R-:W-:Y:S01]  /*14b30*/  PRMT R8, R2, 0x5410, R3 ;  /* 0x0000541002087816 */ /* 0x000fe20000000003 */
[----:B------:R-:W-:Y:S01]  /*14b40*/  IMAD.WIDE.U32 R2, R5, -0x2daee0ad, RZ ;  /* 0xd2511f5305027825 */ /* 0x000fe200078e00ff */
[----:B------:R-:W-:Y:S02]  /*14b50*/  SHF.R.U32.HI R5, RZ, 0x18, R0 ;  /* 0x00000018ff057819 */ /* 0x000fe40000011600 */
[----:B------:R-:W-:-:S02]  /*14b60*/  LOP3.LUT R4, R4, 0xff, RZ, 0xc0, !PT ;  /* 0x000000ff04047812 */ /* 0x000fc400078ec0ff */
        /* <DEDUP_REMOVED lines=17> */
[----:B------:R-:W-:Y:S01]  /*14c80*/  PRMT R14, R0, 0x5410, R2 ;  /* 0x00005410000e7816 */ /* 0x000fe20000000002 */
[--C-:B------:R-:W-:Y:S01]  /*14c90*/  HSET2.LE.AND R0, R8, R21.reuse, PT ;  /* 0x0000001508007233 */ /* 0x100fe20003803000 */
[----:B------:R-:W-:Y:S04]  /*14ca0*/  STG.E.U16 [R34.64+-0xc0], R18 ;  /* 0xffff401222007986 */ /* 0x000fe8000c10151c */
[----:B------:R-:W-:Y:S01]  /*14cb0*/  LOP3.LUT R8, R0, R80, RZ, 0xc0, !PT ;  /* 0x0000005000087212 */ /* 0x000fe200078ec0ff */
[----:B------:R-:W-:Y:S01]  /*14cc0*/  HSET2.LE.AND R0, R6, R21, PT ;  /* 0x0000001506007233 */ /* 0x000fe20003803000 */
[----:B------:R1:W-:Y:S01]  /*14cd0*/  STG.E.U16 [R32.64+-0xbe], R9 ;  /* 0xffff420920007986 */ /* 0x0003e2000c10151c */
[----:B------:R-:W-:Y:S02]  /*14ce0*/  IMAD.MOV.U32 R22, RZ, RZ, R69 ;  /* 0x000000ffff167224 */ /* 0x000fe400078e0045 */
[----:B------:R-:W-:-:S02]  /*14cf0*/  IMAD.MOV.U32 R69, RZ, RZ, R242 ;  /* 0x000000ffff457224 */ /* 0x000fc400078e00f2 */
[----:B------:R-:W-:Y:S01]  /*14d00*/  IMAD.MOV.U32 R23, RZ, RZ, R189 ;  /* 0x000000ffff177224 */ /* 0x000fe200078e00bd */
[--C-:B------:R-:W-:Y:S01]  /*14d10*/  HSET2.LE.AND R3, R13, R21.reuse, PT ;  /* 0x000000150d037233 */ /* 0x100fe20003803000 */
[----:B------:R-:W-:Y:S02]  /*14d20*/  IMAD.MOV.U32 R189, RZ, RZ, R190 ;  /* 0x000000ffffbd7224 */ /* 0x000fe400078e00be */
[----:B------:R-:W-:Y:S01]  /*14d30*/  IMAD.MOV.U32 R190, RZ, RZ, R130 ;  /* 0x000000ffffbe7224 */ /* 0x000fe200078e0082 */
[----:B------:R-:W-:Y:S04]  /*14d40*/  STG.E.U16 [R32.64+-0xc0], R10 ;  /* 0xffff400a20007986 */ /* 0x000fe8000c10151c */
[----:B------:R3:W-:Y:S01]  /*14d50*/  STG.E.U16 [R30.64+-0xbe], R11 ;  /* 0xffff420b1e007986 */ /* 0x0007e2000c10151c */
[----:B-1----:R-:W-:Y:S01]  /*14d60*/  LOP3.LUT R9, R0, R81, RZ, 0xc0, !PT ;  /* 0x0000005100097212 */ /* 0x002fe200078ec0ff */
[----:B------:R-:W-:-:S05]  /*14d70*/  HSET2.LE.AND R0, R4, R21, PT ;  /* 0x0000001504007233 */ /* 0x000fca0003803000 */
[----:B------:R-:W-:Y:S02]  /*14d80*/  LOP3.LUT R130, R0, R40, RZ, 0xc0, !PT ;  /* 0x0000002800827212 */ /* 0x000fe400078ec0ff */
[----:B---3--:R-:W-:Y:S01]  /*14d90*/  LOP3.LUT R11, R3, R60, RZ, 0xc0, !PT ;  /* 0x0000003c030b7212 */ /* 0x008fe200078ec0ff */
[----:B------:R-:W-:Y:S01]  /*14da0*/  HSET2.LE.AND R3, R7, R21, PT ;  /* 0x0000001507037233 */ /* 0x000fe20003803000 */
[----:B--2---:R-:W-:-:S05]  /*14db0*/  IADD3 R16, R243, 0x4, RZ ;  /* 0x00000004f3107810 */ /* 0x004fca0007ffe0ff */
[----:B------:R-:W-:-:S05]  /*14dc0*/  IMAD.WIDE.U32 R242, R16, -0x326172a9, RZ ;  /* 0xcd9e8d5710f27825 */ /* 0x000fca00078e00ff */
[----:B----4-:R-:W-:Y:S01]  /*14dd0*/  LOP3.LUT R0, R243, R193, RZ, 0x3c, !PT ;  /* 0x000000c1f3007212 */ /* 0x010fe200078e3cff */
[----:B------:R-:W-:-:S04]  /*14de0*/  IMAD.MOV.U32 R193, RZ, RZ, R68 ;  /* 0x000000ffffc17224 */ /* 0x000fc800078e0044 */
[----:B------:R-:W-:Y:S01]  /*14df0*/  IMAD.WIDE.U32 R6, R0, -0x2daee0ad, RZ ;  /* 0xd2511f5300067825 */ /* 0x000fe200078e00ff */
[----:B------:R-:W-:Y:S03]  /*14e00*/  STL [R1+0xd8], R16 ;  /* 0x0000d81001007387 */ /* 0x000fe60000100800 */
[----:B------:R-:W-:Y:S01]  /*14e10*/  IMAD.MOV.U32 R65, RZ, RZ, R193 ;  /* 0x000000ffff417224 */ /* 0x000fe200078e00c1 */
[----:B------:R-:W-:Y:S01]  /*14e20*/  STL.64 [R1], R6 ;  /* 0x0000000601007387 */ /* 0x000fe20000100a00 */
[----:B------:R-:W-:-:S03]  /*14e30*/  IMAD.MOV.U32 R193, RZ, RZ, R201 ;  /* 0x000000ffffc17224 */ /* 0x000fc600078e00c9 */
[----:B------:R-:W2:Y:S01]  /*14e40*/  LDL.LU R201, [R1+0x140] ;  /* 0x0001400001c97983 */ /* 0x000ea20000300800 */
[----:B------:R-:W-:-:S03]  /*14e50*/  IMAD.MOV.U32 R216, RZ, RZ, R203 ;  /* 0x000000ffffd87224 */ /* 0x000fc600078e00cb */
[----:B------:R-:W3:Y:S01]  /*14e60*/  LDL.LU R203, [R1+0x13c] ;  /* 0x00013c0001cb7983 */ /* 0x000ee20000300800 */
[----:B------:R-:W-:-:S03]  /*14e70*/  IMAD.MOV.U32 R199, RZ, RZ, R206 ;  /* 0x000000ffffc77224 */ /* 0x000fc600078e00ce */
[----:B------:R-:W4:Y:S01]  /*14e80*/  LDL.LU R206, [R1+0x138] ;  /* 0x0001380001ce7983 */ /* 0x000f220000300800 */
[----:B------:R-:W-:-:S03]  /*14e90*/  IMAD.MOV.U32 R196, RZ, RZ, R205 ;  /* 0x000000ffffc47224 */ /* 0x000fc600078e00cd */
[----:B------:R-:W3:Y:S01]  /*14ea0*/  LDL.LU R205, [R1+0x134] ;  /* 0x0001340001cd7983 */ /* 0x000ee20000300800 */
[--C-:B------:R-:W-:Y:S01]  /*14eb0*/  HSET2.LE.AND R2, R15, R21.reuse, PT ;  /* 0x000000150f027233 */ /* 0x100fe20003803000 */
[----:B------:R-:W-:Y:S01]  /*14ec0*/  LOP3.LUT R0, R7, UR34, R246, 0x96, !PT ;  /* 0x0000002207007c12 */ /* 0x000fe2000f8e96f6 */
[----:B------:R-:W-:Y:S01]  /*14ed0*/  IMAD.MOV.U32 R197, RZ, RZ, R192 ;  /* 0x000000ffffc57224 */ /* 0x000fe200078e00c0 */
[----:B------:R-:W-:Y:S01]  /*14ee0*/  MOV R68, R74 ;  /* 0x0000004a00447202 */ /* 0x000fe20000000f00 */
[----:B------:R-:W-:Y:S01]  /*14ef0*/  IMAD.MOV.U32 R192, RZ, RZ, R75 ;  /* 0x000000ffffc07224 */ /* 0x000fe200078e004b */
[----:B------:R-:W-:Y:S01]  /*14f00*/  LOP3.LUT R10, R2, R61, RZ, 0xc0, !PT ;  /* 0x0000003d020a7212 */ /* 0x000fe200078ec0ff */
[----:B------:R-:W-:Y:S01]  /*14f10*/  HSET2.LE.AND R2, R5, R21, PT ;  /* 0x0000001505027233 */ /* 0x000fe20003803000 */
[----:B------:R-:W-:Y:S02]  /*14f20*/  IMAD.MOV.U32 R74, RZ, RZ, R72 ;  /* 0x000000ffff4a7224 */ /* 0x000fe400078e0048 */
[----:B------:R-:W-:-:S02]  /*14f30*/  IMAD.MOV.U32 R75, RZ, RZ, R236 ;  /* 0x000000ffff4b7224 */ /* 0x000fc400078e00ec */
[----:B------:R-:W-:Y:S02]  /*14f40*/  IMAD.MOV.U32 R72, RZ, RZ, R237 ;  /* 0x000000ffff487224 */ /* 0x000fe400078e00ed */
[----:B------:R-:W-:-:S04]  /*14f50*/  IMAD.WIDE.U32 R236, R0, -0x326172a9, RZ ;  /* 0xcd9e8d5700ec7825 */ /* 0x000fc800078e00ff */
[----:B------:R-:W-:Y:S02]  /*14f60*/  IMAD.MOV.U32 R195, RZ, RZ, R188 ;  /* 0x000000ffffc37224 */ /* 0x000fe400078e00bc */
[----:B------:R-:W-:Y:S01]  /*14f70*/  IMAD.MOV.U32 R188, RZ, RZ, R129 ;  /* 0x000000ffffbc7224 */ /* 0x000fe200078e0081 */
[----:B------:R-:W-:Y:S02]  /*14f80*/  LOP3.LUT R129, R2, R46, RZ, 0xc0, !PT ;  /* 0x0000002e02817212 */ /* 0x000fe400078ec0ff */
[----:B------:R-:W-:Y:S02]  /*14f90*/  LOP3.LUT R2, R223, UR14, R242, 0x96, !PT ;  /* 0x0000000edf027c12 */ /* 0x000fe4000f8e96f2 */
[----:B------:R-:W-:Y:S01]  /*14fa0*/  LOP3.LUT R0, R237, UR13, R222, 0x96, !PT ;  /* 0x0000000ded007c12 */ /* 0x000fe2000f8e96de */
[----:B------:R1:W-:Y:S02]  /*14fb0*/  STG.E.U16 [R30.64+-0xc0], R12 ;  /* 0xffff400c1e007986 */ /* 0x0003e4000c10151c */
[----:B------:R-:W-:-:S04]  /*14fc0*/  IMAD.WIDE.U32 R4, R2, -0x2daee0ad, RZ ;  /* 0xd2511f5302047825 */ /* 0x000fc800078e00ff */
[----:B------:R-:W-:Y:S01]  /*14fd0*/  IMAD.MOV.U32 R194, RZ, RZ, R93 ;  /* 0x000000ffffc27224 */ /* 0x000fe200078e005d */
[----:B------:R-:W-:Y:S01]  /*14fe0*/  LOP3.LUT R2, R5, UR12, R6, 0x96, !PT ;  /* 0x0000000c05027c12 */ /* 0x000fe2000f8e9606 */
[----:B------:R-:W-:Y:S02]  /*14ff0*/  IMAD.MOV.U32 R93, RZ, RZ, R92 ;  /* 0x000000ffff5d7224 */ /* 0x000fe400078e005c */
[----:B------:R-:W-:Y:S01]  /*15000*/  IMAD.MOV.U32 R92, RZ, RZ, R128 ;  /* 0x000000ffff5c7224 */ /* 0x000fe200078e0080 */
[----:B------:R-:W-:Y:S01]  /*15010*/  LOP3.LUT R128, R3, R47, RZ, 0xc0, !PT ;  /* 0x0000002f03807212 */ /* 0x000fe200078ec0ff */
        /* <DEDUP_REMOVED lines=44> */
[----:B------:R-:W-:Y:S01]  /*152e0*/  IMAD.MOV.U32 R43, RZ, RZ, R212 ;  /* 0x000000ffff2b7224 */ /* 0x000fe200078e00d4 */
[----:B------:R-:W-:Y:S01]  /*152f0*/  @!P6 HADD2 R57, -R28.H0_H0, -RZ.H0_H0 ;  /* 0xa00000ff1c39e230 */ /* 0x000fe20000000900 */
[----:B------:R-:W-:Y:S01]  /*15300*/  PRMT R48, R28, 0x5410, R27 ;  /* 0x000054101c307816 */ /* 0x000fe2000000001b */
[----:B------:R-:W-:Y:S01]  /*15310*/  @!P5 HADD2 R56, -R27.H0_H0, -RZ.H0_H0 ;  /* 0xa00000ff1b38d230 */ /* 0x000fe20000000900 */
[----:B------:R1:W5:Y:S02]  /*15320*/  LDL.LU R212, [R1+0x130] ;  /* 0x0001300001d47983 */ /* 0x0003640000300800 */
[----:B------:R-:W-:Y:S01]  /*15330*/  @!P6 PRMT R28, R57, 0x5410, RZ ;  /* 0x00005410391ce816 */ /* 0x000fe200000000ff */
[----:B------:R-:W-:Y:S01]  /*15340*/  IMAD.MOV.U32 R57, RZ, RZ, R192 ;  /* 0x000000ffff397224 */ /* 0x000fe200078e00c0 */
[----:B------:R-:W-:Y:S01]  /*15350*/  @!P5 PRMT R27, R56, 0x5410, RZ ;  /* 0x00005410381bd816 */ /* 0x000fe200000000ff */
[----:B------:R-:W-:Y:S01]  /*15360*/  IMAD.MOV.U32 R192, RZ, RZ, R211 ;  /* 0x000000ffffc07224 */ /* 0x000fe200078e00d3 */
[----:B------:R-:W-:Y:S01]  /*15370*/  MOV R223, R193 ;  /* 0x000000c100df7202 */ /* 0x000fe20000000f00 */
[----:B------:R-:W-:Y:S01]  /*15380*/  IMAD.MOV.U32 R220, RZ, RZ, R216 ;  /* 0x000000ffffdc7224 */ /* 0x000fe200078e00d8 */
[----:B------:R1:W5:Y:S01]  /*15390*/  LDL.LU R211, [R1+0x12c] ;  /* 0x00012c0001d37983 */ /* 0x0003620000300800 */
[----:B------:R-:W-:-:S02]  /*153a0*/  IMAD.MOV.U32 R217, RZ, RZ, R194 ;  /* 0x000000ffffd97224 */ /* 0x000fc400078e00c2 */
[----:B------:R-:W-:Y:S02]  /*153b0*/  IMAD.MOV.U32 R56, RZ, RZ, R68 ;  /* 0x000000ffff387224 */ /* 0x000fe400078e0044 */
[----:B------:R-:W-:Y:S02]  /*153c0*/  IMAD.MOV.U32 R193, RZ, RZ, R210 ;  /* 0x000000ffffc17224 */ /* 0x000fe400078e00d2 */
[----:B------:R-:W-:Y:S01]  /*153d0*/  IMAD.MOV.U32 R216, RZ, RZ, R195 ;  /* 0x000000ffffd87224 */ /* 0x000fe200078e00c3 */
[----:B------:R1:W5:Y:S01]  /*153e0*/  LDL.LU R210, [R1+0x128] ;  /* 0x0001280001d27983 */ /* 0x0003620000300800 */
[----:B------:R-:W-:Y:S02]  /*153f0*/  IMAD.MOV.U32 R68, RZ, RZ, R95 ;  /* 0x000000ffff447224 */ /* 0x000fe400078e005f */
[----:B------:R-:W-:Y:S02]  /*15400*/  IMAD.MOV.U32 R194, RZ, RZ, R209 ;  /* 0x000000ffffc27224 */ /* 0x000fe400078e00d1 */
        /* <DEDUP_REMOVED lines=8> */
[----:B------:R-:W-:Y:S01]  /*15490*/  FADD.FTZ R213, R70, R19 ;  /* 0x0000001346d57221 */ /* 0x000fe20000010000 */
[----:B------:R1:W5:Y:S04]  /*154a0*/  LDL.LU R207, [R1+0x11c] ;  /* 0x00011c0001cf7983 */ /* 0x0003680000300800 */
[----:B--2---:R-:W2:Y:S01]  /*154b0*/  LDSM.16.MT88.4 R12, [R201+0xa000] ;  /* 0x00a00000c90c783b */ /* 0x004ea20000004200 */
[----:B------:R-:W-:-:S02]  /*154c0*/  IMAD.MOV.U32 R94, RZ, RZ, R190 ;  /* 0x000000ffff5e7224 */ /* 0x000fc400078e00be */
[----:B------:R-:W-:Y:S02]  /*154d0*/  IMAD.MOV.U32 R189, RZ, RZ, R204 ;  /* 0x000000ffffbd7224 */ /* 0x000fe400078e00cc */
[----:B------:R-:W-:Y:S01]  /*154e0*/  IMAD.MOV.U32 R70, RZ, RZ, R191 ;  /* 0x000000ffff467224 */ /* 0x000fe200078e00bf */
[----:B------:R1:W5:Y:S01]  /*154f0*/  LDL.LU R204, [R1+0x118] ;  /* 0x0001180001cc7983 */ /* 0x0003620000300800 */
[----:B------:R-:W-:Y:S02]  /*15500*/  IMAD.MOV.U32 R222, RZ, RZ, R197 ;  /* 0x000000ffffde7224 */ /* 0x000fe400078e00c5 */
[----:B------:R-:W-:Y:S01]  /*15510*/  IMAD.MOV.U32 R221, RZ, RZ, R198 ;  /* 0x000000ffffdd7224 */ /* 0x000fe200078e00c6 */
[----:B------:R-:W-:Y:S01]  /*15520*/  @!P1 HADD2 R54, -R26.H0_H0, -RZ.H0_H0 ;  /* 0xa00000ff1a369230 */ /* 0x000fe20000000900 */
[----:B------:R-:W-:Y:S01]  /*15530*/  @!P4 PRMT R187, R55, 0x5410, RZ ;  /* 0x0000541037bbc816 */ /* 0x000fe200000000ff */
[----:B----4-:R-:W-:Y:S01]  /*15540*/  LDSM.16.MT88.4 R16, [R206+0xb000] ;  /* 0x00b00000ce10783b */ /* 0x010fe20000004200 */
[-C--:B--2---:R-:W-:Y:S08]  /*15550*/  HMMA.16816.F32 R152, R8, R12.reuse, R152 ;  /* 0x0000000c0898723c */ /* 0x084ff00000001898 */
[C---:B------:R-:W-:Y:S08]  /*15560*/  HMMA.16816.F32 R168, R4.reuse, R12, R168 ;  /* 0x0000000c04a8723c */ /* 0x040ff000000018a8 */
[-C--:B------:R-:W-:Y:S08]  /*15570*/  HMMA.16816.F32 R164, R4, R14.reuse, R164 ;  /* 0x0000000e04a4723c */ /* 0x080ff000000018a4 */
[----:B------:R-:W-:Y:S01]  /*15580*/  HMMA.16816.F32 R36, R8, R14, R228 ;  /* 0x0000000e0824723c */ /* 0x000fe200000018e4 */
[----:B---3--:R-:W2:Y:S06]  /*15590*/  LDSM.16.MT88.4 R12, [R203+0xa000] ;  /* 0x00a00000cb0c783b */ /* 0x008eac0000004200 */
[----:B------:R-:W-:-:S02]  /*155a0*/  IMAD.MOV.U32 R228, RZ, RZ, R43 ;  /* 0x000000ffffe47224 */ /* 0x000fc400078e002b */
        /* <DEDUP_REMOVED lines=11> */
[-C--:B--2---:R-:W-:Y:S03]  /*15660*/  HMMA.16816.F32 R144, R8, R12.reuse, R144 ;  /* 0x0000000c0890723c */ /* 0x084fe60000001890 */
[----:B------:R1:W5:Y:S05]  /*15670*/  LDL.LU R138, [R1+0x108] ;  /* 0x00010800018a7983 */ /* 0x00036a0000300800 */
[C---:B------:R-:W-:Y:S01]  /*15680*/  HMMA.16816.F32 R160, R4.reuse, R12, R160 ;  /* 0x0000000c04a0723c */ /* 0x040fe200000018a0 */
[----:B------:R1:W5:Y:S07]  /*15690*/  LDL.LU R137, [R1+0x104] ;  /* 0x0001040001897983 */ /* 0x00036e0000300800 */
[-C--:B------:R-:W-:Y:S08]  /*156a0*/  HMMA.16816.F32 R156, R4, R14.reuse, R156 ;  /* 0x0000000e049c723c */ /* 0x080ff0000000189c */
[----:B------:R-:W-:Y:S01]  /*156b0*/  HMMA.16816.F32 R40, R8, R14, R248 ;  /* 0x0000000e0828723c */ /* 0x000fe200000018f8 */
[----:B------:R-:W2:Y:S01]  /*156c0*/  LDSM.16.MT88.4 R12, [R206+0xa000] ;  /* 0x00a00000ce0c783b */ /* 0x000ea20000004200 */
[----:B------:R-:W-:-:S03]  /*156d0*/  IMAD.MOV.U32 R199, RZ, RZ, R136 ;  /* 0x000000ffffc77224 */ /* 0x000fc600078e0088 */
[----:B------:R1:W5:Y:S01]  /*156e0*/  LDL.LU R136, [R1+0x100] ;  /* 0x0001000001887983 */ /* 0x0003620000300800 */
[----:B------:R-:W-:Y:S01]  /*156f0*/  @!P1 PRMT R26, R54, 0x5410, RZ ;  /* 0x00005410361a9816 */ /* 0x000fe200000000ff */
[----:B------:R-:W-:Y:S02]  /*15700*/  IMAD.MOV.U32 R250, RZ, RZ, R63 ;  /* 0x000000fffffa7224 */ /* 0x000fe400078e003f */
[----:B------:R-:W-:Y:S01]  /*15710*/  IMAD.MOV.U32 R251, RZ, RZ, R62 ;  /* 0x000000fffffb7224 */ /* 0x000fe200078e003e */
[-C--:B--2---:R-:W-:Y:S08]  /*15720*/  HMMA.16816.F32 R44, R8, R12.reuse, R56 ;  /* 0x0000000c082c723c */ /* 0x084ff00000001838 */
[C---:B------:R-:W-:Y:S08]  /*15730*/  HMMA.16816.F32 R52, R4.reuse, R12, R84 ;  /* 0x0000000c0434723c */ /* 0x040ff00000001854 */
[-C--:B------:R-:W-:Y:S08]  /*15740*/  HMMA.16816.F32 R56, R4, R14.reuse, R100 ;  /* 0x0000000e0438723c */ /* 0x080ff00000001864 */
[----:B------:R-:W-:Y:S01]  /*15750*/  HMMA.16816.F32 R60, R8, R14, R68 ;  /* 0x0000000e083c723c */ /* 0x000fe20000001844 */
[----:B------:R-:W2:Y:S01]  /*15760*/  LDSM.16.MT88.4 R12, [R205+0xa000] ;  /* 0x00a00000cd0c783b */ /* 0x000ea20000004200 */
[----:B------:R-:W-:-:S02]  /*15770*/  IMAD.MOV.U32 R248, RZ, RZ, R79 ;  /* 0x000000fffff87224 */ /* 0x000fc400078e004f */
[----:B------:R-:W-:-:S04]  /*15780*/  IMAD.MOV.U32 R249, RZ, RZ, R78 ;  /* 0x000000fffff97224 */ /* 0x000fc800078e004e */
[-C--:B--2---:R-:W-:Y:S08]  /*15790*/  HMMA.16816.F32 R68, R8, R12.reuse, R72 ;  /* 0x0000000c0844723c */ /* 0x084ff00000001848 */
[----:B------:R-:W-:Y:S07]  /*157a0*/  HMMA.16816.F32 R72, R4, R12, R112 ;  /* 0x0000000c0448723c */ /* 0x000fee0000001870 */
[----:B------:R-:W-:-:S02]  /*157b0*/  IMAD.MOV.U32 R112, RZ, RZ, R77 ;  /* 0x000000ffff707224 */ /* 0x000fc400078e004d */
[----:B------:R-:W-:Y:S02]  /*157c0*/  IMAD.MOV.U32 R113, RZ, RZ, R76 ;  /* 0x000000ffff717224 */ /* 0x000fe400078e004c */
        /* <DEDUP_REMOVED lines=23> */
[C---:B------:R-:W-:Y:S01]  /*15940*/  HMMA.16816.F32 R224, R8.reuse, R16, R112 ;  /* 0x0000001008e0723c */ /* 0x040fe20000001870 */
[----:B------:R-:W-:Y:S07]  /*15950*/  LDSM.16.MT88.4 R112, [R206+0xb800] ;  /* 0x00b80000ce70783b */ /* 0x000fee0000004200 */
[----:B------:R-:W-:Y:S08]  /*15960*/  HMMA.16816.F32 R16, R8, R18, R248 ;  /* 0x000000120810723c */ /* 0x000ff000000018f8 */
        /* <DEDUP_REMOVED lines=24> */
[----:B------:R-:W-:Y:S01]  /*15af0*/  IMAD.MOV.U32 R231, RZ, RZ, R65 ;  /* 0x000000ffffe77224 */ /* 0x000fe200078e0041 */
[----:B------:R-:W-:Y:S01]  /*15b00*/  LOP3.LUT R124, R3, R64, RZ, 0xc0, !PT ;  /* 0x00000040037c7212 */ /* 0x000fe200078ec0ff */
[----:B------:R-:W-:Y:S02]  /*15b10*/  IMAD.MOV.U32 R230, RZ, RZ, R67 ;  /* 0x000000ffffe67224 */ /* 0x000fe400078e0043 */
[----:B------:R-:W3:Y:S01]  /*15b20*/  LDSM.16.MT88.4 R64, [R205+0xa800] ;  /* 0x00a80000cd40783b */ /* 0x000ee20000004200 */
[----:B------:R-:W-:-:S05]  /*15b30*/  HSET2.LE.AND R4, R6, R21, PT ;  /* 0x0000001506047233 */ /* 0x000fca0003803000 */
        /* <DEDUP_REMOVED lines=50> */
[----:B------:R-:W-:Y:S01]  /*15e60*/  FADD.FTZ R3, R251, R215 ;  /* 0x000000d7fb037221 */ /* 0x000fe20000010000 */
[----:B------:R-:W-:Y:S01]  /*15e70*/  IADD3 R252, P1, R24, -0x100, RZ ;  /* 0xffffff0018fc7810 */ /* 0x000fe20007f3e0ff */
[----:B------:R-:W-:-:S03]  /*15e80*/  FADD.FTZ R239, R228, R213 ;  /* 0x000000d5e4ef7221 */ /* 0x000fc60000010000 */
        /* <DEDUP_REMOVED lines=70> */
[C---:B------:R-:W-:Y:S01]  /*162f0*/  ISETP.GE.AND P4, PT, R0.reuse, R136, PT ;  /* 0x000000880000720c */ /* 0x040fe20003f86270 */
[----:B------:R-:W-:Y:S01]  /*16300*/  @P3 STS.128 [R212+0xa800], RZ ;  /* 0x00a800ffd4003388 */ /* 0x000fe20000000c00 */
[C---:B------:R-:W-:Y:S02]  /*16310*/  IADD3 R3, R0.reuse, 0x11, RZ ;  /* 0x0000001100037810 */ /* 0x040fe40007ffe0ff */
[C---:B------:R-:W-:Y:S01]  /*16320*/  ISETP.GE.AND P6, PT, R0.reuse, R137, PT ;  /* 0x000000890000720c */ /* 0x040fe20003fc6270 */
[----:B------:R-:W-:Y:S01]  /*16330*/  @!PT LDS RZ, [RZ] ;  /* 0x00000000fffff984 */ /* 0x000fe20000000800 */
[----:B------:R-:W-:Y:S01]  /*16340*/  @!PT LDS RZ, [RZ] ;  /* 0x00000000fffff984 */ /* 0x000fe20000000800 */
[----:B------:R-:W-:Y:S01]  /*16350*/  @!PT LDS RZ, [RZ] ;  /* 0x00000000fffff984 */ /* 0x000fe20000000800 */
[----:B------:R1:W-:Y:S01]  /*16360*/  @!P3 LDGSTS.E.BYPASS.LTC128B.128 [R212+0xa800], [R8.64] ;  /* 0x0a80000008d4bfae */ /* 0x0003e2000b901d5c */
[C---:B------:R-:W-:Y:S02]  /*16370*/  ISETP.GE.AND P1, PT, R0.reuse, R139, PT ;  /* 0x0000008b0000720c */ /* 0x040fe40003f26270 */
[----:B------:R-:W-:Y:S01]  /*16380*/  ISETP.GE.AND P0, PT, R0, R138, PT ;  /* 0x0000008a0000720c */ /* 0x000fe20003f06270 */
        /* <DEDUP_REMOVED lines=8> */
[----:B------:R-:W-:Y:S04]  /*16410*/  LDSM.16.M88.4 R132, [R211+0x800] ;  /* 0x00080000d384783b */ /* 0x000fe80000000200 */
[----:B-1----:R-:W1:Y:S04]  /*16420*/  LDSM.16.M88.4 R8, [R202+0x2000] ;  /* 0x00200000ca08783b */ /* 0x002e680000000200 */
[----:B------:R-:W-:Y:S04]  /*16430*/  LDSM.16.M88.4 R12, [R202] ;  /* 0x00000000ca0c783b */ /* 0x000fe80000000200 */
[----:B--2---:R-:W2:Y:S04]  /*16440*/  LDSM.16.M88.4 R4, [R204+0x2000] ;  /* 0x00200000cc04783b */ /* 0x004ea80000000200 */
[----:B------:R-:W0:Y:S01]  /*16450*/  LDGDEPBAR ;  /* 0x00000000000079af */ /* 0x000e220000000000 */
[C---:B-1----:R-:W-:Y:S08]  /*16460*/  HMMA.16816.F32 R180, R8.reuse, R16, RZ ;  /* 0x0000001008b4723c */ /* 0x042ff000000018ff */
[C---:B------:R-:W-:Y:S08]  /*16470*/  HMMA.16816.F32 R184, R8.reuse, R22, RZ ;  /* 0x0000001608b8723c */ /* 0x040ff000000018ff */
[C---:B------:R-:W-:Y:S08]  /*16480*/  HMMA.16816.F32 R176, R8.reuse, R18, RZ ;  /* 0x0000001208b0723c */ /* 0x040ff000000018ff */
[----:B------:R-:W-:Y:S01]  /*16490*/  HMMA.16816.F32 R188, R8, R20, RZ ;  /* 0x0000001408bc723c */ /* 0x000fe200000018ff */
[----:B------:R-:W1:Y:S07]  /*164a0*/  LDSM.16.M88.4 R8, [R204] ;  /* 0x00000000cc08783b */ /* 0x000e6e0000000200 */
[C---:B--2---:R-:W-:Y:S08]  /*164b0*/  HMMA.16816.F32 R216, R4.reuse, R132, R180 ;  /* 0x0000008404d8723c */ /* 0x044ff000000018b4 */
[C---:B------:R-:W-:Y:S08]  /*164c0*/  HMMA.16816.F32 R220, R4.reuse, R174, R184 ;  /* 0x000000ae04dc723c */ /* 0x040ff000000018b8 */
[----:B------:R-:W-:Y:S08]  /*164d0*/  HMMA.16816.F32 R196, R4, R134, R176 ;  /* 0x0000008604c4723c */ /* 0x000ff000000018b0 */
[C---:B------:R-:W-:Y:S08]  /*164e0*/  HMMA.16816.F32 R184, R12.reuse, R20, RZ ;  /* 0x000000140cb8723c */ /* 0x040ff000000018ff */
[C---:B------:R-:W-:Y:S08]  /*164f0*/  HMMA.16816.F32 R180, R12.reuse, R22, RZ ;  /* 0x000000160cb4723c */ /* 0x040ff000000018ff */
[C---:B------:R-:W-:Y:S08]  /*16500*/  HMMA.16816.F32 R176, R12.reuse, R16, RZ ;  /* 0x000000100cb0723c */ /* 0x040ff000000018ff */
[----:B------:R-:W-:Y:S01]  /*16510*/  HMMA.16816.F32 R20, R12, R18, RZ ;  /* 0x000000120c14723c */ /* 0x000fe200000018ff */
[----:B------:R-:W-:Y:S04]  /*16520*/  LDSM.16.M88.4 R16, [R209+0x8000] ;  /* 0x00800000d110783b */ /* 0x000fe80000000200 */
[----:B------:R-:W-:Y:S03]  /*16530*/  LDSM.16.M88.4 R12, [R209+0x8800] ;  /* 0x00880000d10c783b */ /* 0x000fe60000000200 */
[-C--:B------:R-:W-:Y:S01]  /*16540*/  HMMA.16816.F32 R224, R4, R172.reuse, R188 ;  /* 0x000000ac04e0723c */ /* 0x080fe200000018bc */
[----:B------:R-:W2:Y:S07]  /*16550*/  LDSM.16.M88.4 R4, [R210+0x2000] ;  /* 0x00200000d204783b */ /* 0x000eae0000000200 */
[C---:B-1----:R-:W-:Y:S08]  /*16560*/  HMMA.16816.F32 R192, R8.reuse, R172, R184 ;  /* 0x000000ac08c0723c */ /* 0x042ff000000018b8 */
[C---:B------:R-:W-:Y:S01]  /*16570*/  HMMA.16816.F32 R188, R8.reuse, R132, R176 ;  /* 0x0000008408bc723c */ /* 0x040fe200000018b0 */
[----:B------:R-:W-:Y:S07]  /*16580*/  LDSM.16.M88.4 R176, [R207] ;  /* 0x00000000cfb0783b */ /* 0x000fee0000000200 */
[C---:B------:R-:W-:Y:S08]  /*16590*/  HMMA.16816.F32 R184, R8.reuse, R174, R180 ;  /* 0x000000ae08b8723c */ /* 0x040ff000000018b4 */
[----:B------:R-:W-:Y:S01]  /*165a0*/  HMMA.16816.F32 R20, R8, R134, R20 ;  /* 0x000000860814723c */ /* 0x000fe20000001814 */
[----:B------:R-:W1:Y:S04]  /*165b0*/  LDSM.16.M88.4 R8, [R210] ;  /* 0x00000000d208783b */ /* 0x000e680000000200 */
[----:B------:R-:W-:Y:S03]  /*165c0*/  LDSM.16.M88.4 R132, [R207+0x800] ;  /* 0x00080000cf84783b */ /* 0x000fe60000000200 */
[C---:B--2---:R-:W-:Y:S08]  /*165d0*/  HMMA.16816.F32 R180, R4.reuse, R16, R224 ;  /* 0x0000001004b4723c */ /* 0x044ff000000018e0 */
[C---:B------:R-:W-:Y:S08]  /*165e0*/  HMMA.16816.F32 R216, R4.reuse, R12, R216 ;  /* 0x0000000c04d8723c */ /* 0x040ff000000018d8 */
[C---:B------:R-:W-:Y:S08]  /*165f0*/  HMMA.16816.F32 R172, R4.reuse, R18, R220 ;  /* 0x0000001204ac723c */ /* 0x040ff000000018dc */
[----:B------:R-:W-:Y:S01]  /*16600*/  HMMA.16816.F32 R196, R4, R14, R196 ;  /* 0x0000000e04c4723c */ /* 0x000fe200000018c4 */
[----:B------:R-:W2:Y:S07]  /*16610*/  LDSM.16.M88.4 R4, [R208+0x2000] ;  /* 0x00200000d004783b */ /* 0x000eae0000000200 */
[C---:B-1----:R-:W-:Y:S08]  /*16620*/  HMMA.16816.F32 R248, R8.reuse, R16, R192 ;  /* 0x0000001008f8723c */ /* 0x042ff000000018c0 */
[C---:B------:R-:W-:Y:S08]  /*16630*/  HMMA.16816.F32 R228, R8.reuse, R18, R184 ;  /* 0x0000001208e4723c */ /* 0x040ff000000018b8 */
[C---:B------:R-:W-:Y:S08]  /*16640*/  HMMA.16816.F32 R224, R8.reuse, R12, R188 ;  /* 0x0000000c08e0723c */ /* 0x040ff000000018bc */
[----:B------:R-:W-:Y:S01]  /*16650*/  HMMA.16816.F32 R220, R8, R14, R20 ;  /* 0x0000000e08dc723c */ /* 0x000fe20000001814 */
[----:B------:R-:W1:Y:S04]  /*16660*/  LDSM.16.M88.4 R8, [R208] ;  /* 0x00000000d008783b */ /* 0x000e680000000200 */
[----:B------:R-:W-:Y:S03]  /*16670*/  LDSM.16.M88.4 R20, [R200+0x9000] ;  /* 0x00900000c814783b */ /* 0x000fe60000000200 */
[C---:B--2---:R-:W-:Y:S01]  /*16680*/  HMMA.16816.F32 R192, R4.reuse, R176, R180 ;  /* 0x000000b004c0723c */ /* 0x044fe200000018b4 */
[----:B------:R-:W2:Y:S07]  /*16690*/  LDSM.16.M88.4 R12, [R202+0x4000] ;  /* 0x00400000ca0c783b */ /* 0x000eae0000000200 */
[C---:B------:R-:W-:Y:S01]  /*166a0*/  HMMA.16816.F32 R188, R4.reuse, R178, R172 ;  /* 0x000000b204bc723c */ /* 0x040fe200000018ac */
[----:B------:R-:W-:Y:S07]  /*166b0*/  LDSM.16.M88.4 R172, [R200+0x9800] ;  /* 0x00980000c8ac783b */ /* 0x000fee0000000200 */
[C---:B------:R-:W-:Y:S08]  /*166c0*/  HMMA.16816.F32 R184, R4.reuse, R132, R216 ;  /* 0x0000008404b8723c */ /* 0x040ff000000018d8 */
[----:B------:R-:W-:Y:S01]  /*166d0*/  HMMA.16816.F32 R180, R4, R134, R196 ;  /* 0x0000008604b4723c */ /* 0x000fe200000018c4 */
[----:B------:R-:W3:Y:S07]  /*166e0*/  LDSM.16.M88.4 R4, [R202+0x6000] ;  /* 0x00600000ca04783b */ /* 0x000eee0000000200 */
[C---:B-1----:R-:W-:Y:S08]  /*166f0*/  HMMA.16816.F32 R16, R8.reuse, R176, R248 ;  /* 0x000000b00810723c */ /* 0x042ff000000018f8 */
[C---:B------:R-:W-:Y:S08]  /*16700*/  HMMA.16816.F32 R228, R8.reuse, R178, R228 ;  /* 0x000000b208e4723c */ /* 0x040ff000000018e4 */
[----:B------:R-:W-:Y:S08]  /*16710*/  HMMA.16816.F32 R224, R8, R132, R224 ;  /* 0x0000008408e0723c */ /* 0x000ff000000018e0 */
[----:B--2---:R-:W-:Y:S01]  /*16720*/  HMMA.16816.F32 R176, R12, R20, R16 ;  /* 0x000000140cb0723c */ /* 0x004fe20000001810 */
[----:B------:R-:W-:Y:S07]  /*16730*/  LDSM.16.M88.4 R16, [R211+0x1000] ;  /* 0x00100000d310783b */ /* 0x000fee0000000200 */
[----:B------:R-:W-:Y:S01]  /*16740*/  HMMA.16816.F32 R220, R8, R134, R220 ;  /* 0x0000008608dc723c */ /* 0x000fe200000018dc */
[----:B------:R-:W-:Y:S04]  /*16750*/  LDSM.16.M88.4 R132, [R211+0x1800] ;  /* 0x00180000d384783b */ /* 0x000fe80000000200 */
[----:B------:R-:W1:Y:S03]  /*16760*/  LDSM.16.M88.4 R8, [R204+0x4000] ;  /* 0x00400000cc08783b */ /* 0x000e660000000200 */
[C---:B---3--:R-:W-:Y:S08]  /*16770*/  HMMA.16816.F32 R216, R4.reuse, R20, R192 ;  /* 0x0000001404d8723c */ /* 0x048ff000000018c0 */
[C---:B------:R-:W-:Y:S08]  /*16780*/  HMMA.16816.F32 R196, R4.reuse, R22, R188 ;  /* 0x0000001604c4723c */ /* 0x040ff000000018bc */
[C---:B------:R-:W-:Y:S08]  /*16790*/  HMMA.16816.F32 R192, R4.reuse, R172, R184 ;  /* 0x000000ac04c0723c */ /* 0x040ff000000018b8 */
[----:B------:R-:W-:Y:S01]  /*167a0*/  HMMA.16816.F32 R180, R4, R174, R180 ;  /* 0x000000ae04b4723c */ /* 0x000fe200000018b4 */
[----:B------:R-:W2:Y:S07]  /*167b0*/  LDSM.16.M88.4 R4, [R204+0x6000] ;  /* 0x00600000cc04783b */ /* 0x000eae0000000200 */
[C---:B------:R-:W-:Y:S08]  /*167c0*/  HMMA.16816.F32 R20, R12.reuse, R22, R228 ;  /* 0x000000160c14723c */ /* 0x040ff000000018e4 */
[C---:B------:R-:W-:Y:S08]  /*167d0*/  HMMA.16816.F32 R184, R12.reuse, R172, R224 ;  /* 0x000000ac0cb8723c */ /* 0x040ff000000018e0 */
[----:B------:R-:W-:Y:S01]  /*167e0*/  HMMA.16816.F32 R188, R12, R174, R220 ;  /* 0x000000ae0cbc723c */ /* 0x000fe200000018dc */
[----:B------:R-:W-:Y:S04]  /*167f0*/  LDSM.16.M88.4 R172, [R209+0x9000] ;  /* 0x00900000d1ac783b */ /* 0x000fe80000000200 */
[----:B------:R-:W-:Y:S03]  /*16800*/  LDSM.16.M88.4 R12, [R209+0x9800] ;  /* 0x00980000d10c783b */ /* 0x000fe60000000200 */
[-C--:B-1----:R-:W-:Y:S08]  /*16810*/  HMMA.16816.F32 R176, R8, R16.reuse, R176 ;  /* 0x0000001008b0723c */ /* 0x082ff000000018b0 */
[C---:B--2---:R-:W-:Y:S08]  /*16820*/  HMMA.16816.F32 R228, R4.reuse, R16, R216 ;  /* 0x0000001004e4723c */ /* 0x044ff000000018d8 */
        /* <DEDUP_REMOVED lines=8> */
[C---:B-1----:R-:W-:Y:S08]  /*168b0*/  HMMA.16816.F32 R196, R4.reuse, R172, R176 ;  /* 0x000000ac04c4723c */ /* 0x042ff000000018b0 */
[C---:B------:R-:W-:Y:S01]  /*168c0*/  HMMA.16816.F32 R192, R4.reuse, R174, R16 ;  /* 0x000000ae04c0723c */ /* 0x040fe20000001810 */
[----:B------:R-:W-:Y:S07]  /*168d0*/  LDSM.16.M88.4 R16, [R208+0x6000] ;  /* 0x00600000d010783b */ /* 0x000fee0000000200 */
        /* <DEDUP_REMOVED lines=9> */
[----:B------:R-:W-:Y:S01]  /*16970*/  HMMA.16816.F32 R224, R8, R14, R216 ;  /* 0x0000000e08e0723c */ /* 0x000fe200000018d8 */
[----:B------:R-:W2:Y:S07]  /*16980*/  I2F R15, R0 ;  /* 0x00000000000f7306 */ /* 0x000eae0000201400 */
[C---:B-1----:R-:W-:Y:S01]  /*16990*/  HMMA.16816.F32 R196, R4.reuse, R20, R196 ;  /* 0x0000001404c4723c */ /* 0x042fe200000018c4 */
[----:B------:R-:W-:Y:S07]  /*169a0*/  I2F R10, R3 ;  /* 0x00000003000a7306 */ /* 0x000fee0000201400 */
[C---:B------:R-:W-:Y:S08]  /*169b0*/  HMMA.16816.F32 R192, R4.reuse, R22, R192 ;  /* 0x0000001604c0723c */ /* 0x040ff000000018c0 */
[C---:B---3--:R-:W-:Y:S08]  /*169c0*/  HMMA.16816.F32 R188, R4.reuse, R132, R188 ;  /* 0x0000008404bc723c */ /* 0x048ff000000018bc */
[----:B------:R-:W-:Y:S01]  /*169d0*/  HMMA.16816.F32 R180, R4, R134, R180 ;  /* 0x0000008604b4723c */ /* 0x000fe200000018b4 */
[----:B--2---:R-:W-:-:S06]  /*169e0*/  FFMA.FTZ R2, R15, UR26, R196 ;  /* 0x0000001a0f027c23 */ /* 0x004fcc00080100c4 */
[C---:B------:R-:W-:Y:S01]  /*169f0*/  IADD3 R7, R0.reuse, 0x1, RZ ;  /* 0x0000000100077810 */ /* 0x040fe20007ffe0ff */
[C---:B------:R-:W-:Y:S01]  /*16a00*/  HMMA.16816.F32 R220, R16.reuse, R132, R184 ;  /* 0x0000008410dc723c */ /* 0x040fe200000018b8 */
[C---:B------:R-:W-:Y:S02]  /*16a10*/  IADD3 R6, R0.reuse, 0x8, RZ ;  /* 0x0000000800067810 */ /* 0x040fe40007ffe0ff */
[----:B------:R-:W1:Y:S01]  /*16a20*/  I2F R14, R7 ;  /* 0x00000007000e7306 */ /* 0x000e620000201400 */
[C---:B------:R-:W-:Y:S02]  /*16a30*/  IADD3 R5, R0.reuse, 0x9, RZ ;  /* 0x0000000900057810 */ /* 0x040fe40007ffe0ff */
[----:B------:R-:W-:Y:S02]  /*16a40*/  IADD3 R4, R0, 0x10, RZ ;  /* 0x0000001000047810 */ /* 0x000fe40007ffe0ff */
[----:B------:R-:W-:Y:S01]  /*16a50*/  FSEL R185, R2, -INF , !P4 ;  /* 0xff80000002b97808 */ /* 0x000fe20006000000 */
[----:B------:R-:W-:Y:S01]  /*16a60*/  HMMA.16816.F32 R216, R16, R20, R176 ;  /* 0x0000001410d8723c */ /* 0x000fe200000018b0 */
[----:B------:R-:W-:Y:S01]  /*16a70*/  IADD3 R2, R0, 0x18, RZ ;  /* 0x0000001800027810 */ /* 0x000fe20007ffe0ff */
[----:B------:R-:W2:Y:S01]  /*16a80*/  I2F R13, R6 ;  /* 0x00000006000d7306 */ /* 0x000ea20000201400 */
[----:B------:R-:W-:-:S02]  /*16a90*/  ISETP.GE.AND P5, PT, R7, R136, PT ;  /* 0x000000880700720c */ /* 0x000fc40003fa6270 */
[----:B------:R-:W-:Y:S02]  /*16aa0*/  ISETP.GE.AND P4, PT, R6, R136, PT ;  /* 0x000000880600720c */ /* 0x000fe40003f86270 */
[----:B------:R-:W-:Y:S01]  /*16ab0*/  IADD3 R0, R0, 0x19, RZ ;  /* 0x0000001900007810 */ /* 0x000fe20007ffe0ff */
[----:B------:R-:W-:Y:S02]  /*16ac0*/  HMMA.16816.F32 R172, R16, R22, R172 ;  /* 0x0000001610ac723c */ /* 0x000fe400000018ac */
[----:B------:R-:W3:Y:S01]  /*16ad0*/  I2F R12, R5 ;  /* 0x00000005000c7306 */ /* 0x000ee20000201400 */
[----:B-1----:R-:W-:-:S05]  /*16ae0*/  FFMA.FTZ R20, R14, UR26, R197 ;  /* 0x0000001a0e147c23 */ /* 0x002fca00080100c5 */
[----:B------:R-:W-:Y:S01]  /*16af0*/  FSEL R196, R20, -INF , !P5 ;  /* 0xff80000014c47808 */ /* 0x000fe20006800000 */
[----:B------:R-:W-:Y:S01]  /*16b00*/  HMMA.16816.F32 R16, R16, R134, R224 ;  /* 0x000000861010723c */ /* 0x000fe200000018e0 */
[----:B------:R-:W1:Y:S01]  /*16b10*/  I2F R11, R4 ;  /* 0x00000004000b7306 */ /* 0x000e620000201400 */
[----:B--2---:R-:W-:Y:S01]  /*16b20*/  FFMA.FTZ R8, R13, UR26, R192 ;  /* 0x0000001a0d087c23 */ /* 0x004fe200080100c0 */
[----:B------:R-:W-:Y:S01]  /*16b30*/  ISETP.GE.AND P5, PT, R5, R136, PT ;  /* 0x000000880500720c */ /* 0x000fe20003fa6270 */
[----:B------:R-:W-:-:S03]  /*16b40*/  FFMA.FTZ R22, R13, UR26, R194 ;  /* 0x0000001a0d167c23 */ /* 0x000fc600080100c2 */
[----:B------:R-:W-:Y:S01]  /*16b50*/  FSEL R192, R8, -INF , !P4 ;  /* 0xff80000008c07808 */ /* 0x000fe20006000000 */
[----:B------:R-:W-:Y:S01]  /*16b60*/  FFMA.FTZ R8, R10, UR26, R189 ;  /* 0x0000001a0a087c23 */ /* 0x000fe200080100bd */
[----:B------:R-:W2:Y:S01]  /*16b70*/  I2F R9, R2 ;  /* 0x0000000200097306 */ /* 0x000ea20000201400 */
[----:B---3--:R-:W-:Y:S01]  /*16b80*/  FFMA.FTZ R21, R12, UR26, R193 ;  /* 0x0000001a0c157c23 */ /* 0x008fe200080100c1 */
[----:B------:R-:W-:Y:S01]  /*16b90*/  BAR.SYNC.DEFER_BLOCKING 0x0 ;  /* 0x0000000000007b1d */ /* 0x000fe20000010000 */
[-C--:B------:R-:W-:Y:S01]  /*16ba0*/  ISETP.GE.AND P4, PT, R4, R136.reuse, PT ;  /* 0x000000880400720c */ /* 0x080fe20003f86270 */
[----:B------:R-:W-:Y:S02]  /*16bb0*/  FFMA.FTZ R26, R12, UR26, R195 ;  /* 0x0000001a0c1a7c23 */ /* 0x000fe400080100c3 */
[----:B------:R-:W-:Y:S02]  /*16bc0*/  FFMA.FTZ R132, R15, UR26, R216 ;  /* 0x0000001a0f847c23 */ /* 0x000fe400080100d8 */
[----:B-1----:R-:W-:Y:S01]  /*16bd0*/  FFMA.FTZ R20, R11, UR26, R188 ;  /* 0x0000001a0b147c23 */ /* 0x002fe200080100bc */
[----:B------:R-:W-:Y:S01]  /*16be0*/  FSEL R188, R21, -INF , !P5 ;  /* 0xff80000015bc7808 */ /* 0x000fe20006800000 */
[----:B------:R-:W-:Y:S01]  /*16bf0*/  FFMA.FTZ R21, R14, UR26, R199 ;  /* 0x0000001a0e157c23 */ /* 0x000fe200080100c7 */
[----:B------:R-:W-:Y:S01]  /*16c00*/  ISETP.GE.AND P5, PT, R3, R136, PT ;  /* 0x000000880300720c */ /* 0x000fe20003fa6270 */
[----:B------:R-:W-:Y:S01]  /*16c10*/  FFMA.FTZ R23, R11, UR26, R190 ;  /* 0x0000001a0b177c23 */ /* 0x000fe200080100be */
[----:B------:R-:W-:-:S02]  /*16c20*/  FSEL R187, R20, -INF , !P4 ;  /* 0xff80000014bb7808 */ /* 0x000fc40006000000 */
[----:B------:R-:W-:Y:S01]  /*16c30*/  FSEL R186, R8, -INF , !P5 ;  /* 0xff80000008ba7808 */ /* 0x000fe20006800000 */
[----:B--2---:R-:W-:Y:S01]  /*16c40*/  FFMA.FTZ R20, R9, UR26, R180 ;  /* 0x0000001a09147c23 */ /* 0x004fe200080100b4 */
[-C--:B------:R-:W-:Y:S01]  /*16c50*/  ISETP.GE.AND P4, PT, R2, R136.reuse, PT ;  /* 0x000000880200720c */ /* 0x080fe20003f86270 */
[----:B------:R-:W-:Y:S01]  /*16c60*/  FFMA.FTZ R8, R15, UR26, R198 ;  /* 0x0000001a0f087c23 */ /* 0x000fe200080100c6 */
[----:B------:R-:W-:Y:S01]  /*16c70*/  ISETP.GE.AND P5, PT, R0, R136, PT ;  /* 0x000000880000720c */ /* 0x000fe20003fa6270 */
[----:B------:R-:W-:Y:S01]  /*16c80*/  FFMA.FTZ R136, R9, UR26, R18 ;  /* 0x0000001a09887c23 */ /* 0x000fe20008010012 */
[----:B------:R-:W-:Y:S02]  /*16c90*/  FSEL R184, R20, -INF , !P4 ;  /* 0xff80000014b87808 */ /* 0x000fe40006000000 */
[----:B------:R-:W-:Y:S02]  /*16ca0*/  FSEL R20, R8, -INF , !P6 ;  /* 0xff80000008147808 */ /* 0x000fe40007000000 */
[----:B------:R-:W1:Y:S01]  /*16cb0*/  I2F R8, R0 ;  /* 0x0000000000087306 */ /* 0x000e620000201400 */
[----:B------:R-:W-:-:S02]  /*16cc0*/  ISETP.GE.AND P4, PT, R7, R137, PT ;  /* 0x000000890700720c */ /* 0x000fc40003f86270 */
[-C--:B------:R-:W-:Y:S02]  /*16cd0*/  ISETP.GE.AND P6, PT, R6, R137.reuse, PT ;  /* 0x000000890600720c */ /* 0x080fe40003fc6270 */
[----:B------:R-:W-:Y:S01]  /*16ce0*/  FSEL R28, R21, -INF , !P4 ;  /* 0xff800000151c7808 */ /* 0x000fe20006000000 */
[----:B------:R-:W-:Y:S01]  /*16cf0*/  FFMA.FTZ R21, R10, UR26, R191 ;  /* 0x0000001a0a157c23 */ /* 0x000fe200080100bf */
[-C--:B------:R-:W-:Y:S02]  /*16d00*/  ISETP.GE.AND P4, PT, R5, R137.reuse, PT ;  /* 0x000000890500720c */ /* 0x080fe40003f86270 */
[----:B------:R-:W-:Y:S02]  /*16d10*/  FSEL R27, R22, -INF , !P6 ;  /* 0xff800000161b7808 */ /* 0x000fe40007000000 */
[----:B------:R-:W-:Y:S02]  /*16d20*/  FSEL R26, R26, -INF , !P4 ;  /* 0xff8000001a1a7808 */ /* 0x000fe40006000000 */
[----:B------:R-:W-:-:S02]  /*16d30*/  ISETP.GE.AND P4, PT, R3, R137, PT ;  /* 0x000000890300720c */ /* 0x000fc40003f86270 */
[-C--:B------:R-:W-:Y:S01]  /*16d40*/  ISETP.GE.AND P6, PT, R4, R137.reuse, PT ;  /* 0x000000890400720c */ /* 0x080fe20003fc6270 */
[----:B-1----:R-:W-:Y:S01]  /*16d50*/  FFMA.FTZ R29, R8, UR26, R181 ;  /* 0x0000001a081d7c23 */ /* 0x002fe200080100b5 */
[----:B------:R-:W-:Y:S01]  /*16d60*/  FSEL R22, R21, -INF , !P4 ;  /* 0xff80000015167808 */ /* 0x000fe20006000000 */
[----:B------:R-:W-:Y:S01]  /*16d70*/  FFMA.FTZ R21, R9, UR26, R182 ;  /* 0x0000001a09157c23 */ /* 0x000fe200080100b6 */
[----:B------:R-:W-:Y:S02]  /*16d80*/  FSEL R23, R23, -INF , !P6 ;  /* 0xff80000017177808 */ /* 0x000fe40007000000 */
[----:B------:R-:W-:Y:S02]  /*16d90*/  ISETP.GE.AND P6, PT, R2, R137, PT ;  /* 0x000000890200720c */ /* 0x000fe40003fc6270 */
[----:B------:R-:W-:Y:S01]  /*16da0*/  FSEL R182, R29, -INF , !P5 ;  /* 0xff8000001db67808 */ /* 0x000fe20006800000 */
[----:B------:R-:W-:Y:S01]  /*16db0*/  FFMA.FTZ R29, R15, UR26, R218 ;  /* 0x0000001a0f1d7c23 */ /* 0x000fe200080100da */
[----:B------:R-:W-:-:S02]  /*16dc0*/  FSEL R21, R21, -INF , !P6 ;  /* 0xff80000015157808 */ /* 0x000fc40007000000 */
[C---:B------:R-:W-:Y:S02]  /*16dd0*/  ISETP.GE.AND P6, PT, R7.reuse, R139, PT ;  /* 0x0000008b0700720c */ /* 0x040fe40003fc6270 */
[----:B------:R-:W-:Y:S01]  /*16de0*/  ISETP.GE.AND P5, PT, R7, R138, PT ;  /* 0x0000008a0700720c */ /* 0x000fe20003fa6270 */
[----:B------:R-:W-:Y:S01]  /*16df0*/  FFMA.FTZ R7, R8, UR26, R183 ;  /* 0x0000001a08077c23 */ /* 0x000fe200080100b7 */
[----:B------:R-:W-:Y:S02]  /*16e00*/  ISETP.GE.AND P4, PT, R0, R137, PT ;  /* 0x000000890000720c */ /* 0x000fe40003f86270 */
[----:B------:R-:W-:Y:S02]  /*16e10*/  FSEL R178, R132, -INF , !P1 ;  /* 0xff80000084b27808 */ /* 0x000fe40004800000 */
[----:B------:R-:W-:Y:S01]  /*16e20*/  FSEL R15, R7, -INF , !P4 ;  /* 0xff800000070f7808 */ /* 0x000fe20006000000 */
[----:B------:R-:W-:Y:S01]  /*16e30*/  FFMA.FTZ R7, R13, UR26, R174 ;  /* 0x0000001a0d077c23 */ /* 0x000fe200080100ae */
[----:B------:R-:W-:-:S02]  /*16e40*/  ISETP.GE.AND P4, PT, R6, R139, PT ;  /* 0x0000008b0600720c */ /* 0x000fc40003f86270 */
[-C--:B------:R-:W-:Y:S01]  /*16e50*/  ISETP.GE.AND P1, PT, R6, R138.reuse, PT ;  /* 0x0000008a0600720c */ /* 0x080fe20003f26270 */
[----:B------:R-:W-:Y:S01]  /*16e60*/  FFMA.FTZ R6, R14, UR26, R217 ;  /* 0x0000001a0e067c23 */ /* 0x000fe200080100d9 */
[----:B------:R-:W-:Y:S01]  /*16e70*/  FSEL R179, R29, -INF , !P0 ;  /* 0xff8000001db37808 */ /* 0x000fe20004000000 */
[----:B------:R-:W-:Y:S01]  /*16e80*/  FFMA.FTZ R29, R8, UR26, R19 ;  /* 0x0000001a081d7c23 */ /* 0x000fe20008010013 */
[-C--:B------:R-:W-:Y:S02]  /*16e90*/  ISETP.GE.AND P0, PT, R5, R139.reuse, PT ;  /* 0x0000008b0500720c */ /* 0x080fe40003f06270 */
[----:B------:R-:W-:Y:S01]  /*16ea0*/  FSEL R180, R6, -INF , !P6 ;  /* 0xff80000006b47808 */ /* 0x000fe20007000000 */
[----:B------:R-:W-:Y:S01]  /*16eb0*/  FFMA.FTZ R6, R13, UR26, R172 ;  /* 0x0000001a0d067c23 */ /* 0x000fe200080100ac */
[----:B------:R-:W-:Y:S01]  /*16ec0*/  ISETP.GE.AND P6, PT, R5, R138, PT ;  /* 0x0000008a0500720c */ /* 0x000fe20003fc6270 */
[----:B------:R-:W-:Y:S01]  /*16ed0*/  FFMA.FTZ R5, R14, UR26, R219 ;  /* 0x0000001a0e057c23 */ /* 0x000fe200080100db */
[----:B------:R-:W-:Y:S01]  /*16ee0*/  FSEL R176, R7, -INF , !P1 ;  /* 0xff80000007b07808 */ /* 0x000fe20004800000 */
[----:B------:R-:W-:Y:S01]  /*16ef0*/  FFMA.FTZ R14, R9, UR26, R16 ;  /* 0x0000001a090e7c23 */ /* 0x000fe20008010010 */
[----:B------:R-:W-:Y:S01]  /*16f00*/  FSEL R177, R6, -INF , !P4 ;  /* 0xff80000006b17808 */ /* 0x000fe20006000000 */
[----:B------:R-:W-:Y:S01]  /*16f10*/  FFMA.FTZ R6, R11, UR26, R220 ;  /* 0x0000001a0b067c23 */ /* 0x000fe200080100dc */
[----:B------:R-:W-:Y:S01]  /*16f20*/  FSEL R181, R5, -INF , !P5 ;  /* 0xff80000005b57808 */ /* 0x000fe20006800000 */
[----:B------:R-:W-:Y:S01]  /*16f30*/  FFMA.FTZ R5, R12, UR26, R173 ;  /* 0x0000001a0c057c23 */ /* 0x000fe200080100ad */
[----:B------:R-:W-:-:S02]  /*16f40*/  ISETP.GE.AND P5, PT, R4, R139, PT ;  /* 0x0000008b0400720c */ /* 0x000fc40003fa6270 */
[-C--:B------:R-:W-:Y:S01]  /*16f50*/  ISETP.GE.AND P4, PT, R4, R138.reuse, PT ;  /* 0x0000008a0400720c */ /* 0x080fe20003f86270 */
[----:B------:R-:W-:Y:S01]  /*16f60*/  FFMA.FTZ R4, R12, UR26, R175 ;  /* 0x0000001a0c047c23 */ /* 0x000fe200080100af */
[----:B------:R-:W-:Y:S02]  /*16f70*/  FSEL R174, R5, -INF , !P0 ;  /* 0xff80000005ae7808 */ /* 0x000fe40004000000 */
[CC--:B------:R-:W-:Y:S02]  /*16f80*/  ISETP.GE.AND P1, PT, R3.reuse, R139.reuse, PT ;  /* 0x0000008b0300720c */ /* 0x0c0fe40003f26270 */
[----:B------:R-:W-:Y:S01]  /*16f90*/  ISETP.GE.AND P0, PT, R3, R138, PT ;  /* 0x0000008a0300720c */ /* 0x000fe20003f06270 */
[----:B------:R-:W-:Y:S01]  /*16fa0*/  FFMA.FTZ R3, R11, UR26, R222 ;  /* 0x0000001a0b037c23 */ /* 0x000fe200080100de */
[----:B------:R-:W-:Y:S01]  /*16fb0*/  FSEL R175, R4, -INF , !P6 ;  /* 0xff80000004af7808 */ /* 0x000fe20007000000 */
[----:B------:R-:W-:Y:S01]  /*16fc0*/  FFMA.FTZ R4, R10, UR26, R221 ;  /* 0x0000001a0a047c23 */ /* 0x000fe200080100dd */
[----:B------:R-:W-:Y:S01]  /*16fd0*/  ISETP.GE.AND P6, PT, R2, R139, PT ;  /* 0x0000008b0200720c */ /* 0x000fe20003fc6270 */
[----:B------:R-:W-:Y:S01]  /*16fe0*/  FFMA.FTZ R11, R8, UR26, R17 ;  /* 0x0000001a080b7c23 */ /* 0x000fe20008010011 */
[----:B------:R-:W-:-:S02]  /*16ff0*/  FSEL R173, R3, -INF , !P4 ;  /* 0xff80000003ad7808 */ /* 0x000fc40006000000 */
[----:B------:R-:W-:Y:S01]  /*17000*/  ISETP.GE.AND P4, PT, R2, R138, PT ;  /* 0x0000008a0200720c */ /* 0x000fe20003f86270 */
[----:B------:R-:W-:Y:S01]  /*17010*/  FFMA.FTZ R2, R10, UR26, R223 ;  /* 0x0000001a0a027c23 */ /* 0x000fe200080100df */
[----:B------:R-:W-:Y:S02]  /*17020*/  FSEL R172, R6, -INF , !P5 ;  /* 0xff80000006ac7808 */ /* 0x000fe40006800000 */
[----:B------:R-:W-:Y:S02]  /*17030*/  ISETP.GE.AND P5, PT, R0, R139, PT ;  /* 0x0000008b0000720c */ /* 0x000fe40003fa6270 */
[----:B------:R-:W-:Y:S02]  /*17040*/  FSEL R137, R2, -INF , !P0 ;  /* 0xff80000002897808 */ /* 0x000fe40004000000 */
[----:B------:R-:W-:Y:S02]  /*17050*/  PLOP3.LUT P0, PT, PT, PT, UP0, 0x80, 0x0 ;  /* 0x000000000000781c */ /* 0x000fe40003f0f008 */
[----:B------:R-:W-:-:S02]  /*17060*/  FSEL R139, R4, -INF , !P1 ;  /* 0xff800000048b7808 */ /* 0x000fc40004800000 */
        /* <DEDUP_REMOVED lines=52> */
.L_x_1270:
[----:B------:R-:W-:Y:S05]  /*173b0*/  BSYNC B0 ;  /* 0x0000000000007941 */ /* 0x000fea0003800000 */
.L_x_1269:
[----:B------:R-:W0:Y:S02]  /*173c0*/  LDGDEPBAR ;  /* 0x00000000000079af */ /* 0x000e240000000000 */
.L_x_1268:
[----:B------:R-:W2:Y:S04]  /*173d0*/  LDL.LU.64 R250, [R1+0x10] ;  /* 0x0000100001fa7983 */ /* 0x000ea80000300a00 */
[----:B------:R-:W3:Y:S01]  /*173e0*/  LDL.LU.64 R12, [R1+0xf8] ;  /* 0x0000f800010c7983 */ /* 0x000ee20000300a00 */
[----:B------:R-:W-:Y:S01]  /*173f0*/  FMNMX.FTZ R0, R233, R20, !PT ;  /* 0x00000014e9007209 */ /* 0x000fe20007810000 */
[----:B------:R-:W-:Y:S01]  /*17400*/  ULOP3.LUT UR4, UR31, UR33, URZ, 0x3c, !UPT ;  /* 0x000000211f047292 */ /* 0x000fe2000f8e3c3f */
[----:B------:R-:W-:Y:S01]  /*17410*/  FMNMX.FTZ R3, R232, R178, !PT ;  /* 0x000000b2e8037209 */ /* 0x000fe20007810000 */
[----:B------:R-:W-:Y:S01]  /*17420*/  STL.64 [R1+0x128], R30 ;  /* 0x0001281e01007387 */ /* 0x000fe20000100a00 */
[----:B------:R-:W-:Y:S01]  /*17430*/  FMNMX.FTZ R0, R28, R0, !PT ;  /* 0x000000001c007209 */ /* 0x000fe20007810000 */
[----:B------:R-:W4:Y:S01]  /*17440*/  LDC.U8 R248, c[0x0][0x2d8] ;  /* 0x0000b600fff87b82 */ /* 0x000f220000000000 */
        /* <DEDUP_REMOVED lines=20> */
[----:B-1----:R-:W-:-:S03]  /*17590*/  FMNMX.FTZ R5, R214, R185, !PT ;  /* 0x000000b9d6057209 */ /* 0x002fc60007810000 */
[----:B------:R-:W1:Y:S01]  /*175a0*/  SHFL.BFLY PT, R2, R0, 0x2, 0x1f ;  /* 0x0c401f0000027f89 */ /* 0x000e6200000e0000 */
[----:B------:R-:W-:-:S03]  /*175b0*/  FMNMX.FTZ R5, R196, R5, !PT ;  /* 0x00000005c4057209 */ /* 0x000fc60007810000 */
[----:B------:R-:W4:Y:S01]  /*175c0*/  SHFL.BFLY PT, R133, R3, 0x2, 0x1f ;  /* 0x0c401f0003857f89 */ /* 0x000f2200000e0000 */
[----:B------:R-:W-:-:S03]  /*175d0*/  FMNMX.FTZ R5, R192, R5, !PT ;  /* 0x00000005c0057209 */ /* 0x000fc60007810000 */
[----:B------:R-:W-:Y:S04]  /*175e0*/  STL [R1+0x104], R202 ;  /* 0x000104ca01007387 */ /* 0x000fe80000100800 */
[----:B------:R-:W-:Y:S01]  /*175f0*/  STL [R1+0x100], R200 ;  /* 0x000100c801007387 */ /* 0x000fe20000100800 */
[----:B-1----:R-:W-:Y:S02]  /*17600*/  FMNMX.FTZ R0, R2, R0, !PT ;  /* 0x0000000002007209 */ /* 0x002fe40007810000 */
[----:B------:R-:W-:Y:S02]  /*17610*/  FMNMX.FTZ R2, R234, R179, !PT ;  /* 0x000000b3ea027209 */ /* 0x000fe40007810000 */
[----:B----4-:R-:W-:Y:S01]  /*17620*/  FMNMX.FTZ R133, R133, R3, !PT ;  /* 0x0000000385857209 */ /* 0x010fe20007810000 */
[----:B------:R-:W1:Y:S01]  /*17630*/  SHFL.BFLY PT, R134, R0, 0x1, 0x1f ;  /* 0x0c201f0000867f89 */ /* 0x000e6200000e0000 */
[----:B------:R-:W-:-:S04]  /*17640*/  FMNMX.FTZ R2, R181, R2, !PT ;  /* 0x00000002b5027209 */ /* 0x000fc80007810000 */
[----:B------:R-:W-:-:S04]  /*17650*/  FMNMX.FTZ R2, R176, R2, !PT ;  /* 0x00000002b0027209 */ /* 0x000fc80007810000 */
[----:B------:R-:W-:-:S04]  /*17660*/  FMNMX.FTZ R2, R175, R2, !PT ;  /* 0x00000002af027209 */ /* 0x000fc80007810000 */
[----:B------:R-:W-:-:S04]  /*17670*/  FMNMX.FTZ R2, R173, R2, !PT ;  /* 0x00000002ad027209 */ /* 0x000fc80007810000 */
[----:B------:R-:W-:-:S04]  /*17680*/  FMNMX.FTZ R2, R137, R2, !PT ;  /* 0x0000000289027209 */ /* 0x000fc80007810000 */
[----:B------:R-:W-:Y:S02]  /*17690*/  FMNMX.FTZ R2, R136, R2, !PT ;  /* 0x0000000288027209 */ /* 0x000fe40007810000 */
[----:B-1----:R-:W-:Y:S02]  /*176a0*/  FMNMX.FTZ R134, R0, R134, !PT ;  /* 0x0000008600867209 */ /* 0x002fe40007810000 */
[----:B------:R-:W-:Y:S02]  /*176b0*/  FMNMX.FTZ R2, R29, R2, !PT ;  /* 0x000000021d027209 */ /* 0x000fe40007810000 */
[----:B------:R-:W-:Y:S01]  /*176c0*/  LOP3.LUT R0, R247, UR4, RZ, 0x3c, !PT ;  /* 0x00000004f7007c12 */ /* 0x000fe2000f8e3cff */
[C---:B------:R-:W-:Y:S01]  /*176d0*/  FMUL.FTZ R6, R134.reuse, c[0x0][0x23c] ;  /* 0x00008f0086067a20 */ /* 0x040fe20000410000 */
[----:B------:R-:W-:Y:S01]  /*176e0*/  FSETP.NEU.FTZ.AND P4, PT, R134, -INF , PT ;  /* 0xff8000008600780b */ /* 0x000fe20003f9d000 */
[----:B------:R-:W1:Y:S02]  /*176f0*/  SHFL.BFLY PT, R132, R2, 0x2, 0x1f ;  /* 0x0c401f0002847f89 */ /* 0x000e6400000e0000 */
[----:B------:R-:W-:Y:S01]  /*17700*/  IMAD.WIDE.U32 R30, R0, -0x326172a9, RZ ;  /* 0xcd9e8d57001e7825 */ /* 0x000fe200078e00ff */
[----:B------:R-:W-:-:S04]  /*17710*/  FSEL R0, R6, RZ, P4 ;  /* 0x000000ff06007208 */ /* 0x000fc80002000000 */
[----:B------:R-:W-:Y:S01]  /*17720*/  LOP3.LUT R215, R31, UR14, R242, 0x96, !PT ;  /* 0x0000000e1fd77c12 */ /* 0x000fe2000f8e96f2 */
        /* <DEDUP_REMOVED lines=8> */
[----:B------:R-:W-:Y:S01]  /*177b0*/  FFMA.FTZ R219, R15, c[0x0][0x23c], -R0 ;  /* 0x00008f000fdb7a23 */ /* 0x000fe20000010800 */
[----:B------:R-:W-:Y:S01]  /*177c0*/  FMNMX.FTZ R0, R188, R5, !PT ;  /* 0x00000005bc007209 */ /* 0x000fe20007810000 */
[----:B------:R-:W-:Y:S01]  /*177d0*/  MUFU.EX2 R202, R193 ;  /* 0x000000c100ca7308 */ /* 0x000fe20000000800 */
[----:B-1----:R-:W-:Y:S01]  /*177e0*/  FMNMX.FTZ R132, R132, R2, !PT ;  /* 0x0000000284847209 */ /* 0x002fe20007810000 */
[----:B------:R-:W1:Y:S01]  /*177f0*/  SHFL.BFLY PT, R5, R133, 0x1, 0x1f ;  /* 0x0c201f0085057f89 */ /* 0x000e6200000e0000 */
[----:B------:R-:W-:-:S04]  /*17800*/  FMNMX.FTZ R0, R187, R0, !PT ;  /* 0x00000000bb007209 */ /* 0x000fc80007810000 */
[----:B------:R-:W-:Y:S01]  /*17810*/  FMNMX.FTZ R0, R186, R0, !PT ;  /* 0x00000000ba007209 */ /* 0x000fe20007810000 */
[----:B------:R-:W-:Y:S03]  /*17820*/  MUFU.EX2 R211, R213 ;  /* 0x000000d500d37308 */ /* 0x000fe60000000800 */
[----:B------:R-:W-:-:S04]  /*17830*/  FMNMX.FTZ R135, R184, R0, !PT ;  /* 0x00000000b8877209 */ /* 0x000fc80007810000 */
[----:B------:R-:W-:-:S05]  /*17840*/  FMNMX.FTZ R135, R182, R135, !PT ;  /* 0x00000087b6877209 */ /* 0x000fca0007810000 */
[----:B------:R-:W4:Y:S01]  /*17850*/  SHFL.BFLY PT, R0, R135, 0x2, 0x1f ;  /* 0x0c401f0087007f89 */ /* 0x000f2200000e0000 */
[----:B-1----:R-:W-:-:S04]  /*17860*/  FMNMX.FTZ R133, R133, R5, !PT ;  /* 0x0000000585857209 */ /* 0x002fc80007810000 */
[----:B------:R-:W-:Y:S02]  /*17870*/  FSETP.NEU.FTZ.AND P3, PT, R133, -INF , PT ;  /* 0xff8000008500780b */ /* 0x000fe40003f7d000 */
[----:B----4-:R-:W-:Y:S02]  /*17880*/  FMNMX.FTZ R135, R135, R0, !PT ;  /* 0x0000000087877209 */ /* 0x010fe40007810000 */
[----:B--2---:R-:W-:Y:S02]  /*17890*/  LOP3.LUT R2, R251, UR34, R246, 0x96, !PT ;  /* 0x00000022fb027c12 */ /* 0x004fe4000f8e96f6 */
[----:B---3--:R-:W-:-:S03]  /*178a0*/  LOP3.LUT R6, R31, UR14, R12, 0x96, !PT ;  /* 0x0000000e1f067c12 */ /* 0x008fc6000f8e960c */
        /* <DEDUP_REMOVED lines=9> */
[----:B------:R-:W1:Y:S03]  /*17940*/  SHFL.BFLY PT, R7, R132, 0x1, 0x1f ;  /* 0x0c201f0084077f89 */ /* 0x000e6600000e0000 */
[----:B------:R-:W-:Y:S01]  /*17950*/  IMAD.WIDE.U32 R2, R2, -0x2daee0ad, RZ ;  /* 0xd2511f5302027825 */ /* 0x000fe200078e00ff */
[----:B------:R-:W-:-:S04]  /*17960*/  LOP3.LUT R18, R17, UR9, R6, 0x96, !PT ;  /* 0x0000000911127c12 */ /* 0x000fc8000f8e9606 */
[----:B------:R-:W-:Y:S01]  /*17970*/  LOP3.LUT R6, R3, UR8, R12, 0x96, !PT ;  /* 0x0000000803067c12 */ /* 0x000fe2000f8e960c */
[----:B------:R-:W-:-:S05]  /*17980*/  IMAD.WIDE.U32 R18, R18, -0x2daee0ad, RZ ;  /* 0xd2511f5312127825 */ /* 0x000fca00078e00ff */
[----:B------:R-:W-:-:S05]  /*17990*/  LOP3.LUT R2, R19, UR6, R2, 0x96, !PT ;  /* 0x0000000613027c12 */ /* 0x000fca000f8e9602 */
[----:B------:R-:W-:Y:S01]  /*179a0*/  IMAD.WIDE.U32 R2, R2, -0x326172a9, RZ ;  /* 0xcd9e8d5702027825 */ /* 0x000fe200078e00ff */
[----:B-1----:R-:W-:-:S03]  /*179b0*/  FMNMX.FTZ R132, R132, R7, !PT ;  /* 0x0000000784847209 */ /* 0x002fc60007810000 */
[----:B------:R-:W-:Y:S01]  /*179c0*/  IMAD.WIDE.U32 R6, R6, -0x326172a9, RZ ;  /* 0xcd9e8d5706067825 */ /* 0x000fe200078e00ff */
[----:B------:R-:W-:Y:S02]  /*179d0*/  LOP3.LUT R0, R2, 0xff, RZ, 0xc0, !PT ;  /* 0x000000ff02007812 */ /* 0x000fe400078ec0ff */
[----:B------:R-:W-:Y:S02]  /*179e0*/  FSETP.NEU.FTZ.AND P5, PT, R132, -INF , PT ;  /* 0xff8000008400780b */ /* 0x000fe40003fbd000 */
[----:B------:R-:W-:Y:S02]  /*179f0*/  LOP3.LUT R138, R7, UR7, R16, 0x96, !PT ;  /* 0x00000007078a7c12 */ /* 0x000fe4000f8e9610 */
[----:B------:R-:W1:Y:S01]  /*17a00*/  SHFL.BFLY PT, R7, R135, 0x1, 0x1f ;  /* 0x0c201f0087077f89 */ /* 0x000e6200000e0000 */
[----:B------:R-:W-:Y:S01]  /*17a10*/  LOP3.LUT R5, R3, UR15, R6, 0x96, !PT ;  /* 0x0000000f03057c12 */ /* 0x000fe2000f8e9606 */
[----:B------:R-:W-:Y:S01]  /*17a20*/  FMUL.FTZ R6, R133, c[0x0][0x23c] ;  /* 0x00008f0085067a20 */ /* 0x000fe20000410000 */
[----:B------:R-:W-:-:S02]  /*17a30*/  ISETP.GE.U32.AND P1, PT, R248, R0, PT ;  /* 0x00000000f800720c */ /* 0x000fc40003f26070 */
[----:B------:R-:W-:Y:S02]  /*17a40*/  LOP3.LUT R28, R2, 0xffff, RZ, 0xc0, !PT ;  /* 0x0000ffff021c7812 */ /* 0x000fe400078ec0ff */
[----:B------:R-:W-:Y:S02]  /*17a50*/  FSEL R0, R6, RZ, P3 ;  /* 0x000000ff06007208 */ /* 0x000fe40001800000 */
[--C-:B------:R-:W-:Y:S02]  /*17a60*/  SHF.R.U32.HI R13, RZ, 0x10, R2.reuse ;  /* 0x00000010ff0d7819 */ /* 0x100fe40000011602 */
[----:B------:R-:W-:Y:S01]  /*17a70*/  SHF.R.U32.HI R12, RZ, 0x18, R2 ;  /* 0x00000018ff0c7819 */ /* 0x000fe20000011602 */
[--C-:B------:R-:W-:Y:S01]  /*17a80*/  FFMA.FTZ R178, R178, c[0x0][0x23c], -R0.reuse ;  /* 0x00008f00b2b27a23 */ /* 0x100fe20000010800 */
[----:B------:R-:W-:Y:S01]  /*17a90*/  FSEL R16, R132, RZ, P5 ;  /* 0x000000ff84107208 */ /* 0x000fe20002800000 */
[--C-:B------:R-:W-:Y:S02]  /*17aa0*/  FFMA.FTZ R180, R180, c[0x0][0x23c], -R0.reuse ;  /* 0x00008f00b4b47a23 */ /* 0x100fe40000010800 */
[----:B------:R-:W-:-:S02]  /*17ab0*/  FFMA.FTZ R220, R177, c[0x0][0x23c], -R0 ;  /* 0x00008f00b1dc7a23 */ /* 0x000fc40000010800 */
[--C-:B------:R-:W-:Y:S01]  /*17ac0*/  FFMA.FTZ R221, R174, c[0x0][0x23c], -R0.reuse ;  /* 0x00008f00aedd7a23 */ /* 0x100fe20000010800 */
[----:B------:R-:W-:Y:S01]  /*17ad0*/  MUFU.EX2 R219, R219 ;  /* 0x000000db00db7308 */ /* 0x000fe20000000800 */
[--C-:B------:R-:W-:Y:S02]  /*17ae0*/  FFMA.FTZ R224, R172, c[0x0][0x23c], -R0.reuse ;  /* 0x00008f00ace07a23 */ /* 0x100fe40000010800 */
[--C-:B------:R-:W-:Y:S02]  /*17af0*/  FFMA.FTZ R225, R139, c[0x0][0x23c], -R0.reuse ;  /* 0x00008f008be17a23 */ /* 0x100fe40000010800 */
[--C-:B------:R-:W-:Y:S01]  /*17b00*/  FFMA.FTZ R228, R14, c[0x0][0x23c], -R0.reuse ;  /* 0x00008f000ee47a23 */ /* 0x100fe20000010800 */
[----:B-1----:R-:W-:Y:S01]  /*17b10*/  FMNMX.FTZ R135, R135, R7, !PT ;  /* 0x0000000787877209 */ /* 0x002fe20007810000 */
[----:B------:R-:W-:Y:S01]  /*17b20*/  FFMA.FTZ R230, R11, c[0x0][0x23c], -R0 ;  /* 0x00008f000be67a23 */ /* 0x000fe20000010800 */
[----:B------:R-:W-:Y:S01]  /*17b30*/  MUFU.EX2 R178, R178 ;  /* 0x000000b200b27308 */ /* 0x000fe20000000800 */
[----:B------:R-:W-:Y:S01]  /*17b40*/  FMUL.FTZ R0, R132, c[0x0][0x23c] ;  /* 0x00008f0084007a20 */ /* 0x000fe20000410000 */
[C---:B------:R-:W-:Y:S01]  /*17b50*/  FSETP.NEU.FTZ.AND P2, PT, R135.reuse, -INF , PT ;  /* 0xff8000008700780b */ /* 0x040fe20003f5d000 */
[----:B------:R-:W-:-:S03]  /*17b60*/  FMUL.FTZ R2, R135, c[0x0][0x23c] ;  /* 0x00008f0087027a20 */ /* 0x000fc60000410000 */
[----:B------:R-:W-:Y:S02]  /*17b70*/  FSEL R0, R0, RZ, P5 ;  /* 0x000000ff00007208 */ /* 0x000fe40002800000 */
[----:B------:R-:W-:Y:S02]  /*17b80*/  FSEL R2, R2, RZ, P2 ;  /* 0x000000ff02027208 */ /* 0x000fe40001000000 */
[----:B------:R-:W-:Y:S01]  /*17b90*/  ISETP.GE.U32.AND P5, PT, R248, R12, PT ;  /* 0x0000000cf800720c */ /* 0x000fe20003fa6070 */
        /* <DEDUP_REMOVED lines=8> */
[----:B------:R-:W-:Y:S01]  /*17c20*/  FFMA.FTZ R229, R29, c[0x0][0x23c], -R0 ;  /* 0x00008f001de57a23 */ /* 0x000fe20000010800 */
[----:B------:R-:W-:Y:S01]  /*17c30*/  LOP3.LUT R0, R5, 0xff, RZ, 0xc0, !PT ;  /* 0x000000ff05007812 */ /* 0x000fe200078ec0ff */
[--C-:B------:R-:W-:Y:S02]  /*17c40*/  FFMA.FTZ R3, R185, c[0x0][0x23c], -R2.reuse ;  /* 0x00008f00b9037a23 */ /* 0x100fe40000010802 */
[--C-:B------:R-:W-:Y:S01]  /*17c50*/  FFMA.FTZ R6, R196, c[0x0][0x23c], -R2.reuse ;  /* 0x00008f00c4067a23 */ /* 0x100fe20000010802 */
[----:B------:R-:W-:Y:S01]  /*17c60*/  ISETP.GE.U32.AND P6, PT, R248, R0, PT ;  /* 0x00000000f800720c */ /* 0x000fe20003fc6070 */
[--C-:B------:R-:W-:Y:S01]  /*17c70*/  FFMA.FTZ R7, R192, c[0x0][0x23c], -R2.reuse ;  /* 0x00008f00c0077a23 */ /* 0x100fe20000010802 */
[----:B------:R-:W-:Y:S01]  /*17c80*/  FSEL R0, R135, RZ, P2 ;  /* 0x000000ff87007208 */ /* 0x000fe20001000000 */
[--C-:B------:R-:W-:Y:S01]  /*17c90*/  FFMA.FTZ R17, R188, c[0x0][0x23c], -R2.reuse ;  /* 0x00008f00bc117a23 */ /* 0x100fe20000010802 */
[----:B------:R1:W-:Y:S01]  /*17ca0*/  MUFU.EX2 R173, R3 ;  /* 0x0000000300ad7308 */ /* 0x0003e20000000800 */
[----:B------:R-:W-:-:S02]  /*17cb0*/  FFMA.FTZ R21, R187, c[0x0][0x23c], -R2 ;  /* 0x00008f00bb157a23 */ /* 0x000fc40000010802 */
[--C-:B------:R-:W-:Y:S02]  /*17cc0*/  FFMA.FTZ R19, R186, c[0x0][0x23c], -R2.reuse ;  /* 0x00008f00ba137a23 */ /* 0x100fe40000010802 */
[--C-:B------:R-:W-:Y:S02]  /*17cd0*/  FFMA.FTZ R172, R184, c[0x0][0x23c], -R2.reuse ;  /* 0x00008f00b8ac7a23 */ /* 0x100fe40000010802 */
[----:B------:R-:W-:Y:S01]  /*17ce0*/  FFMA.FTZ R139, R182, c[0x0][0x23c], -R2 ;  /* 0x00008f00b68b7a23 */ /* 0x000fe20000010802 */
[----:B------:R2:W3:Y:S01]  /*17cf0*/  MUFU.EX2 R240, R6 ;  /* 0x0000000600f07308 */ /* 0x0004e20000000800 */
[----:B------:R-:W-:Y:S01]  /*17d00*/  FADD.FTZ R2, R214, -R0 ;  /* 0x80000000d6027221 */ /* 0x000fe20000010000 */
[----:B------:R-:W-:-:S03]  /*17d10*/  SHF.R.U32.HI R0, RZ, 0x18, R5 ;  /* 0x00000018ff007819 */ /* 0x000fc60000011605 */
[----:B------:R-:W-:Y:S01]  /*17d20*/  FMUL.FTZ R2, R2, c[0x0][0x23c] ;  /* 0x00008f0002027a20 */ /* 0x000fe20000410000 */
[----:B------:R-:W-:Y:S02]  /*17d30*/  ISETP.GE.U32.AND P2, PT, R248, R0, PT ;  /* 0x00000000f800720c */ /* 0x000fe40003f46070 */
[----:B------:R-:W-:Y:S01]  /*17d40*/  SHF.R.U32.HI R0, RZ, 0x10, R5 ;  /* 0x00000010ff007819 */ /* 0x000fe20000011605 */
[----:B------:R-:W4:Y:S01]  /*17d50*/  MUFU.EX2 R184, R189 ;  /* 0x000000bd00b87308 */ /* 0x000f220000000800 */
[----:B------:R-:W-:Y:S02]  /*17d60*/  LOP3.LUT R5, R5, 0xffff, RZ, 0xc0, !PT ;  /* 0x0000ffff05057812 */ /* 0x000fe400078ec0ff */
[----:B------:R-:W-:Y:S02]  /*17d70*/  LOP3.LUT R0, R0, 0xff, RZ, 0xc0, !PT ;  /* 0x000000ff00007812 */ /* 0x000fe400078ec0ff */
[----:B-1----:R-:W-:Y:S02]  /*17d80*/  FSEL R3, R134, RZ, P4 ;  /* 0x000000ff86037208 */ /* 0x002fe40002000000 */
[----:B------:R-:W-:Y:S01]  /*17d90*/  ISETP.GE.U32.AND P4, PT, R248, R0, PT ;  /* 0x00000000f800720c */ /* 0x000fe20003f86070 */
[----:B------:R-:W1:Y:S01]  /*17da0*/  MUFU.EX2 R2, R2 ;  /* 0x0000000200027308 */ /* 0x000e620000000800 */
[----:B------:R-:W-:Y:S01]  /*17db0*/  SHF.R.U32.HI R0, RZ, 0x8, R5 ;  /* 0x00000008ff007819 */ /* 0x000fe20000011605 */
[----:B------:R-:W-:Y:S01]  /*17dc0*/  FADD.FTZ R3, R233, -R3 ;  /* 0x80000003e9037221 */ /* 0x000fe20000010000 */
[----:B------:R-:W-:-:S02]  /*17dd0*/  FSEL R5, R133, RZ, P3 ;  /* 0x000000ff85057208 */ /* 0x000fc40001800000 */
[----:B------:R-:W-:-:S03]  /*17de0*/  LOP3.LUT R0, R0, 0xffff, RZ, 0xc0, !PT ;  /* 0x0000ffff00007812 */ /* 0x000fc600078ec0ff */
[----:B--2---:R-:W-:Y:S01]  /*17df0*/  FADD.FTZ R6, R232, -R5 ;  /* 0x80000005e8067221 */ /* 0x004fe20000010000 */
[----:B------:R-:W-:Y:S01]  /*17e00*/  ISETP.GE.U32.AND P3, PT, R248, R0, PT ;  /* 0x00000000f800720c */ /* 0x000fe20003f66070 */
[----:B------:R2:W-:Y:S01]  /*17e10*/  MUFU.EX2 R245, R17 ;  /* 0x0000001100f57308 */ /* 0x0005e20000000800 */
[----:B---3--:R-:W-:Y:S01]  /*17e20*/  F2FP.PACK_AB R0, R240, R173 ;  /* 0x000000adf000723e */ /* 0x008fe200000000ff */
[----:B------:R-:W-:Y:S01]  /*17e30*/  FMUL.FTZ R6, R6, c[0x0][0x23c] ;  /* 0x00008f0006067a20 */ /* 0x000fe20000410000 */
[----:B----4-:R-:W-:Y:S02]  /*17e40*/  F2FP.PACK_AB R5, R184, R183 ;  /* 0x000000b7b805723e */ /* 0x010fe400000000ff */
[C---:B------:R-:W-:Y:S01]  /*17e50*/  PRMT R199, R0.reuse, 0x7610, R199 ;  /* 0x0000761000c77816 */ /* 0x040fe200000000c7 */
[----:B-1----:R-:W-:Y:S01]  /*17e60*/  FFMA.FTZ R214, R235, R2, R173 ;  /* 0x00000002ebd67223 */ /* 0x002fe200000100ad */
[----:B------:R-:W-:Y:S01]  /*17e70*/  PRMT R198, R0, 0x7632, R198 ;  /* 0x0000763200c67816 */ /* 0x000fe200000000c6 */
[----:B------:R-:W-:Y:S01]  /*17e80*/  FMUL.FTZ R0, R3, c[0x0][0x23c] ;  /* 0x00008f0003007a20 */ /* 0x000fe20000410000 */
[----:B------:R-:W-:Y:S01]  /*17e90*/  LOP3.LUT R3, R13, 0xff, RZ, 0xc0, !PT ;  /* 0x000000ff0d037812 */ /* 0x000fe200078ec0ff */
[----:B------:R-:W-:Y:S01]  /*17ea0*/  @!P6 HADD2 R136, -R199.H0_H0, -RZ.H0_H0 ;  /* 0xa00000ffc788e230 */ /* 0x000fe20000000900 */
[----:B------:R-:W-:Y:S01]  /*17eb0*/  PRMT R231, R199, 0x5410, R198 ;  /* 0x00005410c7e77816 */ /* 0x000fe200000000c6 */
[----:B------:R-:W-:Y:S01]  /*17ec0*/  @!P3 HADD2 R137, -R198.H0_H0, -RZ.H0_H0 ;  /* 0xa00000ffc689b230 */ /* 0x000fe20000000900 */
[----:B------:R-:W-:Y:S01]  /*17ed0*/  IMAD.WIDE.U32 R12, R138, -0x2daee0ad, RZ ;  /* 0xd2511f538a0c7825 */ /* 0x000fe200078e00ff */
[----:B------:R-:W1:Y:S01]  /*17ee0*/  MUFU.EX2 R0, R0 ;  /* 0x0000000000007308 */ /* 0x000e620000000800 */
[----:B------:R-:W-:-:S02]  /*17ef0*/  @!P6 PRMT R199, R136, 0x5410, RZ ;  /* 0x0000541088c7e816 */ /* 0x000fc400000000ff */
[----:B------:R-:W-:Y:S01]  /*17f00*/  ISETP.GE.U32.AND P6, PT, R248, R3, PT ;  /* 0x00000003f800720c */ /* 0x000fe20003fc6070 */
[-C--:B------:R-:W-:Y:S01]  /*17f10*/  FMUL.FTZ R210, R128, R2.reuse ;  /* 0x0000000280d27220 */ /* 0x080fe20000410000 */
[----:B------:R-:W-:Y:S01]  /*17f20*/  SHF.R.U32.HI R3, RZ, 0x8, R28 ;  /* 0x00000008ff037819 */ /* 0x000fe2000001161c */
[-C--:B--2---:R-:W-:Y:S01]  /*17f30*/  FMUL.FTZ R17, R52, R2.reuse ;  /* 0x0000000234117220 */ /* 0x084fe20000410000 */
[----:B------:R-:W-:Y:S01]  /*17f40*/  @!P3 PRMT R198, R137, 0x5410, RZ ;  /* 0x0000541089c6b816 */ /* 0x000fe200000000ff */
[----:B------:R-:W2:Y:S01]  /*17f50*/  MUFU.EX2 R173, R7 ;  /* 0x0000000700ad7308 */ /* 0x000ea20000000800 */
[----:B------:R-:W-:Y:S01]  /*17f60*/  LOP3.LUT R3, R3, 0xffff, RZ, 0xc0, !PT ;  /* 0x0000ffff03037812 */ /* 0x000fe200078ec0ff */
[----:B------:R-:W-:Y:S01]  /*17f70*/  IMAD.MOV.U32 R128, RZ, RZ, R202 ;  /* 0x000000ffff807224 */ /* 0x000fe200078e00ca */
[----:B------:R-:W-:Y:S01]  /*17f80*/  PRMT R197, R5, 0x7632, R197 ;  /* 0x0000763205c57816 */ /* 0x000fe200000000c5 */
[-C--:B------:R-:W-:Y:S01]  /*17f90*/  FMUL.FTZ R204, R84, R2.reuse ;  /* 0x0000000254cc7220 */ /* 0x080fe20000410000 */
[----:B------:R-:W-:Y:S01]  /*17fa0*/  ISETP.GE.U32.AND P3, PT, R248, R3, PT ;  /* 0x00000003f800720c */ /* 0x000fe20003f66070 */
[-C--:B------:R-:W-:Y:S01]  /*17fb0*/  FMUL.FTZ R52, R116, R2.reuse ;  /* 0x0000000274347220 */ /* 0x080fe20000410000 */
[----:B------:R-:W-:Y:S01]  /*17fc0*/  LOP3.LUT R3, R13, UR16, R18, 0x96, !PT ;  /* 0x000000100d037c12 */ /* 0x000fe2000f8e9612 */
[----:B------:R3:W-:Y:S01]  /*17fd0*/  MUFU.EX2 R7, R6 ;  /* 0x0000000600077308 */ /* 0x0007e20000000800 */
[----:B------:R-:W-:Y:S01]  /*17fe0*/  FMUL.FTZ R18, R81, R2 ;  /* 0x0000000251127220 */ /* 0x000fe20000410000 */
[----:B------:R-:W-:Y:S01]  /*17ff0*/  PRMT R196, R5, 0x7610, R196 ;  /* 0x0000761005c47816 */ /* 0x000fe200000000c4 */
[-C--:B-1----:R-:W-:Y:S01]  /*18000*/  FMUL.FTZ R81, R55, R0.reuse ;  /* 0x0000000037517220 */ /* 0x082fe20000410000 */
[----:B------:R-:W-:Y:S01]  /*18010*/  SHF.R.U32.HI R5, RZ, 0x10, R3 ;  /* 0x00000010ff057819 */ /* 0x000fe20000011603 */
[----:B------:R-:W-:Y:S01]  /*18020*/  @!P2 HADD2 R174, -R197.H0_H0, -RZ.H0_H0 ;  /* 0xa00000ffc5aea230 */ /* 0x000fe20000000900 */
[----:B------:R-:W-:Y:S01]  /*18030*/  PRMT R226, R196, 0x5410, R197 ;  /* 0x00005410c4e27816 */ /* 0x000fe200000000c5 */
[----:B------:R-:W-:Y:S01]  /*18040*/  @!P4 HADD2 R175, -R196.H0_H0, -RZ.H0_H0 ;  /* 0xa00000ffc4afc230 */ /* 0x000fe20000000900 */
[----:B------:R-:W-:Y:S01]  /*18050*/  LOP3.LUT R5, R5, 0xff, RZ, 0xc0, !PT ;  /* 0x000000ff05057812 */ /* 0x000fe200078ec0ff */
[-C--:B------:R-:W-:Y:S01]  /*18060*/  FFMA.FTZ R28, R239, R0.reuse, R183 ;  /* 0x00000000ef1c7223 */ /* 0x080fe200000100b7 */
[----:B------:R-:W-:Y:S01]  /*18070*/  @!P2 PRMT R197, R174, 0x5410, RZ ;  /* 0x00005410aec5a816 */ /* 0x000fe200000000ff */
[----:B------:R-:W-:Y:S01]  /*18080*/  MUFU.EX2 R138, R190 ;  /* 0x000000be008a7308 */ /* 0x000fe20000000800 */
[----:B------:R-:W-:Y:S01]  /*18090*/  ISETP.GE.U32.AND P2, PT, R248, R5, PT ;  /* 0x00000005f800720c */ /* 0x000fe20003f46070 */
[-C--:B------:R-:W-:Y:S01]  /*180a0*/  FMUL.FTZ R202, R102, R0.reuse ;  /* 0x0000000066ca7220 */ /* 0x080fe20000410000 */
[----:B------:R-:W-:Y:S01]  /*180b0*/  LOP3.LUT R5, R3, 0xff, RZ, 0xc0, !PT ;  /* 0x000000ff03057812 */ /* 0x000fe200078ec0ff */
[----:B------:R-:W-:Y:S01]  /*180c0*/  FMUL.FTZ R116, R119, R0 ;  /* 0x0000000077747220 */ /* 0x000fe20000410000 */
[----:B------:R-:W-:Y:S01]  /*180d0*/  @!P4 PRMT R196, R175, 0x5410, RZ ;  /* 0x00005410afc4c816 */ /* 0x000fe200000000ff */
[----:B---3--:R-:W-:Y:S01]  /*180e0*/  FADD.FTZ R6, R234, -R16 ;  /* 0x80000010ea067221 */ /* 0x008fe20000010000 */
[----:B------:R-:W-:Y:S01]  /*180f0*/  ISETP.GE.U32.AND P4, PT, R248, R5, PT ;  /* 0x00000005f800720c */ /* 0x000fe20003f86070 */
[-C--:B------:R-:W-:Y:S01]  /*18100*/  FMUL.FTZ R16, R53, R2.reuse ;  /* 0x0000000235107220 */ /* 0x080fe20000410000 */
[----:B--2---:R-:W-:Y:S01]  /*18110*/  F2FP.PACK_AB R5, R245, R173 ;  /* 0x000000adf505723e */ /* 0x004fe200000000ff */
[----:B------:R-:W-:Y:S01]  /*18120*/  FMUL.FTZ R53, R80, R2 ;  /* 0x0000000250357220 */ /* 0x000fe20000410000 */
[----:B------:R-:W1:Y:S01]  /*18130*/  MUFU.EX2 R239, R191 ;  /* 0x000000bf00ef7308 */ /* 0x000e620000000800 */
[----:B------:R-:W-:Y:S01]  /*18140*/  FMUL.FTZ R80, R54, R0 ;  /* 0x0000000036507220 */ /* 0x000fe20000410000 */
[C---:B------:R-:W-:Y:S01]  /*18150*/  PRMT R195, R5.reuse, 0x7610, R195 ;  /* 0x0000761005c37816 */ /* 0x040fe200000000c3 */
[----:B------:R-:W2:Y:S01]  /*18160*/  LDL.LU.64 R54, [R1] ;  /* 0x0000000001367983 */ /* 0x000ea20000300a00 */
[----:B------:R-:W-:Y:S01]  /*18170*/  PRMT R194, R5, 0x7632, R194 ;  /* 0x0000763205c27816 */ /* 0x000fe200000000c2 */
[----:B------:R-:W-:Y:S01]  /*18180*/  IMAD.MOV.U32 R119, RZ, RZ, R211 ;  /* 0x000000ffff777224 */ /* 0x000fe200078e00d3 */
[----:B------:R-:W-:Y:S01]  /*18190*/  SHF.R.U32.HI R5, RZ, 0x18, R3 ;  /* 0x00000018ff057819 */ /* 0x000fe20000011603 */
[----:B------:R-:W-:Y:S01]  /*181a0*/  @!P1 HADD2 R176, -R195.H0_H0, -RZ.H0_H0 ;  /* 0xa00000ffc3b09230 */ /* 0x000fe20000000900 */
[----:B------:R-:W-:Y:S01]  /*181b0*/  LOP3.LUT R3, R3, 0xffff, RZ, 0xc0, !PT ;  /* 0x0000ffff03037812 */ /* 0x000fe200078ec0ff */
[----:B------:R-:W-:Y:S01]  /*181c0*/  @!P3 HADD2 R177, -R194.H0_H0, -RZ.H0_H0 ;  /* 0xa00000ffc2b1b230 */ /* 0x000fe20000000900 */
[----:B------:R-:W3:Y:S01]  /*181d0*/  MUFU.EX2 R200, R21 ;  /* 0x0000001500c87308 */ /* 0x000ee20000000800 */
[----:B------:R-:W-:Y:S01]  /*181e0*/  PRMT R238, R195, 0x5410, R194 ;  /* 0x00005410c3ee7816 */ /* 0x000fe200000000c2 */
[----:B------:R-:W-:Y:S01]  /*181f0*/  FMUL.FTZ R84, R97, R2 ;  /* 0x0000000261547220 */ /* 0x000fe20000410000 */
[----:B------:R-:W-:Y:S01]  /*18200*/  SHF.R.U32.HI R3, RZ, 0x8, R3 ;  /* 0x00000008ff037819 */ /* 0x000fe20000011603 */
[----:B------:R-:W-:Y:S01]  /*18210*/  FMUL.FTZ R211, R130, R0 ;  /* 0x0000000082d37220 */ /* 0x000fe20000410000 */
[----:B------:R-:W-:Y:S01]  /*18220*/  @!P3 PRMT R194, R177, 0x5410, RZ ;  /* 0x00005410b1c2b816 */ /* 0x000fe200000000ff */
[-C--:B------:R-:W-:Y:S01]  /*18230*/  FMUL.FTZ R213, R65, R2.reuse ;  /* 0x0000000241d57220 */ /* 0x080fe20000410000 */
[----:B------:R-:W-:Y:S01]  /*18240*/  LOP3.LUT R3, R3, 0xffff, RZ, 0xc0, !PT ;  /* 0x0000ffff03037812 */ /* 0x000fe200078ec0ff */
[----:B------:R4:W4:Y:S01]  /*18250*/  MUFU.EX2 R247, R19 ;  /* 0x0000001300f77308 */ /* 0x0009220000000800 */
[----:B------:R-:W-:Y:S01]  /*18260*/  @!P1 PRMT R195, R176, 0x5410, RZ ;  /* 0x00005410b0c39816 */ /* 0x000fe200000000ff */
[----:B------:R-:W-:Y:S01]  /*18270*/  IMAD.MOV.U32 R97, RZ, RZ, R204 ;  /* 0x000000ffff617224 */ /* 0x000fe200078e00cc */
[----:B------:R-:W-:Y:S01]  /*18280*/  ISETP.GE.U32.AND P3, PT, R248, R3, PT ;  /* 0x00000003f800720c */ /* 0x000fe20003f66070 */
[----:B------:R-:W-:Y:S01]  /*18290*/  FMUL.FTZ R152, R152, R2 ;  /* 0x0000000298987220 */ /* 0x000fe20000410000 */
[----:B-1----:R-:W-:Y:S01]  /*182a0*/  F2FP.PACK_AB R3, R239, R138 ;  /* 0x0000008aef03723e */ /* 0x002fe200000000ff */
[-C--:B------:R-:W-:Y:S01]  /*182b0*/  FMUL.FTZ R153, R153, R2.reuse ;  /* 0x0000000299997220 */ /* 0x080fe20000410000 */
[----:B------:R-:W-:Y:S01]  /*182c0*/  ISETP.GE.U32.AND P1, PT, R248, R5, PT ;  /* 0x00000005f800720c */ /* 0x000fe20003f26070 */
[----:B---3--:R-:W-:Y:S01]  /*182d0*/  IMAD.MOV.U32 R102, RZ, RZ, R200 ;  /* 0x000000ffff667224 */ /* 0x008fe200078e00c8 */
[C---:B------:R-:W-:Y:S01]  /*182e0*/  PRMT R193, R3.reuse, 0x7610, R193 ;  /* 0x0000761003c17816 */ /* 0x040fe200000000c1 */
[-C--:B------:R-:W-:Y:S01]  /*182f0*/  FMUL.FTZ R5, R64, R2.reuse ;  /* 0x0000000240057220 */ /* 0x080fe20000410000 */
[----:B------:R-:W-:Y:S01]  /*18300*/  PRMT R192, R3, 0x7632, R192 ;  /* 0x0000763203c07816 */ /* 0x000fe200000000c0 */
[----:B------:R-:W-:Y:S01]  /*18310*/  FMUL.FTZ R3, R117, R2 ;  /* 0x0000000275037220 */ /* 0x000fe20000410000 */
[----:B------:R-:W-:Y:S01]  /*18320*/  MOV R130, R128 ;  /* 0x0000008000827202 */ /* 0x000fe20000000f00 */
[-C--:B------:R-:W-:Y:S01]  /*18330*/  FMUL.FTZ R117, R67, R0.reuse ;  /* 0x0000000043757220 */ /* 0x080fe20000410000 */
[----:B------:R-:W-:Y:S01]  /*18340*/  @!P6 HADD2 R182, -R193.H0_H0, -RZ.H0_H0 ;  /* 0xa00000ffc1b6e230 */ /* 0x000fe20000000900 */
[----:B------:R-:W-:Y:S01]  /*18350*/  FMUL.FTZ R67, R98, R0 ;  /* 0x0000000062437220 */ /* 0x000fe20000410000 */
[----:B------:R-:W-:Y:S01]  /*18360*/  MUFU.EX2 R136, R180 ;  /* 0x000000b400887308 */ /* 0x000fe20000000800 */
[----:B------:R-:W1:Y:S01]  /*18370*/  LDC.U8 R98, c[0x0][0x2d8] ;  /* 0x0000b600ff627b82 */ /* 0x000e620000000000 */
[----:B------:R-:W-:-:S02]  /*18380*/  FMUL.FTZ R21, R85, R2 ;  /* 0x0000000255157220 */ /* 0x000fc40000410000 */
[-C--:B------:R-:W-:Y:S02]  /*18390*/  FMUL.FTZ R148, R148, R2.reuse ;  /* 0x0000000294947220 */ /* 0x080fe40000410000 */
[-C--:B------:R-:W-:Y:S02]  /*183a0*/  FMUL.FTZ R149, R149, R2.reuse ;  /* 0x0000000295957220 */ /* 0x080fe40000410000 */
[-C--:B------:R-:W-:Y:S01]  /*183b0*/  FMUL.FTZ R144, R144, R2.reuse ;  /* 0x0000000290907220 */ /* 0x080fe20000410000 */
[----:B------:R-:W-:Y:S01]  /*183c0*/  MUFU.EX2 R137, R181 ;  /* 0x000000b500897308 */ /* 0x000fe20000000800 */
        /* <DEDUP_REMOVED lines=9> */
[-C--:B------:R-:W-:Y:S01]  /*18460*/  FMUL.FTZ R85, R96, R2.reuse ;  /* 0x0000000260557220 */ /* 0x080fe20000410000 */
[----:B------:R-:W-:Y:S01]  /*18470*/  PRMT R96, R193, 0x5410, R192 ;  /* 0x00005410c1607816 */ /* 0x000fe200000000c0 */
        /* <DEDUP_REMOVED lines=23> */
[----:B----4-:R-:W-:Y:S01]  /*185f0*/  LOP3.LUT R19, R12, 0xffff, RZ, 0xc0, !PT ;  /* 0x0000ffff0c137812 */ /* 0x010fe200078ec0ff */
[----:B------:R-:W-:Y:S01]  /*18600*/  IMAD.MOV.U32 R64, RZ, RZ, R16 ;  /* 0x000000ffff407224 */ /* 0x000fe200078e0010 */
[----:B------:R-:W-:Y:S01]  /*18610*/  @!P6 PRMT R193, R182, 0x5410, RZ ;  /* 0x00005410b6c1e816 */ /* 0x000fe200000000ff */
[----:B------:R-:W-:Y:S01]  /*18620*/  FMUL.FTZ R204, R101, R2 ;  /* 0x0000000265cc7220 */ /* 0x000fe20000410000 */
[----:B------:R-:W-:Y:S01]  /*18630*/  F2FP.PACK_AB R2, R247, R102 ;  /* 0x00000066f702723e */ /* 0x000fe200000000ff */
[----:B------:R-:W-:-:S02]  /*18640*/  IMAD.MOV.U32 R16, RZ, RZ, R250 ;  /* 0x000000ffff107224 */ /* 0x000fc400078e00fa */
[----:B------:R-:W-:Y:S01]  /*18650*/  IMAD.MOV.U32 R17, RZ, RZ, R251 ;  /* 0x000000ffff117224 */ /* 0x000fe200078e00fb */
[----:B------:R-:W-:Y:S01]  /*18660*/  PRMT R191, R2, 0x7610, R191 ;  /* 0x0000761002bf7816 */ /* 0x000fe200000000bf */
[-C--:B------:R-:W-:Y:S02]  /*18670*/  FMUL.FTZ R101, R66, R0.reuse ;  /* 0x0000000042657220 */ /* 0x080fe40000410000 */
[-C--:B------:R-:W-:Y:S02]  /*18680*/  FMUL.FTZ R250, R50, R0.reuse ;  /* 0x0000000032fa7220 */ /* 0x080fe40000410000 */
[-C--:B------:R-:W-:Y:S02]  /*18690*/  FMUL.FTZ R251, R51, R0.reuse ;  /* 0x0000000033fb7220 */ /* 0x080fe40000410000 */
[-C--:B------:R-:W-:Y:S02]  /*186a0*/  FMUL.FTZ R66, R70, R0.reuse ;  /* 0x0000000046427220 */ /* 0x080fe40000410000 */
[----:B------:R-:W-:-:S02]  /*186b0*/  FMUL.FTZ R100, R99, R0 ;  /* 0x0000000063647220 */ /* 0x000fc40000410000 */
[-C--:B------:R-:W-:Y:S02]  /*186c0*/  FMUL.FTZ R200, R103, R0.reuse ;  /* 0x0000000067c87220 */ /* 0x080fe40000410000 */
[----:B------:R-:W-:Y:S01]  /*186d0*/  FMUL.FTZ R129, R131, R0 ;  /* 0x0000000083817220 */ /* 0x000fe20000410000 */
[----:B------:R-:W-:Y:S01]  /*186e0*/  F2FP.PACK_AB R0, R119, R130 ;  /* 0x000000827700723e */ /* 0x000fe200000000ff */
[----:B------:R-:W-:Y:S01]  /*186f0*/  @!P5 HADD2 R38, -R192.H0_H0, -RZ.H0_H0 ;  /* 0xa00000ffc026d230 */ /* 0x000fe20000000900 */
[----:B------:R-:W-:Y:S02]  /*18700*/  FMUL.FTZ R6, R6, c[0x0][0x23c] ;  /* 0x00008f0006067a20 */ /* 0x000fe40000410000 */
[----:B------:R-:W-:Y:S01]  /*18710*/  PRMT R188, R0, 0x7632, R188 ;  /* 0x0000763200bc7816 */ /* 0x000fe200000000bc */
[----:B------:R-:W-:Y:S01]  /*18720*/  @!P4 HADD2 R37, -R191.H0_H0, -RZ.H0_H0 ;  /* 0xa00000ffbf25c230 */ /* 0x000fe20000000900 */
[----:B------:R-:W-:Y:S01]  /*18730*/  PRMT R190, R2, 0x7632, R190 ;  /* 0x0000763202be7816 */ /* 0x000fe200000000be */
[----:B------:R-:W-:Y:S01]  /*18740*/  IMAD.MOV.U32 R128, RZ, RZ, R97 ;  /* 0x000000ffff807224 */ /* 0x000fe200078e0061 */
[----:B------:R-:W-:Y:S01]  /*18750*/  PRMT R189, R0, 0x7610, R189 ;  /* 0x0000761000bd7816 */ /* 0x000fe200000000bd */
[----:B------:R-:W-:Y:S01]  /*18760*/  IMAD.MOV.U32 R51, RZ, RZ, R21 ;  /* 0x000000ffff337224 */ /* 0x000fe200078e0015 */
[----:B------:R-:W-:Y:S01]  /*18770*/  @!P1 HADD2 R48, -R188.H0_H0, -RZ.H0_H0 ;  /* 0xa00000ffbc309230 */ /* 0x000fe20000000900 */
[----:B------:R-:W-:Y:S01]  /*18780*/  IMAD.MOV.U32 R97, RZ, RZ, R18 ;  /* 0x000000ffff617224 */ /* 0x000fe200078e0012 */
[----:B------:R-:W-:Y:S01]  /*18790*/  @!P5 PRMT R192, R38, 0x5410, RZ ;  /* 0x0000541026c0d816 */ /* 0x000fe200000000ff */
[----:B------:R-:W-:Y:S01]  /*187a0*/  IMAD.MOV.U32 R99, RZ, RZ, R3 ;  /* 0x000000ffff637224 */ /* 0x000fe200078e0003 */
[----:B------:R-:W-:Y:S01]  /*187b0*/  LOP3.LUT R0, R12, 0xff, RZ, 0xc0, !PT ;  /* 0x000000ff0c007812 */ /* 0x000fe200078ec0ff */
[----:B------:R-:W-:Y:S01]  /*187c0*/  IMAD.MOV.U32 R82, RZ, RZ, R53 ;  /* 0x000000ffff527224 */ /* 0x000fe200078e0035 */
[----:B------:R-:W-:Y:S01]  /*187d0*/  SHF.R.U32.HI R21, RZ, 0x10, R12 ;  /* 0x00000010ff157819 */ /* 0x000fe2000001160c */
[----:B------:R-:W-:Y:S01]  /*187e0*/  IMAD.MOV.U32 R83, RZ, RZ, R52 ;  /* 0x000000ffff537224 */ /* 0x000fe200078e0034 */
[----:B------:R-:W-:Y:S01]  /*187f0*/  SHF.R.U32.HI R18, RZ, 0x18, R12 ;  /* 0x00000018ff127819 */ /* 0x000fe2000001160c */
[----:B------:R-:W-:Y:S01]  /*18800*/  IMAD.WIDE.U32 R12, R215, -0x2daee0ad, RZ ;  /* 0xd2511f53d70c7825 */ /* 0x000fe200078e00ff */
[----:B------:R-:W-:Y:S01]  /*18810*/  LOP3.LUT R2, R237, UR13, R30, 0x96, !PT ;  /* 0x0000000ded027c12 */ /* 0x000fe2000f8e961e */
[----:B------:R-:W3:Y:S01]  /*18820*/  MUFU.EX2 R6, R6 ;  /* 0x0000000600067308 */ /* 0x000ee20000000800 */
[----:B------:R-:W-:Y:S01]  /*18830*/  PRMT R38, R191, 0x5410, R190 ;  /* 0x00005410bf267816 */ /* 0x000fe200000000be */
[----:B------:R-:W-:Y:S01]  /*18840*/  FFMA.FTZ R241, R241, R7, R178 ;  /* 0x00000007f1f17223 */ /* 0x000fe200000100b2 */
[----:B------:R-:W-:-:S02]  /*18850*/  @!P4 PRMT R191, R37, 0x5410, RZ ;  /* 0x0000541025bfc816 */ /* 0x000fc400000000ff */
[----:B------:R-:W-:Y:S01]  /*18860*/  PRMT R37, R189, 0x5410, R188 ;  /* 0x00005410bd257816 */ /* 0x000fe200000000bc */
[----:B------:R-:W-:Y:S01]  /*18870*/  IMAD.WIDE.U32 R2, R2, -0x2daee0ad, RZ ;  /* 0xd2511f5302027825 */ /* 0x000fe200078e00ff */
[----:B------:R-:W-:Y:S02]  /*18880*/  @!P1 PRMT R188, R48, 0x5410, RZ ;  /* 0x0000541030bc9816 */ /* 0x000fe400000000ff */
[----:B-1----:R-:W-:Y:S01]  /*18890*/  ISETP.GE.U32.AND P1, PT, R98, R0, PT ;  /* 0x000000006200720c */ /* 0x002fe20003f26070 */
[----:B------:R-:W-:Y:S01]  /*188a0*/  IMAD.MOV.U32 R52, RZ, RZ, R16 ;  /* 0x000000ffff347224 */ /* 0x000fe200078e0010 */
[----:B------:R-:W-:Y:S01]  /*188b0*/  LOP3.LUT R3, R3, UR10, R12, 0x96, !PT ;  /* 0x0000000a03037c12 */ /* 0x000fe2000f8e960c */
[----:B------:R-:W-:Y:S02]  /*188c0*/  IMAD.MOV.U32 R53, RZ, RZ, R17 ;  /* 0x000000ffff357224 */ /* 0x000fe400078e0011 */
[----:B------:R-:W-:Y:S01]  /*188d0*/  IMAD.MOV.U32 R71, RZ, RZ, R97 ;  /* 0x000000ffff477224 */ /* 0x000fe200078e0061 */
[----:B------:R-:W-:Y:S01]  /*188e0*/  MOV R97, R5 ;  /* 0x0000000500617202 */ /* 0x000fe20000000f00 */
[----:B------:R-:W1:Y:S01]  /*188f0*/  MUFU.EX2 R48, R172 ;  /* 0x000000ac00307308 */ /* 0x000e620000000800 */
[----:B------:R-:W-:Y:S01]  /*18900*/  @!P2 HADD2 R49, -R189.H0_H0, -RZ.H0_H0 ;  /* 0xa00000ffbd31a230 */ /* 0x000fe20000000900 */
[----:B------:R-:W-:-:S02]  /*18910*/  IMAD.MOV.U32 R70, RZ, RZ, R51 ;  /* 0x000000ffff467224 */ /* 0x000fc400078e0033 */
[----:B------:R-:W-:Y:S02]  /*18920*/  IMAD.MOV.U32 R237, RZ, RZ, R102 ;  /* 0x000000ffffed7224 */ /* 0x000fe400078e0066 */
[----:B------:R-:W-:Y:S01]  /*18930*/  @!P2 PRMT R189, R49, 0x5410, RZ ;  /* 0x0000541031bda816 */ /* 0x000fe200000000ff */
[-C--:B---3--:R-:W-:Y:S02]  /*18940*/  FMUL.FTZ R51, R47, R6.reuse ;  /* 0x000000062f337220 */ /* 0x088fe40000410000 */
[----:B------:R-:W-:Y:S01]  /*18950*/  FMUL.FTZ R102, R126, R6 ;  /* 0x000000067e667220 */ /* 0x000fe20000410000 */
[----:B------:R-:W-:Y:S01]  /*18960*/  ISETP.GE.U32.AND P5, PT, R98, R18, PT ;  /* 0x000000126200720c */ /* 0x000fe20003fa6070 */
[----:B------:R-:W-:Y:S01]  /*18970*/  @!P3 HADD2 R50, -R190.H0_H0, -RZ.H0_H0 ;  /* 0xa00000ffbe32b230 */ /* 0x000fe20000000900 */
[----:B------:R-:W-:Y:S02]  /*18980*/  IMAD.MOV.U32 R215, RZ, RZ, R82 ;  /* 0x000000ffffd77224 */ /* 0x000fe400078e0052 */
[----:B------:R-:W-:-:S02]  /*18990*/  IMAD.MOV.U32 R131, RZ, RZ, R83 ;  /* 0x000000ffff837224 */ /* 0x000fc400078e0053 */
[----:B-1----:R-:W-:Y:S02]  /*189a0*/  IMAD.MOV.U32 R47, RZ, RZ, R48 ;  /* 0x000000ffff2f7224 */ /* 0x002fe400078e0030 */
[----:B------:R-:W-:Y:S02]  /*189b0*/  IMAD.MOV.U32 R48, RZ, RZ, R86 ;  /* 0x000000ffff307224 */ /* 0x000fe400078e0056 */
[-C--:B------:R-:W-:Y:S02]  /*189c0*/  FMUL.FTZ R86, R78, R6.reuse ;  /* 0x000000064e567220 */ /* 0x080fe40000410000 */
[----:B------:R-:W-:Y:S01]  /*189d0*/  MUFU.EX2 R78, R218 ;  /* 0x000000da004e7308 */ /* 0x000fe20000000800 */
[----:B------:R-:W-:Y:S01]  /*189e0*/  MOV R49, R87 ;  /* 0x0000005700317202 */ /* 0x000fe20000000f00 */
[----:B------:R-:W-:Y:S02]  /*189f0*/  FMUL.FTZ R87, R79, R6 ;  /* 0x000000064f577220 */ /* 0x000fe40000410000 */
[----:B------:R-:W-:-:S02]  /*18a00*/  IMAD.MOV.U32 R79, RZ, RZ, R81 ;  /* 0x000000ffff4f7224 */ /* 0x000fc400078e0051 */
[----:B------:R-:W-:Y:S02]  /*18a10*/  FMUL.FTZ R81, R61, R7 ;  /* 0x000000073d517220 */ /* 0x000fe40000410000 */
[----:B------:R-:W-:Y:S02]  /*18a20*/  IMAD.MOV.U32 R61, RZ, RZ, R237 ;  /* 0x000000ffff3d7224 */ /* 0x000fe400078e00ed */
[----:B------:R-:W-:Y:S01]  /*18a30*/  IMAD.MOV.U32 R237, RZ, RZ, R99 ;  /* 0x000000ffffed7224 */ /* 0x000fe200078e0063 */
[----:B------:R-:W-:Y:S01]  /*18a40*/  @!P3 PRMT R190, R50, 0x5410, RZ ;  /* 0x0000541032beb816 */ /* 0x000fe200000000ff */
[----:B------:R-:W-:Y:S02]  /*18a50*/  FMUL.FTZ R82, R62, R6 ;  /* 0x000000063e527220 */ /* 0x000fe40000410000 */
[----:B------:R-:W-:Y:S02]  /*18a60*/  IMAD.MOV.U32 R62, RZ, RZ, R67 ;  /* 0x000000ffff3e7224 */ /* 0x000fe400078e0043 */
[----:B------:R-:W-:-:S02]  /*18a70*/  IMAD.MOV.U32 R67, RZ, RZ, R69 ;  /* 0x000000ffff437224 */ /* 0x000fc400078e0045 */
[----:B------:R-:W-:Y:S02]  /*18a80*/  FMUL.FTZ R69, R57, R7 ;  /* 0x0000000739457220 */ /* 0x000fe40000410000 */
[C---:B------:R-:W-:Y:S01]  /*18a90*/  FADD.FTZ R241, R136.reuse, R241 ;  /* 0x000000f188f17221 */ /* 0x040fe20000010000 */
[----:B------:R-:W-:Y:S01]  /*18aa0*/  F2FP.PACK_AB R136, R136, R178 ;  /* 0x000000b28888723e */ /* 0x000fe200000000ff */
[-C--:B------:R-:W-:Y:S01]  /*18ab0*/  FFMA.FTZ R244, R244, R6.reuse, R179 ;  /* 0x00000006f4f47223 */ /* 0x080fe200000100b3 */
[----:B--2---:R-:W-:Y:S01]  /*18ac0*/  LOP3.LUT R0, R13, UR12, R54, 0x96, !PT ;  /* 0x0000000c0d007c12 */ /* 0x004fe2000f8e9636 */
[----:B------:R-:W-:Y:S02]  /*18ad0*/  IMAD.MOV.U32 R57, RZ, RZ, R47 ;  /* 0x000000ffff397224 */ /* 0x000fe400078e002f */
[----:B------:R-:W-:Y:S02]  /*18ae0*/  FMUL.FTZ R83, R63, R6 ;  /* 0x000000063f537220 */ /* 0x000fe40000410000 */
[----:B------:R-:W-:-:S04]  /*18af0*/  IMAD.WIDE.U32 R12, R0, -0x326172a9, RZ ;  /* 0xcd9e8d57000c7825 */ /* 0x000fc800078e00ff */
[----:B------:R-:W-:Y:S01]  /*18b00*/  IMAD.MOV.U32 R103, RZ, RZ, R70 ;  /* 0x000000ffff677224 */ /* 0x000fe200078e0046 */
[----:B------:R-:W-:Y:S01]  /*18b10*/  LOP3.LUT R0, R13, UR11, R236, 0x96, !PT ;  /* 0x0000000b0d007c12 */ /* 0x000fe2000f8e96ec */
[-C--:B------:R-:W-:Y:S01]  /*18b20*/  FMUL.FTZ R50, R46, R6.reuse ;  /* 0x000000062e327220 */ /* 0x080fe20000410000 */
[----:B------:R-:W-:Y:S01]  /*18b30*/  PRMT R183, R136, 0x7610, R183 ;  /* 0x0000761088b77816 */ /* 0x000fe200000000b7 */
[----:B------:R-:W-:Y:S02]  /*18b40*/  FMUL.FTZ R170, R170, R6 ;  /* 0x00000006aaaa7220 */ /* 0x000fe40000410000 */
[----:B------:R-:W-:-:S04]  /*18b50*/  IMAD.WIDE.U32 R16, R0, -0x2daee0ad, RZ ;  /* 0xd2511f5300107825 */ /* 0x000fc800078e00ff */
[----:B------:R-:W-:Y:S01]  /*18b60*/  FMUL.FTZ R171, R171, R6 ;  /* 0x00000006abab7220 */ /* 0x000fe20000410000 */
[----:B------:R-:W-:Y:S01]  /*18b70*/  LOP3.LUT R5, R17, UR8, R2, 0x96, !PT ;  /* 0x0000000811057c12 */ /* 0x000fe2000f8e9602 */
[----:B------:R-:W-:-:S04]  /*18b80*/  IMAD.WIDE.U32 R2, R3, -0x326172a9, RZ ;  /* 0xcd9e8d5703027825 */ /* 0x000fc800078e00ff */
[-C--:B------:R-:W-:Y:S01]  /*18b90*/  FMUL.FTZ R166, R166, R6.reuse ;  /* 0x00000006a6a67220 */ /* 0x080fe20000410000 */
[----:B------:R-:W-:Y:S01]  /*18ba0*/  LOP3.LUT R0, R3, UR9, R12, 0x96, !PT ;  /* 0x0000000903007c12 */ /* 0x000fe2000f8e960c */
[-C--:B------:R-:W-:Y:S02]  /*18bb0*/  FMUL.FTZ R167, R167, R6.reuse ;  /* 0x00000006a7a77220 */ /* 0x080fe40000410000 */
[----:B------:R-:W-:Y:S02]  /*18bc0*/  FMUL.FTZ R162, R162, R6 ;  /* 0x00000006a2a27220 */ /* 0x000fe40000410000 */
[----:B------:R-:W-:-:S04]  /*18bd0*/  IMAD.WIDE.U32 R12, R0, -0x2daee0ad, RZ ;  /* 0xd2511f53000c7825 */ /* 0x000fc800078e00ff */
[----:B------:R-:W-:Y:S01]  /*18be0*/  FMUL.FTZ R163, R163, R6 ;  /* 0x00000006a3a37220 */ /* 0x000fe20000410000 */
[----:B------:R-:W-:Y:S01]  /*18bf0*/  LOP3.LUT R3, R13, UR6, R16, 0x96, !PT ;  /* 0x000000060d037c12 */ /* 0x000fe2000f8e9610 */
[----:B------:R-:W-:-:S04]  /*18c00*/  IMAD.WIDE.U32 R16, R5, -0x326172a9, RZ ;  /* 0xcd9e8d5705107825 */ /* 0x000fc800078e00ff */
[----:B------:R-:W-:Y:S01]  /*18c10*/  FMUL.FTZ R158, R158, R6 ;  /* 0x000000069e9e7220 */ /* 0x000fe20000410000 */
[----:B------:R-:W-:Y:S01]  /*18c20*/  LOP3.LUT R17, R17, UR7, R2, 0x96, !PT ;  /* 0x0000000711117c12 */ /* 0x000fe2000f8e9602 */
[----:B------:R-:W-:-:S04]  /*18c30*/  IMAD.WIDE.U32 R2, R3, -0x326172a9, RZ ;  /* 0xcd9e8d5703027825 */ /* 0x000fc800078e00ff */
[-C--:B------:R-:W-:Y:S01]  /*18c40*/  FMUL.FTZ R159, R159, R6.reuse ;  /* 0x000000069f9f7220 */ /* 0x080fe20000410000 */
[----:B------:R-:W-:Y:S01]  /*18c50*/  LOP3.LUT R5, R3, UR15, R16, 0x96, !PT ;  /* 0x0000000f03057c12 */ /* 0x000fe2000f8e9610 */
[----:B------:R-:W1:Y:S01]  /*18c60*/  MUFU.EX2 R13, R139 ;  /* 0x0000008b000d7308 */ /* 0x000e620000000800 */
[-C--:B------:R-:W-:Y:S02]  /*18c70*/  FMUL.FTZ R55, R43, R6.reuse ;  /* 0x000000062b377220 */ /* 0x080fe40000410000 */
[----:B------:R-:W-:Y:S01]  /*18c80*/  SHF.R.U32.HI R0, RZ, 0x10, R5 ;  /* 0x00000010ff007819 */ /* 0x000fe20000011605 */
[-C--:B------:R-:W-:Y:S02]  /*18c90*/  FMUL.FTZ R74, R74, R6.reuse ;  /* 0x000000064a4a7220 */ /* 0x080fe40000410000 */
[-C--:B------:R-:W-:Y:S01]  /*18ca0*/  FMUL.FTZ R75, R75, R6.reuse ;  /* 0x000000064b4b7220 */ /* 0x080fe20000410000 */
[----:B------:R-:W-:Y:S01]  /*18cb0*/  LOP3.LUT R0, R0, 0xff, RZ, 0xc0, !PT ;  /* 0x000000ff00007812 */ /* 0x000fe200078ec0ff */
[----:B------:R-:W-:-:S02]  /*18cc0*/  FMUL.FTZ R90, R90, R6 ;  /* 0x000000065a5a7220 */ /* 0x000fc40000410000 */
[----:B------:R-:W-:Y:S01]  /*18cd0*/  FMUL.FTZ R91, R91, R6 ;  /* 0x000000065b5b7220 */ /* 0x000fe20000410000 */
[----:B------:R-:W-:Y:S01]  /*18ce0*/  ISETP.GE.U32.AND P4, PT, R98, R0, PT ;  /* 0x000000006200720c */ /* 0x000fe20003f86070 */
[-C--:B------:R-:W-:Y:S01]  /*18cf0*/  FMUL.FTZ R94, R94, R6.reuse ;  /* 0x000000065e5e7220 */ /* 0x080fe20000410000 */
[----:B------:R-:W-:Y:S01]  /*18d00*/  LOP3.LUT R0, R2, 0xff, RZ, 0xc0, !PT ;  /* 0x000000ff02007812 */ /* 0x000fe200078ec0ff */
[-C--:B------:R-:W-:Y:S02]  /*18d10*/  FMUL.FTZ R95, R95, R6.reuse ;  /* 0x000000065f5f7220 */ /* 0x080fe40000410000 */
[----:B------:R-:W-:Y:S01]  /*18d20*/  FMUL.FTZ R106, R106, R6 ;  /* 0x000000066a6a7220 */ /* 0x000fe20000410000 */
[----:B------:R-:W-:Y:S01]  /*18d30*/  ISETP.GE.U32.AND P2, PT, R98, R0, PT ;  /* 0x000000006200720c */ /* 0x000fe20003f46070 */
[----:B------:R-:W-:Y:S01]  /*18d40*/  FMUL.FTZ R107, R107, R6 ;  /* 0x000000066b6b7220 */ /* 0x000fe20000410000 */
[----:B------:R-:W-:Y:S01]  /*18d50*/  SHF.R.U32.HI R0, RZ, 0x8, R19 ;  /* 0x00000008ff007819 */ /* 0x000fe20000011613 */
[----:B-1----:R-:W-:-:S02]  /*18d60*/  IMAD.MOV.U32 R126, RZ, RZ, R13 ;  /* 0x000000ffff7e7224 */ /* 0x002fc400078e000d */
[-C--:B------:R-:W-:Y:S01]  /*18d70*/  FMUL.FTZ R110, R110, R6.reuse ;  /* 0x000000066e6e7220 */ /* 0x080fe20000410000 */
[----:B------:R-:W-:Y:S01]  /*18d80*/  LOP3.LUT R0, R0, 0xffff, RZ, 0xc0, !PT ;  /* 0x0000ffff00007812 */ /* 0x000fe200078ec0ff */
[-C--:B------:R-:W-:Y:S02]  /*18d90*/  FMUL.FTZ R111, R111, R6.reuse ;  /* 0x000000066f6f7220 */ /* 0x080fe40000410000 */
[----:B------:R-:W-:Y:S01]  /*18da0*/  FMUL.FTZ R122, R122, R6 ;  /* 0x000000067a7a7220 */ /* 0x000fe20000410000 */
[----:B------:R-:W-:Y:S01]  /*18db0*/  ISETP.GE.U32.AND P6, PT, R98, R0, PT ;  /* 0x000000006200720c */ /* 0x000fe20003fc6070 */
[-C--:B------:R-:W-:Y:S01]  /*18dc0*/  FMUL.FTZ R123, R123, R6.reuse ;  /* 0x000000067b7b7220 */ /* 0x080fe20000410000 */
[----:B------:R-:W-:Y:S01]  /*18dd0*/  F2FP.PACK_AB R0, R126, R47 ;  /* 0x0000002f7e00723e */ /* 0x000fe200000000ff */
[----:B------:R-:W-:Y:S01]  /*18de0*/  IMAD.MOV.U32 R218, RZ, RZ, R64 ;  /* 0x000000ffffda7224 */ /* 0x000fe200078e0040 */
[----:B------:R-:W-:Y:S01]  /*18df0*/  PRMT R182, R136, 0x7632, R182 ;  /* 0x0000763288b67816 */ /* 0x000fe200000000b6 */
[----:B------:R-:W-:Y:S01]  /*18e00*/  FMUL.FTZ R168, R168, R7 ;  /* 0x00000007a8a87220 */ /* 0x000fe20000410000 */
[C---:B------:R-:W-:Y:S01]  /*18e10*/  PRMT R187, R0.reuse, 0x7610, R187 ;  /* 0x0000761000bb7816 */ /* 0x040fe200000000bb */
[----:B------:R-:W-:Y:S01]  /*18e20*/  IMAD.MOV.U32 R236, RZ, RZ, R71 ;  /* 0x000000ffffec7224 */ /* 0x000fe200078e0047 */
[----:B------:R-:W-:Y:S01]  /*18e30*/  PRMT R186, R0, 0x7632, R186 ;  /* 0x0000763200ba7816 */ /* 0x000fe200000000ba */
[----:B------:R-:W-:-:S02]  /*18e40*/  FMUL.FTZ R71, R59, R6 ;  /* 0x000000063b477220 */ /* 0x000fc40000410000 */
[----:B------:R-:W-:Y:S01]  /*18e50*/  @!P1 HADD2 R27, -R187.H0_H0, -RZ.H0_H0 ;  /* 0xa00000ffbb1b9230 */ /* 0x000fe20000000900 */
[----:B------:R-:W-:Y:S01]  /*18e60*/  LOP3.LUT R18, R2, 0xffff, RZ, 0xc0, !PT ;  /* 0x0000ffff02127812 */ /* 0x000fe200078ec0ff */
[----:B------:R-:W-:Y:S01]  /*18e70*/  IMAD.MOV.U32 R59, RZ, RZ, R100 ;  /* 0x000000ffff3b7224 */ /* 0x000fe200078e0064 */
[----:B------:R-:W-:Y:S01]  /*18e80*/  LOP3.LUT R0, R5, 0xff, RZ, 0xc0, !PT ;  /* 0x000000ff05007812 */ /* 0x000fe200078ec0ff */
[-C--:B------:R-:W-:Y:S01]  /*18e90*/  FMUL.FTZ R100, R124, R7.reuse ;  /* 0x000000077c647220 */ /* 0x080fe20000410000 */
[--C-:B------:R-:W-:Y:S01]  /*18ea0*/  SHF.R.U32.HI R16, RZ, 0x10, R2.reuse ;  /* 0x00000010ff107819 */ /* 0x100fe20000011602 */
[----:B------:R-:W-:Y:S01]  /*18eb0*/  IMAD.MOV.U32 R124, RZ, RZ, R219 ;  /* 0x000000ffff7c7224 */ /* 0x000fe200078e00db */
[----:B------:R-:W-:Y:S01]  /*18ec0*/  SHF.R.U32.HI R3, RZ, 0x18, R2 ;  /* 0x00000018ff037819 */ /* 0x000fe20000011602 */
[----:B------:R-:W-:Y:S01]  /*18ed0*/  @!P6 HADD2 R4, -R186.H0_H0, -RZ.H0_H0 ;  /* 0xa00000ffba04e230 */ /* 0x000fe20000000900 */
[----:B------:R-:W-:Y:S01]  /*18ee0*/  LOP3.LUT R2, R21, 0xff, RZ, 0xc0, !PT ;  /* 0x000000ff15027812 */ /* 0x000fe200078ec0ff */
[-C--:B------:R-:W-:Y:S01]  /*18ef0*/  FMUL.FTZ R169, R169, R7.reuse ;  /* 0x00000007a9a97220 */ /* 0x080fe20000410000 */
[----:B------:R-:W-:Y:S01]  /*18f00*/  PRMT R99, R187, 0x5410, R186 ;  /* 0x00005410bb637816 */ /* 0x000fe200000000ba */
[-C--:B------:R-:W-:Y:S01]  /*18f10*/  FMUL.FTZ R164, R164, R7.reuse ;  /* 0x00000007a4a47220 */ /* 0x080fe20000410000 */
[----:B------:R-:W-:Y:S01]  /*18f20*/  @!P1 PRMT R187, R27, 0x5410, RZ ;  /* 0x000054101bbb9816 */ /* 0x000fe200000000ff */
[----:B------:R-:W-:Y:S01]  /*18f30*/  IMAD.MOV.U32 R13, RZ, RZ, R215 ;  /* 0x000000ffff0d7224 */ /* 0x000fe200078e00d7 */
[----:B------:R-:W-:Y:S01]  /*18f40*/  ISETP.GE.U32.AND P1, PT, R98, R0, PT ;  /* 0x000000006200720c */ /* 0x000fe20003f26070 */
[-C--:B------:R-:W-:Y:S01]  /*18f50*/  FMUL.FTZ R165, R165, R7.reuse ;  /* 0x00000007a5a57220 */ /* 0x080fe20000410000 */
[----:B------:R-:W-:Y:S01]  /*18f60*/  SHF.R.U32.HI R0, RZ, 0x18, R5 ;  /* 0x00000018ff007819 */ /* 0x000fe20000011605 */
[-C--:B------:R-:W-:Y:S01]  /*18f70*/  FMUL.FTZ R160, R160, R7.reuse ;  /* 0x00000007a0a07220 */ /* 0x080fe20000410000 */
[----:B------:R-:W-:Y:S01]  /*18f80*/  ISETP.GE.U32.AND P3, PT, R98, R2, PT ;  /* 0x000000026200720c */ /* 0x000fe20003f66070 */
[-C--:B------:R-:W-:Y:S01]  /*18f90*/  FMUL.FTZ R161, R161, R7.reuse ;  /* 0x00000007a1a17220 */ /* 0x080fe20000410000 */
[----:B------:R-:W-:Y:S01]  /*18fa0*/  F2FP.PACK_AB R2, R124, R78 ;  /* 0x0000004e7c02723e */ /* 0x000fe200000000ff */
[----:B------:R-:W-:Y:S01]  /*18fb0*/  IMAD.MOV.U32 R47, RZ, RZ, R13 ;  /* 0x000000ffff2f7224 */ /* 0x000fe200078e000d */
[----:B------:R-:W-:Y:S01]  /*18fc0*/  @!P6 PRMT R186, R4, 0x5410, RZ ;  /* 0x0000541004bae816 */ /* 0x000fe200000000ff */
[----:B------:R-:W-:Y:S01]  /*18fd0*/  IMAD.MOV.U32 R63, RZ, RZ, R84 ;  /* 0x000000ffff3f7224 */ /* 0x000fe200078e0054 */
[----:B------:R-:W-:Y:S01]  /*18fe0*/  ISETP.GE.U32.AND P6, PT, R98, R0, PT ;  /* 0x000000006200720c */ /* 0x000fe20003fc6070 */
[----:B------:R-:W-:Y:S01]  /*18ff0*/  FADD.FTZ R13, R184, R28 ;  /* 0x0000001cb80d7221 */ /* 0x000fe20000010000 */
[----:B------:R-:W-:Y:S01]  /*19000*/  LOP3.LUT R0, R5, 0xffff, RZ, 0xc0, !PT ;  /* 0x0000ffff05007812 */ /* 0x000fe200078ec0ff */
[----:B------:R-:W-:Y:S01]  /*19010*/  IMAD.MOV.U32 R19, RZ, RZ, R49 ;  /* 0x000000ffff137224 */ /* 0x000fe200078e0031 */
[C---:B------:R-:W-:Y:S01]  /*19020*/  PRMT R184, R2.reuse, 0x7632, R184 ;  /* 0x0000763202b87816 */ /* 0x040fe200000000b8 */
[----:B------:R-:W-:Y:S01]  /*19030*/  IMAD.MOV.U32 R21, RZ, RZ, R48 ;  /* 0x000000ffff157224 */ /* 0x000fe200078e0030 */
[----:B------:R-:W-:Y:S01]  /*19040*/  SHF.R.U32.HI R0, RZ, 0x8, R0 ;  /* 0x00000008ff007819 */ /* 0x000fe20000011600 */
[----:B------:R-:W-:Y:S01]  /*19050*/  FMUL.FTZ R49, R45, R7 ;  /* 0x000000072d317220 */ /* 0x000fe20000410000 */
[----:B------:R-:W-:Y:S01]  /*19060*/  PRMT R185, R2, 0x7610, R185 ;  /* 0x0000761002b97816 */ /* 0x000fe200000000b9 */
[----:B------:R-:W-:Y:S01]  /*19070*/  IMAD.MOV.U32 R45, RZ, RZ, R63 ;  /* 0x000000ffff2d7224 */ /* 0x000fe200078e003f */
[----:B------:R-:W-:Y:S01]  /*19080*/  @!P5 HADD2 R10, -R184.H0_H0, -RZ.H0_H0 ;  /* 0xa00000ffb80ad230 */ /* 0x000fe20000000900 */
[----:B------:R-:W-:-:S02]  /*19090*/  IMAD.MOV.U32 R63, RZ, RZ, R62 ;  /* 0x000000ffff3f7224 */ /* 0x000fc400078e003e */
[----:B------:R-:W-:Y:S01]  /*190a0*/  IMAD.MOV.U32 R62, RZ, RZ, R59 ;  /* 0x000000ffff3e7224 */ /* 0x000fe200078e003b */
[----:B------:R-:W-:Y:S01]  /*190b0*/  LOP3.LUT R0, R0, 0xffff, RZ, 0xc0, !PT ;  /* 0x0000ffff00007812 */ /* 0x000fe200078ec0ff */
[----:B------:R-:W-:Y:S02]  /*190c0*/  IMAD.MOV.U32 R59, RZ, RZ, R21 ;  /* 0x000000ffff3b7224 */ /* 0x000fe400078e0015 */
[----:B------:R-:W-:Y:S01]  /*190d0*/  IMAD.MOV.U32 R21, RZ, RZ, R116 ;  /* 0x000000ffff157224 */ /* 0x000fe200078e0074 */
[----:B------:R-:W-:Y:S01]  /*190e0*/  @!P3 HADD2 R8, -R185.H0_H0, -RZ.H0_H0 ;  /* 0xa00000ffb908b230 */ /* 0x000fe20000000900 */
[----:B------:R-:W-:Y:S01]  /*190f0*/  IMAD.MOV.U32 R116, RZ, RZ, R97 ;  /* 0x000000ffff747224 */ /* 0x000fe200078e0061 */
[----:B------:R-:W-:Y:S01]  /*19100*/  PRMT R97, R185, 0x5410, R184 ;  /* 0x00005410b9617816 */ /* 0x000fe200000000b8 */
[----:B------:R-:W-:Y:S01]  /*19110*/  IMAD.MOV.U32 R46, RZ, RZ, R103 ;  /* 0x000000ffff2e7224 */ /* 0x000fe200078e0067 */
[----:B------:R-:W-:Y:S01]  /*19120*/  @!P5 PRMT R184, R10, 0x5410, RZ ;  /* 0x000054100ab8d816 */ /* 0x000fe200000000ff */
[----:B------:R-:W-:Y:S01]  /*19130*/  FMUL.FTZ R54, R42, R6 ;  /* 0x000000062a367220 */ /* 0x000fe20000410000 */
[----:B------:R-:W-:Y:S01]  /*19140*/  ISETP.GE.U32.AND P5, PT, R98, R0, PT ;  /* 0x000000006200720c */ /* 0x000fe20003fa6070 */
[-C--:B------:R-:W-:Y:S01]  /*19150*/  FMUL.FTZ R70, R58, R6.reuse ;  /* 0x000000063a467220 */ /* 0x080fe20000410000 */
[----:B------:R-:W-:Y:S01]  /*19160*/  MOV R58, R85 ;  /* 0x00000055003a7202 */ /* 0x000fe20000000f00 */
[----:B------:R-:W-:-:S02]  /*19170*/  FMUL.FTZ R103, R127, R6 ;  /* 0x000000067f677220 */ /* 0x000fc40000410000 */
[----:B------:R-:W-:Y:S02]  /*19180*/  IMAD.MOV.U32 R6, RZ, RZ, R65 ;  /* 0x000000ffff067224 */ /* 0x000fe400078e0041 */
[----:B------:R-:W-:Y:S01]  /*19190*/  FMUL.FTZ R84, R76, R7 ;  /* 0x000000074c547220 */ /* 0x000fe20000410000 */
[----:B------:R-:W-:Y:S01]  /*191a0*/  MOV R76, R118 ;  /* 0x00000076004c7202 */ /* 0x000fe20000000f00 */
[----:B------:R-:W-:Y:S01]  /*191b0*/  IMAD.MOV.U32 R127, RZ, RZ, R80 ;  /* 0x000000ffff7f7224 */ /* 0x000fe200078e0050 */
[----:B------:R-:W-:Y:S01]  /*191c0*/  MOV R65, R53 ;  /* 0x0000003500417202 */ /* 0x000fe20000000f00 */
[----:B------:R-:W-:Y:S01]  /*191d0*/  IMAD.MOV.U32 R215, RZ, RZ, R68 ;  /* 0x000000ffffd77224 */ /* 0x000fe200078e0044 */
[----:B------:R-:W-:Y:S01]  /*191e0*/  @!P3 PRMT R185, R8, 0x5410, RZ ;  /* 0x0000541008b9b816 */ /* 0x000fe200000000ff */
[----:B------:R-:W-:Y:S01]  /*191f0*/  IMAD.MOV.U32 R64, RZ, RZ, R52 ;  /* 0x000000ffff407224 */ /* 0x000fe200078e0034 */
[----:B------:R-:W-:Y:S01]  /*19200*/  @!P1 HADD2 R9, -R183.H0_H0, -RZ.H0_H0 ;  /* 0xa00000ffb7099230 */ /* 0x000fe20000000900 */
        /* <DEDUP_REMOVED lines=22> */
[----:B------:R-:W-:Y:S02]  /*19370*/  IMAD.MOV.U32 R219, RZ, RZ, R6 ;  /* 0x000000ffffdb7224 */ /* 0x000fe400078e0006 */
[----:B------:R-:W-:Y:S02]  /*19380*/  FMUL.FTZ R101, R125, R7 ;  /* 0x000000077d657220 */ /* 0x000fe40000410000 */
[----:B------:R-:W-:Y:S02]  /*19390*/  IMAD.MOV.U32 R60, RZ, RZ, R58 ;  /* 0x000000ffff3c7224 */ /* 0x000fe400078e003a */
[----:B------:R-:W-:Y:S02]  /*193a0*/  IMAD.MOV.U32 R6, RZ, RZ, R30 ;  /* 0x000000ffff067224 */ /* 0x000fe400078e001e */
[----:B------:R-:W-:-:S02]  /*193b0*/  IMAD.MOV.U32 R7, RZ, RZ, R31 ;  /* 0x000000ffff077224 */ /* 0x000fc400078e001f */
[----:B------:R-:W-:Y:S01]  /*193c0*/  IMAD.WIDE.U32 R2, R17, -0x2daee0ad, RZ ;  /* 0xd2511f5311027825 */ /* 0x000fe200078e00ff */
[----:B------:R-:W-:Y:S01]  /*193d0*/  LOP3.LUT R0, R16, 0xff, RZ, 0xc0, !PT ;  /* 0x000000ff10007812 */ /* 0x000fe200078ec0ff */
[----:B------:R-:W-:Y:S02]  /*193e0*/  @!P5 HADD2 R11, -R182.H0_H0, -RZ.H0_H0 ;  /* 0xa00000ffb60bd230 */ /* 0x000fe40000000900 */
[----:B------:R-:W-:Y:S02]  /*193f0*/  FADD.FTZ R244, R137, R244 ;  /* 0x000000f489f47221 */ /* 0x000fe40000010000 */
[----:B------:R-:W-:Y:S01]  /*19400*/  IMAD.MOV.U32 R58, RZ, RZ, R19 ;  /* 0x000000ffff3a7224 */ /* 0x000fe200078e0013 */
[----:B------:R-:W-:Y:S01]  /*19410*/  PRMT R19, R183, 0x5410, R182 ;  /* 0x00005410b7137816 */ /* 0x000fe200000000b6 */
[----:B------:R-:W-:Y:S01]  /*19420*/  IMAD.MOV.U32 R8, RZ, RZ, R6 ;  /* 0x000000ffff087224 */ /* 0x000fe200078e0006 */
[----:B------:R-:W-:Y:S01]  /*19430*/  @!P1 PRMT R183, R9, 0x5410, RZ ;  /* 0x0000541009b79816 */ /* 0x000fe200000000ff */
[----:B------:R-:W-:Y:S01]  /*19440*/  IMAD.MOV.U32 R9, RZ, RZ, R7 ;  /* 0x000000ffff097224 */ /* 0x000fe200078e0007 */
[----:B------:R-:W-:-:S02]  /*19450*/  LOP3.LUT R4, R2, 0xff, RZ, 0xc0, !PT ;  /* 0x000000ff02047812 */ /* 0x000fc400078ec0ff */
[----:B------:R-:W-:Y:S01]  /*19460*/  MOV R56, R46 ;  /* 0x0000002e00387202 */ /* 0x000fe20000000f00 */
[----:B------:R-:W-:Y:S01]  /*19470*/  MUFU.EX2 R77, R225 ;  /* 0x000000e1004d7308 */ /* 0x000fe20000000800 */
[----:B------:R-:W-:Y:S01]  /*19480*/  LOP3.LUT R7, R2, 0xffff, RZ, 0xc0, !PT ;  /* 0x0000ffff02077812 */ /* 0x000fe200078ec0ff */
[----:B------:R-:W-:Y:S01]  /*19490*/  IMAD.MOV.U32 R27, RZ, RZ, R61 ;  /* 0x000000ffff1b7224 */ /* 0x000fe200078e003d */
[----:B------:R-:W-:Y:S01]  /*194a0*/  SHF.R.U32.HI R6, RZ, 0x10, R2 ;  /* 0x00000010ff067819 */ /* 0x000fe20000011602 */
[----:B------:R-:W-:Y:S01]  /*194b0*/  FADD.FTZ R10, R240, R214 ;  /* 0x000000d6f00a7221 */ /* 0x000fe20000010000 */
[----:B------:R-:W-:Y:S01]  /*194c0*/  SHF.R.U32.HI R5, RZ, 0x18, R2 ;  /* 0x00000018ff057819 */ /* 0x000fe20000011602 */
[----:B------:R-:W2:Y:S01]  /*194d0*/  LDL.LU.64 R30, [R1+0x128] ;  /* 0x00012800011e7983 */ /* 0x000ea20000300a00 */
[----:B------:R-:W-:Y:S02]  /*194e0*/  ISETP.GE.U32.AND P1, PT, R98, R0, PT ;  /* 0x000000006200720c */ /* 0x000fe40003f26070 */
[----:B------:R-:W-:-:S02]  /*194f0*/  SHF.R.U32.HI R2, RZ, 0x8, R18 ;  /* 0x00000008ff027819 */ /* 0x000fc40000011612 */
[----:B------:R-:W-:Y:S02]  /*19500*/  LOP3.LUT R0, R3, UR16, R12, 0x96, !PT ;  /* 0x0000001003007c12 */ /* 0x000fe4000f8e960c */
[----:B------:R-:W-:Y:S01]  /*19510*/  F2FP.PACK_AB R137, R137, R179 ;  /* 0x000000b38989723e */ /* 0x000fe200000000ff */
[----:B------:R-:W-:Y:S01]  /*19520*/  MUFU.EX2 R3, R220 ;  /* 0x000000dc00037308 */ /* 0x000fe20000000800 */
[----:B------:R-:W-:Y:S02]  /*19530*/  LOP3.LUT R2, R2, 0xffff, RZ, 0xc0, !PT ;  /* 0x0000ffff02027812 */ /* 0x000fe400078ec0ff */
[----:B------:R-:W-:-:S05]  /*19540*/  PRMT R180, R137, 0x7632, R180 ;  /* 0x0000763289b47816 */ /* 0x000fca00000000b4 */
[----:B------:R1:W3:Y:S01]  /*19550*/  MUFU.EX2 R12, R221 ;  /* 0x000000dd000c7308 */ /* 0x0002e20000000800 */
[----:B------:R-:W-:Y:S02]  /*19560*/  @!P5 PRMT R182, R11, 0x5410, RZ ;  /* 0x000054100bb6d816 */ /* 0x000fe400000000ff */
[----:B------:R-:W-:Y:S02]  /*19570*/  ISETP.GE.U32.AND P5, PT, R98, R2, PT ;  /* 0x000000026200720c */ /* 0x000fe40003fa6070 */
[----:B------:R-:W-:Y:S01]  /*19580*/  SHF.R.U32.HI R2, RZ, 0x10, R0 ;  /* 0x00000010ff027819 */ /* 0x000fe20000011600 */
[----:B------:R-:W-:Y:S01]  /*19590*/  @!P6 HADD2 R15, -R180.H0_H0, -RZ.H0_H0 ;  /* 0xa00000ffb40fe230 */ /* 0x000fe20000000900 */
[----:B------:R-:W-:Y:S02]  /*195a0*/  PRMT R181, R137, 0x7610, R181 ;  /* 0x0000761089b57816 */ /* 0x000fe400000000b5 */
[----:B------:R-:W-:Y:S01]  /*195b0*/  LOP3.LUT R2, R2, 0xff, RZ, 0xc0, !PT ;  /* 0x000000ff02027812 */ /* 0x000fe200078ec0ff */
[----:B------:R-:W-:Y:S01]  /*195c0*/  MUFU.EX2 R11, R217 ;  /* 0x000000d9000b7308 */ /* 0x000fe20000000800 */
[----:B------:R-:W-:-:S02]  /*195d0*/  PRMT R16, R181, 0x5410, R180 ;  /* 0x00005410b5107816 */ /* 0x000fc400000000b4 */
[----:B------:R-:W-:Y:S01]  /*195e0*/  @!P6 PRMT R180, R15, 0x5410, RZ ;  /* 0x000054100fb4e816 */ /* 0x000fe200000000ff */
[----:B-1----:R-:W-:Y:S01]  /*195f0*/  IMAD.MOV.U32 R221, RZ, RZ, R9 ;  /* 0x000000ffffdd7224 */ /* 0x002fe200078e0009 */
[----:B------:R-:W-:-:S03]  /*19600*/  ISETP.GE.U32.AND P6, PT, R98, R2, PT ;  /* 0x000000026200720c */ /* 0x000fc60003fc6070 */
[----:B------:R-:W1:Y:S01]  /*19610*/  MUFU.EX2 R9, R216 ;  /* 0x000000d800097308 */ /* 0x000e620000000800 */
[----:B---3--:R-:W-:-:S04]  /*19620*/  F2FP.PACK_AB R2, R12, R3 ;  /* 0x000000030c02723e */ /* 0x008fc800000000ff */
[C---:B------:R-:W-:Y:S02]  /*19630*/  PRMT R179, R2.reuse, 0x7610, R179 ;  /* 0x0000761002b37816 */ /* 0x040fe400000000b3 */
[----:B------:R-:W-:-:S03]  /*19640*/  PRMT R178, R2, 0x7632, R178 ;  /* 0x0000763202b27816 */ /* 0x000fc600000000b2 */
[----:B------:R-:W-:Y:S01]  /*19650*/  @!P2 HADD2 R20, -R179.H0_H0, -RZ.H0_H0 ;  /* 0xa00000ffb314a230 */ /* 0x000fe20000000900 */
[----:B------:R-:W-:Y:S01]  /*19660*/  LOP3.LUT R2, R0, 0xff, RZ, 0xc0, !PT ;  /* 0x000000ff00027812 */ /* 0x000fe200078ec0ff */
[----:B------:R-:W-:Y:S01]  /*19670*/  IMAD.MOV.U32 R46, RZ, RZ, R236 ;  /* 0x000000ffff2e7224 */ /* 0x000fe200078e00ec */
[----:B------:R-:W-:Y:S01]  /*19680*/  MOV R220, R8 ;  /* 0x0000000800dc7202 */ /* 0x000fe20000000f00 */
[----:B------:R-:W-:Y:S01]  /*19690*/  IMAD.MOV.U32 R236, RZ, RZ, R131 ;  /* 0x000000ffffec7224 */ /* 0x000fe200078e0083 */
[----:B------:R-:W-:Y:S01]  /*196a0*/  PRMT R15, R179, 0x5410, R178 ;  /* 0x00005410b30f7816 */ /* 0x000fe200000000b2 */
[----:B------:R-:W-:Y:S01]  /*196b0*/  FADD.FTZ R8, R3, R241 ;  /* 0x000000f103087221 */ /* 0x000fe20000010000 */
[----:B------:R-:W-:Y:S01]  /*196c0*/  @!P2 PRMT R179, R20, 0x5410, RZ ;  /* 0x0000541014b3a816 */ /* 0x000fe200000000ff */
[----:B------:R-:W3:Y:S01]  /*196d0*/  MUFU.EX2 R131, R224 ;  /* 0x000000e000837308 */ /* 0x000ee20000000800 */
[----:B-1----:R-:W-:Y:S02]  /*196e0*/  F2FP.PACK_AB R3, R11, R9 ;  /* 0x000000090b03723e */ /* 0x002fe400000000ff */
[----:B------:R-:W-:-:S02]  /*196f0*/  ISETP.GE.U32.AND P2, PT, R98, R2, PT ;  /* 0x000000026200720c */ /* 0x000fc40003f46070 */
[----:B------:R-:W-:Y:S02]  /*19700*/  SHF.R.U32.HI R2, RZ, 0x18, R0 ;  /* 0x00000018ff027819 */ /* 0x000fe40000011600 */
[----:B------:R-:W-:Y:S02]  /*19710*/  LOP3.LUT R0, R0, 0xffff, RZ, 0xc0, !PT ;  /* 0x0000ffff00007812 */ /* 0x000fe400078ec0ff */
[C---:B------:R-:W-:Y:S02]  /*19720*/  PRMT R176, R3.reuse, 0x7632, R176 ;  /* 0x0000763203b07816 */ /* 0x040fe400000000b0 */
[----:B------:R-:W-:Y:S02]  /*19730*/  SHF.R.U32.HI R0, RZ, 0x8, R0 ;  /* 0x00000008ff007819 */ /* 0x000fe40000011600 */
[----:B------:R-:W-:Y:S01]  /*19740*/  PRMT R177, R3, 0x7610, R177 ;  /* 0x0000761003b17816 */ /* 0x000fe200000000b1 */
[----:B------:R-:W-:Y:S01]  /*19750*/  @!P3 HADD2 R26, -R176.H0_H0, -RZ.H0_H0 ;  /* 0xa00000ffb01ab230 */ /* 0x000fe20000000900 */
[----:B------:R-:W-:-:S02]  /*19760*/  LOP3.LUT R0, R0, 0xffff, RZ, 0xc0, !PT ;  /* 0x0000ffff00007812 */ /* 0x000fc400078ec0ff */
[----:B------:R-:W-:Y:S02]  /*19770*/  PRMT R20, R177, 0x5410, R176 ;  /* 0x00005410b1147816 */ /* 0x000fe400000000b0 */
[----:B------:R-:W-:Y:S02]  /*19780*/  @!P3 PRMT R176, R26, 0x5410, RZ ;  /* 0x000054101ab0b816 */ /* 0x000fe400000000ff */
[----:B------:R-:W-:Y:S02]  /*19790*/  ISETP.GE.U32.AND P3, PT, R98, R0, PT ;  /* 0x000000006200720c */ /* 0x000fe40003f66070 */
[----:B---3--:R-:W-:Y:S01]  /*197a0*/  F2FP.PACK_AB R0, R77, R131 ;  /* 0x000000834d00723e */ /* 0x008fe200000000ff */
[----:B------:R-:W-:Y:S01]  /*197b0*/  IMAD.MOV.U32 R61, RZ, RZ, R60 ;  /* 0x000000ffff3d7224 */ /* 0x000fe200078e003c */
[----:B------:R-:W-:Y:S02]  /*197c0*/  MOV R125, R219 ;  /* 0x000000db007d7202 */ /* 0x000fe40000000f00 */
[----:B------:R-:W-:Y:S01]  /*197d0*/  PRMT R175, R0, 0x7610, R175 ;  /* 0x0000761000af7816 */ /* 0x000fe200000000af */
[----:B------:R-:W-:-:S02]  /*197e0*/  IMAD.MOV.U32 R60, RZ, RZ, R45 ;  /* 0x000000ffff3c7224 */ /* 0x000fc400078e002d */
[----:B------:R-:W-:Y:S01]  /*197f0*/  IMAD.MOV.U32 R219, RZ, RZ, R79 ;  /* 0x000000ffffdb7224 */ /* 0x000fe200078e004f */
[----:B------:R-:W-:Y:S01]  /*19800*/  MOV R79, R247 ;  /* 0x000000f7004f7202 */ /* 0x000fe20000000f00 */
[----:B------:R-:W-:Y:S01]  /*19810*/  IMAD.MOV.U32 R45, RZ, RZ, R252 ;  /* 0x000000ffff2d7224 */ /* 0x000fe200078e00fc */
[----:B------:R-:W-:Y:S01]  /*19820*/  @!P2 HADD2 R29, -R175.H0_H0, -RZ.H0_H0 ;  /* 0xa00000ffaf1da230 */ /* 0x000fe20000000900 */
[----:B------:R-:W-:Y:S01]  /*19830*/  MUFU.EX2 R252, R222 ;  /* 0x000000de00fc7308 */ /* 0x000fe20000000800 */
[----:B------:R-:W-:Y:S01]  /*19840*/  PRMT R174, R0, 0x7632, R174 ;  /* 0x0000763200ae7816 */ /* 0x000fe200000000ae */
[----:B------:R-:W-:Y:S01]  /*19850*/  IMAD.MOV.U32 R18, RZ, RZ, R67 ;  /* 0x000000ffff127224 */ /* 0x000fe200078e0043 */
[----:B------:R-:W-:Y:S01]  /*19860*/  LOP3.LUT R0, R6, 0xff, RZ, 0xc0, !PT ;  /* 0x000000ff06007812 */ /* 0x000fe200078ec0ff */
[----:B------:R-:W-:-:S04]  /*19870*/  FADD.FTZ R3, R9, R244 ;  /* 0x000000f409037221 */ /* 0x000fc80000010000 */
[----:B------:R-:W1:Y:S01]  /*19880*/  MUFU.EX2 R247, R223 ;  /* 0x000000df00f77308 */ /* 0x000e620000000800 */
[----:B------:R-:W-:Y:S02]  /*19890*/  PRMT R67, R175, 0x5410, R174 ;  /* 0x00005410af437816 */ /* 0x000fe400000000ae */
[----:B------:R-:W-:Y:S02]  /*198a0*/  @!P2 PRMT R175, R29, 0x5410, RZ ;  /* 0x000054101dafa816 */ /* 0x000fe400000000ff */
[----:B------:R-:W-:-:S03]  /*198b0*/  ISETP.GE.U32.AND P2, PT, R98, R0, PT ;  /* 0x000000006200720c */ /* 0x000fc60003f46070 */
[----:B------:R-:W-:Y:S01]  /*198c0*/  MUFU.EX2 R241, R227 ;  /* 0x000000e300f17308 */ /* 0x000fe20000000800 */
[----:B------:R-:W-:Y:S01]  /*198d0*/  SHF.R.U32.HI R0, RZ, 0x8, R7 ;  /* 0x00000008ff007819 */ /* 0x000fe20000011607 */
[----:B------:R-:W-:-:S06]  /*198e0*/  @!P3 HADD2 R36, -R174.H0_H0, -RZ.H0_H0 ;  /* 0xa00000ffae24b230 */ /* 0x000fcc0000000900 */
[----:B------:R-:W3:Y:S01]  /*198f0*/  MUFU.EX2 R244, R229 ;  /* 0x000000e500f47308 */ /* 0x000ee20000000800 */
[----:B------:R-:W-:Y:S02]  /*19900*/  LOP3.LUT R0, R0, 0xffff, RZ, 0xc0, !PT ;  /* 0x0000ffff00007812 */ /* 0x000fe400078ec0ff */
[----:B------:R-:W-:Y:S02]  /*19910*/  @!P3 PRMT R174, R36, 0x5410, RZ ;  /* 0x0000541024aeb816 */ /* 0x000fe400000000ff */
[----:B------:R-:W-:Y:S02]  /*19920*/  ISETP.GE.U32.AND P3, PT, R98, R0, PT ;  /* 0x000000006200720c */ /* 0x000fe40003f66070 */
[----:B-1----:R-:W-:Y:S01]  /*19930*/  F2FP.PACK_AB R0, R247, R252 ;  /* 0x000000fcf700723e */ /* 0x002fe200000000ff */
[----:B------:R-:W-:Y:S02]  /*19940*/  FADD.FTZ R10, R173, R10 ;  /* 0x0000000aad0a7221 */ /* 0x000fe40000010000 */
[----:B------:R-:W-:Y:S01]  /*19950*/  IMAD.MOV.U32 R217, RZ, RZ, R65 ;  /* 0x000000ffffd97224 */ /* 0x000fe200078e0041 */
[----:B------:R-:W-:-:S02]  /*19960*/  PRMT R173, R0, 0x7610, R173 ;  /* 0x0000761000ad7816 */ /* 0x000fc400000000ad */
[----:B------:R-:W-:Y:S02]  /*19970*/  PRMT R172, R0, 0x7632, R172 ;  /* 0x0000763200ac7816 */ /* 0x000fe400000000ac */
[----:B---3--:R-:W-:-:S04]  /*19980*/  F2FP.PACK_AB R0, R244, R241 ;  /* 0x000000f1f400723e */ /* 0x008fc800000000ff */
[C---:B------:R-:W-:Y:S02]  /*19990*/  PRMT R137, R0.reuse, 0x7610, R137 ;  /* 0x0000761000897816 */ /* 0x040fe40000000089 */
[----:B------:R-:W-:Y:S02]  /*199a0*/  PRMT R136, R0, 0x7632, R136 ;  /* 0x0000763200887816 */ /* 0x000fe40000000088 */
[----:B------:R-:W-:Y:S02]  /*199b0*/  LOP3.LUT R0, R217, UR34, R246, 0x96, !PT ;  /* 0x00000022d9007c12 */ /* 0x000fe4000f8e96f6 */
[----:B------:R-:W3:Y:S01]  /*199c0*/  LDL.LU R217, [R1+0xd8] ;  /* 0x0000d80001d97983 */ /* 0x000ee20000300800 */
[----:B------:R-:W-:Y:S02]  /*199d0*/  IMAD.MOV.U32 R17, RZ, RZ, R218 ;  /* 0x000000ffff117224 */ /* 0x000fe400078e00da */
[----:B------:R-:W-:Y:S02]  /*199e0*/  IMAD.MOV.U32 R28, RZ, RZ, R76 ;  /* 0x000000ffff1c7224 */ /* 0x000fe400078e004c */
[----:B------:R-:W-:Y:S01]  /*199f0*/  IMAD.MOV.U32 R218, RZ, RZ, R127 ;  /* 0x000000ffffda7224 */ /* 0x000fe200078e007f */
[----:B------:R-:W-:Y:S01]  /*19a00*/  MUFU.EX2 R76, R228 ;  /* 0x000000e4004c7308 */ /* 0x000fe20000000800 */
[----:B------:R-:W-:-:S07]  /*19a10*/  @!P4 HADD2 R14, -R181.H0_H0, -RZ.H0_H0 ;  /* 0xa00000ffb50ec230 */ /* 0x000fce0000000900 */
[----:B------:R-:W1:Y:S01]  /*19a20*/  MUFU.EX2 R127, R230 ;  /* 0x000000e6007f7308 */ /* 0x000e620000000800 */
[----:B------:R-:W-:Y:S01]  /*19a30*/  @!P1 HADD2 R23, -R177.H0_H0, -RZ.H0_H0 ;  /* 0xa00000ffb1179230 */ /* 0x000fe20000000900 */
[----:B------:R-:W-:Y:S01]  /*19a40*/  @!P4 PRMT R181, R14, 0x5410, RZ ;  /* 0x000054100eb5c816 */ /* 0x000fe200000000ff */
[----:B------:R-:W-:Y:S01]  /*19a50*/  @!P5 HADD2 R22, -R178.H0_H0, -RZ.H0_H0 ;  /* 0xa00000ffb216d230 */ /* 0x000fe20000000900 */
[----:B------:R-:W-:Y:S01]  /*19a60*/  ISETP.GE.U32.AND P4, PT, R98, R4, PT ;  /* 0x000000046200720c */ /* 0x000fe20003f86070 */
[----:B------:R-:W-:Y:S02]  /*19a70*/  FADD.FTZ R4, R138, R13 ;  /* 0x0000000d8a047221 */ /* 0x000fe40000010000 */
[----:B------:R-:W-:Y:S01]  /*19a80*/  IMAD.MOV.U32 R216, RZ, RZ, R64 ;  /* 0x000000ffffd87224 */ /* 0x000fe200078e0040 */
[----:B------:R-:W-:Y:S01]  /*19a90*/  @!P1 PRMT R177, R23, 0x5410, RZ ;  /* 0x0000541017b19816 */ /* 0x000fe200000000ff */
[----:B------:R-:W-:Y:S01]  /*19aa0*/  IMAD.MOV.U32 R23, RZ, RZ, R221 ;  /* 0x000000ffff177224 */ /* 0x000fe200078e00dd */
[----:B------:R-:W-:Y:S01]  /*19ab0*/  @!P5 PRMT R178, R22, 0x5410, RZ ;  /* 0x0000541016b2d816 */ /* 0x000fe200000000ff */
[----:B------:R-:W-:Y:S01]  /*19ac0*/  IMAD.MOV.U32 R221, RZ, RZ, R215 ;  /* 0x000000ffffdd7224 */ /* 0x000fe200078e00d7 */
[----:B------:R-:W-:Y:S01]  /*19ad0*/  ISETP.GE.U32.AND P5, PT, R98, R2, PT ;  /* 0x000000026200720c */ /* 0x000fe20003fa6070 */
[----:B------:R-:W-:Y:S01]  /*19ae0*/  FADD.FTZ R240, R239, R4 ;  /* 0x00000004eff07221 */ /* 0x000fe20000010000 */
[----:B------:R-:W-:Y:S01]  /*19af0*/  LOP3.LUT R4, R243, UR12, R216, 0x96, !PT ;  /* 0x0000000cf3047c12 */ /* 0x000fe2000f8e96d8 */
[----:B------:R-:W-:Y:S01]  /*19b00*/  FADD.FTZ R215, R12, R8 ;  /* 0x000000080cd77221 */ /* 0x000fe20000010000 */
[----:B-1----:R-:W-:Y:S01]  /*19b10*/  F2FP.PACK_AB R2, R127, R76 ;  /* 0x0000004c7f02723e */ /* 0x002fe200000000ff */
[----:B------:R-:W-:-:S02]  /*19b20*/  IMAD.MOV.U32 R22, RZ, RZ, R220 ;  /* 0x000000ffff167224 */ /* 0x000fc400078e00dc */
[----:B------:R-:W-:Y:S01]  /*19b30*/  IMAD.WIDE.U32 R8, R0, -0x326172a9, RZ ;  /* 0xcd9e8d5700087825 */ /* 0x000fe200078e00ff */
[C---:B------:R-:W-:Y:S02]  /*19b40*/  PRMT R139, R2.reuse, 0x7610, R139 ;  /* 0x00007610028b7816 */ /* 0x040fe4000000008b */
[----:B------:R-:W-:Y:S01]  /*19b50*/  PRMT R138, R2, 0x7632, R138 ;  /* 0x00007632028a7816 */ /* 0x000fe2000000008a */
[----:B------:R-:W-:Y:S01]  /*19b60*/  IMAD.WIDE.U32 R6, R4, -0x326172a9, RZ ;  /* 0xcd9e8d5704067825 */ /* 0x000fe200078e00ff */
[----:B------:R-:W-:-:S03]  /*19b70*/  LOP3.LUT R2, R9, UR13, R22, 0x96, !PT ;  /* 0x0000000d09027c12 */ /* 0x000fc6000f8e9616 */
[----:B------:R-:W-:Y:S01]  /*19b80*/  FADD.FTZ R214, R11, R3 ;  /* 0x000000030bd67221 */ /* 0x000fe20000010000 */
[----:B------:R-:W-:Y:S01]  /*19b90*/  LOP3.LUT R0, R7, UR11, R8, 0x96, !PT ;  /* 0x0000000b07007c12 */ /* 0x000fe2000f8e9608 */
[----:B------:R-:W-:Y:S01]  /*19ba0*/  IMAD.WIDE.U32 R2, R2, -0x2daee0ad, RZ ;  /* 0xd2511f5302027825 */ /* 0x000fe200078e00ff */
[----:B------:R-:W-:-:S03]  /*19bb0*/  ISETP.GE.U32.AND P1, PT, R98, R5, PT ;  /* 0x000000056200720c */ /* 0x000fc60003f26070 */
        /* <DEDUP_REMOVED lines=12> */
[----:B------:R-:W-:Y:S02]  /*19c80*/  SHF.R.U32.HI R3, RZ, 0x8, R2 ;  /* 0x00000008ff037819 */ /* 0x000fe40000011602 */
[----:B------:R-:W-:Y:S02]  /*19c90*/  LOP3.LUT R2, R0, 0xff, RZ, 0xc0, !PT ;  /* 0x000000ff00027812 */ /* 0x000fe400078ec0ff */
[----:B------:R-:W-:Y:S02]  /*19ca0*/  PRMT R98, R98, 0x7054, R98 ;  /* 0x0000705462627816 */ /* 0x000fe40000000062 */
[----:B------:R-:W-:-:S05]  /*19cb0*/  PRMT R2, R2, 0x5410, R3 ;  /* 0x0000541002027816 */ /* 0x000fca0000000003 */
[----:B------:R-:W-:-:S05]  /*19cc0*/  HSET2.LE.AND R2, R2, R98, PT ;  /* 0x0000006202027233 */ /* 0x000fca0003803000 */
[----:B------:R-:W-:Y:S02]  /*19cd0*/  LOP3.LUT R8, R2, R231, RZ, 0xc0, !PT ;  /* 0x000000e702087212 */ /* 0x000fe400078ec0ff */
[--C-:B------:R-:W-:Y:S02]  /*19ce0*/  SHF.R.U32.HI R2, RZ, 0x10, R0.reuse ;  /* 0x00000010ff027819 */ /* 0x100fe40000011600 */
[----:B------:R-:W-:Y:S02]  /*19cf0*/  SHF.R.U32.HI R0, RZ, 0x18, R0 ;  /* 0x00000018ff007819 */ /* 0x000fe40000011600 */
[----:B------:R-:W-:Y:S01]  /*19d00*/  LOP3.LUT R2, R2, 0xff, RZ, 0xc0, !PT ;  /* 0x000000ff02027812 */ /* 0x000fe200078ec0ff */
[----:B------:R-:W-:Y:S01]  /*19d10*/  IMAD.MOV.U32 R216, RZ, RZ, R221 ;  /* 0x000000ffffd87224 */ /* 0x000fe200078e00dd */
[----:B------:R-:W-:Y:S01]  /*19d20*/  MOV R221, R18 ;  /* 0x0000001200dd7202 */ /* 0x000fe20000000f00 */
[----:B------:R-:W-:Y:S01]  /*19d30*/  IMAD.MOV.U32 R18, RZ, RZ, R27 ;  /* 0x000000ffff127224 */ /* 0x000fe200078e001b */
[----:B------:R-:W-:Y:S01]  /*19d40*/  PRMT R2, R2, 0x5410, R0 ;  /* 0x0000541002027816 */ /* 0x000fe20000000000 */
[----:B------:R-:W-:-:S04]  /*19d50*/  IMAD.WIDE.U32 R26, R7, -0x2daee0ad, RZ ;  /* 0xd2511f53071a7825 */ /* 0x000fc800078e00ff */
[----:B------:R-:W-:Y:S01]  /*19d60*/  HSET2.LE.AND R2, R2, R98, PT ;  /* 0x0000006202027233 */ /* 0x000fe20003803000 */
[----:B------:R-:W-:-:S04]  /*19d70*/  LOP3.LUT R0, R27, UR16, R6, 0x96, !PT ;  /* 0x000000101b007c12 */ /* 0x000fc8000f8e9606 */
[----:B------:R-:W-:Y:S02]  /*19d80*/  LOP3.LUT R9, R2, R226, RZ, 0xc0, !PT ;  /* 0x000000e202097212 */ /* 0x000fe400078ec0ff */
[C---:B------:R-:W-:Y:S01]  /*19d90*/  LOP3.LUT R2, R0.reuse, 0xffff, RZ, 0xc0, !PT ;  /* 0x0000ffff00027812 */ /* 0x040fe200078ec0ff */
[----:B------:R-:W-:Y:S02]  /*19da0*/  IMAD.MOV.U32 R14, RZ, RZ, R17 ;  /* 0x000000ffff0e7224 */ /* 0x000fe400078e0011 */
[----:B------:R-:W-:Y:S01]  /*19db0*/  IMAD.MOV.U32 R17, RZ, RZ, R119 ;  /* 0x000000ffff117224 */ /* 0x000fe200078e0077 */
[----:B------:R-:W-:Y:S01]  /*19dc0*/  SHF.R.U32.HI R3, RZ, 0x8, R2 ;  /* 0x00000008ff037819 */ /* 0x000fe20000011602 */
[----:B------:R-:W-:Y:S01]  /*19dd0*/  IMAD.MOV.U32 R119, RZ, RZ, R117 ;  /* 0x000000ffff777224 */ /* 0x000fe200078e0075 */
[----:B------:R-:W-:Y:S01]  /*19de0*/  LOP3.LUT R2, R0, 0xff, RZ, 0xc0, !PT ;  /* 0x000000ff00027812 */ /* 0x000fe200078ec0ff */
[----:B------:R-:W-:Y:S02]  /*19df0*/  IMAD.MOV.U32 R117, RZ, RZ, R213 ;  /* 0x000000ffff757224 */ /* 0x000fe400078e00d5 */
[----:B------:R-:W-:Y:S01]  /*19e00*/  FADD.FTZ R213, R245, R10 ;  /* 0x0000000af5d57221 */ /* 0x000fe20000010000 */
[----:B------:R-:W-:-:S02]  /*19e10*/  PRMT R10, R2, 0x5410, R3 ;  /* 0x00005410020a7816 */ /* 0x000fc40000000003 */
[--C-:B------:R-:W-:Y:S02]  /*19e20*/  SHF.R.U32.HI R3, RZ, 0x10, R0.reuse ;  /* 0x00000010ff037819 */ /* 0x100fe40000011600 */
[----:B------:R-:W-:Y:S02]  /*19e30*/  SHF.R.U32.HI R2, RZ, 0x18, R0 ;  /* 0x00000018ff027819 */ /* 0x000fe40000011600 */
[----:B------:R-:W-:-:S04]  /*19e40*/  LOP3.LUT R0, R3, 0xff, RZ, 0xc0, !PT ;  /* 0x000000ff03007812 */ /* 0x000fc800078ec0ff */
[----:B------:R-:W-:Y:S01]  /*19e50*/  PRMT R12, R0, 0x5410, R2 ;  /* 0x00005410000c7816 */ /* 0x000fe20000000002 */
[----:B---3--:R-:W-:Y:S02]  /*19e60*/  IMAD.WIDE.U32 R2, R217, -0x326172a9, RZ ;  /* 0xcd9e8d57d9027825 */ /* 0x008fe400078e00ff */
[----:B------:R-:W3:Y:S03]  /*19e70*/  LDL R217, [R1+0xd4] ;  /* 0x0000d40001d97983 */ /* 0x000ee60000100800 */
[----:B------:R-:W-:Y:S01]  /*19e80*/  LOP3.LUT R11, R23, UR14, R2, 0x96, !PT ;  /* 0x0000000e170b7c12 */ /* 0x000fe2000f8e9602 */
[----:B------:R-:W-:Y:S01]  /*19e90*/  IMAD.MOV.U32 R223, RZ, RZ, R28 ;  /* 0x000000ffffdf7224 */ /* 0x000fe200078e001c */
[----:B------:R-:W-:Y:S01]  /*19ea0*/  MOV R230, R129 ;  /* 0x0000008100e67202 */ /* 0x000fe20000000f00 */
[----:B------:R-:W-:Y:S02]  /*19eb0*/  @!P6 HADD2 R40, -R173.H0_H0, -RZ.H0_H0 ;  /* 0xa00000ffad28e230 */ /* 0x000fe40000000900 */
[----:B------:R-:W-:-:S02]  /*19ec0*/  @!P4 HADD2 R43, -R139.H0_H0, -RZ.H0_H0 ;  /* 0xa00000ff8b2bc230 */ /* 0x000fc40000000900 */
[----:B------:R-:W-:Y:S02]  /*19ed0*/  @!P2 HADD2 R42, -R137.H0_H0, -RZ.H0_H0 ;  /* 0xa00000ff892aa230 */ /* 0x000fe40000000900 */
[----:B------:R-:W-:Y:S01]  /*19ee0*/  @!P1 HADD2 R41, -R136.H0_H0, -RZ.H0_H0 ;  /* 0xa00000ff88299230 */ /* 0x000fe20000000900 */
[----:B------:R-:W-:Y:S01]  /*19ef0*/  IMAD.MOV.U32 R220, RZ, RZ, R66 ;  /* 0x000000ffffdc7224 */ /* 0x000fe200078e0042 */
[----:B------:R-:W-:Y:S01]  /*19f00*/  PRMT R66, R173, 0x5410, R172 ;  /* 0x00005410ad427816 */ /* 0x000fe200000000ac */
[----:B------:R-:W-:Y:S01]  /*19f10*/  IMAD.MOV.U32 R239, RZ, RZ, R210 ;  /* 0x000000ffffef7224 */ /* 0x000fe200078e00d2 */
[----:B------:R-:W-:Y:S01]  /*19f20*/  PRMT R64, R139, 0x5410, R138 ;  /* 0x000054108b407816 */ /* 0x000fe2000000008a */
[----:B------:R-:W-:Y:S01]  /*19f30*/  IMAD.MOV.U32 R222, RZ, RZ, R21 ;  /* 0x000000ffffde7224 */ /* 0x000fe200078e0015 */
[----:B------:R-:W-:Y:S01]  /*19f40*/  PRMT R65, R137, 0x5410, R136 ;  /* 0x0000541089417816 */ /* 0x000fe20000000088 */
[----:B------:R-:W-:Y:S01]  /*19f50*/  IMAD.MOV.U32 R228, RZ, RZ, R17 ;  /* 0x000000ffffe47224 */ /* 0x000fe200078e0011 */
[----:B------:R-:W-:Y:S01]  /*19f60*/  @!P6 PRMT R173, R40, 0x5410, RZ ;  /* 0x0000541028ade816 */ /* 0x000fe200000000ff */
[----:B------:R-:W-:Y:S01]  /*19f70*/  IMAD.MOV.U32 R229, RZ, RZ, R212 ;  /* 0x000000ffffe57224 */ /* 0x000fe200078e00d4 */
[----:B------:R-:W-:Y:S01]  /*19f80*/  @!P4 PRMT R139, R43, 0x5410, RZ ;  /* 0x000054102b8bc816 */ /* 0x000fe200000000ff */
[----:B------:R1:W5:Y:S01]  /*19f90*/  LDL.LU R212, [R1+0x120] ;  /* 0x0001200001d47983 */ /* 0x0003620000300800 */
[----:B------:R-:W-:-:S02]  /*19fa0*/  @!P2 PRMT R137, R42, 0x5410, RZ ;  /* 0x000054102a89a816 */ /* 0x000fc400000000ff */
[----:B------:R-:W-:Y:S01]  /*19fb0*/  @!P1 PRMT R136, R41, 0x5410, RZ ;  /* 0x0000541029889816 */ /* 0x000fe200000000ff */
[----:B------:R-:W-:Y:S02]  /*19fc0*/  IMAD.MOV.U32 R227, RZ, RZ, R211 ;  /* 0x000000ffffe37224 */ /* 0x000fe400078e00d3 */
[----:B------:R1:W5:Y:S01]  /*19fd0*/  LDL.LU R211, [R1+0x11c] ;  /* 0x00011c0001d37983 */ /* 0x0003620000300800 */
[----:B------:R-:W-:Y:S01]  /*19fe0*/  MOV R243, R228 ;  /* 0x000000e400f37202 */ /* 0x000fe20000000f00 */
[----:B------:R-:W-:Y:S02]  /*19ff0*/  IMAD.MOV.U32 R228, RZ, RZ, R207 ;  /* 0x000000ffffe47224 */ /* 0x000fe400078e00cf */
[----:B------:R1:W5:Y:S01]  /*1a000*/  LDL.LU R210, [R1+0x118] ;  /* 0x0001180001d27983 */ /* 0x0003620000300800 */
[----:B------:R-:W-:Y:S02]  /*1a010*/  IMAD.MOV.U32 R231, RZ, RZ, R200 ;  /* 0x000000ffffe77224 */ /* 0x000fe400078e00c8 */
[----:B------:R-:W-:Y:S01]  /*1a020*/  IMAD.MOV.U32 R225, RZ, RZ, R18 ;  /* 0x000000ffffe17224 */ /* 0x000fe200078e0012 */
[----:B---3--:R-:W-:-:S05]  /*1a030*/  LOP3.LUT R0, R3, R217, RZ, 0x3c, !PT ;  /* 0x000000d903007212 */ /* 0x008fca00078e3cff */
[----:B------:R-:W-:-:S05]  /*1a040*/  IMAD.WIDE.U32 R6, R0, -0x2daee0ad, RZ ;  /* 0xd2511f5300067825 */ /* 0x000fca00078e00ff */
[----:B------:R-:W-:Y:S01]  /*1a050*/  LOP3.LUT R2, R7, UR34, R246, 0x96, !PT ;  /* 0x0000002207027c12 */ /* 0x000fe2000f8e96f6 */
[----:B------:R-:W-:Y:S01]  /*1a060*/  IMAD.MOV.U32 R217, RZ, RZ, R216 ;  /* 0x000000ffffd97224 */ /* 0x000fe200078e00d8 */
[----:B------:R-:W-:-:S03]  /*1a070*/  HSET2.LE.AND R0, R10, R98, PT ;  /* 0x000000620a007233 */ /* 0x000fc60003803000 */
[----:B------:R-:W-:-:S04]  /*1a080*/  IMAD.WIDE.U32 R2, R2, -0x326172a9, RZ ;  /* 0xcd9e8d5702027825 */ /* 0x000fc800078e00ff */
[----:B------:R-:W-:Y:S01]  /*1a090*/  IMAD.MOV.U32 R216, RZ, RZ, R14 ;  /* 0x000000ffffd87224 */ /* 0x000fe200078e000e */
[----:B------:R-:W-:Y:S01]  /*1a0a0*/  LOP3.LUT R3, R3, UR13, R22, 0x96, !PT ;  /* 0x0000000d03037c12 */ /* 0x000fe2000f8e9616 */
[----:B------:R-:W-:-:S04]  /*1a0b0*/  IMAD.WIDE.U32 R10, R11, -0x2daee0ad, RZ ;  /* 0xd2511f530b0a7825 */ /* 0x000fc800078e00ff */
[----:B------:R-:W-:Y:S02]  /*1a0c0*/  IMAD.MOV.U32 R14, RZ, RZ, R125 ;  /* 0x000000ffff0e7224 */ /* 0x000fe400078e007d */
[----:B------:R-:W-:Y:S02]  /*1a0d0*/  IMAD.MOV.U32 R125, RZ, RZ, R57 ;  /* 0x000000ffff7d7224 */ /* 0x000fe400078e0039 */
[----:B------:R-:W-:Y:S01]  /*1a0e0*/  IMAD.MOV.U32 R57, RZ, RZ, R128 ;  /* 0x000000ffff397224 */ /* 0x000fe200078e0080 */
[----:B------:R-:W-:Y:S02]  /*1a0f0*/  LOP3.LUT R128, R0, R38, RZ, 0xc0, !PT ;  /* 0x0000002600807212 */ /* 0x000fe400078ec0ff */
[----:B------:R-:W-:Y:S01]  /*1a100*/  LOP3.LUT R0, R11, UR12, R6, 0x96, !PT ;  /* 0x0000000c0b007c12 */ /* 0x000fe2000f8e9606 */
[----:B------:R-:W-:-:S05]  /*1a110*/  IMAD.WIDE.U32 R6, R3, -0x2daee0ad, RZ ;  /* 0xd2511f5303067825 */ /* 0x000fca00078e00ff */
[----:B------:R-:W-:Y:S01]  /*1a120*/  LOP3.LUT R3, R7, UR10, R10, 0x96, !PT ;  /* 0x0000000a07037c12 */ /* 0x000fe2000f8e960a */
[----:B------:R-:W-:-:S05]  /*1a130*/  IMAD.WIDE.U32 R10, R0, -0x326172a9, RZ ;  /* 0xcd9e8d57000a7825 */ /* 0x000fca00078e00ff */
[----:B------:R-:W-:Y:S01]  /*1a140*/  LOP3.LUT R0, R11, UR11, R2, 0x96, !PT ;  /* 0x0000000b0b007c12 */ /* 0x000fe2000f8e9602 */
[----:B------:R-:W-:-:S05]  /*1a150*/  IMAD.WIDE.U32 R2, R3, -0x326172a9, RZ ;  /* 0xcd9e8d5703027825 */ /* 0x000fca00078e00ff */
[----:B------:R-:W-:Y:S01]  /*1a160*/  LOP3.LUT R3, R3, UR9, R10, 0x96, !PT ;  /* 0x0000000903037c12 */ /* 0x000fe2000f8e960a */
[----:B------:R-:W-:-:S04]  /*1a170*/  IMAD.WIDE.U32 R10, R0, -0x2daee0ad, RZ ;  /* 0xd2511f53000a7825 */ /* 0x000fc800078e00ff */
[----:B------:R-:W-:Y:S01]  /*1a180*/  IMAD.WIDE.U32 R28, R3, -0x2daee0ad, RZ ;  /* 0xd2511f53031c7825 */ /* 0x000fe200078e00ff */
[----:B------:R-:W-:-:S04]  /*1a190*/  LOP3.LUT R0, R11, UR8, R6, 0x96, !PT ;  /* 0x000000080b007c12 */ /* 0x000fc8000f8e9606 */
[----:B------:R-:W-:Y:S01]  /*1a1a0*/  LOP3.LUT R3, R29, UR6, R10, 0x96, !PT ;  /* 0x000000061d037c12 */ /* 0x000fe2000f8e960a */
[----:B------:R-:W-:Y:S01]  /*1a1b0*/  IMAD.WIDE.U32 R10, R0, -0x326172a9, RZ ;  /* 0xcd9e8d57000a7825 */ /* 0x000fe200078e00ff */
[----:B------:R-:W-:-:S04]  /*1a1c0*/  HSET2.LE.AND R6, R12, R98, PT ;  /* 0x000000620c067233 */ /* 0x000fc80003803000 */
[----:B------:R-:W-:Y:S01]  /*1a1d0*/  LOP3.LUT R29, R11, UR7, R2, 0x96, !PT ;  /* 0x000000070b1d7c12 */ /* 0x000fe2000f8e9602 */
[----:B------:R-:W-:Y:S01]  /*1a1e0*/  IMAD.WIDE.U32 R2, R3, -0x326172a9, RZ ;  /* 0xcd9e8d5703027825 */ /* 0x000fe200078e00ff */
[----:B------:R-:W-:-:S04]  /*1a1f0*/  LOP3.LUT R129, R6, R37, RZ, 0xc0, !PT ;  /* 0x0000002506817212 */ /* 0x000fc800078ec0ff */
        /* <DEDUP_REMOVED lines=13> */
[C---:B------:R-:W-:Y:S02]  /*1a2d0*/  LOP3.LUT R0, R4.reuse, 0xffff, RZ, 0xc0, !PT ;  /* 0x0000ffff04007812 */ /* 0x040fe400078ec0ff */
[--C-:B------:R-:W-:Y:S02]  /*1a2e0*/  SHF.R.U32.HI R6, RZ, 0x10, R2.reuse ;  /* 0x00000010ff067819 */ /* 0x100fe40000011602 */
[----:B------:R-:W-:Y:S02]  /*1a2f0*/  SHF.R.U32.HI R10, RZ, 0x18, R2 ;  /* 0x00000018ff0a7819 */ /* 0x000fe40000011602 */
[----:B------:R-:W-:Y:S01]  /*1a300*/  SHF.R.U32.HI R2, RZ, 0x8, R0 ;  /* 0x00000008ff027819 */ /* 0x000fe20000011600 */
[----:B------:R-:W-:Y:S01]  /*1a310*/  IMAD.MOV.U32 R224, RZ, RZ, R217 ;  /* 0x000000ffffe07224 */ /* 0x000fe200078e00d9 */
[----:B------:R-:W-:-:S02]  /*1a320*/  LOP3.LUT R0, R4, 0xff, RZ, 0xc0, !PT ;  /* 0x000000ff04007812 */ /* 0x000fc400078ec0ff */
[----:B------:R-:W-:Y:S01]  /*1a330*/  MOV R217, R216 ;  /* 0x000000d800d97202 */ /* 0x000fe20000000f00 */
[----:B------:R-:W-:Y:S01]  /*1a340*/  IMAD.MOV.U32 R216, RZ, RZ, R14 ;  /* 0x000000ffffd87224 */ /* 0x000fe200078e000e */
[----:B------:R-:W-:Y:S02]  /*1a350*/  PRMT R14, R0, 0x5410, R2 ;  /* 0x00005410000e7816 */ /* 0x000fe40000000002 */
[--C-:B------:R-:W-:Y:S01]  /*1a360*/  SHF.R.U32.HI R2, RZ, 0x10, R4.reuse ;  /* 0x00000010ff027819 */ /* 0x100fe20000011604 */
[--C-:B------:R-:W-:Y:S01]  /*1a370*/  HSET2.LE.AND R0, R13, R98.reuse, PT ;  /* 0x000000620d007233 */ /* 0x100fe20003803000 */
[----:B------:R-:W-:Y:S02]  /*1a380*/  SHF.R.U32.HI R3, RZ, 0x18, R4 ;  /* 0x00000018ff037819 */ /* 0x000fe40000011604 */
[----:B------:R-:W-:Y:S02]  /*1a390*/  LOP3.LUT R2, R2, 0xff, RZ, 0xc0, !PT ;  /* 0x000000ff02027812 */ /* 0x000fe400078ec0ff */
[----:B------:R-:W-:Y:S01]  /*1a3a0*/  LOP3.LUT R4, R0, R19, RZ, 0xc0, !PT ;  /* 0x0000001300047212 */ /* 0x000fe200078ec0ff */
[--C-:B------:R-:W-:Y:S01]  /*1a3b0*/  HSET2.LE.AND R0, R12, R98.reuse, PT ;  /* 0x000000620c007233 */ /* 0x100fe20003803000 */
[----:B------:R-:W-:Y:S01]  /*1a3c0*/  PRMT R7, R2, 0x5410, R3 ;  /* 0x0000541002077816 */ /* 0x000fe20000000003 */
[----:B------:R-:W-:Y:S01]  /*1a3d0*/  HSET2.LE.AND R2, R11, R98, PT ;  /* 0x000000620b027233 */ /* 0x000fe20003803000 */
[----:B------:R-:W-:-:S02]  /*1a3e0*/  LOP3.LUT R3, R6, 0xff, RZ, 0xc0, !PT ;  /* 0x000000ff06037812 */ /* 0x000fc400078ec0ff */
[----:B------:R-:W-:Y:S01]  /*1a3f0*/  LOP3.LUT R5, R0, R16, RZ, 0xc0, !PT ;  /* 0x0000001000057212 */ /* 0x000fe200078ec0ff */
[--C-:B------:R-:W-:Y:S01]  /*1a400*/  HSET2.LE.AND R0, R14, R98.reuse, PT ;  /* 0x000000620e007233 */ /* 0x100fe20003803000 */
[----:B------:R-:W-:Y:S01]  /*1a410*/  LOP3.LUT R6, R2, R15, RZ, 0xc0, !PT ;  /* 0x0000000f02067212 */ /* 0x000fe200078ec0ff */
[----:B------:R-:W-:Y:S04]  /*1a420*/  LDSM.16.MT88.4 R16, [R201+0xa000] ;  /* 0x00a00000c910783b */ /* 0x000fe80000004200 */
[----:B------:R-:W3:Y:S01]  /*1a430*/  LDSM.16.MT88.4 R12, [R203+0xa000] ;  /* 0x00a00000cb0c783b */ /* 0x000ee20000004200 */
[----:B------:R-:W-:Y:S01]  /*1a440*/  HSET2.LE.AND R2, R7, R98, PT ;  /* 0x0000006207027233 */ /* 0x000fe20003803000 */
[----:B------:R-:W-:Y:S02]  /*1a450*/  PRMT R3, R3, 0x5410, R10 ;  /* 0x0000541003037816 */ /* 0x000fe4000000000a */
[----:B------:R-:W-:-:S02]  /*1a460*/  LOP3.LUT R10, R0, R238, RZ, 0xc0, !PT ;  /* 0x000000ee000a7212 */ /* 0x000fc400078ec0ff */
[----:B------:R-:W-:Y:S01]  /*1a470*/  LOP3.LUT R11, R2, R96, RZ, 0xc0, !PT ;  /* 0x00000060020b7212 */ /* 0x000fe200078ec0ff */
[----:B------:R-:W-:Y:S01]  /*1a480*/  IMAD.MOV.U32 R238, RZ, RZ, R223 ;  /* 0x000000ffffee7224 */ /* 0x000fe200078e00df */
[----:B------:R-:W-:-:S05]  /*1a490*/  MOV R223, R208 ;  /* 0x000000d000df7202 */ /* 0x000fca0000000f00 */
[----:B---3--:R-:W-:Y:S07]  /*1a4a0*/  HMMA.16816.F32 R40, R8, R14, R140 ;  /* 0x0000000e0828723c */ /* 0x008fee000000188c */
        /* <DEDUP_REMOVED lines=12> */
[----:B------:R1:W5:Y:S01]  /*1a570*/  LDL.LU R200, [R1+0x100] ;  /* 0x0001000001c87983 */ /* 0x0003620000300800 */
[----:B------:R-:W-:-:S02]  /*1a580*/  HSET2.LE.AND R3, R3, R98, PT ;  /* 0x0000006203037233 */ /* 0x000fc40003803000 */
[----:B------:R-:W-:-:S03]  /*1a590*/  @!P5 HADD2 R39, -R172.H0_H0, -RZ.H0_H0 ;  /* 0xa00000ffac27d230 */ /* 0x000fc60000000900 */
[----:B------:R-:W-:Y:S02]  /*1a5a0*/  LOP3.LUT R7, R3, R20, RZ, 0xc0, !PT ;  /* 0x0000001403077212 */ /* 0x000fe400078ec0ff */
[----:B------:R-:W3:Y:S01]  /*1a5b0*/  LDSM.16.MT88.4 R20, [R206+0xa000] ;  /* 0x00a00000ce14783b */ /* 0x000ee20000004200 */
[----:B------:R-:W-:Y:S01]  /*1a5c0*/  @!P5 PRMT R172, R39, 0x5410, RZ ;  /* 0x0000541027acd816 */ /* 0x000fe200000000ff */
[-C--:B------:R-:W-:Y:S08]  /*1a5d0*/  HMMA.16816.F32 R152, R8, R16.reuse, R152 ;  /* 0x000000100898723c */ /* 0x080ff00000001898 */
[C---:B------:R-:W-:Y:S08]  /*1a5e0*/  HMMA.16816.F32 R168, R4.reuse, R16, R168 ;  /* 0x0000001004a8723c */ /* 0x040ff000000018a8 */
[-C--:B------:R-:W-:Y:S08]  /*1a5f0*/  HMMA.16816.F32 R164, R4, R18.reuse, R164 ;  /* 0x0000001204a4723c */ /* 0x080ff000000018a4 */
[C---:B------:R-:W-:Y:S01]  /*1a600*/  HMMA.16816.F32 R36, R8.reuse, R18, R148 ;  /* 0x000000120824723c */ /* 0x040fe20000001894 */
[----:B------:R-:W4:Y:S07]  /*1a610*/  LDSM.16.MT88.4 R16, [R205+0xa000] ;  /* 0x00a00000cd10783b */ /* 0x000f2e0000004200 */
[-C--:B------:R-:W-:Y:S08]  /*1a620*/  HMMA.16816.F32 R144, R8, R12.reuse, R144 ;  /* 0x0000000c0890723c */ /* 0x080ff00000001890 */
[C---:B------:R-:W-:Y:S08]  /*1a630*/  HMMA.16816.F32 R160, R4.reuse, R12, R160 ;  /* 0x0000000c04a0723c */ /* 0x040ff000000018a0 */
[----:B------:R-:W-:Y:S01]  /*1a640*/  HMMA.16816.F32 R156, R4, R14, R156 ;  /* 0x0000000e049c723c */ /* 0x000fe2000000189c */
[----:B------:R-:W1:Y:S01]  /*1a650*/  LDSM.16.MT88.4 R12, [R201+0xb000] ;  /* 0x00b00000c90c783b */ /* 0x000e620000004200 */
[----:B------:R-:W-:Y:S01]  /*1a660*/  @!P3 HADD2 R44, -R138.H0_H0, -RZ.H0_H0 ;  /* 0xa00000ff8a2cb230 */ /* 0x000fe20000000900 */
[----:B------:R-:W-:-:S02]  /*1a670*/  IMAD.MOV.U32 R242, RZ, RZ, R225 ;  /* 0x000000fffff27224 */ /* 0x000fc400078e00e1 */
[----:B------:R-:W-:Y:S02]  /*1a680*/  IMAD.MOV.U32 R142, RZ, RZ, R227 ;  /* 0x000000ffff8e7224 */ /* 0x000fe400078e00e3 */
[----:B------:R-:W-:Y:S02]  /*1a690*/  IMAD.MOV.U32 R225, RZ, RZ, R221 ;  /* 0x000000ffffe17224 */ /* 0x000fe400078e00dd */
[----:B------:R-:W-:Y:S02]  /*1a6a0*/  IMAD.MOV.U32 R226, RZ, RZ, R220 ;  /* 0x000000ffffe27224 */ /* 0x000fe400078e00dc */
[----:B------:R-:W-:Y:S02]  /*1a6b0*/  IMAD.MOV.U32 R227, RZ, RZ, R45 ;  /* 0x000000ffffe37224 */ /* 0x000fe400078e002d */
[----:B------:R-:W-:Y:S02]  /*1a6c0*/  IMAD.MOV.U32 R220, RZ, RZ, R47 ;  /* 0x000000ffffdc7224 */ /* 0x000fe400078e002f */
[----:B------:R-:W-:Y:S01]  /*1a6d0*/  IMAD.MOV.U32 R221, RZ, RZ, R46 ;  /* 0x000000ffffdd7224 */ /* 0x000fe200078e002e */
[----:B------:R-:W-:-:S02]  /*1a6e0*/  @!P3 PRMT R138, R44, 0x5410, RZ ;  /* 0x000054102c8ab816 */ /* 0x000fc400000000ff */
[----:B---3--:R-:W-:Y:S01]  /*1a6f0*/  HMMA.16816.F32 R44, R8, R20, R232 ;  /* 0x00000014082c723c */ /* 0x008fe200000018e8 */
[----:B------:R-:W-:Y:S01]  /*1a700*/  IMAD.MOV.U32 R151, RZ, RZ, R242 ;  /* 0x000000ffff977224 */ /* 0x000fe200078e00f2 */
[----:B------:R-:W-:Y:S01]  /*1a710*/  MOV R245, R79 ;  /* 0x0000004f00f57202 */ /* 0x000fe20000000f00 */
[----:B------:R-:W-:Y:S02]  /*1a720*/  IMAD.MOV.U32 R96, RZ, RZ, R243 ;  /* 0x000000ffff607224 */ /* 0x000fe400078e00f3 */
[----:B------:R-:W-:Y:S02]  /*1a730*/  IMAD.MOV.U32 R246, RZ, RZ, R77 ;  /* 0x000000fffff67224 */ /* 0x000fe400078e004d */
[----:B------:R-:W-:Y:S01]  /*1a740*/  IMAD.MOV.U32 R232, RZ, RZ, R57 ;  /* 0x000000ffffe87224 */ /* 0x000fe200078e0039 */
[----:B------:R-:W-:Y:S01]  /*1a750*/  MOV R235, R58 ;  /* 0x0000003a00eb7202 */ /* 0x000fe20000000f00 */
[----:B------:R-:W-:Y:S02]  /*1a760*/  IMAD.MOV.U32 R233, RZ, RZ, R56 ;  /* 0x000000ffffe97224 */ /* 0x000fe400078e0038 */
[----:B------:R-:W-:-:S02]  /*1a770*/  IMAD.MOV.U32 R234, RZ, RZ, R59 ;  /* 0x000000ffffea7224 */ /* 0x000fc400078e003b */
[----:B------:R-:W-:Y:S01]  /*1a780*/  HMMA.16816.F32 R56, R4, R22, R48 ;  /* 0x000000160438723c */ /* 0x000fe20000001830 */
[----:B------:R-:W-:Y:S02]  /*1a790*/  IMAD.MOV.U32 R242, RZ, RZ, R78 ;  /* 0x000000fffff27224 */ /* 0x000fe400078e004e */
[----:B------:R-:W-:-:S04]  /*1a7a0*/  IMAD.MOV.U32 R243, RZ, RZ, R76 ;  /* 0x000000fffff37224 */ /* 0x000fc800078e004c */
[----:B------:R-:W-:Y:S01]  /*1a7b0*/  IMAD.MOV.U32 R48, RZ, RZ, R61 ;  /* 0x000000ffff307224 */ /* 0x000fe200078e003d */
[----:B------:R-:W-:Y:S01]  /*1a7c0*/  HMMA.16816.F32 R52, R4, R20, R52 ;  /* 0x000000140434723c */ /* 0x000fe20000001834 */
[----:B------:R-:W-:Y:S02]  /*1a7d0*/  IMAD.MOV.U32 R49, RZ, RZ, R60 ;  /* 0x000000ffff317224 */ /* 0x000fe400078e003c */
[----:B------:R-:W-:Y:S02]  /*1a7e0*/  IMAD.MOV.U32 R50, RZ, RZ, R63 ;  /* 0x000000ffff327224 */ /* 0x000fe400078e003f */
[----:B------:R-:W-:-:S03]  /*1a7f0*/  IMAD.MOV.U32 R51, RZ, RZ, R62 ;  /* 0x000000ffff337224 */ /* 0x000fc600078e003e */
[C---:B------:R-:W-:Y:S01]  /*1a800*/  HMMA.16816.F32 R60, R8.reuse, R22, R248 ;  /* 0x00000016083c723c */ /* 0x040fe200000018f8 */
[----:B------:R-:W3:Y:S07]  /*1a810*/  LDSM.16.MT88.4 R20, [R203+0xb000] ;  /* 0x00b00000cb14783b */ /* 0x000eee0000004200 */
        /* <DEDUP_REMOVED lines=8> */
[----:B------:R-:W-:Y:S01]  /*1a8a0*/  HMMA.16816.F32 R220, R8, R14, R220 ;  /* 0x0000000e08dc723c */ /* 0x000fe200000018dc */
[----:B------:R-:W1:Y:S01]  /*1a8b0*/  LDSM.16.MT88.4 R12, [R205+0xb000] ;  /* 0x00b00000cd0c783b */ /* 0x000e620000004200 */
[----:B------:R-:W-:Y:S01]  /*1a8c0*/  IMAD.WIDE.U32 R2, R29, -0x2daee0ad, RZ ;  /* 0xd2511f531d027825 */ /* 0x000fe200078e00ff */
[----:B------:R-:W-:-:S02]  /*1a8d0*/  MOV R251, R243 ;  /* 0x000000f300fb7202 */ /* 0x000fc40000000f00 */
[----:B------:R-:W-:Y:S02]  /*1a8e0*/  LDSM.16.MT88.4 R80, [R201+0xb800] ;  /* 0x00b80000c950783b */ /* 0x000fe40000004200 */
[----:B------:R-:W-:Y:S01]  /*1a8f0*/  LOP3.LUT R0, R3, UR16, R28, 0x96, !PT ;  /* 0x0000001003007c12 */ /* 0x000fe2000f8e961c */
[----:B---3--:R-:W-:Y:S01]  /*1a900*/  HMMA.16816.F32 R232, R8, R20, R232 ;  /* 0x0000001408e8723c */ /* 0x008fe200000018e8 */
[----:B------:R-:W-:-:S07]  /*1a910*/  LOP3.LUT R3, R2, 0xffff, RZ, 0xc0, !PT ;  /* 0x0000ffff02037812 */ /* 0x000fce00078ec0ff */
[C---:B------:R-:W-:Y:S08]  /*1a920*/  HMMA.16816.F32 R88, R4.reuse, R20, R88 ;  /* 0x000000140458723c */ /* 0x040ff00000001858 */
[C---:B------:R-:W-:Y:S08]  /*1a930*/  HMMA.16816.F32 R92, R4.reuse, R22, R92 ;  /* 0x00000016045c723c */ /* 0x040ff0000000185c */
[C---:B----4-:R-:W-:Y:S08]  /*1a940*/  HMMA.16816.F32 R104, R4.reuse, R16, R104 ;  /* 0x000000100468723c */ /* 0x050ff00000001868 */
[C---:B------:R-:W-:Y:S08]  /*1a950*/  HMMA.16816.F32 R108, R4.reuse, R18, R108 ;  /* 0x00000012046c723c */ /* 0x040ff0000000186c */
[C---:B-1----:R-:W-:Y:S08]  /*1a960*/  HMMA.16816.F32 R120, R4.reuse, R12, R120 ;  /* 0x0000000c0478723c */ /* 0x042ff00000001878 */
[----:B------:R-:W-:Y:S08]  /*1a970*/  HMMA.16816.F32 R100, R4, R14, R100 ;  /* 0x0000000e0464723c */ /* 0x000ff00000001864 */
[----:B------:R-:W-:Y:S01]  /*1a980*/  HMMA.16816.F32 R228, R8, R16, R228 ;  /* 0x0000001008e4723c */ /* 0x000fe200000018e4 */
[----:B------:R-:W-:-:S02]  /*1a990*/  LOP3.LUT R6, R2, 0xff, RZ, 0xc0, !PT ;  /* 0x000000ff02067812 */ /* 0x000fc400078ec0ff */
[----:B------:R-:W-:-:S05]  /*1a9a0*/  SHF.R.U32.HI R4, RZ, 0x10, R2 ;  /* 0x00000010ff047819 */ /* 0x000fca0000011602 */
[----:B------:R-:W-:Y:S01]  /*1a9b0*/  HMMA.16816.F32 R236, R8, R12, R236 ;  /* 0x0000000c08ec723c */ /* 0x000fe200000018ec */
[----:B------:R-:W-:-:S07]  /*1a9c0*/  SHF.R.U32.HI R5, RZ, 0x10, R26 ;  /* 0x00000010ff057819 */ /* 0x000fce000001161a */
[----:B------:R-:W-:Y:S01]  /*1a9d0*/  HMMA.16816.F32 R20, R8, R22, R48 ;  /* 0x000000160814723c */ /* 0x000fe20000001830 */
[----:B------:R-:W-:Y:S01]  /*1a9e0*/  SHF.R.U32.HI R7, RZ, 0x18, R26 ;  /* 0x00000018ff077819 */ /* 0x000fe2000001161a */
[----:B------:R-:W-:-:S06]  /*1a9f0*/  IMAD.MOV.U32 R29, RZ, RZ, R151 ;  /* 0x000000ffff1d7224 */ /* 0x000fcc00078e0097 */
[----:B------:R-:W-:Y:S01]  /*1aa00*/  HMMA.16816.F32 R16, R8, R18, R112 ;  /* 0x000000120810723c */ /* 0x000fe20000001870 */
[----:B------:R-:W-:Y:S01]  /*1aa10*/  LOP3.LUT R4, R4, 0xff, RZ, 0xc0, !PT ;  /* 0x000000ff04047812 */ /* 0x000fe200078ec0ff */
[----:B------:R-:W1:Y:S01]  /*1aa20*/  LDSM.16.MT88.4 R148, [R201+0xa800] ;  /* 0x00a80000c994783b */ /* 0x000e620000004200 */
[----:B------:R-:W-:-:S05]  /*1aa30*/  IMAD.MOV.U32 R248, RZ, RZ, R246 ;  /* 0x000000fffff87224 */ /* 0x000fca00078e00f6 */
[----:B------:R-:W-:Y:S01]  /*1aa40*/  HMMA.16816.F32 R12, R8, R14, R140 ;  /* 0x0000000e080c723c */ /* 0x000fe2000000188c */
[----:B------:R-:W3:Y:S01]  /*1aa50*/  LDSM.16.MT88.4 R140, [R203+0xa800] ;  /* 0x00a80000cb8c783b */ /* 0x000ee20000004200 */
[----:B------:R-:W-:Y:S02]  /*1aa60*/  IMAD.MOV.U32 R249, RZ, RZ, R245 ;  /* 0x000000fffff97224 */ /* 0x000fe400078e00f5 */
[----:B------:R-:W-:Y:S01]  /*1aa70*/  IMAD.MOV.U32 R250, RZ, RZ, R242 ;  /* 0x000000fffffa7224 */ /* 0x000fe200078e00f2 */
[----:B------:R-:W4:Y:S02]  /*1aa80*/  LDSM.16.MT88.4 R48, [R206+0xa800] ;  /* 0x00a80000ce30783b */ /* 0x000f240000004200 */
[----:B------:R-:W-:Y:S02]  /*1aa90*/  SHF.R.U32.HI R9, RZ, 0x18, R2 ;  /* 0x00000018ff097819 */ /* 0x000fe40000011602 */
[----:B------:R-:W-:Y:S01]  /*1aaa0*/  SHF.R.U32.HI R2, RZ, 0x8, R3 ;  /* 0x00000008ff027819 */ /* 0x000fe20000011603 */
[----:B------:R-:W-:Y:S01]  /*1aab0*/  IMAD.MOV.U32 R243, RZ, RZ, R126 ;  /* 0x000000fffff37224 */ /* 0x000fe200078e007e */
[----:B------:R-:W-:Y:S01]  /*1aac0*/  LOP3.LUT R3, R26, 0xffff, RZ, 0xc0, !PT ;  /* 0x0000ffff1a037812 */ /* 0x000fe200078ec0ff */
[----:B------:R-:W-:Y:S01]  /*1aad0*/  IMAD.MOV.U32 R28, RZ, RZ, R131 ;  /* 0x000000ffff1c7224 */ /* 0x000fe200078e0083 */
[----:B------:R-:W-:Y:S01]  /*1aae0*/  PRMT R10, R6, 0x5410, R2 ;  /* 0x00005410060a7816 */ /* 0x000fe20000000002 */
[----:B------:R-:W-:Y:S01]  /*1aaf0*/  LDSM.16.MT88.4 R112, [R206+0xb800] ;  /* 0x00b80000ce70783b */ /* 0x000fe20000004200 */
[----:B------:R-:W-:-:S02]  /*1ab00*/  LOP3.LUT R2, R5, 0xff, RZ, 0xc0, !PT ;  /* 0x000000ff05027812 */ /* 0x000fc400078ec0ff */
[----:B------:R-:W-:Y:S02]  /*1ab10*/  LOP3.LUT R8, R26, 0xff, RZ, 0xc0, !PT ;  /* 0x000000ff1a087812 */ /* 0x000fe400078ec0ff */
[----:B------:R-:W-:Y:S02]  /*1ab20*/  SHF.R.U32.HI R3, RZ, 0x8, R3 ;  /* 0x00000008ff037819 */ /* 0x000fe40000011603 */
[----:B------:R-:W-:Y:S02]  /*1ab30*/  PRMT R7, R2, 0x5410, R7 ;  /* 0x0000541002077816 */ /* 0x000fe40000000007 */
[----:B------:R-:W-:Y:S02]  /*1ab40*/  PRMT R6, R8, 0x5410, R3 ;  /* 0x0000541008067816 */ /* 0x000fe40000000003 */
[----:B------:R-:W-:Y:S02]  /*1ab50*/  LOP3.LUT R2, R0, 0xffff, RZ, 0xc0, !PT ;  /* 0x0000ffff00027812 */ /* 0x000fe400078ec0ff */
[----:B------:R-:W-:-:S02]  /*1ab60*/  SHF.R.U32.HI R3, RZ, 0x10, R0 ;  /* 0x00000010ff037819 */ /* 0x000fc40000011600 */
[----:B------:R-:W-:Y:S02]  /*1ab70*/  PRMT R9, R4, 0x5410, R9 ;  /* 0x0000541004097816 */ /* 0x000fe40000000009 */
[----:B------:R-:W-:Y:S02]  /*1ab80*/  LOP3.LUT R4, R0, 0xff, RZ, 0xc0, !PT ;  /* 0x000000ff00047812 */ /* 0x000fe400078ec0ff */
[----:B------:R-:W-:Y:S02]  /*1ab90*/  SHF.R.U32.HI R5, RZ, 0x18, R0 ;  /* 0x00000018ff057819 */ /* 0x000fe40000011600 */
[----:B------:R-:W-:Y:S02]  /*1aba0*/  SHF.R.U32.HI R2, RZ, 0x8, R2 ;  /* 0x00000008ff027819 */ /* 0x000fe40000011602 */
[----:B------:R-:W-:Y:S02]  /*1abb0*/  LOP3.LUT R0, R3, 0xff, RZ, 0xc0, !PT ;  /* 0x000000ff03007812 */ /* 0x000fe400078ec0ff */
[----:B------:R-:W-:-:S02]  /*1abc0*/  PRMT R4, R4, 0x5410, R2 ;  /* 0x0000541004047816 */ /* 0x000fc40000000002 */
[----:B------:R-:W-:Y:S01]  /*1abd0*/  PRMT R2, R0, 0x5410, R5 ;  /* 0x0000541000027816 */ /* 0x000fe20000000005 */
[--C-:B------:R-:W-:Y:S02]  /*1abe0*/  HSET2.LE.AND R5, R6, R98.reuse, PT ;  /* 0x0000006206057233 */ /* 0x100fe40003803000 */
[--C-:B------:R-:W-:Y:S02]  /*1abf0*/  HSET2.LE.AND R3, R10, R98.reuse, PT ;  /* 0x000000620a037233 */ /* 0x100fe40003803000 */
[--C-:B------:R-:W-:Y:S02]  /*1ac00*/  HSET2.LE.AND R0, R4, R98.reuse, PT ;  /* 0x0000006204007233 */ /* 0x100fe40003803000 */
[--C-:B------:R-:W-:Y:S02]  /*1ac10*/  HSET2.LE.AND R2, R2, R98.reuse, PT ;  /* 0x0000006202027233 */ /* 0x100fe40003803000 */
[--C-:B------:R-:W-:Y:S02]  /*1ac20*/  HSET2.LE.AND R6, R9, R98.reuse, PT ;  /* 0x0000006209067233 */ /* 0x100fe40003803000 */
[----:B------:R-:W-:Y:S01]  /*1ac30*/  HSET2.LE.AND R4, R7, R98, PT ;  /* 0x0000006207047233 */ /* 0x000fe20003803000 */
[----:B------:R-:W-:Y:S01]  /*1ac40*/  IMAD.MOV.U32 R246, RZ, RZ, R125 ;  /* 0x000000fffff67224 */ /* 0x000fe200078e007d */
[----:B------:R-:W-:Y:S01]  /*1ac50*/  LOP3.LUT R125, R2, R66, RZ, 0xc0, !PT ;  /* 0x00000042027d7212 */ /* 0x000fe200078ec0ff */
[----:B------:R-:W-:Y:S01]  /*1ac60*/  IMAD.MOV.U32 R245, RZ, RZ, R124 ;  /* 0x000000fffff57224 */ /* 0x000fe200078e007c */
[----:B------:R-:W-:Y:S01]  /*1ac70*/  LOP3.LUT R124, R0, R67, RZ, 0xc0, !PT ;  /* 0x00000043007c7212 */ /* 0x000fe200078ec0ff */
[----:B------:R-:W-:Y:S01]  /*1ac80*/  IMAD.MOV.U32 R242, RZ, RZ, R127 ;  /* 0x000000fffff27224 */ /* 0x000fe200078e007f */
[----:B------:R-:W-:Y:S01]  /*1ac90*/  LOP3.LUT R126, R3, R64, RZ, 0xc0, !PT ;  /* 0x00000040037e7212 */ /* 0x000fe200078ec0ff */
[----:B------:R-:W-:Y:S01]  /*1aca0*/  IMAD.MOV.U32 R27, RZ, RZ, R130 ;  /* 0x000000ffff1b7224 */ /* 0x000fe200078e0082 */
[----:B------:R-:W-:-:S02]  /*1acb0*/  LOP3.LUT R127, R6, R65, RZ, 0xc0, !PT ;  /* 0x00000041067f7212 */ /* 0x000fc400078ec0ff */
[----:B------:R-:W1:Y:S01]  /*1acc0*/  LDSM.16.MT88.4 R64, [R205+0xa800] ;  /* 0x00a80000cd40783b */ /* 0x000e620000004200 */
[----:B------:R-:W-:Y:S02]  /*1acd0*/  LOP3.LUT R130, R5, R99, RZ, 0xc0, !PT ;  /* 0x0000006305827212 */ /* 0x000fe400078ec0ff */
[----:B------:R-:W-:Y:S02]  /*1ace0*/  LOP3.LUT R131, R4, R97, RZ, 0xc0, !PT ;  /* 0x0000006104837212 */ /* 0x000fe400078ec0ff */
[----:B------:R-:W1:Y:S01]  /*1acf0*/  LDSM.16.MT88.4 R4, [R205+0xb800] ;  /* 0x00b80000cd04783b */ /* 0x000e620000004200 */
[----:B------:R-:W-:-:S03]  /*1ad00*/  IMAD.MOV.U32 R11, RZ, RZ, R96 ;  /* 0x000000ffff0b7224 */ /* 0x000fc600078e0060 */
[----:B------:R-:W1:Y:S04]  /*1ad10*/  LDSM.16.MT88.4 R96, [R203+0xb800] ;  /* 0x00b80000cb60783b */ /* 0x000e680000004200 */
[----:B------:R1:W-:Y:S04]  /*1ad20*/  STG.E.U16 [R24.64+-0x100], R199 ;  /* 0xffff00c718007986 */ /* 0x0003e8000c10151c */
[----:B------:R1:W-:Y:S04]  /*1ad30*/  STG.E.U16 [R24.64+-0xfe], R198 ;  /* 0xffff02c618007986 */ /* 0x0003e8000c10151c */
[----:B------:R1:W-:Y:S04]  /*1ad40*/  STG.E.U16 [R34.64+-0x100], R196 ;  /* 0xffff00c422007986 */ /* 0x0003e8000c10151c */
[----:B------:R1:W-:Y:S04]  /*1ad50*/  STG.E.U16 [R34.64+-0xfe], R197 ;  /* 0xffff02c522007986 */ /* 0x0003e8000c10151c */
[----:B------:R1:W-:Y:S04]  /*1ad60*/  STG.E.U16 [R32.64+-0x100], R183 ;  /* 0xffff00b720007986 */ /* 0x0003e8000c10151c */
        /* <DEDUP_REMOVED lines=31> */
[----:B---3--:R-:W-:Y:S01]  /*1af60*/  HMMA.16816.F32 R144, R128, R140, R144 ;  /* 0x0000008c8090723c */ /* 0x008fe20000001890 */
[----:B------:R-:W-:-:S07]  /*1af70*/  FADD.FTZ R3, R27, R240 ;  /* 0x000000f01b037221 */ /* 0x000fce0000010000 */
[----:B------:R-:W-:Y:S01]  /*1af80*/  HMMA.16816.F32 R160, R124, R140, R160 ;  /* 0x0000008c7ca0723c */ /* 0x000fe200000018a0 */
[----:B------:R-:W-:-:S07]  /*1af90*/  FADD.FTZ R2, R28, R215 ;  /* 0x000000d71c027221 */ /* 0x000fce0000010000 */
[----:B------:R-:W-:Y:S01]  /*1afa0*/  HMMA.16816.F32 R156, R124, R142, R156 ;  /* 0x0000008e7c9c723c */ /* 0x000fe2000000189c */
[----:B------:R-:W-:-:S07]  /*1afb0*/  FADD.FTZ R0, R252, R214 ;  /* 0x000000d6fc007221 */ /* 0x000fce0000010000 */
[C---:B------:R-:W-:Y:S08]  /*1afc0*/  HMMA.16816.F32 R140, R128.reuse, R142, R40 ;  /* 0x0000008e808c723c */ /* 0x040ff00000001828 */
[-C--:B----4-:R-:W-:Y:S08]  /*1afd0*/  HMMA.16816.F32 R36, R128, R48.reuse, R44 ;  /* 0x000000308024723c */ /* 0x090ff0000000182c */
[C---:B------:R-:W-:Y:S08]  /*1afe0*/  HMMA.16816.F32 R40, R124.reuse, R48, R52 ;  /* 0x000000307c28723c */ /* 0x040ff00000001834 */
[-C--:B------:R-:W-:Y:S08]  /*1aff0*/  HMMA.16816.F32 R44, R124, R50.reuse, R56 ;  /* 0x000000327c2c723c */ /* 0x080ff00000001838 */
[----:B------:R-:W-:Y:S01]  /*1b000*/  HMMA.16816.F32 R48, R128, R50, R60 ;  /* 0x000000328030723c */ /* 0x000fe2000000183c */
[----:B------:R-:W-:-:S07]  /*1b010*/  FADD.FTZ R3, R11, R3 ;  /* 0x000000030b037221 */ /* 0x000fce0000010000 */
[----:B------:R-:W-:Y:S01]  /*1b020*/  HMMA.16816.F32 R56, R124, R64, R68 ;  /* 0x000000407c38723c */ /* 0x000fe20000001844 */
[----:B------:R-:W-:-:S07]  /*1b030*/  FADD.FTZ R2, R248, R2 ;  /* 0x00000002f8027221 */ /* 0x000fce0000010000 */
[----:B------:R-:W-:Y:S01]  /*1b040*/  HMMA.16816.F32 R60, R124, R66, R76 ;  /* 0x000000427c3c723c */ /* 0x000fe2000000184c */
[----:B------:R-:W-:-:S07]  /*1b050*/  FADD.FTZ R0, R247, R0 ;  /* 0x00000000f7007221 */ /* 0x000fce0000010000 */
[C---:B------:R-:W-:Y:S08]  /*1b060*/  HMMA.16816.F32 R52, R128.reuse, R64, R216 ;  /* 0x000000408034723c */ /* 0x040ff000000018d8 */
[----:B------:R-:W-:Y:S08]  /*1b070*/  HMMA.16816.F32 R64, R128, R66, R116 ;  /* 0x000000428040723c */ /* 0x000ff00000001874 */
[-C--:B------:R-:W-:Y:S08]  /*1b080*/  HMMA.16816.F32 R120, R124, R4.reuse, R120 ;  /* 0x000000047c78723c */ /* 0x080ff00000001878 */
[----:B------:R-:W-:Y:S07]  /*1b090*/  HMMA.16816.F32 R116, R128, R4, R236 ;  /* 0x000000048074723c */ /* 0x000fee00000018ec */
[----:B------:R-:W-:Y:S01]  /*1b0a0*/  FADD.FTZ R4, R29, R213 ;  /* 0x000000d51d047221 */ /* 0x000fe20000010000 */
[----:B------:R-:W-:Y:S03]  /*1b0b0*/  HMMA.16816.F32 R72, R124, R80, R72 ;  /* 0x000000507c48723c */ /* 0x000fe60000001848 */
        /* <DEDUP_REMOVED lines=10> */
[----:B------:R-:W-:Y:S01]  /*1b160*/  HMMA.16816.F32 R92, R124, R98, R92 ;  /* 0x000000627c5c723c */ /* 0x000fe2000000185c */
[----:B------:R-:W-:-:S07]  /*1b170*/  FADD.FTZ R241, R242, R2 ;  /* 0x00000002f2f17221 */ /* 0x000fce0000010000 */
[----:B------:R-:W-:Y:S01]  /*1b180*/  HMMA.16816.F32 R104, R124, R112, R104 ;  /* 0x000000707c68723c */ /* 0x000fe20000001868 */
[----:B------:R-:W-:-:S07]  /*1b190*/  FADD.FTZ R244, R244, R0 ;  /* 0x00000000f4f47221 */ /* 0x000fce0000010000 */
[----:B------:R-:W-:Y:S01]  /*1b1a0*/  HMMA.16816.F32 R108, R124, R114, R108 ;  /* 0x000000727c6c723c */ /* 0x000fe2000000186c */
[----:B------:R-:W-:-:S07]  /*1b1b0*/  IADD3.X R249, R25, -0x1, RZ, P1, !PT ;  /* 0xffffffff19f97810 */ /* 0x000fce0000ffe4ff */
[----:B------:R-:W-:Y:S08]  /*1b1c0*/  HMMA.16816.F32 R124, R124, R6, R100 ;  /* 0x000000067c7c723c */ /* 0x000ff00000001864 */
[C---:B------:R-:W-:Y:S08]  /*1b1d0*/  HMMA.16816.F32 R68, R128.reuse, R80, R224 ;  /* 0x000000508044723c */ /* 0x040ff000000018e0 */
[C---:B------:R-:W-:Y:S08]  /*1b1e0*/  HMMA.16816.F32 R84, R128.reuse, R96, R232 ;  /* 0x000000608054723c */ /* 0x040ff000000018e8 */
[----:B------:R-:W-:Y:S01]  /*1b1f0*/  HMMA.16816.F32 R100, R128, R112, R228 ;  /* 0x000000708064723c */ /* 0x000fe200000018e4 */
[----:B------:R-:W-:-:S07]  /*1b200*/  FADD.FTZ R235, R243, R4 ;  /* 0x00000004f3eb7221 */ /* 0x000fce0000010000 */
[C---:B------:R-:W-:Y:S08]  /*1b210*/  HMMA.16816.F32 R80, R128.reuse, R82, R220 ;  /* 0x000000528050723c */ /* 0x040ff000000018dc */
[C---:B------:R-:W-:Y:S08]  /*1b220*/  HMMA.16816.F32 R96, R128.reuse, R98, R20 ;  /* 0x000000628060723c */ /* 0x040ff00000001814 */
[C---:B------:R-:W-:Y:S08]  /*1b230*/  HMMA.16816.F32 R112, R128.reuse, R114, R16 ;  /* 0x000000728070723c */ /* 0x040ff00000001810 */
[----:B------:R-:W-:Y:S01]  /*1b240*/  HMMA.16816.F32 R128, R128, R6, R12 ;  /* 0x000000068080723c */ /* 0x000fe2000000180c */
[----:B------:R-:W-:Y:S11]  /*1b250*/  @P0 BRA `(.L_x_1271) ;  /* 0x0000001000000947 */ /* 0x000ff60003800000 */
.L_x_1258:
[----:B-12---:R-:W-:-:S12]  /*1b260*/  UIADD3 UR41, UR31, -0x1, URZ ;  /* 0xffffffff1f297890 */ /* 0x006fd8000fffe03f */
.L_x_1271:
[----:B--2---:R-:W-:-:S13]  /*1b270*/  ISETP.LE.AND P0, PT, RZ, UR41, PT ;  /* 0x00000029ff007c0c */ /* 0x004fda000bf03270 */
[----:B------:R-:W-:Y:S05]  /*1b280*/  @!P0 BRA `(.L_x_1272) ;  /* 0x0000498000008947 */ /* 0x000fea0003800000 */
[----:B------:R-:W2:Y:S01]  /*1b290*/  LDL.LU R10, [R1+0xbc] ;  /* 0x0000bc00010a7983 */ /* 0x000ea20000300800 */
[----:B------:R-:W1:Y:S01]  /*1b2a0*/  LDC.U8 R3, c[0x0][0x2d8] ;  /* 0x0000b600ff037b82 */ /* 0x000e620000000000 */
        /* <DEDUP_REMOVED lines=8> */
[----:B-----5:R-:W-:Y:S01]  /*1b330*/  MOV R137, R132 ;  /* 0x0000008400897202 */ /* 0x020fe20000000f00 */
[----:B------:R-:W-:Y:S01]  /*1b340*/  UIMAD.WIDE.U32 UR42, UR4, 0x70, URZ ;  /* 0x00000070042a78a5 */ /* 0x000fe2000f8e003f */
[----:B------:R-:W3:Y:S01]  /*1b350*/  LDL.LU R4, [R1+0xd4] ;  /* 0x0000d40001047983 */ /* 0x000ee20000300800 */
[----:B------:R-:W-:Y:S01]  /*1b360*/  UIMAD UR4, UR4, 0x38, UR31 ;  /* 0x00000038040478a4 */ /* 0x000fe2000f8e021f */
[----:B------:R-:W-:Y:S01]  /*1b370*/  IMAD.MOV.U32 R136, RZ, RZ, R133 ;  /* 0x000000ffff887224 */ /* 0x000fe200078e0085 */
[----:B------:R-:W-:Y:S01]  /*1b380*/  USHF.R.S32.HI UR30, URZ, 0x1f, UR31 ;  /* 0x0000001f3f1e7899 */ /* 0x000fe2000801141f */
[----:B------:R-:W4:Y:S01]  /*1b390*/  LDL.LU R5, [R1+0xf0] ;  /* 0x0000f00001057983 */ /* 0x000f220000300800 */
[----:B------:R-:W-:-:S02]  /*1b3a0*/  UIADD3 UR4, UR4, 0x1, URZ ;  /* 0x0000000104047890 */ /* 0x000fc4000fffe03f */
[----:B------:R-:W-:Y:S01]  /*1b3b0*/  USHF.R.S32.HI UR5, URZ, 0x1f, UR38 ;  /* 0x0000001f3f057899 */ /* 0x000fe20008011426 */
[----:B------:R-:W4:Y:S01]  /*1b3c0*/  LDL.LU.64 R8, [R1+0xe0] ;  /* 0x0000e00001087983 */ /* 0x000f220000300a00 */
[----:B------:R-:W-:Y:S02]  /*1b3d0*/  UIMAD UR35, UR35, 0x70, URZ ;  /* 0x00000070232378a4 */ /* 0x000fe4000f8e023f */
[----:B------:R-:W-:Y:S01]  /*1b3e0*/  USHF.R.S32.HI UR36, URZ, 0x1f, UR4 ;  /* 0x0000001f3f247899 */ /* 0x000fe20008011404 */
[----:B------:R-:W4:Y:S01]  /*1b3f0*/  LDL.LU.64 R6, [R1+0xe8] ;  /* 0x0000e80001067983 */ /* 0x000f220000300a00 */
[----:B-1----:R-:W-:Y:S01]  /*1b400*/  PRMT R3, R3, 0x7054, R3 ;  /* 0x0000705403037816 */ /* 0x002fe20000000003 */
[----:B------:R-:W-:Y:S02]  /*1b410*/  USHF.L.U32 UR34, UR31, 0x1, URZ ;  /* 0x000000011f227899 */ /* 0x000fe4000800063f */
[----:B------:R-:W-:Y:S02]  /*1b420*/  USHF.L.U32 UR39, UR38, 0x1, URZ ;  /* 0x0000000126277899 */ /* 0x000fe4000800063f */
[----:B------:R-:W-:-:S02]  /*1b430*/  USHF.L.U64.HI UR31, UR31, 0x1, UR30 ;  /* 0x000000011f1f7899 */ /* 0x000fc4000801021e */
[----:B------:R-:W-:Y:S02]  /*1b440*/  UIADD3 UR35, UR43, UR35, URZ ;  /* 0x000000232b237290 */ /* 0x000fe4000fffe03f */
[----:B------:R-:W-:Y:S02]  /*1b450*/  USHF.L.U64.HI UR38, UR38, 0x1, UR5 ;  /* 0x0000000126267899 */ /* 0x000fe40008010205 */
[----:B------:R-:W-:Y:S02]  /*1b460*/  USHF.L.U32 UR37, UR4, 0x1, URZ ;  /* 0x0000000104257899 */ /* 0x000fe4000800063f */
[----:B------:R-:W-:Y:S01]  /*1b470*/  USHF.L.U64.HI UR36, UR4, 0x1, UR36 ;  /* 0x0000000104247899 */ /* 0x000fe20008010224 */
[C---:B--2---:R-:W-:Y:S01]  /*1b480*/  IADD3 R3, R10.reuse, 0x4, RZ ;  /* 0x000000040a037810 */ /* 0x044fe20007ffe0ff */
[----:B------:R-:W-:-:S04]  /*1b490*/  IMAD.WIDE.U32 R12, R10, -0x326172a9, RZ ;  /* 0xcd9e8d570a0c7825 */ /* 0x000fc800078e00ff */
[----:B------:R-:W-:Y:S01]  /*1b4a0*/  IMAD.WIDE.U32 R10, R3, -0x326172a9, RZ ;  /* 0xcd9e8d57030a7825 */ /* 0x000fe200078e00ff */
[----:B------:R1:W-:Y:S01]  /*1b4b0*/  STL.64 [R1+0x98], R12 ;  /* 0x0000980c01007387 */ /* 0x0003e20000100a00 */
[----:B---3--:R-:W-:-:S03]  /*1b4c0*/  LOP3.LUT R3, R13, R4, RZ, 0x3c, !PT ;  /* 0x000000040d037212 */ /* 0x008fc600078e3cff */
[----:B------:R-:W-:Y:S01]  /*1b4d0*/  LOP3.LUT R4, R11, R4, RZ, 0x3c, !PT ;  /* 0x000000040b047212 */ /* 0x000fe200078e3cff */
[----:B------:R2:W-:Y:S01]  /*1b4e0*/  STL.64 [R1+0x90], R10 ;  /* 0x0000900a01007387 */ /* 0x0005e20000100a00 */
[----:B----4-:R-:W-:Y:S01]  /*1b4f0*/  IMAD.WIDE.U32 R250, R5, -0x2daee0ad, RZ ;  /* 0xd2511f5305fa7825 */ /* 0x010fe200078e00ff */
[----:B------:R-:W-:-:S03]  /*1b500*/  MOV R5, R9 ;  /* 0x0000000900057202 */ /* 0x000fc60000000f00 */
[----:B-1----:R-:W-:-:S04]  /*1b510*/  IMAD.WIDE.U32 R12, R3, -0x2daee0ad, RZ ;  /* 0xd2511f53030c7825 */ /* 0x002fc800078e00ff */
        /* <DEDUP_REMOVED lines=8> */
.L_x_1275:
        /* <DEDUP_REMOVED lines=46> */
.L_x_1273:
        /* <DEDUP_REMOVED lines=49> */
[----:B------:R-:W5:Y:S01]  /*1bb90*/  LDSM.16.M88.4 R184, [R211+0x800] ;  /* 0x00080000d3b8783b */ /* 0x000f620000000200 */
[-C--:B---3--:R-:W-:Y:S04]  /*1bba0*/  HMMA.16816.F32 R4, R32, R16.reuse, RZ ;  /* 0x000000102004723c */ /* 0x088fe800000018ff */
[----:B------:R-:W-:Y:S05]  /*1bbb0*/  LDSM.16.M88.4 R188, [R210] ;  /* 0x00000000d2bc783b */ /* 0x000fea0000000200 */
[----:B------:R-:W3:Y:S01]  /*1bbc0*/  LDSM.16.M88.4 R192, [R209+0x8000] ;  /* 0x00800000d1c0783b */ /* 0x000ee20000000200 */
[C---:B--2---:R-:W-:Y:S04]  /*1bbd0*/  HMMA.16816.F32 R8, R28.reuse, R16, RZ ;  /* 0x000000101c08723c */ /* 0x044fe800000018ff */
[----:B------:R-:W-:Y:S04]  /*1bbe0*/  LDSM.16.M88.4 R196, [R207] ;  /* 0x00000000cfc4783b */ /* 0x000fe80000000200 */
[-C--:B-1----:R-:W-:Y:S08]  /*1bbf0*/  HMMA.16816.F32 R12, R28, R18.reuse, RZ ;  /* 0x000000121c0c723c */ /* 0x082ff000000018ff */
        /* <DEDUP_REMOVED lines=10> */
[----:B------:R-:W2:Y:S07]  /*1bca0*/  LDSM.16.M88.4 R176, [R209+0x8800] ;  /* 0x00880000d1b0783b */ /* 0x000eae0000000200 */
[-C--:B------:R-:W-:Y:S08]  /*1bcb0*/  HMMA.16816.F32 R20, R172, R184.reuse, R20 ;  /* 0x000000b8ac14723c */ /* 0x080ff00000001814 */
[C---:B------:R-:W-:Y:S08]  /*1bcc0*/  HMMA.16816.F32 R24, R180.reuse, R184, R24 ;  /* 0x000000b8b418723c */ /* 0x040ff00000001818 */
[-C--:B------:R-:W-:Y:S01]  /*1bcd0*/  HMMA.16816.F32 R28, R180, R186.reuse, R28 ;  /* 0x000000bab41c723c */ /* 0x080fe2000000181c */
[----:B------:R-:W4:Y:S07]  /*1bce0*/  LDSM.16.M88.4 R180, [R208] ;  /* 0x00000000d0b4783b */ /* 0x000f2e0000000200 */
[----:B------:R-:W-:Y:S01]  /*1bcf0*/  HMMA.16816.F32 R32, R172, R186, R32 ;  /* 0x000000baac20723c */ /* 0x000fe20000001820 */
[----:B------:R-:W5:Y:S05]  /*1bd00*/  LDSM.16.M88.4 R172, [R208+0x2000] ;  /* 0x00200000d0ac783b */ /* 0x000f6a0000000200 */
[----:B------:R-:W4:Y:S02]  /*1bd10*/  LDSM.16.M88.4 R184, [R207+0x800] ;  /* 0x00080000cfb8783b */ /* 0x000f240000000200 */
[-C--:B---3--:R-:W-:Y:S08]  /*1bd20*/  HMMA.16816.F32 R4, R188, R192.reuse, R4 ;  /* 0x000000c0bc04723c */ /* 0x088ff00000001804 */
[C---:B-1----:R-:W-:Y:S08]  /*1bd30*/  HMMA.16816.F32 R8, R132.reuse, R192, R8 ;  /* 0x000000c08408723c */ /* 0x042ff00000001808 */
[-C--:B------:R-:W-:Y:S08]  /*1bd40*/  HMMA.16816.F32 R12, R132, R194.reuse, R12 ;  /* 0x000000c2840c723c */ /* 0x080ff0000000180c */
[C---:B------:R-:W-:Y:S01]  /*1bd50*/  HMMA.16816.F32 R16, R188.reuse, R194, R16 ;  /* 0x000000c2bc10723c */ /* 0x040fe20000001810 */
[----:B------:R-:W-:Y:S07]  /*1bd60*/  LDSM.16.M88.4 R192, [R200+0x9800] ;  /* 0x00980000c8c0783b */ /* 0x000fee0000000200 */
[-C--:B--2---:R-:W-:Y:S08]  /*1bd70*/  HMMA.16816.F32 R20, R188, R176.reuse, R20 ;  /* 0x000000b0bc14723c */ /* 0x084ff00000001814 */
[C---:B------:R-:W-:Y:S08]  /*1bd80*/  HMMA.16816.F32 R24, R132.reuse, R176, R24 ;  /* 0x000000b08418723c */ /* 0x040ff00000001818 */
[-C--:B------:R-:W-:Y:S01]  /*1bd90*/  HMMA.16816.F32 R28, R132, R178.reuse, R28 ;  /* 0x000000b2841c723c */ /* 0x080fe2000000181c */
[----:B------:R-:W-:Y:S07]  /*1bda0*/  LDSM.16.M88.4 R132, [R202+0x4000] ;  /* 0x00400000ca84783b */ /* 0x000fee0000000200 */
[----:B------:R-:W-:Y:S01]  /*1bdb0*/  HMMA.16816.F32 R32, R188, R178, R32 ;  /* 0x000000b2bc20723c */ /* 0x000fe20000001820 */
[----:B------:R-:W1:Y:S05]  /*1bdc0*/  LDSM.16.M88.4 R176, [R200+0x9000] ;  /* 0x00900000c8b0783b */ /* 0x000e6a0000000200 */
[----:B------:R-:W2:Y:S02]  /*1bdd0*/  LDSM.16.M88.4 R188, [R202+0x6000] ;  /* 0x00600000cabc783b */ /* 0x000ea40000000200 */
[-C--:B----4-:R-:W-:Y:S08]  /*1bde0*/  HMMA.16816.F32 R4, R180, R196.reuse, R4 ;  /* 0x000000c4b404723c */ /* 0x090ff00000001804 */
[C---:B-----5:R-:W-:Y:S08]  /*1bdf0*/  HMMA.16816.F32 R8, R172.reuse, R196, R8 ;  /* 0x000000c4ac08723c */ /* 0x060ff00000001808 */
        /* <DEDUP_REMOVED lines=8> */
[----:B------:R-:W4:Y:S05]  /*1be80*/  LDSM.16.M88.4 R180, [R204+0x6000] ;  /* 0x00600000ccb4783b */ /* 0x000f2a0000000200 */
[----:B------:R-:W-:Y:S02]  /*1be90*/  LDSM.16.M88.4 R184, [R210+0x4000] ;  /* 0x00400000d2b8783b */ /* 0x000fe40000000200 */
[-C--:B-1----:R-:W-:Y:S08]  /*1bea0*/  HMMA.16816.F32 R4, R132, R176.reuse, R4 ;  /* 0x000000b08404723c */ /* 0x082ff00000001804 */
[C---:B--2---:R-:W-:Y:S08]  /*1beb0*/  HMMA.16816.F32 R8, R188.reuse, R176, R8 ;  /* 0x000000b0bc08723c */ /* 0x044ff00000001808 */
[-C--:B------:R-:W-:Y:S08]  /*1bec0*/  HMMA.16816.F32 R12, R188, R178.reuse, R12 ;  /* 0x000000b2bc0c723c */ /* 0x080ff0000000180c */
[C---:B------:R-:W-:Y:S01]  /*1bed0*/  HMMA.16816.F32 R16, R132.reuse, R178, R16 ;  /* 0x000000b28410723c */ /* 0x040fe20000001810 */
[----:B------:R-:W1:Y:S07]  /*1bee0*/  LDSM.16.M88.4 R176, [R211+0x1800] ;  /* 0x00180000d3b0783b */ /* 0x000e6e0000000200 */
[-C--:B------:R-:W-:Y:S08]  /*1bef0*/  HMMA.16816.F32 R20, R132, R192.reuse, R20 ;  /* 0x000000c08414723c */ /* 0x080ff00000001814 */
[C---:B------:R-:W-:Y:S08]  /*1bf00*/  HMMA.16816.F32 R24, R188.reuse, R192, R24 ;  /* 0x000000c0bc18723c */ /* 0x040ff00000001818 */
[-C--:B------:R-:W-:Y:S01]  /*1bf10*/  HMMA.16816.F32 R28, R188, R194.reuse, R28 ;  /* 0x000000c2bc1c723c */ /* 0x080fe2000000181c */
[----:B------:R-:W2:Y:S07]  /*1bf20*/  LDSM.16.M88.4 R188, [R209+0x9000] ;  /* 0x00900000d1bc783b */ /* 0x000eae0000000200 */
[----:B------:R-:W-:Y:S01]  /*1bf30*/  HMMA.16816.F32 R32, R132, R194, R32 ;  /* 0x000000c28420723c */ /* 0x000fe20000001820 */
[----:B------:R-:W5:Y:S05]  /*1bf40*/  LDSM.16.M88.4 R132, [R210+0x6000] ;  /* 0x00600000d284783b */ /* 0x000f6a0000000200 */
[----:B------:R-:W2:Y:S02]  /*1bf50*/  LDSM.16.M88.4 R192, [R209+0x9800] ;  /* 0x00980000d1c0783b */ /* 0x000ea40000000200 */
[-C--:B---3--:R-:W-:Y:S08]  /*1bf60*/  HMMA.16816.F32 R4, R172, R196.reuse, R4 ;  /* 0x000000c4ac04723c */ /* 0x088ff00000001804 */
[C---:B----4-:R-:W-:Y:S08]  /*1bf70*/  HMMA.16816.F32 R8, R180.reuse, R196, R8 ;  /* 0x000000c4b408723c */ /* 0x050ff00000001808 */
[-C--:B------:R-:W-:Y:S08]  /*1bf80*/  HMMA.16816.F32 R12, R180, R198.reuse, R12 ;  /* 0x000000c6b40c723c */ /* 0x080ff0000000180c */
[C---:B------:R-:W-:Y:S01]  /*1bf90*/  HMMA.16816.F32 R16, R172.reuse, R198, R16 ;  /* 0x000000c6ac10723c */ /* 0x040fe20000001810 */
[----:B------:R-:W-:Y:S07]  /*1bfa0*/  LDSM.16.M88.4 R196, [R207+0x1800] ;  /* 0x00180000cfc4783b */ /* 0x000fee0000000200 */
[-C--:B-1----:R-:W-:Y:S08]  /*1bfb0*/  HMMA.16816.F32 R20, R172, R176.reuse, R20 ;  /* 0x000000b0ac14723c */ /* 0x082ff00000001814 */
[C---:B------:R-:W-:Y:S08]  /*1bfc0*/  HMMA.16816.F32 R24, R180.reuse, R176, R24 ;  /* 0x000000b0b418723c */ /* 0x040ff00000001818 */
[-C--:B------:R-:W-:Y:S01]  /*1bfd0*/  HMMA.16816.F32 R28, R180, R178.reuse, R28 ;  /* 0x000000b2b41c723c */ /* 0x080fe2000000181c */
[----:B------:R-:W-:Y:S07]  /*1bfe0*/  LDSM.16.M88.4 R180, [R208+0x6000] ;  /* 0x00600000d0b4783b */ /* 0x000fee0000000200 */
[----:B------:R-:W-:Y:S01]  /*1bff0*/  HMMA.16816.F32 R32, R172, R178, R32 ;  /* 0x000000b2ac20723c */ /* 0x000fe20000001820 */
[----:B------:R-:W-:Y:S05]  /*1c000*/  LDSM.16.M88.4 R172, [R208+0x4000] ;  /* 0x00400000d0ac783b */ /* 0x000fea0000000200 */
[----:B------:R-:W1:Y:S02]  /*1c010*/  LDSM.16.M88.4 R176, [R207+0x1000] ;  /* 0x00100000cfb0783b */ /* 0x000e640000000200 */
[-C--:B--2---:R-:W-:Y:S01]  /*1c020*/  HMMA.16816.F32 R4, R184, R188.reuse, R4 ;  /* 0x000000bcb804723c */ /* 0x084fe20000001804 */
[----:B------:R-:W-:Y:S04]  /*1c030*/  DEPBAR.LE SB0, 0x0 ;  /* 0x000080000000791a */ /* 0x000fe80000000000 */
[----:B------:R-:W-:Y:S03]  /*1c040*/  BAR.SYNC.DEFER_BLOCKING 0x0 ;  /* 0x0000000000007b1d */ /* 0x000fe60000010000 */
[C---:B-----5:R-:W-:Y:S08]  /*1c050*/  HMMA.16816.F32 R8, R132.reuse, R188, R8 ;  /* 0x000000bc8408723c */ /* 0x060ff00000001808 */
[-C--:B------:R-:W-:Y:S08]  /*1c060*/  HMMA.16816.F32 R12, R132, R190.reuse, R12 ;  /* 0x000000be840c723c */ /* 0x080ff0000000180c */
[C---:B------:R-:W-:Y:S08]  /*1c070*/  HMMA.16816.F32 R16, R184.reuse, R190, R16 ;  /* 0x000000beb810723c */ /* 0x040ff00000001810 */
[-C--:B------:R-:W-:Y:S08]  /*1c080*/  HMMA.16816.F32 R20, R184, R192.reuse, R20 ;  /* 0x000000c0b814723c */ /* 0x080ff00000001814 */
[C---:B------:R-:W-:Y:S08]  /*1c090*/  HMMA.16816.F32 R24, R132.reuse, R192, R24 ;  /* 0x000000c08418723c */ /* 0x040ff00000001818 */
[-C--:B------:R-:W-:Y:S08]  /*1c0a0*/  HMMA.16816.F32 R28, R132, R194.reuse, R28 ;  /* 0x000000c2841c723c */ /* 0x080ff0000000181c */
[----:B------:R-:W-:Y:S08]  /*1c0b0*/  HMMA.16816.F32 R32, R184, R194, R32 ;  /* 0x000000c2b820723c */ /* 0x000ff00000001820 */
[-C--:B-1----:R-:W-:Y:S08]  /*1c0c0*/  HMMA.16816.F32 R4, R172, R176.reuse, R4 ;  /* 0x000000b0ac04723c */ /* 0x082ff00000001804 */
[C---:B------:R-:W-:Y:S08]  /*1c0d0*/  HMMA.16816.F32 R8, R180.reuse, R176, R8 ;  /* 0x000000b0b408723c */ /* 0x040ff00000001808 */
[-C--:B------:R-:W-:Y:S08]  /*1c0e0*/  HMMA.16816.F32 R12, R180, R178.reuse, R12 ;  /* 0x000000b2b40c723c */ /* 0x080ff0000000180c */
[C---:B------:R-:W-:Y:S08]  /*1c0f0*/  HMMA.16816.F32 R16, R172.reuse, R178, R16 ;  /* 0x000000b2ac10723c */ /* 0x040ff00000001810 */
[-C--:B------:R-:W-:Y:S08]  /*1c100*/  HMMA.16816.F32 R20, R172, R196.reuse, R20 ;  /* 0x000000c4ac14723c */ /* 0x080ff00000001814 */
[C---:B------:R-:W-:Y:S07]  /*1c110*/  HMMA.16816.F32 R24, R180.reuse, R196, R24 ;  /* 0x000000c4b418723c */ /* 0x040fee0000001818 */
[----:B------:R-:W-:Y:S01]  /*1c120*/  IMAD.MOV.U32 R196, RZ, RZ, R252 ;  /* 0x000000ffffc47224 */ /* 0x000fe200078e00fc */
[-C--:B------:R-:W-:Y:S04]  /*1c130*/  HMMA.16816.F32 R28, R180, R198.reuse, R28 ;  /* 0x000000c6b41c723c */ /* 0x080fe8000000181c */
[----:B------:R-:W-:Y:S04]  /*1c140*/  IMAD.MOV.U32 R197, RZ, RZ, R249 ;  /* 0x000000ffffc57224 */ /* 0x000fe800078e00f9 */
[----:B------:R-:W-:Y:S01]  /*1c150*/  HMMA.16816.F32 R32, R172, R198, R32 ;  /* 0x000000c6ac20723c */ /* 0x000fe20000001820 */
[----:B------:R-:W-:-:S07]  /*1c160*/  @P2 BRA `(.L_x_1275) ;  /* 0xfffff43000002947 */ /* 0x000fce000383ffff */
.L_x_1274:
[----:B------:R-:W-:Y:S01]  /*1c170*/  LOP3.LUT R213, R213, 0xffffffbf, RZ, 0xc0, !PT ;  /* 0xffffffbfd5d57812 */ /* 0x000fe200078ec0ff */
[----:B------:R-:W2:Y:S01]  /*1c180*/  LDL.64 R180, [R1+0x80] ;  /* 0x0000800001b47983 */ /* 0x000ea20000100a00 */
[C---:B------:R-:W-:Y:S01]  /*1c190*/  IADD3 R218, P3, R196.reuse, UR37, RZ ;  /* 0x00000025c4da7c10 */ /* 0x040fe2000ff7e0ff */
[----:B------:R-:W-:Y:S01]  /*1c1a0*/  IMAD.U32 R3, RZ, RZ, UR41 ;  /* 0x00000029ff037e24 */ /* 0x000fe2000f8e00ff */
[----:B------:R-:W-:Y:S01]  /*1c1b0*/  @P1 LOP3.LUT R213, R213, 0x40, RZ, 0xfc, !PT ;  /* 0x00000040d5d51812 */ /* 0x000fe200078efcff */
[----:B------:R-:W-:Y:S01]  /*1c1c0*/  UIADD3 UR4, UR33, -0x4498517b, URZ ;  /* 0xbb67ae8521047890 */ /* 0x000fe2000fffe03f */
[----:B------:R-:W-:Y:S01]  /*1c1d0*/  IADD3.X R219, R197, UR36, RZ, P3, !PT ;  /* 0x00000024c5db7c10 */ /* 0x000fe20009ffe4ff */
[----:B------:R-:W3:Y:S01]  /*1c1e0*/  LDL.64 R188, [R1+0x88] ;  /* 0x0000880001bc7983 */ /* 0x000ee20000100a00 */
[----:B------:R-:W-:Y:S01]  /*1c1f0*/  LOP3.LUT R213, R213, 0xffffffdf, RZ, 0xc0, !PT ;  /* 0xffffffdfd5d57812 */ /* 0x000fe200078ec0ff */
[----:B------:R-:W4:Y:S01]  /*1c200*/  LDC.U8 R193, c[0x0][0x2d8] ;  /* 0x0000b600ffc17b82 */ /* 0x000f220000000000 */
[C---:B------:R-:W-:Y:S01]  /*1c210*/  IADD3 R198, P2, R196.reuse, UR34, RZ ;  /* 0x00000022c4c67c10 */ /* 0x040fe2000ff5e0ff */
[----:B------:R-:W-:Y:S01]  /*1c220*/  ULOP3.LUT UR5, UR41, UR33, URZ, 0x3c, !UPT ;  /* 0x0000002129057292 */ /* 0x000fe2000f8e3c3f */
[----:B------:R-:W-:Y:S01]  /*1c230*/  @P0 LOP3.LUT R213, R213, 0x20, RZ, 0xfc, !PT ;  /* 0x00000020d5d50812 */ /* 0x000fe200078efcff */
[----:B------:R-:W5:Y:S01]  /*1c240*/  LDL.64 R182, [R1+0x98] ;  /* 0x0000980001b67983 */ /* 0x000f620000100a00 */
[----:B------:R-:W-:Y:S02]  /*1c250*/  IADD3.X R199, R197, UR31, RZ, P2, !PT ;  /* 0x0000001fc5c77c10 */ /* 0x000fe400097fe4ff */
[----:B------:R-:W-:Y:S02]  /*1c260*/  IADD3 R216, P2, R196, UR39, RZ ;  /* 0x00000027c4d87c10 */ /* 0x000fe4000ff5e0ff */
[----:B-1----:R-:W-:Y:S01]  /*1c270*/  LOP3.LUT R173, R251, UR5, RZ, 0x3c, !PT ;  /* 0x00000005fbad7c12 */ /* 0x002fe2000f8e3cff */
[----:B------:R-:W4:Y:S01]  /*1c280*/  LDL.64 R176, [R1+0x90] ;  /* 0x0000900001b07983 */ /* 0x000f220000100a00 */
[----:B------:R-:W-:Y:S03]  /*1c290*/  IADD3.X R217, R197, UR38, RZ, P2, !PT ;  /* 0x00000026c5d97c10 */ /* 0x000fe600097fe4ff */
[----:B------:R-:W-:Y:S02]  /*1c2a0*/  IMAD.WIDE.U32 R178, R173, -0x326172a9, RZ ;  /* 0xcd9e8d57adb27825 */ /* 0x000fe400078e00ff */
[----:B------:R1:W4:Y:S04]  /*1c2b0*/  LDL.S16 R195, [R1+0x70] ;  /* 0x0000700001c37983 */ /* 0x0003280000100600 */
[----:B------:R1:W4:Y:S04]  /*1c2c0*/  LDL.S16 R194, [R1+0x6c] ;  /* 0x00006c0001c27983 */ /* 0x0003280000100600 */
[----:B------:R-:W1:Y:S08]  /*1c2d0*/  S2R R132, SR_TID.X ;  /* 0x0000000000847919 */ /* 0x000e700000002100 */
[----:B------:R1:W4:Y:S01]  /*1c2e0*/  LDL.S16 R221, [R1+0x78] ;  /* 0x0000780001dd7983 */ /* 0x0003220000100600 */
[--C-:B--2---:R-:W-:Y:S01]  /*1c2f0*/  LOP3.LUT R133, R181, UR4, R250.reuse, 0x96, !PT ;  /* 0x00000004b5857c12 */ /* 0x104fe2000f8e96fa */
[----:B-1----:R-:W-:Y:S04]  /*1c300*/  IMAD.SHL.U32 R132, R132, 0x2, RZ ;  /* 0x0000000284847824 */ /* 0x002fe800078e00ff */
[----:B------:R-:W-:Y:S01]  /*1c310*/  IMAD.WIDE.U32 R184, R133, -0x326172a9, RZ ;  /* 0xcd9e8d5785b87825 */ /* 0x000fe200078e00ff */
[----:B------:R-:W-:Y:S02]  /*1c320*/  LOP3.LUT R132, R132, 0x6, RZ, 0xc0, !PT ;  /* 0x0000000684847812 */ /* 0x000fe400078ec0ff */
[----:B---3--:R-:W-:Y:S03]  /*1c330*/  LOP3.LUT R175, R189, UR4, R250, 0x96, !PT ;  /* 0x00000004bdaf7c12 */ /* 0x008fe6000f8e96fa */
[----:B------:R-:W-:Y:S01]  /*1c340*/  IMAD R3, R3, 0x20, R132 ;  /* 0x0000002003037824 */ /* 0x000fe200078e0284 */
[----:B-----5:R-:W-:Y:S01]  /*1c350*/  LOP3.LUT R173, R179, UR14, R182, 0x96, !PT ;  /* 0x0000000eb3ad7c12 */ /* 0x020fe2000f8e96b6 */
[----:B------:R-:W-:Y:S02]  /*1c360*/  IMAD.WIDE.U32 R186, R175, -0x326172a9, RZ ;  /* 0xcd9e8d57afba7825 */ /* 0x000fe400078e00ff */
[----:B------:R1:W2:Y:S01]  /*1c370*/  I2F R132, R3 ;  /* 0x0000000300847306 */ /* 0x0002a20000201400 */
[C---:B------:R-:W-:Y:S02]  /*1c380*/  IADD3 R172, R3.reuse, 0x1, RZ ;  /* 0x0000000103ac7810 */ /* 0x040fe40007ffe0ff */
[C---:B------:R-:W-:Y:S02]  /*1c390*/  IADD3 R139, R3.reuse, 0x8, RZ ;  /* 0x00000008038b7810 */ /* 0x040fe40007ffe0ff */
[C---:B------:R-:W-:Y:S02]  /*1c3a0*/  IADD3 R134, R3.reuse, 0x11, RZ ;  /* 0x0000001103867810 */ /* 0x040fe40007ffe0ff */
[C---:B------:R-:W-:Y:S02]  /*1c3b0*/  IADD3 R174, R3.reuse, 0x18, RZ ;  /* 0x0000001803ae7810 */ /* 0x040fe40007ffe0ff */
[C---:B------:R-:W-:Y:S01]  /*1c3c0*/  IADD3 R138, R3.reuse, 0x9, RZ ;  /* 0x00000009038a7810 */ /* 0x040fe20007ffe0ff */
[----:B------:R-:W3:Y:S01]  /*1c3d0*/  I2F R172, R172 ;  /* 0x000000ac00ac7306 */ /* 0x000ee20000201400 */
[----:B------:R-:W-:Y:S02]  /*1c3e0*/  IADD3 R135, R3, 0x10, RZ ;  /* 0x0000001003877810 */ /* 0x000fe40007ffe0ff */
[----:B----4-:R-:W-:Y:S07]  /*1c3f0*/  LOP3.LUT R176, R179, UR14, R176, 0x96, !PT ;  /* 0x0000000eb3b07c12 */ /* 0x010fee000f8e96b0 */
[----:B------:R-:W4:Y:S01]  /*1c400*/  I2F R139, R139 ;  /* 0x0000008b008b7306 */ /* 0x000f220000201400 */
[----:B-1----:R-:W-:Y:S01]  /*1c410*/  IADD3 R3, R3, 0x19, RZ ;  /* 0x0000001903037810 */ /* 0x002fe20007ffe0ff */
[C---:B--2---:R-:W-:Y:S02]  /*1c420*/  FFMA.FTZ R4, R132.reuse, UR26, R4 ;  /* 0x0000001a84047c23 */ /* 0x044fe40008010004 */
[C---:B------:R-:W-:Y:S02]  /*1c430*/  FFMA.FTZ R6, R132.reuse, UR26, R6 ;  /* 0x0000001a84067c23 */ /* 0x040fe40008010006 */
[C---:B------:R-:W-:Y:S04]  /*1c440*/  FFMA.FTZ R8, R132.reuse, UR26, R8 ;  /* 0x0000001a84087c23 */ /* 0x040fe80008010008 */
[----:B------:R-:W1:Y:S01]  /*1c450*/  I2F R134, R134 ;  /* 0x0000008600867306 */ /* 0x000e620000201400 */
[----:B------:R-:W-:Y:S01]  /*1c460*/  FFMA.FTZ R10, R132, UR26, R10 ;  /* 0x0000001a840a7c23 */ /* 0x000fe2000801000a */
[----:B------:R-:W-:Y:S01]  /*1c470*/  FMNMX.FTZ R132, R4, R0, !PT ;  /* 0x0000000004847209 */ /* 0x000fe20007810000 */
[C---:B---3--:R-:W-:Y:S02]  /*1c480*/  FFMA.FTZ R5, R172.reuse, UR26, R5 ;  /* 0x0000001aac057c23 */ /* 0x048fe40008010005 */
[C---:B------:R-:W-:Y:S02]  /*1c490*/  FFMA.FTZ R7, R172.reuse, UR26, R7 ;  /* 0x0000001aac077c23 */ /* 0x040fe40008010007 */
[C---:B------:R-:W-:Y:S03]  /*1c4a0*/  FFMA.FTZ R9, R172.reuse, UR26, R9 ;  /* 0x0000001aac097c23 */ /* 0x040fe60008010009 */
[----:B------:R-:W2:Y:S01]  /*1c4b0*/  I2F R133, R174 ;  /* 0x000000ae00857306 */ /* 0x000ea20000201400 */
[----:B------:R-:W-:Y:S02]  /*1c4c0*/  FFMA.FTZ R11, R172, UR26, R11 ;  /* 0x0000001aac0b7c23 */ /* 0x000fe4000801000b */
[----:B------:R-:W-:Y:S04]  /*1c4d0*/  IMAD.WIDE.U32 R172, R173, -0x2daee0ad, RZ ;  /* 0xd2511f53adac7825 */ /* 0x000fe800078e00ff */
[C---:B----4-:R-:W-:Y:S02]  /*1c4e0*/  FFMA.FTZ R16, R139.reuse, UR26, R16 ;  /* 0x0000001a8b107c23 */ /* 0x050fe40008010010 */
[C---:B------:R-:W-:Y:S01]  /*1c4f0*/  FFMA.FTZ R18, R139.reuse, UR26, R18 ;  /* 0x0000001a8b127c23 */ /* 0x040fe20008010012 */
[----:B------:R-:W3:Y:S01]  /*1c500*/  I2F R138, R138 ;  /* 0x0000008a008a7306 */ /* 0x000ee20000201400 */
[C---:B------:R-:W-:Y:S02]  /*1c510*/  FFMA.FTZ R12, R139.reuse, UR26, R12 ;  /* 0x0000001a8b0c7c23 */ /* 0x040fe4000801000c */
[----:B------:R-:W-:Y:S02]  /*1c520*/  FFMA.FTZ R14, R139, UR26, R14 ;  /* 0x0000001a8b0e7c23 */ /* 0x000fe4000801000e */
[C---:B-1----:R-:W-:Y:S02]  /*1c530*/  FFMA.FTZ R25, R134.reuse, UR26, R25 ;  /* 0x0000001a86197c23 */ /* 0x042fe40008010019 */
[C---:B------:R-:W-:Y:S02]  /*1c540*/  FFMA.FTZ R27, R134.reuse, UR26, R27 ;  /* 0x0000001a861b7c23 */ /* 0x040fe4000801001b */
[C---:B------:R-:W-:Y:S01]  /*1c550*/  FFMA.FTZ R21, R134.reuse, UR26, R21 ;  /* 0x0000001a86157c23 */ /* 0x040fe20008010015 */
[----:B------:R-:W1:Y:S01]  /*1c560*/  I2F R135, R135 ;  /* 0x0000008700877306 */ /* 0x000e620000201400 */
[----:B------:R-:W-:Y:S01]  /*1c570*/  FFMA.FTZ R23, R134, UR26, R23 ;  /* 0x0000001a86177c23 */ /* 0x000fe20008010017 */
[----:B------:R-:W-:Y:S02]  /*1c580*/  FMNMX.FTZ R134, R5, R132, !PT ;  /* 0x0000008405867209 */ /* 0x000fe40007810000 */
[----:B------:R-:W-:Y:S01]  /*1c590*/  FMNMX.FTZ R132, R8, R136, !PT ;  /* 0x0000008808847209 */ /* 0x000fe20007810000 */
[C---:B--2---:R-:W-:Y:S01]  /*1c5a0*/  FFMA.FTZ R32, R133.reuse, UR26, R32 ;  /* 0x0000001a85207c23 */ /* 0x044fe20008010020 */
[----:B------:R-:W-:Y:S01]  /*1c5b0*/  FMNMX.FTZ R134, R16, R134, !PT ;  /* 0x0000008610867209 */ /* 0x000fe20007810000 */
[----:B------:R-:W-:Y:S01]  /*1c5c0*/  FFMA.FTZ R34, R133, UR26, R34 ;  /* 0x0000001a85227c23 */ /* 0x000fe20008010022 */
[----:B------:R-:W-:Y:S01]  /*1c5d0*/  FMNMX.FTZ R132, R9, R132, !PT ;  /* 0x0000008409847209 */ /* 0x000fe20007810000 */
[----:B------:R-:W-:Y:S01]  /*1c5e0*/  FFMA.FTZ R28, R133, UR26, R28 ;  /* 0x0000001a851c7c23 */ /* 0x000fe2000801001c */
[--C-:B------:R-:W-:Y:S01]  /*1c5f0*/  LOP3.LUT R174, R185, UR13, R178.reuse, 0x96, !PT ;  /* 0x0000000db9ae7c12 */ /* 0x100fe2000f8e96b2 */
[----:B------:R-:W2:Y:S01]  /*1c600*/  I2F R3, R3 ;  /* 0x0000000300037306 */ /* 0x000ea20000201400 */
[----:B------:R-:W-:Y:S01]  /*1c610*/  LOP3.LUT R178, R187, UR13, R178, 0x96, !PT ;  /* 0x0000000dbbb27c12 */ /* 0x000fe2000f8e96b2 */
[----:B------:R-:W-:Y:S01]  /*1c620*/  FFMA.FTZ R30, R133, UR26, R30 ;  /* 0x0000001a851e7c23 */ /* 0x000fe2000801001e */
[----:B------:R-:W-:Y:S01]  /*1c630*/  FMNMX.FTZ R133, R6, R2, !PT ;  /* 0x0000000206857209 */ /* 0x000fe20007810000 */
[----:B---3--:R-:W-:Y:S02]  /*1c640*/  FFMA.FTZ R17, R138, UR26, R17 ;  /* 0x0000001a8a117c23 */ /* 0x008fe40008010011 */
[----:B------:R-:W-:Y:S01]  /*1c650*/  IMAD.WIDE.U32 R182, R174, -0x2daee0ad, RZ ;  /* 0xd2511f53aeb67825 */ /* 0x000fe200078e00ff */
[----:B------:R-:W-:Y:S03]  /*1c660*/  FMNMX.FTZ R133, R7, R133, !PT ;  /* 0x0000008507857209 */ /* 0x000fe60007810000 */
[C---:B------:R-:W-:Y:S01]  /*1c670*/  FFMA.FTZ R19, R138.reuse, UR26, R19 ;  /* 0x0000001a8a137c23 */ /* 0x040fe20008010013 */
[----:B------:R-:W-:Y:S01]  /*1c680*/  LOP3.LUT R172, R183, UR10, R172, 0x96, !PT ;  /* 0x0000000ab7ac7c12 */ /* 0x000fe2000f8e96ac */
[C---:B------:R-:W-:Y:S02]  /*1c690*/  FFMA.FTZ R13, R138.reuse, UR26, R13 ;  /* 0x0000001a8a0d7c23 */ /* 0x040fe4000801000d */
[C---:B-1----:R-:W-:Y:S02]  /*1c6a0*/  FFMA.FTZ R20, R135.reuse, UR26, R20 ;  /* 0x0000001a87147c23 */ /* 0x042fe40008010014 */
[----:B------:R-:W-:Y:S01]  /*1c6b0*/  FFMA.FTZ R15, R138, UR26, R15 ;  /* 0x0000001a8a0f7c23 */ /* 0x000fe2000801000f */
[----:B------:R-:W-:Y:S01]  /*1c6c0*/  FMNMX.FTZ R138, R18, R133, !PT ;  /* 0x00000085128a7209 */ /* 0x000fe20007810000 */
[----:B------:R-:W-:Y:S01]  /*1c6d0*/  FFMA.FTZ R26, R135, UR26, R26 ;  /* 0x0000001a871a7c23 */ /* 0x000fe2000801001a */
[----:B------:R-:W-:Y:S01]  /*1c6e0*/  FMNMX.FTZ R133, R17, R134, !PT ;  /* 0x0000008611857209 */ /* 0x000fe20007810000 */
[----:B------:R-:W-:Y:S01]  /*1c6f0*/  IMAD.WIDE.U32 R190, R178, -0x2daee0ad, RZ ;  /* 0xd2511f53b2be7825 */ /* 0x000fe200078e00ff */
[----:B------:R-:W-:Y:S02]  /*1c700*/  FMNMX.FTZ R138, R19, R138, !PT ;  /* 0x0000008a138a7209 */ /* 0x000fe40007810000 */
[----:B------:R-:W-:Y:S01]  /*1c710*/  FMNMX.FTZ R133, R20, R133, !PT ;  /* 0x0000008514857209 */ /* 0x000fe20007810000 */
[----:B--2---:R-:W-:Y:S01]  /*1c720*/  FFMA.FTZ R33, R3, UR26, R33 ;  /* 0x0000001a03217c23 */ /* 0x004fe20008010021 */
[----:B------:R-:W-:Y:S01]  /*1c730*/  LOP3.LUT R134, R173, UR12, R180, 0x96, !PT ;  /* 0x0000000cad867c12 */ /* 0x000fe2000f8e96b4 */
[----:B------:R-:W-:Y:S01]  /*1c740*/  FFMA.FTZ R35, R3, UR26, R35 ;  /* 0x0000001a03237c23 */ /* 0x000fe20008010023 */
[----:B------:R-:W-:Y:S01]  /*1c750*/  FMNMX.FTZ R139, R21, R133, !PT ;  /* 0x00000085158b7209 */ /* 0x000fe20007810000 */
[C---:B------:R-:W-:Y:S02]  /*1c760*/  FFMA.FTZ R29, R3.reuse, UR26, R29 ;  /* 0x0000001a031d7c23 */ /* 0x040fe4000801001d */
[----:B------:R-:W-:Y:S01]  /*1c770*/  FFMA.FTZ R31, R3, UR26, R31 ;  /* 0x0000001a031f7c23 */ /* 0x000fe2000801001f */
[----:B------:R-:W-:Y:S01]  /*1c780*/  FMNMX.FTZ R3, R12, R132, !PT ;  /* 0x000000840c037209 */ /* 0x000fe20007810000 */
[C---:B------:R-:W-:Y:S01]  /*1c790*/  FFMA.FTZ R24, R135.reuse, UR26, R24 ;  /* 0x0000001a87187c23 */ /* 0x040fe20008010018 */
[----:B------:R-:W-:Y:S01]  /*1c7a0*/  FMNMX.FTZ R139, R32, R139, !PT ;  /* 0x0000008b208b7209 */ /* 0x000fe20007810000 */
[----:B------:R-:W-:Y:S01]  /*1c7b0*/  FFMA.FTZ R22, R135, UR26, R22 ;  /* 0x0000001a87167c23 */ /* 0x000fe20008010016 */
[----:B------:R-:W-:Y:S01]  /*1c7c0*/  FMNMX.FTZ R3, R13, R3, !PT ;  /* 0x000000030d037209 */ /* 0x000fe20007810000 */
[----:B------:R-:W-:Y:S01]  /*1c7d0*/  IMAD.WIDE.U32 R180, R176, -0x2daee0ad, RZ ;  /* 0xd2511f53b0b47825 */ /* 0x000fe200078e00ff */
[----:B------:R-:W-:Y:S02]  /*1c7e0*/  FMNMX.FTZ R139, R33, R139, !PT ;  /* 0x0000008b218b7209 */ /* 0x000fe40007810000 */
[----:B------:R-:W-:Y:S01]  /*1c7f0*/  FMNMX.FTZ R3, R24, R3, !PT ;  /* 0x0000000318037209 */ /* 0x000fe20007810000 */
[----:B------:R-:W-:Y:S01]  /*1c800*/  IMAD.WIDE.U32 R134, R134, -0x326172a9, RZ ;  /* 0xcd9e8d5786867825 */ /* 0x000fe200078e00ff */
        /* <DEDUP_REMOVED lines=24> */
[----:B------:R-:W-:Y:S01]  /*1c990*/  LOP3.LUT R173, R189, UR9, R134, 0x96, !PT ;  /* 0x00000009bdad7c12 */ /* 0x000fe2000f8e9686 */
[----:B------:R-:W3:Y:S01]  /*1c9a0*/  SHFL.BFLY PT, R175, R138, 0x2, 0x1f ;  /* 0x0c401f008aaf7f89 */ /* 0x000ee200000e0000 */
[----:B------:R-:W-:Y:S02]  /*1c9b0*/  FMNMX.FTZ R134, R31, R135, !PT ;  /* 0x000000871f867209 */ /* 0x000fe40007810000 */
[----:B-1----:R-:W-:Y:S01]  /*1c9c0*/  FMNMX.FTZ R135, R139, R177, !PT ;  /* 0x000000b18b877209 */ /* 0x002fe20007810000 */
[----:B------:R-:W-:Y:S01]  /*1c9d0*/  IMAD.WIDE.U32 R186, R173, -0x2daee0ad, RZ ;  /* 0xd2511f53adba7825 */ /* 0x000fe200078e00ff */
[----:B------:R-:W-:Y:S02]  /*1c9e0*/  LOP3.LUT R174, R185, UR9, R180, 0x96, !PT ;  /* 0x00000009b9ae7c12 */ /* 0x000fe4000f8e96b4 */
[----:B--2---:R-:W-:Y:S01]  /*1c9f0*/  FMNMX.FTZ R3, R3, R178, !PT ;  /* 0x000000b203037209 */ /* 0x004fe20007810000 */
[----:B------:R-:W1:Y:S01]  /*1ca00*/  SHFL.BFLY PT, R139, R135, 0x1, 0x1f ;  /* 0x0c201f00878b7f89 */ /* 0x000e6200000e0000 */
[----:B------:R-:W-:Y:S01]  /*1ca10*/  LOP3.LUT R176, R133, UR8, R182, 0x96, !PT ;  /* 0x0000000885b07c12 */ /* 0x000fe2000f8e96b6 */
[----:B------:R-:W-:Y:S01]  /*1ca20*/  IMAD.WIDE.U32 R232, R174, -0x2daee0ad, RZ ;  /* 0xd2511f53aee87825 */ /* 0x000fe200078e00ff */
[----:B------:R-:W-:Y:S03]  /*1ca30*/  LOP3.LUT R178, R187, UR6, R132, 0x96, !PT ;  /* 0x00000006bbb27c12 */ /* 0x000fe6000f8e9684 */
[----:B------:R-:W-:Y:S02]  /*1ca40*/  IMAD.WIDE.U32 R172, R172, -0x2daee0ad, RZ ;  /* 0xd2511f53acac7825 */ /* 0x000fe400078e00ff */
[----:B------:R-:W2:Y:S02]  /*1ca50*/  SHFL.BFLY PT, R174, R3, 0x1, 0x1f ;  /* 0x0c201f0003ae7f89 */ /* 0x000ea400000e0000 */
[----:B------:R-:W-:Y:S01]  /*1ca60*/  IMAD.WIDE.U32 R178, R178, -0x326172a9, RZ ;  /* 0xcd9e8d57b2b27825 */ /* 0x000fe200078e00ff */
[----:B------:R-:W-:Y:S02]  /*1ca70*/  LOP3.LUT R132, R173, UR8, R190, 0x96, !PT ;  /* 0x00000008ad847c12 */ /* 0x000fe4000f8e96be */
[----:B------:R-:W-:Y:S01]  /*1ca80*/  LOP3.LUT R180, R233, UR6, R172, 0x96, !PT ;  /* 0x00000006e9b47c12 */ /* 0x000fe2000f8e96ac */
[----:B------:R-:W-:Y:S01]  /*1ca90*/  IMAD.WIDE.U32 R176, R176, -0x326172a9, RZ ;  /* 0xcd9e8d57b0b07825 */ /* 0x000fe200078e00ff */
[----:B---3--:R-:W-:Y:S01]  /*1caa0*/  FMNMX.FTZ R138, R138, R175, !PT ;  /* 0x000000af8a8a7209 */ /* 0x008fe20007810000 */
[----:B------:R-:W3:Y:S02]  /*1cab0*/  SHFL.BFLY PT, R182, R134, 0x2, 0x1f ;  /* 0x0c401f0086b67f89 */ /* 0x000ee400000e0000 */
[----:B------:R-:W-:Y:S01]  /*1cac0*/  IMAD.WIDE.U32 R180, R180, -0x326172a9, RZ ;  /* 0xcd9e8d57b4b47825 */ /* 0x000fe200078e00ff */
[----:B------:R-:W-:Y:S02]  /*1cad0*/  LOP3.LUT R173, R179, UR15, R176, 0x96, !PT ;  /* 0x0000000fb3ad7c12 */ /* 0x000fe4000f8e96b0 */
[----:B------:R-:W-:Y:S01]  /*1cae0*/  LOP3.LUT R188, R177, UR7, R188, 0x96, !PT ;  /* 0x00000007b1bc7c12 */ /* 0x000fe2000f8e96bc */
[----:B------:R-:W-:Y:S01]  /*1caf0*/  IMAD.WIDE.U32 R190, R132, -0x326172a9, RZ ;  /* 0xcd9e8d5784be7825 */ /* 0x000fe200078e00ff */
[----:B------:R-:W-:Y:S02]  /*1cb00*/  LOP3.LUT R133, R173, 0xff, RZ, 0xc0, !PT ;  /* 0x000000ffad857812 */ /* 0x000fe400078ec0ff */
[----:B-1----:R-:W-:Y:S01]  /*1cb10*/  FMNMX.FTZ R135, R135, R139, !PT ;  /* 0x0000008b87877209 */ /* 0x002fe20007810000 */
[----:B------:R-:W1:Y:S01]  /*1cb20*/  SHFL.BFLY PT, R172, R138, 0x1, 0x1f ;  /* 0x0c201f008aac7f89 */ /* 0x000e6200000e0000 */
[----:B------:R-:W-:Y:S02]  /*1cb30*/  ISETP.GE.U32.AND P0, PT, R193, R133, PT ;  /* 0x00000085c100720c */ /* 0x000fe40003f06070 */
[C---:B------:R-:W-:Y:S01]  /*1cb40*/  FSETP.NEU.FTZ.AND P3, PT, R135.reuse, -INF , PT ;  /* 0xff8000008700780b */ /* 0x040fe20003f7d000 */
[----:B------:R-:W-:Y:S01]  /*1cb50*/  FADD.FTZ R0, -R135, R0 ;  /* 0x0000000087007221 */ /* 0x000fe20000010100 */
[----:B------:R-:W-:Y:S02]  /*1cb60*/  LOP3.LUT R175, R181, UR15, R190, 0x96, !PT ;  /* 0x0000000fb5af7c12 */ /* 0x000fe4000f8e96be */
[----:B--2---:R-:W-:Y:S01]  /*1cb70*/  FMNMX.FTZ R133, R3, R174, !PT ;  /* 0x000000ae03857209 */ /* 0x004fe20007810000 */
[----:B------:R-:W-:Y:S01]  /*1cb80*/  FMUL.FTZ R3, R135, c[0x0][0x23c] ;  /* 0x00008f0087037a20 */ /* 0x000fe20000410000 */
[----:B------:R-:W-:Y:S01]  /*1cb90*/  SHF.R.U32.HI R139, RZ, 0x18, R175 ;  /* 0x00000018ff8b7819 */ /* 0x000fe200000116af */
[----:B------:R-:W-:Y:S01]  /*1cba0*/  FMUL.FTZ R0, R0, c[0x0][0x23c] ;  /* 0x00008f0000007a20 */ /* 0x000fe20000410000 */
[----:B------:R-:W-:Y:S02]  /*1cbb0*/  LOP3.LUT R233, R191, UR7, R184, 0x96, !PT ;  /* 0x00000007bfe97c12 */ /* 0x000fe4000f8e96b8 */
[----:B------:R-:W-:Y:S02]  /*1cbc0*/  FSEL R3, R3, RZ, P3 ;  /* 0x000000ff03037208 */ /* 0x000fe40001800000 */
[----:B---3--:R-:W-:Y:S02]  /*1cbd0*/  FMNMX.FTZ R132, R134, R182, !PT ;  /* 0x000000b686847209 */ /* 0x008fe40007810000 */
[----:B------:R-:W-:Y:S01]  /*1cbe0*/  LOP3.LUT R134, R175, 0xff, RZ, 0xc0, !PT ;  /* 0x000000ffaf867812 */ /* 0x000fe200078ec0ff */
[--C-:B------:R-:W-:Y:S01]  /*1cbf0*/  FFMA.FTZ R177, R4, c[0x0][0x23c], -R3.reuse ;  /* 0x00008f0004b17a23 */ /* 0x100fe20000010803 */
[----:B------:R-:W-:Y:S01]  /*1cc00*/  ISETP.GE.U32.AND P3, PT, R193, R139, PT ;  /* 0x0000008bc100720c */ /* 0x000fe20003f66070 */
[--C-:B------:R-:W-:Y:S01]  /*1cc10*/  FFMA.FTZ R5, R5, c[0x0][0x23c], -R3.reuse ;  /* 0x00008f0005057a23 */ /* 0x100fe20000010803 */
[----:B------:R-:W-:Y:S01]  /*1cc20*/  ISETP.GE.U32.AND P6, PT, R193, R134, PT ;  /* 0x00000086c100720c */ /* 0x000fe20003fc6070 */
[--C-:B------:R-:W-:Y:S01]  /*1cc30*/  FFMA.FTZ R238, R32, c[0x0][0x23c], -R3.reuse ;  /* 0x00008f0020ee7a23 */ /* 0x100fe20000010803 */
[----:B------:R-:W-:Y:S01]  /*1cc40*/  LOP3.LUT R182, R179, UR15, R176, 0x96, !PT ;  /* 0x0000000fb3b67c12 */ /* 0x000fe2000f8e96b0 */
[----:B------:R-:W-:Y:S01]  /*1cc50*/  MUFU.EX2 R177, R177 ;  /* 0x000000b100b17308 */ /* 0x000fe20000000800 */
[----:B-1----:R-:W-:Y:S01]  /*1cc60*/  FMNMX.FTZ R134, R138, R172, !PT ;  /* 0x000000ac8a867209 */ /* 0x002fe20007810000 */
[--C-:B------:R-:W-:Y:S01]  /*1cc70*/  FFMA.FTZ R240, R33, c[0x0][0x23c], -R3.reuse ;  /* 0x00008f0021f07a23 */ /* 0x100fe20000010803 */
[----:B------:R-:W-:Y:S01]  /*1cc80*/  LOP3.LUT R138, R173, 0xffff, RZ, 0xc0, !PT ;  /* 0x0000ffffad8a7812 */ /* 0x000fe200078ec0ff */
[--C-:B------:R-:W-:Y:S01]  /*1cc90*/  FFMA.FTZ R227, R20, c[0x0][0x23c], -R3.reuse ;  /* 0x00008f0014e37a23 */ /* 0x100fe20000010803 */
[----:B------:R-:W-:Y:S01]  /*1cca0*/  FSETP.NEU.FTZ.AND P2, PT, R134, -INF , PT ;  /* 0xff8000008600780b */ /* 0x000fe20003f5d000 */
[----:B------:R-:W-:Y:S01]  /*1ccb0*/  FFMA.FTZ R228, R21, c[0x0][0x23c], -R3 ;  /* 0x00008f0015e47a23 */ /* 0x000fe20000010803 */
[----:B------:R-:W-:Y:S01]  /*1ccc0*/  SHF.R.U32.HI R138, RZ, 0x8, R138 ;  /* 0x00000008ff8a7819 */ /* 0x000fe2000001168a */
[----:B------:R-:W-:Y:S01]  /*1ccd0*/  FMUL.FTZ R139, R133, c[0x0][0x23c] ;  /* 0x00008f00858b7a20 */ /* 0x000fe20000410000 */
[----:B------:R-:W-:Y:S01]  /*1cce0*/  SHF.R.U32.HI R192, RZ, 0x18, R173 ;  /* 0x00000018ffc07819 */ /* 0x000fe200000116ad */
[----:B------:R-:W1:Y:S01]  /*1ccf0*/  MUFU.EX2 R189, R5 ;  /* 0x0000000500bd7308 */ /* 0x000e620000000800 */
[----:B------:R-:W-:Y:S01]  /*1cd00*/  LOP3.LUT R138, R138, 0xffff, RZ, 0xc0, !PT ;  /* 0x0000ffff8a8a7812 */ /* 0x000fe200078ec0ff */
[----:B------:R-:W-:Y:S01]  /*1cd10*/  FMUL.FTZ R172, R134, c[0x0][0x23c] ;  /* 0x00008f0086ac7a20 */ /* 0x000fe20000410000 */
[C---:B------:R-:W-:Y:S01]  /*1cd20*/  ISETP.GE.U32.AND P1, PT, R193.reuse, R192, PT ;  /* 0x000000c0c100720c */ /* 0x040fe20003f26070 */
[--C-:B------:R-:W-:Y:S01]  /*1cd30*/  FFMA.FTZ R214, R16, c[0x0][0x23c], -R3.reuse ;  /* 0x00008f0010d67a23 */ /* 0x100fe20000010803 */
[----:B------:R-:W-:Y:S01]  /*1cd40*/  ISETP.GE.U32.AND P5, PT, R193, R138, PT ;  /* 0x0000008ac100720c */ /* 0x000fe20003fa6070 */
[----:B------:R-:W-:Y:S01]  /*1cd50*/  FFMA.FTZ R215, R17, c[0x0][0x23c], -R3 ;  /* 0x00008f0011d77a23 */ /* 0x000fe20000010803 */
[----:B------:R-:W-:Y:S01]  /*1cd60*/  FSEL R172, R172, RZ, P2 ;  /* 0x000000ffacac7208 */ /* 0x000fe20001000000 */
[----:B------:R-:W2:Y:S01]  /*1cd70*/  SHFL.BFLY PT, R138, R132, 0x1, 0x1f ;  /* 0x0c201f00848a7f89 */ /* 0x000ea200000e0000 */
[----:B------:R-:W-:Y:S03]  /*1cd80*/  FSETP.NEU.FTZ.AND P2, PT, R133, -INF , PT ;  /* 0xff8000008500780b */ /* 0x000fe60003f5d000 */
[--C-:B------:R-:W-:Y:S01]  /*1cd90*/  FFMA.FTZ R184, R6, c[0x0][0x23c], -R172.reuse ;  /* 0x00008f0006b87a23 */ /* 0x100fe200000108ac */
[----:B------:R-:W-:Y:S01]  /*1cda0*/  FSEL R4, R139, RZ, P2 ;  /* 0x000000ff8b047208 */ /* 0x000fe20001000000 */
[--C-:B------:R-:W-:Y:S02]  /*1cdb0*/  FFMA.FTZ R7, R7, c[0x0][0x23c], -R172.reuse ;  /* 0x00008f0007077a23 */ /* 0x100fe400000108ac */
[----:B------:R-:W-:Y:S02]  /*1cdc0*/  FFMA.FTZ R220, R18, c[0x0][0x23c], -R172 ;  /* 0x00008f0012dc7a23 */ /* 0x000fe400000108ac */
[--C-:B------:R-:W-:Y:S01]  /*1cdd0*/  FFMA.FTZ R234, R25, c[0x0][0x23c], -R4.reuse ;  /* 0x00008f0019ea7a23 */ /* 0x100fe20000010804 */
[----:B------:R-:W-:Y:S01]  /*1cde0*/  MUFU.EX2 R184, R184 ;  /* 0x000000b800b87308 */ /* 0x000fe20000000800 */
[--C-:B------:R-:W-:Y:S02]  /*1cdf0*/  FFMA.FTZ R191, R8, c[0x0][0x23c], -R4.reuse ;  /* 0x00008f0008bf7a23 */ /* 0x100fe40000010804 */
[--C-:B------:R-:W-:Y:S01]  /*1ce00*/  FFMA.FTZ R226, R12, c[0x0][0x23c], -R4.reuse ;  /* 0x00008f000ce27a23 */ /* 0x100fe20000010804 */
[----:B-1----:R-:W-:Y:S01]  /*1ce10*/  F2FP.PACK_AB R139, R189, R177 ;  /* 0x000000b1bd8b723e */ /* 0x002fe200000000ff */
[----:B------:R-:W-:Y:S01]  /*1ce20*/  FFMA.FTZ R225, R13, c[0x0][0x23c], -R4 ;  /* 0x00008f000de17a23 */ /* 0x000fe20000010804 */
[----:B------:R-:W-:Y:S01]  /*1ce30*/  SHF.R.U32.HI R5, RZ, 0x10, R173 ;  /* 0x00000010ff057819 */ /* 0x000fe200000116ad */
[--C-:B------:R-:W-:Y:S02]  /*1ce40*/  FFMA.FTZ R222, R19, c[0x0][0x23c], -R172.reuse ;  /* 0x00008f0013de7a23 */ /* 0x100fe400000108ac */
[----:B------:R-:W-:Y:S01]  /*1ce50*/  @!P0 HADD2 R195, -R139.H0_H0, -RZ.H0_H0 ;  /* 0xa00000ff8bc38230 */ /* 0x000fe20000000900 */
[----:B------:R-:W-:Y:S01]  /*1ce60*/  LOP3.LUT R5, R5, 0xff, RZ, 0xc0, !PT ;  /* 0x000000ff05057812 */ /* 0x000fe200078ec0ff */
[----:B------:R-:W1:Y:S01]  /*1ce70*/  MUFU.EX2 R187, R7 ;  /* 0x0000000700bb7308 */ /* 0x000e620000000800 */
[----:B--2---:R-:W-:Y:S01]  /*1ce80*/  FMNMX.FTZ R132, R132, R138, !PT ;  /* 0x0000008a84847209 */ /* 0x004fe20007810000 */
[----:B------:R-:W-:Y:S01]  /*1ce90*/  FFMA.FTZ R229, R22, c[0x0][0x23c], -R172 ;  /* 0x00008f0016e57a23 */ /* 0x000fe200000108ac */
[----:B------:R-:W-:Y:S01]  /*1cea0*/  PRMT R138, R139, 0x7632, R138 ;  /* 0x000076328b8a7816 */ /* 0x000fe2000000008a */
[----:B------:R2:W-:Y:S01]  /*1ceb0*/  @!P0 STL.S16 [R1+0x70], R195 ;  /* 0x000070c301008387 */ /* 0x0005e20000100600 */
[C---:B------:R-:W-:Y:S01]  /*1cec0*/  FSETP.NEU.FTZ.AND P2, PT, R132.reuse, -INF , PT ;  /* 0xff8000008400780b */ /* 0x040fe20003f5d000 */
[----:B------:R-:W-:Y:S01]  /*1ced0*/  FMUL.FTZ R3, R132, c[0x0][0x23c] ;  /* 0x00008f0084037a20 */ /* 0x000fe20000410000 */
[----:B------:R-:W-:Y:S01]  /*1cee0*/  PRMT R16, R195, 0x7610, R16 ;  /* 0x00007610c3107816 */ /* 0x000fe20000000010 */
[----:B------:R-:W-:Y:S01]  /*1cef0*/  @!P5 HADD2 R194, -R138.H0_H0, -RZ.H0_H0 ;  /* 0xa00000ff8ac2d230 */ /* 0x000fe20000000900 */
[----:B------:R-:W-:Y:S01]  /*1cf00*/  PRMT R174, R139, 0x5410, R138 ;  /* 0x000054108bae7816 */ /* 0x000fe2000000008a */
[--C-:B------:R-:W-:Y:S01]  /*1cf10*/  FFMA.FTZ R230, R23, c[0x0][0x23c], -R172.reuse ;  /* 0x00008f0017e67a23 */ /* 0x100fe200000108ac */
[----:B------:R-:W-:Y:S01]  /*1cf20*/  FSEL R3, R3, RZ, P2 ;  /* 0x000000ff03037208 */ /* 0x000fe20001000000 */
[----:B------:R-:W-:Y:S01]  /*1cf30*/  FFMA.FTZ R248, R34, c[0x0][0x23c], -R172 ;  /* 0x00008f0022f87a23 */ /* 0x000fe200000108ac */
[----:B------:R-:W-:Y:S01]  /*1cf40*/  ISETP.GE.U32.AND P2, PT, R193, R5, PT ;  /* 0x00000005c100720c */ /* 0x000fe20003f46070 */
[----:B------:R3:W-:Y:S01]  /*1cf50*/  @!P5 STL.S16 [R1+0x6c], R194 ;  /* 0x00006cc20100d387 */ /* 0x0007e20000100600 */
[----:B------:R-:W-:Y:S01]  /*1cf60*/  SHF.R.U32.HI R5, RZ, 0x10, R175 ;  /* 0x00000010ff057819 */ /* 0x000fe200000116af */
[--C-:B------:R-:W-:Y:S01]  /*1cf70*/  FFMA.FTZ R236, R26, c[0x0][0x23c], -R3.reuse ;  /* 0x00008f001aec7a23 */ /* 0x100fe20000010803 */
[----:B------:R-:W-:Y:S01]  /*1cf80*/  LOP3.LUT R175, R175, 0xffff, RZ, 0xc0, !PT ;  /* 0x0000ffffafaf7812 */ /* 0x000fe200078ec0ff */
[--C-:B------:R-:W-:Y:S01]  /*1cf90*/  FFMA.FTZ R237, R27, c[0x0][0x23c], -R3.reuse ;  /* 0x00008f001bed7a23 */ /* 0x100fe20000010803 */
[----:B------:R-:W-:Y:S01]  /*1cfa0*/  PRMT R6, R194, 0x7610, R6 ;  /* 0x00007610c2067816 */ /* 0x000fe20000000006 */
[--C-:B------:R-:W-:Y:S01]  /*1cfb0*/  FFMA.FTZ R10, R10, c[0x0][0x23c], -R3.reuse ;  /* 0x00008f000a0a7a23 */ /* 0x100fe20000010803 */
[----:B------:R-:W-:Y:S01]  /*1cfc0*/  LOP3.LUT R5, R5, 0xff, RZ, 0xc0, !PT ;  /* 0x000000ff05057812 */ /* 0x000fe200078ec0ff */
[--C-:B------:R-:W-:Y:S01]  /*1cfd0*/  FFMA.FTZ R224, R14, c[0x0][0x23c], -R3.reuse ;  /* 0x00008f000ee07a23 */ /* 0x100fe20000010803 */
[----:B------:R-:W-:Y:S01]  /*1cfe0*/  @!P5 PRMT R138, R6, 0x5410, RZ ;  /* 0x00005410068ad816 */ /* 0x000fe200000000ff */
[--C-:B------:R-:W-:Y:S01]  /*1cff0*/  FFMA.FTZ R223, R15, c[0x0][0x23c], -R3.reuse ;  /* 0x00008f000fdf7a23 */ /* 0x100fe20000010803 */
[----:B-1----:R-:W-:Y:S01]  /*1d000*/  F2FP.PACK_AB R173, R187, R184 ;  /* 0x000000b8bbad723e */ /* 0x002fe200000000ff */
[--C-:B------:R-:W-:Y:S01]  /*1d010*/  FFMA.FTZ R242, R30, c[0x0][0x23c], -R3.reuse ;  /* 0x00008f001ef27a23 */ /* 0x100fe20000010803 */
[----:B------:R-:W-:Y:S01]  /*1d020*/  ISETP.GE.U32.AND P4, PT, R193, R5, PT ;  /* 0x00000005c100720c */ /* 0x000fe20003f86070 */
[--C-:B------:R-:W-:Y:S01]  /*1d030*/  FFMA.FTZ R246, R31, c[0x0][0x23c], -R3.reuse ;  /* 0x00008f001ff67a23 */ /* 0x100fe20000010803 */
[----:B------:R-:W-:Y:S01]  /*1d040*/  LOP3.LUT R5, R178, 0xff, RZ, 0xc0, !PT ;  /* 0x000000ffb2057812 */ /* 0x000fe200078ec0ff */
[----:B--2---:R-:W-:Y:S01]  /*1d050*/  FFMA.FTZ R195, R11, c[0x0][0x23c], -R3 ;  /* 0x00008f000bc37a23 */ /* 0x004fe20000010803 */
[----:B------:R-:W-:Y:S01]  /*1d060*/  SHF.R.U32.HI R3, RZ, 0x8, R175 ;  /* 0x00000008ff037819 */ /* 0x000fe200000116af */
[----:B------:R-:W-:Y:S01]  /*1d070*/  STG.E.U16 [R196.64+0x2], R138 ;  /* 0x0000028ac4007986 */ /* 0x000fe2000c10151c */
[----:B------:R-:W-:Y:S01]  /*1d080*/  @!P0 PRMT R139, R16, 0x5410, RZ ;  /* 0x00005410108b8816 */ /* 0x000fe200000000ff */
[----:B------:R-:W-:Y:S01]  /*1d090*/  @!P2 HADD2 R221, -R173.H0_H0, -RZ.H0_H0 ;  /* 0xa00000ffaddda230 */ /* 0x000fe20000000900 */
[----:B------:R-:W-:Y:S01]  /*1d0a0*/  LOP3.LUT R3, R3, 0xffff, RZ, 0xc0, !PT ;  /* 0x0000ffff03037812 */ /* 0x000fe200078ec0ff */
[--C-:B------:R-:W-:Y:S01]  /*1d0b0*/  FFMA.FTZ R247, R35, c[0x0][0x23c], -R172.reuse ;  /* 0x00008f0023f77a23 */ /* 0x100fe200000108ac */
[----:B------:R-:W-:Y:S01]  /*1d0c0*/  PRMT R172, R173, 0x7632, R172 ;  /* 0x00007632adac7816 */ /* 0x000fe200000000ac */
[----:B------:R-:W-:Y:S01]  /*1d0d0*/  STG.E.U16 [R196.64], R139 ;  /* 0x0000008bc4007986 */ /* 0x000fe2000c10151c */
[----:B------:R-:W-:Y:S01]  /*1d0e0*/  ISETP.GE.U32.AND P5, PT, R193, R3, PT ;  /* 0x00000003c100720c */ /* 0x000fe20003fa6070 */
[----:B---3--:R-:W-:Y:S01]  /*1d0f0*/  FFMA.FTZ R194, R9, c[0x0][0x23c], -R4 ;  /* 0x00008f0009c27a23 */ /* 0x008fe20000010804 */
[----:B------:R-:W-:Y:S01]  /*1d100*/  PRMT R175, R173, 0x5410, R172 ;  /* 0x00005410adaf7816 */ /* 0x000fe200000000ac */
[----:B------:R1:W2:Y:S01]  /*1d110*/  MUFU.EX2 R3, R0 ;  /* 0x0000000000037308 */ /* 0x0002a20000000800 */
[--C-:B------:R-:W-:Y:S01]  /*1d120*/  FFMA.FTZ R231, R24, c[0x0][0x23c], -R4.reuse ;  /* 0x00008f0018e77a23 */ /* 0x100fe20000010804 */
[----:B------:R3:W-:Y:S01]  /*1d130*/  @!P2 STL.S16 [R1+0x78], R221 ;  /* 0x000078dd0100a387 */ /* 0x0007e20000100600 */
[--C-:B------:R-:W-:Y:S02]  /*1d140*/  FFMA.FTZ R245, R28, c[0x0][0x23c], -R4.reuse ;  /* 0x00008f001cf57a23 */ /* 0x100fe40000010804 */
[--C-:B------:R-:W-:Y:S01]  /*1d150*/  FFMA.FTZ R243, R29, c[0x0][0x23c], -R4.reuse ;  /* 0x00008f001df37a23 */ /* 0x100fe20000010804 */
[----:B------:R-:W-:Y:S01]  /*1d160*/  PRMT R4, R221, 0x7610, R4 ;  /* 0x00007610dd047816 */ /* 0x000fe20000000004 */
[----:B------:R4:W5:Y:S03]  /*1d170*/  LDL.S16 R252, [R1+0x74] ;  /* 0x0000740001fc7983 */ /* 0x0009660000100600 */
[----:B------:R-:W-:Y:S01]  /*1d180*/  @!P2 PRMT R173, R4, 0x5410, RZ ;  /* 0x0000541004ada816 */ /* 0x000fe200000000ff */
[----:B------:R4:W4:Y:S01]  /*1d190*/  LDL.S16 R249, [R1+0x60] ;  /* 0x0000600001f97983 */ /* 0x0009220000100600 */
[----:B------:R-:W-:Y:S03]  /*1d1a0*/  LOP3.LUT R4, R178, 0xffff, RZ, 0xc0, !PT ;  /* 0x0000ffffb2047812 */ /* 0x000fe600078ec0ff */
[----:B------:R-:W-:Y:S01]  /*1d1b0*/  STG.E.U16 [R198.64], R173 ;  /* 0x000000adc6007986 */ /* 0x000fe2000c10151c */
[----:B------:R-:W-:Y:S01]  /*1d1c0*/  SHF.R.U32.HI R4, RZ, 0x8, R4 ;  /* 0x00000008ff047819 */ /* 0x000fe20000011604 */
[----:B-1----:R-:W-:Y:S02]  /*1d1d0*/  FADD.FTZ R0, -R134, R2 ;  /* 0x0000000286007221 */ /* 0x002fe40000010100 */
[----:B------:R-:W-:Y:S01]  /*1d1e0*/  FADD.FTZ R2, -R133, R136 ;  /* 0x0000008885027221 */ /* 0x000fe20000010100 */
[----:B------:R-:W-:Y:S01]  /*1d1f0*/  LOP3.LUT R136, R182, 0xff, RZ, 0xc0, !PT ;  /* 0x000000ffb6887812 */ /* 0x000fe200078ec0ff */
[----:B------:R-:W-:Y:S01]  /*1d200*/  FMUL.FTZ R0, R0, c[0x0][0x23c] ;  /* 0x00008f0000007a20 */ /* 0x000fe20000410000 */
[----:B---3--:R-:W-:Y:S01]  /*1d210*/  PRMT R221, R5, 0x5410, R4 ;  /* 0x0000541005dd7816 */ /* 0x008fe20000000004 */
[----:B------:R-:W-:Y:S02]  /*1d220*/  FMUL.FTZ R2, R2, c[0x0][0x23c] ;  /* 0x00008f0002027a20 */ /* 0x000fe40000410000 */
[----:B------:R1:W3:Y:S01]  /*1d230*/  MUFU.EX2 R8, R0 ;  /* 0x0000000000087308 */ /* 0x0002e20000000800 */
[C---:B--2---:R-:W-:Y:S02]  /*1d240*/  FMUL.FTZ R32, R3.reuse, R140 ;  /* 0x0000008c03207220 */ /* 0x044fe40000410000 */
[C---:B------:R-:W-:Y:S02]  /*1d250*/  FMUL.FTZ R20, R3.reuse, R144 ;  /* 0x0000009003147220 */ /* 0x040fe40000410000 */
[C---:B------:R-:W-:Y:S02]  /*1d260*/  FMUL.FTZ R17, R3.reuse, R149 ;  /* 0x0000009503117220 */ /* 0x040fe40000410000 */
[C---:B------:R-:W-:Y:S02]  /*1d270*/  FFMA.FTZ R193, R3.reuse, R235, R177 ;  /* 0x000000eb03c17223 */ /* 0x040fe400000100b1 */
[C---:B------:R-:W-:Y:S01]  /*1d280*/  FMUL.FTZ R4, R3.reuse, R152 ;  /* 0x0000009803047220 */ /* 0x040fe20000410000 */
[----:B------:R-:W-:Y:S01]  /*1d290*/  MUFU.EX2 R2, R2 ;  /* 0x0000000200027308 */ /* 0x000fe20000000800 */
[C---:B------:R-:W-:Y:S01]  /*1d2a0*/  FMUL.FTZ R5, R3.reuse, R153 ;  /* 0x0000009903057220 */ /* 0x040fe20000410000 */
[----:B------:R2:W2:Y:S01]  /*1d2b0*/  LDL.S16 R235, [R1+0x64] ;  /* 0x0000640001eb7983 */ /* 0x0004a20000100600 */
[C---:B------:R-:W-:Y:S02]  /*1d2c0*/  FMUL.FTZ R16, R3.reuse, R148 ;  /* 0x0000009403107220 */ /* 0x040fe40000410000 */
[C---:B------:R-:W-:Y:S01]  /*1d2d0*/  FMUL.FTZ R21, R3.reuse, R145 ;  /* 0x0000009103157220 */ /* 0x040fe20000410000 */
[C---:B------:R-:W-:Y:S01]  /*1d2e0*/  LOP3.LUT R145, R178.reuse, 0xffff, RZ, 0xc0, !PT ;  /* 0x0000ffffb2917812 */ /* 0x040fe200078ec0ff */
[C---:B------:R-:W-:Y:S01]  /*1d2f0*/  FMUL.FTZ R33, R3.reuse, R141 ;  /* 0x0000008d03217220 */ /* 0x040fe20000410000 */
[----:B------:R-:W-:Y:S01]  /*1d300*/  LOP3.LUT R141, R178, 0xff, RZ, 0xc0, !PT ;  /* 0x000000ffb28d7812 */ /* 0x000fe200078ec0ff */
[C---:B------:R-:W-:Y:S01]  /*1d310*/  FMUL.FTZ R36, R3.reuse, R36 ;  /* 0x0000002403247220 */ /* 0x040fe20000410000 */
[----:B------:R-:W3:Y:S01]  /*1d320*/  MUFU.EX2 R140, R191 ;  /* 0x000000bf008c7308 */ /* 0x000ee20000000800 */
[C---:B------:R-:W-:Y:S02]  /*1d330*/  FMUL.FTZ R37, R3.reuse, R37 ;  /* 0x0000002503257220 */ /* 0x040fe40000410000 */
[C---:B------:R-:W-:Y:S02]  /*1d340*/  FMUL.FTZ R48, R3.reuse, R48 ;  /* 0x0000003003307220 */ /* 0x040fe40000410000 */
[----:B-1----:R-:W-:Y:S02]  /*1d350*/  FADD.FTZ R0, -R132, R137 ;  /* 0x0000008984007221 */ /* 0x002fe40000010100 */
[----:B---3--:R-:W-:Y:S02]  /*1d360*/  FFMA.FTZ R184, R8, R239, R184 ;  /* 0x000000ef08b87223 */ /* 0x008fe400000100b8 */
[----:B------:R-:W-:Y:S01]  /*1d370*/  FMUL.FTZ R0, R0, c[0x0][0x23c] ;  /* 0x00008f0000007a20 */ /* 0x000fe20000410000 */
[----:B------:R-:W-:Y:S01]  /*1d380*/  MUFU.EX2 R137, R10 ;  /* 0x0000000a00897308 */ /* 0x000fe20000000800 */
[C---:B------:R-:W-:Y:S01]  /*1d390*/  FMUL.FTZ R6, R8.reuse, R154 ;  /* 0x0000009a08067220 */ /* 0x040fe20000410000 */
[----:B------:R1:W3:Y:S01]  /*1d3a0*/  LDL.S16 R239, [R1+0x58] ;  /* 0x0000580001ef7983 */ /* 0x0002e20000100600 */
[C---:B------:R-:W-:Y:S02]  /*1d3b0*/  FMUL.FTZ R7, R8.reuse, R155 ;  /* 0x0000009b08077220 */ /* 0x040fe40000410000 */
[C---:B------:R-:W-:Y:S02]  /*1d3c0*/  FMUL.FTZ R18, R8.reuse, R150 ;  /* 0x0000009608127220 */ /* 0x040fe40000410000 */
[C---:B------:R-:W-:Y:S02]  /*1d3d0*/  FMUL.FTZ R19, R8.reuse, R151 ;  /* 0x0000009708137220 */ /* 0x040fe40000410000 */
[C---:B------:R-:W-:Y:S01]  /*1d3e0*/  FMUL.FTZ R22, R8.reuse, R146 ;  /* 0x0000009208167220 */ /* 0x040fe20000410000 */
[----:B------:R-:W1:Y:S01]  /*1d3f0*/  MUFU.EX2 R0, R0 ;  /* 0x0000000000007308 */ /* 0x000e620000000800 */
[C---:B------:R-:W-:Y:S01]  /*1d400*/  FMUL.FTZ R23, R8.reuse, R147 ;  /* 0x0000009308177220 */ /* 0x040fe20000410000 */
[--C-:B------:R-:W-:Y:S01]  /*1d410*/  SHF.R.U32.HI R146, RZ, 0x10, R178.reuse ;  /* 0x00000010ff927819 */ /* 0x100fe200000116b2 */
[----:B------:R-:W-:Y:S01]  /*1d420*/  FMUL.FTZ R34, R8, R142 ;  /* 0x0000008e08227220 */ /* 0x000fe20000410000 */
[----:B------:R-:W-:Y:S01]  /*1d430*/  SHF.R.U32.HI R142, RZ, 0x10, R178 ;  /* 0x00000010ff8e7819 */ /* 0x000fe200000116b2 */
[----:B------:R-:W-:Y:S01]  /*1d440*/  FFMA.FTZ R149, R2, R241, R140 ;  /* 0x000000f102957223 */ /* 0x000fe2000001008c */
[--C-:B------:R-:W-:Y:S01]  /*1d450*/  SHF.R.U32.HI R147, RZ, 0x18, R178.reuse ;  /* 0x00000018ff937819 */ /* 0x100fe200000116b2 */
[C---:B------:R-:W-:Y:S01]  /*1d460*/  FMUL.FTZ R35, R8.reuse, R143 ;  /* 0x0000008f08237220 */ /* 0x040fe20000410000 */
[----:B------:R2:W2:Y:S01]  /*1d470*/  LDL.S16 R241, [R1+0x54] ;  /* 0x0000540001f17983 */ /* 0x0004a20000100600 */
[C---:B------:R-:W-:Y:S01]  /*1d480*/  FMUL.FTZ R38, R8.reuse, R38 ;  /* 0x0000002608267220 */ /* 0x040fe20000410000 */
[----:B------:R-:W-:Y:S01]  /*1d490*/  SHF.R.U32.HI R178, RZ, 0x18, R178 ;  /* 0x00000018ffb27819 */ /* 0x000fe200000116b2 */
[----:B------:R-:W-:Y:S01]  /*1d4a0*/  FMUL.FTZ R39, R8, R39 ;  /* 0x0000002708277220 */ /* 0x000fe20000410000 */
[----:B------:R-:W-:Y:S01]  /*1d4b0*/  LOP3.LUT R142, R142, 0xff, RZ, 0xc0, !PT ;  /* 0x000000ff8e8e7812 */ /* 0x000fe200078ec0ff */
[C---:B------:R-:W-:Y:S01]  /*1d4c0*/  FMUL.FTZ R50, R8.reuse, R50 ;  /* 0x0000003208327220 */ /* 0x040fe20000410000 */
[----:B------:R-:W-:Y:S01]  /*1d4d0*/  MUFU.EX2 R155, R220 ;  /* 0x000000dc009b7308 */ /* 0x000fe20000000800 */
[----:B------:R-:W-:Y:S01]  /*1d4e0*/  FMUL.FTZ R51, R8, R51 ;  /* 0x0000003308337220 */ /* 0x000fe20000410000 */
[----:B------:R-:W-:Y:S01]  /*1d4f0*/  PRMT R178, R142, 0x5410, R178 ;  /* 0x000054108eb27816 */ /* 0x000fe200000000b2 */
[C---:B------:R-:W-:Y:S02]  /*1d500*/  FMUL.FTZ R54, R8.reuse, R54 ;  /* 0x0000003608367220 */ /* 0x040fe40000410000 */
[C---:B------:R-:W-:Y:S02]  /*1d510*/  FMUL.FTZ R55, R8.reuse, R55 ;  /* 0x0000003708377220 */ /* 0x040fe40000410000 */
[C---:B------:R-:W-:Y:S02]  /*1d520*/  FMUL.FTZ R66, R8.reuse, R66 ;  /* 0x0000004208427220 */ /* 0x040fe40000410000 */
[----:B------:R-:W-:Y:S01]  /*1d530*/  FMUL.FTZ R67, R8, R67 ;  /* 0x0000004308437220 */ /* 0x000fe20000410000 */
[----:B------:R-:W-:Y:S01]  /*1d540*/  MUFU.EX2 R220, R242 ;  /* 0x000000f200dc7308 */ /* 0x000fe20000000800 */
[C---:B-1----:R-:W-:Y:S02]  /*1d550*/  FFMA.FTZ R144, R0.reuse, R244, R137 ;  /* 0x000000f400907223 */ /* 0x042fe40000010089 */
[C---:B------:R-:W-:Y:S01]  /*1d560*/  FMUL.FTZ R10, R0.reuse, R170 ;  /* 0x000000aa000a7220 */ /* 0x040fe20000410000 */
[----:B------:R1:W4:Y:S01]  /*1d570*/  LDL.S16 R244, [R1+0x5c] ;  /* 0x00005c0001f47983 */ /* 0x0003220000100600 */
        /* <DEDUP_REMOVED lines=33> */
[----:B------:R-:W-:Y:S01]  /*1d790*/  LOP3.LUT R0, R182, 0xffff, RZ, 0xc0, !PT ;  /* 0x0000ffffb6007812 */ /* 0x000fe200078ec0ff */
        /* <DEDUP_REMOVED lines=16> */
[C---:B------:R-:W-:Y:S02]  /*1d8a0*/  FMUL.FTZ R8, R2.reuse, R168 ;  /* 0x000000a802087220 */ /* 0x040fe40000410000 */
[C---:B------:R-:W-:Y:S01]  /*1d8b0*/  FMUL.FTZ R9, R2.reuse, R169 ;  /* 0x000000a902097220 */ /* 0x040fe20000410000 */
[----:B------:R1:W5:Y:S01]  /*1d8c0*/  LDL.S16 R168, [R1+0x50] ;  /* 0x0000500001a87983 */ /* 0x0003620000100600 */
        /* <DEDUP_REMOVED lines=32> */
[----:B------:R-:W-:Y:S01]  /*1dad0*/  FMUL.FTZ R49, R3, R49 ;  /* 0x0000003103317220 */ /* 0x000fe20000410000 */
[----:B------:R-:W-:Y:S01]  /*1dae0*/  LOP3.LUT R0, R181, UR15, R190, 0x96, !PT ;  /* 0x0000000fb5007c12 */ /* 0x000fe2000f8e96be */
[C---:B------:R-:W-:Y:S01]  /*1daf0*/  FMUL.FTZ R52, R3.reuse, R52 ;  /* 0x0000003403347220 */ /* 0x040fe20000410000 */
[----:B------:R-:W-:Y:S01]  /*1db00*/  PRMT R151, R136, 0x5410, R2 ;  /* 0x0000541088977816 */ /* 0x000fe20000000002 */
[C---:B------:R-:W-:Y:S01]  /*1db10*/  FMUL.FTZ R53, R3.reuse, R53 ;  /* 0x0000003503357220 */ /* 0x040fe20000410000 */
[----:B------:R1:W1:Y:S01]  /*1db20*/  MUFU.EX2 R2, R195 ;  /* 0x000000c300027308 */ /* 0x0002620000000800 */
[C---:B------:R-:W-:Y:S01]  /*1db30*/  FMUL.FTZ R64, R3.reuse, R64 ;  /* 0x0000004003407220 */ /* 0x040fe20000410000 */
[C---:B------:R-:W-:Y:S01]  /*1db40*/  LOP3.LUT R143, R0.reuse, 0xffff, RZ, 0xc0, !PT ;  /* 0x0000ffff008f7812 */ /* 0x040fe200078ec0ff */
[C---:B------:R-:W-:Y:S01]  /*1db50*/  FMUL.FTZ R65, R3.reuse, R65 ;  /* 0x0000004103417220 */ /* 0x040fe20000410000 */
[----:B------:R-:W-:Y:S01]  /*1db60*/  LOP3.LUT R142, R0, 0xff, RZ, 0xc0, !PT ;  /* 0x000000ff008e7812 */ /* 0x000fe200078ec0ff */
[C---:B------:R-:W-:Y:S01]  /*1db70*/  FMUL.FTZ R68, R3.reuse, R68 ;  /* 0x0000004403447220 */ /* 0x040fe20000410000 */
[----:B------:R-:W-:Y:S01]  /*1db80*/  SHF.R.U32.HI R143, RZ, 0x8, R143 ;  /* 0x00000008ff8f7819 */ /* 0x000fe2000001168f */
[C---:B------:R-:W-:Y:S01]  /*1db90*/  FMUL.FTZ R69, R3.reuse, R69 ;  /* 0x0000004503457220 */ /* 0x040fe20000410000 */
[----:B------:R-:W-:Y:S01]  /*1dba0*/  SHF.R.U32.HI R136, RZ, 0x10, R182 ;  /* 0x00000010ff887819 */ /* 0x000fe200000116b6 */
[C---:B------:R-:W-:Y:S01]  /*1dbb0*/  FMUL.FTZ R80, R3.reuse, R80 ;  /* 0x0000005003507220 */ /* 0x040fe20000410000 */
[----:B------:R-:W-:Y:S01]  /*1dbc0*/  PRMT R167, R142, 0x5410, R143 ;  /* 0x000054108ea77816 */ /* 0x000fe2000000008f */
[C---:B------:R-:W-:Y:S01]  /*1dbd0*/  FMUL.FTZ R81, R3.reuse, R81 ;  /* 0x0000005103517220 */ /* 0x040fe20000410000 */
[--C-:B------:R-:W-:Y:S01]  /*1dbe0*/  SHF.R.U32.HI R143, RZ, 0x10, R0.reuse ;  /* 0x00000010ff8f7819 */ /* 0x100fe20000011600 */
[C---:B------:R-:W-:Y:S01]  /*1dbf0*/  FMUL.FTZ R84, R3.reuse, R84 ;  /* 0x0000005403547220 */ /* 0x040fe20000410000 */
[----:B------:R-:W-:Y:S01]  /*1dc00*/  SHF.R.U32.HI R142, RZ, 0x18, R0 ;  /* 0x00000018ff8e7819 */ /* 0x000fe20000011600 */
[----:B------:R-:W-:Y:S01]  /*1dc10*/  FMUL.FTZ R85, R3, R85 ;  /* 0x0000005503557220 */ /* 0x000fe20000410000 */
[----:B------:R-:W-:Y:S01]  /*1dc20*/  LOP3.LUT R0, R143, 0xff, RZ, 0xc0, !PT ;  /* 0x000000ff8f007812 */ /* 0x000fe200078ec0ff */
[C---:B------:R-:W-:Y:S01]  /*1dc30*/  FMUL.FTZ R96, R3.reuse, R96 ;  /* 0x0000006003607220 */ /* 0x040fe20000410000 */
[----:B------:R-:W-:Y:S01]  /*1dc40*/  SHF.R.U32.HI R182, RZ, 0x18, R182 ;  /* 0x00000018ffb67819 */ /* 0x000fe200000116b6 */
[C---:B------:R-:W-:Y:S01]  /*1dc50*/  FMUL.FTZ R97, R3.reuse, R97 ;  /* 0x0000006103617220 */ /* 0x040fe20000410000 */
[----:B------:R-:W-:Y:S01]  /*1dc60*/  PRMT R166, R0, 0x5410, R142 ;  /* 0x0000541000a67816 */ /* 0x000fe2000000008e */
[C---:B------:R-:W-:Y:S01]  /*1dc70*/  FMUL.FTZ R100, R3.reuse, R100 ;  /* 0x0000006403647220 */ /* 0x040fe20000410000 */
[C---:B------:R-:W-:Y:S01]  /*1dc80*/  LOP3.LUT R0, R180.reuse, 0xffff, RZ, 0xc0, !PT ;  /* 0x0000ffffb4007812 */ /* 0x040fe200078ec0ff */
[C---:B------:R-:W-:Y:S01]  /*1dc90*/  FMUL.FTZ R101, R3.reuse, R101 ;  /* 0x0000006503657220 */ /* 0x040fe20000410000 */
[----:B-1----:R1:W5:Y:S01]  /*1dca0*/  LDL.S16 R195, [R1+0x68] ;  /* 0x0000680001c37983 */ /* 0x0023620000100600 */
[C---:B------:R-:W-:Y:S01]  /*1dcb0*/  FMUL.FTZ R112, R3.reuse, R112 ;  /* 0x0000007003707220 */ /* 0x040fe20000410000 */
[----:B------:R-:W-:Y:S01]  /*1dcc0*/  LOP3.LUT R142, R180, 0xff, RZ, 0xc0, !PT ;  /* 0x000000ffb48e7812 */ /* 0x000fe200078ec0ff */
[C---:B------:R-:W-:Y:S01]  /*1dcd0*/  FMUL.FTZ R113, R3.reuse, R113 ;  /* 0x0000007103717220 */ /* 0x040fe20000410000 */
[----:B------:R-:W-:Y:S01]  /*1dce0*/  SHF.R.U32.HI R0, RZ, 0x8, R0 ;  /* 0x00000008ff007819 */ /* 0x000fe20000011600 */
[C---:B------:R-:W-:Y:S01]  /*1dcf0*/  FMUL.FTZ R116, R3.reuse, R116 ;  /* 0x0000007403747220 */ /* 0x040fe20000410000 */
[----:B------:R-:W-:Y:S01]  /*1dd00*/  LOP3.LUT R136, R136, 0xff, RZ, 0xc0, !PT ;  /* 0x000000ff88887812 */ /* 0x000fe200078ec0ff */
[C---:B------:R-:W-:Y:S01]  /*1dd10*/  FMUL.FTZ R117, R3.reuse, R117 ;  /* 0x0000007503757220 */ /* 0x040fe20000410000 */
[----:B------:R-:W-:Y:S01]  /*1dd20*/  PRMT R165, R142, 0x5410, R0 ;  /* 0x000054108ea57816 */ /* 0x000fe20000000000 */
[C---:B------:R-:W-:Y:S01]  /*1dd30*/  FMUL.FTZ R128, R3.reuse, R128 ;  /* 0x0000008003807220 */ /* 0x040fe20000410000 */
[----:B------:R-:W-:Y:S01]  /*1dd40*/  PRMT R182, R136, 0x5410, R182 ;  /* 0x0000541088b67816 */ /* 0x000fe200000000b6 */
[----:B------:R-:W-:Y:S01]  /*1dd50*/  FMUL.FTZ R129, R3, R129 ;  /* 0x0000008103817220 */ /* 0x000fe20000410000 */
[----:B------:R-:W1:Y:S01]  /*1dd60*/  MUFU.EX2 R136, R214 ;  /* 0x000000d600887308 */ /* 0x000e620000000800 */
[----:B------:R-:W-:Y:S01]  /*1dd70*/  FADD.FTZ R150, R2, R144 ;  /* 0x0000009002967221 */ /* 0x000fe20000010000 */
[--C-:B------:R-:W-:Y:S01]  /*1dd80*/  SHF.R.U32.HI R143, RZ, 0x18, R180.reuse ;  /* 0x00000018ff8f7819 */ /* 0x100fe200000116b4 */
[----:B------:R-:W-:Y:S01]  /*1dd90*/  FADD.FTZ R142, R189, R193 ;  /* 0x000000c1bd8e7221 */ /* 0x000fe20000010000 */
[----:B------:R-:W-:Y:S01]  /*1dda0*/  SHF.R.U32.HI R144, RZ, 0x10, R180 ;  /* 0x00000010ff907819 */ /* 0x000fe200000116b4 */
[----:B------:R-:W-:Y:S02]  /*1ddb0*/  FADD.FTZ R184, R187, R184 ;  /* 0x000000b8bbb87221 */ /* 0x000fe40000010000 */
[----:B------:R-:W-:Y:S01]  /*1ddc0*/  IMAD.WIDE.U32 R176, R188, -0x2daee0ad, RZ ;  /* 0xd2511f53bcb07825 */ /* 0x000fe200078e00ff */
[----:B------:R-:W-:Y:S02]  /*1ddd0*/  LOP3.LUT R138, R144, 0xff, RZ, 0xc0, !PT ;  /* 0x000000ff908a7812 */ /* 0x000fe400078ec0ff */
[----:B------:R-:W1:Y:S02]  /*1dde0*/  MUFU.EX2 R3, R194 ;  /* 0x000000c200037308 */ /* 0x000e640000000800 */
[C-C-:B------:R-:W-:Y:S02]  /*1ddf0*/  LOP3.LUT R183, R177.reuse, UR16, R186.reuse, 0x96, !PT ;  /* 0x00000010b1b77c12 */ /* 0x140fe4000f8e96ba */
[----:B------:R-:W-:Y:S02]  /*1de00*/  LOP3.LUT R185, R177, UR16, R186, 0x96, !PT ;  /* 0x00000010b1b97c12 */ /* 0x000fe4000f8e96ba */
[----:B-1----:R-:W-:Y:S01]  /*1de10*/  F2FP.PACK_AB R153, R157, R136 ;  /* 0x000000889d99723e */ /* 0x002fe200000000ff */
[----:B------:R-:W-:Y:S01]  /*1de20*/  FADD.FTZ R171, R136, R142 ;  /* 0x0000008e88ab7221 */ /* 0x000fe20000010000 */
[----:B------:R-:W-:Y:S01]  /*1de30*/  LOP3.LUT R136, R146, 0xff, RZ, 0xc0, !PT ;  /* 0x000000ff92887812 */ /* 0x000fe200078ec0ff */
[----:B------:R-:W-:Y:S01]  /*1de40*/  IMAD.WIDE.U32 R214, R233, -0x2daee0ad, RZ ;  /* 0xd2511f53e9d67825 */ /* 0x000fe200078e00ff */
[----:B------:R-:W-:Y:S02]  /*1de50*/  PRMT R154, R153, 0x7632, R154 ;  /* 0x00007632999a7816 */ /* 0x000fe4000000009a */
[C---:B------:R-:W-:Y:S02]  /*1de60*/  LOP3.LUT R142, R180.reuse, 0xff, RZ, 0xc0, !PT ;  /* 0x000000ffb48e7812 */ /* 0x040fe400078ec0ff */
[----:B------:R-:W-:Y:S02]  /*1de70*/  LOP3.LUT R146, R180, 0xffff, RZ, 0xc0, !PT ;  /* 0x0000ffffb4927812 */ /* 0x000fe400078ec0ff */
[C---:B------:R-:W-:Y:S01]  /*1de80*/  F2FP.PACK_AB R0, R3.reuse, R140 ;  /* 0x0000008c0300723e */ /* 0x040fe200000000ff */
[----:B------:R-:W-:Y:S01]  /*1de90*/  FADD.FTZ R149, R3, R149 ;  /* 0x0000009503957221 */ /* 0x000fe20000010000 */
[----:B------:R-:W-:Y:S02]  /*1dea0*/  F2FP.PACK_AB R3, R2, R137 ;  /* 0x000000890203723e */ /* 0x000fe400000000ff */
[----:B------:R-:W-:Y:S02]  /*1deb0*/  PRMT R2, R0, 0x7632, R2 ;  /* 0x0000763200027816 */ /* 0x000fe40000000002 */
[----:B------:R-:W-:Y:S02]  /*1dec0*/  PRMT R152, R3, 0x7632, R152 ;  /* 0x0000763203987816 */ /* 0x000fe40000000098 */
[----:B------:R-:W-:Y:S02]  /*1ded0*/  SHF.R.U32.HI R140, RZ, 0x8, R145 ;  /* 0x00000008ff8c7819 */ /* 0x000fe40000011691 */
[----:B------:R-:W-:Y:S02]  /*1dee0*/  PRMT R145, R153, 0x5410, R154 ;  /* 0x0000541099917816 */ /* 0x000fe4000000009a */
[----:B------:R-:W-:Y:S01]  /*1def0*/  LOP3.LUT R140, R140, 0xffff, RZ, 0xc0, !PT ;  /* 0x0000ffff8c8c7812 */ /* 0x000fe200078ec0ff */
[----:B---3--:R-:W-:Y:S05]  /*1df00*/  @!P5 HADD2 R239, -R2.H0_H0, -RZ.H0_H0 ;  /* 0xa00000ff02efd230 */ /* 0x008fea0000000900 */
[----:B------:R-:W-:Y:S01]  /*1df10*/  PRMT R148, R239, 0x7610, R148 ;  /* 0x00007610ef947816 */ /* 0x000fe20000000094 */
[----:B--2---:R-:W-:Y:S05]  /*1df20*/  @!P4 HADD2 R241, -R3.H0_H0, -RZ.H0_H0 ;  /* 0xa00000ff03f1c230 */ /* 0x004fea0000000900 */
[----:B------:R-:W-:Y:S01]  /*1df30*/  PRMT R170, R241, 0x7610, R170 ;  /* 0x00007610f1aa7816 */ /* 0x000fe200000000aa */
[----:B----4-:R-:W-:Y:S05]  /*1df40*/  @!P6 HADD2 R244, -R0.H0_H0, -RZ.H0_H0 ;  /* 0xa00000ff00f4e230 */ /* 0x010fea0000000900 */
[----:B------:R-:W-:Y:S01]  /*1df50*/  PRMT R179, R244, 0x7610, R179 ;  /* 0x00007610f4b37816 */ /* 0x000fe200000000b3 */
[----:B-----5:R-:W-:Y:S05]  /*1df60*/  @!P3 HADD2 R168, -R152.H0_H0, -RZ.H0_H0 ;  /* 0xa00000ff98a8b230 */ /* 0x020fea0000000900 */
[----:B------:R-:W-:Y:S01]  /*1df70*/  PRMT R169, R168, 0x7610, R169 ;  /* 0x00007610a8a97816 */ /* 0x000fe200000000a9 */
[----:B------:R-:W-:Y:S05]  /*1df80*/  @!P1 HADD2 R195, -R172.H0_H0, -RZ.H0_H0 ;  /* 0xa00000ffacc39230 */ /* 0x000fea0000000900 */
[----:B------:R1:W-:Y:S01]  /*1df90*/  @!P1 STL.S16 [R1+0x68], R195 ;  /* 0x000068c301009387 */ /* 0x0003e20000100600 */
[----:B------:R-:W-:Y:S03]  /*1dfa0*/  PRMT R191, R195, 0x7610, R191 ;  /* 0x00007610c3bf7816 */ /* 0x000fe600000000bf */
[----:B------:R-:W-:Y:S04]  /*1dfb0*/  @!P6 STL.S16 [R1+0x5c], R244 ;  /* 0x00005cf40100e387 */ /* 0x000fe80000100600 */
[----:B------:R2:W-:Y:S04]  /*1dfc0*/  @!P5 STL.S16 [R1+0x58], R239 ;  /* 0x000058ef0100d387 */ /* 0x0005e80000100600 */
[----:B------:R3:W4:Y:S04]  /*1dfd0*/  LDL.S16 R137, [R1+0x7c] ;  /* 0x00007c0001897983 */ /* 0x0007280000100600 */
[----:B------:R-:W-:Y:S04]  /*1dfe0*/  @!P4 STL.S16 [R1+0x54], R241 ;  /* 0x000054f10100c387 */ /* 0x000fe80000100600 */
[----:B------:R5:W-:Y:S01]  /*1dff0*/  @!P3 STL.S16 [R1+0x50], R168 ;  /* 0x000050a80100b387 */ /* 0x000be20000100600 */
[----:B-1----:R-:W-:Y:S01]  /*1e000*/  MUFU.EX2 R195, R246 ;  /* 0x000000f600c37308 */ /* 0x002fe20000000800 */
[----:B--2---:R-:W1:Y:S01]  /*1e010*/  LDC.U8 R239, c[0x0][0x2d8] ;  /* 0x0000b600ffef7b82 */ /* 0x004e620000000000 */
[----:B-----5:R-:W-:Y:S01]  /*1e020*/  FADD.FTZ R168, R155, R184 ;  /* 0x000000b89ba87221 */ /* 0x020fe20000010000 */
[C---:B------:R-:W-:Y:S03]  /*1e030*/  F2FP.PACK_AB R155, R163.reuse, R155 ;  /* 0x0000009ba39b723e */ /* 0x040fe600000000ff */
[----:B------:R-:W-:Y:S01]  /*1e040*/  FADD.FTZ R168, R163, R168 ;  /* 0x000000a8a3a87221 */ /* 0x000fe20000010000 */
[----:B------:R-:W-:Y:S02]  /*1e050*/  PRMT R156, R155, 0x7632, R156 ;  /* 0x000076329b9c7816 */ /* 0x000fe4000000009c */
[----:B------:R-:W-:Y:S02]  /*1e060*/  LOP3.LUT R163, R215, UR16, R232, 0x96, !PT ;  /* 0x00000010d7a37c12 */ /* 0x000fe4000f8e96e8 */
[C---:B-1----:R-:W-:Y:S02]  /*1e070*/  ISETP.GE.U32.AND P0, PT, R239.reuse, R141, PT ;  /* 0x0000008def00720c */ /* 0x042fe40003f06070 */
[C---:B------:R-:W-:Y:S02]  /*1e080*/  ISETP.GE.U32.AND P1, PT, R239.reuse, R136, PT ;  /* 0x00000088ef00720c */ /* 0x040fe40003f26070 */
[--C-:B------:R-:W-:Y:S02]  /*1e090*/  SHF.R.U32.HI R136, RZ, 0x10, R180.reuse ;  /* 0x00000010ff887819 */ /* 0x100fe400000116b4 */
[----:B------:R-:W-:Y:S02]  /*1e0a0*/  SHF.R.U32.HI R180, RZ, 0x18, R180 ;  /* 0x00000018ffb47819 */ /* 0x000fe400000116b4 */
[----:B------:R-:W-:Y:S04]  /*1e0b0*/  LOP3.LUT R136, R136, 0xff, RZ, 0xc0, !PT ;  /* 0x000000ff88887812 */ /* 0x000fe800078ec0ff */
[----:B------:R-:W-:Y:S01]  /*1e0c0*/  PRMT R180, R136, 0x5410, R180 ;  /* 0x0000541088b47816 */ /* 0x000fe200000000b4 */
[----:B------:R-:W-:Y:S02]  /*1e0d0*/  @!P0 HADD2 R235, -R153.H0_H0, -RZ.H0_H0 ;  /* 0xa00000ff99eb8230 */ /* 0x000fe40000000900 */
[----:B------:R-:W-:Y:S03]  /*1e0e0*/  @!P1 HADD2 R249, -R155.H0_H0, -RZ.H0_H0 ;  /* 0xa00000ff9bf99230 */ /* 0x000fe60000000900 */
[----:B------:R1:W-:Y:S01]  /*1e0f0*/  @!P0 STL.S16 [R1+0x64], R235 ;  /* 0x000064eb01008387 */ /* 0x0003e20000100600 */
[-C--:B------:R-:W-:Y:S02]  /*1e100*/  ISETP.GE.U32.AND P0, PT, R239, R140.reuse, PT ;  /* 0x0000008cef00720c */ /* 0x080fe40003f06070 */
[----:B------:R-:W-:Y:S02]  /*1e110*/  PRMT R159, R249, 0x7610, R159 ;  /* 0x00007610f99f7816 */ /* 0x000fe4000000009f */
[----:B------:R-:W-:Y:S09]  /*1e120*/  PRMT R164, R235, 0x7610, R164 ;  /* 0x00007610eba47816 */ /* 0x000ff200000000a4 */
[----:B------:R-:W-:Y:S05]  /*1e130*/  @!P0 HADD2 R252, -R154.H0_H0, -RZ.H0_H0 ;  /* 0xa00000ff9afc8230 */ /* 0x000fea0000000900 */
[----:B------:R2:W-:Y:S01]  /*1e140*/  @!P0 STL.S16 [R1+0x74], R252 ;  /* 0x000074fc01008387 */ /* 0x0005e20000100600 */
[----:B------:R-:W-:Y:S02]  /*1e150*/  ISETP.GE.U32.AND P0, PT, R239, R147, PT ;  /* 0x00000093ef00720c */ /* 0x000fe40003f06070 */
[----:B------:R-:W-:Y:S01]  /*1e160*/  PRMT R147, R0, 0x5410, R2 ;  /* 0x0000541000937816 */ /* 0x000fe20000000002 */
[----:B------:R5:W-:Y:S01]  /*1e170*/  @!P1 STL.S16 [R1+0x60], R249 ;  /* 0x000060f901009387 */ /* 0x000be20000100600 */
[----:B------:R-:W-:Y:S01]  /*1e180*/  @!P6 PRMT R0, R179, 0x5410, RZ ;  /* 0x00005410b300e816 */ /* 0x000fe200000000ff */
[----:B-1----:R-:W1:Y:S01]  /*1e190*/  LDC.U8 R235, c[0x0][0x2d8] ;  /* 0x0000b600ffeb7b82 */ /* 0x002e620000000000 */
[----:B------:R-:W-:Y:S02]  /*1e1a0*/  PRMT R160, R252, 0x7610, R160 ;  /* 0x00007610fca07816 */ /* 0x000fe400000000a0 */
[----:B------:R-:W-:Y:S02]  /*1e1b0*/  @!P5 PRMT R2, R148, 0x5410, RZ ;  /* 0x000054109402d816 */ /* 0x000fe400000000ff */
[----:B------:R-:W-:Y:S02]  /*1e1c0*/  PRMT R148, R3, 0x5410, R152 ;  /* 0x0000541003947816 */ /* 0x000fe40000000098 */
[----:B------:R-:W-:Y:S02]  /*1e1d0*/  @!P4 PRMT R3, R170, 0x5410, RZ ;  /* 0x00005410aa03c816 */ /* 0x000fe400000000ff */
[C---:B------:R-:W-:Y:S02]  /*1e1e0*/  ISETP.GE.U32.AND P4, PT, R239.reuse, R141, PT ;  /* 0x0000008def00720c */ /* 0x040fe40003f86070 */
[----:B------:R-:W-:Y:S02]  /*1e1f0*/  ISETP.GE.U32.AND P6, PT, R239, R140, PT ;  /* 0x0000008cef00720c */ /* 0x000fe40003fc6070 */
[----:B------:R-:W-:Y:S02]  /*1e200*/  @!P3 PRMT R152, R169, 0x5410, RZ ;  /* 0x00005410a998b816 */ /* 0x000fe400000000ff */
[----:B------:R-:W-:Y:S02]  /*1e210*/  ISETP.GE.U32.AND P3, PT, R239, R138, PT ;  /* 0x0000008aef00720c */ /* 0x000fe40003f66070 */
[----:B------:R-:W-:Y:S02]  /*1e220*/  SHF.R.U32.HI R138, RZ, 0x8, R146 ;  /* 0x00000008ff8a7819 */ /* 0x000fe40000011692 */
[----:B--2---:R-:W-:Y:S02]  /*1e230*/  IADD3 R252, P2, R196, -0x40, RZ ;  /* 0xffffffc0c4fc7810 */ /* 0x004fe40007f5e0ff */
[----:B------:R-:W-:Y:S02]  /*1e240*/  PRMT R146, R155, 0x5410, R156 ;  /* 0x000054109b927816 */ /* 0x000fe4000000009c */
[----:B-----5:R-:W-:Y:S02]  /*1e250*/  IADD3.X R249, R197, -0x1, RZ, P2, !PT ;  /* 0xffffffffc5f97810 */ /* 0x020fe400017fe4ff */
[----:B------:R-:W-:Y:S02]  /*1e260*/  IADD3 R136, P2, R198, UR42, RZ ;  /* 0x0000002ac6887c10 */ /* 0x000fe4000ff5e0ff */
[----:B------:R-:W-:Y:S02]  /*1e270*/  @!P1 PRMT R155, R159, 0x5410, RZ ;  /* 0x000054109f9b9816 */ /* 0x000fe400000000ff */
[----:B------:R-:W2:Y:S01]  /*1e280*/  MUFU.EX2 R159, R226 ;  /* 0x000000e2009f7308 */ /* 0x000ea20000000800 */
[----:B------:R-:W-:Y:S02]  /*1e290*/  ISETP.GE.U32.AND P5, PT, R239, R143, PT ;  /* 0x0000008fef00720c */ /* 0x000fe40003fa6070 */
[----:B------:R-:W-:Y:S02]  /*1e2a0*/  @!P4 PRMT R153, R164, 0x5410, RZ ;  /* 0x00005410a499c816 */ /* 0x000fe400000000ff */
[----:B------:R-:W-:Y:S02]  /*1e2b0*/  @!P6 PRMT R154, R160, 0x5410, RZ ;  /* 0x00005410a09ae816 */ /* 0x000fe400000000ff */
[----:B------:R-:W-:Y:S02]  /*1e2c0*/  LOP3.LUT R138, R138, 0xffff, RZ, 0xc0, !PT ;  /* 0x0000ffff8a8a7812 */ /* 0x000fe400078ec0ff */
[----:B-1----:R-:W-:Y:S01]  /*1e2d0*/  PRMT R241, R235, 0x7054, R235 ;  /* 0x00007054ebf17816 */ /* 0x002fe200000000eb */
[----:B------:R-:W1:Y:S01]  /*1e2e0*/  MUFU.EX2 R160, R224 ;  /* 0x000000e000a07308 */ /* 0x000e620000000800 */
[----:B------:R-:W-:Y:S02]  /*1e2f0*/  ISETP.GE.U32.AND P4, PT, R239, R138, PT ;  /* 0x0000008aef00720c */ /* 0x000fe40003f86070 */
[----:B------:R-:W-:Y:S01]  /*1e300*/  LOP3.LUT R138, R183, 0xff, RZ, 0xc0, !PT ;  /* 0x000000ffb78a7812 */ /* 0x000fe200078ec0ff */
[--C-:B------:R-:W-:Y:S01]  /*1e310*/  HSET2.LE.AND R139, R178, R241.reuse, PT ;  /* 0x000000f1b28b7233 */ /* 0x100fe20003803000 */
[----:B------:R-:W-:Y:S01]  /*1e320*/  LOP3.LUT P1, RZ, R213, 0x40, RZ, 0xc0, !PT ;  /* 0x00000040d5ff7812 */ /* 0x000fe2000782c0ff */
[--C-:B------:R-:W-:Y:S01]  /*1e330*/  HSET2.LE.AND R144, R167, R241.reuse, PT ;  /* 0x000000f1a7907233 */ /* 0x100fe20003803000 */
[----:B------:R-:W-:Y:S01]  /*1e340*/  ISETP.GE.U32.AND P6, PT, R239, R138, PT ;  /* 0x0000008aef00720c */ /* 0x000fe20003fc6070 */
[--C-:B------:R-:W-:Y:S01]  /*1e350*/  HSET2.LE.AND R138, R221, R241.reuse, PT ;  /* 0x000000f1dd8a7233 */ /* 0x100fe20003803000 */
[----:B------:R-:W-:Y:S01]  /*1e360*/  LOP3.LUT R139, R139, R146, RZ, 0xc0, !PT ;  /* 0x000000928b8b7212 */ /* 0x000fe200078ec0ff */
[----:B------:R-:W5:Y:S01]  /*1e370*/  MUFU.EX2 R164, R223 ;  /* 0x000000df00a47308 */ /* 0x000f620000000800 */
[--C-:B------:R-:W-:Y:S01]  /*1e380*/  HSET2.LE.AND R146, R165, R241.reuse, PT ;  /* 0x000000f1a5927233 */ /* 0x100fe20003803000 */
[----:B------:R-:W-:Y:S01]  /*1e390*/  LOP3.LUT R144, R144, R147, RZ, 0xc0, !PT ;  /* 0x0000009390907212 */ /* 0x000fe200078ec0ff */
[--C-:B------:R-:W-:Y:S01]  /*1e3a0*/  HSET2.LE.AND R147, R180, R241.reuse, PT ;  /* 0x000000f1b4937233 */ /* 0x100fe20003803000 */
[----:B--2---:R-:W-:Y:S01]  /*1e3b0*/  FADD.FTZ R169, R159, R149 ;  /* 0x000000959fa97221 */ /* 0x004fe20000010000 */
[----:B------:R-:W-:Y:S01]  /*1e3c0*/  LOP3.LUT R138, R138, R145, RZ, 0xc0, !PT ;  /* 0x000000918a8a7212 */ /* 0x000fe200078ec0ff */
[--C-:B------:R-:W-:Y:S01]  /*1e3d0*/  HSET2.LE.AND R145, R166, R241.reuse, PT ;  /* 0x000000f1a6917233 */ /* 0x100fe20003803000 */
[----:B------:R-:W-:Y:S03]  /*1e3e0*/  SHF.R.U32.HI R167, RZ, 0x10, R183 ;  /* 0x00000010ffa77819 */ /* 0x000fe600000116b7 */
[----:B------:R-:W-:Y:S01]  /*1e3f0*/  MUFU.EX2 R165, R227 ;  /* 0x000000e300a57308 */ /* 0x000fe20000000800 */
[----:B------:R-:W-:Y:S02]  /*1e400*/  LOP3.LUT R145, R145, R148, RZ, 0xc0, !PT ;  /* 0x0000009491917212 */ /* 0x000fe400078ec0ff */
[----:B------:R-:W-:Y:S01]  /*1e410*/  LOP3.LUT R167, R167, 0xff, RZ, 0xc0, !PT ;  /* 0x000000ffa7a77812 */ /* 0x000fe200078ec0ff */
[----:B-1----:R-:W-:Y:S06]  /*1e420*/  FADD.FTZ R170, R160, R150 ;  /* 0x00000096a0aa7221 */ /* 0x002fec0000010000 */
[----:B------:R-:W-:Y:S01]  /*1e430*/  MUFU.EX2 R166, R228 ;  /* 0x000000e400a67308 */ /* 0x000fe20000000800 */
[C---:B-----5:R-:W-:Y:S01]  /*1e440*/  F2FP.PACK_AB R160, R164.reuse, R160 ;  /* 0x000000a0a4a0723e */ /* 0x060fe200000000ff */
[----:B------:R-:W-:Y:S03]  /*1e450*/  FADD.FTZ R170, R164, R170 ;  /* 0x000000aaa4aa7221 */ /* 0x000fe60000010000 */
[----:B------:R-:W-:Y:S05]  /*1e460*/  PRMT R162, R160, 0x7632, R162 ;  /* 0x00007632a0a27816 */ /* 0x000fea00000000a2 */
[----:B------:R-:W-:Y:S10]  /*1e470*/  MUFU.EX2 R228, R234 ;  /* 0x000000ea00e47308 */ /* 0x000ff40000000800 */
[----:B------:R-:W-:Y:S10]  /*1e480*/  MUFU.EX2 R227, R237 ;  /* 0x000000ed00e37308 */ /* 0x000ff40000000800 */
[----:B------:R-:W-:Y:S10]  /*1e490*/  MUFU.EX2 R226, R238 ;  /* 0x000000ee00e27308 */ /* 0x000ff40000000800 */
[----:B------:R-:W-:Y:S10]  /*1e4a0*/  MUFU.EX2 R221, R248 ;  /* 0x000000f800dd7308 */ /* 0x000ff40000000800 */
[----:B------:R-:W1:Y:S10]  /*1e4b0*/  MUFU.EX2 R224, R247 ;  /* 0x000000f700e07308 */ /* 0x000e740000000800 */
[----:B------:R-:W-:Y:S01]  /*1e4c0*/  MUFU.EX2 R223, R243 ;  /* 0x000000f300df7308 */ /* 0x000fe20000000800 */
[----:B-1----:R-:W-:Y:S04]  /*1e4d0*/  F2FP.PACK_AB R187, R224, R221 ;  /* 0x000000dde0bb723e */ /* 0x002fe800000000ff */
[----:B------:R-:W-:Y:S01]  /*1e4e0*/  PRMT R186, R187, 0x7632, R186 ;  /* 0x00007632bbba7816 */ /* 0x000fe200000000ba */
[----:B----4-:R-:W-:Y:S05]  /*1e4f0*/  @!P0 HADD2 R137, -R156.H0_H0, -RZ.H0_H0 ;  /* 0xa00000ff9c898230 */ /* 0x010fea0000000900 */
[----:B------:R1:W-:Y:S01]  /*1e500*/  @!P0 STL.S16 [R1+0x7c], R137 ;  /* 0x00007c8901008387 */ /* 0x0003e20000100600 */
[----:B------:R-:W-:Y:S03]  /*1e510*/  PRMT R158, R137, 0x7610, R158 ;  /* 0x00007610899e7816 */ /* 0x000fe6000000009e */
[----:B------:R3:W2:Y:S01]  /*1e520*/  LDL.S16 R193, [R1+0x38] ;  /* 0x0000380001c17983 */ /* 0x0006a20000100600 */
[----:B------:R-:W-:Y:S02]  /*1e530*/  @!P0 PRMT R156, R158, 0x5410, RZ ;  /* 0x000054109e9c8816 */ /* 0x000fe400000000ff */
[----:B------:R-:W4:Y:S01]  /*1e540*/  MUFU.EX2 R158, R225 ;  /* 0x000000e1009e7308 */ /* 0x000f220000000800 */
[----:B------:R3:W5:Y:S01]  /*1e550*/  LDL.S16 R179, [R1+0x34] ;  /* 0x0000340001b37983 */ /* 0x0007620000100600 */
[----:B------:R-:W-:Y:S03]  /*1e560*/  LOP3.LUT P0, RZ, R213, 0x20, RZ, 0xc0, !PT ;  /* 0x00000020d5ff7812 */ /* 0x000fe6000780c0ff */
[----:B------:R3:W3:Y:S05]  /*1e570*/  LDL.S16 R181, [R1+0x24] ;  /* 0x0000240001b57983 */ /* 0x0006ea0000100600 */
[----:B------:R-:W4:Y:S01]  /*1e580*/  MUFU.EX2 R225, R240 ;  /* 0x000000f000e17308 */ /* 0x000f220000000800 */
[----:B-1----:R-:W-:Y:S02]  /*1e590*/  IADD3.X R137, R199, UR35, RZ, P2, !PT ;  /* 0x00000023c7897c10 */ /* 0x002fe400097fe4ff */
[----:B------:R-:W-:Y:S02]  /*1e5a0*/  ISETP.GE.U32.AND P2, PT, R239, R192, PT ;  /* 0x000000c0ef00720c */ /* 0x000fe40003f46070 */
[C---:B----4-:R-:W-:Y:S01]  /*1e5b0*/  F2FP.PACK_AB R159, R158.reuse, R159 ;  /* 0x0000009f9e9f723e */ /* 0x050fe200000000ff */
[----:B------:R-:W-:Y:S03]  /*1e5c0*/  FADD.FTZ R169, R158, R169 ;  /* 0x000000a99ea97221 */ /* 0x000fe60000010000 */
[----:B------:R-:W-:Y:S07]  /*1e5d0*/  PRMT R161, R159, 0x7632, R161 ;  /* 0x000076329fa17816 */ /* 0x000fee00000000a1 */
[----:B------:R-:W-:Y:S02]  /*1e5e0*/  @!P2 PRMT R172, R191, 0x5410, RZ ;  /* 0x00005410bfaca816 */ /* 0x000fe400000000ff */
[----:B------:R-:W-:Y:S01]  /*1e5f0*/  ISETP.GE.U32.AND P2, PT, R239, R142, PT ;  /* 0x0000008eef00720c */ /* 0x000fe20003f46070 */
[----:B------:R1:W4:Y:S01]  /*1e600*/  LDL.S16 R191, [R1+0x28] ;  /* 0x0000280001bf7983 */ /* 0x0003220000100600 */
[----:B------:R-:W-:Y:S03]  /*1e610*/  F2FP.PACK_AB R189, R225, R226 ;  /* 0x000000e2e1bd723e */ /* 0x000fe600000000ff */
[----:B------:R-:W-:Y:S01]  /*1e620*/  STG.E.U16 [R198.64+0x2], R172 ;  /* 0x000002acc6007986 */ /* 0x000fe2000c10151c */
[----:B------:R-:W-:Y:S03]  /*1e630*/  PRMT R188, R189, 0x7632, R188 ;  /* 0x00007632bdbc7816 */ /* 0x000fe600000000bc */
[----:B------:R-:W1:Y:S08]  /*1e640*/  LDSM.16.MT88.4 R140, [R201+0xa000] ;  /* 0x00a00000c98c783b */ /* 0x000e700000004200 */
[----:B------:R1:W-:Y:S04]  /*1e650*/  STG.E.U16 [R136.64], R0 ;  /* 0x0000000088007986 */ /* 0x0003e8000c10151c */
[----:B------:R-:W-:Y:S04]  /*1e660*/  STG.E.U16 [R218.64], R2 ;  /* 0x00000002da007986 */ /* 0x000fe8000c10151c */
[----:B------:R-:W-:Y:S04]  /*1e670*/  STG.E.U16 [R216.64+0x2], R152 ;  /* 0x00000298d8007986 */ /* 0x000fe8000c10151c */
[----:B------:R1:W-:Y:S04]  /*1e680*/  STG.E.U16 [R216.64], R3 ;  /* 0x00000003d8007986 */ /* 0x0003e8000c10151c */
[----:B------:R-:W-:Y:S04]  /*1e690*/  STG.E.U16 [R196.64+0x12], R154 ;  /* 0x0000129ac4007986 */ /* 0x000fe8000c10151c */
[----:B------:R-:W-:Y:S04]  /*1e6a0*/  STG.E.U16 [R196.64+0x10], R153 ;  /* 0x00001099c4007986 */ /* 0x000fe8000c10151c */
[----:B------:R-:W-:Y:S01]  /*1e6b0*/  STG.E.U16 [R198.64+0x10], R155 ;  /* 0x0000109bc6007986 */ /* 0x000fe2000c10151c */
[--C-:B-1----:R-:W-:Y:S01]  /*1e6c0*/  HSET2.LE.AND R136, R151, R241.reuse, PT ;  /* 0x000000f197887233 */ /* 0x102fe20003803000 */
[----:B------:R-:W-:Y:S01]  /*1e6d0*/  PRMT R0, R159, 0x5410, R161 ;  /* 0x000054109f007816 */ /* 0x000fe200000000a1 */
[--C-:B------:R-:W-:Y:S01]  /*1e6e0*/  HSET2.LE.AND R137, R182, R241.reuse, PT ;  /* 0x000000f1b6897233 */ /* 0x100fe20003803000 */
[----:B------:R-:W1:Y:S02]  /*1e6f0*/  LDSM.16.MT88.4 R148, [R203+0xa000] ;  /* 0x00a00000cb94783b */ /* 0x000e640000004200 */
[----:B------:R-:W-:Y:S02]  /*1e700*/  LOP3.LUT R136, R136, R174, RZ, 0xc0, !PT ;  /* 0x000000ae88887212 */ /* 0x000fe400078ec0ff */
[----:B------:R-:W-:Y:S02]  /*1e710*/  LOP3.LUT R137, R137, R175, RZ, 0xc0, !PT ;  /* 0x000000af89897212 */ /* 0x000fe400078ec0ff */
[----:B------:R-:W-:Y:S02]  /*1e720*/  LOP3.LUT R146, R146, R0, RZ, 0xc0, !PT ;  /* 0x0000000092927212 */ /* 0x000fe400078ec0ff */
[----:B------:R-:W-:Y:S01]  /*1e730*/  PRMT R0, R160, 0x5410, R162 ;  /* 0x00005410a0007816 */ /* 0x000fe200000000a2 */
[----:B------:R-:W-:Y:S01]  /*1e740*/  STG.E.U16 [R198.64+0x12], R156 ;  /* 0x0000129cc6007986 */ /* 0x000fe2000c10151c */
[----:B------:R-:W-:Y:S01]  /*1e750*/  SHF.R.U32.HI R3, RZ, 0x18, R176 ;  /* 0x00000018ff037819 */ /* 0x000fe200000116b0 */
[-C--:B------:R-:W-:Y:S01]  /*1e760*/  HMMA.16816.F32 R4, R136, R140.reuse, R4 ;  /* 0x0000008c8804723c */ /* 0x080fe20000001804 */
[----:B------:R-:W-:Y:S02]  /*1e770*/  LOP3.LUT R147, R147, R0, RZ, 0xc0, !PT ;  /* 0x0000000093937212 */ /* 0x000fe400078ec0ff */
[----:B------:R-:W-:Y:S04]  /*1e780*/  LOP3.LUT R0, R183, 0xffff, RZ, 0xc0, !PT ;  /* 0x0000ffffb7007812 */ /* 0x000fe800078ec0ff */
[----:B------:R-:W-:Y:S01]  /*1e790*/  SHF.R.U32.HI R0, RZ, 0x8, R0 ;  /* 0x00000008ff007819 */ /* 0x000fe20000011600 */
[C---:B------:R-:W-:Y:S04]  /*1e7a0*/  HMMA.16816.F32 R8, R144.reuse, R140, R8 ;  /* 0x0000008c9008723c */ /* 0x040fe80000001808 */
[----:B------:R-:W-:Y:S04]  /*1e7b0*/  LOP3.LUT R0, R0, 0xffff, RZ, 0xc0, !PT ;  /* 0x0000ffff00007812 */ /* 0x000fe800078ec0ff */
[-C--:B------:R-:W-:Y:S08]  /*1e7c0*/  HMMA.16816.F32 R12, R144, R142.reuse, R12 ;  /* 0x0000008e900c723c */ /* 0x080ff0000000180c */
[C---:B------:R-:W-:Y:S08]  /*1e7d0*/  HMMA.16816.F32 R16, R136.reuse, R142, R16 ;  /* 0x0000008e8810723c */ /* 0x040ff00000001810 */
[-C--:B-1----:R-:W-:Y:S08]  /*1e7e0*/  HMMA.16816.F32 R20, R136, R148.reuse, R20 ;  /* 0x000000948814723c */ /* 0x082ff00000001814 */
[C---:B------:R-:W-:Y:S07]  /*1e7f0*/  HMMA.16816.F32 R24, R144.reuse, R148, R24 ;  /* 0x000000949018723c */ /* 0x040fee0000001818 */
[----:B------:R-:W-:Y:S01]  /*1e800*/  LOP3.LUT R148, R163, 0xff, RZ, 0xc0, !PT ;  /* 0x000000ffa3947812 */ /* 0x000fe200078ec0ff */
[-C--:B------:R-:W-:Y:S08]  /*1e810*/  HMMA.16816.F32 R28, R144, R150.reuse, R28 ;  /* 0x00000096901c723c */ /* 0x080ff0000000181c */
[C---:B------:R-:W-:Y:S01]  /*1e820*/  HMMA.16816.F32 R32, R136.reuse, R150, R32 ;  /* 0x000000968820723c */ /* 0x040fe20000001820 */
[----:B--2---:R-:W-:Y:S03]  /*1e830*/  @!P2 HADD2 R193, -R159.H0_H0, -RZ.H0_H0 ;  /* 0xa00000ff9fc1a230 */ /* 0x004fe60000000900 */
[----:B-----5:R-:W-:Y:S02]  /*1e840*/  @!P4 HADD2 R179, -R161.H0_H0, -RZ.H0_H0 ;  /* 0xa00000ffa1b3c230 */ /* 0x020fe40000000900 */
[----:B------:R-:W-:Y:S01]  /*1e850*/  @!P2 STL.S16 [R1+0x38], R193 ;  /* 0x000038c10100a387 */ /* 0x000fe20000100600 */
[----:B------:R-:W-:Y:S01]  /*1e860*/  PRMT R141, R193, 0x7610, R141 ;  /* 0x00007610c18d7816 */ /* 0x000fe2000000008d */
[----:B---3--:R-:W-:Y:S02]  /*1e870*/  @!P5 HADD2 R181, -R162.H0_H0, -RZ.H0_H0 ;  /* 0xa00000ffa2b5d230 */ /* 0x008fe40000000900 */
[----:B------:R1:W-:Y:S02]  /*1e880*/  @!P4 STL.S16 [R1+0x34], R179 ;  /* 0x000034b30100c387 */ /* 0x0003e40000100600 */
[----:B------:R-:W-:Y:S02]  /*1e890*/  PRMT R140, R179, 0x7610, R140 ;  /* 0x00007610b38c7816 */ /* 0x000fe4000000008c */
[----:B------:R-:W-:Y:S01]  /*1e8a0*/  @!P2 PRMT R159, R141, 0x5410, RZ ;  /* 0x000054108d9fa816 */ /* 0x000fe200000000ff */
[----:B------:R2:W3:Y:S01]  /*1e8b0*/  LDL.S16 R175, [R1+0x18] ;  /* 0x0000180001af7983 */ /* 0x0004e20000100600 */
[C---:B------:R-:W-:Y:S02]  /*1e8c0*/  ISETP.GE.U32.AND P2, PT, R239.reuse, R0, PT ;  /* 0x00000000ef00720c */ /* 0x040fe40003f46070 */
[----:B------:R-:W-:Y:S01]  /*1e8d0*/  SHF.R.U32.HI R0, RZ, 0x18, R183 ;  /* 0x00000018ff007819 */ /* 0x000fe200000116b7 */
[----:B------:R-:W-:Y:S01]  /*1e8e0*/  STG.E.U16 [R218.64+0xe], R159 ;  /* 0x00000e9fda007986 */ /* 0x000fe2000c10151c */
[----:B------:R-:W-:Y:S02]  /*1e8f0*/  @!P4 PRMT R161, R140, 0x5410, RZ ;  /* 0x000054108ca1c816 */ /* 0x000fe400000000ff */
[----:B------:R-:W-:Y:S01]  /*1e900*/  ISETP.GE.U32.AND P4, PT, R239, R0, PT ;  /* 0x00000000ef00720c */ /* 0x000fe20003f86070 */
[----:B------:R-:W5:Y:S01]  /*1e910*/  LDSM.16.MT88.4 R140, [R206+0xa000] ;  /* 0x00a00000ce8c783b */ /* 0x000f620000004200 */
[----:B------:R-:W2:Y:S01]  /*1e920*/  MUFU.EX2 R0, R229 ;  /* 0x000000e500007308 */ /* 0x000ea20000000800 */
[----:B------:R-:W-:Y:S04]  /*1e930*/  PRMT R178, R181, 0x7610, R178 ;  /* 0x00007610b5b27816 */ /* 0x000fe800000000b2 */
[----:B------:R-:W-:Y:S02]  /*1e940*/  @!P5 PRMT R162, R178, 0x5410, RZ ;  /* 0x00005410b2a2d816 */ /* 0x000fe400000000ff */
[----:B------:R-:W-:Y:S03]  /*1e950*/  STG.E.U16 [R218.64+0x10], R161 ;  /* 0x000010a1da007986 */ /* 0x000fe6000c10151c */
[----:B------:R-:W5:Y:S01]  /*1e960*/  MUFU.EX2 R229, R230 ;  /* 0x000000e600e57308 */ /* 0x000f620000000800 */
[----:B------:R-:W-:Y:S04]  /*1e970*/  STG.E.U16 [R216.64+0x12], R162 ;  /* 0x000012a2d8007986 */ /* 0x000fe8000c10151c */
[----:B-1----:R1:W3:Y:S01]  /*1e980*/  LDL.S16 R179, [R1+0x4c] ;  /* 0x00004c0001b37983 */ /* 0x0022e20000100600 */
[----:B----4-:R-:W-:Y:S04]  /*1e990*/  @!P3 HADD2 R191, -R160.H0_H0, -RZ.H0_H0 ;  /* 0xa00000ffa0bfb230 */ /* 0x010fe80000000900 */
[----:B------:R-:W4:Y:S01]  /*1e9a0*/  MUFU.EX2 R193, R231 ;  /* 0x000000e700c17308 */ /* 0x000f220000000800 */
[----:B------:R-:W-:Y:S01]  /*1e9b0*/  PRMT R172, R191, 0x7610, R172 ;  /* 0x00007610bfac7816 */ /* 0x000fe200000000ac */
[----:B------:R1:W-:Y:S01]  /*1e9c0*/  @!P3 STL.S16 [R1+0x28], R191 ;  /* 0x000028bf0100b387 */ /* 0x0003e20000100600 */
[----:B--2---:R-:W-:Y:S02]  /*1e9d0*/  FADD.FTZ R235, R0, R168 ;  /* 0x000000a800eb7221 */ /* 0x004fe40000010000 */
[----:B------:R-:W-:Y:S02]  /*1e9e0*/  @!P3 PRMT R160, R172, 0x5410, RZ ;  /* 0x00005410aca0b816 */ /* 0x000fe400000000ff */
[----:B------:R-:W-:Y:S01]  /*1e9f0*/  ISETP.GE.U32.AND P3, PT, R239, R167, PT ;  /* 0x000000a7ef00720c */ /* 0x000fe20003f66070 */
[----:B------:R-:W-:Y:S01]  /*1ea00*/  FADD.FTZ R167, R157, R171 ;  /* 0x000000ab9da77221 */ /* 0x000fe20000010000 */
[C---:B------:R-:W-:Y:S01]  /*1ea10*/  F2FP.PACK_AB R157, R166.reuse, R165 ;  /* 0x000000a5a69d723e */ /* 0x040fe200000000ff */
[----:B------:R2:W2:Y:S02]  /*1ea20*/  LDL.S16 R172, [R1+0x48] ;  /* 0x0000480001ac7983 */ /* 0x0004a40000100600 */
[----:B------:R-:W-:Y:S01]  /*1ea30*/  FADD.FTZ R167, R165, R167 ;  /* 0x000000a7a5a77221 */ /* 0x000fe20000010000 */
[----:B------:R-:W-:Y:S01]  /*1ea40*/  PRMT R158, R157, 0x7632, R158 ;  /* 0x000076329d9e7816 */ /* 0x000fe2000000009e */
[----:B------:R-:W-:Y:S01]  /*1ea50*/  @!P5 STL.S16 [R1+0x24], R181 ;  /* 0x000024b50100d387 */ /* 0x000fe20000100600 */
[----:B------:R-:W-:Y:S01]  /*1ea60*/  ISETP.GE.U32.AND P5, PT, R239, R148, PT ;  /* 0x00000094ef00720c */ /* 0x000fe20003fa6070 */
[----:B------:R-:W-:Y:S01]  /*1ea70*/  FADD.FTZ R233, R166, R167 ;  /* 0x000000a7a6e97221 */ /* 0x000fe20000010000 */
[C---:B------:R-:W-:Y:S01]  /*1ea80*/  LOP3.LUT R148, R176.reuse, 0xff, RZ, 0xc0, !PT ;  /* 0x000000ffb0947812 */ /* 0x040fe200078ec0ff */
[-C--:B-----5:R-:W-:Y:S01]  /*1ea90*/  HMMA.16816.F32 R36, R136, R140.reuse, R36 ;  /* 0x0000008c8824723c */ /* 0x0a0fe20000001824 */
[----:B------:R-:W-:Y:S01]  /*1eaa0*/  PRMT R164, R157, 0x5410, R158 ;  /* 0x000054109da47816 */ /* 0x000fe2000000009e */
[----:B------:R-:W-:Y:S01]  /*1eab0*/  LDSM.16.MT88.4 R180, [R203+0xa800] ;  /* 0x00a80000cbb4783b */ /* 0x000fe20000004200 */
[----:B------:R-:W-:Y:S02]  /*1eac0*/  F2FP.PACK_AB R0, R229, R0 ;  /* 0x00000000e500723e */ /* 0x000fe400000000ff */
[----:B------:R-:W-:Y:S01]  /*1ead0*/  LOP3.LUT R165, R176, 0xffff, RZ, 0xc0, !PT ;  /* 0x0000ffffb0a57812 */ /* 0x000fe200078ec0ff */
[----:B----4-:R-:W-:Y:S01]  /*1eae0*/  FADD.FTZ R231, R193, R169 ;  /* 0x000000a9c1e77221 */ /* 0x010fe20000010000 */
[----:B------:R-:W-:Y:S01]  /*1eaf0*/  PRMT R194, R0, 0x7632, R194 ;  /* 0x0000763200c27816 */ /* 0x000fe200000000c2 */
[C---:B------:R-:W-:Y:S01]  /*1eb00*/  HMMA.16816.F32 R40, R144.reuse, R140, R40 ;  /* 0x0000008c9028723c */ /* 0x040fe20000001828 */
[----:B-1----:R-:W1:Y:S01]  /*1eb10*/  MUFU.EX2 R191, R236 ;  /* 0x000000ec00bf7308 */ /* 0x002e620000000800 */
[----:B------:R-:W-:Y:S02]  /*1eb20*/  STG.E.U16 [R216.64+0x10], R160 ;  /* 0x000010a0d8007986 */ /* 0x000fe4000c10151c */
[----:B------:R-:W-:Y:S02]  /*1eb30*/  F2FP.PACK_AB R193, R228, R193 ;  /* 0x000000c1e4c1723e */ /* 0x000fe400000000ff */
[C---:B------:R-:W-:Y:S02]  /*1eb40*/  LOP3.LUT R167, R176.reuse, 0xffff, RZ, 0xc0, !PT ;  /* 0x0000ffffb0a77812 */ /* 0x040fe400078ec0ff */
[-C--:B------:R-:W-:Y:S01]  /*1eb50*/  HMMA.16816.F32 R44, R144, R142.reuse, R44 ;  /* 0x0000008e902c723c */ /* 0x080fe2000000182c */
[----:B------:R-:W-:Y:S03]  /*1eb60*/  PRMT R192, R193, 0x7632, R192 ;  /* 0x00007632c1c07816 */ /* 0x000fe600000000c0 */
[----:B------:R-:W-:Y:S02]  /*1eb70*/  SHF.R.U32.HI R165, RZ, 0x8, R165 ;  /* 0x00000008ffa57819 */ /* 0x000fe400000116a5 */
[----:B------:R-:W-:Y:S02]  /*1eb80*/  LOP3.LUT R166, R176, 0xff, RZ, 0xc0, !PT ;  /* 0x000000ffb0a67812 */ /* 0x000fe400078ec0ff */
[C---:B------:R-:W-:Y:S01]  /*1eb90*/  HMMA.16816.F32 R48, R136.reuse, R142, R48 ;  /* 0x0000008e8830723c */ /* 0x040fe20000001830 */
[----:B------:R-:W-:Y:S03]  /*1eba0*/  LOP3.LUT R140, R165, 0xffff, RZ, 0xc0, !PT ;  /* 0x0000ffffa58c7812 */ /* 0x000fe600078ec0ff */
[----:B------:R-:W-:Y:S02]  /*1ebb0*/  PRMT R165, R0, 0x5410, R194 ;  /* 0x0000541000a57816 */ /* 0x000fe400000000c2 */
[----:B------:R-:W-:Y:S01]  /*1ebc0*/  SHF.R.U32.HI R169, RZ, 0x18, R176 ;  /* 0x00000018ffa97819 */ /* 0x000fe200000116b0 */
[----:B-1----:R-:W-:Y:S01]  /*1ebd0*/  FADD.FTZ R230, R191, R170 ;  /* 0x000000aabfe67221 */ /* 0x002fe20000010000 */
[----:B------:R-:W-:Y:S04]  /*1ebe0*/  F2FP.PACK_AB R191, R227, R191 ;  /* 0x000000bfe3bf723e */ /* 0x000fe800000000ff */
[C---:B------:R-:W-:Y:S04]  /*1ebf0*/  PRMT R190, R191.reuse, 0x7632, R190 ;  /* 0x00007632bfbe7816 */ /* 0x040fe800000000be */
[----:B------:R-:W-:Y:S01]  /*1ec00*/  PRMT R153, R191, 0x5410, R190 ;  /* 0x00005410bf997816 */ /* 0x000fe200000000be */
[----:B---3--:R-:W-:Y:S05]  /*1ec10*/  @!P2 HADD2 R175, -R158.H0_H0, -RZ.H0_H0 ;  /* 0xa00000ff9eafa230 */ /* 0x008fea0000000900 */
[----:B------:R-:W-:Y:S04]  /*1ec20*/  PRMT R174, R175, 0x7610, R174 ;  /* 0x00007610afae7816 */ /* 0x000fe800000000ae */
[----:B------:R-:W-:Y:S05]  /*1ec30*/  @!P2 PRMT R158, R174, 0x5410, RZ ;  /* 0x00005410ae9ea816 */ /* 0x000fea00000000ff */
[----:B------:R-:W-:Y:S01]  /*1ec40*/  STG.E.U16 [R196.64+0x22], R158 ;  /* 0x0000229ec4007986 */ /* 0x000fe2000c10151c */
[----:B------:R-:W-:Y:S05]  /*1ec50*/  @!P6 HADD2 R179, -R157.H0_H0, -RZ.H0_H0 ;  /* 0xa00000ff9db3e230 */ /* 0x000fea0000000900 */
[----:B------:R-:W-:Y:S01]  /*1ec60*/  @!P6 STL.S16 [R1+0x4c], R179 ;  /* 0x00004cb30100e387 */ /* 0x000fe20000100600 */
[----:B------:R-:W-:Y:S03]  /*1ec70*/  PRMT R149, R179, 0x7610, R149 ;  /* 0x00007610b3957816 */ /* 0x000fe60000000095 */
[----:B------:R1:W3:Y:S01]  /*1ec80*/  LDL.S16 R171, [R1+0x44] ;  /* 0x0000440001ab7983 */ /* 0x0002e20000100600 */
[----:B------:R-:W-:Y:S02]  /*1ec90*/  @!P6 PRMT R157, R149, 0x5410, RZ ;  /* 0x00005410959de816 */ /* 0x000fe400000000ff */
[C---:B------:R-:W-:Y:S01]  /*1eca0*/  ISETP.GE.U32.AND P6, PT, R239.reuse, R148, PT ;  /* 0x00000094ef00720c */ /* 0x040fe20003fc6070 */
[----:B------:R-:W-:Y:S01]  /*1ecb0*/  @!P2 STL.S16 [R1+0x18], R175 ;  /* 0x000018af0100a387 */ /* 0x000fe20000100600 */
[----:B------:R-:W-:Y:S01]  /*1ecc0*/  ISETP.GE.U32.AND P2, PT, R239, R140, PT ;  /* 0x0000008cef00720c */ /* 0x000fe20003f46070 */
[----:B--2---:R-:W-:Y:S02]  /*1ecd0*/  @!P3 HADD2 R172, -R0.H0_H0, -RZ.H0_H0 ;  /* 0xa00000ff00acb230 */ /* 0x004fe40000000900 */
[----:B------:R1:W2:Y:S01]  /*1ece0*/  LDL.S16 R168, [R1+0x20] ;  /* 0x0000200001a87983 */ /* 0x0002a20000100600 */
[----:B------:R-:W-:Y:S03]  /*1ecf0*/  SHF.R.U32.HI R140, RZ, 0x10, R163 ;  /* 0x00000010ff8c7819 */ /* 0x000fe600000116a3 */
[----:B------:R-:W4:Y:S01]  /*1ed00*/  LDSM.16.MT88.4 R148, [R205+0xa000] ;  /* 0x00a00000cd94783b */ /* 0x000f220000004200 */
[----:B------:R-:W-:Y:S02]  /*1ed10*/  PRMT R141, R172, 0x7610, R141 ;  /* 0x00007610ac8d7816 */ /* 0x000fe4000000008d */
[----:B------:R-:W-:Y:S02]  /*1ed20*/  LOP3.LUT R140, R140, 0xff, RZ, 0xc0, !PT ;  /* 0x000000ff8c8c7812 */ /* 0x000fe400078ec0ff */
[----:B------:R-:W-:Y:S03]  /*1ed30*/  @!P3 PRMT R0, R141, 0x5410, RZ ;  /* 0x000054108d00b816 */ /* 0x000fe600000000ff */
[----:B------:R-:W-:Y:S01]  /*1ed40*/  @!P3 STL.S16 [R1+0x48], R172 ;  /* 0x000048ac0100b387 */ /* 0x000fe20000100600 */
[----:B------:R-:W-:Y:S03]  /*1ed50*/  ISETP.GE.U32.AND P3, PT, R239, R140, PT ;  /* 0x0000008cef00720c */ /* 0x000fe60003f66070 */
[----:B------:R1:W5:Y:S04]  /*1ed60*/  LDL.S16 R174, [R1+0x30] ;  /* 0x0000300001ae7983 */ /* 0x0003680000100600 */
[----:B------:R-:W1:Y:S08]  /*1ed70*/  LDSM.16.MT88.4 R140, [R201+0xb000] ;  /* 0x00b00000c98c783b */ /* 0x000e700000004200 */
[----:B------:R-:W-:Y:S04]  /*1ed80*/  STG.E.U16 [R196.64+0x20], R157 ;  /* 0x0000209dc4007986 */ /* 0x000fe8000c10151c */
[----:B------:R-:W-:Y:S01]  /*1ed90*/  STG.E.U16 [R198.64+0x20], R0 ;  /* 0x00002000c6007986 */ /* 0x000fe2000c10151c */
[-C--:B----4-:R-:W-:Y:S08]  /*1eda0*/  HMMA.16816.F32 R52, R136, R148.reuse, R52 ;  /* 0x000000948834723c */ /* 0x090ff00000001834 */
[C---:B------:R-:W-:Y:S07]  /*1edb0*/  HMMA.16816.F32 R56, R144.reuse, R148, R56 ;  /* 0x000000949038723c */ /* 0x040fee0000001838 */
[----:B------:R-:W-:Y:S01]  /*1edc0*/  LOP3.LUT R148, R163, 0xffff, RZ, 0xc0, !PT ;  /* 0x0000ffffa3947812 */ /* 0x000fe200078ec0ff */
[-C--:B------:R-:W-:Y:S04]  /*1edd0*/  HMMA.16816.F32 R60, R144, R150.reuse, R60 ;  /* 0x00000096903c723c */ /* 0x080fe8000000183c */
[----:B------:R-:W-:Y:S04]  /*1ede0*/  SHF.R.U32.HI R148, RZ, 0x8, R148 ;  /* 0x00000008ff947819 */ /* 0x000fe80000011694 */
[C---:B------:R-:W-:Y:S01]  /*1edf0*/  HMMA.16816.F32 R64, R136.reuse, R150, R64 ;  /* 0x000000968840723c */ /* 0x040fe20000001840 */
[----:B------:R-:W-:Y:S07]  /*1ee00*/  LOP3.LUT R2, R148, 0xffff, RZ, 0xc0, !PT ;  /* 0x0000ffff94027812 */ /* 0x000fee00078ec0ff */
[-C--:B-1----:R-:W-:Y:S08]  /*1ee10*/  HMMA.16816.F32 R68, R136, R140.reuse, R68 ;  /* 0x0000008c8844723c */ /* 0x082ff00000001844 */
[C---:B------:R-:W-:Y:S07]  /*1ee20*/  HMMA.16816.F32 R72, R144.reuse, R140, R72 ;  /* 0x0000008c9048723c */ /* 0x040fee0000001848 */
[----:B------:R-:W-:Y:S01]  /*1ee30*/  LOP3.LUT R140, R214, 0xff, RZ, 0xc0, !PT ;  /* 0x000000ffd68c7812 */ /* 0x000fe200078ec0ff */
[-C--:B------:R-:W-:Y:S08]  /*1ee40*/  HMMA.16816.F32 R76, R144, R142.reuse, R76 ;  /* 0x0000008e904c723c */ /* 0x080ff0000000184c */
[C---:B------:R-:W-:Y:S01]  /*1ee50*/  HMMA.16816.F32 R80, R136.reuse, R142, R80 ;  /* 0x0000008e8850723c */ /* 0x040fe20000001850 */
[----:B---3--:R-:W-:Y:S05]  /*1ee60*/  @!P4 HADD2 R171, -R194.H0_H0, -RZ.H0_H0 ;  /* 0xa00000ffc2abc230 */ /* 0x008fea0000000900 */
[----:B------:R1:W-:Y:S01]  /*1ee70*/  @!P4 STL.S16 [R1+0x44], R171 ;  /* 0x000044ab0100c387 */ /* 0x0003e20000100600 */
[----:B------:R-:W-:Y:S01]  /*1ee80*/  PRMT R149, R171, 0x7610, R149 ;  /* 0x00007610ab957816 */ /* 0x000fe20000000095 */
[----:B--2---:R-:W-:Y:S02]  /*1ee90*/  @!P5 HADD2 R168, -R193.H0_H0, -RZ.H0_H0 ;  /* 0xa00000ffc1a8d230 */ /* 0x004fe40000000900 */
[----:B------:R2:W3:Y:S02]  /*1eea0*/  LDL.S16 R172, [R1+0x1c] ;  /* 0x00001c0001ac7983 */ /* 0x0004e40000100600 */
[----:B------:R-:W-:Y:S02]  /*1eeb0*/  @!P4 PRMT R194, R149, 0x5410, RZ ;  /* 0x0000541095c2c816 */ /* 0x000fe400000000ff */
[----:B------:R-:W-:Y:S01]  /*1eec0*/  ISETP.GE.U32.AND P4, PT, R239, R2, PT ;  /* 0x00000002ef00720c */ /* 0x000fe20003f86070 */
[----:B------:R4:W-:Y:S01]  /*1eed0*/  @!P5 STL.S16 [R1+0x20], R168 ;  /* 0x000020a80100d387 */ /* 0x0009e20000100600 */
[----:B------:R-:W-:Y:S02]  /*1eee0*/  PRMT R148, R168, 0x7610, R148 ;  /* 0x00007610a8947816 */ /* 0x000fe40000000094 */
[----:B------:R-:W-:Y:S01]  /*1eef0*/  SHF.R.U32.HI R2, RZ, 0x18, R163 ;  /* 0x00000018ff027819 */ /* 0x000fe200000116a3 */
[----:B------:R-:W-:Y:S01]  /*1ef00*/  STG.E.U16 [R198.64+0x22], R194 ;  /* 0x000022c2c6007986 */ /* 0x000fe2000c10151c */
[----:B------:R-:W-:Y:S02]  /*1ef10*/  PRMT R163, R193, 0x5410, R192 ;  /* 0x00005410c1a37816 */ /* 0x000fe400000000c0 */
[----:B------:R-:W-:Y:S02]  /*1ef20*/  @!P5 PRMT R193, R148, 0x5410, RZ ;  /* 0x0000541094c1d816 */ /* 0x000fe400000000ff */
[----:B------:R-:W-:Y:S01]  /*1ef30*/  ISETP.GE.U32.AND P5, PT, R239, R2, PT ;  /* 0x00000002ef00720c */ /* 0x000fe20003fa6070 */
[----:B------:R-:W2:Y:S01]  /*1ef40*/  LDSM.16.MT88.4 R148, [R203+0xb000] ;  /* 0x00b00000cb94783b */ /* 0x000ea20000004200 */
[----:B------:R-:W-:Y:S01]  /*1ef50*/  LOP3.LUT R2, R215, UR16, R232, 0x96, !PT ;  /* 0x00000010d7027c12 */ /* 0x000fe2000f8e96e8 */
[----:B-----5:R-:W-:Y:S05]  /*1ef60*/  @!P4 HADD2 R174, -R192.H0_H0, -RZ.H0_H0 ;  /* 0xa00000ffc0aec230 */ /* 0x020fea0000000900 */
[----:B------:R-:W-:Y:S01]  /*1ef70*/  PRMT R173, R174, 0x7610, R173 ;  /* 0x00007610aead7816 */ /* 0x000fe200000000ad */
[----:B-1----:R1:W5:Y:S03]  /*1ef80*/  LDL.S16 R171, [R1+0x2c] ;  /* 0x00002c0001ab7983 */ /* 0x0023660000100600 */
[----:B------:R-:W-:Y:S01]  /*1ef90*/  @!P4 PRMT R192, R173, 0x5410, RZ ;  /* 0x00005410adc0c816 */ /* 0x000fe200000000ff */
[----:B------:R1:W-:Y:S01]  /*1efa0*/  @!P4 STL.S16 [R1+0x30], R174 ;  /* 0x000030ae0100c387 */ /* 0x0003e20000100600 */
[----:B------:R-:W-:Y:S02]  /*1efb0*/  ISETP.GE.U32.AND P4, PT, R239, R3, PT ;  /* 0x00000003ef00720c */ /* 0x000fe40003f86070 */
[--C-:B----4-:R-:W-:Y:S01]  /*1efc0*/  SHF.R.U32.HI R168, RZ, 0x10, R176.reuse ;  /* 0x00000010ffa87819 */ /* 0x110fe200000116b0 */
[----:B------:R4:W4:Y:S01]  /*1efd0*/  LDL.S16 R152, [R1+0x40] ;  /* 0x0000400001987983 */ /* 0x0009220000100600 */
[----:B------:R-:W-:Y:S02]  /*1efe0*/  SHF.R.U32.HI R3, RZ, 0x8, R167 ;  /* 0x00000008ff037819 */ /* 0x000fe400000116a7 */
[----:B------:R-:W-:Y:S01]  /*1eff0*/  SHF.R.U32.HI R176, RZ, 0x10, R176 ;  /* 0x00000010ffb07819 */ /* 0x000fe200000116b0 */
[----:B------:R-:W-:Y:S01]  /*1f000*/  STG.E.U16 [R218.64+0x1e], R193 ;  /* 0x00001ec1da007986 */ /* 0x000fe2000c10151c */
[----:B------:R-:W-:Y:S02]  /*1f010*/  PRMT R166, R166, 0x5410, R3 ;  /* 0x00005410a6a67816 */ /* 0x000fe40000000003 */
[----:B------:R-:W-:Y:S01]  /*1f020*/  LOP3.LUT R3, R168, 0xff, RZ, 0xc0, !PT ;  /* 0x000000ffa8037812 */ /* 0x000fe200078ec0ff */
[----:B------:R-:W-:Y:S03]  /*1f030*/  STG.E.U16 [R218.64+0x20], R192 ;  /* 0x000020c0da007986 */ /* 0x000fe6000c10151c */
[----:B------:R-:W-:Y:S02]  /*1f040*/  PRMT R169, R3, 0x5410, R169 ;  /* 0x0000541003a97816 */ /* 0x000fe400000000a9 */
[----:B------:R-:W-:Y:S03]  /*1f050*/  SHF.R.U32.HI R3, RZ, 0x10, R214 ;  /* 0x00000010ff037819 */ /* 0x000fe600000116d6 */
[--C-:B------:R-:W-:Y:S01]  /*1f060*/  HSET2.LE.AND R175, R169, R241.reuse, PT ;  /* 0x000000f1a9af7233 */ /* 0x100fe20003803000 */
[----:B------:R-:W-:Y:S01]  /*1f070*/  LOP3.LUT R3, R3, 0xff, RZ, 0xc0, !PT ;  /* 0x000000ff03037812 */ /* 0x000fe200078ec0ff */
[--C-:B-1----:R-:W-:Y:S01]  /*1f080*/  HSET2.LE.AND R174, R166, R241.reuse, PT ;  /* 0x000000f1a6ae7233 */ /* 0x102fe20003803000 */
[-C--:B--2---:R-:W-:Y:S08]  /*1f090*/  HMMA.16816.F32 R84, R136, R148.reuse, R84 ;  /* 0x000000948854723c */ /* 0x084ff00000001854 */
[C---:B------:R-:W-:Y:S07]  /*1f0a0*/  HMMA.16816.F32 R88, R144.reuse, R148, R88 ;  /* 0x000000949058723c */ /* 0x040fee0000001858 */
[C---:B------:R-:W-:Y:S01]  /*1f0b0*/  LOP3.LUT R148, R214.reuse, 0xffff, RZ, 0xc0, !PT ;  /* 0x0000ffffd6947812 */ /* 0x040fe200078ec0ff */
[-C--:B------:R-:W-:Y:S01]  /*1f0c0*/  HMMA.16816.F32 R92, R144, R150.reuse, R92 ;  /* 0x00000096905c723c */ /* 0x080fe2000000185c */
[----:B------:R-:W-:Y:S03]  /*1f0d0*/  LOP3.LUT R149, R214, 0xff, RZ, 0xc0, !PT ;  /* 0x000000ffd6957812 */ /* 0x000fe600078ec0ff */
[----:B------:R-:W-:Y:S04]  /*1f0e0*/  SHF.R.U32.HI R148, RZ, 0x8, R148 ;  /* 0x00000008ff947819 */ /* 0x000fe80000011694 */
[C---:B------:R-:W-:Y:S01]  /*1f0f0*/  HMMA.16816.F32 R96, R136.reuse, R150, R96 ;  /* 0x000000968860723c */ /* 0x040fe20000001860 */
[----:B------:R-:W-:Y:S03]  /*1f100*/  PRMT R178, R149, 0x5410, R148 ;  /* 0x0000541095b27816 */ /* 0x000fe60000000094 */
[----:B------:R-:W-:Y:S02]  /*1f110*/  SHF.R.U32.HI R148, RZ, 0x18, R214 ;  /* 0x00000018ff947819 */ /* 0x000fe400000116d6 */
[--C-:B------:R-:W-:Y:S01]  /*1f120*/  HSET2.LE.AND R178, R178, R241.reuse, PT ;  /* 0x000000f1b2b27233 */ /* 0x100fe20003803000 */
[----:B------:R-:W-:Y:S02]  /*1f130*/  SHF.R.U32.HI R150, RZ, 0x18, R185 ;  /* 0x00000018ff967819 */ /* 0x000fe400000116b9 */
[----:B------:R-:W-:Y:S03]  /*1f140*/  PRMT R179, R3, 0x5410, R148 ;  /* 0x0000541003b37816 */ /* 0x000fe60000000094 */
[----:B------:R-:W-:Y:S02]  /*1f150*/  LOP3.LUT R3, R176, 0xff, RZ, 0xc0, !PT ;  /* 0x000000ffb0037812 */ /* 0x000fe400078ec0ff */
[----:B------:R-:W-:Y:S01]  /*1f160*/  LOP3.LUT R148, R185, 0xff, RZ, 0xc0, !PT ;  /* 0x000000ffb9947812 */ /* 0x000fe200078ec0ff */
[--C-:B------:R-:W-:Y:S02]  /*1f170*/  HSET2.LE.AND R179, R179, R241.reuse, PT ;  /* 0x000000f1b3b37233 */ /* 0x100fe40003803000 */
[----:B---3--:R-:W-:Y:S05]  /*1f180*/  @!P3 HADD2 R172, -R191.H0_H0, -RZ.H0_H0 ;  /* 0xa00000ffbfacb230 */ /* 0x008fea0000000900 */
[----:B------:R1:W-:Y:S01]  /*1f190*/  @!P3 STL.S16 [R1+0x1c], R172 ;  /* 0x00001cac0100b387 */ /* 0x0003e20000100600 */
[----:B------:R-:W-:Y:S04]  /*1f1a0*/  PRMT R141, R172, 0x7610, R141 ;  /* 0x00007610ac8d7816 */ /* 0x000fe8000000008d */
[----:B------:R-:W-:Y:S02]  /*1f1b0*/  @!P3 PRMT R191, R141, 0x5410, RZ ;  /* 0x000054108dbfb816 */ /* 0x000fe400000000ff */
[----:B------:R-:W-:Y:S02]  /*1f1c0*/  ISETP.GE.U32.AND P3, PT, R239, R140, PT ;  /* 0x0000008cef00720c */ /* 0x000fe40003f66070 */
[----:B------:R-:W2:Y:S01]  /*1f1d0*/  LDSM.16.MT88.4 R140, [R206+0xb000] ;  /* 0x00b00000ce8c783b */ /* 0x000ea20000004200 */
[----:B-----5:R-:W-:Y:S07]  /*1f1e0*/  @!P5 HADD2 R171, -R190.H0_H0, -RZ.H0_H0 ;  /* 0xa00000ffbeabd230 */ /* 0x020fee0000000900 */
[----:B------:R-:W-:Y:S04]  /*1f1f0*/  STG.E.U16 [R216.64+0x20], R191 ;  /* 0x000020bfd8007986 */ /* 0x000fe8000c10151c */
[----:B------:R-:W-:Y:S01]  /*1f200*/  @!P5 STL.S16 [R1+0x2c], R171 ;  /* 0x00002cab0100d387 */ /* 0x000fe20000100600 */
[----:B------:R-:W-:Y:S01]  /*1f210*/  PRMT R149, R171, 0x7610, R149 ;  /* 0x00007610ab957816 */ /* 0x000fe20000000095 */
[----:B----4-:R-:W-:Y:S02]  /*1f220*/  @!P6 HADD2 R152, -R189.H0_H0, -RZ.H0_H0 ;  /* 0xa00000ffbd98e230 */ /* 0x010fe40000000900 */
[----:B------:R3:W4:Y:S01]  /*1f230*/  LDL.S16 R154, [R1+0x3c] ;  /* 0x00003c00019a7983 */ /* 0x0007220000100600 */
[----:B------:R-:W-:Y:S02]  /*1f240*/  @!P5 PRMT R190, R149, 0x5410, RZ ;  /* 0x0000541095bed816 */ /* 0x000fe400000000ff */
[----:B------:R-:W-:Y:S01]  /*1f250*/  ISETP.GE.U32.AND P5, PT, R239, R3, PT ;  /* 0x00000003ef00720c */ /* 0x000fe20003fa6070 */
[----:B------:R5:W-:Y:S01]  /*1f260*/  @!P6 STL.S16 [R1+0x40], R152 ;  /* 0x000040980100e387 */ /* 0x000be20000100600 */
[----:B------:R-:W-:Y:S02]  /*1f270*/  LOP3.LUT R3, R185, 0xffff, RZ, 0xc0, !PT ;  /* 0x0000ffffb9037812 */ /* 0x000fe400078ec0ff */
[----:B------:R-:W-:Y:S01]  /*1f280*/  SHF.R.U32.HI R149, RZ, 0x10, R214 ;  /* 0x00000010ff957819 */ /* 0x000fe200000116d6 */
[----:B------:R-:W-:Y:S01]  /*1f290*/  STG.E.U16 [R216.64+0x22], R190 ;  /* 0x000022bed8007986 */ /* 0x000fe2000c10151c */
[----:B------:R-:W-:Y:S02]  /*1f2a0*/  SHF.R.U32.HI R3, RZ, 0x8, R3 ;  /* 0x00000008ff037819 */ /* 0x000fe40000011603 */
[----:B------:R-:W-:Y:S02]  /*1f2b0*/  PRMT R155, R152, 0x7610, R155 ;  /* 0x00007610989b7816 */ /* 0x000fe4000000009b */
[----:B------:R-:W-:Y:S02]  /*1f2c0*/  LOP3.LUT R149, R149, 0xff, RZ, 0xc0, !PT ;  /* 0x000000ff95957812 */ /* 0x000fe400078ec0ff */
[----:B-1----:R-:W-:Y:S02]  /*1f2d0*/  PRMT R172, R148, 0x5410, R3 ;  /* 0x0000541094ac7816 */ /* 0x002fe40000000003 */
[----:B------:R-:W-:Y:S02]  /*1f2e0*/  SHF.R.U32.HI R148, RZ, 0x10, R185 ;  /* 0x00000010ff947819 */ /* 0x000fe400000116b9 */
[----:B------:R-:W-:Y:S01]  /*1f2f0*/  LOP3.LUT R3, R2, 0xffff, RZ, 0xc0, !PT ;  /* 0x0000ffff02037812 */ /* 0x000fe200078ec0ff */
[--C-:B------:R-:W-:Y:S01]  /*1f300*/  HSET2.LE.AND R172, R172, R241.reuse, PT ;  /* 0x000000f1acac7233 */ /* 0x100fe20003803000 */
[----:B------:R-:W-:Y:S01]  /*1f310*/  LOP3.LUT R148, R148, 0xff, RZ, 0xc0, !PT ;  /* 0x000000ff94947812 */ /* 0x000fe200078ec0ff */
[-C--:B--2---:R-:W-:Y:S01]  /*1f320*/  HMMA.16816.F32 R100, R136, R140.reuse, R100 ;  /* 0x0000008c8864723c */ /* 0x084fe20000001864 */
[----:B------:R-:W-:Y:S02]  /*1f330*/  SHF.R.U32.HI R3, RZ, 0x8, R3 ;  /* 0x00000008ff037819 */ /* 0x000fe40000011603 */
[----:B------:R-:W-:Y:S02]  /*1f340*/  PRMT R173, R148, 0x5410, R150 ;  /* 0x0000541094ad7816 */ /* 0x000fe40000000096 */
[----:B------:R-:W-:Y:S02]  /*1f350*/  F2FP.PACK_AB R185, R223, R222 ;  /* 0x000000dedfb9723e */ /* 0x000fe400000000ff */
[----:B-----5:R-:W-:Y:S01]  /*1f360*/  PRMT R152, R189, 0x5410, R188 ;  /* 0x00005410bd987816 */ /* 0x020fe200000000bc */
[C---:B------:R-:W-:Y:S01]  /*1f370*/  HMMA.16816.F32 R104, R144.reuse, R140, R104 ;  /* 0x0000008c9068723c */ /* 0x040fe20000001868 */
[----:B------:R-:W-:Y:S02]  /*1f380*/  @!P6 PRMT R189, R155, 0x5410, RZ ;  /* 0x000054109bbde816 */ /* 0x000fe400000000ff */
[----:B------:R-:W-:Y:S01]  /*1f390*/  ISETP.GE.U32.AND P6, PT, R239, R149, PT ;  /* 0x00000095ef00720c */ /* 0x000fe20003fc6070 */
[--C-:B------:R-:W-:Y:S01]  /*1f3a0*/  HSET2.LE.AND R173, R173, R241.reuse, PT ;  /* 0x000000f1adad7233 */ /* 0x100fe20003803000 */
[----:B------:R-:W-:Y:S01]  /*1f3b0*/  LOP3.LUT R149, R2, 0xff, RZ, 0xc0, !PT ;  /* 0x000000ff02957812 */ /* 0x000fe200078ec0ff */
[----:B------:R-:W-:Y:S01]  /*1f3c0*/  STG.E.U16 [R196.64+0x30], R189 ;  /* 0x000030bdc4007986 */ /* 0x000fe2000c10151c */
[--C-:B------:R-:W-:Y:S01]  /*1f3d0*/  SHF.R.U32.HI R140, RZ, 0x18, R2.reuse ;  /* 0x00000018ff8c7819 */ /* 0x100fe20000011602 */
[-C--:B------:R-:W-:Y:S01]  /*1f3e0*/  HMMA.16816.F32 R108, R144, R142.reuse, R108 ;  /* 0x0000008e906c723c */ /* 0x080fe2000000186c */
[----:B------:R-:W-:Y:S02]  /*1f3f0*/  PRMT R176, R149, 0x5410, R3 ;  /* 0x0000541095b07816 */ /* 0x000fe40000000003 */
[----:B------:R-:W1:Y:S01]  /*1f400*/  LDSM.16.MT88.4 R148, [R205+0xb000] ;  /* 0x00b00000cd94783b */ /* 0x000e620000004200 */
[----:B------:R-:W-:Y:S02]  /*1f410*/  LOP3.LUT R141, R214, 0xffff, RZ, 0xc0, !PT ;  /* 0x0000ffffd68d7812 */ /* 0x000fe400078ec0ff */
[----:B------:R-:W-:Y:S01]  /*1f420*/  SHF.R.U32.HI R3, RZ, 0x10, R2 ;  /* 0x00000010ff037819 */ /* 0x000fe20000011602 */
[--C-:B------:R-:W-:Y:S01]  /*1f430*/  HSET2.LE.AND R176, R176, R241.reuse, PT ;  /* 0x000000f1b0b07233 */ /* 0x100fe20003803000 */
[C---:B------:R-:W-:Y:S01]  /*1f440*/  HMMA.16816.F32 R112, R136.reuse, R142, R112 ;  /* 0x0000008e8870723c */ /* 0x040fe20000001870 */
[----:B------:R-:W-:Y:S03]  /*1f450*/  SHF.R.U32.HI R141, RZ, 0x8, R141 ;  /* 0x00000008ff8d7819 */ /* 0x000fe6000001168d */
[----:B------:R-:W-:Y:S02]  /*1f460*/  LOP3.LUT R3, R3, 0xff, RZ, 0xc0, !PT ;  /* 0x000000ff03037812 */ /* 0x000fe400078ec0ff */
[----:B------:R-:W-:Y:S02]  /*1f470*/  LOP3.LUT R2, R141, 0xffff, RZ, 0xc0, !PT ;  /* 0x0000ffff8d027812 */ /* 0x000fe400078ec0ff */
[----:B------:R-:W-:Y:S04]  /*1f480*/  PRMT R177, R3, 0x5410, R140 ;  /* 0x0000541003b17816 */ /* 0x000fe8000000008c */
[----:B------:R-:W-:Y:S01]  /*1f490*/  F2FP.PACK_AB R3, R195, R220 ;  /* 0x000000dcc303723e */ /* 0x000fe200000000ff */
[----:B------:R-:W-:Y:S01]  /*1f4a0*/  HSET2.LE.AND R177, R177, R241, PT ;  /* 0x000000f1b1b17233 */ /* 0x000fe20003803000 */
[----:B------:R-:W-:Y:S02]  /*1f4b0*/  LOP3.LUT R172, R172, R164, RZ, 0xc0, !PT ;  /* 0x000000a4acac7212 */ /* 0x000fe400078ec0ff */
[----:B------:R-:W-:Y:S02]  /*1f4c0*/  PRMT R184, R185, 0x7632, R184 ;  /* 0x00007632b9b87816 */ /* 0x000fe400000000b8 */
[----:B------:R-:W-:Y:S02]  /*1f4d0*/  LOP3.LUT R173, R173, R165, RZ, 0xc0, !PT ;  /* 0x000000a5adad7212 */ /* 0x000fe400078ec0ff */
[----:B------:R-:W-:Y:S02]  /*1f4e0*/  LOP3.LUT R174, R174, R152, RZ, 0xc0, !PT ;  /* 0x00000098aeae7212 */ /* 0x000fe400078ec0ff */
[----:B------:R-:W-:Y:S02]  /*1f4f0*/  LOP3.LUT R177, R177, R153, RZ, 0xc0, !PT ;  /* 0x00000099b1b17212 */ /* 0x000fe400078ec0ff */
[----:B------:R-:W-:Y:S02]  /*1f500*/  LOP3.LUT R176, R176, R163, RZ, 0xc0, !PT ;  /* 0x000000a3b0b07212 */ /* 0x000fe400078ec0ff */
[----:B------:R-:W-:Y:S01]  /*1f510*/  SHF.R.U32.HI R214, RZ, 0x18, R214 ;  /* 0x00000018ffd67819 */ /* 0x000fe200000116d6 */
[-C--:B-1----:R-:W-:Y:S08]  /*1f520*/  HMMA.16816.F32 R116, R136, R148.reuse, R116 ;  /* 0x000000948874723c */ /* 0x082ff00000001874 */
[C---:B------:R-:W-:Y:S08]  /*1f530*/  HMMA.16816.F32 R120, R144.reuse, R148, R120 ;  /* 0x000000949078723c */ /* 0x040ff00000001878 */
[-C--:B------:R-:W-:Y:S07]  /*1f540*/  HMMA.16816.F32 R124, R144, R150.reuse, R124 ;  /* 0x00000096907c723c */ /* 0x080fee000000187c */
[----:B------:R-:W-:Y:S01]  /*1f550*/  PRMT R144, R187, 0x5410, R186 ;  /* 0x00005410bb907816 */ /* 0x000fe200000000ba */
[----:B------:R-:W-:Y:S04]  /*1f560*/  HMMA.16816.F32 R128, R136, R150, R128 ;  /* 0x000000968880723c */ /* 0x000fe80000001880 */
[----:B------:R-:W-:Y:S03]  /*1f570*/  LOP3.LUT R175, R175, R144, RZ, 0xc0, !PT ;  /* 0x00000090afaf7212 */ /* 0x000fe600078ec0ff */
[----:B------:R-:W-:Y:S05]  /*1f580*/  PRMT R136, R185, 0x5410, R184 ;  /* 0x00005410b9887816 */ /* 0x000fea00000000b8 */
[----:B------:R-:W-:Y:S02]  /*1f590*/  LOP3.LUT R178, R178, R136, RZ, 0xc0, !PT ;  /* 0x00000088b2b27212 */ /* 0x000fe400078ec0ff */
[----:B------:R-:W-:Y:S01]  /*1f5a0*/  LDSM.16.MT88.4 R136, [R206+0xa800] ;  /* 0x00a80000ce88783b */ /* 0x000fe20000004200 */
[----:B----4-:R-:W-:Y:S07]  /*1f5b0*/  @!P2 HADD2 R154, -R188.H0_H0, -RZ.H0_H0 ;  /* 0xa00000ffbc9aa230 */ /* 0x010fee0000000900 */
[----:B------:R-:W-:Y:S01]  /*1f5c0*/  @!P2 STL.S16 [R1+0x3c], R154 ;  /* 0x00003c9a0100a387 */ /* 0x000fe20000100600 */
[----:B------:R-:W-:Y:S03]  /*1f5d0*/  PRMT R142, R154, 0x7610, R142 ;  /* 0x000076109a8e7816 */ /* 0x000fe6000000008e */
[----:B------:R3:W2:Y:S01]  /*1f5e0*/  LDL.S16 R240, [R1+0x14] ;  /* 0x0000140001f07983 */ /* 0x0006a20000100600 */
[----:B------:R-:W-:Y:S02]  /*1f5f0*/  @!P2 PRMT R188, R142, 0x5410, RZ ;  /* 0x000054108ebca816 */ /* 0x000fe400000000ff */
[----:B------:R-:W-:Y:S01]  /*1f600*/  ISETP.GE.U32.AND P2, PT, R239, R2, PT ;  /* 0x00000002ef00720c */ /* 0x000fe20003f46070 */
[----:B------:R3:W4:Y:S01]  /*1f610*/  LDL.S16 R238, [R1+0x10] ;  /* 0x0000100001ee7983 */ /* 0x0007220000100600 */
[C---:B------:R-:W-:Y:S03]  /*1f620*/  PRMT R2, R3.reuse, 0x7632, R2 ;  /* 0x0000763203027816 */ /* 0x040fe60000000002 */
[----:B------:R3:W5:Y:S01]  /*1f630*/  LDL.S16 R237, [R1+0xc] ;  /* 0x00000c0001ed7983 */ /* 0x0007620000100600 */
[----:B------:R-:W-:Y:S03]  /*1f640*/  PRMT R0, R3, 0x5410, R2 ;  /* 0x0000541003007816 */ /* 0x000fe60000000002 */
[----:B------:R3:W3:Y:S01]  /*1f650*/  LDL.S16 R236, [R1+0x8] ;  /* 0x0000080001ec7983 */ /* 0x0006e20000100600 */
[----:B------:R-:W-:Y:S03]  /*1f660*/  LOP3.LUT R179, R179, R0, RZ, 0xc0, !PT ;  /* 0x00000000b3b37212 */ /* 0x000fe600078ec0ff */
[----:B------:R1:W3:Y:S04]  /*1f670*/  LDL.S16 R234, [R1+0x4] ;  /* 0x0000040001ea7983 */ /* 0x0002e80000100600 */
[----:B------:R1:W3:Y:S04]  /*1f680*/  LDL.S16 R232, [R1] ;  /* 0x0000000001e87983 */ /* 0x0002e80000100600 */
[----:B------:R-:W1:Y:S08]  /*1f690*/  LDSM.16.MT88.4 R140, [R201+0xa800] ;  /* 0x00a80000c98c783b */ /* 0x000e700000004200 */
[----:B------:R-:W-:Y:S01]  /*1f6a0*/  STG.E.U16 [R196.64+0x32], R188 ;  /* 0x000032bcc4007986 */ /* 0x000fe2000c10151c */
[-C--:B-1----:R-:W-:Y:S03]  /*1f6b0*/  HMMA.16816.F32 R152, R172, R140.reuse, R4 ;  /* 0x0000008cac98723c */ /* 0x082fe60000001804 */
[----:B------:R-:W1:Y:S05]  /*1f6c0*/  LDSM.16.MT88.4 R4, [R205+0xa800] ;  /* 0x00a80000cd04783b */ /* 0x000e6a0000004200 */
[C---:B------:R-:W-:Y:S03]  /*1f6d0*/  HMMA.16816.F32 R168, R176.reuse, R140, R8 ;  /* 0x0000008cb0a8723c */ /* 0x040fe60000001808 */
[----:B------:R-:W1:Y:S05]  /*1f6e0*/  LDSM.16.MT88.4 R8, [R201+0xb800] ;  /* 0x00b80000c908783b */ /* 0x000e6a0000004200 */
[-C--:B------:R-:W-:Y:S03]  /*1f6f0*/  HMMA.16816.F32 R164, R176, R142.reuse, R12 ;  /* 0x0000008eb0a4723c */ /* 0x080fe6000000180c */
[----:B------:R-:W1:Y:S05]  /*1f700*/  LDSM.16.MT88.4 R12, [R203+0xb800] ;  /* 0x00b80000cb0c783b */ /* 0x000e6a0000004200 */
[C---:B------:R-:W-:Y:S03]  /*1f710*/  HMMA.16816.F32 R148, R172.reuse, R142, R16 ;  /* 0x0000008eac94723c */ /* 0x040fe60000001810 */
[----:B------:R-:W1:Y:S05]  /*1f720*/  LDSM.16.MT88.4 R16, [R206+0xb800] ;  /* 0x00b80000ce10783b */ /* 0x000e6a0000004200 */
        /* <DEDUP_REMOVED lines=8> */
[-C--:B------:R-:W-:Y:S01]  /*1f7b0*/  HMMA.16816.F32 R44, R176, R138.reuse, R44 ;  /* 0x0000008ab02c723c */ /* 0x080fe2000000182c */
[----:B------:R-:W-:Y:S07]  /*1f7c0*/  IMAD.MOV.U32 R136, RZ, RZ, R133 ;  /* 0x000000ffff887224 */ /* 0x000fee00078e0085 */
[C---:B------:R-:W-:Y:S08]  /*1f7d0*/  HMMA.16816.F32 R48, R172.reuse, R138, R48 ;  /* 0x0000008aac30723c */ /* 0x040ff00000001830 */
[-C--:B-1----:R-:W-:Y:S08]  /*1f7e0*/  HMMA.16816.F32 R52, R172, R4.reuse, R52 ;  /* 0x00000004ac34723c */ /* 0x082ff00000001834 */
        /* <DEDUP_REMOVED lines=16> */
[C---:B------:R-:W-:Y:S01]  /*1f8f0*/  HMMA.16816.F32 R120, R176.reuse, R20, R120 ;  /* 0x00000014b078723c */ /* 0x040fe20000001878 */
[----:B--2---:R-:W-:Y:S03]  /*1f900*/  @!P5 HADD2 R240, -R187.H0_H0, -RZ.H0_H0 ;  /* 0xa00000ffbbf0d230 */ /* 0x004fe60000000900 */
[----:B----4-:R-:W-:Y:S02]  /*1f910*/  @!P4 HADD2 R238, -R186.H0_H0, -RZ.H0_H0 ;  /* 0xa00000ffbaeec230 */ /* 0x010fe40000000900 */
[----:B------:R-:W-:Y:S02]  /*1f920*/  @!P5 STL.S16 [R1+0x14], R240 ;  /* 0x000014f00100d387 */ /* 0x000fe40000100600 */
[-C--:B------:R-:W-:Y:S01]  /*1f930*/  HMMA.16816.F32 R124, R176, R22.reuse, R124 ;  /* 0x00000016b07c723c */ /* 0x080fe2000000187c */
[----:B------:R-:W-:Y:S01]  /*1f940*/  PRMT R8, R240, 0x7610, R8 ;  /* 0x00007610f0087816 */ /* 0x000fe20000000008 */
[----:B------:R-:W-:Y:S02]  /*1f950*/  @!P4 STL.S16 [R1+0x10], R238 ;  /* 0x000010ee0100c387 */ /* 0x000fe40000100600 */
[----:B-----5:R-:W-:Y:S01]  /*1f960*/  @!P3 HADD2 R237, -R185.H0_H0, -RZ.H0_H0 ;  /* 0xa00000ffb9edb230 */ /* 0x020fe20000000900 */
[----:B------:R-:W-:Y:S01]  /*1f970*/  PRMT R7, R238, 0x7610, R7 ;  /* 0x00007610ee077816 */ /* 0x000fe20000000007 */
[----:B---3--:R-:W-:Y:S01]  /*1f980*/  @!P2 HADD2 R236, -R184.H0_H0, -RZ.H0_H0 ;  /* 0xa00000ffb8eca230 */ /* 0x008fe20000000900 */
[----:B------:R-:W-:Y:S01]  /*1f990*/  @!P5 PRMT R187, R8, 0x5410, RZ ;  /* 0x0000541008bbd816 */ /* 0x000fe200000000ff */
[----:B------:R-:W-:Y:S01]  /*1f9a0*/  HMMA.16816.F32 R128, R172, R22, R128 ;  /* 0x00000016ac80723c */ /* 0x000fe20000001880 */
[----:B------:R-:W-:Y:S01]  /*1f9b0*/  @!P3 STL.S16 [R1+0xc], R237 ;  /* 0x00000ced0100b387 */ /* 0x000fe20000100600 */
[----:B------:R-:W-:Y:S02]  /*1f9c0*/  ISETP.GE.U32.AND P5, PT, R239, R214, PT ;  /* 0x000000d6ef00720c */ /* 0x000fe40003fa6070 */
[----:B------:R-:W-:Y:S01]  /*1f9d0*/  @!P6 HADD2 R234, -R3.H0_H0, -RZ.H0_H0 ;  /* 0xa00000ff03eae230 */ /* 0x000fe20000000900 */
[----:B------:R-:W-:Y:S01]  /*1f9e0*/  STG.E.U16 [R198.64+0x30], R187 ;  /* 0x000030bbc6007986 */ /* 0x000fe2000c10151c */
[----:B------:R-:W-:Y:S02]  /*1f9f0*/  @!P4 PRMT R186, R7, 0x5410, RZ ;  /* 0x0000541007bac816 */ /* 0x000fe400000000ff */
[----:B------:R-:W-:Y:S01]  /*1fa00*/  PRMT R6, R237, 0x7610, R6 ;  /* 0x00007610ed067816 */ /* 0x000fe20000000006 */
[----:B------:R-:W-:Y:S03]  /*1fa10*/  @!P2 STL.S16 [R1+0x8], R236 ;  /* 0x000008ec0100a387 */ /* 0x000fe60000100600 */
[----:B------:R-:W-:Y:S01]  /*1fa20*/  PRMT R5, R236, 0x7610, R5 ;  /* 0x00007610ec057816 */ /* 0x000fe20000000005 */
[----:B------:R-:W-:Y:S01]  /*1fa30*/  STG.E.U16 [R198.64+0x32], R186 ;  /* 0x000032bac6007986 */ /* 0x000fe2000c10151c */
[----:B------:R-:W-:Y:S01]  /*1fa40*/  @!P3 PRMT R185, R6, 0x5410, RZ ;  /* 0x0000541006b9b816 */ /* 0x000fe200000000ff */
[----:B------:R-:W-:Y:S01]  /*1fa50*/  @!P5 HADD2 R232, -R2.H0_H0, -RZ.H0_H0 ;  /* 0xa00000ff02e8d230 */ /* 0x000fe20000000900 */
[----:B------:R-:W-:Y:S01]  /*1fa60*/  @!P2 PRMT R184, R5, 0x5410, RZ ;  /* 0x0000541005b8a816 */ /* 0x000fe200000000ff */
[----:B------:R-:W-:Y:S01]  /*1fa70*/  FADD.FTZ R5, R226, R233 ;  /* 0x000000e9e2057221 */ /* 0x000fe20000010000 */
[----:B------:R-:W-:Y:S01]  /*1fa80*/  @!P6 STL.S16 [R1+0x4], R234 ;  /* 0x000004ea0100e387 */ /* 0x000fe20000100600 */
[----:B------:R-:W-:Y:S02]  /*1fa90*/  PRMT R4, R234, 0x7610, R4 ;  /* 0x00007610ea047816 */ /* 0x000fe40000000004 */
[----:B------:R-:W-:Y:S01]  /*1faa0*/  PRMT R0, R232, 0x7610, R0 ;  /* 0x00007610e8007816 */ /* 0x000fe20000000000 */
[----:B------:R-:W-:Y:S01]  /*1fab0*/  STG.E.U16 [R218.64+0x2e], R185 ;  /* 0x00002eb9da007986 */ /* 0x000fe2000c10151c */
[----:B------:R-:W-:Y:S02]  /*1fac0*/  @!P6 PRMT R3, R4, 0x5410, RZ ;  /* 0x000054100403e816 */ /* 0x000fe400000000ff */
[----:B------:R-:W-:Y:S01]  /*1fad0*/  @!P5 PRMT R2, R0, 0x5410, RZ ;  /* 0x000054100002d816 */ /* 0x000fe200000000ff */
[----:B------:R-:W-:Y:S01]  /*1fae0*/  FADD.FTZ R0, R228, R231 ;  /* 0x000000e7e4007221 */ /* 0x000fe20000010000 */
[----:B------:R-:W-:Y:S01]  /*1faf0*/  STG.E.U16 [R218.64+0x30], R184 ;  /* 0x000030b8da007986 */ /* 0x000fe2000c10151c */
[----:B------:R-:W-:Y:S01]  /*1fb00*/  ISETP.LT.AND P2, PT, RZ, UR41, PT ;  /* 0x00000029ff007c0c */ /* 0x000fe2000bf41270 */
[----:B------:R-:W-:Y:S02]  /*1fb10*/  UIADD3 UR41, UR41, -0x1, URZ ;  /* 0xffffffff29297890 */ /* 0x000fe4000fffe03f */
[----:B------:R1:W-:Y:S04]  /*1fb20*/  STG.E.U16 [R216.64+0x30], R3 ;  /* 0x00003003d8007986 */ /* 0x0003e8000c10151c */
[----:B------:R2:W-:Y:S04]  /*1fb30*/  STG.E.U16 [R216.64+0x32], R2 ;  /* 0x00003202d8007986 */ /* 0x0005e8000c10151c */
[----:B------:R3:W-:Y:S01]  /*1fb40*/  @!P5 STL.S16 [R1], R232 ;  /* 0x000000e80100d387 */ /* 0x0007e20000100600 */
[----:B-1----:R-:W-:Y:S02]  /*1fb50*/  FADD.FTZ R3, R227, R230 ;  /* 0x000000e6e3037221 */ /* 0x002fe40000010000 */
[----:B--2---:R-:W-:Y:S02]  /*1fb60*/  FADD.FTZ R2, R229, R235 ;  /* 0x000000ebe5027221 */ /* 0x004fe40000010000 */
[----:B------:R-:W-:Y:S02]  /*1fb70*/  FADD.FTZ R235, R225, R5 ;  /* 0x00000005e1eb7221 */ /* 0x000fe40000010000 */
[----:B------:R-:W-:Y:S02]  /*1fb80*/  FADD.FTZ R4, R221, R2 ;  /* 0x00000002dd047221 */ /* 0x000fe40000010000 */
[----:B------:R-:W-:Y:S02]  /*1fb90*/  FADD.FTZ R2, R222, R0 ;  /* 0x00000000de027221 */ /* 0x000fe40000010000 */
[----:B------:R-:W-:Y:S02]  /*1fba0*/  FADD.FTZ R0, R220, R3 ;  /* 0x00000003dc007221 */ /* 0x000fe40000010000 */
[----:B------:R-:W-:Y:S02]  /*1fbb0*/  FADD.FTZ R239, R224, R4 ;  /* 0x00000004e0ef7221 */ /* 0x000fe40000010000 */
[----:B------:R-:W-:Y:S02]  /*1fbc0*/  FADD.FTZ R241, R223, R2 ;  /* 0x00000002dff17221 */ /* 0x000fe40000010000 */
[----:B------:R-:W-:Y:S02]  /*1fbd0*/  FADD.FTZ R244, R195, R0 ;  /* 0x00000000c3f47221 */ /* 0x000fe40000010000 */
[----:B------:R-:W-:Y:S02]  /*1fbe0*/  IMAD.MOV.U32 R2, RZ, RZ, R134 ;  /* 0x000000ffff027224 */ /* 0x000fe400078e0086 */
[----:B------:R-:W-:Y:S01]  /*1fbf0*/  IMAD.MOV.U32 R0, RZ, RZ, R135 ;  /* 0x000000ffff007224 */ /* 0x000fe200078e0087 */
[----:B---3--:R-:W-:-:S05]  /*1fc00*/  @P2 BRA `(.L_x_1273) ;  /* 0xffffbc7000002947 */ /* 0x008fca000383ffff */
.L_x_1272:
        /* <DEDUP_REMOVED lines=17> */
[----:B--2---:R-:W-:Y:S01]  /*1fd20*/  @!UP0 USHF.R.S32.HI UR11, URZ, 0x1f, UR6 ;  /* 0x0000001f3f0b8899 */ /* 0x004fe20008011406 */
[----:B------:R-:W1:Y:S01]  /*1fd30*/  SHFL.BFLY PT, R0, R241, 0x2, 0x1f ;  /* 0x0c401f00f1007f89 */ /* 0x000e6200000e0000 */
[----:B------:R-:W-:Y:S01]  /*1fd40*/  @!UP0 UIMAD.WIDE.U32 UR18, UR6, UR4, URZ ;  /* 0x00000004061282a5 */ /* 0x000fe2000f8e003f */
[----:B---3--:R-:W-:Y:S01]  /*1fd50*/  FADD.FTZ R239, R2, R239 ;  /* 0x000000ef02ef7221 */ /* 0x008fe20000010000 */
[----:B------:R-:W-:Y:S01]  /*1fd60*/  @!UP0 UIMAD UR11, UR11, UR4, URZ ;  /* 0x000000040b0b82a4 */ /* 0x000fe2000f8e023f */
[----:B------:R-:W2:Y:S01]  /*1fd70*/  SHFL.BFLY PT, R4, R235, 0x1, 0x1f ;  /* 0x0c201f00eb047f89 */ /* 0x000ea200000e0000 */
[----:B----4-:R-:W-:Y:S01]  /*1fd80*/  FADD.FTZ R244, R3, R244 ;  /* 0x000000f403f47221 */ /* 0x010fe20000010000 */
[----:B------:R-:W-:-:S02]  /*1fd90*/  MOV R3, 0x3f800000 ;  /* 0x3f80000000037802 */ /* 0x000fc40000000f00 */
[----:B------:R-:W3:Y:S01]  /*1fda0*/  SHFL.BFLY PT, R2, R239, 0x1, 0x1f ;  /* 0x0c201f00ef027f89 */ /* 0x000ee200000e0000 */
[----:B------:R-:W-:Y:S01]  /*1fdb0*/  ULDC.U8 UR4, c[0x0][0x329] ;  /* 0x0000ca4000047ab9 */ /* 0x000fe20000000000 */
[----:B------:R-:W-:Y:S01]  /*1fdc0*/  SHF.R.S32.HI R175, RZ, 0x1f, R174 ;  /* 0x0000001fffaf7819 */ /* 0x000fe200000114ae */
[----:B------:R-:W-:Y:S01]  /*1fdd0*/  UISETP.NE.AND UP1, UPT, UR4, URZ, UPT ;  /* 0x0000003f0400728c */ /* 0x000fe2000bf25270 */
[----:B------:R-:W4:Y:S01]  /*1fde0*/  SHFL.BFLY PT, R7, R244, 0x1, 0x1f ;  /* 0x0c201f00f4077f89 */ /* 0x000f2200000e0000 */
[----:B------:R-:W-:Y:S01]  /*1fdf0*/  @!UP0 UIMAD UR11, UR6, UR5, UR11 ;  /* 0x00000005060b82a4 */ /* 0x000fe2000f8e020b */
[----:B------:R-:W-:Y:S01]  /*1fe00*/  LEA.HI R173, R175, R174, RZ, 0x5 ;  /* 0x000000aeafad7211 */ /* 0x000fe200078f28ff */
[----:B------:R-:W-:Y:S02]  /*1fe10*/  @!UP0 UMOV UR12, UR18 ;  /* 0x00000012000c8c82 */ /* 0x000fe40008000000 */
[----:B------:R-:W-:Y:S02]  /*1fe20*/  ULDC.U8 UR5, c[0x0][0x328] ;  /* 0x0000ca0000057ab9 */ /* 0x000fe40000000000 */
[----:B------:R-:W-:-:S02]  /*1fe30*/  UISETP.NE.AND UP2, UPT, UR5, URZ, UPT ;  /* 0x0000003f0500728c */ /* 0x000fc4000bf45270 */
[----:B------:R-:W-:Y:S02]  /*1fe40*/  @!UP0 UIADD3 UR7, UR19, UR11, URZ ;  /* 0x0000000b13078290 */ /* 0x000fe4000fffe03f */
[----:B------:R-:W-:Y:S01]  /*1fe50*/  UISETP.NE.OR UP3, UPT, UR4, URZ, !UP2 ;  /* 0x0000003f0400728c */ /* 0x000fe2000d765670 */
[----:B-1----:R-:W-:Y:S01]  /*1fe60*/  FADD.FTZ R241, R0, R241 ;  /* 0x000000f100f17221 */ /* 0x002fe20000010000 */
[----:B------:R-:W-:Y:S01]  /*1fe70*/  MOV R0, 0x3f800000 ;  /* 0x3f80000000007802 */ /* 0x000fe20000000f00 */
[----:B------:R-:W-:Y:S01]  /*1fe80*/  @UP1 ULDC UR13, c[0x0][0x210] ;  /* 0x00008400000d1ab9 */ /* 0x000fe20000000800 */
[----:B--2---:R-:W-:Y:S02]  /*1fe90*/  FADD.FTZ R235, R235, R4 ;  /* 0x00000004ebeb7221 */ /* 0x004fe40000010000 */
[----:B------:R-:W1:Y:S01]  /*1fea0*/  SHFL.BFLY PT, R6, R241, 0x1, 0x1f ;  /* 0x0c201f00f1067f89 */ /* 0x000e6200000e0000 */
[----:B------:R-:W-:Y:S01]  /*1feb0*/  LEA.HI R4, R175, R174, RZ, 0x2 ;  /* 0x000000aeaf047211 */ /* 0x000fe200078f10ff */
[----:B------:R-:W-:Y:S01]  /*1fec0*/  ULDC UR5, c[0x0][0x234] ;  /* 0x00008d0000057ab9 */ /* 0x000fe20000000800 */
[----:B---3--:R-:W-:Y:S01]  /*1fed0*/  FADD.FTZ R239, R239, R2 ;  /* 0x00000002efef7221 */ /* 0x008fe20000010000 */
[----:B------:R-:W-:Y:S01]  /*1fee0*/  FSETP.NE.FTZ.AND P6, PT, R235, RZ, PT ;  /* 0x000000ffeb00720b */ /* 0x000fe20003fd5000 */
[----:B------:R-:W-:Y:S01]  /*1fef0*/  @UP1 UIMAD UR13, UR13, UR8, URZ ;  /* 0x000000080d0d12a4 */ /* 0x000fe2000f8e023f */
[--C-:B------:R-:W-:Y:S01]  /*1ff00*/  SHF.R.S32.HI R2, RZ, 0x2, R4.reuse ;  /* 0x00000002ff027819 */ /* 0x100fe20000011404 */
[----:B----4-:R-:W-:Y:S01]  /*1ff10*/  FADD.FTZ R244, R244, R7 ;  /* 0x00000007f4f47221 */ /* 0x010fe20000010000 */
[----:B------:R-:W-:Y:S01]  /*1ff20*/  SHF.R.S32.HI R5, RZ, 0x1f, R4 ;  /* 0x0000001fff057819 */ /* 0x000fe20000011404 */
[----:B------:R-:W-:Y:S01]  /*1ff30*/  @!UP1 USEL UR13, UR8, UR5, !UP2 ;  /* 0x00000005080d9287 */ /* 0x000fe2000d000000 */
[----:B------:R-:W-:Y:S01]  /*1ff40*/  FSETP.NE.FTZ.AND P5, PT, R239, RZ, PT ;  /* 0x000000ffef00720b */ /* 0x000fe20003fb5000 */
[----:B------:R-:W-:Y:S01]  /*1ff50*/  ULDC UR4, c[0x0][0x1c0] ;  /* 0x0000700000047ab9 */ /* 0x000fe20000000800 */
[----:B------:R-:W-:Y:S01]  /*1ff60*/  LEA.HI R5, R5, R2, RZ, 0x3 ;  /* 0x0000000205057211 */ /* 0x000fe200078f18ff */
[----:B------:R-:W-:Y:S01]  /*1ff70*/  @UP1 UMOV UR14, 0x1 ;  /* 0x00000001000e1882 */ /* 0x000fe20000000000 */
[----:B------:R-:W-:Y:S01]  /*1ff80*/  FSETP.NE.FTZ.AND P3, PT, R244, RZ, PT ;  /* 0x000000fff400720b */ /* 0x000fe20003f75000 */
[----:B------:R-:W-:Y:S01]  /*1ff90*/  @!UP1 UIMAD UR14, UR13, UR4, URZ ;  /* 0x000000040d0e92a4 */ /* 0x000fe2000f8e023f */
[----:B------:R-:W-:Y:S01]  /*1ffa0*/  LOP3.LUT R25, R5, 0xfffffff8, RZ, 0xc0, !PT ;  /* 0xfffffff805197812 */ /* 0x000fe200078ec0ff */
[----:B------:R-:W2:Y:S01]  /*1ffb0*/  @P6 MUFU.RCP R0, R235 ;  /* 0x000000eb00006308 */ /* 0x000ea20000001000 */
[----:B------:R-:W-:Y:S01]  /*1ffc0*/  LOP3.LUT R4, R4, 0x3ffffffc, RZ, 0xc0, !PT ;  /* 0x3ffffffc04047812 */ /* 0x000fe200078ec0ff */
[----:B------:R-:W-:Y:S01]  /*1ffd0*/  @!UP3 UIMAD UR16, UR6, UR8, URZ ;  /* 0x000000080610b2a4 */ /* 0x000fe2000f8e023f */
[----:B------:R-:W-:Y:S01]  /*1ffe0*/  IADD3 R25, R2, -R25, RZ ;  /* 0x8000001902197210 */ /* 0x000fe20007ffe0ff */
[----:B------:R-:W-:Y:S01]  /*1fff0*/  @UP1 ULDC UR15, c[0x0][0x210] ;  /* 0x00008400000f1ab9 */ /* 0x000fe20000000800 */
[----:B------:R-:W-:Y:S01]  /*20000*/  MOV R2, 0x3f800000 ;  /* 0x3f80000000027802 */ /* 0x000fe20000000f00 */
[----:B------:R-:W-:Y:S01]  /*20010*/  UIMAD UR5, UR6, UR14, URZ ;  /* 0x0000000e060572a4 */ /* 0x000fe2000f8e023f */
[----:B-1----:R-:W-:Y:S01]  /*20020*/  FADD.FTZ R241, R241, R6 ;  /* 0x00000006f1f17221 */ /* 0x002fe20000010000 */
[----:B------:R-:W-:Y:S01]  /*20030*/  @P5 MUFU.RCP R3, R239 ;  /* 0x000000ef00035308 */ /* 0x000fe20000001000 */
[----:B------:R-:W-:Y:S01]  /*20040*/  SHF.R.S32.HI R6, RZ, 0x5, R173 ;  /* 0x00000005ff067819 */ /* 0x000fe200000114ad */
[----:B------:R-:W-:Y:S01]  /*20050*/  @!UP1 UMOV UR15, 0x1 ;  /* 0x00000001000f9882 */ /* 0x000fe20000000000 */
[----:B------:R-:W-:Y:S01]  /*20060*/  IADD3 R4, -R4, R174, RZ ;  /* 0x000000ae04047210 */ /* 0x000fe20007ffe1ff */
[----:B------:R-:W-:Y:S01]  /*20070*/  @!UP3 USEL UR16, UR16, UR24, !UP0 ;  /* 0x000000181010b287 */ /* 0x000fe2000c000000 */
[----:B------:R-:W-:Y:S01]  /*20080*/  FSETP.NE.FTZ.AND P4, PT, R241, RZ, PT ;  /* 0x000000fff100720b */ /* 0x000fe20003f95000 */
[----:B------:R-:W-:Y:S01]  /*20090*/  UIMAD UR4, UR9, UR15, URZ ;  /* 0x0000000f090472a4 */ /* 0x000fe2000f8e023f */
[----:B------:R-:W-:Y:S01]  /*200a0*/  LEA R172, R6, R4, 0x9 ;  /* 0x0000000406ac7211 */ /* 0x000fe200078e48ff */
[----:B--2---:R-:W-:Y:S01]  /*200b0*/  FMUL.FTZ R0, R0, c[0x0][0x2dc] ;  /* 0x0000b70000007a20 */ /* 0x004fe20000410000 */
[----:B------:R-:W-:Y:S01]  /*200c0*/  R2P PR, R25, 0x6 ;  /* 0x0000000619007804 */ /* 0x000fe20000000000 */
[----:B------:R-:W-:-:S02]  /*200d0*/  USEL UR5, UR5, URZ, UP3 ;  /* 0x0000003f05057287 */ /* 0x000fc40009800000 */
[C---:B------:R-:W-:Y:S01]  /*200e0*/  FMUL.FTZ R14, R0.reuse, R141 ;  /* 0x0000008d000e7220 */ /* 0x040fe20000410000 */
[----:B------:R-:W-:Y:S01]  /*200f0*/  USHF.L.U32 UR4, UR4, 0x7, URZ ;  /* 0x0000000704047899 */ /* 0x000fe2000800063f */
[C---:B------:R-:W-:Y:S01]  /*20100*/  FMUL.FTZ R152, R0.reuse, R152 ;  /* 0x0000009800987220 */ /* 0x040fe20000410000 */
[----:B------:R-:W-:Y:S01]  /*20110*/  UIMAD UR13, UR10, UR13, UR5 ;  /* 0x0000000d0a0d72a4 */ /* 0x000fe2000f8e0205 */
[C---:B------:R-:W-:Y:S01]  /*20120*/  FMUL.FTZ R5, R0.reuse, R153 ;  /* 0x0000009900057220 */ /* 0x040fe20000410000 */
[----:B------:R-:W-:Y:S01]  /*20130*/  @!UP3 UMOV UR20, UR16 ;  /* 0x000000100014bc82 */ /* 0x000fe20008000000 */
[C---:B------:R-:W-:Y:S01]  /*20140*/  FMUL.FTZ R148, R0.reuse, R148 ;  /* 0x0000009400947220 */ /* 0x040fe20000410000 */
[----:B------:R-:W1:Y:S01]  /*20150*/  @P4 MUFU.RCP R2, R241 ;  /* 0x000000f100024308 */ /* 0x000e620000001000 */
[C---:B------:R-:W-:Y:S01]  /*20160*/  FMUL.FTZ R149, R0.reuse, R149 ;  /* 0x0000009500957220 */ /* 0x040fe20000410000 */
[----:B------:R-:W-:Y:S01]  /*20170*/  F2FP.PACK_AB R5, R5, R152 ;  /* 0x000000980505723e */ /* 0x000fe200000000ff */
[C---:B------:R-:W-:Y:S01]  /*20180*/  FMUL.FTZ R144, R0.reuse, R144 ;  /* 0x0000009000907220 */ /* 0x040fe20000410000 */
[----:B------:R-:W-:Y:S01]  /*20190*/  USHF.R.S32.HI UR5, URZ, 0x1f, UR4 ;  /* 0x0000001f3f057899 */ /* 0x000fe20008011404 */
[C---:B------:R-:W-:Y:S01]  /*201a0*/  FMUL.FTZ R11, R0.reuse, R145 ;  /* 0x00000091000b7220 */ /* 0x040fe20000410000 */
[----:B------:R-:W-:Y:S01]  /*201b0*/  @!UP3 USHF.R.S32.HI UR21, URZ, 0x1f, UR16 ;  /* 0x0000001f3f15b899 */ /* 0x000fe20008011410 */
[C---:B------:R-:W-:Y:S01]  /*201c0*/  FMUL.FTZ R140, R0.reuse, R140 ;  /* 0x0000008c008c7220 */ /* 0x040fe20000410000 */
[----:B------:R-:W-:Y:S01]  /*201d0*/  USHF.R.S32.HI UR6, URZ, 0x1f, UR13 ;  /* 0x0000001f3f067899 */ /* 0x000fe2000801140d */
[C---:B------:R-:W-:Y:S01]  /*201e0*/  FMUL.FTZ R18, R0.reuse, R36 ;  /* 0x0000002400127220 */ /* 0x040fe20000410000 */
[----:B------:R-:W-:Y:S01]  /*201f0*/  F2FP.PACK_AB R11, R11, R144 ;  /* 0x000000900b0b723e */ /* 0x000fe200000000ff */
[----:B------:R-:W-:Y:S01]  /*20200*/  FMUL.FTZ R21, R0, R37 ;  /* 0x0000002500157220 */ /* 0x000fe20000410000 */
[----:B------:R-:W-:Y:S01]  /*20210*/  F2FP.PACK_AB R14, R14, R140 ;  /* 0x0000008c0e0e723e */ /* 0x000fe200000000ff */
[C---:B-----5:R-:W-:Y:S01]  /*20220*/  FMUL.FTZ R136, R0.reuse, R48 ;  /* 0x0000003000887220 */ /* 0x060fe20000410000 */
[----:B------:R-:W-:Y:S01]  /*20230*/  UIADD3 UR4, UP2, UP1, UR4, UR20, UR13 ;  /* 0x0000001404047290 */ /* 0x000fe2000f95e00d */
[C---:B------:R-:W-:Y:S01]  /*20240*/  FMUL.FTZ R35, R0.reuse, R49 ;  /* 0x0000003100237220 */ /* 0x040fe20000410000 */
[----:B------:R-:W-:Y:S01]  /*20250*/  F2FP.PACK_AB R21, R21, R18 ;  /* 0x000000121515723e */ /* 0x000fe200000000ff */
[C---:B------:R-:W-:Y:S01]  /*20260*/  FMUL.FTZ R138, R0.reuse, R52 ;  /* 0x00000034008a7220 */ /* 0x040fe20000410000 */
[----:B------:R-:W-:Y:S01]  /*20270*/  UIADD3.X UR5, UR5, UR21, UR6, UP2, UP1 ;  /* 0x0000001505057290 */ /* 0x000fe200097e2406 */
        /* <DEDUP_REMOVED lines=21> */
[----:B------:R-:W-:Y:S01]  /*203d0*/  MOV R0, 0x3f800000 ;  /* 0x3f80000000007802 */ /* 0x000fe20000000f00 */
[----:B-1----:R-:W-:-:S02]  /*203e0*/  FMUL.FTZ R2, R2, c[0x0][0x2dc] ;  /* 0x0000b70002027a20 */ /* 0x002fc40000410000 */
[----:B------:R-:W-:Y:S02]  /*203f0*/  FMUL.FTZ R3, R3, c[0x0][0x2dc] ;  /* 0x0000b70003037a20 */ /* 0x000fe40000410000 */
[C---:B------:R-:W-:Y:S01]  /*20400*/  FMUL.FTZ R19, R2.reuse, R41 ;  /* 0x0000002902137220 */ /* 0x040fe20000410000 */
[----:B------:R-:W1:Y:S01]  /*20410*/  @P3 MUFU.RCP R0, R244 ;  /* 0x000000f400003308 */ /* 0x000e620000001000 */
[C---:B------:R-:W-:Y:S02]  /*20420*/  FMUL.FTZ R65, R2.reuse, R45 ;  /* 0x0000002d02417220 */ /* 0x040fe40000410000 */
        /* <DEDUP_REMOVED lines=13> */
[C---:B------:R-:W-:Y:S01]  /*20500*/  FMUL.FTZ R26, R2.reuse, R44 ;  /* 0x0000002c021a7220 */ /* 0x040fe20000410000 */
[----:B------:R-:W-:Y:S01]  /*20510*/  F2FP.PACK_AB R23, R23, R156 ;  /* 0x0000009c1717723e */ /* 0x000fe200000000ff */
[C---:B------:R-:W-:Y:S01]  /*20520*/  FMUL.FTZ R27, R2.reuse, R56 ;  /* 0x00000038021b7220 */ /* 0x040fe20000410000 */
[----:B------:R-:W-:Y:S01]  /*20530*/  F2FP.PACK_AB R19, R19, R17 ;  /* 0x000000111313723e */ /* 0x000fe200000000ff */
        /* <DEDUP_REMOVED lines=30> */
[----:B------:R-:W-:Y:S02]  /*20720*/  FMUL.FTZ R31, R3, R66 ;  /* 0x00000042031f7220 */ /* 0x000fe40000410000 */
[C---:B------:R-:W-:Y:S02]  /*20730*/  FMUL.FTZ R2, R0.reuse, R62 ;  /* 0x0000003e00027220 */ /* 0x040fe40000410000 */
[C---:B------:R-:W-:Y:S01]  /*20740*/  FMUL.FTZ R56, R0.reuse, R63 ;  /* 0x0000003f00387220 */ /* 0x040fe20000410000 */
[----:B------:R-:W-:Y:S01]  /*20750*/  F2FP.PACK_AB R63, R137, R138 ;  /* 0x0000008a893f723e */ /* 0x000fe200000000ff */
[C---:B------:R-:W-:Y:S02]  /*20760*/  FMUL.FTZ R170, R0.reuse, R170 ;  /* 0x000000aa00aa7220 */ /* 0x040fe40000410000 */
[----:B------:R-:W-:Y:S01]  /*20770*/  FMUL.FTZ R7, R0, R171 ;  /* 0x000000ab00077220 */ /* 0x000fe20000410000 */
[----:B------:R-:W-:Y:S01]  /*20780*/  F2FP.PACK_AB R56, R56, R2 ;  /* 0x000000023838723e */ /* 0x000fe200000000ff */
[C---:B------:R-:W-:Y:S01]  /*20790*/  FMUL.FTZ R166, R0.reuse, R166 ;  /* 0x000000a600a67220 */ /* 0x040fe20000410000 */
[----:B------:R-:W-:Y:S01]  /*207a0*/  LOP3.LUT R2, R25, 0x1, RZ, 0xc0, !PT ;  /* 0x0000000119027812 */ /* 0x000fe200078ec0ff */
[C---:B------:R-:W-:Y:S01]  /*207b0*/  FMUL.FTZ R12, R0.reuse, R167 ;  /* 0x000000a7000c7220 */ /* 0x040fe20000410000 */
[----:B------:R-:W-:Y:S01]  /*207c0*/  F2FP.PACK_AB R7, R7, R170 ;  /* 0x000000aa0707723e */ /* 0x000fe200000000ff */
[----:B------:R-:W-:Y:S01]  /*207d0*/  FMUL.FTZ R162, R0, R162 ;  /* 0x000000a200a27220 */ /* 0x000fe20000410000 */
[----:B------:R-:W-:Y:S01]  /*207e0*/  ISETP.NE.U32.AND P0, PT, R2, 0x1, PT ;  /* 0x000000010200780c */ /* 0x000fe20003f05070 */
        /* <DEDUP_REMOVED lines=40> */
[----:B------:R-:W-:Y:S01]  /*20a70*/  SHF.L.U32 R0, R25, 0x6, RZ ;  /* 0x0000000619007819 */ /* 0x000fe200000006ff */
[C---:B------:R-:W-:Y:S01]  /*20a80*/  FMUL.FTZ R154, R3.reuse, R154 ;  /* 0x0000009a039a7220 */ /* 0x040fe20000410000 */
        /* <DEDUP_REMOVED lines=9> */
[C---:B------:R-:W-:Y:S01]  /*20b20*/  FMUL.FTZ R146, R3.reuse, R146 ;  /* 0x0000009203927220 */ /* 0x040fe20000410000 */
[----:B------:R-:W-:Y:S01]  /*20b30*/  LEA R0, R172, R0, 0x1 ;  /* 0x00000000ac007211 */ /* 0x000fe200078e08ff */
[----:B------:R-:W-:Y:S01]  /*20b40*/  FMUL.FTZ R10, R3, R147 ;  /* 0x00000093030a7220 */ /* 0x000fe20000410000 */
[----:B------:R-:W-:Y:S01]  /*20b50*/  F2FP.PACK_AB R58, R67, R31 ;  /* 0x0000001f433a723e */ /* 0x000fe200000000ff */
[C---:B------:R-:W-:Y:S01]  /*20b60*/  FMUL.FTZ R142, R3.reuse, R142 ;  /* 0x0000008e038e7220 */ /* 0x040fe20000410000 */
[----:B------:R-:W-:Y:S01]  /*20b70*/  SHF.L.U32 R0, R0, 0x1, RZ ;  /* 0x0000000100007819 */ /* 0x000fe200000006ff */
[C---:B------:R-:W-:Y:S01]  /*20b80*/  FMUL.FTZ R13, R3.reuse, R143 ;  /* 0x0000008f030d7220 */ /* 0x040fe20000410000 */
[----:B------:R-:W-:Y:S01]  /*20b90*/  MOV R67, 0x20 ;  /* 0x0000002000437802 */ /* 0x000fe20000000f00 */
[C---:B------:R-:W-:Y:S01]  /*20ba0*/  FMUL.FTZ R38, R3.reuse, R38 ;  /* 0x0000002603267220 */ /* 0x040fe20000410000 */
[C---:B------:R-:W-:Y:S01]  /*20bb0*/  IADD3 R2, R0.reuse, -0x10, RZ ;  /* 0xfffffff000027810 */ /* 0x040fe20007ffe0ff */
[C---:B------:R-:W-:Y:S01]  /*20bc0*/  FMUL.FTZ R20, R3.reuse, R39 ;  /* 0x0000002703147220 */ /* 0x040fe20000410000 */
[----:B------:R-:W-:Y:S01]  /*20bd0*/  @P0 IADD3 R2, R0, 0x10, RZ ;  /* 0x0000001000020810 */ /* 0x000fe20007ffe0ff */
        /* <DEDUP_REMOVED lines=8> */
[----:B------:R-:W-:Y:S01]  /*20c60*/  FMUL.FTZ R70, R3, R70 ;  /* 0x0000004603467220 */ /* 0x000fe20000410000 */
[----:B------:R-:W-:Y:S01]  /*20c70*/  F2FP.PACK_AB R13, R13, R142 ;  /* 0x0000008e0d0d723e */ /* 0x000fe200000000ff */
[C---:B------:R-:W-:Y:S01]  /*20c80*/  FMUL.FTZ R71, R3.reuse, R71 ;  /* 0x0000004703477220 */ /* 0x040fe20000410000 */
[----:B------:R-:W-:Y:S01]  /*20c90*/  STS [R2+0x400], R6 ;  /* 0x0004000602007388 */ /* 0x000fe20000000800 */
        /* <DEDUP_REMOVED lines=15> */
[----:B-1----:R-:W-:Y:S01]  /*20d90*/  MOV R5, 0x40 ;  /* 0x0000004000057802 */ /* 0x002fe20000000f00 */
[----:B------:R-:W-:Y:S01]  /*20da0*/  FMUL.FTZ R114, R3, R114 ;  /* 0x0000007203727220 */ /* 0x000fe20000410000 */
[----:B------:R-:W-:Y:S01]  /*20db0*/  F2FP.PACK_AB R46, R87, R86 ;  /* 0x00000056572e723e */ /* 0x000fe200000000ff */
[----:B------:R-:W-:Y:S01]  /*20dc0*/  FMUL.FTZ R34, R3, R115 ;  /* 0x0000007303227220 */ /* 0x000fe20000410000 */
        /* <DEDUP_REMOVED lines=8> */
[----:B------:R-:W-:-:S02]  /*20e50*/  F2FP.PACK_AB R3, R149, R148 ;  /* 0x000000949503723e */ /* 0x000fc400000000ff */
[----:B------:R-:W-:Y:S02]  /*20e60*/  F2FP.PACK_AB R34, R34, R114 ;  /* 0x000000722222723e */ /* 0x000fe400000000ff */
[----:B------:R-:W-:Y:S01]  /*20e70*/  F2FP.PACK_AB R31, R117, R116 ;  /* 0x00000074751f723e */ /* 0x000fe200000000ff */
[----:B------:R1:W-:Y:S01]  /*20e80*/  STS [R2], R3 ;  /* 0x0000000302007388 */ /* 0x0003e20000000800 */
[----:B------:R-:W-:Y:S02]  /*20e90*/  F2FP.PACK_AB R30, R119, R118 ;  /* 0x00000076771e723e */ /* 0x000fe400000000ff */
[----:B------:R-:W-:Y:S01]  /*20ea0*/  F2FP.PACK_AB R26, R131, R130 ;  /* 0x00000082831a723e */ /* 0x000fe200000000ff */
[----:B------:R-:W-:Y:S01]  /*20eb0*/  STS [R0+0x2000], R8 ;  /* 0x0020000800007388 */ /* 0x000fe20000000800 */
[----:B------:R-:W-:-:S03]  /*20ec0*/  F2FP.PACK_AB R66, R66, R126 ;  /* 0x0000007e4242723e */ /* 0x000fc600000000ff */
[----:B------:R2:W-:Y:S04]  /*20ed0*/  STS [R0+0x2400], R7 ;  /* 0x0024000700007388 */ /* 0x0005e80000000800 */
[----:B------:R3:W-:Y:S04]  /*20ee0*/  STS [R2+0x2000], R9 ;  /* 0x0020000902007388 */ /* 0x0007e80000000800 */
[----:B------:R4:W-:Y:S01]  /*20ef0*/  STS [R2+0x2400], R12 ;  /* 0x0024000c02007388 */ /* 0x0009e20000000800 */
[----:B-1----:R-:W-:-:S04]  /*20f00*/  SEL R3, R67, 0xffffffe0, !P1 ;  /* 0xffffffe043037807 */ /* 0x002fc80004800000 */
[C---:B------:R-:W-:Y:S02]  /*20f10*/  IADD3 R4, R0.reuse, R3, RZ ;  /* 0x0000000300047210 */ /* 0x040fe40007ffe0ff */
[-C--:B------:R-:W-:Y:S02]  /*20f20*/  IADD3 R3, R3, R2.reuse, RZ ;  /* 0x0000000203037210 */ /* 0x080fe40007ffe0ff */
[-C--:B--2---:R-:W-:Y:S01]  /*20f30*/  IADD3 R7, R0, R5.reuse, RZ ;  /* 0x0000000500077210 */ /* 0x084fe20007ffe0ff */
[----:B------:R-:W-:Y:S01]  /*20f40*/  STS [R4], R11 ;  /* 0x0000000b04007388 */ /* 0x000fe20000000800 */
[----:B------:R-:W-:Y:S02]  /*20f50*/  IADD3 R8, R5, R2, RZ ;  /* 0x0000000205087210 */ /* 0x000fe40007ffe0ff */
[-C--:B------:R-:W-:Y:S01]  /*20f60*/  IADD3 R6, R4, R5.reuse, RZ ;  /* 0x0000000504067210 */ /* 0x080fe20007ffe0ff */
[----:B------:R-:W-:Y:S01]  /*20f70*/  STS [R4+0x400], R10 ;  /* 0x0004000a04007388 */ /* 0x000fe20000000800 */
[----:B------:R-:W-:-:S02]  /*20f80*/  IADD3 R5, R3, R5, RZ ;  /* 0x0000000503057210 */ /* 0x000fc40007ffe0ff */
[----:B---3--:R-:W-:Y:S01]  /*20f90*/  MOV R9, 0x7f800000 ;  /* 0x7f80000000097802 */ /* 0x008fe20000000f00 */
[----:B------:R1:W-:Y:S01]  /*20fa0*/  STS [R3], R14 ;  /* 0x0000000e03007388 */ /* 0x0003e20000000800 */
[----:B----4-:R-:W-:-:S03]  /*20fb0*/  MOV R12, 0x7f800000 ;  /* 0x7f800000000c7802 */ /* 0x010fc60000000f00 */
        /* <DEDUP_REMOVED lines=88> */
[----:B---34-:R-:W3:Y:S02]  /*21540*/  S2R R4, SR_TID.X ;  /* 0x0000000000047919 */ /* 0x018ee40000002100 */
[----:B---3--:R-:W-:-:S04]  /*21550*/  SHF.R.S32.HI R2, RZ, 0x1f, R4 ;  /* 0x0000001fff027819 */ /* 0x008fc80000011404 */
        /* <DEDUP_REMOVED lines=43> */
.L_x_1277:
[----:B---34-:R-:W-:Y:S05]  /*21810*/  BSYNC B0 ;  /* 0x0000000000007941 */ /* 0x018fea0003800000 */
.L_x_1276:
[----:B------:R-:W3:Y:S04]  /*21820*/  LDL.64 R80, [R1+0xa8] ;  /* 0x0000a80001507983 */ /* 0x000ee80000100a00 */
[----:B--2---:R2:W5:Y:S01]  /*21830*/  LDL R14, [R1+0xb8] ;  /* 0x0000b800010e7983 */ /* 0x0045620000100800 */
[----:B------:R-:W-:Y:S01]  /*21840*/  LEA.HI R13, R175, R174, RZ, 0x3 ;  /* 0x000000aeaf0d7211 */ /* 0x000fe200078f18ff */
[----:B------:R-:W-:Y:S01]  /*21850*/  UIMAD UR9, UR9, -0x80, UR27 ;  /* 0xffffff80090978a4 */ /* 0x000fe2000f8e021b */
[----:B------:R-:W-:Y:S01]  /*21860*/  BSSY B0, `(.L_x_1278) ;  /* 0x0000020000007945 */ /* 0x000fe20003800000 */
[----:B------:R-:W4:Y:S01]  /*21870*/  S2R R0, SR_TID.X ;  /* 0x0000000000007919 */ /* 0x000f220000002100 */
[----:B------:R-:W-:Y:S01]  /*21880*/  SHF.R.S32.HI R3, RZ, 0x3, R13 ;  /* 0x00000003ff037819 */ /* 0x000fe2000001140d */
[----:B------:R-:W-:-:S02]  /*21890*/  USHF.R.S32.HI UR6, URZ, 0x1f, UR10 ;  /* 0x0000001f3f067899 */ /* 0x000fc4000801140a */
[----:B------:R-:W1:Y:S01]  /*218a0*/  S2R R10, SR_CTAID.Z ;  /* 0x00000000000a7919 */ /* 0x000e620000002700 */
[----:B------:R-:W-:Y:S02]  /*218b0*/  ULDC.64 UR4, c[0x0][0x1f0] ;  /* 0x00007c0000047ab9 */ /* 0x000fe40000000a00 */
[----:B------:R-:W-:-:S04]  /*218c0*/  UIMAD UR4, UR6, UR4, URZ ;  /* 0x00000004060472a4 */ /* 0x000fc8000f8e023f */
[----:B------:R-:W-:Y:S01]  /*218d0*/  UIMAD UR4, UR10, UR5, UR4 ;  /* 0x000000050a0472a4 */ /* 0x000fe2000f8e0204 */
[----:B----4-:R-:W-:-:S04]  /*218e0*/  SHF.R.S32.HI R2, RZ, 0x1f, R0 ;  /* 0x0000001fff027819 */ /* 0x010fc80000011400 */
[----:B------:R-:W-:-:S04]  /*218f0*/  LEA.HI R2, R2, R0, RZ, 0x3 ;  /* 0x0000000002027211 */ /* 0x000fc800078f18ff */
[----:B------:R-:W-:Y:S02]  /*21900*/  SHF.R.S32.HI R2, RZ, 0x3, R2 ;  /* 0x00000003ff027819 */ /* 0x000fe40000011402 */
[----:B---3--:R-:W-:Y:S02]  /*21910*/  SHF.R.S32.HI R0, RZ, 0x1f, R80 ;  /* 0x0000001fff007819 */ /* 0x008fe40000011450 */
[----:B------:R-:W-:-:S04]  /*21920*/  IADD3 R4, P0, R80, UR12, RZ ;  /* 0x0000000c50047c10 */ /* 0x000fc8000ff1e0ff */
[----:B------:R-:W-:Y:S01]  /*21930*/  IADD3.X R5, R0, UR7, RZ, P0, !PT ;  /* 0x0000000700057c10 */ /* 0x000fe200087fe4ff */
[----:B------:R-:W-:Y:S01]  /*21940*/  IMAD.U32 R0, RZ, RZ, UR25 ;  /* 0x00000019ff007e24 */ /* 0x000fe2000f8e00ff */
[----:B------:R-:W-:Y:S02]  /*21950*/  ISETP.GE.AND P0, PT, R3, UR9, PT ;  /* 0x0000000903007c0c */ /* 0x000fe4000bf06270 */
[----:B------:R-:W-:Y:S01]  /*21960*/  SHF.R.S32.HI R3, RZ, 0x1f, R2 ;  /* 0x0000001fff037819 */ /* 0x000fe20000011402 */
[----:B-1----:R-:W-:-:S04]  /*21970*/  IMAD.WIDE.U32 R10, R10, c[0x0][0x1f0], R4 ;  /* 0x00007c000a0a7a25 */ /* 0x002fc800078e0004 */
[----:B------:R-:W-:Y:S01]  /*21980*/  IMAD.WIDE R6, R0, 0x80, R2 ;  /* 0x0000008000067825 */ /* 0x000fe200078e0202 */
[----:B------:R-:W-:-:S05]  /*21990*/  IADD3 R9, R11, UR4, RZ ;  /* 0x000000040b097c10 */ /* 0x000fca000fffe0ff */
[----:B------:R-:W-:Y:S05]  /*219a0*/  @P0 BRA `(.L_x_1279) ;  /* 0x000000b000000947 */ /* 0x000fea0003800000 */
[----:B--2---:R-:W-:Y:S01]  /*219b0*/  IMAD R0, R7, c[0x0][0x1e8], RZ ;  /* 0x00007a0007007a24 */ /* 0x004fe200078e02ff */
        /* <DEDUP_REMOVED lines=10> */
.L_x_1279:
[----:B--2---:R-:W-:Y:S05]  /*21a60*/  BSYNC B0 ;  /* 0x0000000000007941 */ /* 0x004fea0003800000 */
.L_x_1278:
        /* <DEDUP_REMOVED lines=18> */
.L_x_1281:
[----:B------:R-:W-:Y:S05]  /*21b90*/  BSYNC B0 ;  /* 0x0000000000007941 */ /* 0x000fea0003800000 */
.L_x_1280:
        /* <DEDUP_REMOVED lines=18> */
.L_x_1283:
[----:B------:R-:W-:Y:S05]  /*21cc0*/  BSYNC B0 ;  /* 0x0000000000007941 */ /* 0x000fea0003800000 */
.L_x_1282:
        /* <DEDUP_REMOVED lines=18> */
.L_x_1285:
[----:B------:R-:W-:Y:S05]  /*21df0*/  BSYNC B0 ;  /* 0x0000000000007941 */ /* 0x000fea0003800000 */
.L_x_1284:
        /* <DEDUP_REMOVED lines=18> */
.L_x_1287:
[----:B------:R-:W-:Y:S05]  /*21f20*/  BSYNC B0 ;  /* 0x0000000000007941 */ /* 0x000fea0003800000 */
.L_x_1286:
        /* <DEDUP_REMOVED lines=18> */
.L_x_1289:
[----:B------:R-:W-:Y:S05]  /*22050*/  BSYNC B0 ;  /* 0x0000000000007941 */ /* 0x000fea0003800000 */
.L_x_1288:
        /* <DEDUP_REMOVED lines=18> */
.L_x_1291:
[----:B------:R-:W-:Y:S05]  /*22180*/  BSYNC B0 ;  /* 0x0000000000007941 */ /* 0x000fea0003800000 */
.L_x_1290:
        /* <DEDUP_REMOVED lines=19> */
.L_x_1228:
        /* <DEDUP_REMOVED lines=75> */
.L_x_1293:
[----:B------:R-:W-:Y:S05]  /*22770*/  BSYNC B0 ;  /* 0x0000000000007941 */ /* 0x000fea0003800000 */
.L_x_1292:
        /* <DEDUP_REMOVED lines=18> */
.L_x_1295:
[----:B------:R-:W-:Y:S05]  /*228a0*/  BSYNC B0 ;  /* 0x0000000000007941 */ /* 0x000fea0003800000 */
.L_x_1294:
        /* <DEDUP_REMOVED lines=18> */
.L_x_1297:
[----:B------:R-:W-:Y:S05]  /*229d0*/  BSYNC B0 ;  /* 0x0000000000007941 */ /* 0x000fea0003800000 */
.L_x_1296:
        /* <DEDUP_REMOVED lines=18> */
.L_x_1299:
[----:B------:R-:W-:Y:S05]  /*22b00*/  BSYNC B0 ;  /* 0x0000000000007941 */ /* 0x000fea0003800000 */
.L_x_1298:
        /* <DEDUP_REMOVED lines=18> */
.L_x_1301:
[----:B------:R-:W-:Y:S05]  /*22c30*/  BSYNC B0 ;  /* 0x0000000000007941 */ /* 0x000fea0003800000 */
.L_x_1300:
        /* <DEDUP_REMOVED lines=18> */
.L_x_1303:
[----:B------:R-:W-:Y:S05]  /*22d60*/  BSYNC B0 ;  /* 0x0000000000007941 */ /* 0x000fea0003800000 */
.L_x_1302:
        /* <DEDUP_REMOVED lines=18> */
.L_x_1305:
[----:B------:R-:W-:Y:S05]  /*22e90*/  BSYNC B0 ;  /* 0x0000000000007941 */ /* 0x000fea0003800000 */
.L_x_1304:
        /* <DEDUP_REMOVED lines=18> */
.L_x_1307:
[----:B------:R-:W-:Y:S05]  /*22fc0*/  BSYNC B0 ;  /* 0x0000000000007941 */ /* 0x000fea0003800000 */
.L_x_1306:
        /* <DEDUP_REMOVED lines=67> */
.L_x_1308:
        /* <DEDUP_REMOVED lines=16> */
.L_x_1416:


//--------------------- .text._ZN5flash16flash_fwd_kernelI23Flash_fwd_kernel_traitsILi128ELi128ELi32ELi4ELb0ELb0EN7cutlass6half_tE19Flash_kernel_traitsILi128ELi128ELi32ELi4ES3_EELb0ELb1ELb0ELb1ELb0ELb0ELb1ELb0EEEvNS_16Flash_fwd_paramsE --------------------------
	.section	.text._ZN5flash16flash_fwd_kernelI23Flash_fwd_kernel_traitsILi128ELi128ELi32ELi4ELb0ELb0EN7cutlass6half_tE19Flash_kernel_traitsILi128ELi128ELi32ELi4ES3_EELb0ELb1ELb0ELb1ELb0ELb0ELb1ELb0EEEvNS_16Flash_fwd_paramsE,"ax",@progbits
	.sectioninfo	@"SHI_REGISTERS=255"
	.align	128
        .global         _ZN5flash16flash_fwd_kernelI23Flash_fwd_kernel_traitsILi128ELi128ELi32ELi4ELb0ELb0EN7cutlass6half_tE19Flash_kernel_traitsILi128ELi128ELi32ELi4ES3_EELb0ELb1ELb0ELb1ELb0ELb0ELb1ELb0EEEvNS_16Flash_fwd_paramsE
        .type           _ZN5flash16flash_fwd_kernelI23Flash_fwd_kernel_traitsILi128ELi128ELi32ELi4ELb0ELb0EN7cutlass6half_tE19Flash_kernel_traitsILi128ELi128ELi32ELi4ES3_EELb0ELb1ELb0ELb1ELb0ELb0ELb1ELb0EEEvNS_16Flash_fwd_paramsE,@function
        .size           _ZN5flash16flash_fwd_kernelI23Flash_fwd_kernel_traitsILi128ELi128ELi32ELi4ELb0ELb0EN7cutlass6half_tE19Flash_kernel_traitsILi128ELi128ELi32ELi4ES3_EELb0ELb1ELb0ELb1ELb0ELb0ELb1ELb0EEEvNS_16Flash_fwd_paramsE,(.L_x_1417 - _ZN5flash16flash_fwd_kernelI23Flash_fwd_kernel_traitsILi128ELi128ELi32ELi4ELb0ELb0EN7cutlass6half_tE19Flash_kernel_traitsILi128ELi128ELi32ELi4ES3_EELb0ELb1ELb0ELb1ELb0ELb0ELb1ELb0EEEvNS_16Flash_fwd_paramsE)
        .other          _ZN5flash16flash_fwd_kernelI23Flash_fwd_kernel_traitsILi128ELi128ELi32ELi4ELb0ELb0EN7cutlass6half_tE19Flash_kernel_traitsILi128ELi128ELi32ELi4ES3_EELb0ELb1ELb0ELb1ELb0ELb0ELb1ELb0EEEvNS_16Flash_fwd_paramsE,@"STO_CUDA_ENTRY STV_DEFAULT"
_ZN5flash16flash_fwd_kernelI23Flash_fwd_kernel_traitsILi128ELi128ELi32ELi4ELb0ELb0EN7cutlass6half_tE19Flash_kernel_traitsILi128ELi128ELi32ELi4ES3_EELb0ELb1ELb0ELb1ELb0ELb0ELb1ELb0EEEvNS_16Flash_fwd_paramsE:
.text._ZN5flash16flash_fwd_kernelI23Flash_fwd_kernel_traitsILi128ELi128ELi32ELi4ELb0ELb0EN7cutlass6half_tE19Flash_kernel_traitsILi128ELi128ELi32ELi4ES3_EELb0ELb1ELb0ELb1ELb0ELb0ELb1ELb0EEEvNS_16Flash_fwd_paramsE:
        /* <DEDUP_REMOVED lines=35> */
.L_x_1309:
[----:B------:R-:W-:Y:S02]  /*0230*/  MOV R0, c[0x0][0x218] ;  /* 0x0000860000007a02 */ /* 0x000fe40000000f00 */
.L_x_1310:
        /* <DEDUP_REMOVED lines=26> */
[----:B------:R-:W-:Y:S02]  /*03e0*/  ISETP.NE.AND P0, PT, R8, -0x1, PT ;  /* 0xffffffff0800780c */ /* 0x000fe40003f05270 */
[----:B------:R-:W-:-:S09]  /*03f0*/  SHF.R.S32.HI R19, RZ, 0x1f, R18 ;  /* 0x0000001fff137819 */ /* 0x000fd20000011412 */
        /* <DEDUP_REMOVED lines=25> */
.L_x_1312:
[----:B------:R-:W-:Y:S02]  /*0590*/  IABS R5, c[0x0][0x1c8] ;  /* 0x0000720000057a13 */ /* 0x000fe40000000000 */
[----:B------:R-:W-:Y:S02]  /*05a0*/  IABS R4, R18 ;  /* 0x0000001200047213 */ /* 0x000fe40000000000 */
[----:B------:R-:W1:Y:S08]  /*05b0*/  I2F.RP R2, R5 ;  /* 0x0000000500027306 */ /* 0x000e700000209400 */
[----:B-1----:R-:W1:Y:S02]  /*05c0*/  MUFU.RCP R2, R2 ;  /* 0x0000000200027308 */ /* 0x002e640000001000 */
[----:B-1----:R-:W-:-:S06]  /*05d0*/  IADD3 R2, R2, 0xffffffe, RZ ;  /* 0x0ffffffe02027810 */ /* 0x002fcc0007ffe0ff */
[----:B------:R-:W1:Y:S02]  /*05e0*/  F2I.FTZ.U32.TRUNC.NTZ R3, R2 ;  /* 0x0000000200037305 */ /* 0x000e64000021f000 */
[----:B-1----:R-:W-:Y:S02]  /*05f0*/  IMAD.MOV R0, RZ, RZ, -R3 ;  /* 0x000000ffff007224 */ /* 0x002fe400078e0a03 */
[----:B------:R-:W-:Y:S02]  /*0600*/  IMAD.MOV.U32 R2, RZ, RZ, RZ ;  /* 0x000000ffff027224 */ /* 0x000fe400078e00ff */
[----:B------:R-:W-:-:S04]  /*0610*/  IMAD R0, R0, R5, RZ ;  /* 0x0000000500007224 */ /* 0x000fc800078e02ff */
[----:B------:R-:W-:-:S04]  /*0620*/  IMAD.HI.U32 R0, R3, R0, R2 ;  /* 0x0000000003007227 */ /* 0x000fc800078e0002 */
[----:B------:R-:W-:Y:S02]  /*0630*/  IMAD.MOV.U32 R2, RZ, RZ, R4 ;  /* 0x000000ffff027224 */ /* 0x000fe400078e0004 */
[----:B------:R-:W-:Y:S02]  /*0640*/  @P0 IMAD.IADD R4, R7, 0x1, R8 ;  /* 0x0000000107040824 */ /* 0x000fe400078e0208 */
[----:B------:R-:W-:-:S05]  /*0650*/  IMAD.HI.U32 R0, R0, R2, RZ ;  /* 0x0000000200007227 */ /* 0x000fca00078e00ff */
[----:B------:R-:W-:-:S05]  /*0660*/  IADD3 R3, -R0, RZ, RZ ;  /* 0x000000ff00037210 */ /* 0x000fca0007ffe1ff */
[----:B------:R-:W-:-:S05]  /*0670*/  IMAD R2, R5, R3, R2 ;  /* 0x0000000305027224 */ /* 0x000fca00078e0202 */
[----:B------:R-:W-:-:S13]  /*0680*/  ISETP.GT.U32.AND P2, PT, R5, R2, PT ;  /* 0x000000020500720c */ /* 0x000fda0003f44070 */
[----:B------:R-:W-:Y:S01]  /*0690*/  @!P2 IMAD.IADD R2, R2, 0x1, -R5 ;  /* 0x000000010202a824 */ /* 0x000fe200078e0a05 */
[----:B------:R-:W-:Y:S02]  /*06a0*/  @!P2 IADD3 R0, R0, 0x1, RZ ;  /* 0x000000010000a810 */ /* 0x000fe40007ffe0ff */
[----:B------:R-:W-:Y:S02]  /*06b0*/  ISETP.NE.AND P2, PT, RZ, c[0x0][0x1c8], PT ;  /* 0x00007200ff007a0c */ /* 0x000fe40003f45270 */
[----:B------:R-:W-:Y:S02]  /*06c0*/  ISETP.GE.U32.AND P3, PT, R2, R5, PT ;  /* 0x000000050200720c */ /* 0x000fe40003f66070 */
        /* <DEDUP_REMOVED lines=21> */
.L_x_1313:
[----:B------:R-:W-:Y:S01]  /*0820*/  SHF.R.S32.HI R23, RZ, 0x1f, R26 ;  /* 0x0000001fff177819 */ /* 0x000fe2000001141a */
[----:B------:R-:W-:Y:S01]  /*0830*/  IMAD.IADD R42, R21, 0x1, -R29 ;  /* 0x00000001152a7824 */ /* 0x000fe200078e0a1d */
[----:B------:R-:W-:Y:S01]  /*0840*/  BSSY B0, `(.L_x_1314) ;  /* 0x000005b000007945 */ /* 0x000fe20003800000 */
[----:B------:R-:W-:Y:S01]  /*0850*/  IMAD.MOV.U32 R31, RZ, RZ, 0x10 ;  /* 0x00000010ff1f7424 */ /* 0x000fe200078e00ff */
[CC--:B------:R-:W-:Y:S01]  /*0860*/  LEA.HI R2, R23.reuse, R26.reuse, RZ, 0x3 ;  /* 0x0000001a17027211 */ /* 0x0c0fe200078f18ff */
[----:B------:R-:W-:Y:S01]  /*0870*/  IMAD.MOV.U32 R30, RZ, RZ, 0x20 ;  /* 0x00000020ff1e7424 */ /* 0x000fe200078e00ff */
[----:B------:R-:W-:Y:S02]  /*0880*/  LEA.HI R25, R23, R26, RZ, 0x4 ;  /* 0x0000001a17197211 */ /* 0x000fe400078f20ff */
[----:B------:R-:W-:-:S02]  /*0890*/  SHF.R.S32.HI R8, RZ, 0x3, R2 ;  /* 0x00000003ff087819 */ /* 0x000fc40000011402 */
[----:B------:R-:W-:Y:S02]  /*08a0*/  LOP3.LUT R2, R2, 0xfffffff8, RZ, 0xc0, !PT ;  /* 0xfffffff802027812 */ /* 0x000fe400078ec0ff */
[----:B------:R-:W-:Y:S01]  /*08b0*/  SHF.R.S32.HI R9, RZ, 0x1f, R8 ;  /* 0x0000001fff097819 */ /* 0x000fe20000011408 */
[----:B------:R-:W-:Y:S01]  /*08c0*/  IMAD.SHL.U32 R0, R8, 0x40, RZ ;  /* 0x0000004008007824 */ /* 0x000fe200078e00ff */
[----:B------:R-:W-:Y:S01]  /*08d0*/  LEA.HI R7, R23, R26, RZ, 0x6 ;  /* 0x0000001a17077211 */ /* 0x000fe200078f30ff */
[----:B------:R-:W-:Y:S02]  /*08e0*/  IMAD.IADD R22, R26, 0x1, -R2 ;  /* 0x000000011a167824 */ /* 0x000fe400078e0a02 */
[----:B------:R-:W-:Y:S01]  /*08f0*/  IMAD R13, R9, c[0x0][0x1a0], RZ ;  /* 0x00006800090d7a24 */ /* 0x000fe200078e02ff */
[----:B------:R-:W-:Y:S01]  /*0900*/  LOP3.LUT R0, R0, 0x1c0, RZ, 0xc0, !PT ;  /* 0x000001c000007812 */ /* 0x000fe200078ec0ff */
[----:B------:R-:W-:Y:S02]  /*0910*/  IMAD.SHL.U32 R124, R22, 0x8, RZ ;  /* 0x00000008167c7824 */ /* 0x000fe400078e00ff */
[----:B------:R-:W-:-:S02]  /*0920*/  IMAD.SHL.U32 R7, R7, 0x8, RZ ;  /* 0x0000000807077824 */ /* 0x000fc400078e00ff */
[----:B------:R-:W-:Y:S01]  /*0930*/  IMAD.WIDE R40, R24, 0x80, R8 ;  /* 0x0000008018287825 */ /* 0x000fe200078e0208 */
[----:B------:R-:W-:Y:S02]  /*0940*/  LOP3.LUT R2, R0, 0x38, R124, 0xf8, !PT ;  /* 0x0000003800027812 */ /* 0x000fe400078ef87c */
[----:B------:R-:W-:Y:S02]  /*0950*/  SHF.R.U32.HI R0, RZ, 0x3, R0 ;  /* 0x00000003ff007819 */ /* 0x000fe40000011600 */
[--C-:B------:R-:W-:Y:S01]  /*0960*/  SHF.R.S32.HI R125, RZ, 0x1f, R124.reuse ;  /* 0x0000001fff7d7819 */ /* 0x100fe2000001147c */
[----:B------:R1:W-:Y:S01]  /*0970*/  STL.64 [R1+0x10], R40 ;  /* 0x0000102801007387 */ /* 0x0003e20000100a00 */
[----:B------:R-:W-:Y:S01]  /*0980*/  LOP3.LUT R3, R2, R0, RZ, 0x3c, !PT ;  /* 0x0000000002037212 */ /* 0x000fe200078e3cff */
[----:B------:R-:W-:Y:S01]  /*0990*/  IMAD R2, R9, c[0x0][0x198], RZ ;  /* 0x0000660009027a24 */ /* 0x000fe200078e02ff */
[----:B------:R-:W-:Y:S01]  /*09a0*/  LOP3.LUT R0, R25, 0xfffffff0, RZ, 0xc0, !PT ;  /* 0xfffffff019007812 */ /* 0x000fe200078ec0ff */
[----:B------:R-:W-:Y:S01]  /*09b0*/  IMAD.WIDE.U32 R4, R8, c[0x0][0x198], R124 ;  /* 0x0000660008047a25 */ /* 0x000fe200078e007c */
[----:B------:R-:W-:Y:S01]  /*09c0*/  IADD3 R10, P0, R124, R10, RZ ;  /* 0x0000000a7c0a7210 */ /* 0x000fe20007f1e0ff */
[----:B------:R1:W-:Y:S01]  /*09d0*/  STL.64 [R1+0x8], R124 ;  /* 0x0000087c01007387 */ /* 0x0003e20000100a00 */
[----:B------:R-:W-:Y:S01]  /*09e0*/  LOP3.LUT R228, R3, 0xfffffe00, R7, 0xf8, !PT ;  /* 0xfffffe0003e47812 */ /* 0x000fe200078ef807 */
[----:B------:R-:W-:Y:S01]  /*09f0*/  IMAD.IADD R0, R26, 0x1, -R0 ;  /* 0x000000011a007824 */ /* 0x000fe200078e0a00 */
[----:B------:R-:W-:Y:S01]  /*0a00*/  SHF.R.S32.HI R7, RZ, 0x1f, R6 ;  /* 0x0000001fff077819 */ /* 0x000fe20000011406 */
[----:B------:R-:W-:Y:S01]  /*0a10*/  IMAD.X R11, R125, 0x1, R11, P0 ;  /* 0x000000017d0b7824 */ /* 0x000fe200000e060b */
[----:B------:R-:W-:Y:S01]  /*0a20*/  IADD3 R4, P0, R16, R4, RZ ;  /* 0x0000000410047210 */ /* 0x000fe20007f1e0ff */
[C---:B------:R-:W-:Y:S01]  /*0a30*/  IMAD R12, R8.reuse, c[0x0][0x19c], R2 ;  /* 0x00006700080c7a24 */ /* 0x040fe200078e0202 */
[----:B------:R-:W-:Y:S01]  /*0a40*/  SHF.R.S32.HI R17, RZ, 0x1f, R0 ;  /* 0x0000001fff117819 */ /* 0x000fe20000011400 */
[----:B------:R-:W-:Y:S01]  /*0a50*/  IMAD.WIDE.U32 R2, R8, c[0x0][0x1a0], R124 ;  /* 0x0000680008027a25 */ /* 0x000fe200078e007c */
[----:B------:R-:W-:-:S02]  /*0a60*/  IADD3 R252, R124, 0x40, RZ ;  /* 0x000000407cfc7810 */ /* 0x000fc40007ffe0ff */
[----:B------:R-:W-:Y:S01]  /*0a70*/  IADD3.X R5, R20, R5, R12, P0, !PT ;  /* 0x0000000514057210 */ /* 0x000fe200007fe40c */
[----:B------:R-:W-:Y:S01]  /*0a80*/  IMAD R12, R8, c[0x0][0x1a4], R13 ;  /* 0x00006900080c7a24 */ /* 0x000fe200078e020d */
[----:B------:R-:W-:Y:S01]  /*0a90*/  LEA.HI R24, R17, R0, RZ, 0x3 ;  /* 0x0000000011187211 */ /* 0x000fe200078f18ff */
[C---:B------:R-:W-:Y:S01]  /*0aa0*/  IMAD R13, R7.reuse, c[0x0][0x1b0], RZ ;  /* 0x00006c00070d7a24 */ /* 0x040fe200078e02ff */
[----:B------:R-:W-:Y:S01]  /*0ab0*/  IADD3 R2, P0, R14, R2, RZ ;  /* 0x000000020e027210 */ /* 0x000fe20007f1e0ff */
[----:B------:R-:W-:Y:S01]  /*0ac0*/  IMAD R7, R7, c[0x0][0x1b8], RZ ;  /* 0x00006e0007077a24 */ /* 0x000fe200078e02ff */
[----:B------:R-:W-:Y:S01]  /*0ad0*/  LOP3.LUT R14, R24, 0xfffffff8, RZ, 0xc0, !PT ;  /* 0xfffffff8180e7812 */ /* 0x000fe200078ec0ff */
[----:B------:R-:W-:Y:S01]  /*0ae0*/  IMAD.WIDE.U32 R36, R6, c[0x0][0x1b0], R4 ;  /* 0x00006c0006247a25 */ /* 0x000fe200078e0004 */
[----:B------:R-:W-:-:S03]  /*0af0*/  IADD3.X R3, R15, R3, R12, P0, !PT ;  /* 0x000000030f037210 */ /* 0x000fc600007fe40c */
[----:B------:R-:W-:Y:S01]  /*0b00*/  IMAD.IADD R17, R0, 0x1, -R14 ;  /* 0x0000000100117824 */ /* 0x000fe200078e0a0e */
[----:B------:R1:W-:Y:S01]  /*0b10*/  STL.64 [R1+0x20], R36 ;  /* 0x0000202401007387 */ /* 0x0003e20000100a00 */
[C---:B------:R-:W-:Y:S02]  /*0b20*/  IMAD R7, R6.reuse, c[0x0][0x1bc], R7 ;  /* 0x00006f0006077a24 */ /* 0x040fe400078e0207 */
[----:B------:R-:W-:Y:S01]  /*0b30*/  IMAD.WIDE.U32 R34, R6, c[0x0][0x1b8], R2 ;  /* 0x00006e0006227a25 */ /* 0x000fe200078e0002 */
[----:B------:R-:W-:Y:S02]  /*0b40*/  R2P PR, R17, 0x6 ;  /* 0x0000000611007804 */ /* 0x000fe40000000000 */
[----:B------:R-:W-:Y:S01]  /*0b50*/  ISETP.GE.AND P0, PT, R8, R42, PT ;  /* 0x0000002a0800720c */ /* 0x000fe20003f06270 */
[----:B------:R-:W-:Y:S01]  /*0b60*/  IMAD R14, R6, c[0x0][0x1b4], R13 ;  /* 0x00006d00060e7a24 */ /* 0x000fe200078e020d */
[----:B------:R1:W-:Y:S01]  /*0b70*/  STL.64 [R1+0x40], R34 ;  /* 0x0000402201007387 */ /* 0x0003e20000100a00 */
[----:B------:R-:W-:Y:S01]  /*0b80*/  IMAD.IADD R33, R35, 0x1, R7 ;  /* 0x0000000123217824 */ /* 0x000fe200078e0207 */
[----:B------:R-:W-:Y:S01]  /*0b90*/  LEA.HI R3, R23, R26, RZ, 0x5 ;  /* 0x0000001a17037211 */ /* 0x000fe200078f28ff */
[----:B------:R-:W-:Y:S01]  /*0ba0*/  IMAD.IADD R39, R37, 0x1, R14 ;  /* 0x0000000125277824 */ /* 0x000fe200078e020e */
[----:B------:R1:W-:Y:S01]  /*0bb0*/  STL [R1+0x28], R42 ;  /* 0x0000282a01007387 */ /* 0x0003e20000100800 */
[----:B------:R-:W-:Y:S01]  /*0bc0*/  IMAD R0, R19, c[0x0][0x1a8], RZ ;  /* 0x00006a0013007a24 */ /* 0x000fe200078e02ff */
[----:B------:R-:W-:Y:S01]  /*0bd0*/  LOP3.LUT R2, R3, 0xffffffe0, RZ, 0xc0, !PT ;  /* 0xffffffe003027812 */ /* 0x000fe200078ec0ff */
[----:B------:R-:W-:Y:S01]  /*0be0*/  IMAD.WIDE.U32 R12, R18, c[0x0][0x1a8], R10 ;  /* 0x00006a00120c7a25 */ /* 0x000fe200078e000a */
[----:B------:R1:W-:Y:S01]  /*0bf0*/  STL [R1+0x3c], R33 ;  /* 0x00003c2101007387 */ /* 0x0003e20000100800 */
[----:B------:R-:W-:-:S02]  /*0c00*/  SHF.R.S32.HI R16, RZ, 0x5, R3 ;  /* 0x00000005ff107819 */ /* 0x000fc40000011403 */
[----:B------:R-:W-:Y:S01]  /*0c10*/  IMAD R0, R18, c[0x0][0x1ac], R0 ;  /* 0x00006b0012007a24 */ /* 0x000fe200078e0200 */
[----:B------:R1:W-:Y:S01]  /*0c20*/  STL [R1+0x1c], R39 ;  /* 0x00001c2701007387 */ /* 0x0003e20000100800 */
[----:B------:R-:W-:Y:S01]  /*0c30*/  IMAD.IADD R15, R26, 0x1, -R2 ;  /* 0x000000011a0f7824 */ /* 0x000fe200078e0a02 */
[----:B------:R-:W-:Y:S01]  /*0c40*/  SEL R4, R31, 0xfffffff0, !P1 ;  /* 0xfffffff01f047807 */ /* 0x000fe20004800000 */
[----:B------:R-:W-:Y:S01]  /*0c50*/  IMAD.IADD R11, R13, 0x1, R0 ;  /* 0x000000010d0b7824 */ /* 0x000fe200078e0200 */
[----:B------:R-:W-:Y:S01]  /*0c60*/  SEL R0, R30, 0xffffffe0, !P2 ;  /* 0xffffffe01e007807 */ /* 0x000fe20005000000 */
[----:B------:R-:W-:Y:S01]  /*0c70*/  IMAD.SHL.U32 R228, R228, 0x2, RZ ;  /* 0x00000002e4e47824 */ /* 0x000fe200078e00ff */
        /* <DEDUP_REMOVED lines=23> */
.L_x_1315:
[----:B------:R-:W-:Y:S05]  /*0df0*/  BSYNC B0 ;  /* 0x0000000000007941 */ /* 0x000fea0003800000 */
.L_x_1314:
        /* <DEDUP_REMOVED lines=29> */
.L_x_1317:
[----:B------:R-:W-:Y:S05]  /*0fd0*/  BSYNC B0 ;  /* 0x0000000000007941 */ /* 0x000fea0003800000 */
.L_x_1316:
        /* <DEDUP_REMOVED lines=29> */
.L_x_1319:
[----:B------:R-:W-:Y:S05]  /*11b0*/  BSYNC B0 ;  /* 0x0000000000007941 */ /* 0x000fea0003800000 */
.L_x_1318:
        /* <DEDUP_REMOVED lines=29> */
.L_x_1321:
[----:B------:R-:W-:Y:S05]  /*1390*/  BSYNC B0 ;  /* 0x0000000000007941 */ /* 0x000fea0003800000 */
.L_x_1320:
        /* <DEDUP_REMOVED lines=29> */
.L_x_1323:
[----:B------:R-:W-:Y:S05]  /*1570*/  BSYNC B0 ;  /* 0x0000000000007941 */ /* 0x000fea0003800000 */
.L_x_1322:
        /* <DEDUP_REMOVED lines=29> */
.L_x_1325:
[----:B------:R-:W-:Y:S05]  /*1750*/  BSYNC B0 ;  /* 0x0000000000007941 */ /* 0x000fea0003800000 */
.L_x_1324:
        /* <DEDUP_REMOVED lines=30> */
.L_x_1327:
[----:B------:R-:W-:Y:S05]  /*1940*/  BSYNC B0 ;  /* 0x0000000000007941 */ /* 0x000fea0003800000 */
.L_x_1326:
        /* <DEDUP_REMOVED lines=34> */
.L_x_1329:
[----:B------:R-:W-:Y:S05]  /*1b70*/  BSYNC B0 ;  /* 0x0000000000007941 */ /* 0x000fea0003800000 */
.L_x_1328:
        /* <DEDUP_REMOVED lines=32> */
.L_x_1331:
[----:B------:R-:W-:Y:S05]  /*1d80*/  BSYNC B0 ;  /* 0x0000000000007941 */ /* 0x000fea0003800000 */
.L_x_1330:
[----:B------:R-:W-:Y:S01]  /*1d90*/  SHF.L.U64.HI R243, R20, R28, c[0x0][0x19c] ;  /* 0x0000670014f37619 */ /* 0x000fe2000001021c */
[----:B------:R-:W-:Y:S01]  /*1da0*/  BSSY B0, `(.L_x_1332) ;  /* 0x0000018000007945 */ /* 0x000fe20003800000 */
[----:B------:R-:W-:Y:S01]  /*1db0*/  ISETP.GE.AND P0, PT, R14, R11, PT ;  /* 0x0000000b0e00720c */ /* 0x000fe20003f06270 */
[----:B------:R-:W-:Y:S02]  /*1dc0*/  IMAD.SHL.U32 R245, R20, 0x10, RZ ;  /* 0x0000001014f57824 */ /* 0x000fe400078e00ff */
[----:B------:R3:W-:Y:S10]  /*1dd0*/  STL [R1+0x30], R243 ;  /* 0x000030f301007387 */ /* 0x0007f40000100800 */
        /* <DEDUP_REMOVED lines=20> */
.L_x_1333:
[----:B------:R-:W-:Y:S05]  /*1f20*/  BSYNC B0 ;  /* 0x0000000000007941 */ /* 0x000fea0003800000 */
.L_x_1332:
[----:B------:R-:W-:Y:S01]  /*1f30*/  ISETP.NE.U32.AND P1, PT, RZ, c[0x0][0x318], PT ;  /* 0x0000c600ff007a0c */ /* 0x000fe20003f25070 */
[----:B------:R-:W0:Y:S03]  /*1f40*/  LDGDEPBAR ;  /* 0x00000000000079af */ /* 0x000e260000000000 */
[----:B------:R-:W-:-:S13]  /*1f50*/  ISETP.NE.AND.EX P1, PT, RZ, c[0x0][0x31c], PT, P1 ;  /* 0x0000c700ff007a0c */ /* 0x000fda0003f25310 */
[----:B------:R-:W-:Y:S01]  /*1f60*/  @P1 SHF.R.S32.HI R5, RZ, 0x1f, R27 ;  /* 0x0000001fff051819 */ /* 0x000fe2000001141b */
[----:B-1----:R-:W-:-:S04]  /*1f70*/  @P1 IMAD.WIDE.U32 R2, R27, c[0x0][0x320], R18 ;  /* 0x0000c8001b021a25 */ /* 0x002fc800078e0012 */
[----:B------:R-:W-:Y:S01]  /*1f80*/  @P1 IMAD R5, R5, c[0x0][0x320], RZ ;  /* 0x0000c80005051a24 */ /* 0x000fe200078e02ff */
[----:B--2---:R-:W-:Y:S01]  /*1f90*/  @P1 LEA R6, P0, R2, c[0x0][0x318], 0x2 ;  /* 0x0000c60002061a11 */ /* 0x004fe200078010ff */
[----:B------:R-:W-:-:S04]  /*1fa0*/  DEPBAR.LE SB0, 0x0 ;  /* 0x000080000000791a */ /* 0x000fc80000000000 */
[----:B------:R-:W-:-:S04]  /*1fb0*/  @P1 IMAD R5, R27, c[0x0][0x324], R5 ;  /* 0x0000c9001b051a24 */ /* 0x000fc800078e0205 */
[----:B------:R-:W-:-:S05]  /*1fc0*/  @P1 IMAD.IADD R5, R3, 0x1, R5 ;  /* 0x0000000103051824 */ /* 0x000fca00078e0205 */
[----:B------:R-:W-:-:S05]  /*1fd0*/  @P1 LEA.HI.X R7, R2, c[0x0][0x31c], R5, 0x2, P0 ;  /* 0x0000c70002071a11 */ /* 0x000fca00000f1405 */
[----:B------:R1:W2:Y:S01]  /*1fe0*/  @P1 LDG.E R13, [R6.64] ;  /* 0x00000004060d1981 */ /* 0x0002a2000c1e1900 */
[----:B------:R-:W-:Y:S01]  /*1ff0*/  IMAD.SHL.U32 R2, R22, 0x40, RZ ;  /* 0x0000004016027824 */ /* 0x000fe200078e00ff */
[----:B------:R-:W-:Y:S01]  /*2000*/  SHF.R.S32.HI R5, RZ, 0x1f, R15 ;  /* 0x0000001fff057819 */ /* 0x000fe2000001140f */
[----:B------:R-:W-:Y:S01]  /*2010*/  IMAD.MOV.U32 R18, RZ, RZ, c[0x0][0x1a0] ;  /* 0x00006800ff127624 */ /* 0x000fe200078e00ff */
[C---:B------:R-:W-:Y:S01]  /*2020*/  ISETP.GE.AND P0, PT, R8.reuse, R11, PT ;  /* 0x0000000b0800720c */ /* 0x040fe20003f06270 */
[----:B------:R-:W-:Y:S01]  /*2030*/  BAR.SYNC.DEFER_BLOCKING 0x0 ;  /* 0x0000000000007b1d */ /* 0x000fe20000010000 */
[----:B------:R-:W-:Y:S01]  /*2040*/  IMAD.SHL.U32 R3, R8, 0x8, RZ ;  /* 0x0000000808037824 */ /* 0x000fe200078e00ff */
[----:B------:R-:W-:Y:S01]  /*2050*/  LEA.HI R8, R5, R15, RZ, 0x2 ;  /* 0x0000000f05087211 */ /* 0x000fe200078f10ff */
[----:B------:R-:W-:Y:S01]  /*2060*/  IMAD.MOV.U32 R32, RZ, RZ, R34 ;  /* 0x000000ffff207224 */ /* 0x000fe200078e0022 */
[----:B------:R-:W-:Y:S01]  /*2070*/  LOP3.LUT R2, R2, 0x1c0, RZ, 0xc0, !PT ;  /* 0x000001c002027812 */ /* 0x000fe200078ec0ff */
[C---:B------:R-:W-:Y:S01]  /*2080*/  IMAD.SHL.U32 R20, R18.reuse, 0x20, RZ ;  /* 0x0000002012147824 */ /* 0x040fe200078e00ff */
[----:B------:R-:W-:Y:S01]  /*2090*/  SHF.L.U64.HI R10, R18, R23, c[0x0][0x1a4] ;  /* 0x00006900120a7619 */ /* 0x000fe20000010217 */
[----:B------:R-:W-:Y:S01]  /*20a0*/  IMAD.SHL.U32 R9, R24, 0x40, RZ ;  /* 0x0000004018097824 */ /* 0x000fe200078e00ff */
[----:B------:R-:W-:Y:S01]  /*20b0*/  SHF.R.S32.HI R8, RZ, 0x2, R8 ;  /* 0x00000002ff087819 */ /* 0x000fe20000011408 */
[----:B------:R-:W-:Y:S01]  /*20c0*/  IMAD.SHL.U32 R26, R26, 0x2, RZ ;  /* 0x000000021a1a7824 */ /* 0x000fe200078e00ff */
[----:B------:R-:W-:Y:S01]  /*20d0*/  LOP3.LUT R5, R2, 0x8, R3, 0xf8, !PT ;  /* 0x0000000802057812 */ /* 0x000fe200078ef803 */
[----:B------:R5:W-:Y:S01]  /*20e0*/  STL [R1+0x58], R10 ;  /* 0x0000580a01007387 */ /* 0x000be20000100800 */
[----:B------:R-:W-:Y:S01]  /*20f0*/  SHF.R.U32.HI R2, RZ, 0x3, R2 ;  /* 0x00000003ff027819 */ /* 0x000fe20000011602 */
[----:B------:R-:W-:Y:S01]  /*2100*/  IMAD R3, R10, R48, RZ ;  /* 0x000000300a037224 */ /* 0x000fe200078e02ff */
[----:B------:R-:W-:Y:S01]  /*2110*/  BSSY B0, `(.L_x_1334) ;  /* 0x0000032000007945 */ /* 0x000fe20003800000 */
[----:B------:R3:W-:Y:S01]  /*2120*/  STL [R1+0x4c], R8 ;  /* 0x00004c0801007387 */ /* 0x0007e20000100800 */
[----:B------:R-:W-:Y:S01]  /*2130*/  IMAD.MOV.U32 R132, RZ, RZ, RZ ;  /* 0x000000ffff847224 */ /* 0x000fe200078e00ff */
[----:B------:R-:W-:-:S02]  /*2140*/  LOP3.LUT R49, R26, 0x6, RZ, 0xc0, !PT ;  /* 0x000000061a317812 */ /* 0x000fc400078ec0ff */
[----:B------:R4:W-:Y:S01]  /*2150*/  STL.64 [R1+0x38], R32 ;  /* 0x0000382001007387 */ /* 0x0009e20000100a00 */
[----:B-1----:R-:W-:-:S04]  /*2160*/  SHF.R.S32.HI R7, RZ, 0x4, R25 ;  /* 0x00000004ff077819 */ /* 0x002fc80000011419 */
[----:B------:R-:W-:Y:S01]  /*2170*/  LEA.HI R6, R25, R7, RZ, 0x1 ;  /* 0x0000000719067211 */ /* 0x000fe200078f08ff */
[----:B------:R4:W-:Y:S03]  /*2180*/  @P0 STS.128 [R228+0xa000], RZ ;  /* 0x00a000ffe4000388 */ /* 0x0009e60000000c00 */
[----:B------:R-:W-:Y:S01]  /*2190*/  LOP3.LUT R6, R6, 0xfffffffe, RZ, 0xc0, !PT ;  /* 0xfffffffe06067812 */ /* 0x000fe200078ec0ff */
[----:B------:R4:W-:Y:S04]  /*21a0*/  @P0 STS.128 [R228+0xb000], RZ ;  /* 0x00b000ffe4000388 */ /* 0x0009e80000000c00 */
[----:B------:R-:W-:Y:S01]  /*21b0*/  IMAD.IADD R6, R7, 0x1, -R6 ;  /* 0x0000000107067824 */ /* 0x000fe200078e0a06 */
[----:B------:R-:W-:Y:S01]  /*21c0*/  LOP3.LUT R7, R5, R2, RZ, 0x3c, !PT ;  /* 0x0000000205077212 */ /* 0x000fe200078e3cff */
[----:B------:R-:W-:-:S02]  /*21d0*/  IMAD.SHL.U32 R2, R17, 0x40, RZ ;  /* 0x0000004011027824 */ /* 0x000fc400078e00ff */
[----:B-----5:R-:W-:Y:S02]  /*21e0*/  IMAD R10, R12, R20, R3 ;  /* 0x000000140c0a7224 */ /* 0x020fe400078e0203 */
[----:B------:R-:W-:Y:S01]  /*21f0*/  IMAD R3, R16, 0x10, R29 ;  /* 0x0000001010037824 */ /* 0x000fe200078e021d */
[----:B------:R-:W2:Y:S01]  /*2200*/  @P1 MUFU.RCP R12, c[0x0][0x238] ;  /* 0x00008e00000c1b08 */ /* 0x000ea20000001000 */
[----:B------:R-:W-:Y:S01]  /*2210*/  IMAD.SHL.U32 R5, R6, 0x8, RZ ;  /* 0x0000000806057824 */ /* 0x000fe200078e00ff */
[----:B------:R-:W-:Y:S01]  /*2220*/  LOP3.LUT R2, R2, 0x1c0, RZ, 0xc0, !PT ;  /* 0x000001c002027812 */ /* 0x000fe200078ec0ff */
[----:B------:R-:W-:Y:S01]  /*2230*/  IMAD R6, R6, 0x200, R7 ;  /* 0x0000020006067824 */ /* 0x000fe200078e0207 */
[----:B------:R-:W-:Y:S02]  /*2240*/  IADD3 R3, R3, 0x1, R8 ;  /* 0x0000000103037810 */ /* 0x000fe40007ffe008 */
[----:B---3--:R-:W-:Y:S02]  /*2250*/  LOP3.LUT R8, R2, 0x8, R5, 0xf8, !PT ;  /* 0x0000000802087812 */ /* 0x008fe400078ef805 */
[----:B------:R-:W-:-:S02]  /*2260*/  SHF.R.U32.HI R5, RZ, 0x3, R2 ;  /* 0x00000003ff057819 */ /* 0x000fc40000011602 */
[----:B------:R-:W-:Y:S02]  /*2270*/  LOP3.LUT R7, R9, 0xfffffe00, RZ, 0xc0, !PT ;  /* 0xfffffe0009077812 */ /* 0x000fe400078ec0ff */
[----:B------:R-:W-:Y:S01]  /*2280*/  LOP3.LUT R5, R8, R5, RZ, 0x3c, !PT ;  /* 0x0000000508057212 */ /* 0x000fe200078e3cff */
[----:B------:R-:W-:Y:S01]  /*2290*/  IMAD.WIDE.U32 R8, R48, R20, R32 ;  /* 0x0000001430087225 */ /* 0x000fe200078e0020 */
[----:B------:R-:W-:-:S03]  /*22a0*/  IADD3 R3, R96, R3, -R21 ;  /* 0x0000000360037210 */ /* 0x000fc60007ffe815 */
[----:B------:R-:W-:Y:S01]  /*22b0*/  IMAD R2, R16, 0x400, R7 ;  /* 0x0000040010027824 */ /* 0x000fe200078e0207 */
[----:B------:R-:W-:Y:S01]  /*22c0*/  LOP3.LUT R7, R5, R7, RZ, 0xfc, !PT ;  /* 0x0000000705077212 */ /* 0x000fe200078efcff */
[----:B------:R-:W-:Y:S01]  /*22d0*/  IMAD.IADD R10, R9, 0x1, R10 ;  /* 0x00000001090a7824 */ /* 0x000fe200078e020a */
[----:B------:R-:W-:Y:S01]  /*22e0*/  IADD3 R104, R3, c[0x0][0x2e8], RZ ;  /* 0x0000ba0003687a10 */ /* 0x000fe20007ffe0ff */
[----:B------:R-:W-:Y:S02]  /*22f0*/  IMAD.IADD R5, R5, 0x1, R2 ;  /* 0x0000000105057824 */ /* 0x000fe400078e0202 */
[----:B--2---:R-:W-:Y:S01]  /*2300*/  @P1 FMUL.FTZ R132, R13, R12 ;  /* 0x0000000c0d841220 */ /* 0x004fe20000410000 */
        /* <DEDUP_REMOVED lines=18> */
.L_x_1335:
[----:B----4-:R-:W-:Y:S05]  /*2430*/  BSYNC B0 ;  /* 0x0000000000007941 */ /* 0x010fea0003800000 */
.L_x_1334:
[----:B------:R-:W-:Y:S01]  /*2440*/  ISETP.GE.AND P0, PT, R14, R11, PT ;  /* 0x0000000b0e00720c */ /* 0x000fe20003f06270 */
[----:B------:R-:W-:Y:S01]  /*2450*/  BSSY B0, `(.L_x_1336) ;  /* 0x000001d000007945 */ /* 0x000fe20003800000 */
[C---:B------:R-:W-:Y:S01]  /*2460*/  SHF.L.U64.HI R12, R18.reuse, R28, c[0x0][0x1a4] ;  /* 0x00006900120c7619 */ /* 0x040fe2000001021c */
[----:B------:R-:W-:Y:S01]  /*2470*/  IMAD.SHL.U32 R13, R18, 0x10, RZ ;  /* 0x00000010120d7824 */ /* 0x000fe200078e00ff */
[----:B------:R-:W-:-:S03]  /*2480*/  R2P PR, R22, 0x6 ;  /* 0x0000000616007804 */ /* 0x000fc60000000000 */
[----:B------:R2:W-:Y:S02]  /*2490*/  STL [R1+0x48], R12 ;  /* 0x0000480c01007387 */ /* 0x0005e40000100800 */
[----:B-1----:R-:W-:Y:S02]  /*24a0*/  SEL R3, R30, 0xffffffe0, !P2 ;  /* 0xffffffe01e037807 */ /* 0x002fe40005000000 */
        /* <DEDUP_REMOVED lines=23> */
.L_x_1337:
[----:B------:R-:W-:Y:S05]  /*2620*/  BSYNC B0 ;  /* 0x0000000000007941 */ /* 0x000fea0003800000 */
.L_x_1336:
[----:B------:R-:W-:Y:S01]  /*2630*/  IMAD.SHL.U32 R218, R5, 0x2, RZ ;  /* 0x0000000205da7824 */ /* 0x000fe200078e00ff */
[----:B------:R-:W0:Y:S01]  /*2640*/  LDGDEPBAR ;  /* 0x00000000000079af */ /* 0x000e220000000000 */
[----:B------:R-:W-:Y:S02]  /*2650*/  IMAD.SHL.U32 R216, R6, 0x2, RZ ;  /* 0x0000000206d87824 */ /* 0x000fe400078e00ff */
[----:B------:R-:W-:Y:S01]  /*2660*/  IMAD R220, R4, 0x2, R218 ;  /* 0x0000000204dc7824 */ /* 0x000fe200078e02da */
[----:B--2---:R-:W-:Y:S01]  /*2670*/  LDSM.16.M88.4 R12, [R218] ;  /* 0x00000000da0c783b */ /* 0x004fe20000000200 */
[--C-:B------:R-:W-:Y:S01]  /*2680*/  IMAD R6, R2, 0x2, R216.reuse ;  /* 0x0000000202067824 */ /* 0x100fe200078e02d8 */
[----:B------:R-:W-:Y:S01]  /*2690*/  IADD3 R5, R216, 0x8000, RZ ;  /* 0x00008000d8057810 */ /* 0x000fe20007ffe0ff */
[----:B------:R-:W-:Y:S01]  /*26a0*/  IMAD R225, R3, 0x2, R216 ;  /* 0x0000000203e17824 */ /* 0x000fe200078e02d8 */
[----:B------:R-:W2:Y:S01]  /*26b0*/  LDSM.16.M88.4 R28, [R216+0x8000] ;  /* 0x00800000d81c783b */ /* 0x000ea20000000200 */
[----:B------:R-:W-:-:S02]  /*26c0*/  IMAD R226, R0, 0x2, R218 ;  /* 0x0000000200e27824 */ /* 0x000fc400078e02da */
[----:B------:R-:W-:Y:S01]  /*26d0*/  IMAD R227, R2, 0x2, R5 ;  /* 0x0000000202e37824 */ /* 0x000fe200078e0205 */
[----:B-1----:R-:W1:Y:S01]  /*26e0*/  LDSM.16.M88.4 R8, [R218+0x2000] ;  /* 0x00200000da08783b */ /* 0x002e620000000200 */
[----:B------:R-:W-:Y:S01]  /*26f0*/  IMAD R224, R0, 0x2, R220 ;  /* 0x0000000200e07824 */ /* 0x000fe200078e02dc */
[C---:B------:R-:W-:Y:S01]  /*2700*/  IADD3 R5, R104.reuse, 0x48, RZ ;  /* 0x0000004868057810 */ /* 0x040fe20007ffe0ff */
[----:B------:R-:W-:Y:S01]  /*2710*/  IMAD R223, R3, 0x2, R227 ;  /* 0x0000000203df7824 */ /* 0x000fe200078e02e3 */
[----:B------:R-:W3:Y:S01]  /*2720*/  LDSM.16.M88.4 R16, [R216+0x8800] ;  /* 0x00880000d810783b */ /* 0x000ee20000000200 */
[----:B------:R-:W-:-:S03]  /*2730*/  IADD3 R3, R104, 0x40, RZ ;  /* 0x0000004068037810 */ /* 0x000fc60007ffe0ff */
[----:B------:R-:W-:Y:S04]  /*2740*/  LDSM.16.M88.4 R24, [R220] ;  /* 0x00000000dc18783b */ /* 0x000fe80000000200 */
[----:B------:R-:W4:Y:S04]  /*2750*/  LDSM.16.M88.4 R32, [R6+0x8000] ;  /* 0x008000000620783b */ /* 0x000f280000000200 */
[----:B------:R-:W5:Y:S04]  /*2760*/  LDSM.16.M88.4 R20, [R220+0x2000] ;  /* 0x00200000dc14783b */ /* 0x000f680000000200 */
[----:B------:R-:W3:Y:S04]  /*2770*/  LDSM.16.M88.4 R36, [R6+0x8800] ;  /* 0x008800000624783b */ /* 0x000ee80000000200 */
[----:B------:R-:W-:Y:S01]  /*2780*/  LDSM.16.M88.4 R100, [R223+0x800] ;  /* 0x00080000df64783b */ /* 0x000fe20000000200 */
[-C--:B--2---:R-:W-:Y:S08]  /*2790*/  HMMA.16816.F32 R40, R12, R28.reuse, RZ ;  /* 0x0000001c0c28723c */ /* 0x084ff000000018ff */
[C---:B-1----:R-:W-:Y:S08]  /*27a0*/  HMMA.16816.F32 R44, R8.reuse, R28, RZ ;  /* 0x0000001c082c723c */ /* 0x042ff000000018ff */
[C---:B------:R-:W-:Y:S08]  /*27b0*/  HMMA.16816.F32 R56, R8.reuse, R30, RZ ;  /* 0x0000001e0838723c */ /* 0x040ff000000018ff */
[C---:B---3--:R-:W-:Y:S08]  /*27c0*/  HMMA.16816.F32 R52, R8.reuse, R16, RZ ;  /* 0x000000100834723c */ /* 0x048ff000000018ff */
[----:B------:R-:W-:Y:S08]  /*27d0*/  HMMA.16816.F32 R64, R8, R18, RZ ;  /* 0x000000120840723c */ /* 0x000ff000000018ff */
[C---:B------:R-:W-:Y:S01]  /*27e0*/  HMMA.16816.F32 R88, R12.reuse, R30, RZ ;  /* 0x0000001e0c58723c */ /* 0x040fe200000018ff */
[----:B------:R-:W-:Y:S07]  /*27f0*/  LDSM.16.M88.4 R28, [R225+0x8000] ;  /* 0x00800000e11c783b */ /* 0x000fee0000000200 */
[C---:B------:R-:W-:Y:S08]  /*2800*/  HMMA.16816.F32 R8, R12.reuse, R16, RZ ;  /* 0x000000100c08723c */ /* 0x040ff000000018ff */
[----:B------:R-:W-:Y:S01]  /*2810*/  HMMA.16816.F32 R60, R12, R18, RZ ;  /* 0x000000120c3c723c */ /* 0x000fe200000018ff */
[----:B------:R-:W1:Y:S04]  /*2820*/  LDSM.16.M88.4 R16, [R226] ;  /* 0x00000000e210783b */ /* 0x000e680000000200 */
[----:B------:R-:W2:Y:S03]  /*2830*/  LDSM.16.M88.4 R12, [R226+0x2000] ;  /* 0x00200000e20c783b */ /* 0x000ea60000000200 */
[-C--:B----4-:R-:W-:Y:S01]  /*2840*/  HMMA.16816.F32 R72, R24, R32.reuse, R40 ;  /* 0x000000201848723c */ /* 0x090fe20000001828 */
[----:B------:R-:W-:Y:S07]  /*2850*/  LDSM.16.M88.4 R40, [R224] ;  /* 0x00000000e028783b */ /* 0x000fee0000000200 */
[C---:B-----5:R-:W-:Y:S01]  /*2860*/  HMMA.16816.F32 R68, R20.reuse, R32, R44 ;  /* 0x000000201444723c */ /* 0x060fe2000000182c */
[----:B------:R-:W-:Y:S07]  /*2870*/  LDSM.16.M88.4 R44, [R225+0x8800] ;  /* 0x00880000e12c783b */ /* 0x000fee0000000200 */
[C---:B------:R-:W-:Y:S01]  /*2880*/  HMMA.16816.F32 R80, R20.reuse, R34, R56 ;  /* 0x000000221450723c */ /* 0x040fe20000001838 */
[----:B------:R-:W3:Y:S07]  /*2890*/  LDSM.16.M88.4 R56, [R223] ;  /* 0x00000000df38783b */ /* 0x000eee0000000200 */
[C---:B------:R-:W-:Y:S08]  /*28a0*/  HMMA.16816.F32 R84, R20.reuse, R36, R52 ;  /* 0x000000241454723c */ /* 0x040ff00000001834 */
[----:B------:R-:W-:Y:S08]  /*28b0*/  HMMA.16816.F32 R76, R20, R38, R64 ;  /* 0x00000026144c723c */ /* 0x000ff00000001840 */
[----:B-1----:R-:W-:Y:S08]  /*28c0*/  HMMA.16816.F32 R20, R16, R28, R72 ;  /* 0x0000001c1014723c */ /* 0x002ff00000001848 */
[C---:B------:R-:W-:Y:S01]  /*28d0*/  HMMA.16816.F32 R52, R24.reuse, R36, R8 ;  /* 0x000000241834723c */ /* 0x040fe20000001808 */
[----:B------:R-:W1:Y:S07]  /*28e0*/  LDSM.16.M88.4 R8, [R224+0x2000] ;  /* 0x00200000e008783b */ /* 0x000e6e0000000200 */
[C---:B------:R-:W-:Y:S08]  /*28f0*/  HMMA.16816.F32 R32, R24.reuse, R34, R88 ;  /* 0x000000221820723c */ /* 0x040ff00000001858 */
[----:B------:R-:W-:Y:S01]  /*2900*/  HMMA.16816.F32 R24, R24, R38, R60 ;  /* 0x000000261818723c */ /* 0x000fe2000000183c */
[----:B------:R-:W-:Y:S07]  /*2910*/  LDSM.16.M88.4 R36, [R218+0x4000] ;  /* 0x00400000da24783b */ /* 0x000fee0000000200 */
[----:B--2---:R-:W-:Y:S01]  /*2920*/  HMMA.16816.F32 R60, R12, R28, R68 ;  /* 0x0000001c0c3c723c */ /* 0x004fe20000001844 */
[----:B------:R-:W2:Y:S07]  /*2930*/  LDSM.16.M88.4 R68, [R216+0x9000] ;  /* 0x00900000d844783b */ /* 0x000eae0000000200 */
[----:B---3--:R-:W-:Y:S08]  /*2940*/  HMMA.16816.F32 R20, R40, R56, R20 ;  /* 0x000000382814723c */ /* 0x008ff00000001814 */
[C---:B------:R-:W-:Y:S08]  /*2950*/  HMMA.16816.F32 R64, R12.reuse, R44, R84 ;  /* 0x0000002c0c40723c */ /* 0x040ff00000001854 */
[C---:B------:R-:W-:Y:S08]  /*2960*/  HMMA.16816.F32 R72, R12.reuse, R30, R80 ;  /* 0x0000001e0c48723c */ /* 0x040ff00000001850 */
[----:B------:R-:W-:Y:S08]  /*2970*/  HMMA.16816.F32 R12, R12, R46, R76 ;  /* 0x0000002e0c0c723c */ /* 0x000ff0000000184c */
[C---:B------:R-:W-:Y:S01]  /*2980*/  HMMA.16816.F32 R76, R16.reuse, R30, R32 ;  /* 0x0000001e104c723c */ /* 0x040fe20000001820 */
[----:B------:R-:W3:Y:S04]  /*2990*/  LDSM.16.M88.4 R32, [R218+0x6000] ;  /* 0x00600000da20783b */ /* 0x000ee80000000200 */
[----:B------:R-:W-:Y:S03]  /*29a0*/  LDSM.16.M88.4 R28, [R220+0x4000] ;  /* 0x00400000dc1c783b */ /* 0x000fe60000000200 */
[C---:B------:R-:W-:Y:S01]  /*29b0*/  HMMA.16816.F32 R80, R16.reuse, R44, R52 ;  /* 0x0000002c1050723c */ /* 0x040fe20000001834 */
[----:B------:R-:W4:Y:S07]  /*29c0*/  LDSM.16.M88.4 R52, [R6+0x9000] ;  /* 0x009000000634783b */ /* 0x000f2e0000000200 */
[----:B------:R-:W-:Y:S01]  /*29d0*/  HMMA.16816.F32 R112, R16, R46, R24 ;  /* 0x0000002e1070723c */ /* 0x000fe20000001818 */
[----:B------:R-:W5:Y:S07]  /*29e0*/  LDSM.16.M88.4 R24, [R220+0x6000] ;  /* 0x00600000dc18783b */ /* 0x000f6e0000000200 */
[----:B-1----:R-:W-:Y:S01]  /*29f0*/  HMMA.16816.F32 R16, R8, R56, R60 ;  /* 0x000000380810723c */ /* 0x002fe2000000183c */
[----:B------:R-:W-:Y:S07]  /*2a00*/  LDSM.16.M88.4 R60, [R225+0x9000] ;  /* 0x00900000e13c783b */ /* 0x000fee0000000200 */
[----:B--2---:R-:W-:Y:S08]  /*2a10*/  HMMA.16816.F32 R20, R36, R68, R20 ;  /* 0x000000442414723c */ /* 0x004ff00000001814 */
[C---:B------:R-:W-:Y:S01]  /*2a20*/  HMMA.16816.F32 R116, R8.reuse, R102, R12 ;  /* 0x000000660874723c */ /* 0x040fe2000000180c */
[----:B------:R-:W1:Y:S07]  /*2a30*/  LDSM.16.M88.4 R12, [R226+0x4000] ;  /* 0x00400000e20c783b */ /* 0x000e6e0000000200 */
[----:B------:R-:W-:Y:S08]  /*2a40*/  HMMA.16816.F32 R84, R8, R58, R72 ;  /* 0x0000003a0854723c */ /* 0x000ff00000001848 */
[----:B---3--:R-:W-:Y:S08]  /*2a50*/  HMMA.16816.F32 R16, R32, R68, R16 ;  /* 0x000000442010723c */ /* 0x008ff00000001810 */
[----:B------:R-:W-:Y:S08]  /*2a60*/  HMMA.16816.F32 R56, R40, R58, R76 ;  /* 0x0000003a2838723c */ /* 0x000ff0000000184c */
[----:B----4-:R-:W-:Y:S01]  /*2a70*/  HMMA.16816.F32 R44, R28, R52, R20 ;  /* 0x000000341c2c723c */ /* 0x010fe20000001814 */
[----:B------:R-:W-:Y:S07]  /*2a80*/  LDSM.16.M88.4 R20, [R224+0x4000] ;  /* 0x00400000e014783b */ /* 0x000fee0000000200 */
[----:B------:R-:W-:Y:S01]  /*2a90*/  HMMA.16816.F32 R108, R8, R100, R64 ;  /* 0x00000064086c723c */ /* 0x000fe20000001840 */
[----:B------:R-:W-:Y:S04]  /*2aa0*/  LDSM.16.M88.4 R8, [R226+0x6000] ;  /* 0x00600000e208783b */ /* 0x000fe80000000200 */
[----:B------:R-:W2:Y:S03]  /*2ab0*/  LDSM.16.M88.4 R64, [R223+0x1000] ;  /* 0x00100000df40783b */ /* 0x000ea60000000200 */
[----:B-----5:R-:W-:Y:S01]  /*2ac0*/  HMMA.16816.F32 R72, R24, R52, R16 ;  /* 0x000000341848723c */ /* 0x020fe20000001810 */
[----:B------:R-:W-:Y:S07]  /*2ad0*/  LDSM.16.M88.4 R16, [R224+0x6000] ;  /* 0x00600000e010783b */ /* 0x000fee0000000200 */
[----:B------:R-:W-:Y:S08]  /*2ae0*/  HMMA.16816.F32 R76, R36, R70, R56 ;  /* 0x00000046244c723c */ /* 0x000ff00000001838 */
[----:B-1----:R-:W-:Y:S01]  /*2af0*/  HMMA.16816.F32 R56, R12, R60, R44 ;  /* 0x0000003c0c38723c */ /* 0x002fe2000000182c */
[----:B------:R-:W1:Y:S07]  /*2b00*/  LDSM.16.M88.4 R44, [R216+0x9800] ;  /* 0x00980000d82c783b */ /* 0x000e6e0000000200 */
[----:B------:R-:W-:Y:S08]  /*2b10*/  HMMA.16816.F32 R68, R32, R70, R84 ;  /* 0x000000462044723c */ /* 0x000ff00000001854 */
[----:B------:R-:W-:Y:S07]  /*2b20*/  HMMA.16816.F32 R92, R40, R100, R80 ;  /* 0x00000064285c723c */ /* 0x000fee0000001850 */
[----:B------:R-:W-:Y:S01]  /*2b30*/  IMAD R80, R48, 0x20, R49 ;  /* 0x0000002030507824 */ /* 0x000fe200078e0231 */
[----:B--2---:R-:W-:Y:S01]  /*2b40*/  HMMA.16816.F32 R84, R20, R64, R56 ;  /* 0x000000401454723c */ /* 0x004fe20000001838 */
[----:B------:R-:W2:Y:S02]  /*2b50*/  LDSM.16.M88.4 R56, [R6+0x9800] ;  /* 0x009800000638783b */ /* 0x000ea40000000200 */
[----:B------:R-:W-:Y:S01]  /*2b60*/  I2F R120, R80 ;  /* 0x0000005000787306 */ /* 0x000fe20000201400 */
[----:B------:R-:W-:-:S02]  /*2b70*/  IADD3 R81, R80, 0x1, RZ ;  /* 0x0000000150517810 */ /* 0x000fc40007ffe0ff */
[C---:B------:R-:W-:Y:S02]  /*2b80*/  IADD3 R82, R80.reuse, 0x8, RZ ;  /* 0x0000000850527810 */ /* 0x040fe40007ffe0ff */
[----:B------:R-:W-:Y:S01]  /*2b90*/  HMMA.16816.F32 R48, R8, R60, R72 ;  /* 0x0000003c0830723c */ /* 0x000fe20000001848 */
[C---:B------:R-:W-:Y:S02]  /*2ba0*/  IADD3 R83, R80.reuse, 0x9, RZ ;  /* 0x0000000950537810 */ /* 0x040fe40007ffe0ff */
[----:B------:R-:W-:Y:S01]  /*2bb0*/  I2F R99, R81 ;  /* 0x0000005100637306 */ /* 0x000fe20000201400 */
[C---:B------:R-:W-:Y:S02]  /*2bc0*/  IADD3 R97, R80.reuse, 0x10, RZ ;  /* 0x0000001050617810 */ /* 0x040fe40007ffe0ff */
[----:B------:R-:W-:Y:S02]  /*2bd0*/  IADD3 R98, R80, 0x11, RZ ;  /* 0x0000001150627810 */ /* 0x000fe40007ffe0ff */
[----:B------:R-:W-:Y:S03]  /*2be0*/  HMMA.16816.F32 R72, R28, R54, R76 ;  /* 0x000000361c48723c */ /* 0x000fe6000000184c */
[----:B------:R-:W-:Y:S05]  /*2bf0*/  I2F R100, R82 ;  /* 0x0000005200647306 */ /* 0x000fea0000201400 */
[----:B------:R-:W-:Y:S01]  /*2c00*/  HMMA.16816.F32 R40, R40, R102, R112 ;  /* 0x000000662828723c */ /* 0x000fe20000001870 */
[----:B------:R-:W-:-:S02]  /*2c10*/  FMUL.FTZ R2, R84, c[0x0][0x2ec] ;  /* 0x0000bb0054027a20 */ /* 0x000fc40000410000 */
[----:B------:R-:W-:Y:S05]  /*2c20*/  I2F R101, R83 ;  /* 0x0000005300657306 */ /* 0x000fea0000201400 */
[----:B------:R-:W-:Y:S03]  /*2c30*/  HMMA.16816.F32 R76, R24, R54, R68 ;  /* 0x00000036184c723c */ /* 0x000fe60000001844 */
[----:B------:R3:W-:Y:S05]  /*2c40*/  MUFU.TANH R121, R2 ;  /* 0x0000000200797308 */ /* 0x0007ea0000002400 */
[----:B-1----:R-:W-:Y:S03]  /*2c50*/  HMMA.16816.F32 R68, R36, R44, R92 ;  /* 0x0000002c2444723c */ /* 0x002fe6000000185c */
[----:B------:R-:W-:Y:S05]  /*2c60*/  I2F R105, R97 ;  /* 0x0000006100697306 */ /* 0x000fea0000201400 */
[----:B------:R-:W-:Y:S01]  /*2c70*/  HMMA.16816.F32 R52, R12, R62, R72 ;  /* 0x0000003e0c34723c */ /* 0x000fe20000001848 */
[----:B---3--:R-:W-:-:S02]  /*2c80*/  FMUL.FTZ R2, R85, c[0x0][0x2ec] ;  /* 0x0000bb0055027a20 */ /* 0x008fc40000410000 */
[----:B------:R-:W-:Y:S05]  /*2c90*/  I2F R106, R98 ;  /* 0x00000062006a7306 */ /* 0x000fea0000201400 */
[----:B------:R-:W-:Y:S03]  /*2ca0*/  HMMA.16816.F32 R72, R32, R44, R108 ;  /* 0x0000002c2048723c */ /* 0x000fe6000000186c */
[----:B------:R1:W-:Y:S05]  /*2cb0*/  MUFU.TANH R94, R2 ;  /* 0x00000002005e7308 */ /* 0x0003ea0000002400 */
[----:B------:R-:W-:Y:S01]  /*2cc0*/  HMMA.16816.F32 R88, R16, R64, R48 ;  /* 0x000000401058723c */ /* 0x000fe20000001830 */
[----:B------:R-:W3:Y:S06]  /*2cd0*/  LDSM.16.M88.4 R48, [R225+0x9800] ;  /* 0x00980000e130783b */ /* 0x000eec0000000200 */
[C---:B------:R-:W-:Y:S01]  /*2ce0*/  IADD3 R64, R80.reuse, 0x18, RZ ;  /* 0x0000001850407810 */ /* 0x040fe20007ffe0ff */
[----:B------:R-:W-:Y:S01]  /*2cf0*/  HMMA.16816.F32 R40, R36, R46, R40 ;  /* 0x0000002e2428723c */ /* 0x000fe20000001828 */
[----:B------:R-:W-:-:S02]  /*2d00*/  IADD3 R65, R80, 0x19, RZ ;  /* 0x0000001950417810 */ /* 0x000fc40007ffe0ff */
[----:B------:R-:W-:Y:S01]  /*2d10*/  I2F R107, R64 ;  /* 0x00000040006b7306 */ /* 0x000fe20000201400 */
[----:B-1----:R-:W-:-:S04]  /*2d20*/  FMUL.FTZ R2, R86, c[0x0][0x2ec] ;  /* 0x0000bb0056027a20 */ /* 0x002fc80000410000 */
[----:B------:R-:W-:Y:S03]  /*2d30*/  HMMA.16816.F32 R76, R8, R62, R76 ;  /* 0x0000003e084c723c */ /* 0x000fe6000000184c */
[----:B------:R1:W-:Y:S05]  /*2d40*/  MUFU.TANH R108, R2 ;  /* 0x00000002006c7308 */ /* 0x0003ea0000002400 */
[----:B--2---:R-:W-:Y:S03]  /*2d50*/  HMMA.16816.F32 R60, R28, R56, R68 ;  /* 0x000000381c3c723c */ /* 0x004fe60000001844 */
[----:B------:R-:W-:Y:S05]  /*2d60*/  I2F R92, R65 ;  /* 0x00000041005c7306 */ /* 0x000fea0000201400 */
[----:B------:R-:W-:Y:S01]  /*2d70*/  HMMA.16816.F32 R32, R32, R46, R116 ;  /* 0x0000002e2020723c */ /* 0x000fe20000001874 */
[----:B-1----:R-:W-:-:S04]  /*2d80*/  FMUL.FTZ R2, R87, c[0x0][0x2ec] ;  /* 0x0000bb0057027a20 */ /* 0x002fc80000410000 */
[----:B------:R1:W-:Y:S03]  /*2d90*/  MUFU.TANH R93, R2 ;  /* 0x00000002005d7308 */ /* 0x0003e60000002400 */
[----:B------:R-:W-:Y:S08]  /*2da0*/  HMMA.16816.F32 R68, R24, R56, R72 ;  /* 0x000000381844723c */ /* 0x000ff00000001848 */
[----:B------:R-:W-:Y:S01]  /*2db0*/  HMMA.16816.F32 R84, R20, R66, R52 ;  /* 0x000000421454723c */ /* 0x000fe20000001834 */
[----:B------:R-:W2:Y:S01]  /*2dc0*/  LDSM.16.M88.4 R52, [R223+0x1800] ;  /* 0x00180000df34783b */ /* 0x000ea20000000200 */
[----:B------:R-:W-:-:S04]  /*2dd0*/  DEPBAR.LE SB0, 0x0 ;  /* 0x000080000000791a */ /* 0x000fc80000000000 */
[----:B-1----:R-:W-:Y:S02]  /*2de0*/  FMUL.FTZ R2, R88, c[0x0][0x2ec] ;  /* 0x0000bb0058027a20 */ /* 0x002fe40000410000 */
[----:B------:R-:W-:Y:S02]  /*2df0*/  HMMA.16816.F32 R28, R28, R58, R40 ;  /* 0x0000003a1c1c723c */ /* 0x000fe40000001828 */
[----:B------:R1:W-:Y:S06]  /*2e00*/  MUFU.TANH R95, R2 ;  /* 0x00000002005f7308 */ /* 0x0003ec0000002400 */
[----:B------:R-:W-:Y:S08]  /*2e10*/  HMMA.16816.F32 R76, R16, R66, R76 ;  /* 0x00000042104c723c */ /* 0x000ff0000000184c */
[----:B---3--:R-:W-:Y:S01]  /*2e20*/  HMMA.16816.F32 R60, R12, R48, R60 ;  /* 0x000000300c3c723c */ /* 0x008fe2000000183c */
[----:B------:R-:W-:-:S02]  /*2e30*/  FMUL.FTZ R87, R87, c[0x0][0x2ec] ;  /* 0x0000bb0057577a20 */ /* 0x000fc40000410000 */
[----:B-1----:R-:W-:Y:S02]  /*2e40*/  FMUL.FTZ R2, R89, c[0x0][0x2ec] ;  /* 0x0000bb0059027a20 */ /* 0x002fe40000410000 */
[----:B------:R-:W-:Y:S02]  /*2e50*/  FMUL.FTZ R86, R86, c[0x0][0x2ec] ;  /* 0x0000bb0056567a20 */ /* 0x000fe40000410000 */
[----:B------:R1:W3:Y:S01]  /*2e60*/  MUFU.TANH R88, R2 ;  /* 0x0000000200587308 */ /* 0x0002e20000002400 */
[----:B------:R-:W-:Y:S07]  /*2e70*/  HMMA.16816.F32 R24, R24, R58, R32 ;  /* 0x0000003a1818723c */ /* 0x000fee0000001820 */
[----:B------:R-:W-:Y:S01]  /*2e80*/  MUFU.TANH R56, R86 ;  /* 0x0000005600387308 */ /* 0x000fe20000002400 */
[----:B------:R-:W-:Y:S01]  /*2e90*/  HMMA.16816.F32 R36, R8, R48, R68 ;  /* 0x000000300824723c */ /* 0x000fe20000001844 */
[----:B------:R-:W-:-:S02]  /*2ea0*/  FMUL.FTZ R76, R76, c[0x0][0x2ec] ;  /* 0x0000bb004c4c7a20 */ /* 0x000fc40000410000 */
[----:B------:R-:W-:Y:S02]  /*2eb0*/  FMUL.FTZ R78, R78, c[0x0][0x2ec] ;  /* 0x0000bb004e4e7a20 */ /* 0x000fe40000410000 */
[----:B------:R-:W-:Y:S02]  /*2ec0*/  FMUL.FTZ R77, R77, c[0x0][0x2ec] ;  /* 0x0000bb004d4d7a20 */ /* 0x000fe40000410000 */
[----:B-1----:R-:W-:Y:S01]  /*2ed0*/  FMUL.FTZ R2, R90, c[0x0][0x2ec] ;  /* 0x0000bb005a027a20 */ /* 0x002fe20000410000 */
[----:B------:R-:W-:Y:S01]  /*2ee0*/  HMMA.16816.F32 R28, R12, R50, R28 ;  /* 0x000000320c1c723c */ /* 0x000fe2000000181c */
[----:B------:R-:W-:Y:S07]  /*2ef0*/  MUFU.TANH R76, R76 ;  /* 0x0000004c004c7308 */ /* 0x000fee0000002400 */
[----:B--2---:R-:W-:Y:S01]  /*2f00*/  HMMA.16816.F32 R44, R20, R52, R60 ;  /* 0x00000034142c723c */ /* 0x004fe2000000183c */
[----:B------:R1:W-:Y:S07]  /*2f10*/  MUFU.TANH R72, R2 ;  /* 0x0000000200487308 */ /* 0x0003ee0000002400 */
[----:B------:R-:W-:Y:S01]  /*2f20*/  HMMA.16816.F32 R24, R8, R50, R24 ;  /* 0x000000320818723c */ /* 0x000fe20000001818 */
[----:B------:R-:W2:Y:S06]  /*2f30*/  MUFU.TANH R78, R78 ;  /* 0x0000004e004e7308 */ /* 0x000eac0000002400 */
[----:B------:R-:W-:Y:S01]  /*2f40*/  IMNMX R8, R104, R96, PT ;  /* 0x0000006068087217 */ /* 0x000fe20003800200 */
[----:B------:R-:W-:Y:S01]  /*2f50*/  HMMA.16816.F32 R36, R16, R52, R36 ;  /* 0x000000341024723c */ /* 0x000fe20000001824 */
[----:B-1----:R-:W-:Y:S01]  /*2f60*/  FMUL.FTZ R2, R91, c[0x0][0x2ec] ;  /* 0x0000bb005b027a20 */ /* 0x002fe20000410000 */
[----:B------:R-:W-:Y:S01]  /*2f70*/  MUFU.TANH R87, R87 ;  /* 0x0000005700577308 */ /* 0x000fe20000002400 */
[----:B------:R-:W-:-:S02]  /*2f80*/  ISETP.GE.AND P6, PT, R81, R8, PT ;  /* 0x000000085100720c */ /* 0x000fc40003fc6270 */
[-C--:B------:R-:W-:Y:S02]  /*2f90*/  IMNMX R10, R3, R96.reuse, PT ;  /* 0x00000060030a7217 */ /* 0x080fe40003800200 */
[----:B------:R-:W-:Y:S01]  /*2fa0*/  IMNMX R11, R5, R96, PT ;  /* 0x00000060050b7217 */ /* 0x000fe20003800200 */
[-C--:B------:R-:W-:Y:S01]  /*2fb0*/  HMMA.16816.F32 R20, R20, R54.reuse, R28 ;  /* 0x000000361414723c */ /* 0x080fe2000000181c */
[----:B------:R-:W-:Y:S01]  /*2fc0*/  ISETP.GE.AND P3, PT, R82, R8, PT ;  /* 0x000000085200720c */ /* 0x000fe20003f66270 */
[----:B------:R1:W4:Y:S01]  /*2fd0*/  MUFU.TANH R66, R2 ;  /* 0x0000000200427308 */ /* 0x0003220000002400 */
[----:B------:R-:W-:Y:S01]  /*2fe0*/  FMUL.FTZ R44, R44, c[0x0][0x2ec] ;  /* 0x0000bb002c2c7a20 */ /* 0x000fe20000410000 */
[----:B------:R-:W-:Y:S01]  /*2ff0*/  ISETP.GE.AND P2, PT, R81, R10, PT ;  /* 0x0000000a5100720c */ /* 0x000fe20003f46270 */
[----:B---3--:R-:W-:Y:S01]  /*3000*/  FFMA.FTZ R5, R99, R132, R88 ;  /* 0x0000008463057223 */ /* 0x008fe20000010058 */
[----:B------:R-:W-:Y:S01]  /*3010*/  ISETP.GE.AND P1, PT, R82, R10, PT ;  /* 0x0000000a5200720c */ /* 0x000fe20003f26270 */
[----:B------:R-:W-:Y:S01]  /*3020*/  FMUL.FTZ R46, R46, c[0x0][0x2ec] ;  /* 0x0000bb002e2e7a20 */ /* 0x000fe20000410000 */
[----:B------:R-:W-:Y:S01]  /*3030*/  HMMA.16816.F32 R16, R16, R54, R24 ;  /* 0x000000361010723c */ /* 0x000fe20000001818 */
[----:B------:R-:W-:Y:S01]  /*3040*/  FMUL.FTZ R6, R47, c[0x0][0x2ec] ;  /* 0x0000bb002f067a20 */ /* 0x000fe20000410000 */
[----:B------:R-:W-:Y:S01]  /*3050*/  MUFU.TANH R77, R77 ;  /* 0x0000004d004d7308 */ /* 0x000fe20000002400 */
[----:B------:R-:W-:Y:S01]  /*3060*/  FSEL R28, R5, -INF , !P2 ;  /* 0xff800000051c7808 */ /* 0x000fe20005000000 */
[----:B--2---:R-:W-:Y:S01]  /*3070*/  FFMA.FTZ R5, R100, R132, R78 ;  /* 0x0000008464057223 */ /* 0x004fe2000001004e */
[----:B------:R-:W-:Y:S01]  /*3080*/  ISETP.GE.AND P0, PT, R81, R11, PT ;  /* 0x0000000b5100720c */ /* 0x000fe20003f06270 */
[----:B------:R-:W-:-:S02]  /*3090*/  FMUL.FTZ R45, R45, c[0x0][0x2ec] ;  /* 0x0000bb002d2d7a20 */ /* 0x000fc40000410000 */
[----:B------:R-:W-:Y:S02]  /*30a0*/  FMUL.FTZ R3, R37, c[0x0][0x2ec] ;  /* 0x0000bb0025037a20 */ /* 0x000fe40000410000 */
[----:B-1----:R-:W-:Y:S01]  /*30b0*/  FMUL.FTZ R2, R84, c[0x0][0x2ec] ;  /* 0x0000bb0054027a20 */ /* 0x002fe20000410000 */
[----:B------:R1:W-:Y:S01]  /*30c0*/  MUFU.TANH R15, R6 ;  /* 0x00000006000f7308 */ /* 0x0003e20000002400 */
[----:B------:R-:W-:Y:S02]  /*30d0*/  FMUL.FTZ R36, R36, c[0x0][0x2ec] ;  /* 0x0000bb0024247a20 */ /* 0x000fe40000410000 */
[----:B------:R-:W-:Y:S02]  /*30e0*/  FMUL.FTZ R39, R39, c[0x0][0x2ec] ;  /* 0x0000bb0027277a20 */ /* 0x000fe40000410000 */
[----:B------:R-:W-:Y:S02]  /*30f0*/  FMUL.FTZ R21, R21, c[0x0][0x2ec] ;  /* 0x0000bb0015157a20 */ /* 0x000fe40000410000 */
[----:B------:R-:W-:Y:S01]  /*3100*/  FMUL.FTZ R20, R20, c[0x0][0x2ec] ;  /* 0x0000bb0014147a20 */ /* 0x000fe20000410000 */
[----:B------:R2:W3:Y:S05]  /*3110*/  MUFU.TANH R57, R2 ;  /* 0x0000000200397308 */ /* 0x0004ea0000002400 */
[----:B------:R-:W-:-:S02]  /*3120*/  FMUL.FTZ R18, R18, c[0x0][0x2ec] ;  /* 0x0000bb0012127a20 */ /* 0x000fc40000410000 */
[----:B------:R-:W-:Y:S01]  /*3130*/  FMUL.FTZ R16, R16, c[0x0][0x2ec] ;  /* 0x0000bb0010107a20 */ /* 0x000fe20000410000 */
[----:B------:R-:W-:Y:S01]  /*3140*/  MUFU.TANH R44, R44 ;  /* 0x0000002c002c7308 */ /* 0x000fe20000002400 */
[----:B-1----:R-:W-:Y:S02]  /*3150*/  FMUL.FTZ R6, R38, c[0x0][0x2ec] ;  /* 0x0000bb0026067a20 */ /* 0x002fe40000410000 */
[----:B------:R-:W-:Y:S02]  /*3160*/  FMUL.FTZ R17, R17, c[0x0][0x2ec] ;  /* 0x0000bb0011117a20 */ /* 0x000fe40000410000 */
[----:B------:R-:W-:Y:S02]  /*3170*/  FMUL.FTZ R19, R19, c[0x0][0x2ec] ;  /* 0x0000bb0013137a20 */ /* 0x000fe40000410000 */
[----:B--2---:R-:W-:Y:S01]  /*3180*/  FMUL.FTZ R2, R85, c[0x0][0x2ec] ;  /* 0x0000bb0055027a20 */ /* 0x004fe20000410000 */
[----:B------:R-:W-:Y:S08]  /*3190*/  MUFU.TANH R46, R46 ;  /* 0x0000002e002e7308 */ /* 0x000ff00000002400 */
[----:B------:R1:W-:Y:S08]  /*31a0*/  MUFU.TANH R67, R2 ;  /* 0x0000000200437308 */ /* 0x0003f00000002400 */
[----:B------:R4:W-:Y:S01]  /*31b0*/  MUFU.TANH R12, R3 ;  /* 0x00000003000c7308 */ /* 0x0009e20000002400 */
[----:B-1----:R-:W-:-:S07]  /*31c0*/  FMUL.FTZ R2, R79, c[0x0][0x2ec] ;  /* 0x0000bb004f027a20 */ /* 0x002fce0000410000 */
[----:B------:R-:W-:Y:S01]  /*31d0*/  MUFU.TANH R6, R6 ;  /* 0x0000000600067308 */ /* 0x000fe20000002400 */
[----:B----4-:R-:W-:-:S07]  /*31e0*/  FFMA.FTZ R3, R99, R132, R66 ;  /* 0x0000008463037223 */ /* 0x010fce0000010042 */
[----:B------:R1:W-:Y:S01]  /*31f0*/  MUFU.TANH R32, R2 ;  /* 0x0000000200207308 */ /* 0x0003e20000002400 */
[----:B------:R-:W-:Y:S01]  /*3200*/  FSEL R31, R3, -INF , !P0 ;  /* 0xff800000031f7808 */ /* 0x000fe20004000000 */
[----:B------:R-:W-:Y:S01]  /*3210*/  FFMA.FTZ R3, R100, R132, R56 ;  /* 0x0000008464037223 */ /* 0x000fe20000010038 */
[----:B------:R-:W-:-:S05]  /*3220*/  ISETP.GE.AND P0, PT, R83, R10, PT ;  /* 0x0000000a5300720c */ /* 0x000fca0003f06270 */
[----:B------:R-:W-:Y:S01]  /*3230*/  MUFU.TANH R45, R45 ;  /* 0x0000002d002d7308 */ /* 0x000fe20000002400 */
[----:B-1----:R-:W-:-:S07]  /*3240*/  IADD3 R2, R104, 0x8, RZ ;  /* 0x0000000868027810 */ /* 0x002fce0007ffe0ff */
[----:B------:R-:W1:Y:S01]  /*3250*/  MUFU.TANH R14, R21 ;  /* 0x00000015000e7308 */ /* 0x000e620000002400 */
[----:B------:R-:W-:Y:S01]  /*3260*/  IMNMX R9, R2, R96, PT ;  /* 0x0000006002097217 */ /* 0x000fe20003800200 */
[----:B------:R-:W-:-:S03]  /*3270*/  FFMA.FTZ R2, R99, R132, R94 ;  /* 0x0000008463027223 */ /* 0x000fc6000001005e */
[----:B------:R-:W-:-:S03]  /*3280*/  ISETP.GE.AND P5, PT, R81, R9, PT ;  /* 0x000000095100720c */ /* 0x000fc60003fa6270 */
[----:B------:R-:W2:Y:S01]  /*3290*/  MUFU.TANH R36, R36 ;  /* 0x0000002400247308 */ /* 0x000ea20000002400 */
[----:B------:R-:W-:Y:S01]  /*32a0*/  FSEL R69, R2, -INF , !P6 ;  /* 0xff80000002457808 */ /* 0x000fe20007000000 */
[-C--:B------:R-:W-:Y:S01]  /*32b0*/  FFMA.FTZ R2, R99, R132.reuse, R93 ;  /* 0x0000008463027223 */ /* 0x080fe2000001005d */
[----:B------:R-:W-:Y:S02]  /*32c0*/  ISETP.GE.AND P6, PT, R82, R11, PT ;  /* 0x0000000b5200720c */ /* 0x000fe40003fc6270 */
[CC--:B------:R-:W-:Y:S02]  /*32d0*/  ISETP.GE.AND P2, PT, R83.reuse, R9.reuse, PT ;  /* 0x000000095300720c */ /* 0x0c0fe40003f46270 */
[----:B------:R-:W-:Y:S01]  /*32e0*/  FSEL R86, R2, -INF , !P5 ;  /* 0xff80000002567808 */ /* 0x000fe20006800000 */
[----:B---3--:R-:W-:Y:S01]  /*32f0*/  FFMA.FTZ R2, R100, R132, R57 ;  /* 0x0000008464027223 */ /* 0x008fe20000010039 */
[----:B------:R-:W-:Y:S01]  /*3300*/  ISETP.GE.AND P5, PT, R83, R8, PT ;  /* 0x000000085300720c */ /* 0x000fe20003fa6270 */
[----:B------:R-:W3:Y:S01]  /*3310*/  MUFU.TANH R20, R20 ;  /* 0x0000001400147308 */ /* 0x000ee20000002400 */
[----:B------:R-:W-:Y:S01]  /*3320*/  FSEL R26, R5, -INF , !P6 ;  /* 0xff800000051a7808 */ /* 0x000fe20007000000 */
[-C--:B------:R-:W-:Y:S01]  /*3330*/  FFMA.FTZ R5, R101, R132.reuse, R87 ;  /* 0x0000008465057223 */ /* 0x080fe20000010057 */
[----:B------:R-:W-:Y:S01]  /*3340*/  FSEL R84, R2, -INF , !P3 ;  /* 0xff80000002547808 */ /* 0x000fe20005800000 */
[-C--:B------:R-:W-:Y:S01]  /*3350*/  FFMA.FTZ R2, R100, R132.reuse, R76 ;  /* 0x0000008464027223 */ /* 0x080fe2000001004c */
[-C--:B------:R-:W-:Y:S01]  /*3360*/  ISETP.GE.AND P4, PT, R82, R9.reuse, PT ;  /* 0x000000095200720c */ /* 0x080fe20003f86270 */
[-C--:B-1----:R-:W-:Y:S01]  /*3370*/  FFMA.FTZ R14, R92, R132.reuse, R14 ;  /* 0x000000845c0e7223 */ /* 0x082fe2000001000e */
[----:B------:R-:W-:Y:S01]  /*3380*/  FSEL R71, R5, -INF , !P2 ;  /* 0xff80000005477808 */ /* 0x000fe20005000000 */
[----:B------:R-:W-:Y:S01]  /*3390*/  FMUL.FTZ R5, R22, c[0x0][0x2ec] ;  /* 0x0000bb0016057a20 */ /* 0x000fe20000410000 */
[----:B------:R-:W-:Y:S01]  /*33a0*/  FSEL R24, R2, -INF , !P1 ;  /* 0xff80000002187808 */ /* 0x000fe20004800000 */
[----:B------:R-:W-:Y:S01]  /*33b0*/  FFMA.FTZ R2, R101, R132, R67 ;  /* 0x0000008465027223 */ /* 0x000fe20000010043 */
[----:B------:R-:W-:Y:S01]  /*33c0*/  FSEL R85, R3, -INF , !P4 ;  /* 0xff80000003557808 */ /* 0x000fe20006000000 */
[----:B------:R1:W4:Y:S01]  /*33d0*/  MUFU.TANH R13, R5 ;  /* 0x00000005000d7308 */ /* 0x0003220000002400 */
[----:B------:R-:W-:Y:S01]  /*33e0*/  ISETP.GE.AND P4, PT, R97, R8, PT ;  /* 0x000000086100720c */ /* 0x000fe20003f86270 */
[CC--:B------:R-:W-:Y:S01]  /*33f0*/  FFMA.FTZ R3, R101.reuse, R132.reuse, R32 ;  /* 0x0000008465037223 */ /* 0x0c0fe20000010020 */
[----:B------:R-:W-:Y:S01]  /*3400*/  FSEL R68, R2, -INF , !P5 ;  /* 0xff80000002447808 */ /* 0x000fe20006800000 */
[----:B------:R-:W-:Y:S01]  /*3410*/  FFMA.FTZ R2, R101, R132, R77 ;  /* 0x0000008465027223 */ /* 0x000fe2000001004d */
[----:B------:R-:W-:-:S02]  /*3420*/  ISETP.GE.AND P1, PT, R97, R9, PT ;  /* 0x000000096100720c */ /* 0x000fc40003f26270 */
[-C--:B------:R-:W-:Y:S01]  /*3430*/  ISETP.GE.AND P5, PT, R97, R11.reuse, PT ;  /* 0x0000000b6100720c */ /* 0x080fe20003fa6270 */
[----:B------:R-:W5:Y:S01]  /*3440*/  MUFU.TANH R39, R39 ;  /* 0x0000002700277308 */ /* 0x000f620000002400 */
[----:B------:R-:W-:Y:S01]  /*3450*/  FSEL R21, R2, -INF , !P0 ;  /* 0xff80000002157808 */ /* 0x000fe20004000000 */
[----:B------:R-:W-:Y:S01]  /*3460*/  FFMA.FTZ R2, R105, R132, R44 ;  /* 0x0000008469027223 */ /* 0x000fe2000001002c */
[----:B------:R-:W-:Y:S02]  /*3470*/  ISETP.GE.AND P2, PT, R98, R8, PT ;  /* 0x000000086200720c */ /* 0x000fe40003f46270 */
[----:B------:R-:W-:Y:S02]  /*3480*/  ISETP.GE.AND P3, PT, R83, R11, PT ;  /* 0x0000000b5300720c */ /* 0x000fe40003f66270 */
[----:B------:R-:W-:Y:S01]  /*3490*/  FSEL R103, R2, -INF , !P4 ;  /* 0xff80000002677808 */ /* 0x000fe20006000000 */
[CC--:B-1----:R-:W-:Y:S01]  /*34a0*/  FFMA.FTZ R5, R105.reuse, R132.reuse, R46 ;  /* 0x0000008469057223 */ /* 0x0c2fe2000001002e */
[----:B------:R-:W1:Y:S01]  /*34b0*/  MUFU.TANH R18, R18 ;  /* 0x0000001200127308 */ /* 0x000e620000002400 */
[-C--:B------:R-:W-:Y:S01]  /*34c0*/  FFMA.FTZ R2, R105, R132.reuse, R6 ;  /* 0x0000008469027223 */ /* 0x080fe20000010006 */
[-C--:B------:R-:W-:Y:S01]  /*34d0*/  ISETP.GE.AND P0, PT, R98, R9.reuse, PT ;  /* 0x000000096200720c */ /* 0x080fe20003f06270 */
[----:B------:R-:W-:Y:S01]  /*34e0*/  FMUL.FTZ R6, R23, c[0x0][0x2ec] ;  /* 0x0000bb0017067a20 */ /* 0x000fe20000410000 */
[----:B------:R-:W-:Y:S01]  /*34f0*/  FSEL R117, R5, -INF , !P1 ;  /* 0xff80000005757808 */ /* 0x000fe20004800000 */
[-C--:B------:R-:W-:Y:S01]  /*3500*/  FFMA.FTZ R5, R106, R132.reuse, R45 ;  /* 0x000000846a057223 */ /* 0x080fe2000001002d */
[----:B------:R-:W-:Y:S01]  /*3510*/  FSEL R34, R2, -INF , !P5 ;  /* 0xff80000002227808 */ /* 0x000fe20006800000 */
[CC--:B------:R-:W-:Y:S01]  /*3520*/  FFMA.FTZ R2, R106.reuse, R132.reuse, R15 ;  /* 0x000000846a027223 */ /* 0x0c0fe2000001000f */
[----:B------:R-:W-:Y:S01]  /*3530*/  FSEL R22, R3, -INF , !P3 ;  /* 0xff80000003167808 */ /* 0x000fe20005800000 */
[----:B------:R-:W1:Y:S01]  /*3540*/  MUFU.TANH R16, R16 ;  /* 0x0000001000107308 */ /* 0x000e620000002400 */
[----:B------:R-:W-:Y:S01]  /*3550*/  FSEL R101, R5, -INF , !P2 ;  /* 0xff80000005657808 */ /* 0x000fe20005000000 */
[----:B------:R-:W-:Y:S01]  /*3560*/  FFMA.FTZ R5, R106, R132, R12 ;  /* 0x000000846a057223 */ /* 0x000fe2000001000c */
[----:B------:R-:W-:Y:S01]  /*3570*/  ISETP.GE.AND P3, PT, R98, R10, PT ;  /* 0x0000000a6200720c */ /* 0x000fe20003f66270 */
[-C--:B--2---:R-:W-:Y:S01]  /*3580*/  FFMA.FTZ R3, R105, R132.reuse, R36 ;  /* 0x0000008469037223 */ /* 0x084fe20000010024 */
[----:B------:R-:W-:Y:S01]  /*3590*/  FSEL R116, R2, -INF , !P0 ;  /* 0xff80000002747808 */ /* 0x000fe20004000000 */
[-C--:B---3--:R-:W-:Y:S01]  /*35a0*/  FFMA.FTZ R2, R107, R132.reuse, R20 ;  /* 0x000000846b027223 */ /* 0x088fe20000010014 */
[----:B------:R-:W-:Y:S01]  /*35b0*/  FSEL R27, R5, -INF , !P3 ;  /* 0xff800000051b7808 */ /* 0x000fe20005800000 */
[----:B----4-:R-:W-:Y:S01]  /*35c0*/  FFMA.FTZ R5, R107, R132, R13 ;  /* 0x000000846b057223 */ /* 0x010fe2000001000d */
[----:B------:R-:W-:Y:S01]  /*35d0*/  ISETP.GE.AND P6, PT, R97, R10, PT ;  /* 0x0000000a6100720c */ /* 0x000fe20003fc6270 */
[----:B------:R2:W3:Y:S01]  /*35e0*/  MUFU.TANH R12, R6 ;  /* 0x00000006000c7308 */ /* 0x0004e20000002400 */
[----:B------:R-:W-:Y:S01]  /*35f0*/  ISETP.GE.AND P1, PT, R64, R8, PT ;  /* 0x000000084000720c */ /* 0x000fe20003f26270 */
[----:B------:R-:W-:Y:S01]  /*3600*/  FFMA.FTZ R13, R120, R132, R108 ;  /* 0x00000084780d7223 */ /* 0x000fe2000001006c */
[----:B------:R-:W-:-:S02]  /*3610*/  ISETP.GE.AND P3, PT, R80, R9, PT ;  /* 0x000000095000720c */ /* 0x000fc40003f66270 */
[----:B------:R-:W-:Y:S01]  /*3620*/  FSEL R30, R3, -INF , !P6 ;  /* 0xff800000031e7808 */ /* 0x000fe20007000000 */
[-C--:B-----5:R-:W-:Y:S01]  /*3630*/  FFMA.FTZ R3, R106, R132.reuse, R39 ;  /* 0x000000846a037223 */ /* 0x0a0fe20000010027 */
[----:B------:R-:W-:Y:S01]  /*3640*/  FSEL R87, R2, -INF , !P1 ;  /* 0xff80000002577808 */ /* 0x000fe20004800000 */
[----:B------:R-:W4:Y:S01]  /*3650*/  MUFU.TANH R17, R17 ;  /* 0x0000001100117308 */ /* 0x000f220000002400 */
[-C--:B-1----:R-:W-:Y:S01]  /*3660*/  FFMA.FTZ R2, R107, R132.reuse, R18 ;  /* 0x000000846b027223 */ /* 0x082fe20000010012 */
[-C--:B------:R-:W-:Y:S02]  /*3670*/  ISETP.GE.AND P4, PT, R98, R11.reuse, PT ;  /* 0x0000000b6200720c */ /* 0x080fe40003f86270 */
[----:B------:R-:W-:Y:S02]  /*3680*/  ISETP.GE.AND P2, PT, R64, R11, PT ;  /* 0x0000000b4000720c */ /* 0x000fe40003f46270 */
[----:B------:R-:W-:Y:S02]  /*3690*/  FSEL R35, R13, -INF , !P3 ;  /* 0xff8000000d237808 */ /* 0x000fe40005800000 */
[----:B------:R-:W1:Y:S01]  /*36a0*/  MUFU.TANH R19, R19 ;  /* 0x0000001300137308 */ /* 0x000e620000002400 */
[----:B------:R-:W-:Y:S01]  /*36b0*/  ISETP.GE.AND P3, PT, R244, 0x2, PT ;  /* 0x00000002f400780c */ /* 0x000fe20003f66270 */
[-C--:B--2---:R-:W-:Y:S01]  /*36c0*/  FFMA.FTZ R6, R120, R132.reuse, R95 ;  /* 0x0000008478067223 */ /* 0x084fe2000001005f */
[----:B------:R-:W-:Y:S01]  /*36d0*/  FSEL R32, R3, -INF , !P4 ;  /* 0xff80000003207808 */ /* 0x000fe20006000000 */
[-C--:B------:R-:W-:Y:S01]  /*36e0*/  FFMA.FTZ R3, R107, R132.reuse, R16 ;  /* 0x000000846b037223 */ /* 0x080fe20000010010 */
[----:B------:R-:W-:Y:S01]  /*36f0*/  FSEL R29, R2, -INF , !P2 ;  /* 0xff800000021d7808 */ /* 0x000fe20005000000 */
[-C--:B------:R-:W-:Y:S01]  /*3700*/  FFMA.FTZ R2, R120, R132.reuse, R121 ;  /* 0x0000008478027223 */ /* 0x080fe20000010079 */
[----:B------:R-:W-:Y:S01]  /*3710*/  BAR.SYNC.DEFER_BLOCKING 0x0 ;  /* 0x0000000000007b1d */ /* 0x000fe20000010000 */
[----:B------:R-:W-:Y:S01]  /*3720*/  ISETP.GE.AND P6, PT, R64, R9, PT ;  /* 0x000000094000720c */ /* 0x000fe20003fc6270 */
[----:B---3--:R-:W-:Y:S01]  /*3730*/  FFMA.FTZ R12, R92, R132, R12 ;  /* 0x000000845c0c7223 */ /* 0x008fe2000001000c */
[----:B------:R-:W-:-:S02]  /*3740*/  ISETP.GE.AND P5, PT, R64, R10, PT ;  /* 0x0000000a4000720c */ /* 0x000fc40003fa6270 */
[----:B------:R-:W-:Y:S02]  /*3750*/  ISETP.GE.AND P0, PT, R80, R8, PT ;  /* 0x000000085000720c */ /* 0x000fe40003f06270 */
[----:B------:R-:W-:Y:S01]  /*3760*/  FSEL R102, R5, -INF , !P6 ;  /* 0xff80000005667808 */ /* 0x000fe20007000000 */
[-C--:B----4-:R-:W-:Y:S01]  /*3770*/  FFMA.FTZ R5, R92, R132.reuse, R17 ;  /* 0x000000845c057223 */ /* 0x090fe20000010011 */
[----:B------:R-:W-:Y:S01]  /*3780*/  FSEL R25, R3, -INF , !P5 ;  /* 0xff80000003197808 */ /* 0x000fe20006800000 */
[-C--:B------:R-:W-:Y:S01]  /*3790*/  FFMA.FTZ R3, R120, R132.reuse, R72 ;  /* 0x0000008478037223 */ /* 0x080fe20000010048 */
[----:B------:R-:W-:Y:S01]  /*37a0*/  FSEL R33, R2, -INF , !P0 ;  /* 0xff80000002217808 */ /* 0x000fe20004000000 */
[----:B-1----:R-:W-:Y:S01]  /*37b0*/  FFMA.FTZ R2, R92, R132, R19 ;  /* 0x000000845c027223 */ /* 0x002fe20000010013 */
        /* <DEDUP_REMOVED lines=25> */
[C---:B------:R-:W-:Y:S01]  /*3950*/  @!P1 LEA R12, P0, R2.reuse, c[0x0][0x168], 0x1 ;  /* 0x00005a00020c9a11 */ /* 0x040fe200078008ff */
        /* <DEDUP_REMOVED lines=27> */
.L_x_1340:
[----:B------:R-:W-:Y:S05]  /*3b10*/  BSYNC B0 ;  /* 0x0000000000007941 */ /* 0x000fea0003800000 */
.L_x_1339:
[----:B------:R-:W0:Y:S02]  /*3b20*/  LDGDEPBAR ;  /* 0x00000000000079af */ /* 0x000e240000000000 */
.L_x_1338:
        /* <DEDUP_REMOVED lines=17> */
[----:B------:R-:W3:Y:S01]  /*3c40*/  SHFL.BFLY PT, R137, R3, 0x2, 0x1f ;  /* 0x0c401f0003897f89 */ /* 0x000ee200000e0000 */
[----:B------:R-:W-:-:S02]  /*3c50*/  LEA R222, R0, R217, 0x1 ;  /* 0x000000d900de7211 */ /* 0x000fc400078e08ff */
[----:B------:R-:W-:Y:S01]  /*3c60*/  LEA R221, R0, R219, 0x1 ;  /* 0x000000db00dd7211 */ /* 0x000fe200078e08ff */
[----:B------:R-:W-:Y:S04]  /*3c70*/  LDSM.16.MT88.4 R36, [R217+0xa000] ;  /* 0x00a00000d924783b */ /* 0x000fe80000004200 */
[----:B------:R-:W-:Y:S04]  /*3c80*/  LDSM.16.MT88.4 R48, [R222+0xa000] ;  /* 0x00a00000de30783b */ /* 0x000fe80000004200 */
[----:B------:R-:W-:Y:S04]  /*3c90*/  LDSM.16.MT88.4 R52, [R221+0xa000] ;  /* 0x00a00000dd34783b */ /* 0x000fe80000004200 */
[----:B------:R-:W-:Y:S01]  /*3ca0*/  LDSM.16.MT88.4 R64, [R217+0xb000] ;  /* 0x00b00000d940783b */ /* 0x000fe20000004200 */
[----:B--2---:R-:W-:-:S03]  /*3cb0*/  FMNMX.FTZ R2, R5, R2, !PT ;  /* 0x0000000205027209 */ /* 0x004fc60007810000 */
[----:B------:R-:W-:Y:S01]  /*3cc0*/  LDSM.16.MT88.4 R80, [R219+0xb000] ;  /* 0x00b00000db50783b */ /* 0x000fe20000004200 */
[----:B---3--:R-:W-:-:S03]  /*3cd0*/  FMNMX.FTZ R137, R137, R3, !PT ;  /* 0x0000000389897209 */ /* 0x008fc60007810000 */
[----:B------:R-:W2:Y:S04]  /*3ce0*/  SHFL.BFLY PT, R134, R2, 0x1, 0x1f ;  /* 0x0c201f0002867f89 */ /* 0x000ea800000e0000 */
[----:B------:R-:W3:Y:S04]  /*3cf0*/  SHFL.BFLY PT, R5, R137, 0x1, 0x1f ;  /* 0x0c201f0089057f89 */ /* 0x000ee800000e0000 */
[----:B------:R-:W-:Y:S04]  /*3d00*/  LDSM.16.MT88.4 R96, [R222+0xb000] ;  /* 0x00b00000de60783b */ /* 0x000fe80000004200 */
[----:B------:R-:W-:Y:S04]  /*3d10*/  LDSM.16.MT88.4 R112, [R221+0xb000] ;  /* 0x00b00000dd70783b */ /* 0x000fe80000004200 */
[----:B------:R-:W-:Y:S04]  /*3d20*/  LDSM.16.MT88.4 R156, [R217+0xa800] ;  /* 0x00a80000d99c783b */ /* 0x000fe80000004200 */
[----:B------:R-:W-:Y:S01]  /*3d30*/  LDSM.16.MT88.4 R172, [R219+0xa800] ;  /* 0x00a80000dbac783b */ /* 0x000fe20000004200 */
[----:B--2---:R-:W-:-:S03]  /*3d40*/  FMNMX.FTZ R134, R2, R134, !PT ;  /* 0x0000008602867209 */ /* 0x004fc60007810000 */
[----:B------:R-:W-:Y:S01]  /*3d50*/  LDSM.16.MT88.4 R140, [R217+0xb800] ;  /* 0x00b80000d98c783b */ /* 0x000fe20000004200 */
[C---:B------:R-:W-:Y:S01]  /*3d60*/  FSETP.NEU.FTZ.AND P0, PT, R134.reuse, -INF , PT ;  /* 0xff8000008600780b */ /* 0x040fe20003f1d000 */
[----:B------:R-:W-:Y:S01]  /*3d70*/  FMUL.FTZ R3, R134, c[0x0][0x23c] ;  /* 0x00008f0086037a20 */ /* 0x000fe20000410000 */
[----:B---3--:R-:W-:Y:S01]  /*3d80*/  FMNMX.FTZ R137, R137, R5, !PT ;  /* 0x0000000589897209 */ /* 0x008fe20007810000 */
[----:B------:R-:W-:Y:S03]  /*3d90*/  LDSM.16.MT88.4 R180, [R222+0xb800] ;  /* 0x00b80000deb4783b */ /* 0x000fe60000004200 */
[----:B------:R-:W-:Y:S01]  /*3da0*/  FSEL R3, R3, RZ, P0 ;  /* 0x000000ff03037208 */ /* 0x000fe20000000000 */
[C---:B------:R-:W-:Y:S01]  /*3db0*/  FMUL.FTZ R6, R137.reuse, c[0x0][0x23c] ;  /* 0x00008f0089067a20 */ /* 0x040fe20000410000 */
[----:B------:R-:W-:Y:S01]  /*3dc0*/  FSETP.NEU.FTZ.AND P0, PT, R137, -INF , PT ;  /* 0xff8000008900780b */ /* 0x000fe20003f1d000 */
[----:B------:R-:W-:Y:S02]  /*3dd0*/  LDSM.16.MT88.4 R176, [R221+0xb800] ;  /* 0x00b80000ddb0783b */ /* 0x000fe40000004200 */
[----:B------:R-:W-:-:S02]  /*3de0*/  FFMA.FTZ R2, R18, c[0x0][0x23c], -R3 ;  /* 0x00008f0012027a23 */ /* 0x000fc40000010803 */
[--C-:B-1----:R-:W-:Y:S02]  /*3df0*/  FFMA.FTZ R12, R30, c[0x0][0x23c], -R3.reuse ;  /* 0x00008f001e0c7a23 */ /* 0x102fe40000010803 */
[----:B------:R1:W-:Y:S01]  /*3e00*/  MUFU.EX2 R241, R2 ;  /* 0x0000000200f17308 */ /* 0x0003e20000000800 */
[--C-:B------:R-:W-:Y:S02]  /*3e10*/  FFMA.FTZ R13, R27, c[0x0][0x23c], -R3.reuse ;  /* 0x00008f001b0d7a23 */ /* 0x100fe40000010803 */
[----:B------:R-:W-:-:S05]  /*3e20*/  FFMA.FTZ R5, R21, c[0x0][0x23c], -R3 ;  /* 0x00008f0015057a23 */ /* 0x000fca0000010803 */
[----:B------:R-:W-:Y:S01]  /*3e30*/  MUFU.EX2 R234, R12 ;  /* 0x0000000c00ea7308 */ /* 0x000fe20000000800 */
[----:B-1----:R-:W-:-:S07]  /*3e40*/  FFMA.FTZ R2, R28, c[0x0][0x23c], -R3 ;  /* 0x00008f001c027a23 */ /* 0x002fce0000010803 */
        /* <DEDUP_REMOVED lines=16> */
[--C-:B------:R-:W-:Y:S02]  /*3f50*/  FFMA.FTZ R4, R19, c[0x0][0x23c], -R2.reuse ;  /* 0x00008f0013047a23 */ /* 0x100fe40000010802 */
[----:B------:R-:W2:Y:S05]  /*3f60*/  LDSM.16.MT88.4 R16, [R219+0xa000] ;  /* 0x00a00000db10783b */ /* 0x000eaa0000004200 */
[----:B------:R-:W-:Y:S01]  /*3f70*/  MUFU.EX2 R215, R13 ;  /* 0x0000000d00d77308 */ /* 0x000fe20000000800 */
[----:B-1----:R-:W-:-:S07]  /*3f80*/  FFMA.FTZ R0, R26, c[0x0][0x23c], -R2 ;  /* 0x00008f001a007a23 */ /* 0x002fce0000010802 */
[----:B------:R1:W3:Y:S01]  /*3f90*/  MUFU.EX2 R233, R4 ;  /* 0x0000000400e97308 */ /* 0x0002e20000000800 */
[----:B------:R-:W-:Y:S07]  /*3fa0*/  LDSM.16.MT88.4 R24, [R222+0xa800] ;  /* 0x00a80000de18783b */ /* 0x000fee0000004200 */
[----:B------:R4:W-:Y:S01]  /*3fb0*/  MUFU.EX2 R232, R0 ;  /* 0x0000000000e87308 */ /* 0x0009e20000000800 */
[----:B-1----:R-:W-:Y:S02]  /*3fc0*/  F2FP.PACK_AB R4, R240, R241 ;  /* 0x000000f1f004723e */ /* 0x002fe400000000ff */
[----:B---3--:R-:W-:Y:S01]  /*3fd0*/  F2FP.PACK_AB R5, R231, R233 ;  /* 0x000000e9e705723e */ /* 0x008fe200000000ff */
[----:B----4-:R-:W-:-:S04]  /*3fe0*/  FFMA.FTZ R0, R22, c[0x0][0x23c], -R2 ;  /* 0x00008f0016007a23 */ /* 0x010fc80000010802 */
[----:B------:R1:W3:Y:S02]  /*3ff0*/  MUFU.EX2 R238, R0 ;  /* 0x0000000000ee7308 */ /* 0x0002e40000000800 */
[----:B-1----:R-:W-:Y:S02]  /*4000*/  FMNMX.FTZ R0, R33, R69, !PT ;  /* 0x0000004521007209 */ /* 0x002fe40007810000 */
[----:B---3--:R-:W-:Y:S02]  /*4010*/  F2FP.PACK_AB R7, R238, R232 ;  /* 0x000000e8ee07723e */ /* 0x008fe400000000ff */
[----:B------:R-:W-:-:S04]  /*4020*/  FMNMX.FTZ R0, R84, R0, !PT ;  /* 0x0000000054007209 */ /* 0x000fc80007810000 */
[----:B------:R-:W-:Y:S01]  /*4030*/  FMNMX.FTZ R0, R68, R0, !PT ;  /* 0x0000000044007209 */ /* 0x000fe20007810000 */
[----:B------:R-:W-:Y:S03]  /*4040*/  HMMA.16816.F32 R144, R4, R36, RZ ;  /* 0x000000240490723c */ /* 0x000fe600000018ff */
[----:B------:R-:W-:-:S04]  /*4050*/  FMNMX.FTZ R0, R103, R0, !PT ;  /* 0x0000000067007209 */ /* 0x000fc80007810000 */
[----:B------:R-:W-:Y:S01]  /*4060*/  FMNMX.FTZ R0, R101, R0, !PT ;  /* 0x0000000065007209 */ /* 0x000fe20007810000 */
[----:B--2---:R-:W-:Y:S03]  /*4070*/  HMMA.16816.F32 R164, R4, R16, RZ ;  /* 0x0000001004a4723c */ /* 0x004fe600000018ff */
        /* <DEDUP_REMOVED lines=12> */
[C---:B------:R-:W-:Y:S01]  /*4140*/  HMMA.16816.F32 R88, R4.reuse, R80, RZ ;  /* 0x000000500458723c */ /* 0x040fe200000018ff */
        /* <DEDUP_REMOVED lines=13> */
[----:B------:R2:W-:Y:S01]  /*4220*/  MUFU.EX2 R230, R12 ;  /* 0x0000000c00e67308 */ /* 0x0005e20000000800 */
[----:B-1----:R-:W-:-:S02]  /*4230*/  FMNMX.FTZ R0, R13, R0, !PT ;  /* 0x000000000d007209 */ /* 0x002fc40007810000 */
[----:B------:R-:W-:Y:S01]  /*4240*/  LDSM.16.MT88.4 R20, [R221+0xa800] ;  /* 0x00a80000dd14783b */ /* 0x000fe20000004200 */
[----:B------:R-:W-:Y:S01]  /*4250*/  HMMA.16816.F32 R168, R4, R18, RZ ;  /* 0x0000001204a8723c */ /* 0x000fe200000018ff */
[----:B----4-:R-:W-:-:S03]  /*4260*/  FMNMX.FTZ R136, R3, R14, !PT ;  /* 0x0000000e03887209 */ /* 0x010fc60007810000 */
[----:B------:R1:W3:Y:S01]  /*4270*/  MUFU.EX2 R248, R2 ;  /* 0x0000000200f87308 */ /* 0x0002e20000000800 */
[----:B------:R-:W-:-:S03]  /*4280*/  FSETP.NEU.FTZ.AND P0, PT, R136, -INF , PT ;  /* 0xff8000008800780b */ /* 0x000fc60003f1d000 */
[C---:B------:R-:W-:Y:S01]  /*4290*/  HMMA.16816.F32 R44, R4.reuse, R50, RZ ;  /* 0x00000032042c723c */ /* 0x040fe200000018ff */
[----:B--2---:R-:W2:Y:S07]  /*42a0*/  SHFL.BFLY PT, R12, R0, 0x1, 0x1f ;  /* 0x0c201f00000c7f89 */ /* 0x004eae00000e0000 */
[----:B------:R-:W-:Y:S01]  /*42b0*/  HMMA.16816.F32 R60, R4, R54, RZ ;  /* 0x00000036043c723c */ /* 0x000fe200000018ff */
[----:B-1----:R-:W-:Y:S01]  /*42c0*/  FMUL.FTZ R2, R136, c[0x0][0x23c] ;  /* 0x00008f0088027a20 */ /* 0x002fe20000410000 */
[----:B---3--:R-:W-:-:S06]  /*42d0*/  F2FP.PACK_AB R127, R248, R230 ;  /* 0x000000e6f87f723e */ /* 0x008fcc00000000ff */
[----:B------:R-:W-:Y:S01]  /*42e0*/  HMMA.16816.F32 R76, R4, R66, RZ ;  /* 0x00000042044c723c */ /* 0x000fe200000018ff */
[----:B------:R-:W-:-:S05]  /*42f0*/  FSEL R2, R2, RZ, P0 ;  /* 0x000000ff02027208 */ /* 0x000fca0000000000 */
[--C-:B------:R-:W-:Y:S02]  /*4300*/  FFMA.FTZ R3, R33, c[0x0][0x23c], -R2.reuse ;  /* 0x00008f0021037a23 */ /* 0x100fe40000010802 */
[----:B------:R-:W-:Y:S02]  /*4310*/  HMMA.16816.F32 R92, R4, R82, RZ ;  /* 0x00000052045c723c */ /* 0x000fe400000018ff */
[----:B------:R1:W-:Y:S01]  /*4320*/  MUFU.EX2 R214, R3 ;  /* 0x0000000300d67308 */ /* 0x0003e20000000800 */
[----:B--2---:R-:W-:Y:S01]  /*4330*/  FMNMX.FTZ R135, R0, R12, !PT ;  /* 0x0000000c00877209 */ /* 0x004fe20007810000 */
[----:B------:R-:W-:-:S03]  /*4340*/  FFMA.FTZ R0, R69, c[0x0][0x23c], -R2 ;  /* 0x00008f0045007a23 */ /* 0x000fc60000010802 */
[----:B------:R-:W-:Y:S01]  /*4350*/  FSETP.NEU.FTZ.AND P0, PT, R135, -INF , PT ;  /* 0xff8000008700780b */ /* 0x000fe20003f1d000 */
[C---:B------:R-:W-:Y:S02]  /*4360*/  HMMA.16816.F32 R108, R4.reuse, R98, RZ ;  /* 0x00000062046c723c */ /* 0x040fe400000018ff */
[----:B------:R2:W3:Y:S06]  /*4370*/  MUFU.EX2 R211, R0 ;  /* 0x0000000000d37308 */ /* 0x0004ec0000000800 */
[----:B------:R-:W-:Y:S01]  /*4380*/  HMMA.16816.F32 R4, R4, R114, RZ ;  /* 0x000000720404723c */ /* 0x000fe200000018ff */
        /* <DEDUP_REMOVED lines=17> */
[----:B------:R1:W4:Y:S07]  /*44a0*/  MUFU.EX2 R209, R3 ;  /* 0x0000000300d17308 */ /* 0x00032e0000000800 */
        /* <DEDUP_REMOVED lines=8> */
[----:B------:R1:W5:Y:S07]  /*4530*/  MUFU.EX2 R208, R3 ;  /* 0x0000000300d07308 */ /* 0x00036e0000000800 */
[C---:B------:R-:W-:Y:S08]  /*4540*/  HMMA.16816.F32 R92, R124.reuse, R30, R92 ;  /* 0x0000001e7c5c723c */ /* 0x040ff0000000185c */
[----:B------:R-:W-:Y:S01]  /*4550*/  HMMA.16816.F32 R108, R124, R182, R108 ;  /* 0x000000b67c6c723c */ /* 0x000fe2000000186c */
[----:B-1----:R-:W-:-:S04]  /*4560*/  FFMA.FTZ R3, R103, c[0x0][0x23c], -R2 ;  /* 0x00008f0067037a23 */ /* 0x002fc80000010802 */
[----:B------:R1:W-:Y:S03]  /*4570*/  MUFU.EX2 R206, R3 ;  /* 0x0000000300ce7308 */ /* 0x0003e60000000800 */
[----:B------:R-:W-:Y:S07]  /*4580*/  HMMA.16816.F32 R124, R124, R178, R4 ;  /* 0x000000b27c7c723c */ /* 0x000fee0000001804 */
[----:B---3--:R-:W-:-:S02]  /*4590*/  F2FP.PACK_AB R4, R211, R214 ;  /* 0x000000d6d304723e */ /* 0x008fc400000000ff */
[----:B--2---:R-:W-:Y:S02]  /*45a0*/  F2FP.PACK_AB R6, R213, R212 ;  /* 0x000000d4d506723e */ /* 0x004fe400000000ff */
[----:B----4-:R-:W-:Y:S01]  /*45b0*/  F2FP.PACK_AB R5, R209, R210 ;  /* 0x000000d2d105723e */ /* 0x010fe200000000ff */
[----:B-1----:R-:W-:Y:S01]  /*45c0*/  FFMA.FTZ R3, R101, c[0x0][0x23c], -R2 ;  /* 0x00008f0065037a23 */ /* 0x002fe20000010802 */
[----:B-----5:R-:W-:-:S03]  /*45d0*/  F2FP.PACK_AB R7, R208, R207 ;  /* 0x000000cfd007723e */ /* 0x020fc600000000ff */
[----:B------:R1:W2:Y:S04]  /*45e0*/  MUFU.EX2 R205, R3 ;  /* 0x0000000300cd7308 */ /* 0x0002a80000000800 */
[C---:B------:R-:W-:Y:S08]  /*45f0*/  HMMA.16816.F32 R148, R4.reuse, R36, RZ ;  /* 0x000000240494723c */ /* 0x040ff000000018ff */
[----:B------:R-:W-:Y:S01]  /*4600*/  HMMA.16816.F32 R200, R4, R38, RZ ;  /* 0x0000002604c8723c */ /* 0x000fe200000018ff */
[--C-:B-1----:R-:W-:Y:S01]  /*4610*/  FFMA.FTZ R3, R87, c[0x0][0x23c], -R2.reuse ;  /* 0x00008f0057037a23 */ /* 0x102fe20000010802 */
[----:B--2---:R-:W-:Y:S01]  /*4620*/  F2FP.PACK_AB R128, R205, R206 ;  /* 0x000000cecd80723e */ /* 0x004fe200000000ff */
[----:B------:R-:W-:-:S05]  /*4630*/  FFMA.FTZ R2, R70, c[0x0][0x23c], -R2 ;  /* 0x00008f0046027a23 */ /* 0x000fca0000010802 */
[C---:B------:R-:W-:Y:S01]  /*4640*/  HMMA.16816.F32 R160, R4.reuse, R16, RZ ;  /* 0x0000001004a0723c */ /* 0x040fe200000018ff */
[----:B------:R1:W-:Y:S07]  /*4650*/  MUFU.EX2 R204, R3 ;  /* 0x0000000300cc7308 */ /* 0x0003ee0000000800 */
[C---:B------:R-:W-:Y:S01]  /*4660*/  HMMA.16816.F32 R36, R4.reuse, R48, RZ ;  /* 0x000000300424723c */ /* 0x040fe200000018ff */
[----:B------:R2:W3:Y:S07]  /*4670*/  MUFU.EX2 R251, R2 ;  /* 0x0000000200fb7308 */ /* 0x0004ee0000000800 */
[----:B------:R-:W-:Y:S01]  /*4680*/  HMMA.16816.F32 R196, R4, R18, RZ ;  /* 0x0000001204c4723c */ /* 0x000fe200000018ff */
[----:B-1----:R-:W-:-:S04]  /*4690*/  FADD.FTZ R3, R210, R209 ;  /* 0x000000d1d2037221 */ /* 0x002fc80000010000 */
[----:B------:R-:W-:-:S03]  /*46a0*/  FADD.FTZ R3, R207, R3 ;  /* 0x00000003cf037221 */ /* 0x000fc60000010000 */
[C---:B------:R-:W-:Y:S01]  /*46b0*/  HMMA.16816.F32 R48, R4.reuse, R50, RZ ;  /* 0x000000320430723c */ /* 0x040fe200000018ff */
[--C-:B--2---:R-:W-:Y:S01]  /*46c0*/  FFMA.FTZ R2, R117, c[0x0][0x23c], -R0.reuse ;  /* 0x00008f0075027a23 */ /* 0x104fe20000010800 */
[----:B---3--:R-:W-:Y:S01]  /*46d0*/  F2FP.PACK_AB R130, R251, R204 ;  /* 0x000000ccfb82723e */ /* 0x008fe200000000ff */
[----:B------:R-:W-:Y:S02]  /*46e0*/  FADD.FTZ R3, R208, R3 ;  /* 0x00000003d0037221 */ /* 0x000fe40000010000 */
[----:B------:R1:W2:Y:S03]  /*46f0*/  MUFU.EX2 R139, R2 ;  /* 0x00000002008b7308 */ /* 0x0002a60000000800 */
[C---:B------:R-:W-:Y:S08]  /*4700*/  HMMA.16816.F32 R12, R4.reuse, R52, RZ ;  /* 0x00000034040c723c */ /* 0x040ff000000018ff */
[----:B------:R-:W-:Y:S01]  /*4710*/  HMMA.16816.F32 R192, R4, R54, RZ ;  /* 0x0000003604c0723c */ /* 0x000fe200000018ff */
[----:B-1----:R-:W-:-:S02]  /*4720*/  FFMA.FTZ R2, R116, c[0x0][0x23c], -R0 ;  /* 0x00008f0074027a23 */ /* 0x002fc40000010800 */
[----:B--2---:R-:W-:-:S05]  /*4730*/  FADD.FTZ R3, R139, R3 ;  /* 0x000000038b037221 */ /* 0x004fca0000010000 */
[C---:B------:R-:W-:Y:S01]  /*4740*/  HMMA.16816.F32 R68, R4.reuse, R64, RZ ;  /* 0x000000400444723c */ /* 0x040fe200000018ff */
[----:B------:R1:W2:Y:S07]  /*4750*/  MUFU.EX2 R138, R2 ;  /* 0x00000002008a7308 */ /* 0x0002ae0000000800 */
[C---:B------:R-:W-:Y:S08]  /*4760*/  HMMA.16816.F32 R188, R4.reuse, R66, RZ ;  /* 0x0000004204bc723c */ /* 0x040ff000000018ff */
[----:B------:R-:W-:Y:S01]  /*4770*/  HMMA.16816.F32 R84, R4, R80, RZ ;  /* 0x000000500454723c */ /* 0x000fe200000018ff */
[--C-:B-1----:R-:W-:Y:S01]  /*4780*/  FFMA.FTZ R2, R102, c[0x0][0x23c], -R0.reuse ;  /* 0x00008f0066027a23 */ /* 0x102fe20000010800 */
[----:B--2---:R-:W-:Y:S01]  /*4790*/  F2FP.PACK_AB R129, R138, R139 ;  /* 0x0000008b8a81723e */ /* 0x004fe200000000ff */
[----:B------:R-:W-:-:S02]  /*47a0*/  FFMA.FTZ R0, R100, c[0x0][0x23c], -R0 ;  /* 0x00008f0064007a23 */ /* 0x000fc40000010800 */
[----:B------:R1:W2:Y:S01]  /*47b0*/  MUFU.EX2 R133, R2 ;  /* 0x0000000200857308 */ /* 0x0002a20000000800 */
[----:B------:R-:W-:Y:S02]  /*47c0*/  FADD.FTZ R3, R138, R3 ;  /* 0x000000038a037221 */ /* 0x000fe40000010000 */
[C---:B------:R-:W-:Y:S05]  /*47d0*/  HMMA.16816.F32 R184, R4.reuse, R82, RZ ;  /* 0x0000005204b8723c */ /* 0x040fea00000018ff */
[----:B------:R3:W4:Y:S03]  /*47e0*/  MUFU.EX2 R250, R0 ;  /* 0x0000000000fa7308 */ /* 0x0007260000000800 */
[----:B------:R-:W-:Y:S01]  /*47f0*/  HMMA.16816.F32 R100, R4, R96, RZ ;  /* 0x000000600464723c */ /* 0x000fe200000018ff */
[----:B-1----:R-:W-:-:S02]  /*4800*/  FADD.FTZ R2, R241, R240 ;  /* 0x000000f0f1027221 */ /* 0x002fc40000010000 */
[----:B--2---:R-:W-:-:S05]  /*4810*/  FADD.FTZ R3, R133, R3 ;  /* 0x0000000385037221 */ /* 0x004fca0000010000 */
[----:B------:R-:W-:Y:S01]  /*4820*/  HMMA.16816.F32 R32, R4, R98, RZ ;  /* 0x000000620420723c */ /* 0x000fe200000018ff */
[----:B------:R-:W-:Y:S02]  /*4830*/  FADD.FTZ R2, R239, R2 ;  /* 0x00000002ef027221 */ /* 0x000fe40000010000 */
[----:B---3--:R-:W-:Y:S01]  /*4840*/  FADD.FTZ R0, R214, R211 ;  /* 0x000000d3d6007221 */ /* 0x008fe20000010000 */
[----:B----4-:R-:W-:Y:S01]  /*4850*/  F2FP.PACK_AB R131, R250, R133 ;  /* 0x00000085fa83723e */ /* 0x010fe200000000ff */
[----:B------:R-:W-:-:S03]  /*4860*/  FADD.FTZ R2, R242, R2 ;  /* 0x00000002f2027221 */ /* 0x000fc60000010000 */
[C---:B------:R-:W-:Y:S01]  /*4870*/  HMMA.16816.F32 R116, R4.reuse, R112, RZ ;  /* 0x000000700474723c */ /* 0x040fe200000018ff */
[----:B------:R-:W-:Y:S02]  /*4880*/  FADD.FTZ R0, R212, R0 ;  /* 0x00000000d4007221 */ /* 0x000fe40000010000 */
[----:B------:R-:W-:Y:S02]  /*4890*/  FADD.FTZ R2, R234, R2 ;  /* 0x00000002ea027221 */ /* 0x000fe40000010000 */
[----:B------:R-:W-:Y:S02]  /*48a0*/  FADD.FTZ R250, R250, R3 ;  /* 0x00000003fafa7221 */ /* 0x000fe40000010000 */
[----:B------:R-:W-:Y:S01]  /*48b0*/  FADD.FTZ R2, R237, R2 ;  /* 0x00000002ed027221 */ /* 0x000fe20000010000 */
[----:B------:R-:W-:Y:S03]  /*48c0*/  HMMA.16816.F32 R16, R4, R114, RZ ;  /* 0x000000720410723c */ /* 0x000fe600000018ff */
[----:B------:R-:W-:-:S04]  /*48d0*/  FADD.FTZ R2, R235, R2 ;  /* 0x00000002eb027221 */ /* 0x000fc80000010000 */
        /* <DEDUP_REMOVED lines=31> */
[----:B------:R-:W2:Y:S01]  /*4ad0*/  LDL.64 R6, [R1+0x8] ;  /* 0x0000080001067983 */ /* 0x000ea20000100a00 */
[----:B------:R-:W-:-:S04]  /*4ae0*/  DEPBAR.LE SB0, 0x0 ;  /* 0x000080000000791a */ /* 0x000fc80000000000 */
[----:B------:R-:W3:Y:S04]  /*4af0*/  LDL R24, [R1+0x58] ;  /* 0x0000580001187983 */ /* 0x000ee80000100800 */
[----:B------:R-:W4:Y:S04]  /*4b00*/  LDL.64 R14, [R1+0x38] ;  /* 0x00003800010e7983 */ /* 0x000f280000100a00 */
[----:B------:R-:W5:Y:S01]  /*4b10*/  LDL R25, [R1+0x48] ;  /* 0x0000480001197983 */ /* 0x000f620000100800 */
[----:B------:R-:W-:-:S03]  /*4b20*/  IADD3 R236, R244, -0x2, RZ ;  /* 0xfffffffef4ec7810 */ /* 0x000fc60007ffe0ff */
[----:B------:R-:W-:Y:S01]  /*4b30*/  BAR.SYNC.DEFER_BLOCKING 0x0 ;  /* 0x0000000000007b1d */ /* 0x000fe20000010000 */
[----:B------:R-:W-:Y:S02]  /*4b40*/  ISETP.GE.AND P1, PT, R252, c[0x0][0x220], PT ;  /* 0x00008800fc007a0c */ /* 0x000fe40003f26270 */
[----:B------:R-:W-:-:S03]  /*4b50*/  SHF.R.S32.HI R4, RZ, 0x1f, R236 ;  /* 0x0000001fff047819 */ /* 0x000fc600000114ec */
[----:B------:R-:W1:Y:S02]  /*4b60*/  S2R R240, SR_TID.X ;  /* 0x0000000000f07919 */ /* 0x000e640000002100 */
[----:B-1----:R-:W-:-:S05]  /*4b70*/  IMAD.SHL.U32 R240, R240, 0x2, RZ ;  /* 0x00000002f0f07824 */ /* 0x002fca00078e00ff */
[----:B------:R-:W-:Y:S02]  /*4b80*/  LOP3.LUT R240, R240, 0x6, RZ, 0xc0, !PT ;  /* 0x00000006f0f07812 */ /* 0x000fe400078ec0ff */
[----:B--2---:R-:W-:Y:S01]  /*4b90*/  ISETP.GE.AND P2, PT, R6, c[0x0][0x220], PT ;  /* 0x0000880006007a0c */ /* 0x004fe20003f46270 */
[----:B------:R-:W-:Y:S02]  /*4ba0*/  IMAD.MOV.U32 R6, RZ, RZ, c[0x0][0x1a0] ;  /* 0x00006800ff067624 */ /* 0x000fe400078e00ff */
[----:B------:R-:W-:Y:S02]  /*4bb0*/  IMAD.MOV.U32 R7, RZ, RZ, c[0x0][0x1a0] ;  /* 0x00006800ff077624 */ /* 0x000fe400078e00ff */
[----:B------:R-:W-:Y:S02]  /*4bc0*/  IMAD.SHL.U32 R6, R6, 0x20, RZ ;  /* 0x0000002006067824 */ /* 0x000fe400078e00ff */
[----:B---3--:R-:W-:Y:S02]  /*4bd0*/  IMAD R0, R24, R236, RZ ;  /* 0x000000ec18007224 */ /* 0x008fe400078e02ff */
[----:B------:R-:W-:-:S02]  /*4be0*/  IMAD.SHL.U32 R7, R7, 0x10, RZ ;  /* 0x0000001007077824 */ /* 0x000fc400078e00ff */
[-C--:B----4-:R-:W-:Y:S02]  /*4bf0*/  IMAD.WIDE.U32 R2, R236, R6.reuse, R14 ;  /* 0x00000006ec027225 */ /* 0x090fe400078e000e */
[----:B------:R-:W-:Y:S02]  /*4c00*/  @P2 STS.128 [R228+0xa000], RZ ;  /* 0x00a000ffe4002388 */ /* 0x000fe40000000c00 */
[----:B------:R-:W-:Y:S01]  /*4c10*/  IMAD R4, R4, R6, R0 ;  /* 0x0000000604047224 */ /* 0x000fe200078e0200 */
[----:B------:R-:W-:Y:S02]  /*4c20*/  IADD3 R0, P0, R7, R2, RZ ;  /* 0x0000000207007210 */ /* 0x000fe40007f1e0ff */
[C---:B------:R-:W-:Y:S01]  /*4c30*/  @!P2 LEA R14, P5, R2.reuse, c[0x0][0x170], 0x1 ;  /* 0x00005c00020eaa11 */ /* 0x040fe200078a08ff */
[----:B------:R-:W-:Y:S01]  /*4c40*/  IMAD.IADD R3, R3, 0x1, R4 ;  /* 0x0000000103037824 */ /* 0x000fe200078e0204 */
[----:B------:R-:W-:Y:S02]  /*4c50*/  @!P1 LEA R6, P3, R2, c[0x0][0x170], 0x1 ;  /* 0x00005c0002069a11 */ /* 0x000fe400078608ff */
[----:B------:R-:W-:Y:S01]  /*4c60*/  @!P2 LEA R12, P4, R0, c[0x0][0x170], 0x1 ;  /* 0x00005c00000caa11 */ /* 0x000fe200078808ff */
[--C-:B-----5:R-:W-:Y:S01]  /*4c70*/  IMAD.X R5, R25, 0x1, R3.reuse, P0 ;  /* 0x0000000119057824 */ /* 0x120fe200000e0603 */
[----:B------:R-:W-:-:S02]  /*4c80*/  @!P2 LEA.HI.X R15, R2, c[0x0][0x174], R3, 0x1, P5 ;  /* 0x00005d00020faa11 */ /* 0x000fc400028f0c03 */
        /* <DEDUP_REMOVED lines=9> */
[----:B------:R-:W-:-:S03]  /*4d20*/  IMAD R0, R236, 0x20, R240 ;  /* 0x00000020ec007824 */ /* 0x000fc600078e02f0 */
[----:B------:R-:W-:Y:S01]  /*4d30*/  @!PT LDS RZ, [RZ] ;  /* 0x00000000fffff984 */ /* 0x000fe20000000800 */
[----:B------:R-:W-:Y:S01]  /*4d40*/  @!PT LDS RZ, [RZ] ;  /* 0x00000000fffff984 */ /* 0x000fe20000000800 */
[----:B------:R-:W-:Y:S01]  /*4d50*/  @!PT LDS RZ, [RZ] ;  /* 0x00000000fffff984 */ /* 0x000fe20000000800 */
[----:B------:R2:W-:Y:S02]  /*4d60*/  @!P1 LDGSTS.E.BYPASS.LTC128B.128 [R228+0xb000], [R6.64+0x80] ;  /* 0x0b00008006e49fae */ /* 0x0005e4000b901d44 */
[C---:B------:R-:W-:Y:S02]  /*4d70*/  IADD3 R3, R0.reuse, 0x18, RZ ;  /* 0x0000001800037810 */ /* 0x040fe40007ffe0ff */
[----:B------:R-:W-:Y:S01]  /*4d80*/  @P2 STS.128 [R228+0xa800], RZ ;  /* 0x00a800ffe4002388 */ /* 0x000fe20000000c00 */
[----:B------:R-:W-:-:S03]  /*4d90*/  IADD3 R2, R0, 0x19, RZ ;  /* 0x0000001900027810 */ /* 0x000fc60007ffe0ff */
        /* <DEDUP_REMOVED lines=35> */
[C---:B------:R-:W-:Y:S08]  /*4fd0*/  HMMA.16816.F32 R192, R12.reuse, R28, R180 ;  /* 0x0000001c0cc0723c */ /* 0x040ff000000018b4 */
[C---:B------:R-:W-:Y:S01]  /*4fe0*/  HMMA.16816.F32 R180, R12.reuse, R34, R20 ;  /* 0x000000220cb4723c */ /* 0x040fe20000001814 */
[----:B------:R-:W-:Y:S04]  /*4ff0*/  LDSM.16.M88.4 R20, [R223] ;  /* 0x00000000df14783b */ /* 0x000fe80000000200 */
[----:B------:R-:W-:Y:S03]  /*5000*/  LDSM.16.M88.4 R32, [R223+0x800] ;  /* 0x00080000df20783b */ /* 0x000fe60000000200 */
[----:B------:R-:W-:Y:S01]  /*5010*/  HMMA.16816.F32 R24, R12, R30, R24 ;  /* 0x0000001e0c18723c */ /* 0x000fe20000001818 */
[----:B------:R-:W-:Y:S04]  /*5020*/  LDSM.16.M88.4 R12, [R224] ;  /* 0x00000000e00c783b */ /* 0x000fe80000000200 */
[----:B------:R-:W-:Y:S03]  /*5030*/  LDSM.16.M88.4 R28, [R216+0x9000] ;  /* 0x00900000d81c783b */ /* 0x000fe60000000200 */
[C---:B--2---:R-:W-:Y:S08]  /*5040*/  HMMA.16816.F32 R200, R4.reuse, R176, R200 ;  /* 0x000000b004c8723c */ /* 0x044ff000000018c8 */
[C---:B---3--:R-:W-:Y:S08]  /*5050*/  HMMA.16816.F32 R204, R4.reuse, R140, R204 ;  /* 0x0000008c04cc723c */ /* 0x048ff000000018cc */
[C---:B------:R-:W-:Y:S08]  /*5060*/  HMMA.16816.F32 R196, R4.reuse, R178, R196 ;  /* 0x000000b204c4723c */ /* 0x040ff000000018c4 */
[----:B------:R-:W-:Y:S01]  /*5070*/  HMMA.16816.F32 R188, R4, R142, R188 ;  /* 0x0000008e04bc723c */ /* 0x000fe200000018bc */
[----:B------:R-:W1:Y:S07]  /*5080*/  LDSM.16.M88.4 R4, [R224+0x2000] ;  /* 0x00200000e004783b */ /* 0x000e6e0000000200 */
[C---:B----4-:R-:W-:Y:S08]  /*5090*/  HMMA.16816.F32 R184, R16.reuse, R176, R184 ;  /* 0x000000b010b8723c */ /* 0x050ff000000018b8 */
[C---:B------:R-:W-:Y:S08]  /*50a0*/  HMMA.16816.F32 R176, R16.reuse, R178, R180 ;  /* 0x000000b210b0723c */ /* 0x040ff000000018b4 */
[C---:B------:R-:W-:Y:S08]  /*50b0*/  HMMA.16816.F32 R180, R16.reuse, R140, R192 ;  /* 0x0000008c10b4723c */ /* 0x040ff000000018c0 */
[----:B------:R-:W-:Y:S01]  /*50c0*/  HMMA.16816.F32 R140, R16, R142, R24 ;  /* 0x0000008e108c723c */ /* 0x000fe20000001818 */
[----:B------:R-:W2:Y:S04]  /*50d0*/  LDSM.16.M88.4 R16, [R218+0x6000] ;  /* 0x00600000da10783b */ /* 0x000ea80000000200 */
[----:B------:R-:W3:Y:S03]  /*50e0*/  LDSM.16.M88.4 R24, [R216+0x9800] ;  /* 0x00980000d818783b */ /* 0x000ee60000000200 */
[C---:B-1----:R-:W-:Y:S08]  /*50f0*/  HMMA.16816.F32 R200, R4.reuse, R20, R200 ;  /* 0x0000001404c8723c */ /* 0x042ff000000018c8 */
[C---:B------:R-:W-:Y:S08]  /*5100*/  HMMA.16816.F32 R212, R4.reuse, R22, R196 ;  /* 0x0000001604d4723c */ /* 0x040ff000000018c4 */
[C---:B------:R-:W-:Y:S08]  /*5110*/  HMMA.16816.F32 R232, R4.reuse, R32, R204 ;  /* 0x0000002004e8723c */ /* 0x040ff000000018cc */
[----:B------:R-:W-:Y:S01]  /*5120*/  HMMA.16816.F32 R208, R4, R34, R188 ;  /* 0x0000002204d0723c */ /* 0x000fe200000018bc */
[----:B------:R-:W-:Y:S07]  /*5130*/  LDSM.16.M88.4 R4, [R220+0x6000] ;  /* 0x00600000dc04783b */ /* 0x000fee0000000200 */
[C---:B------:R-:W-:Y:S08]  /*5140*/  HMMA.16816.F32 R204, R12.reuse, R20, R184 ;  /* 0x000000140ccc723c */ /* 0x040ff000000018b8 */
[C---:B------:R-:W-:Y:S01]  /*5150*/  HMMA.16816.F32 R196, R12.reuse, R22, R176 ;  /* 0x000000160cc4723c */ /* 0x040fe200000018b0 */
[----:B------:R-:W1:Y:S07]  /*5160*/  LDSM.16.M88.4 R20, [R218+0x4000] ;  /* 0x00400000da14783b */ /* 0x000e6e0000000200 */
[C---:B------:R-:W-:Y:S08]  /*5170*/  HMMA.16816.F32 R192, R12.reuse, R32, R180 ;  /* 0x000000200cc0723c */ /* 0x040ff000000018b4 */
[----:B------:R-:W-:Y:S01]  /*5180*/  HMMA.16816.F32 R188, R12, R34, R140 ;  /* 0x000000220cbc723c */ /* 0x000fe2000000188c */
[----:B------:R-:W4:Y:S04]  /*5190*/  LDSM.16.M88.4 R140, [R227+0x1000] ;  /* 0x00100000e38c783b */ /* 0x000f280000000200 */
[----:B------:R-:W5:Y:S03]  /*51a0*/  LDSM.16.M88.4 R32, [R227+0x1800] ;  /* 0x00180000e320783b */ /* 0x000f660000000200 */
[C---:B--2---:R-:W-:Y:S01]  /*51b0*/  HMMA.16816.F32 R184, R16.reuse, R28, R200 ;  /* 0x0000001c10b8723c */ /* 0x044fe200000018c8 */
[----:B------:R-:W2:Y:S07]  /*51c0*/  LDSM.16.M88.4 R12, [R220+0x4000] ;  /* 0x00400000dc0c783b */ /* 0x000eae0000000200 */
[C---:B------:R-:W-:Y:S08]  /*51d0*/  HMMA.16816.F32 R180, R16.reuse, R30, R212 ;  /* 0x0000001e10b4723c */ /* 0x040ff000000018d4 */
[C---:B---3--:R-:W-:Y:S08]  /*51e0*/  HMMA.16816.F32 R176, R16.reuse, R24, R232 ;  /* 0x0000001810b0723c */ /* 0x048ff000000018e8 */
[----:B------:R-:W-:Y:S08]  /*51f0*/  HMMA.16816.F32 R16, R16, R26, R208 ;  /* 0x0000001a1010723c */ /* 0x000ff000000018d0 */
[C---:B-1----:R-:W-:Y:S08]  /*5200*/  HMMA.16816.F32 R200, R20.reuse, R24, R192 ;  /* 0x0000001814c8723c */ /* 0x042ff000000018c0 */
[C---:B------:R-:W-:Y:S08]  /*5210*/  HMMA.16816.F32 R212, R20.reuse, R28, R204 ;  /* 0x0000001c14d4723c */ /* 0x040ff000000018cc */
[C---:B------:R-:W-:Y:S08]  /*5220*/  HMMA.16816.F32 R208, R20.reuse, R30, R196 ;  /* 0x0000001e14d0723c */ /* 0x040ff000000018c4 */
[----:B------:R-:W-:Y:S01]  /*5230*/  HMMA.16816.F32 R192, R20, R26, R188 ;  /* 0x0000001a14c0723c */ /* 0x000fe200000018bc */
[----:B------:R-:W-:Y:S04]  /*5240*/  LDSM.16.M88.4 R24, [R225+0x9800] ;  /* 0x00980000e118783b */ /* 0x000fe80000000200 */
[----:B------:R-:W-:Y:S03]  /*5250*/  LDSM.16.M88.4 R20, [R225+0x9000] ;  /* 0x00900000e114783b */ /* 0x000fe60000000200 */
[C---:B----4-:R-:W-:Y:S08]  /*5260*/  HMMA.16816.F32 R204, R4.reuse, R140, R184 ;  /* 0x0000008c04cc723c */ /* 0x050ff000000018b8 */
[C---:B------:R-:W-:Y:S08]  /*5270*/  HMMA.16816.F32 R196, R4.reuse, R142, R180 ;  /* 0x0000008e04c4723c */ /* 0x040ff000000018b4 */
        /* <DEDUP_REMOVED lines=13> */
[C---:B------:R-:W-:Y:S08]  /*5350*/  HMMA.16816.F32 R196, R4.reuse, R22, R196 ;  /* 0x0000001604c4723c */ /* 0x040ff000000018c4 */
[----:B------:R-:W-:Y:S01]  /*5360*/  HMMA.16816.F32 R192, R4, R24, R188 ;  /* 0x0000001804c0723c */ /* 0x000fe200000018bc */
[----:B------:R-:W2:Y:S01]  /*5370*/  LDSM.16.M88.4 R4, [R224+0x6000] ;  /* 0x00600000e004783b */ /* 0x000ea20000000200 */
[----:B------:R-:W-:-:S06]  /*5380*/  DEPBAR.LE SB0, 0x0 ;  /* 0x000080000000791a */ /* 0x000fcc0000000000 */
[C---:B---3--:R-:W-:Y:S08]  /*5390*/  HMMA.16816.F32 R140, R16.reuse, R26, R140 ;  /* 0x0000001a108c723c */ /* 0x048ff0000000188c */
[C---:B------:R-:W-:Y:S01]  /*53a0*/  HMMA.16816.F32 R176, R16.reuse, R20, R176 ;  /* 0x0000001410b0723c */ /* 0x040fe200000018b0 */
[----:B------:R-:W-:Y:S07]  /*53b0*/  I2F R20, R2 ;  /* 0x0000000200147306 */ /* 0x000fee0000201400 */
[----:B------:R-:W-:Y:S08]  /*53c0*/  HMMA.16816.F32 R184, R16, R22, R184 ;  /* 0x0000001610b8723c */ /* 0x000ff000000018b8 */
[C---:B-1----:R-:W-:Y:S08]  /*53d0*/  HMMA.16816.F32 R188, R12.reuse, R30, R140 ;  /* 0x0000001e0cbc723c */ /* 0x042ff0000000188c */
[-C--:B------:R-:W-:Y:S08]  /*53e0*/  HMMA.16816.F32 R176, R12, R32.reuse, R176 ;  /* 0x000000200cb0723c */ /* 0x080ff000000018b0 */
[----:B--2---:R-:W-:Y:S08]  /*53f0*/  HMMA.16816.F32 R140, R4, R32, R204 ;  /* 0x00000020048c723c */ /* 0x004ff000000018cc */
[----:B------:R-:W-:Y:S01]  /*5400*/  HMMA.16816.F32 R184, R12, R34, R184 ;  /* 0x000000220cb8723c */ /* 0x000fe200000018b8 */
[----:B------:R-:W-:-:S02]  /*5410*/  FMUL.FTZ R188, R188, c[0x0][0x2ec] ;  /* 0x0000bb00bcbc7a20 */ /* 0x000fc40000410000 */
[----:B------:R-:W-:Y:S02]  /*5420*/  FMUL.FTZ R189, R189, c[0x0][0x2ec] ;  /* 0x0000bb00bdbd7a20 */ /* 0x000fe40000410000 */
[----:B------:R-:W-:Y:S02]  /*5430*/  FMUL.FTZ R191, R191, c[0x0][0x2ec] ;  /* 0x0000bb00bfbf7a20 */ /* 0x000fe40000410000 */
[----:B------:R-:W-:Y:S01]  /*5440*/  MUFU.TANH R188, R188 ;  /* 0x000000bc00bc7308 */ /* 0x000fe20000002400 */
[----:B------:R-:W-:Y:S01]  /*5450*/  HMMA.16816.F32 R32, R4, R34, R196 ;  /* 0x000000220420723c */ /* 0x000fe200000018c4 */
[----:B------:R-:W-:Y:S02]  /*5460*/  FMUL.FTZ R176, R176, c[0x0][0x2ec] ;  /* 0x0000bb00b0b07a20 */ /* 0x000fe40000410000 */
[----:B------:R-:W-:Y:S02]  /*5470*/  FMUL.FTZ R177, R177, c[0x0][0x2ec] ;  /* 0x0000bb00b1b17a20 */ /* 0x000fe40000410000 */
[----:B------:R-:W-:-:S02]  /*5480*/  FMUL.FTZ R179, R179, c[0x0][0x2ec] ;  /* 0x0000bb00b3b37a20 */ /* 0x000fc40000410000 */
[----:B------:R-:W-:Y:S01]  /*5490*/  MUFU.TANH R207, R176 ;  /* 0x000000b000cf7308 */ /* 0x000fe20000002400 */
[----:B------:R-:W-:Y:S01]  /*54a0*/  HMMA.16816.F32 R180, R16, R24, R180 ;  /* 0x0000001810b4723c */ /* 0x000fe200000018b4 */
[----:B------:R-:W-:Y:S02]  /*54b0*/  FMUL.FTZ R140, R140, c[0x0][0x2ec] ;  /* 0x0000bb008c8c7a20 */ /* 0x000fe40000410000 */
[----:B------:R-:W-:Y:S02]  /*54c0*/  FMUL.FTZ R141, R141, c[0x0][0x2ec] ;  /* 0x0000bb008d8d7a20 */ /* 0x000fe40000410000 */
[----:B------:R-:W-:Y:S02]  /*54d0*/  FMUL.FTZ R143, R143, c[0x0][0x2ec] ;  /* 0x0000bb008f8f7a20 */ /* 0x000fe40000410000 */
[----:B------:R-:W-:Y:S01]  /*54e0*/  MUFU.TANH R27, R177 ;  /* 0x000000b1001b7308 */ /* 0x000fe20000002400 */
[----:B------:R-:W-:Y:S01]  /*54f0*/  IADD3 R18, R0, 0x1, RZ ;  /* 0x0000000100127810 */ /* 0x000fe20007ffe0ff */
[----:B------:R-:W-:Y:S01]  /*5500*/  FMUL.FTZ R184, R184, c[0x0][0x2ec] ;  /* 0x0000bb00b8b87a20 */ /* 0x000fe20000410000 */
[----:B------:R-:W-:Y:S01]  /*5510*/  IADD3 R17, R0, 0x8, RZ ;  /* 0x0000000800117810 */ /* 0x000fe20007ffe0ff */
[----:B------:R-:W-:Y:S01]  /*5520*/  FMUL.FTZ R186, R186, c[0x0][0x2ec] ;  /* 0x0000bb00baba7a20 */ /* 0x000fe20000410000 */
[----:B------:R-:W-:Y:S01]  /*5530*/  IADD3 R16, R0, 0x9, RZ ;  /* 0x0000000900107810 */ /* 0x000fe20007ffe0ff */
[----:B------:R-:W-:Y:S01]  /*5540*/  FMUL.FTZ R185, R185, c[0x0][0x2ec] ;  /* 0x0000bb00b9b97a20 */ /* 0x000fe20000410000 */
[----:B------:R-:W-:Y:S01]  /*5550*/  ISETP.GE.AND P5, PT, R18, R8, PT ;  /* 0x000000081200720c */ /* 0x000fe20003fa6270 */
[----:B------:R-:W-:Y:S01]  /*5560*/  MUFU.TANH R205, R140 ;  /* 0x0000008c00cd7308 */ /* 0x000fe20000002400 */
[----:B------:R-:W-:Y:S01]  /*5570*/  FMUL.FTZ R32, R32, c[0x0][0x2ec] ;  /* 0x0000bb0020207a20 */ /* 0x000fe20000410000 */
[C---:B------:R-:W-:Y:S01]  /*5580*/  ISETP.GE.AND P4, PT, R18.reuse, R9, PT ;  /* 0x000000091200720c */ /* 0x040fe20003f86270 */
[----:B------:R-:W-:Y:S01]  /*5590*/  FMUL.FTZ R33, R33, c[0x0][0x2ec] ;  /* 0x0000bb0021217a20 */ /* 0x000fe20000410000 */
[----:B------:R-:W-:Y:S01]  /*55a0*/  ISETP.GE.AND P0, PT, R18, R10, PT ;  /* 0x0000000a1200720c */ /* 0x000fe20003f06270 */
[----:B------:R-:W-:Y:S01]  /*55b0*/  FMUL.FTZ R34, R34, c[0x0][0x2ec] ;  /* 0x0000bb0022227a20 */ /* 0x000fe20000410000 */
[----:B------:R-:W-:Y:S01]  /*55c0*/  ISETP.GE.AND P6, PT, R18, R11, PT ;  /* 0x0000000b1200720c */ /* 0x000fe20003fc6270 */
[----:B------:R-:W-:Y:S01]  /*55d0*/  FMUL.FTZ R25, R35, c[0x0][0x2ec] ;  /* 0x0000bb0023197a20 */ /* 0x000fe20000410000 */
[----:B------:R-:W-:Y:S01]  /*55e0*/  MUFU.TANH R140, R32 ;  /* 0x00000020008c7308 */ /* 0x000fe20000002400 */
[----:B------:R-:W-:Y:S01]  /*55f0*/  HMMA.16816.F32 R180, R12, R28, R180 ;  /* 0x0000001c0cb4723c */ /* 0x000fe200000018b4 */
[----:B------:R-:W-:Y:S01]  /*5600*/  FMUL.FTZ R142, R142, c[0x0][0x2ec] ;  /* 0x0000bb008e8e7a20 */ /* 0x000fe20000410000 */
[----:B------:R-:W-:Y:S01]  /*5610*/  ISETP.GE.AND P3, PT, R17, R8, PT ;  /* 0x000000081100720c */ /* 0x000fe20003f66270 */
[----:B------:R-:W-:-:S02]  /*5620*/  FMUL.FTZ R187, R187, c[0x0][0x2ec] ;  /* 0x0000bb00bbbb7a20 */ /* 0x000fc40000410000 */
[----:B------:R-:W-:Y:S02]  /*5630*/  FMUL.FTZ R178, R178, c[0x0][0x2ec] ;  /* 0x0000bb00b2b27a20 */ /* 0x000fe40000410000 */
[----:B------:R-:W-:Y:S01]  /*5640*/  MUFU.TANH R177, R33 ;  /* 0x0000002100b17308 */ /* 0x000fe20000002400 */
[C---:B------:R-:W-:Y:S02]  /*5650*/  IADD3 R13, R0.reuse, 0x10, RZ ;  /* 0x00000010000d7810 */ /* 0x040fe40007ffe0ff */
[----:B------:R-:W-:-:S05]  /*5660*/  IADD3 R12, R0, 0x11, RZ ;  /* 0x00000011000c7810 */ /* 0x000fca0007ffe0ff */
[----:B------:R1:W-:Y:S08]  /*5670*/  MUFU.TANH R176, R34 ;  /* 0x0000002200b07308 */ /* 0x0003f00000002400 */
[----:B------:R-:W2:Y:S01]  /*5680*/  I2F R23, R18 ;  /* 0x0000001200177306 */ /* 0x000ea20000201400 */
[----:B------:R-:W-:Y:S02]  /*5690*/  FMUL.FTZ R180, R180, c[0x0][0x2ec] ;  /* 0x0000bb00b4b47a20 */ /* 0x000fe40000410000 */
[----:B------:R-:W-:-:S02]  /*56a0*/  FMUL.FTZ R182, R182, c[0x0][0x2ec] ;  /* 0x0000bb00b6b67a20 */ /* 0x000fc40000410000 */
[----:B------:R-:W-:Y:S02]  /*56b0*/  FMUL.FTZ R183, R183, c[0x0][0x2ec] ;  /* 0x0000bb00b7b77a20 */ /* 0x000fe40000410000 */
[----:B------:R-:W-:Y:S01]  /*56c0*/  FMUL.FTZ R181, R181, c[0x0][0x2ec] ;  /* 0x0000bb00b5b57a20 */ /* 0x000fe20000410000 */
[----:B-1----:R-:W-:Y:S01]  /*56d0*/  HMMA.16816.F32 R32, R4, R28, R192 ;  /* 0x0000001c0420723c */ /* 0x002fe200000018c0 */
[----:B------:R-:W-:Y:S01]  /*56e0*/  MUFU.TANH R133, R141 ;  /* 0x0000008d00857308 */ /* 0x000fe20000002400 */
[----:B--2---:R-:W-:-:S07]  /*56f0*/  FFMA.FTZ R27, R23, R132, R27 ;  /* 0x00000084171b7223 */ /* 0x004fce000001001b */
[----:B------:R-:W1:Y:S01]  /*5700*/  MUFU.TANH R26, R179 ;  /* 0x000000b3001a7308 */ /* 0x000e620000002400 */
[----:B------:R-:W-:Y:S01]  /*5710*/  HMMA.16816.F32 R28, R4, R30, R200 ;  /* 0x0000001e041c723c */ /* 0x000fe200000018c8 */
[----:B------:R-:W-:Y:S02]  /*5720*/  FSEL R27, R27, -INF , !P5 ;  /* 0xff8000001b1b7808 */ /* 0x000fe40006800000 */
[----:B------:R-:W-:-:S04]  /*5730*/  ISETP.GE.AND P5, PT, R17, R9, PT ;  /* 0x000000091100720c */ /* 0x000fc80003fa6270 */
[----:B------:R-:W2:Y:S07]  /*5740*/  MUFU.TANH R143, R143 ;  /* 0x0000008f008f7308 */ /* 0x000eae0000002400 */
[----:B------:R-:W-:Y:S01]  /*5750*/  FMUL.FTZ R32, R32, c[0x0][0x2ec] ;  /* 0x0000bb0020207a20 */ /* 0x000fe20000410000 */
[----:B------:R-:W3:Y:S01]  /*5760*/  I2F R22, R17 ;  /* 0x0000001100167306 */ /* 0x000ee20000201400 */
[----:B-1----:R-:W-:Y:S02]  /*5770*/  FFMA.FTZ R26, R23, R132, R26 ;  /* 0x00000084171a7223 */ /* 0x002fe4000001001a */
[----:B------:R-:W-:-:S02]  /*5780*/  FMUL.FTZ R33, R33, c[0x0][0x2ec] ;  /* 0x0000bb0021217a20 */ /* 0x000fc40000410000 */
[----:B------:R-:W-:-:S03]  /*5790*/  FMUL.FTZ R34, R34, c[0x0][0x2ec] ;  /* 0x0000bb0022227a20 */ /* 0x000fc60000410000 */
[----:B------:R-:W-:Y:S01]  /*57a0*/  MUFU.TANH R184, R184 ;  /* 0x000000b800b87308 */ /* 0x000fe20000002400 */
[----:B--2---:R-:W-:Y:S02]  /*57b0*/  FFMA.FTZ R18, R23, R132, R143 ;  /* 0x0000008417127223 */ /* 0x004fe4000001008f */
[----:B------:R-:W-:-:S05]  /*57c0*/  FMUL.FTZ R30, R30, c[0x0][0x2ec] ;  /* 0x0000bb001e1e7a20 */ /* 0x000fca0000410000 */
[----:B------:R-:W-:Y:S01]  /*57d0*/  MUFU.TANH R186, R186 ;  /* 0x000000ba00ba7308 */ /* 0x000fe20000002400 */
[----:B---3--:R-:W-:-:S07]  /*57e0*/  FFMA.FTZ R4, R22, R132, R176 ;  /* 0x0000008416047223 */ /* 0x008fce00000100b0 */
[----:B------:R-:W1:Y:S08]  /*57f0*/  I2F R21, R16 ;  /* 0x0000001000157306 */ /* 0x000e700000201400 */
[----:B------:R-:W-:Y:S08]  /*5800*/  MUFU.TANH R204, R142 ;  /* 0x0000008e00cc7308 */ /* 0x000ff00000002400 */
[----:B------:R-:W2:Y:S01]  /*5810*/  MUFU.TANH R185, R185 ;  /* 0x000000b900b97308 */ /* 0x000ea20000002400 */
[----:B-1----:R-:W-:-:S07]  /*5820*/  FFMA.FTZ R6, R21, R132, R177 ;  /* 0x0000008415067223 */ /* 0x002fce00000100b1 */
[----:B------:R-:W-:Y:S08]  /*5830*/  MUFU.TANH R187, R187 ;  /* 0x000000bb00bb7308 */ /* 0x000ff00000002400 */
[----:B------:R1:W3:Y:S01]  /*5840*/  MUFU.TANH R142, R25 ;  /* 0x00000019008e7308 */ /* 0x0002e20000002400 */
[----:B--2---:R-:W-:-:S07]  /*5850*/  FFMA.FTZ R5, R21, R132, R185 ;  /* 0x0000008415057223 */ /* 0x004fce00000100b9 */
[----:B------:R-:W-:Y:S01]  /*5860*/  I2F R19, R13 ;  /* 0x0000000d00137306 */ /* 0x000fe20000201400 */
[----:B-1----:R-:W-:-:S07]  /*5870*/  FFMA.FTZ R25, R23, R132, R133 ;  /* 0x0000008417197223 */ /* 0x002fce0000010085 */
[----:B------:R-:W-:Y:S01]  /*5880*/  MUFU.TANH R180, R180 ;  /* 0x000000b400b47308 */ /* 0x000fe20000002400 */
[----:B------:R-:W-:Y:S01]  /*5890*/  FSEL R133, R26, -INF , !P4 ;  /* 0xff8000001a857808 */ /* 0x000fe20006000000 */
[----:B------:R-:W-:Y:S01]  /*58a0*/  FFMA.FTZ R23, R22, R132, R184 ;  /* 0x0000008416177223 */ /* 0x000fe200000100b8 */
[----:B------:R-:W-:Y:S01]  /*58b0*/  ISETP.GE.AND P4, PT, R17, R10, PT ;  /* 0x0000000a1100720c */ /* 0x000fe20003f86270 */
[-C--:B---3--:R-:W-:Y:S01]  /*58c0*/  FFMA.FTZ R7, R21, R132.reuse, R142 ;  /* 0x0000008415077223 */ /* 0x088fe2000001008e */
[----:B------:R-:W-:Y:S01]  /*58d0*/  FSEL R138, R25, -INF , !P0 ;  /* 0xff800000198a7808 */ /* 0x000fe20004000000 */
[----:B------:R-:W-:Y:S01]  /*58e0*/  FMUL.FTZ R25, R35, c[0x0][0x2ec] ;  /* 0x0000bb0023197a20 */ /* 0x000fe20000410000 */
[----:B------:R-:W-:Y:S01]  /*58f0*/  ISETP.GE.AND P0, PT, R17, R11, PT ;  /* 0x0000000b1100720c */ /* 0x000fe20003f06270 */
[----:B------:R-:W-:Y:S01]  /*5900*/  MUFU.TANH R182, R182 ;  /* 0x000000b600b67308 */ /* 0x000fe20000002400 */
[----:B------:R-:W-:Y:S01]  /*5910*/  FSEL R35, R18, -INF , !P6 ;  /* 0xff80000012237808 */ /* 0x000fe20007000000 */
[CC--:B------:R-:W-:Y:S01]  /*5920*/  FFMA.FTZ R18, R22.reuse, R132.reuse, R186 ;  /* 0x0000008416127223 */ /* 0x0c0fe200000100ba */
[----:B------:R-:W-:Y:S01]  /*5930*/  FSEL R23, R23, -INF , !P3 ;  /* 0xff80000017177808 */ /* 0x000fe20005800000 */
[----:B------:R-:W-:Y:S01]  /*5940*/  FFMA.FTZ R17, R22, R132, R140 ;  /* 0x0000008416117223 */ /* 0x000fe2000001008c */
[----:B------:R-:W-:-:S02]  /*5950*/  ISETP.GE.AND P6, PT, R16, R8, PT ;  /* 0x000000081000720c */ /* 0x000fc40003fc6270 */
[----:B------:R-:W-:Y:S01]  /*5960*/  FSEL R26, R18, -INF , !P5 ;  /* 0xff800000121a7808 */ /* 0x000fe20006800000 */
[----:B------:R1:W2:Y:S01]  /*5970*/  MUFU.TANH R141, R32 ;  /* 0x00000020008d7308 */ /* 0x0002a20000002400 */
[C---:B------:R-:W-:Y:S02]  /*5980*/  ISETP.GE.AND P3, PT, R16.reuse, R9, PT ;  /* 0x000000091000720c */ /* 0x040fe40003f66270 */
[----:B------:R-:W-:-:S05]  /*5990*/  ISETP.GE.AND P5, PT, R16, R10, PT ;  /* 0x0000000a1000720c */ /* 0x000fca0003fa6270 */
[----:B------:R3:W-:Y:S01]  /*59a0*/  MUFU.TANH R143, R33 ;  /* 0x00000021008f7308 */ /* 0x0007e20000002400 */
[----:B-1----:R-:W-:Y:S01]  /*59b0*/  FSEL R32, R4, -INF , !P0 ;  /* 0xff80000004207808 */ /* 0x002fe20004000000 */
[----:B--2---:R-:W-:-:S06]  /*59c0*/  FFMA.FTZ R4, R19, R132, R141 ;  /* 0x0000008413047223 */ /* 0x004fcc000001008d */
[----:B------:R-:W-:Y:S01]  /*59d0*/  MUFU.TANH R206, R178 ;  /* 0x000000b200ce7308 */ /* 0x000fe20000002400 */
[----:B------:R-:W-:Y:S02]  /*59e0*/  ISETP.GE.AND P0, PT, R13, R8, PT ;  /* 0x000000080d00720c */ /* 0x000fe40003f06270 */
[----:B---3--:R-:W-:Y:S02]  /*59f0*/  FSEL R33, R17, -INF , !P4 ;  /* 0xff80000011217808 */ /* 0x008fe40006000000 */
[----:B------:R-:W-:Y:S01]  /*5a00*/  ISETP.GE.AND P4, PT, R16, R11, PT ;  /* 0x0000000b1000720c */ /* 0x000fe20003f86270 */
[-C--:B------:R-:W-:Y:S02]  /*5a10*/  FFMA.FTZ R16, R21, R132.reuse, R187 ;  /* 0x0000008415107223 */ /* 0x080fe400000100bb */
[----:B------:R1:W-:Y:S01]  /*5a20*/  MUFU.TANH R17, R25 ;  /* 0x0000001900117308 */ /* 0x0003e20000002400 */
[----:B------:R-:W-:Y:S01]  /*5a30*/  FSEL R21, R5, -INF , !P6 ;  /* 0xff80000005157808 */ /* 0x000fe20007000000 */
[----:B------:R-:W-:Y:S01]  /*5a40*/  FFMA.FTZ R5, R19, R132, R182 ;  /* 0x0000008413057223 */ /* 0x000fe200000100b6 */
[----:B------:R-:W-:-:S02]  /*5a50*/  ISETP.GE.AND P6, PT, R13, R9, PT ;  /* 0x000000090d00720c */ /* 0x000fc40003fc6270 */
[----:B------:R-:W-:Y:S02]  /*5a60*/  FSEL R22, R16, -INF , !P3 ;  /* 0xff80000010167808 */ /* 0x000fe40005800000 */
[----:B------:R-:W-:Y:S01]  /*5a70*/  ISETP.GE.AND P3, PT, R13, R10, PT ;  /* 0x0000000a0d00720c */ /* 0x000fe20003f66270 */
[----:B------:R-:W-:Y:S03]  /*5a80*/  I2F R15, R12 ;  /* 0x0000000c000f7306 */ /* 0x000fe60000201400 */
[----:B------:R-:W-:Y:S02]  /*5a90*/  FSEL R187, R4, -INF , !P3 ;  /* 0xff80000004bb7808 */ /* 0x000fe40005800000 */
[-C--:B------:R-:W-:Y:S02]  /*5aa0*/  ISETP.GE.AND P3, PT, R12, R11.reuse, PT ;  /* 0x0000000b0c00720c */ /* 0x080fe40003f66270 */
[----:B-1----:R-:W-:Y:S01]  /*5ab0*/  FSEL R25, R6, -INF , !P5 ;  /* 0xff80000006197808 */ /* 0x002fe20006800000 */
[----:B------:R-:W-:Y:S01]  /*5ac0*/  FFMA.FTZ R6, R19, R132, R180 ;  /* 0x0000008413067223 */ /* 0x000fe200000100b4 */
[----:B------:R1:W2:Y:S01]  /*5ad0*/  MUFU.TANH R178, R183 ;  /* 0x000000b700b27308 */ /* 0x0002a20000002400 */
[----:B------:R-:W-:Y:S01]  /*5ae0*/  ISETP.GE.AND P5, PT, R13, R11, PT ;  /* 0x0000000b0d00720c */ /* 0x000fe20003fa6270 */
[----:B------:R-:W-:-:S02]  /*5af0*/  FMUL.FTZ R13, R190, c[0x0][0x2ec] ;  /* 0x0000bb00be0d7a20 */ /* 0x000fc40000410000 */
[----:B------:R-:W-:Y:S02]  /*5b00*/  FSEL R182, R6, -INF , !P0 ;  /* 0xff80000006b67808 */ /* 0x000fe40004000000 */
[C---:B------:R-:W-:Y:S02]  /*5b10*/  ISETP.GE.AND P0, PT, R12.reuse, R9, PT ;  /* 0x000000090c00720c */ /* 0x040fe40003f06270 */
[----:B------:R3:W4:Y:S08]  /*5b20*/  MUFU.TANH R139, R34 ;  /* 0x00000022008b7308 */ /* 0x0007300000002400 */
[----:B------:R-:W5:Y:S01]  /*5b30*/  MUFU.TANH R181, R181 ;  /* 0x000000b500b57308 */ /* 0x000f620000002400 */
[----:B-1----:R-:W-:Y:S01]  /*5b40*/  FSEL R183, R5, -INF , !P6 ;  /* 0xff80000005b77808 */ /* 0x002fe20007000000 */
[C---:B--2---:R-:W-:Y:S01]  /*5b50*/  FFMA.FTZ R6, R15.reuse, R132, R178 ;  /* 0x000000840f067223 */ /* 0x044fe200000100b2 */
[----:B------:R-:W-:Y:S01]  /*5b60*/  ISETP.GE.AND P6, PT, R12, R10, PT ;  /* 0x0000000a0c00720c */ /* 0x000fe20003fc6270 */
[----:B------:R-:W-:Y:S01]  /*5b70*/  FFMA.FTZ R5, R15, R132, R143 ;  /* 0x000000840f057223 */ /* 0x000fe2000001008f */
[----:B---3--:R-:W-:-:S03]  /*5b80*/  FSEL R34, R7, -INF , !P4 ;  /* 0xff80000007227808 */ /* 0x008fc60006000000 */
[----:B------:R-:W1:Y:S01]  /*5b90*/  I2F R14, R3 ;  /* 0x00000003000e7306 */ /* 0x000e620000201400 */
[----:B------:R-:W-:Y:S01]  /*5ba0*/  BAR.SYNC.DEFER_BLOCKING 0x0 ;  /* 0x0000000000007b1d */ /* 0x000fe20000010000 */
[----:B------:R-:W-:Y:S01]  /*5bb0*/  ISETP.GE.AND P4, PT, R12, R8, PT ;  /* 0x000000080c00720c */ /* 0x000fe20003f86270 */
[----:B------:R-:W-:Y:S01]  /*5bc0*/  FMUL.FTZ R12, R28, c[0x0][0x2ec] ;  /* 0x0000bb001c0c7a20 */ /* 0x000fe20000410000 */
[----:B------:R-:W-:Y:S01]  /*5bd0*/  FSEL R185, R5, -INF , !P6 ;  /* 0xff80000005b97808 */ /* 0x000fe20007000000 */
[----:B----4-:R-:W-:Y:S01]  /*5be0*/  FFMA.FTZ R4, R19, R132, R139 ;  /* 0x0000008413047223 */ /* 0x010fe2000001008b */
[----:B------:R-:W-:Y:S01]  /*5bf0*/  ISETP.GE.AND P6, PT, R3, R8, PT ;  /* 0x000000080300720c */ /* 0x000fe20003fc6270 */
[CC--:B-----5:R-:W-:Y:S01]  /*5c00*/  FFMA.FTZ R7, R15.reuse, R132.reuse, R181 ;  /* 0x000000840f077223 */ /* 0x0e0fe200000100b5 */
[----:B------:R-:W2:Y:S01]  /*5c10*/  MUFU.TANH R13, R13 ;  /* 0x0000000d000d7308 */ /* 0x000ea20000002400 */
[----:B------:R-:W-:Y:S01]  /*5c20*/  FFMA.FTZ R15, R15, R132, R17 ;  /* 0x000000840f0f7223 */ /* 0x000fe20000010011 */
[----:B------:R-:W-:-:S02]  /*5c30*/  FSEL R181, R6, -INF , !P0 ;  /* 0xff80000006b57808 */ /* 0x000fc40004000000 */
[----:B------:R-:W-:Y:S02]  /*5c40*/  FSEL R193, R4, -INF , !P5 ;  /* 0xff80000004c17808 */ /* 0x000fe40006800000 */
[----:B------:R-:W-:Y:S02]  /*5c50*/  FSEL R195, R15, -INF , !P3 ;  /* 0xff8000000fc37808 */ /* 0x000fe40005800000 */
[----:B------:R-:W3:Y:S01]  /*5c60*/  MUFU.TANH R12, R12 ;  /* 0x0000000c000c7308 */ /* 0x000ee20000002400 */
[----:B-1----:R-:W-:Y:S01]  /*5c70*/  FFMA.FTZ R6, R14, R132, R188 ;  /* 0x000000840e067223 */ /* 0x002fe200000100bc */
[----:B------:R-:W-:Y:S02]  /*5c80*/  ISETP.GE.AND P3, PT, R3, R9, PT ;  /* 0x000000090300720c */ /* 0x000fe40003f66270 */
[----:B------:R-:W-:Y:S02]  /*5c90*/  FSEL R179, R7, -INF , !P4 ;  /* 0xff80000007b37808 */ /* 0x000fe40006000000 */
[----:B------:R-:W-:-:S02]  /*5ca0*/  FSEL R178, R6, -INF , !P6 ;  /* 0xff80000006b27808 */ /* 0x000fc40007000000 */
[----:B------:R1:W4:Y:S01]  /*5cb0*/  I2F R24, R0 ;  /* 0x0000000000187306 */ /* 0x0003220000201400 */
[----:B--2---:R-:W-:Y:S01]  /*5cc0*/  FFMA.FTZ R5, R14, R132, R13 ;  /* 0x000000840e057223 */ /* 0x004fe2000001000d */
[----:B------:R-:W-:Y:S02]  /*5cd0*/  ISETP.GE.AND P6, PT, R3, R10, PT ;  /* 0x0000000a0300720c */ /* 0x000fe40003fc6270 */
[----:B------:R-:W-:Y:S02]  /*5ce0*/  ISETP.GE.AND P5, PT, R0, R8, PT ;  /* 0x000000080000720c */ /* 0x000fe40003fa6270 */
[----:B------:R-:W-:Y:S01]  /*5cf0*/  FSEL R180, R5, -INF , !P3 ;  /* 0xff80000005b47808 */ /* 0x000fe20005800000 */
[----:B---3--:R-:W-:Y:S01]  /*5d00*/  FFMA.FTZ R4, R14, R132, R12 ;  /* 0x000000840e047223 */ /* 0x008fe2000001000c */
[C---:B------:R-:W-:Y:S01]  /*5d10*/  ISETP.GE.AND P4, PT, R0.reuse, R9, PT ;  /* 0x000000090000720c */ /* 0x040fe20003f86270 */
[----:B------:R-:W2:Y:S01]  /*5d20*/  MUFU.TANH R7, R30 ;  /* 0x0000001e00077308 */ /* 0x000ea20000002400 */
[----:B------:R-:W-:-:S02]  /*5d30*/  ISETP.GE.AND P0, PT, R0, R10, PT ;  /* 0x0000000a0000720c */ /* 0x000fc40003f06270 */
[-C--:B------:R-:W-:Y:S02]  /*5d40*/  ISETP.GE.AND P3, PT, R0, R11.reuse, PT ;  /* 0x0000000b0000720c */ /* 0x080fe40003f66270 */
[----:B------:R-:W-:Y:S01]  /*5d50*/  FSEL R186, R4, -INF , !P6 ;  /* 0xff80000004ba7808 */ /* 0x000fe20007000000 */
[----:B-1----:R-:W-:Y:S01]  /*5d60*/  FMUL.FTZ R0, R29, c[0x0][0x2ec] ;  /* 0x0000bb001d007a20 */ /* 0x002fe20000410000 */
[----:B------:R-:W-:Y:S01]  /*5d70*/  ISETP.GE.AND P6, PT, R3, R11, PT ;  /* 0x0000000b0300720c */ /* 0x000fe20003fc6270 */
[----:B------:R-:W-:Y:S01]  /*5d80*/  FMUL.FTZ R4, R31, c[0x0][0x2ec] ;  /* 0x0000bb001f047a20 */ /* 0x000fe20000410000 */
[----:B------:R-:W1:Y:S01]  /*5d90*/  MUFU.TANH R189, R189 ;  /* 0x000000bd00bd7308 */ /* 0x000e620000002400 */
[CC--:B----4-:R-:W-:Y:S02]  /*5da0*/  FFMA.FTZ R17, R24.reuse, R132.reuse, R204 ;  /* 0x0000008418117223 */ /* 0x0d0fe400000100cc */
[CC--:B------:R-:W-:Y:S02]  /*5db0*/  FFMA.FTZ R15, R24.reuse, R132.reuse, R207 ;  /* 0x00000084180f7223 */ /* 0x0c0fe400000100cf */
[-C--:B------:R-:W-:Y:S01]  /*5dc0*/  FFMA.FTZ R16, R24, R132.reuse, R206 ;  /* 0x0000008418107223 */ /* 0x080fe200000100ce */
[----:B------:R-:W-:Y:S01]  /*5dd0*/  FSEL R17, R17, -INF , !P3 ;  /* 0xff80000011117808 */ /* 0x000fe20005800000 */
[-C--:B--2---:R-:W-:Y:S01]  /*5de0*/  FFMA.FTZ R14, R14, R132.reuse, R7 ;  /* 0x000000840e0e7223 */ /* 0x084fe20000010007 */
[----:B------:R-:W2:Y:S01]  /*5df0*/  MUFU.TANH R13, R191 ;  /* 0x000000bf000d7308 */ /* 0x000ea20000002400 */
[----:B------:R-:W-:Y:S01]  /*5e00*/  ISETP.GE.AND P3, PT, R244, 0x3, PT ;  /* 0x00000003f400780c */ /* 0x000fe20003f66270 */
[----:B------:R-:W-:Y:S01]  /*5e10*/  FFMA.FTZ R18, R24, R132, R205 ;  /* 0x0000008418127223 */ /* 0x000fe200000100cd */
[----:B------:R-:W-:-:S02]  /*5e20*/  FSEL R15, R15, -INF , !P5 ;  /* 0xff8000000f0f7808 */ /* 0x000fc40006800000 */
[----:B------:R-:W-:Y:S02]  /*5e30*/  FSEL R194, R14, -INF , !P6 ;  /* 0xff8000000ec27808 */ /* 0x000fe40007000000 */
[----:B------:R-:W-:Y:S01]  /*5e40*/  FSEL R16, R16, -INF , !P4 ;  /* 0xff80000010107808 */ /* 0x000fe20006000000 */
[----:B------:R-:W3:Y:S01]  /*5e50*/  MUFU.TANH R0, R0 ;  /* 0x0000000000007308 */ /* 0x000ee20000002400 */
[----:B------:R-:W-:Y:S01]  /*5e60*/  FSEL R18, R18, -INF , !P0 ;  /* 0xff80000012127808 */ /* 0x000fe20004000000 */
[----:B-1----:R-:W-:Y:S01]  /*5e70*/  FFMA.FTZ R3, R20, R132, R189 ;  /* 0x0000008414037223 */ /* 0x002fe200000100bd */
[C---:B------:R-:W-:Y:S02]  /*5e80*/  ISETP.GE.AND P6, PT, R2.reuse, R8, PT ;  /* 0x000000080200720c */ /* 0x040fe40003fc6270 */
[C---:B------:R-:W-:Y:S02]  /*5e90*/  ISETP.GE.AND P5, PT, R2.reuse, R9, PT ;  /* 0x000000090200720c */ /* 0x040fe40003fa6270 */
[C---:B------:R-:W-:Y:S01]  /*5ea0*/  ISETP.GE.AND P4, PT, R2.reuse, R10, PT ;  /* 0x0000000a0200720c */ /* 0x040fe20003f86270 */
[----:B------:R-:W1:Y:S01]  /*5eb0*/  MUFU.TANH R4, R4 ;  /* 0x0000000400047308 */ /* 0x000e620000002400 */
[----:B------:R-:W-:Y:S01]  /*5ec0*/  ISETP.GE.AND P0, PT, R2, R11, PT ;  /* 0x0000000b0200720c */ /* 0x000fe20003f06270 */
[----:B--2---:R-:W-:Y:S01]  /*5ed0*/  FFMA.FTZ R2, R20, R132, R13 ;  /* 0x0000008414027223 */ /* 0x004fe2000001000d */
[----:B------:R-:W-:-:S04]  /*5ee0*/  FSEL R176, R3, -INF , !P6 ;  /* 0xff80000003b07808 */ /* 0x000fc80007000000 */
[----:B------:R-:W-:Y:S01]  /*5ef0*/  FSEL R177, R2, -INF , !P5 ;  /* 0xff80000002b17808 */ /* 0x000fe20006800000 */
[----:B---3--:R-:W-:-:S05]  /*5f00*/  FFMA.FTZ R0, R20, R132, R0 ;  /* 0x0000008414007223 */ /* 0x008fca0000010000 */
[----:B------:R-:W-:Y:S01]  /*5f10*/  FSEL R184, R0, -INF , !P4 ;  /* 0xff80000000b87808 */ /* 0x000fe20006000000 */
[----:B-1----:R-:W-:-:S05]  /*5f20*/  FFMA.FTZ R20, R20, R132, R4 ;  /* 0x0000008414147223 */ /* 0x002fca0000010004 */
[----:B------:R-:W-:Y:S01]  /*5f30*/  FSEL R192, R20, -INF , !P0 ;  /* 0xff80000014c07808 */ /* 0x000fe20004000000 */
[----:B------:R-:W-:Y:S05]  /*5f40*/  @!P3 BRA `(.L_x_1342) ;  /* 0x000002b00000b947 */ /* 0x000fea0003800000 */
[----:B------:R-:W2:Y:S01]  /*5f50*/  LDL.64 R240, [R1+0x20] ;  /* 0x0000200001f07983 */ /* 0x000ea20000100a00 */
[----:B------:R-:W-:Y:S01]  /*5f60*/  IADD3 R0, R244, -0x3, RZ ;  /* 0xfffffffdf4007810 */ /* 0x000fe20007ffe0ff */
[----:B------:R-:W-:Y:S02]  /*5f70*/  BSSY B0, `(.L_x_1343) ;  /* 0x0000027000007945 */ /* 0x000fe40003800000 */
[----:B------:R1:W-:Y:S01]  /*5f80*/  @P2 STS.128 [R228+0x8000], RZ ;  /* 0x008000ffe4002388 */ /* 0x0003e20000000c00 */
[----:B------:R-:W-:Y:S01]  /*5f90*/  SHF.R.S32.HI R2, RZ, 0x1f, R0 ;  /* 0x0000001fff027819 */ /* 0x000fe20000011400 */
[----:B------:R-:W-:-:S04]  /*5fa0*/  IMAD.WIDE.U32 R4, R0, c[0x0][0x198], RZ ;  /* 0x0000660000047a25 */ /* 0x000fc800078e00ff */
[----:B------:R-:W-:-:S04]  /*5fb0*/  IMAD R2, R2, c[0x0][0x198], RZ ;  /* 0x0000660002027a24 */ /* 0x000fc800078e02ff */
[----:B------:R-:W-:-:S04]  /*5fc0*/  IMAD R2, R0, c[0x0][0x19c], R2 ;  /* 0x0000670000027a24 */ /* 0x000fc800078e0202 */
[----:B------:R-:W-:Y:S01]  /*5fd0*/  IMAD.IADD R3, R5, 0x1, R2 ;  /* 0x0000000105037824 */ /* 0x000fe200078e0202 */
[----:B--2---:R-:W-:-:S04]  /*5fe0*/  LEA R0, P0, R4, R240, 0x5 ;  /* 0x000000f004007211 */ /* 0x004fc800078028ff */
[----:B------:R-:W-:Y:S02]  /*5ff0*/  IADD3 R2, P5, R245, R0, RZ ;  /* 0x00000000f5027210 */ /* 0x000fe40007fbe0ff */
[----:B------:R-:W-:Y:S02]  /*6000*/  LEA.HI.X R3, R4, R247, R3, 0x5, P0 ;  /* 0x000000f704037211 */ /* 0x000fe400000f2c03 */
        /* <DEDUP_REMOVED lines=29> */
.L_x_1344:
[----:B------:R-:W-:Y:S05]  /*61e0*/  BSYNC B0 ;  /* 0x0000000000007941 */ /* 0x000fea0003800000 */
.L_x_1343:
[----:B------:R-:W0:Y:S02]  /*61f0*/  LDGDEPBAR ;  /* 0x00000000000079af */ /* 0x000e240000000000 */
.L_x_1342:
        /* <DEDUP_REMOVED lines=22> */
[----:B------:R-:W-:-:S03]  /*6360*/  FMNMX.FTZ R3, R25, R4, !PT ;  /* 0x0000000419037209 */ /* 0x000fc60007810000 */
[----:B------:R-:W2:Y:S01]  /*6370*/  SHFL.BFLY PT, R6, R2, 0x2, 0x1f ;  /* 0x0c401f0002067f89 */ /* 0x000ea200000e0000 */
[----:B------:R-:W-:Y:S02]  /*6380*/  FMNMX.FTZ R4, R187, R3, !PT ;  /* 0x00000003bb047209 */ /* 0x000fe40007810000 */
[----:B------:R-:W-:Y:S02]  /*6390*/  FMNMX.FTZ R3, R137, R17, !PT ;  /* 0x0000001189037209 */ /* 0x000fe40007810000 */
[----:B------:R-:W-:Y:S02]  /*63a0*/  FMNMX.FTZ R4, R185, R4, !PT ;  /* 0x00000004b9047209 */ /* 0x000fe40007810000 */
[----:B------:R-:W-:-:S04]  /*63b0*/  FMNMX.FTZ R3, R35, R3, !PT ;  /* 0x0000000323037209 */ /* 0x000fc80007810000 */
[----:B------:R-:W-:-:S04]  /*63c0*/  FMNMX.FTZ R3, R32, R3, !PT ;  /* 0x0000000320037209 */ /* 0x000fc80007810000 */
[----:B------:R-:W-:Y:S02]  /*63d0*/  FMNMX.FTZ R3, R34, R3, !PT ;  /* 0x0000000322037209 */ /* 0x000fe40007810000 */
[----:B-1----:R-:W-:Y:S02]  /*63e0*/  FMNMX.FTZ R0, R0, R5, !PT ;  /* 0x0000000500007209 */ /* 0x002fe40007810000 */
[----:B------:R-:W-:-:S03]  /*63f0*/  FMNMX.FTZ R5, R186, R4, !PT ;  /* 0x00000004ba057209 */ /* 0x000fc60007810000 */
[----:B------:R-:W1:Y:S01]  /*6400*/  SHFL.BFLY PT, R7, R0, 0x1, 0x1f ;  /* 0x0c201f0000077f89 */ /* 0x000e6200000e0000 */
[----:B------:R-:W-:Y:S02]  /*6410*/  FMNMX.FTZ R5, R184, R5, !PT ;  /* 0x00000005b8057209 */ /* 0x000fe40007810000 */
[----:B--2---:R-:W-:-:S03]  /*6420*/  FMNMX.FTZ R2, R2, R6, !PT ;  /* 0x0000000602027209 */ /* 0x004fc60007810000 */
[----:B------:R-:W2:Y:S04]  /*6430*/  SHFL.BFLY PT, R13, R5, 0x2, 0x1f ;  /* 0x0c401f00050d7f89 */ /* 0x000ea800000e0000 */
[----:B------:R-:W3:Y:S01]  /*6440*/  SHFL.BFLY PT, R12, R2, 0x1, 0x1f ;  /* 0x0c201f00020c7f89 */ /* 0x000ee200000e0000 */
[----:B-1----:R-:W-:Y:S02]  /*6450*/  FMNMX.FTZ R232, R0, R7, !PT ;  /* 0x0000000700e87209 */ /* 0x002fe40007810000 */
[----:B------:R-:W-:Y:S02]  /*6460*/  FMNMX.FTZ R0, R193, R3, !PT ;  /* 0x00000003c1007209 */ /* 0x000fe40007810000 */
[C---:B------:R-:W-:Y:S01]  /*6470*/  FSETP.NEU.FTZ.AND P6, PT, R232.reuse, -INF , PT ;  /* 0xff800000e800780b */ /* 0x040fe20003fdd000 */
[----:B------:R-:W-:Y:S01]  /*6480*/  FMUL.FTZ R3, R232, c[0x0][0x23c] ;  /* 0x00008f00e8037a20 */ /* 0x000fe20000410000 */
[----:B------:R-:W-:-:S04]  /*6490*/  FMNMX.FTZ R0, R195, R0, !PT ;  /* 0x00000000c3007209 */ /* 0x000fc80007810000 */
[----:B------:R-:W-:Y:S02]  /*64a0*/  FMNMX.FTZ R0, R194, R0, !PT ;  /* 0x00000000c2007209 */ /* 0x000fe40007810000 */
[----:B------:R-:W-:Y:S02]  /*64b0*/  FSEL R3, R3, RZ, P6 ;  /* 0x000000ff03037208 */ /* 0x000fe40003000000 */
[----:B------:R-:W-:Y:S02]  /*64c0*/  FMNMX.FTZ R4, R192, R0, !PT ;  /* 0x00000000c0047209 */ /* 0x000fe40007810000 */
[----:B--2---:R-:W-:Y:S01]  /*64d0*/  FMNMX.FTZ R0, R5, R13, !PT ;  /* 0x0000000d05007209 */ /* 0x004fe20007810000 */
[--C-:B------:R-:W-:Y:S01]  /*64e0*/  FFMA.FTZ R5, R27, c[0x0][0x23c], -R3.reuse ;  /* 0x00008f001b057a23 */ /* 0x100fe20000010803 */
[----:B---3--:R-:W-:Y:S01]  /*64f0*/  FMNMX.FTZ R231, R2, R12, !PT ;  /* 0x0000000c02e77209 */ /* 0x008fe20007810000 */
[----:B------:R-:W1:Y:S01]  /*6500*/  SHFL.BFLY PT, R6, R4, 0x2, 0x1f ;  /* 0x0c401f0004067f89 */ /* 0x000e6200000e0000 */
[--C-:B------:R-:W-:Y:S01]  /*6510*/  FFMA.FTZ R2, R23, c[0x0][0x23c], -R3.reuse ;  /* 0x00008f0017027a23 */ /* 0x100fe20000010803 */
[----:B------:R2:W-:Y:S01]  /*6520*/  MUFU.EX2 R14, R5 ;  /* 0x00000005000e7308 */ /* 0x0005e20000000800 */
[----:B------:R-:W-:Y:S01]  /*6530*/  FSETP.NEU.FTZ.AND P5, PT, R231, -INF , PT ;  /* 0xff800000e700780b */ /* 0x000fe20003fbd000 */
[----:B------:R-:W3:Y:S01]  /*6540*/  SHFL.BFLY PT, R7, R0, 0x1, 0x1f ;  /* 0x0c201f0000077f89 */ /* 0x000ee200000e0000 */
[----:B------:R-:W-:-:S02]  /*6550*/  FFMA.FTZ R15, R15, c[0x0][0x23c], -R3 ;  /* 0x00008f000f0f7a23 */ /* 0x000fc40000010803 */
[----:B------:R-:W-:-:S03]  /*6560*/  FFMA.FTZ R21, R21, c[0x0][0x23c], -R3 ;  /* 0x00008f0015157a23 */ /* 0x000fc60000010803 */
[----:B------:R4:W5:Y:S01]  /*6570*/  MUFU.EX2 R13, R2 ;  /* 0x00000002000d7308 */ /* 0x0009620000000800 */
[----:B--2---:R-:W-:-:S07]  /*6580*/  FMUL.FTZ R5, R231, c[0x0][0x23c] ;  /* 0x00008f00e7057a20 */ /* 0x004fce0000410000 */
[----:B------:R-:W2:Y:S01]  /*6590*/  MUFU.EX2 R19, R15 ;  /* 0x0000000f00137308 */ /* 0x000ea20000000800 */
[----:B-1----:R-:W-:Y:S02]  /*65a0*/  FMNMX.FTZ R4, R4, R6, !PT ;  /* 0x0000000604047209 */ /* 0x002fe40007810000 */
[----:B----4-:R-:W-:-:S05]  /*65b0*/  FSEL R2, R5, RZ, P5 ;  /* 0x000000ff05027208 */ /* 0x010fca0002800000 */
[----:B------:R1:W-:Y:S01]  /*65c0*/  MUFU.EX2 R12, R21 ;  /* 0x00000015000c7308 */ /* 0x0003e20000000800 */
[----:B---3--:R-:W-:Y:S01]  /*65d0*/  FMNMX.FTZ R230, R0, R7, !PT ;  /* 0x0000000700e67209 */ /* 0x008fe20007810000 */
[----:B------:R-:W3:Y:S01]  /*65e0*/  SHFL.BFLY PT, R6, R4, 0x1, 0x1f ;  /* 0x0c201f0004067f89 */ /* 0x000ee200000e0000 */
[--C-:B------:R-:W-:Y:S02]  /*65f0*/  FFMA.FTZ R0, R133, c[0x0][0x23c], -R2.reuse ;  /* 0x00008f0085007a23 */ /* 0x100fe40000010802 */
[----:B------:R-:W-:Y:S01]  /*6600*/  FSETP.NEU.FTZ.AND P4, PT, R230, -INF , PT ;  /* 0xff800000e600780b */ /* 0x000fe20003f9d000 */
[--C-:B------:R-:W-:Y:S01]  /*6610*/  FFMA.FTZ R5, R26, c[0x0][0x23c], -R2.reuse ;  /* 0x00008f001a057a23 */ /* 0x100fe20000010802 */
[----:B-----5:R-:W-:Y:S01]  /*6620*/  MOV R133, R13 ;  /* 0x0000000d00857202 */ /* 0x020fe20000000f00 */
[----:B------:R4:W-:Y:S01]  /*6630*/  MUFU.EX2 R246, R0 ;  /* 0x0000000000f67308 */ /* 0x0009e20000000800 */
[----:B------:R-:W-:Y:S01]  /*6640*/  FFMA.FTZ R16, R16, c[0x0][0x23c], -R2 ;  /* 0x00008f0010107a23 */ /* 0x000fe20000010802 */
[----:B--2---:R-:W-:-:S06]  /*6650*/  MOV R23, R19 ;  /* 0x0000001300177202 */ /* 0x004fcc0000000f00 */
[----:B------:R2:W5:Y:S01]  /*6660*/  MUFU.EX2 R7, R5 ;  /* 0x0000000500077308 */ /* 0x0005620000000800 */
[----:B-1----:R-:W-:Y:S01]  /*6670*/  MOV R21, R14 ;  /* 0x0000000e00157202 */ /* 0x002fe20000000f00 */
[----:B----4-:R-:W-:-:S06]  /*6680*/  FMUL.FTZ R0, R230, c[0x0][0x23c] ;  /* 0x00008f00e6007a20 */ /* 0x010fcc0000410000 */
[----:B------:R1:W4:Y:S01]  /*6690*/  MUFU.EX2 R247, R16 ;  /* 0x0000001000f77308 */ /* 0x0003220000000800 */
[----:B---3--:R-:W-:Y:S02]  /*66a0*/  FMNMX.FTZ R229, R4, R6, !PT ;  /* 0x0000000604e57209 */ /* 0x008fe40007810000 */
[----:B------:R-:W-:Y:S02]  /*66b0*/  FSEL R6, R230, RZ, P4 ;  /* 0x000000ffe6067208 */ /* 0x000fe40002000000 */
[----:B------:R-:W-:Y:S02]  /*66c0*/  FSEL R0, R0, RZ, P4 ;  /* 0x000000ff00007208 */ /* 0x000fe40002000000 */
[----:B------:R-:W-:Y:S01]  /*66d0*/  FSETP.NEU.FTZ.AND P0, PT, R229, -INF , PT ;  /* 0xff800000e500780b */ /* 0x000fe20003f1d000 */
[----:B--2---:R-:W-:Y:S01]  /*66e0*/  FFMA.FTZ R5, R22, c[0x0][0x23c], -R2 ;  /* 0x00008f0016057a23 */ /* 0x004fe20000010802 */
[----:B-----5:R-:W-:Y:S01]  /*66f0*/  MOV R22, R7 ;  /* 0x0000000700167202 */ /* 0x020fe20000000f00 */
[----:B------:R-:W-:-:S02]  /*6700*/  FFMA.FTZ R4, R138, c[0x0][0x23c], -R0 ;  /* 0x00008f008a047a23 */ /* 0x000fc40000010800 */
[----:B------:R2:W3:Y:S01]  /*6710*/  MUFU.EX2 R7, R5 ;  /* 0x0000000500077308 */ /* 0x0004e20000000800 */
[----:B------:R-:W-:Y:S02]  /*6720*/  FFMA.FTZ R18, R18, c[0x0][0x23c], -R0 ;  /* 0x00008f0012127a23 */ /* 0x000fe40000010800 */
[----:B-1----:R-:W-:Y:S01]  /*6730*/  FMUL.FTZ R16, R229, c[0x0][0x23c] ;  /* 0x00008f00e5107a20 */ /* 0x002fe20000410000 */
[----:B----4-:R-:W-:-:S04]  /*6740*/  F2FP.PACK_AB R13, R246, R247 ;  /* 0x000000f7f60d723e */ /* 0x010fc800000000ff */
[----:B------:R1:W-:Y:S01]  /*6750*/  MUFU.EX2 R241, R4 ;  /* 0x0000000400f17308 */ /* 0x0003e20000000800 */
[----:B------:R-:W-:-:S05]  /*6760*/  FSEL R16, R16, RZ, P0 ;  /* 0x000000ff10107208 */ /* 0x000fca0000000000 */
[--C-:B------:R-:W-:Y:S02]  /*6770*/  FFMA.FTZ R17, R17, c[0x0][0x23c], -R16.reuse ;  /* 0x00008f0011117a23 */ /* 0x100fe40000010810 */
[----:B--2---:R-:W-:Y:S01]  /*6780*/  FFMA.FTZ R5, R32, c[0x0][0x23c], -R16 ;  /* 0x00008f0020057a23 */ /* 0x004fe20000010810 */
[----:B------:R-:W-:Y:S01]  /*6790*/  MUFU.EX2 R242, R18 ;  /* 0x0000001200f27308 */ /* 0x000fe20000000800 */
[----:B-1----:R-:W-:-:S07]  /*67a0*/  FFMA.FTZ R4, R33, c[0x0][0x23c], -R0 ;  /* 0x00008f0021047a23 */ /* 0x002fce0000010800 */
[----:B------:R1:W-:Y:S08]  /*67b0*/  MUFU.EX2 R239, R5 ;  /* 0x0000000500ef7308 */ /* 0x0003f00000000800 */
[----:B------:R2:W-:Y:S01]  /*67c0*/  MUFU.EX2 R243, R4 ;  /* 0x0000000400f37308 */ /* 0x0005e20000000800 */
[----:B-1----:R-:W-:-:S07]  /*67d0*/  FSEL R5, R231, RZ, P5 ;  /* 0x000000ffe7057208 */ /* 0x002fce0002800000 */
[----:B------:R-:W-:Y:S01]  /*67e0*/  MUFU.EX2 R238, R17 ;  /* 0x0000001100ee7308 */ /* 0x000fe20000000800 */
[----:B--2---:R-:W-:Y:S02]  /*67f0*/  FFMA.FTZ R4, R25, c[0x0][0x23c], -R0 ;  /* 0x00008f0019047a23 */ /* 0x004fe40000010800 */
[----:B------:R-:W1:Y:S05]  /*6800*/  LDSM.16.MT88.4 R24, [R217+0xa000] ;  /* 0x00a00000d918783b */ /* 0x000e6a0000004200 */
[----:B------:R2:W4:Y:S02]  /*6810*/  MUFU.EX2 R245, R4 ;  /* 0x0000000400f57308 */ /* 0x0005240000000800 */
[----:B--2---:R-:W-:-:S06]  /*6820*/  FFMA.FTZ R4, R35, c[0x0][0x23c], -R16 ;  /* 0x00008f0023047a23 */ /* 0x004fcc0000010810 */
[----:B------:R2:W-:Y:S02]  /*6830*/  MUFU.EX2 R240, R4 ;  /* 0x0000000400f07308 */ /* 0x0005e40000000800 */
[----:B--2---:R-:W-:-:S05]  /*6840*/  FSEL R4, R232, RZ, P6 ;  /* 0x000000ffe8047208 */ /* 0x004fca0003000000 */
[----:B------:R-:W-:-:S04]  /*6850*/  FADD.FTZ R4, R136, -R4 ;  /* 0x8000000488047221 */ /* 0x000fc80000010000 */
[----:B------:R-:W-:Y:S02]  /*6860*/  FMUL.FTZ R20, R4, c[0x0][0x23c] ;  /* 0x00008f0004147a20 */ /* 0x000fe40000410000 */
[----:B------:R-:W-:Y:S01]  /*6870*/  FADD.FTZ R4, R135, -R5 ;  /* 0x8000000587047221 */ /* 0x000fe20000010000 */
[----:B------:R-:W-:Y:S01]  /*6880*/  MOV R135, R12 ;  /* 0x0000000c00877202 */ /* 0x000fe20000000f00 */
[----:B------:R-:W-:Y:S01]  /*6890*/  FADD.FTZ R5, R134, -R6 ;  /* 0x8000000686057221 */ /* 0x000fe20000010000 */
[----:B---3--:R-:W-:Y:S01]  /*68a0*/  MOV R134, R7 ;  /* 0x0000000700867202 */ /* 0x008fe20000000f00 */
[----:B------:R-:W-:Y:S01]  /*68b0*/  FMUL.FTZ R19, R4, c[0x0][0x23c] ;  /* 0x00008f0004137a20 */ /* 0x000fe20000410000 */
[----:B------:R-:W-:Y:S01]  /*68c0*/  FSEL R4, R229, RZ, P0 ;  /* 0x000000ffe5047208 */ /* 0x000fe20000000000 */
[----:B------:R-:W-:Y:S01]  /*68d0*/  FMUL.FTZ R5, R5, c[0x0][0x23c] ;  /* 0x00008f0005057a20 */ /* 0x000fe20000410000 */
[----:B----4-:R-:W-:Y:S01]  /*68e0*/  F2FP.PACK_AB R6, R245, R243 ;  /* 0x000000f3f506723e */ /* 0x010fe200000000ff */
[----:B------:R-:W2:Y:S01]  /*68f0*/  MUFU.EX2 R20, R20 ;  /* 0x0000001400147308 */ /* 0x000ea20000000800 */
[----:B------:R-:W-:Y:S01]  /*6900*/  F2FP.PACK_AB R12, R21, R23 ;  /* 0x00000017150c723e */ /* 0x000fe200000000ff */
[----:B------:R-:W-:Y:S01]  /*6910*/  FADD.FTZ R4, R137, -R4 ;  /* 0x8000000489047221 */ /* 0x000fe20000010000 */
[----:B------:R-:W-:Y:S01]  /*6920*/  F2FP.PACK_AB R14, R135, R133 ;  /* 0x00000085870e723e */ /* 0x000fe200000000ff */
[----:B------:R-:W-:Y:S01]  /*6930*/  LDSM.16.MT88.4 R136, [R217+0xb000] ;  /* 0x00b00000d988783b */ /* 0x000fe20000004200 */
[----:B------:R-:W-:Y:S01]  /*6940*/  F2FP.PACK_AB R15, R134, R22 ;  /* 0x00000016860f723e */ /* 0x000fe200000000ff */
[----:B------:R-:W-:-:S02]  /*6950*/  FMUL.FTZ R4, R4, c[0x0][0x23c] ;  /* 0x00008f0004047a20 */ /* 0x000fc40000410000 */
[----:B------:R3:W4:Y:S08]  /*6960*/  MUFU.EX2 R18, R5 ;  /* 0x0000000500127308 */ /* 0x0007300000000800 */
[----:B------:R5:W1:Y:S01]  /*6970*/  MUFU.EX2 R17, R4 ;  /* 0x0000000400117308 */ /* 0x000a620000000800 */
[-C--:B--2---:R-:W-:Y:S02]  /*6980*/  FMUL.FTZ R148, R148, R20.reuse ;  /* 0x0000001494947220 */ /* 0x084fe40000410000 */
[----:B------:R-:W-:-:S02]  /*6990*/  FMUL.FTZ R149, R149, R20 ;  /* 0x0000001495957220 */ /* 0x000fc40000410000 */
[-C--:B------:R-:W-:Y:S02]  /*69a0*/  FMUL.FTZ R156, R156, R20.reuse ;  /* 0x000000149c9c7220 */ /* 0x080fe40000410000 */
[----:B------:R-:W-:Y:S01]  /*69b0*/  FMUL.FTZ R157, R157, R20 ;  /* 0x000000149d9d7220 */ /* 0x000fe20000410000 */
[----:B---3--:R-:W-:Y:S01]  /*69c0*/  F2FP.PACK_AB R5, R240, R238 ;  /* 0x000000eef005723e */ /* 0x008fe200000000ff */
[-C--:B----4-:R-:W-:Y:S01]  /*69d0*/  FMUL.FTZ R144, R144, R18.reuse ;  /* 0x0000001290907220 */ /* 0x090fe20000410000 */
[----:B------:R-:W2:Y:S01]  /*69e0*/  MUFU.EX2 R19, R19 ;  /* 0x0000001300137308 */ /* 0x000ea20000000800 */
[-C--:B------:R-:W-:Y:S02]  /*69f0*/  FMUL.FTZ R145, R145, R18.reuse ;  /* 0x0000001291917220 */ /* 0x080fe40000410000 */
[-C--:B------:R-:W-:Y:S02]  /*6a00*/  FMUL.FTZ R152, R152, R18.reuse ;  /* 0x0000001298987220 */ /* 0x080fe40000410000 */
[----:B------:R-:W-:-:S02]  /*6a10*/  FMUL.FTZ R153, R153, R18 ;  /* 0x0000001299997220 */ /* 0x000fc40000410000 */
[----:B-----5:R-:W-:Y:S02]  /*6a20*/  FFMA.FTZ R4, R34, c[0x0][0x23c], -R16 ;  /* 0x00008f0022047a23 */ /* 0x020fe40000010810 */
[-C--:B-1----:R-:W-:Y:S01]  /*6a30*/  FMUL.FTZ R146, R146, R17.reuse ;  /* 0x0000001192927220 */ /* 0x082fe20000410000 */
[----:B------:R-:W-:Y:S01]  /*6a40*/  LDSM.16.MT88.4 R32, [R222+0xb000] ;  /* 0x00b00000de20783b */ /* 0x000fe20000004200 */
[----:B------:R1:W3:Y:S01]  /*6a50*/  MUFU.EX2 R237, R4 ;  /* 0x0000000400ed7308 */ /* 0x0002e20000000800 */
[-C--:B------:R-:W-:Y:S02]  /*6a60*/  FMUL.FTZ R147, R147, R17.reuse ;  /* 0x0000001193937220 */ /* 0x080fe40000410000 */
[----:B------:R-:W-:Y:S02]  /*6a70*/  FMUL.FTZ R154, R154, R17 ;  /* 0x000000119a9a7220 */ /* 0x000fe40000410000 */
[-C--:B--2---:R-:W-:Y:S02]  /*6a80*/  FMUL.FTZ R150, R150, R19.reuse ;  /* 0x0000001396967220 */ /* 0x084fe40000410000 */
[----:B------:R-:W-:-:S02]  /*6a90*/  FMUL.FTZ R151, R151, R19 ;  /* 0x0000001397977220 */ /* 0x000fc40000410000 */
[----:B------:R-:W-:Y:S02]  /*6aa0*/  FMUL.FTZ R155, R155, R17 ;  /* 0x000000119b9b7220 */ /* 0x000fe40000410000 */
[-C--:B------:R-:W-:Y:S02]  /*6ab0*/  FMUL.FTZ R158, R158, R19.reuse ;  /* 0x000000139e9e7220 */ /* 0x080fe40000410000 */
[----:B------:R-:W-:Y:S01]  /*6ac0*/  FMUL.FTZ R159, R159, R19 ;  /* 0x000000139f9f7220 */ /* 0x000fe20000410000 */
[----:B------:R-:W-:Y:S01]  /*6ad0*/  HMMA.16816.F32 R148, R12, R24, R148 ;  /* 0x000000180c94723c */ /* 0x000fe20000001894 */
[----:B------:R-:W-:Y:S01]  /*6ae0*/  FMUL.FTZ R40, R40, R18 ;  /* 0x0000001228287220 */ /* 0x000fe20000410000 */
[----:B-1----:R-:W-:Y:S01]  /*6af0*/  F2FP.PACK_AB R4, R241, R242 ;  /* 0x000000f2f104723e */ /* 0x002fe200000000ff */
[----:B------:R-:W-:Y:S01]  /*6b00*/  FMUL.FTZ R41, R41, R18 ;  /* 0x0000001229297220 */ /* 0x000fe20000410000 */
[----:B---3--:R-:W-:Y:S01]  /*6b10*/  F2FP.PACK_AB R7, R237, R239 ;  /* 0x000000efed07723e */ /* 0x008fe200000000ff */
[----:B------:R-:W-:-:S02]  /*6b20*/  FMUL.FTZ R42, R42, R17 ;  /* 0x000000112a2a7220 */ /* 0x000fc40000410000 */
[-C--:B------:R-:W-:Y:S01]  /*6b30*/  FMUL.FTZ R43, R43, R17.reuse ;  /* 0x000000112b2b7220 */ /* 0x080fe20000410000 */
[----:B------:R-:W-:Y:S01]  /*6b40*/  HMMA.16816.F32 R208, R12, R26, R156 ;  /* 0x0000001a0cd0723c */ /* 0x000fe2000000189c */
[-C--:B------:R-:W-:Y:S01]  /*6b50*/  FMUL.FTZ R164, R164, R18.reuse ;  /* 0x00000012a4a47220 */ /* 0x080fe20000410000 */
[----:B------:R-:W-:Y:S01]  /*6b60*/  LDSM.16.MT88.4 R156, [R217+0xa800] ;  /* 0x00a80000d99c783b */ /* 0x000fe20000004200 */
[-C--:B------:R-:W-:Y:S02]  /*6b70*/  FMUL.FTZ R165, R165, R18.reuse ;  /* 0x00000012a5a57220 */ /* 0x080fe40000410000 */
[-C--:B------:R-:W-:Y:S02]  /*6b80*/  FMUL.FTZ R166, R166, R17.reuse ;  /* 0x00000011a6a67220 */ /* 0x080fe40000410000 */
[----:B------:R-:W-:Y:S01]  /*6b90*/  FMUL.FTZ R167, R167, R17 ;  /* 0x00000011a7a77220 */ /* 0x000fe20000410000 */
[----:B------:R-:W-:Y:S01]  /*6ba0*/  HMMA.16816.F32 R212, R4, R24, R144 ;  /* 0x0000001804d4723c */ /* 0x000fe20000001890 */
[----:B------:R-:W1:Y:S01]  /*6bb0*/  LDSM.16.MT88.4 R144, [R222+0xa000] ;  /* 0x00a00000de90783b */ /* 0x000e620000004200 */
[----:B------:R-:W-:-:S02]  /*6bc0*/  FMUL.FTZ R168, R168, R18 ;  /* 0x00000012a8a87220 */ /* 0x000fc40000410000 */
[-C--:B------:R-:W-:Y:S02]  /*6bd0*/  FMUL.FTZ R169, R169, R18.reuse ;  /* 0x00000012a9a97220 */ /* 0x080fe40000410000 */
[-C--:B------:R-:W-:Y:S02]  /*6be0*/  FMUL.FTZ R170, R170, R17.reuse ;  /* 0x00000011aaaa7220 */ /* 0x080fe40000410000 */
[----:B------:R-:W-:Y:S01]  /*6bf0*/  HMMA.16816.F32 R152, R4, R26, R152 ;  /* 0x0000001a0498723c */ /* 0x000fe20000001898 */
[----:B------:R-:W2:Y:S01]  /*6c00*/  LDSM.16.MT88.4 R24, [R219+0xb000] ;  /* 0x00b00000db18783b */ /* 0x000ea20000004200 */
[----:B------:R-:W-:Y:S02]  /*6c10*/  FMUL.FTZ R171, R171, R17 ;  /* 0x00000011abab7220 */ /* 0x000fe40000410000 */
[-C--:B------:R-:W-:Y:S02]  /*6c20*/  FMUL.FTZ R44, R44, R18.reuse ;  /* 0x000000122c2c7220 */ /* 0x080fe40000410000 */
[----:B------:R-:W-:-:S02]  /*6c30*/  FMUL.FTZ R45, R45, R18 ;  /* 0x000000122d2d7220 */ /* 0x000fc40000410000 */
[-C--:B------:R-:W-:Y:S01]  /*6c40*/  FMUL.FTZ R56, R56, R18.reuse ;  /* 0x0000001238387220 */ /* 0x080fe20000410000 */
[C---:B------:R-:W-:Y:S01]  /*6c50*/  HMMA.16816.F32 R164, R4.reuse, R28, R164 ;  /* 0x0000001c04a4723c */ /* 0x040fe200000018a4 */
[----:B------:R-:W-:Y:S02]  /*6c60*/  FMUL.FTZ R57, R57, R18 ;  /* 0x0000001239397220 */ /* 0x000fe40000410000 */
        /* <DEDUP_REMOVED lines=96> */
[--C-:B-1----:R-:W-:Y:S01]  /*7270*/  FFMA.FTZ R4, R178, c[0x0][0x23c], -R3.reuse ;  /* 0x00008f00b2047a23 */ /* 0x102fe20000010803 */
[----:B------:R-:W-:Y:S01]  /*7280*/  HMMA.16816.F32 R100, R12, R32, R100 ;  /* 0x000000200c64723c */ /* 0x000fe20000001864 */
[----:B------:R-:W-:Y:S02]  /*7290*/  FFMA.FTZ R3, R176, c[0x0][0x23c], -R3 ;  /* 0x00008f00b0037a23 */ /* 0x000fe40000010803 */
[----:B------:R1:W-:Y:S01]  /*72a0*/  MUFU.EX2 R235, R4 ;  /* 0x0000000400eb7308 */ /* 0x0003e20000000800 */
[-C--:B------:R-:W-:Y:S02]  /*72b0*/  FMUL.FTZ R80, R80, R20.reuse ;  /* 0x0000001450507220 */ /* 0x080fe40000410000 */
[----:B------:R-:W-:-:S02]  /*72c0*/  FMUL.FTZ R81, R81, R20 ;  /* 0x0000001451517220 */ /* 0x000fc40000410000 */
[-C--:B------:R-:W-:Y:S01]  /*72d0*/  FMUL.FTZ R82, R82, R19.reuse ;  /* 0x0000001352527220 */ /* 0x080fe20000410000 */
[C---:B------:R-:W-:Y:S01]  /*72e0*/  HMMA.16816.F32 R188, R12.reuse, R146, R48 ;  /* 0x000000920cbc723c */ /* 0x040fe20000001830 */
[-C--:B------:R-:W-:Y:S01]  /*72f0*/  FMUL.FTZ R83, R83, R19.reuse ;  /* 0x0000001353537220 */ /* 0x080fe20000410000 */
[----:B------:R3:W-:Y:S01]  /*7300*/  MUFU.EX2 R182, R3 ;  /* 0x0000000300b67308 */ /* 0x0007e20000000800 */
[-C--:B------:R-:W-:Y:S01]  /*7310*/  FMUL.FTZ R96, R96, R20.reuse ;  /* 0x0000001460607220 */ /* 0x080fe20000410000 */
[----:B------:R-:W-:Y:S01]  /*7320*/  LDSM.16.MT88.4 R48, [R222+0xa800] ;  /* 0x00a80000de30783b */ /* 0x000fe20000004200 */
[-C--:B------:R-:W-:Y:S02]  /*7330*/  FMUL.FTZ R97, R97, R20.reuse ;  /* 0x0000001461617220 */ /* 0x080fe40000410000 */
[-C--:B------:R-:W-:Y:S01]  /*7340*/  FMUL.FTZ R98, R98, R19.reuse ;  /* 0x0000001362627220 */ /* 0x080fe20000410000 */
[----:B------:R-:W-:Y:S01]  /*7350*/  HMMA.16816.F32 R140, R12, R142, R64 ;  /* 0x0000008e0c8c723c */ /* 0x000fe20000001840 */
[----:B------:R-:W-:Y:S01]  /*7360*/  FMUL.FTZ R99, R99, R19 ;  /* 0x0000001363637220 */ /* 0x000fe20000410000 */
[----:B-1----:R-:W1:Y:S01]  /*7370*/  LDSM.16.MT88.4 R4, [R221+0xb800] ;  /* 0x00b80000dd04783b */ /* 0x002e620000004200 */
[----:B------:R-:W-:-:S02]  /*7380*/  FMUL.FTZ R112, R112, R20 ;  /* 0x0000001470707220 */ /* 0x000fc40000410000 */
[----:B------:R-:W-:Y:S01]  /*7390*/  FMUL.FTZ R113, R113, R20 ;  /* 0x0000001471717220 */ /* 0x000fe20000410000 */
[----:B------:R-:W4:Y:S01]  /*73a0*/  LDSM.16.MT88.4 R64, [R221+0xa800] ;  /* 0x00a80000dd40783b */ /* 0x000f220000004200 */
[-C--:B------:R-:W-:Y:S01]  /*73b0*/  FMUL.FTZ R114, R114, R19.reuse ;  /* 0x0000001372727220 */ /* 0x080fe20000410000 */
[C---:B------:R-:W-:Y:S01]  /*73c0*/  HMMA.16816.F32 R136, R12.reuse, R138, R80 ;  /* 0x0000008a0c88723c */ /* 0x040fe20000001850 */
[----:B------:R-:W-:Y:S01]  /*73d0*/  FMUL.FTZ R115, R115, R19 ;  /* 0x0000001373737220 */ /* 0x000fe20000410000 */
[----:B------:R-:W5:Y:S01]  /*73e0*/  LDSM.16.MT88.4 R80, [R217+0xb800] ;  /* 0x00b80000d950783b */ /* 0x000f620000004200 */
[----:B---3--:R-:W-:Y:S01]  /*73f0*/  FFMA.FTZ R3, R183, c[0x0][0x23c], -R2 ;  /* 0x00008f00b7037a23 */ /* 0x008fe20000010802 */
[----:B------:R-:W-:Y:S01]  /*7400*/  MOV R183, R134 ;  /* 0x0000008600b77202 */ /* 0x000fe20000000f00 */
[-C--:B------:R-:W-:Y:S02]  /*7410*/  FMUL.FTZ R84, R84, R20.reuse ;  /* 0x0000001454547220 */ /* 0x080fe40000410000 */
[----:B------:R3:W-:Y:S01]  /*7420*/  MUFU.EX2 R178, R3 ;  /* 0x0000000300b27308 */ /* 0x0007e20000000800 */
[----:B------:R-:W-:Y:S01]  /*7430*/  HMMA.16816.F32 R28, R12, R26, R96 ;  /* 0x0000001a0c1c723c */ /* 0x000fe20000001860 */
[----:B------:R-:W1:Y:S01]  /*7440*/  LDSM.16.MT88.4 R96, [R219+0xb800] ;  /* 0x00b80000db60783b */ /* 0x000e620000004200 */
[----:B------:R-:W-:-:S02]  /*7450*/  FMUL.FTZ R85, R85, R20 ;  /* 0x0000001455557220 */ /* 0x000fc40000410000 */
[-C--:B------:R-:W-:Y:S02]  /*7460*/  FMUL.FTZ R86, R86, R19.reuse ;  /* 0x0000001356567220 */ /* 0x080fe40000410000 */
[-C--:B------:R-:W-:Y:S02]  /*7470*/  FMUL.FTZ R87, R87, R19.reuse ;  /* 0x0000001357577220 */ /* 0x080fe40000410000 */
[----:B------:R-:W-:Y:S01]  /*7480*/  HMMA.16816.F32 R32, R12, R34, R112 ;  /* 0x000000220c20723c */ /* 0x000fe20000001870 */
[----:B------:R-:W1:Y:S01]  /*7490*/  LDSM.16.MT88.4 R112, [R222+0xb800] ;  /* 0x00b80000de70783b */ /* 0x000e620000004200 */
[-C--:B------:R-:W-:Y:S02]  /*74a0*/  FMUL.FTZ R128, R128, R20.reuse ;  /* 0x0000001480807220 */ /* 0x080fe40000410000 */
[----:B------:R-:W-:Y:S02]  /*74b0*/  FMUL.FTZ R129, R129, R20 ;  /* 0x0000001481817220 */ /* 0x000fe40000410000 */
[----:B------:R-:W-:-:S02]  /*74c0*/  FMUL.FTZ R130, R130, R19 ;  /* 0x0000001382827220 */ /* 0x000fc40000410000 */
[--C-:B---3--:R-:W-:Y:S01]  /*74d0*/  FFMA.FTZ R3, R181, c[0x0][0x23c], -R2.reuse ;  /* 0x00008f00b5037a23 */ /* 0x108fe20000010802 */
[----:B------:R-:W-:Y:S01]  /*74e0*/  MOV R181, R135 ;  /* 0x0000008700b57202 */ /* 0x000fe20000000f00 */
[-C--:B------:R-:W-:Y:S01]  /*74f0*/  FMUL.FTZ R131, R131, R19.reuse ;  /* 0x0000001383837220 */ /* 0x080fe20000410000 */
[C---:B------:R-:W-:Y:S01]  /*7500*/  HMMA.16816.F32 R84, R12.reuse, R24, R84 ;  /* 0x000000180c54723c */ /* 0x040fe20000001854 */
[----:B------:R3:W3:Y:S01]  /*7510*/  MUFU.EX2 R179, R3 ;  /* 0x0000000300b37308 */ /* 0x0006e20000000800 */
[-C--:B------:R-:W-:Y:S02]  /*7520*/  FMUL.FTZ R36, R36, R20.reuse ;  /* 0x0000001424247220 */ /* 0x080fe40000410000 */
[----:B------:R-:W-:Y:S02]  /*7530*/  FMUL.FTZ R37, R37, R20 ;  /* 0x0000001425257220 */ /* 0x000fe40000410000 */
[-C--:B------:R-:W-:Y:S02]  /*7540*/  FMUL.FTZ R38, R38, R19.reuse ;  /* 0x0000001326267220 */ /* 0x080fe40000410000 */
[----:B------:R-:W-:Y:S01]  /*7550*/  FMUL.FTZ R39, R39, R19 ;  /* 0x0000001327277220 */ /* 0x000fe20000410000 */
[C---:B------:R-:W-:Y:S07]  /*7560*/  HMMA.16816.F32 R24, R12.reuse, R42, R128 ;  /* 0x0000002a0c18723c */ /* 0x040fee0000001880 */
[----:B--2---:R-:W-:Y:S01]  /*7570*/  F2FP.PACK_AB R128, R234, R233 ;  /* 0x000000e9ea80723e */ /* 0x004fe200000000ff */
[--C-:B---3--:R-:W-:Y:S01]  /*7580*/  FFMA.FTZ R3, R180, c[0x0][0x23c], -R2.reuse ;  /* 0x00008f00b4037a23 */ /* 0x108fe20000010802 */
[----:B------:R-:W-:Y:S01]  /*7590*/  F2FP.PACK_AB R129, R179, R178 ;  /* 0x000000b2b381723e */ /* 0x000fe200000000ff */
[----:B------:R-:W-:Y:S01]  /*75a0*/  FFMA.FTZ R2, R177, c[0x0][0x23c], -R2 ;  /* 0x00008f00b1027a23 */ /* 0x000fe20000010802 */
[----:B------:R-:W-:Y:S01]  /*75b0*/  F2FP.PACK_AB R130, R182, R235 ;  /* 0x000000ebb682723e */ /* 0x000fe200000000ff */
[----:B------:R2:W-:Y:S01]  /*75c0*/  MUFU.EX2 R180, R3 ;  /* 0x0000000300b47308 */ /* 0x0005e20000000800 */
[----:B------:R-:W-:Y:S07]  /*75d0*/  HMMA.16816.F32 R36, R12, R144, R36 ;  /* 0x000000900c24723c */ /* 0x000fee0000001824 */
[----:B------:R-:W3:Y:S01]  /*75e0*/  MUFU.EX2 R177, R2 ;  /* 0x0000000200b17308 */ /* 0x000ee20000000800 */
[----:B--2---:R-:W-:-:S05]  /*75f0*/  MOV R3, R23 ;  /* 0x0000001700037202 */ /* 0x004fca0000000f00 */
[----:B------:R-:W-:Y:S02]  /*7600*/  FFMA.FTZ R12, R251, R20, R3 ;  /* 0x00000014fb0c7223 */ /* 0x000fe40000010003 */
[----:B------:R-:W-:Y:S01]  /*7610*/  FFMA.FTZ R3, R250, R19, R247 ;  /* 0x00000013fa037223 */ /* 0x000fe200000100f7 */
[----:B---3--:R-:W-:Y:S01]  /*7620*/  F2FP.PACK_AB R131, R177, R180 ;  /* 0x000000b4b183723e */ /* 0x008fe200000000ff */
[----:B------:R-:W-:Y:S01]  /*7630*/  FFMA.FTZ R2, R187, c[0x0][0x23c], -R0 ;  /* 0x00008f00bb027a23 */ /* 0x000fe20000010800 */
[----:B------:R-:W-:Y:S01]  /*7640*/  MOV R187, R22 ;  /* 0x0000001600bb7202 */ /* 0x000fe20000000f00 */
[----:B------:R-:W-:Y:S02]  /*7650*/  FADD.FTZ R3, R246, R3 ;  /* 0x00000003f6037221 */ /* 0x000fe40000010000 */
[----:B------:R2:W-:Y:S02]  /*7660*/  MUFU.EX2 R176, R2 ;  /* 0x0000000200b07308 */ /* 0x0005e40000000800 */
[----:B-1----:R-:W-:Y:S01]  /*7670*/  HMMA.16816.F32 R116, R128, R4, R116 ;  /* 0x000000048074723c */ /* 0x002fe20000001874 */
[----:B------:R-:W-:-:S04]  /*7680*/  FADD.FTZ R3, R187, R3 ;  /* 0x00000003bb037221 */ /* 0x000fc80000010000 */
[----:B------:R-:W-:-:S03]  /*7690*/  FADD.FTZ R3, R183, R3 ;  /* 0x00000003b7037221 */ /* 0x000fc60000010000 */
[----:B------:R-:W-:Y:S01]  /*76a0*/  HMMA.16816.F32 R148, R128, R156, R148 ;  /* 0x0000009c8094723c */ /* 0x000fe20000001894 */
[----:B------:R-:W-:-:S04]  /*76b0*/  FADD.FTZ R3, R178, R3 ;  /* 0x00000003b2037221 */ /* 0x000fc80000010000 */
[----:B------:R-:W-:Y:S02]  /*76c0*/  FADD.FTZ R3, R179, R3 ;  /* 0x00000003b3037221 */ /* 0x000fe40000010000 */
[----:B--2---:R-:W-:Y:S01]  /*76d0*/  FFMA.FTZ R2, R185, c[0x0][0x23c], -R0 ;  /* 0x00008f00b9027a23 */ /* 0x004fe20000010800 */
[----:B------:R-:W-:Y:S01]  /*76e0*/  MOV R185, R133 ;  /* 0x0000008500b97202 */ /* 0x000fe20000000f00 */
[----:B------:R-:W-:Y:S01]  /*76f0*/  HMMA.16816.F32 R160, R128, R172, R160 ;  /* 0x000000ac80a0723c */ /* 0x000fe200000018a0 */
[----:B------:R-:W-:Y:S01]  /*7700*/  FADD.FTZ R3, R180, R3 ;  /* 0x00000003b4037221 */ /* 0x000fe20000010000 */
[----:B------:R1:W2:Y:S03]  /*7710*/  MUFU.EX2 R135, R2 ;  /* 0x0000000200877308 */ /* 0x0002a60000000800 */
[----:B------:R-:W-:-:S03]  /*7720*/  FADD.FTZ R250, R177, R3 ;  /* 0x00000003b1fa7221 */ /* 0x000fc60000010000 */
[C---:B------:R-:W-:Y:S08]  /*7730*/  HMMA.16816.F32 R36, R128.reuse, R48, R36 ;  /* 0x000000308024723c */ /* 0x040ff00000001824 */
[C---:B----4-:R-:W-:Y:S01]  /*7740*/  HMMA.16816.F32 R52, R128.reuse, R64, R52 ;  /* 0x000000408034723c */ /* 0x050fe20000001834 */
[--C-:B-1----:R-:W-:Y:S01]  /*7750*/  FFMA.FTZ R2, R186, c[0x0][0x23c], -R0.reuse ;  /* 0x00008f00ba027a23 */ /* 0x102fe20000010800 */
[----:B------:R-:W-:Y:S01]  /*7760*/  MOV R186, R21 ;  /* 0x0000001500ba7202 */ /* 0x000fe20000000f00 */
[----:B------:R-:W-:Y:S01]  /*7770*/  FFMA.FTZ R0, R184, c[0x0][0x23c], -R0 ;  /* 0x00008f00b8007a23 */ /* 0x000fe20000010800 */
[----:B--2---:R-:W-:Y:S01]  /*7780*/  F2FP.PACK_AB R124, R135, R176 ;  /* 0x000000b0877c723e */ /* 0x004fe200000000ff */
[----:B------:R1:W-:Y:S03]  /*7790*/  MUFU.EX2 R134, R2 ;  /* 0x0000000200867308 */ /* 0x0003e60000000800 */
[C---:B-----5:R-:W-:Y:S05]  /*77a0*/  HMMA.16816.F32 R68, R128.reuse, R80, R68 ;  /* 0x000000508044723c */ /* 0x060fea0000001844 */
[----:B------:R2:W3:Y:S03]  /*77b0*/  MUFU.EX2 R133, R0 ;  /* 0x0000000000857308 */ /* 0x0004e60000000800 */
        /* <DEDUP_REMOVED lines=32> */
[----:B------:R-:W-:Y:S02]  /*79c0*/  FADD.FTZ R0, R22, R0 ;  /* 0x0000000016007221 */ /* 0x000fe40000010000 */
[----:B------:R-:W-:Y:S01]  /*79d0*/  FADD.FTZ R4, R234, R4 ;  /* 0x00000004ea047221 */ /* 0x000fe20000010000 */
[C---:B------:R-:W-:Y:S01]  /*79e0*/  HMMA.16816.F32 R164, R124.reuse, R172, R164 ;  /* 0x000000ac7ca4723c */ /* 0x040fe200000018a4 */
[----:B------:R-:W-:Y:S01]  /*79f0*/  FADD.FTZ R2, R134, R2 ;  /* 0x0000000286027221 */ /* 0x000fe20000010000 */
[----:B------:R-:W-:Y:S01]  /*7a00*/  MOV R134, R230 ;  /* 0x000000e600867202 */ /* 0x000fe20000000f00 */
        /* <DEDUP_REMOVED lines=30> */
[----:B------:R-:W3:Y:S04]  /*7bf0*/  LDL.64 R186, [R1+0x38] ;  /* 0x0000380001ba7983 */ /* 0x000ee80000100a00 */
[----:B------:R-:W4:Y:S01]  /*7c00*/  LDL R183, [R1+0x48] ;  /* 0x0000480001b77983 */ /* 0x000f220000100800 */
[----:B------:R-:W-:Y:S01]  /*7c10*/  IADD3 R233, R244, -0x3, RZ ;  /* 0xfffffffdf4e97810 */ /* 0x000fe20007ffe0ff */
[----:B------:R-:W-:-:S04]  /*7c20*/  DEPBAR.LE SB0, 0x0 ;  /* 0x000080000000791a */ /* 0x000fc80000000000 */
[----:B------:R-:W-:Y:S01]  /*7c30*/  SHF.R.S32.HI R0, RZ, 0x1f, R233 ;  /* 0x0000001fff007819 */ /* 0x000fe200000114e9 */
[----:B------:R-:W-:Y:S01]  /*7c40*/  BAR.SYNC.DEFER_BLOCKING 0x0 ;  /* 0x0000000000007b1d */ /* 0x000fe20000010000 */
[----:B------:R-:W-:-:S04]  /*7c50*/  IMAD.WIDE.U32 R4, R233, c[0x0][0x1a0], RZ ;  /* 0x00006800e9047a25 */ /* 0x000fc800078e00ff */
[----:B------:R-:W-:Y:S01]  /*7c60*/  IMAD R0, R0, c[0x0][0x1a0], RZ ;  /* 0x0000680000007a24 */ /* 0x000fe200078e02ff */
[----:B------:R-:W1:Y:S01]  /*7c70*/  S2R R247, SR_TID.X ;  /* 0x0000000000f77919 */ /* 0x000e620000002100 */
[----:B------:R-:W-:Y:S02]  /*7c80*/  IMAD.MOV.U32 R181, RZ, RZ, c[0x0][0x1a0] ;  /* 0x00006800ffb57624 */ /* 0x000fe400078e00ff */
[----:B------:R-:W-:Y:S02]  /*7c90*/  IMAD R2, R233, c[0x0][0x1a4], R0 ;  /* 0x00006900e9027a24 */ /* 0x000fe400078e0200 */
[----:B------:R-:W-:Y:S02]  /*7ca0*/  IMAD.SHL.U32 R181, R181, 0x10, RZ ;  /* 0x00000010b5b57824 */ /* 0x000fe400078e00ff */
[----:B------:R-:W-:Y:S01]  /*7cb0*/  IMAD.IADD R3, R5, 0x1, R2 ;  /* 0x0000000105037824 */ /* 0x000fe200078e0202 */
[----:B------:R-:W-:Y:S01]  /*7cc0*/  @P2 STS.128 [R228+0xa000], RZ ;  /* 0x00a000ffe4002388 */ /* 0x000fe20000000c00 */
[----:B-1----:R-:W-:-:S05]  /*7cd0*/  IMAD.SHL.U32 R247, R247, 0x2, RZ ;  /* 0x00000002f7f77824 */ /* 0x002fca00078e00ff */
[----:B------:R-:W-:Y:S02]  /*7ce0*/  LOP3.LUT R247, R247, 0x6, RZ, 0xc0, !PT ;  /* 0x00000006f7f77812 */ /* 0x000fe400078ec0ff */
        /* <DEDUP_REMOVED lines=14> */
[C---:B------:R-:W-:Y:S01]  /*7dd0*/  @!P2 LEA.HI.X R13, R2.reuse, c[0x0][0x174], R5, 0x1, P4 ;  /* 0x00005d00020daa11 */ /* 0x040fe200020f0c05 */
        /* <DEDUP_REMOVED lines=8> */
[----:B------:R-:W-:-:S03]  /*7e60*/  IADD3 R2, R0, 0x19, RZ ;  /* 0x0000001900027810 */ /* 0x000fc60007ffe0ff */
        /* <DEDUP_REMOVED lines=88> */
[----:B------:R-:W2:Y:S03]  /*83f0*/  LDSM.16.M88.4 R12, [R224+0x4000] ;  /* 0x00400000e00c783b */ /* 0x000ea60000000200 */
[C---:B-1----:R-:W-:Y:S01]  /*8400*/  HMMA.16816.F32 R196, R4.reuse, R26, R28 ;  /* 0x0000001a04c4723c */ /* 0x042fe2000000181c */
[----:B------:R-:W1:Y:S07]  /*8410*/  LDSM.16.M88.4 R28, [R223+0x1800] ;  /* 0x00180000df1c783b */ /* 0x000e6e0000000200 */
[C---:B------:R-:W-:Y:S08]  /*8420*/  HMMA.16816.F32 R200, R4.reuse, R20, R200 ;  /* 0x0000001404c8723c */ /* 0x040ff000000018c8 */
[C---:B------:R-:W-:Y:S08]  /*8430*/  HMMA.16816.F32 R192, R4.reuse, R22, R192 ;  /* 0x0000001604c0723c */ /* 0x040ff000000018c0 */
[----:B------:R-:W-:Y:S01]  /*8440*/  HMMA.16816.F32 R188, R4, R24, R184 ;  /* 0x0000001804bc723c */ /* 0x000fe200000018b8 */
[----:B------:R-:W4:Y:S01]  /*8450*/  LDSM.16.M88.4 R4, [R224+0x6000] ;  /* 0x00600000e004783b */ /* 0x000f220000000200 */
[----:B------:R-:W-:-:S06]  /*8460*/  DEPBAR.LE SB0, 0x0 ;  /* 0x000080000000791a */ /* 0x000fcc0000000000 */
[C---:B---3--:R-:W-:Y:S01]  /*8470*/  HMMA.16816.F32 R140, R16.reuse, R20, R140 ;  /* 0x00000014108c723c */ /* 0x048fe2000000188c */
[----:B------:R-:W-:Y:S07]  /*8480*/  I2F R20, R2 ;  /* 0x0000000200147306 */ /* 0x000fee0000201400 */
[C---:B------:R-:W-:Y:S08]  /*8490*/  HMMA.16816.F32 R136, R16.reuse, R26, R136 ;  /* 0x0000001a1088723c */ /* 0x040ff00000001888 */
[----:B------:R-:W-:Y:S08]  /*84a0*/  HMMA.16816.F32 R180, R16, R22, R180 ;  /* 0x0000001610b4723c */ /* 0x000ff000000018b4 */
[C---:B--2---:R-:W-:Y:S08]  /*84b0*/  HMMA.16816.F32 R140, R12.reuse, R32, R140 ;  /* 0x000000200c8c723c */ /* 0x044ff0000000188c */
[C---:B-1----:R-:W-:Y:S08]  /*84c0*/  HMMA.16816.F32 R184, R12.reuse, R30, R136 ;  /* 0x0000001e0cb8723c */ /* 0x042ff00000001888 */
[----:B------:R-:W-:Y:S08]  /*84d0*/  HMMA.16816.F32 R180, R12, R34, R180 ;  /* 0x000000220cb4723c */ /* 0x000ff000000018b4 */
[----:B----4-:R-:W-:Y:S01]  /*84e0*/  HMMA.16816.F32 R136, R4, R32, R200 ;  /* 0x000000200488723c */ /* 0x010fe200000018c8 */
[----:B------:R-:W-:-:S02]  /*84f0*/  FMUL.FTZ R140, R140, c[0x0][0x2ec] ;  /* 0x0000bb008c8c7a20 */ /* 0x000fc40000410000 */
[----:B------:R-:W-:Y:S02]  /*8500*/  FMUL.FTZ R141, R141, c[0x0][0x2ec] ;  /* 0x0000bb008d8d7a20 */ /* 0x000fe40000410000 */
[----:B------:R-:W-:Y:S01]  /*8510*/  MUFU.TANH R201, R140 ;  /* 0x0000008c00c97308 */ /* 0x000fe20000002400 */
[----:B------:R-:W-:Y:S02]  /*8520*/  FMUL.FTZ R143, R143, c[0x0][0x2ec] ;  /* 0x0000bb008f8f7a20 */ /* 0x000fe40000410000 */
[----:B------:R-:W-:Y:S01]  /*8530*/  HMMA.16816.F32 R32, R4, R34, R192 ;  /* 0x000000220420723c */ /* 0x000fe200000018c0 */
[----:B------:R-:W-:Y:S02]  /*8540*/  FMUL.FTZ R142, R142, c[0x0][0x2ec] ;  /* 0x0000bb008e8e7a20 */ /* 0x000fe40000410000 */
[----:B------:R-:W-:Y:S02]  /*8550*/  FMUL.FTZ R184, R184, c[0x0][0x2ec] ;  /* 0x0000bb00b8b87a20 */ /* 0x000fe40000410000 */
[----:B------:R-:W-:Y:S01]  /*8560*/  MUFU.TANH R27, R141 ;  /* 0x0000008d001b7308 */ /* 0x000fe20000002400 */
[----:B------:R-:W-:-:S02]  /*8570*/  FMUL.FTZ R185, R185, c[0x0][0x2ec] ;  /* 0x0000bb00b9b97a20 */ /* 0x000fc40000410000 */
[----:B------:R-:W-:Y:S01]  /*8580*/  HMMA.16816.F32 R176, R16, R24, R176 ;  /* 0x0000001810b0723c */ /* 0x000fe200000018b0 */
[----:B------:R-:W-:Y:S02]  /*8590*/  FMUL.FTZ R180, R180, c[0x0][0x2ec] ;  /* 0x0000bb00b4b47a20 */ /* 0x000fe40000410000 */
[----:B------:R-:W-:Y:S02]  /*85a0*/  FMUL.FTZ R182, R182, c[0x0][0x2ec] ;  /* 0x0000bb00b6b67a20 */ /* 0x000fe40000410000 */
[----:B------:R-:W-:Y:S01]  /*85b0*/  MUFU.TANH R26, R143 ;  /* 0x0000008f001a7308 */ /* 0x000fe20000002400 */
[----:B------:R-:W-:Y:S01]  /*85c0*/  FMUL.FTZ R181, R181, c[0x0][0x2ec] ;  /* 0x0000bb00b5b57a20 */ /* 0x000fe20000410000 */
[C---:B------:R-:W-:Y:S01]  /*85d0*/  IADD3 R18, R0.reuse, 0x1, RZ ;  /* 0x0000000100127810 */ /* 0x040fe20007ffe0ff */
[----:B------:R-:W-:Y:S01]  /*85e0*/  FMUL.FTZ R139, R139, c[0x0][0x2ec] ;  /* 0x0000bb008b8b7a20 */ /* 0x000fe20000410000 */
[C---:B------:R-:W-:Y:S01]  /*85f0*/  IADD3 R17, R0.reuse, 0x8, RZ ;  /* 0x0000000800117810 */ /* 0x040fe20007ffe0ff */
[----:B------:R-:W-:Y:S01]  /*8600*/  FMUL.FTZ R137, R137, c[0x0][0x2ec] ;  /* 0x0000bb0089897a20 */ /* 0x000fe20000410000 */
[----:B------:R-:W-:Y:S01]  /*8610*/  IADD3 R16, R0, 0x9, RZ ;  /* 0x0000000900107810 */ /* 0x000fe20007ffe0ff */
[----:B------:R-:W-:Y:S01]  /*8620*/  FMUL.FTZ R183, R183, c[0x0][0x2ec] ;  /* 0x0000bb00b7b77a20 */ /* 0x000fe20000410000 */
[----:B------:R-:W1:Y:S01]  /*8630*/  I2F R23, R18 ;  /* 0x0000001200177306 */ /* 0x000e620000201400 */
[----:B------:R-:W-:Y:S01]  /*8640*/  FMUL.FTZ R136, R136, c[0x0][0x2ec] ;  /* 0x0000bb0088887a20 */ /* 0x000fe20000410000 */
[----:B------:R-:W-:Y:S01]  /*8650*/  ISETP.GE.AND P5, PT, R18, R8, PT ;  /* 0x000000081200720c */ /* 0x000fe20003fa6270 */
[----:B------:R-:W-:Y:S01]  /*8660*/  FMUL.FTZ R32, R32, c[0x0][0x2ec] ;  /* 0x0000bb0020207a20 */ /* 0x000fe20000410000 */
[C---:B------:R-:W-:Y:S01]  /*8670*/  ISETP.GE.AND P4, PT, R18.reuse, R9, PT ;  /* 0x000000091200720c */ /* 0x040fe20003f86270 */
[----:B------:R-:W-:Y:S01]  /*8680*/  FMUL.FTZ R33, R33, c[0x0][0x2ec] ;  /* 0x0000bb0021217a20 */ /* 0x000fe20000410000 */
[----:B------:R-:W-:Y:S01]  /*8690*/  ISETP.GE.AND P0, PT, R18, R10, PT ;  /* 0x0000000a1200720c */ /* 0x000fe20003f06270 */
[----:B------:R-:W-:Y:S01]  /*86a0*/  FMUL.FTZ R34, R34, c[0x0][0x2ec] ;  /* 0x0000bb0022227a20 */ /* 0x000fe20000410000 */
[----:B------:R-:W-:Y:S01]  /*86b0*/  MUFU.TANH R135, R32 ;  /* 0x0000002000877308 */ /* 0x000fe20000002400 */
[----:B------:R-:W-:Y:S01]  /*86c0*/  FMUL.FTZ R25, R35, c[0x0][0x2ec] ;  /* 0x0000bb0023197a20 */ /* 0x000fe20000410000 */
[----:B------:R-:W-:Y:S01]  /*86d0*/  ISETP.GE.AND P6, PT, R18, R11, PT ;  /* 0x0000000b1200720c */ /* 0x000fe20003fc6270 */
[----:B------:R-:W-:Y:S01]  /*86e0*/  HMMA.16816.F32 R176, R12, R28, R176 ;  /* 0x0000001c0cb0723c */ /* 0x000fe200000018b0 */
[----:B------:R-:W-:Y:S01]  /*86f0*/  FMUL.FTZ R138, R138, c[0x0][0x2ec] ;  /* 0x0000bb008a8a7a20 */ /* 0x000fe20000410000 */
[----:B------:R-:W-:Y:S01]  /*8700*/  ISETP.GE.AND P3, PT, R17, R8, PT ;  /* 0x000000081100720c */ /* 0x000fe20003f66270 */
[----:B------:R-:W-:-:S02]  /*8710*/  FMUL.FTZ R187, R187, c[0x0][0x2ec] ;  /* 0x0000bb00bbbb7a20 */ /* 0x000fc40000410000 */
[----:B------:R-:W-:Y:S01]  /*8720*/  MUFU.TANH R141, R33 ;  /* 0x00000021008d7308 */ /* 0x000fe20000002400 */
[CC--:B-1----:R-:W-:Y:S01]  /*8730*/  FFMA.FTZ R27, R23.reuse, R132.reuse, R27 ;  /* 0x00000084171b7223 */ /* 0x0c2fe2000001001b */
[C---:B------:R-:W-:Y:S01]  /*8740*/  IADD3 R13, R0.reuse, 0x10, RZ ;  /* 0x00000010000d7810 */ /* 0x040fe20007ffe0ff */
[----:B------:R-:W-:Y:S01]  /*8750*/  FFMA.FTZ R26, R23, R132, R26 ;  /* 0x00000084171a7223 */ /* 0x000fe2000001001a */
[----:B------:R-:W-:Y:S02]  /*8760*/  IADD3 R12, R0, 0x11, RZ ;  /* 0x00000011000c7810 */ /* 0x000fe40007ffe0ff */
[----:B------:R-:W-:Y:S02]  /*8770*/  FSEL R27, R27, -INF , !P5 ;  /* 0xff8000001b1b7808 */ /* 0x000fe40006800000 */
[----:B------:R1:W-:Y:S01]  /*8780*/  MUFU.TANH R140, R34 ;  /* 0x00000022008c7308 */ /* 0x0003e20000002400 */
[----:B------:R-:W-:-:S07]  /*8790*/  ISETP.GE.AND P5, PT, R17, R9, PT ;  /* 0x000000091100720c */ /* 0x000fce0003fa6270 */
[----:B------:R-:W-:Y:S03]  /*87a0*/  MUFU.TANH R133, R137 ;  /* 0x0000008900857308 */ /* 0x000fe60000002400 */
[----:B------:R-:W-:Y:S02]  /*87b0*/  FMUL.FTZ R176, R176, c[0x0][0x2ec] ;  /* 0x0000bb00b0b07a20 */ /* 0x000fe40000410000 */
[----:B------:R-:W-:Y:S02]  /*87c0*/  FMUL.FTZ R178, R178, c[0x0][0x2ec] ;  /* 0x0000bb00b2b27a20 */ /* 0x000fe40000410000 */
[----:B------:R-:W-:Y:S01]  /*87d0*/  FMUL.FTZ R179, R179, c[0x0][0x2ec] ;  /* 0x0000bb00b3b37a20 */ /* 0x000fe20000410000 */
[----:B-1----:R-:W-:Y:S01]  /*87e0*/  HMMA.16816.F32 R32, R4, R28, R188 ;  /* 0x0000001c0420723c */ /* 0x002fe200000018bc */
[----:B------:R-:W1:Y:S01]  /*87f0*/  MUFU.TANH R139, R139 ;  /* 0x0000008b008b7308 */ /* 0x000e620000002400 */
[----:B------:R-:W-:-:S06]  /*8800*/  FMUL.FTZ R177, R177, c[0x0][0x2ec] ;  /* 0x0000bb00b1b17a20 */ /* 0x000fcc0000410000 */
[----:B------:R-:W-:Y:S01]  /*8810*/  HMMA.16816.F32 R28, R4, R30, R196 ;  /* 0x0000001e041c723c */ /* 0x000fe200000018c4 */
[----:B------:R-:W2:Y:S08]  /*8820*/  I2F R22, R17 ;  /* 0x0000001100167306 */ /* 0x000eb00000201400 */
[----:B------:R-:W-:Y:S01]  /*8830*/  MUFU.TANH R180, R180 ;  /* 0x000000b400b47308 */ /* 0x000fe20000002400 */
[----:B-1----:R-:W-:-:S06]  /*8840*/  FFMA.FTZ R18, R23, R132, R139 ;  /* 0x0000008417127223 */ /* 0x002fcc000001008b */
[----:B------:R-:W-:Y:S01]  /*8850*/  FMUL.FTZ R32, R32, c[0x0][0x2ec] ;  /* 0x0000bb0020207a20 */ /* 0x000fe20000410000 */
[----:B------:R-:W-:Y:S01]  /*8860*/  MUFU.TANH R182, R182 ;  /* 0x000000b600b67308 */ /* 0x000fe20000002400 */
[----:B------:R-:W-:Y:S02]  /*8870*/  FMUL.FTZ R34, R34, c[0x0][0x2ec] ;  /* 0x0000bb0022227a20 */ /* 0x000fe40000410000 */
[-C--:B--2---:R-:W-:Y:S02]  /*8880*/  FFMA.FTZ R4, R22, R132.reuse, R140 ;  /* 0x0000008416047223 */ /* 0x084fe4000001008c */
[----:B------:R-:W-:Y:S02]  /*8890*/  FMUL.FTZ R35, R35, c[0x0][0x2ec] ;  /* 0x0000bb0023237a20 */ /* 0x000fe40000410000 */
[----:B------:R-:W-:Y:S01]  /*88a0*/  FMUL.FTZ R30, R30, c[0x0][0x2ec] ;  /* 0x0000bb001e1e7a20 */ /* 0x000fe20000410000 */
[----:B------:R-:W1:Y:S08]  /*88b0*/  I2F R21, R16 ;  /* 0x0000001000157306 */ /* 0x000e700000201400 */
[----:B------:R-:W2:Y:S08]  /*88c0*/  MUFU.TANH R181, R181 ;  /* 0x000000b500b57308 */ /* 0x000eb00000002400 */
[----:B------:R-:W-:Y:S01]  /*88d0*/  MUFU.TANH R183, R183 ;  /* 0x000000b700b77308 */ /* 0x000fe20000002400 */
[----:B-1----:R-:W-:-:S07]  /*88e0*/  FFMA.FTZ R6, R21, R132, R141 ;  /* 0x0000008415067223 */ /* 0x002fce000001008d */
[----:B------:R1:W3:Y:S01]  /*88f0*/  MUFU.TANH R137, R25 ;  /* 0x0000001900897308 */ /* 0x0002e20000002400 */
[----:B--2---:R-:W-:-:S07]  /*8900*/  FFMA.FTZ R5, R21, R132, R181 ;  /* 0x0000008415057223 */ /* 0x004fce00000100b5 */
[----:B------:R-:W-:Y:S01]  /*8910*/  MUFU.TANH R143, R136 ;  /* 0x00000088008f7308 */ /* 0x000fe20000002400 */
[----:B-1----:R-:W-:-:S07]  /*8920*/  FFMA.FTZ R25, R23, R132, R133 ;  /* 0x0000008417197223 */ /* 0x002fce0000010085 */
[----:B------:R-:W-:Y:S01]  /*8930*/  I2F R19, R13 ;  /* 0x0000000d00137306 */ /* 0x000fe20000201400 */
[----:B------:R-:W-:Y:S01]  /*8940*/  FMUL.FTZ R23, R33, c[0x0][0x2ec] ;  /* 0x0000bb0021177a20 */ /* 0x000fe20000410000 */
[----:B------:R-:W-:Y:S01]  /*8950*/  FSEL R33, R26, -INF , !P4 ;  /* 0xff8000001a217808 */ /* 0x000fe20006000000 */
[----:B---3--:R-:W-:Y:S01]  /*8960*/  FFMA.FTZ R7, R21, R132, R137 ;  /* 0x0000008415077223 */ /* 0x008fe20000010089 */
[----:B------:R-:W-:Y:S02]  /*8970*/  FSEL R133, R25, -INF , !P0 ;  /* 0xff80000019857808 */ /* 0x000fe40004000000 */
[C---:B------:R-:W-:Y:S02]  /*8980*/  ISETP.GE.AND P4, PT, R17.reuse, R10, PT ;  /* 0x0000000a1100720c */ /* 0x040fe40003f86270 */
[----:B------:R-:W-:Y:S01]  /*8990*/  MUFU.TANH R176, R176 ;  /* 0x000000b000b07308 */ /* 0x000fe20000002400 */
[----:B------:R-:W-:Y:S01]  /*89a0*/  ISETP.GE.AND P0, PT, R17, R11, PT ;  /* 0x0000000b1100720c */ /* 0x000fe20003f06270 */
[----:B------:R-:W-:-:S06]  /*89b0*/  FFMA.FTZ R17, R22, R132, R135 ;  /* 0x0000008416117223 */ /* 0x000fcc0000010087 */
[----:B------:R-:W-:Y:S08]  /*89c0*/  MUFU.TANH R178, R178 ;  /* 0x000000b200b27308 */ /* 0x000ff00000002400 */
[----:B------:R1:W2:Y:S08]  /*89d0*/  MUFU.TANH R136, R32 ;  /* 0x0000002000887308 */ /* 0x0002b00000002400 */
[----:B------:R-:W-:Y:S08]  /*89e0*/  MUFU.TANH R200, R142 ;  /* 0x0000008e00c87308 */ /* 0x000ff00000002400 */
[----:B------:R3:W-:Y:S01]  /*89f0*/  MUFU.TANH R142, R138 ;  /* 0x0000008a008e7308 */ /* 0x0007e20000002400 */
[----:B-1----:R-:W-:Y:S01]  /*8a00*/  FSEL R32, R4, -INF , !P0 ;  /* 0xff80000004207808 */ /* 0x002fe20004000000 */
[----:B--2---:R-:W-:Y:S01]  /*8a10*/  FFMA.FTZ R4, R19, R132, R136 ;  /* 0x0000008413047223 */ /* 0x004fe20000010088 */
[----:B------:R-:W-:-:S05]  /*8a20*/  ISETP.GE.AND P0, PT, R13, R8, PT ;  /* 0x000000080d00720c */ /* 0x000fca0003f06270 */
[----:B------:R1:W-:Y:S01]  /*8a30*/  MUFU.TANH R139, R23 ;  /* 0x00000017008b7308 */ /* 0x0003e20000002400 */
[----:B---3--:R-:W-:Y:S01]  /*8a40*/  FSEL R138, R18, -INF , !P6 ;  /* 0xff800000128a7808 */ /* 0x008fe20007000000 */
[----:B------:R-:W-:-:S06]  /*8a50*/  FFMA.FTZ R18, R22, R132, R182 ;  /* 0x0000008416127223 */ /* 0x000fcc00000100b6 */
[----:B------:R2:W-:Y:S01]  /*8a60*/  MUFU.TANH R134, R34 ;  /* 0x0000002200867308 */ /* 0x0005e20000002400 */
[----:B------:R-:W-:Y:S02]  /*8a70*/  ISETP.GE.AND P6, PT, R16, R8, PT ;  /* 0x000000081000720c */ /* 0x000fe40003fc6270 */
[----:B------:R-:W-:Y:S01]  /*8a80*/  FSEL R26, R18, -INF , !P5 ;  /* 0xff800000121a7808 */ /* 0x000fe20006800000 */
[----:B-1----:R-:W-:Y:S01]  /*8a90*/  FFMA.FTZ R23, R22, R132, R180 ;  /* 0x0000008416177223 */ /* 0x002fe200000100b4 */
[----:B------:R-:W-:-:S03]  /*8aa0*/  ISETP.GE.AND P5, PT, R16, R10, PT ;  /* 0x0000000a1000720c */ /* 0x000fc60003fa6270 */
[----:B------:R-:W-:Y:S01]  /*8ab0*/  I2F R15, R12 ;  /* 0x0000000c000f7306 */ /* 0x000fe20000201400 */
[----:B------:R-:W-:Y:S02]  /*8ac0*/  FSEL R23, R23, -INF , !P3 ;  /* 0xff80000017177808 */ /* 0x000fe40005800000 */
[----:B------:R-:W-:Y:S02]  /*8ad0*/  ISETP.GE.AND P3, PT, R16, R9, PT ;  /* 0x000000091000720c */ /* 0x000fe40003f66270 */
[----:B------:R-:W-:Y:S01]  /*8ae0*/  FSEL R25, R6, -INF , !P5 ;  /* 0xff80000006197808 */ /* 0x000fe20006800000 */
[-C--:B------:R-:W-:Y:S01]  /*8af0*/  FFMA.FTZ R6, R19, R132.reuse, R176 ;  /* 0x0000008413067223 */ /* 0x080fe200000100b0 */
[----:B--2---:R-:W-:Y:S01]  /*8b00*/  FSEL R34, R17, -INF , !P4 ;  /* 0xff80000011227808 */ /* 0x004fe20006000000 */
[----:B------:R-:W1:Y:S01]  /*8b10*/  MUFU.TANH R179, R179 ;  /* 0x000000b300b37308 */ /* 0x000e620000002400 */
[----:B------:R-:W-:Y:S01]  /*8b20*/  ISETP.GE.AND P4, PT, R16, R11, PT ;  /* 0x0000000b1000720c */ /* 0x000fe20003f86270 */
[-C--:B------:R-:W-:Y:S01]  /*8b30*/  FFMA.FTZ R16, R21, R132.reuse, R183 ;  /* 0x0000008415107223 */ /* 0x080fe200000100b7 */
[----:B------:R-:W-:Y:S01]  /*8b40*/  FSEL R21, R5, -INF , !P6 ;  /* 0xff80000005157808 */ /* 0x000fe20007000000 */
[----:B------:R-:W-:Y:S01]  /*8b50*/  FFMA.FTZ R5, R19, R132, R178 ;  /* 0x0000008413057223 */ /* 0x000fe200000100b2 */
[----:B------:R-:W-:-:S02]  /*8b60*/  ISETP.GE.AND P6, PT, R13, R9, PT ;  /* 0x000000090d00720c */ /* 0x000fc40003fc6270 */
[----:B------:R-:W-:Y:S01]  /*8b70*/  FSEL R22, R16, -INF , !P3 ;  /* 0xff80000010167808 */ /* 0x000fe20005800000 */
[----:B------:R2:W-:Y:S01]  /*8b80*/  MUFU.TANH R17, R35 ;  /* 0x0000002300117308 */ /* 0x0005e20000002400 */
[C---:B------:R-:W-:Y:S02]  /*8b90*/  ISETP.GE.AND P3, PT, R13.reuse, R10, PT ;  /* 0x0000000a0d00720c */ /* 0x040fe40003f66270 */
[----:B------:R-:W-:Y:S01]  /*8ba0*/  ISETP.GE.AND P5, PT, R13, R11, PT ;  /* 0x0000000b0d00720c */ /* 0x000fe20003fa6270 */
[----:B------:R-:W-:Y:S01]  /*8bb0*/  FMUL.FTZ R13, R186, c[0x0][0x2ec] ;  /* 0x0000bb00ba0d7a20 */ /* 0x000fe20000410000 */
[----:B------:R-:W-:Y:S02]  /*8bc0*/  FSEL R181, R6, -INF , !P0 ;  /* 0xff80000006b57808 */ /* 0x000fe40004000000 */
[----:B------:R-:W-:Y:S01]  /*8bd0*/  FSEL R182, R5, -INF , !P6 ;  /* 0xff80000005b67808 */ /* 0x000fe20007000000 */
[----:B------:R-:W3:Y:S01]  /*8be0*/  MUFU.TANH R177, R177 ;  /* 0x000000b100b17308 */ /* 0x000ee20000002400 */
[----:B------:R-:W-:Y:S01]  /*8bf0*/  FSEL R190, R4, -INF , !P3 ;  /* 0xff80000004be7808 */ /* 0x000fe20005800000 */
[CC--:B-1----:R-:W-:Y:S01]  /*8c00*/  FFMA.FTZ R6, R15.reuse, R132.reuse, R179 ;  /* 0x000000840f067223 */ /* 0x0c2fe200000100b3 */
[C---:B------:R-:W-:Y:S01]  /*8c10*/  ISETP.GE.AND P0, PT, R12.reuse, R9, PT ;  /* 0x000000090c00720c */ /* 0x040fe20003f06270 */
[----:B------:R-:W-:Y:S01]  /*8c20*/  FFMA.FTZ R5, R15, R132, R139 ;  /* 0x000000840f057223 */ /* 0x000fe2000001008b */
[C---:B------:R-:W-:Y:S01]  /*8c30*/  ISETP.GE.AND P6, PT, R12.reuse, R10, PT ;  /* 0x0000000a0c00720c */ /* 0x040fe20003fc6270 */
[----:B------:R-:W-:Y:S01]  /*8c40*/  FFMA.FTZ R4, R19, R132, R134 ;  /* 0x0000008413047223 */ /* 0x000fe20000010086 */
[----:B------:R-:W-:Y:S01]  /*8c50*/  ISETP.GE.AND P3, PT, R12, R11, PT ;  /* 0x0000000b0c00720c */ /* 0x000fe20003f66270 */
[----:B------:R-:W-:Y:S01]  /*8c60*/  I2F R14, R3 ;  /* 0x00000003000e7306 */ /* 0x000fe20000201400 */
[----:B--2---:R-:W-:-:S02]  /*8c70*/  FSEL R35, R7, -INF , !P4 ;  /* 0xff80000007237808 */ /* 0x004fc40006000000 */
[----:B------:R-:W-:Y:S01]  /*8c80*/  ISETP.GE.AND P4, PT, R12, R8, PT ;  /* 0x000000080c00720c */ /* 0x000fe20003f86270 */
[----:B------:R-:W-:Y:S01]  /*8c90*/  FMUL.FTZ R12, R28, c[0x0][0x2ec] ;  /* 0x0000bb001c0c7a20 */ /* 0x000fe20000410000 */
[----:B------:R-:W-:Y:S02]  /*8ca0*/  FSEL R180, R6, -INF , !P0 ;  /* 0xff80000006b47808 */ /* 0x000fe40004000000 */
[----:B------:R-:W-:Y:S01]  /*8cb0*/  FSEL R188, R5, -INF , !P6 ;  /* 0xff80000005bc7808 */ /* 0x000fe20007000000 */
[----:B------:R-:W1:Y:S01]  /*8cc0*/  MUFU.TANH R184, R184 ;  /* 0x000000b800b87308 */ /* 0x000e620000002400 */
[----:B---3--:R-:W-:Y:S01]  /*8cd0*/  FFMA.FTZ R7, R15, R132, R177 ;  /* 0x000000840f077223 */ /* 0x008fe200000100b1 */
[----:B------:R-:W-:Y:S01]  /*8ce0*/  ISETP.GE.AND P6, PT, R3, R8, PT ;  /* 0x000000080300720c */ /* 0x000fe20003fc6270 */
[----:B------:R-:W-:Y:S01]  /*8cf0*/  FFMA.FTZ R15, R15, R132, R17 ;  /* 0x000000840f0f7223 */ /* 0x000fe20000010011 */
[----:B------:R-:W-:Y:S02]  /*8d00*/  FSEL R196, R4, -INF , !P5 ;  /* 0xff80000004c47808 */ /* 0x000fe40006800000 */
[----:B------:R-:W-:-:S02]  /*8d10*/  FSEL R178, R7, -INF , !P4 ;  /* 0xff80000007b27808 */ /* 0x000fc40006000000 */
[----:B------:R-:W2:Y:S01]  /*8d20*/  MUFU.TANH R13, R13 ;  /* 0x0000000d000d7308 */ /* 0x000ea20000002400 */
[----:B------:R-:W-:Y:S02]  /*8d30*/  FSEL R198, R15, -INF , !P3 ;  /* 0xff8000000fc67808 */ /* 0x000fe40005800000 */
[-C--:B------:R-:W-:Y:S02]  /*8d40*/  ISETP.GE.AND P3, PT, R3, R9.reuse, PT ;  /* 0x000000090300720c */ /* 0x080fe40003f66270 */
[C---:B------:R-:W-:Y:S02]  /*8d50*/  ISETP.GE.AND P5, PT, R0.reuse, R8, PT ;  /* 0x000000080000720c */ /* 0x040fe40003fa6270 */
[----:B------:R-:W-:Y:S01]  /*8d60*/  ISETP.GE.AND P4, PT, R0, R9, PT ;  /* 0x000000090000720c */ /* 0x000fe20003f86270 */
[----:B------:R-:W3:Y:S01]  /*8d70*/  MUFU.TANH R12, R12 ;  /* 0x0000000c000c7308 */ /* 0x000ee20000002400 */
[----:B-1----:R-:W-:Y:S01]  /*8d80*/  FFMA.FTZ R6, R14, R132, R184 ;  /* 0x000000840e067223 */ /* 0x002fe200000100b8 */
[----:B------:R-:W-:Y:S01]  /*8d90*/  BAR.SYNC.DEFER_BLOCKING 0x0 ;  /* 0x0000000000007b1d */ /* 0x000fe20000010000 */
[----:B------:R-:W-:-:S03]  /*8da0*/  ISETP.GE.AND P0, PT, R0, R10, PT ;  /* 0x0000000a0000720c */ /* 0x000fc60003f06270 */
[----:B------:R-:W-:Y:S02]  /*8db0*/  FSEL R177, R6, -INF , !P6 ;  /* 0xff80000006b17808 */ /* 0x000fe40007000000 */
[----:B------:R1:W4:Y:S01]  /*8dc0*/  I2F R24, R0 ;  /* 0x0000000000187306 */ /* 0x0003220000201400 */
[----:B--2---:R-:W-:Y:S01]  /*8dd0*/  FFMA.FTZ R5, R14, R132, R13 ;  /* 0x000000840e057223 */ /* 0x004fe2000001000d */
[----:B------:R-:W-:-:S04]  /*8de0*/  ISETP.GE.AND P6, PT, R3, R10, PT ;  /* 0x0000000a0300720c */ /* 0x000fc80003fc6270 */
[----:B------:R-:W-:Y:S01]  /*8df0*/  FSEL R179, R5, -INF , !P3 ;  /* 0xff80000005b37808 */ /* 0x000fe20005800000 */
[----:B---3--:R-:W-:Y:S01]  /*8e00*/  FFMA.FTZ R4, R14, R132, R12 ;  /* 0x000000840e047223 */ /* 0x008fe2000001000c */
[----:B------:R-:W2:Y:S01]  /*8e10*/  MUFU.TANH R7, R30 ;  /* 0x0000001e00077308 */ /* 0x000ea20000002400 */
[----:B------:R-:W-:-:S03]  /*8e20*/  ISETP.GE.AND P3, PT, R0, R11, PT ;  /* 0x0000000b0000720c */ /* 0x000fc60003f66270 */
[----:B------:R-:W-:Y:S01]  /*8e30*/  FSEL R189, R4, -INF , !P6 ;  /* 0xff80000004bd7808 */ /* 0x000fe20007000000 */
[----:B------:R-:W-:Y:S01]  /*8e40*/  FMUL.FTZ R4, R31, c[0x0][0x2ec] ;  /* 0x0000bb001f047a20 */ /* 0x000fe20000410000 */
[----:B------:R-:W-:Y:S01]  /*8e50*/  ISETP.GE.AND P6, PT, R3, R11, PT ;  /* 0x0000000b0300720c */ /* 0x000fe20003fc6270 */
[----:B-1----:R-:W-:Y:S01]  /*8e60*/  FMUL.FTZ R0, R29, c[0x0][0x2ec] ;  /* 0x0000bb001d007a20 */ /* 0x002fe20000410000 */
[----:B------:R-:W1:Y:S01]  /*8e70*/  MUFU.TANH R185, R185 ;  /* 0x000000b900b97308 */ /* 0x000e620000002400 */
[CC--:B----4-:R-:W-:Y:S02]  /*8e80*/  FFMA.FTZ R18, R24.reuse, R132.reuse, R142 ;  /* 0x0000008418127223 */ /* 0x0d0fe4000001008e */
[CC--:B------:R-:W-:Y:S02]  /*8e90*/  FFMA.FTZ R15, R24.reuse, R132.reuse, R201 ;  /* 0x00000084180f7223 */ /* 0x0c0fe400000100c9 */
[-C--:B------:R-:W-:Y:S01]  /*8ea0*/  FFMA.FTZ R16, R24, R132.reuse, R200 ;  /* 0x0000008418107223 */ /* 0x080fe200000100c8 */
[----:B------:R-:W-:Y:S01]  /*8eb0*/  FSEL R18, R18, -INF , !P3 ;  /* 0xff80000012127808 */ /* 0x000fe20005800000 */
[-C--:B------:R-:W-:Y:S01]  /*8ec0*/  FFMA.FTZ R17, R24, R132.reuse, R143 ;  /* 0x0000008418117223 */ /* 0x080fe2000001008f */
[----:B------:R-:W3:Y:S01]  /*8ed0*/  MUFU.TANH R13, R187 ;  /* 0x000000bb000d7308 */ /* 0x000ee20000002400 */
[----:B------:R-:W-:Y:S01]  /*8ee0*/  ISETP.GE.AND P3, PT, R244, 0x4, PT ;  /* 0x00000004f400780c */ /* 0x000fe20003f66270 */
[----:B--2---:R-:W-:Y:S01]  /*8ef0*/  FFMA.FTZ R14, R14, R132, R7 ;  /* 0x000000840e0e7223 */ /* 0x004fe20000010007 */
[----:B------:R-:W-:-:S02]  /*8f00*/  FSEL R15, R15, -INF , !P5 ;  /* 0xff8000000f0f7808 */ /* 0x000fc40006800000 */
[----:B------:R-:W-:Y:S02]  /*8f10*/  FSEL R16, R16, -INF , !P4 ;  /* 0xff80000010107808 */ /* 0x000fe40006000000 */
[----:B------:R-:W-:Y:S01]  /*8f20*/  FSEL R197, R14, -INF , !P6 ;  /* 0xff8000000ec57808 */ /* 0x000fe20007000000 */
[----:B------:R-:W2:Y:S01]  /*8f30*/  MUFU.TANH R0, R0 ;  /* 0x0000000000007308 */ /* 0x000ea20000002400 */
[----:B------:R-:W-:Y:S01]  /*8f40*/  FSEL R17, R17, -INF , !P0 ;  /* 0xff80000011117808 */ /* 0x000fe20004000000 */
[----:B-1----:R-:W-:Y:S01]  /*8f50*/  FFMA.FTZ R3, R20, R132, R185 ;  /* 0x0000008414037223 */ /* 0x002fe200000100b9 */
[C---:B------:R-:W-:Y:S02]  /*8f60*/  ISETP.GE.AND P6, PT, R2.reuse, R8, PT ;  /* 0x000000080200720c */ /* 0x040fe40003fc6270 */
[C---:B------:R-:W-:Y:S02]  /*8f70*/  ISETP.GE.AND P5, PT, R2.reuse, R9, PT ;  /* 0x000000090200720c */ /* 0x040fe40003fa6270 */
[C---:B------:R-:W-:Y:S01]  /*8f80*/  ISETP.GE.AND P4, PT, R2.reuse, R10, PT ;  /* 0x0000000a0200720c */ /* 0x040fe20003f86270 */
[----:B------:R-:W1:Y:S01]  /*8f90*/  MUFU.TANH R4, R4 ;  /* 0x0000000400047308 */ /* 0x000e620000002400 */
[----:B------:R-:W-:Y:S01]  /*8fa0*/  ISETP.GE.AND P0, PT, R2, R11, PT ;  /* 0x0000000b0200720c */ /* 0x000fe20003f06270 */
[----:B---3--:R-:W-:Y:S01]  /*8fb0*/  FFMA.FTZ R2, R20, R132, R13 ;  /* 0x0000008414027223 */ /* 0x008fe2000001000d */
[----:B------:R-:W-:-:S04]  /*8fc0*/  FSEL R139, R3, -INF , !P6 ;  /* 0xff800000038b7808 */ /* 0x000fc80007000000 */
[----:B------:R-:W-:Y:S01]  /*8fd0*/  FSEL R176, R2, -INF , !P5 ;  /* 0xff80000002b07808 */ /* 0x000fe20006800000 */
[----:B--2---:R-:W-:-:S05]  /*8fe0*/  FFMA.FTZ R0, R20, R132, R0 ;  /* 0x0000008414007223 */ /* 0x004fca0000010000 */
[----:B------:R-:W-:Y:S01]  /*8ff0*/  FSEL R183, R0, -INF , !P4 ;  /* 0xff80000000b77808 */ /* 0x000fe20006000000 */
[----:B-1----:R-:W-:-:S05]  /*9000*/  FFMA.FTZ R20, R20, R132, R4 ;  /* 0x0000008414147223 */ /* 0x002fca0000010004 */
[----:B------:R-:W-:Y:S01]  /*9010*/  FSEL R191, R20, -INF , !P0 ;  /* 0xff80000014bf7808 */ /* 0x000fe20004000000 */
[----:B------:R-:W-:Y:S05]  /*9020*/  @!P3 BRA `(.L_x_1345) ;  /* 0x000002f00000b947 */ /* 0x000fea0003800000 */
[----:B------:R-:W2:Y:S04]  /*9030*/  LDL.64 R238, [R1+0x20] ;  /* 0x0000200001ee7983 */ /* 0x000ea80000100a00 */
[----:B------:R-:W3:Y:S04]  /*9040*/  LDL.64 R240, [R1+0x18] ;  /* 0x0000180001f07983 */ /* 0x000ee80000100a00 */
[----:B------:R-:W4:Y:S01]  /*9050*/  LDL R247, [R1+0x30] ;  /* 0x0000300001f77983 */ /* 0x000f220000100800 */
        /* <DEDUP_REMOVED lines=42> */
.L_x_1347:
[----:B------:R-:W-:Y:S05]  /*9300*/  BSYNC B0 ;  /* 0x0000000000007941 */ /* 0x000fea0003800000 */
.L_x_1346:
[----:B------:R-:W0:Y:S02]  /*9310*/  LDGDEPBAR ;  /* 0x00000000000079af */ /* 0x000e240000000000 */
.L_x_1345:
        /* <DEDUP_REMOVED lines=33> */
[----:B--2---:R-:W-:Y:S01]  /*9530*/  FMNMX.FTZ R0, R5, R0, !PT ;  /* 0x0000000005007209 */ /* 0x004fe20007810000 */
[----:B------:R-:W2:Y:S01]  /*9540*/  SHFL.BFLY PT, R134, R2, 0x2, 0x1f ;  /* 0x0c401f0002867f89 */ /* 0x000ea200000e0000 */
[----:B------:R-:W-:-:S03]  /*9550*/  FMNMX.FTZ R3, R196, R3, !PT ;  /* 0x00000003c4037209 */ /* 0x000fc60007810000 */
[----:B------:R-:W3:Y:S01]  /*9560*/  SHFL.BFLY PT, R135, R0, 0x1, 0x1f ;  /* 0x0c201f0000877f89 */ /* 0x000ee200000e0000 */
[----:B------:R-:W-:-:S04]  /*9570*/  FMNMX.FTZ R3, R198, R3, !PT ;  /* 0x00000003c6037209 */ /* 0x000fc80007810000 */
[----:B------:R-:W-:-:S04]  /*9580*/  FMNMX.FTZ R4, R197, R3, !PT ;  /* 0x00000003c5047209 */ /* 0x000fc80007810000 */
[----:B------:R-:W-:Y:S02]  /*9590*/  FMNMX.FTZ R4, R191, R4, !PT ;  /* 0x00000004bf047209 */ /* 0x000fe40007810000 */
[----:B-1----:R-:W-:-:S04]  /*95a0*/  FMNMX.FTZ R136, R136, R6, !PT ;  /* 0x0000000688887209 */ /* 0x002fc80007810000 */
[C---:B------:R-:W-:Y:S01]  /*95b0*/  FSETP.NEU.FTZ.AND P6, PT, R136.reuse, -INF , PT ;  /* 0xff8000008800780b */ /* 0x040fe20003fdd000 */
[----:B------:R-:W-:Y:S01]  /*95c0*/  FMUL.FTZ R5, R136, c[0x0][0x23c] ;  /* 0x00008f0088057a20 */ /* 0x000fe20000410000 */
[----:B--2---:R-:W-:-:S04]  /*95d0*/  FMNMX.FTZ R134, R134, R2, !PT ;  /* 0x0000000286867209 */ /* 0x004fc80007810000 */
[----:B------:R-:W-:Y:S01]  /*95e0*/  FSEL R3, R5, RZ, P6 ;  /* 0x000000ff05037208 */ /* 0x000fe20003000000 */
[----:B------:R-:W1:Y:S01]  /*95f0*/  SHFL.BFLY PT, R6, R134, 0x1, 0x1f ;  /* 0x0c201f0086067f89 */ /* 0x000e6200000e0000 */
[----:B---3--:R-:W-:-:S03]  /*9600*/  FMNMX.FTZ R135, R0, R135, !PT ;  /* 0x0000008700877209 */ /* 0x008fc60007810000 */
[----:B------:R-:W2:Y:S01]  /*9610*/  SHFL.BFLY PT, R5, R4, 0x2, 0x1f ;  /* 0x0c401f0004057f89 */ /* 0x000ea200000e0000 */
[--C-:B------:R-:W-:Y:S01]  /*9620*/  FFMA.FTZ R2, R27, c[0x0][0x23c], -R3.reuse ;  /* 0x00008f001b027a23 */ /* 0x100fe20000010803 */
[----:B------:R-:W-:Y:S01]  /*9630*/  FSETP.NEU.FTZ.AND P5, PT, R135, -INF , PT ;  /* 0xff8000008700780b */ /* 0x000fe20003fbd000 */
[--C-:B------:R-:W-:Y:S02]  /*9640*/  FFMA.FTZ R0, R23, c[0x0][0x23c], -R3.reuse ;  /* 0x00008f0017007a23 */ /* 0x100fe40000010803 */
[----:B------:R3:W-:Y:S01]  /*9650*/  MUFU.EX2 R141, R2 ;  /* 0x00000002008d7308 */ /* 0x0007e20000000800 */
[----:B------:R-:W-:-:S07]  /*9660*/  FFMA.FTZ R15, R15, c[0x0][0x23c], -R3 ;  /* 0x00008f000f0f7a23 */ /* 0x000fce0000010803 */
[----:B------:R4:W-:Y:S01]  /*9670*/  MUFU.EX2 R12, R0 ;  /* 0x00000000000c7308 */ /* 0x0009e20000000800 */
[----:B-1----:R-:W-:Y:S01]  /*9680*/  FMNMX.FTZ R134, R134, R6, !PT ;  /* 0x0000000686867209 */ /* 0x002fe20007810000 */
[----:B---3--:R-:W-:-:S06]  /*9690*/  FMUL.FTZ R2, R135, c[0x0][0x23c] ;  /* 0x00008f0087027a20 */ /* 0x008fcc0000410000 */
[----:B------:R-:W1:Y:S01]  /*96a0*/  MUFU.EX2 R7, R15 ;  /* 0x0000000f00077308 */ /* 0x000e620000000800 */
[----:B--2---:R-:W-:Y:S02]  /*96b0*/  FMNMX.FTZ R4, R5, R4, !PT ;  /* 0x0000000405047209 */ /* 0x004fe40007810000 */
[----:B------:R-:W-:Y:S02]  /*96c0*/  FSEL R2, R2, RZ, P5 ;  /* 0x000000ff02027208 */ /* 0x000fe40002800000 */
[----:B------:R-:W-:Y:S01]  /*96d0*/  FSETP.NEU.FTZ.AND P4, PT, R134, -INF , PT ;  /* 0xff8000008600780b */ /* 0x000fe20003f9d000 */
[----:B------:R-:W2:Y:S01]  /*96e0*/  SHFL.BFLY PT, R137, R4, 0x1, 0x1f ;  /* 0x0c201f0004897f89 */ /* 0x000ea200000e0000 */
[----:B----4-:R-:W-:Y:S02]  /*96f0*/  FFMA.FTZ R0, R21, c[0x0][0x23c], -R3 ;  /* 0x00008f0015007a23 */ /* 0x010fe40000010803 */
[--C-:B------:R-:W-:Y:S01]  /*9700*/  FFMA.FTZ R16, R16, c[0x0][0x23c], -R2.reuse ;  /* 0x00008f0010107a23 */ /* 0x100fe20000010802 */
[----:B------:R-:W-:Y:S01]  /*9710*/  FSEL R6, R134, RZ, P4 ;  /* 0x000000ff86067208 */ /* 0x000fe20002000000 */
[----:B------:R3:W-:Y:S01]  /*9720*/  MUFU.EX2 R142, R0 ;  /* 0x00000000008e7308 */ /* 0x0007e20000000800 */
[----:B------:R-:W-:Y:S01]  /*9730*/  FFMA.FTZ R5, R26, c[0x0][0x23c], -R2 ;  /* 0x00008f001a057a23 */ /* 0x000fe20000010802 */
[----:B-1----:R-:W-:-:S06]  /*9740*/  MOV R21, R7 ;  /* 0x0000000700157202 */ /* 0x002fcc0000000f00 */
[----:B------:R1:W4:Y:S01]  /*9750*/  MUFU.EX2 R13, R16 ;  /* 0x00000010000d7308 */ /* 0x0003220000000800 */
[----:B---3--:R-:W-:-:S07]  /*9760*/  FFMA.FTZ R0, R33, c[0x0][0x23c], -R2 ;  /* 0x00008f0021007a23 */ /* 0x008fce0000010802 */
[----:B------:R3:W-:Y:S01]  /*9770*/  MUFU.EX2 R7, R5 ;  /* 0x0000000500077308 */ /* 0x0007e20000000800 */
[----:B--2---:R-:W-:-:S04]  /*9780*/  FMNMX.FTZ R137, R4, R137, !PT ;  /* 0x0000008904897209 */ /* 0x004fc80007810000 */
[C---:B------:R-:W-:Y:S01]  /*9790*/  FSETP.NEU.FTZ.AND P0, PT, R137.reuse, -INF , PT ;  /* 0xff8000008900780b */ /* 0x040fe20003f1d000 */
[----:B-1----:R-:W-:Y:S02]  /*97a0*/  FMUL.FTZ R16, R137, c[0x0][0x23c] ;  /* 0x00008f0089107a20 */ /* 0x002fe40000410000 */
[----:B------:R1:W2:Y:S03]  /*97b0*/  MUFU.EX2 R23, R0 ;  /* 0x0000000000177308 */ /* 0x0002a60000000800 */
[----:B------:R-:W-:Y:S01]  /*97c0*/  FSEL R16, R16, RZ, P0 ;  /* 0x000000ff10107208 */ /* 0x000fe20000000000 */
[----:B---3--:R-:W-:Y:S01]  /*97d0*/  FFMA.FTZ R5, R22, c[0x0][0x23c], -R2 ;  /* 0x00008f0016057a23 */ /* 0x008fe20000010802 */
[----:B----4-:R-:W-:-:S03]  /*97e0*/  MOV R22, R13 ;  /* 0x0000000d00167202 */ /* 0x010fc60000000f00 */
[----:B------:R-:W-:Y:S01]  /*97f0*/  FFMA.FTZ R18, R18, c[0x0][0x23c], -R16 ;  /* 0x00008f0012127a23 */ /* 0x000fe20000010810 */
[----:B------:R3:W4:Y:S01]  /*9800*/  MUFU.EX2 R140, R5 ;  /* 0x00000005008c7308 */ /* 0x0007220000000800 */
[----:B-1----:R-:W-:Y:S01]  /*9810*/  FMUL.FTZ R0, R134, c[0x0][0x23c] ;  /* 0x00008f0086007a20 */ /* 0x002fe20000410000 */
[----:B--2---:R-:W-:-:S06]  /*9820*/  F2FP.PACK_AB R13, R23, R22 ;  /* 0x00000016170d723e */ /* 0x004fcc00000000ff */
[----:B------:R-:W-:Y:S01]  /*9830*/  MUFU.EX2 R234, R18 ;  /* 0x0000001200ea7308 */ /* 0x000fe20000000800 */
[----:B------:R-:W-:-:S05]  /*9840*/  FSEL R0, R0, RZ, P4 ;  /* 0x000000ff00007208 */ /* 0x000fca0002000000 */
[----:B------:R-:W-:Y:S01]  /*9850*/  FFMA.FTZ R4, R133, c[0x0][0x23c], -R0 ;  /* 0x00008f0085047a23 */ /* 0x000fe20000010800 */
[----:B------:R-:W-:Y:S01]  /*9860*/  MOV R133, R12 ;  /* 0x0000000c00857202 */ /* 0x000fe20000000f00 */
[----:B---3--:R-:W-:Y:S01]  /*9870*/  FFMA.FTZ R5, R32, c[0x0][0x23c], -R16 ;  /* 0x00008f0020057a23 */ /* 0x008fe20000010810 */
[----:B------:R-:W-:Y:S01]  /*9880*/  F2FP.PACK_AB R12, R141, R21 ;  /* 0x000000158d0c723e */ /* 0x000fe200000000ff */
[----:B------:R1:W-:Y:S01]  /*9890*/  MUFU.EX2 R245, R4 ;  /* 0x0000000400f57308 */ /* 0x0003e20000000800 */
[----:B------:R-:W-:Y:S01]  /*98a0*/  F2FP.PACK_AB R14, R142, R133 ;  /* 0x000000858e0e723e */ /* 0x000fe200000000ff */
[----:B------:R-:W-:-:S06]  /*98b0*/  FFMA.FTZ R17, R17, c[0x0][0x23c], -R0 ;  /* 0x00008f0011117a23 */ /* 0x000fcc0000010800 */
[----:B------:R-:W-:Y:S01]  /*98c0*/  MUFU.EX2 R246, R17 ;  /* 0x0000001100f67308 */ /* 0x000fe20000000800 */
[----:B-1----:R-:W-:-:S07]  /*98d0*/  FFMA.FTZ R4, R34, c[0x0][0x23c], -R0 ;  /* 0x00008f0022047a23 */ /* 0x002fce0000010800 */
[----:B------:R1:W-:Y:S02]  /*98e0*/  MUFU.EX2 R247, R4 ;  /* 0x0000000400f77308 */ /* 0x0003e40000000800 */
[----:B-1----:R-:W-:Y:S02]  /*98f0*/  FFMA.FTZ R4, R25, c[0x0][0x23c], -R0 ;  /* 0x00008f0019047a23 */ /* 0x002fe40000010800 */
[----:B------:R-:W1:Y:S04]  /*9900*/  LDSM.16.MT88.4 R24, [R217+0xa000] ;  /* 0x00a00000d918783b */ /* 0x000e680000004200 */
[----:B------:R2:W3:Y:S02]  /*9910*/  MUFU.EX2 R33, R4 ;  /* 0x0000000400217308 */ /* 0x0004e40000000800 */
[----:B--2---:R-:W-:Y:S01]  /*9920*/  FFMA.FTZ R4, R138, c[0x0][0x23c], -R16 ;  /* 0x00008f008a047a23 */ /* 0x004fe20000010810 */
[----:B------:R-:W-:-:S05]  /*9930*/  MOV R138, R7 ;  /* 0x00000007008a7202 */ /* 0x000fca0000000f00 */
[----:B------:R2:W-:Y:S01]  /*9940*/  MUFU.EX2 R235, R4 ;  /* 0x0000000400eb7308 */ /* 0x0005e20000000800 */
[----:B----4-:R-:W-:Y:S02]  /*9950*/  F2FP.PACK_AB R15, R140, R138 ;  /* 0x0000008a8c0f723e */ /* 0x010fe400000000ff */
[----:B--2---:R-:W-:-:S05]  /*9960*/  FSEL R4, R136, RZ, P6 ;  /* 0x000000ff88047208 */ /* 0x004fca0003000000 */
[----:B------:R-:W-:Y:S02]  /*9970*/  FADD.FTZ R4, R232, -R4 ;  /* 0x80000004e8047221 */ /* 0x000fe40000010000 */
[----:B------:R2:W-:Y:S02]  /*9980*/  MUFU.EX2 R232, R5 ;  /* 0x0000000500e87308 */ /* 0x0005e40000000800 */
[----:B------:R-:W-:-:S06]  /*9990*/  FMUL.FTZ R20, R4, c[0x0][0x23c] ;  /* 0x00008f0004147a20 */ /* 0x000fcc0000410000 */
[----:B------:R-:W4:Y:S01]  /*99a0*/  MUFU.EX2 R20, R20 ;  /* 0x0000001400147308 */ /* 0x000f220000000800 */
[----:B--2---:R-:W-:-:S05]  /*99b0*/  FSEL R5, R135, RZ, P5 ;  /* 0x000000ff87057208 */ /* 0x004fca0002800000 */
[----:B------:R-:W-:Y:S02]  /*99c0*/  FADD.FTZ R4, R231, -R5 ;  /* 0x80000005e7047221 */ /* 0x000fe40000010000 */
[----:B------:R-:W-:Y:S01]  /*99d0*/  FADD.FTZ R5, R230, -R6 ;  /* 0x80000006e6057221 */ /* 0x000fe20000010000 */
[----:B---3--:R-:W-:Y:S01]  /*99e0*/  F2FP.PACK_AB R6, R33, R247 ;  /* 0x000000f72106723e */ /* 0x008fe200000000ff */
[----:B------:R-:W-:Y:S01]  /*99f0*/  FMUL.FTZ R19, R4, c[0x0][0x23c] ;  /* 0x00008f0004137a20 */ /* 0x000fe20000410000 */
[----:B------:R-:W-:Y:S01]  /*9a00*/  FSEL R4, R137, RZ, P0 ;  /* 0x000000ff89047208 */ /* 0x000fe20000000000 */
[-C--:B----4-:R-:W-:Y:S02]  /*9a10*/  FMUL.FTZ R148, R148, R20.reuse ;  /* 0x0000001494947220 */ /* 0x090fe40000410000 */
[----:B------:R-:W-:Y:S02]  /*9a20*/  FMUL.FTZ R149, R149, R20 ;  /* 0x0000001495957220 */ /* 0x000fe40000410000 */
[----:B------:R-:W2:Y:S01]  /*9a30*/  MUFU.EX2 R19, R19 ;  /* 0x0000001300137308 */ /* 0x000ea20000000800 */
[----:B------:R-:W-:-:S02]  /*9a40*/  FADD.FTZ R4, R229, -R4 ;  /* 0x80000004e5047221 */ /* 0x000fc40000010000 */
[----:B------:R-:W-:Y:S02]  /*9a50*/  FMUL.FTZ R5, R5, c[0x0][0x23c] ;  /* 0x00008f0005057a20 */ /* 0x000fe40000410000 */
[----:B------:R-:W-:Y:S02]  /*9a60*/  FMUL.FTZ R4, R4, c[0x0][0x23c] ;  /* 0x00008f0004047a20 */ /* 0x000fe40000410000 */
[-C--:B------:R-:W-:Y:S01]  /*9a70*/  FMUL.FTZ R156, R156, R20.reuse ;  /* 0x000000149c9c7220 */ /* 0x080fe20000410000 */
[----:B------:R3:W4:Y:S01]  /*9a80*/  MUFU.EX2 R18, R5 ;  /* 0x0000000500127308 */ /* 0x0007220000000800 */
[-C--:B------:R-:W-:Y:S02]  /*9a90*/  FMUL.FTZ R157, R157, R20.reuse ;  /* 0x000000149d9d7220 */ /* 0x080fe40000410000 */
[-C--:B------:R-:W-:Y:S02]  /*9aa0*/  FMUL.FTZ R116, R116, R20.reuse ;  /* 0x0000001474747220 */ /* 0x080fe40000410000 */
[----:B------:R-:W-:-:S02]  /*9ab0*/  FMUL.FTZ R117, R117, R20 ;  /* 0x0000001475757220 */ /* 0x000fc40000410000 */
[----:B------:R-:W-:Y:S01]  /*9ac0*/  FMUL.FTZ R160, R160, R20 ;  /* 0x00000014a0a07220 */ /* 0x000fe20000410000 */
[----:B------:R5:W5:Y:S01]  /*9ad0*/  MUFU.EX2 R17, R4 ;  /* 0x0000000400117308 */ /* 0x000b620000000800 */
[-C--:B--2---:R-:W-:Y:S02]  /*9ae0*/  FMUL.FTZ R150, R150, R19.reuse ;  /* 0x0000001396967220 */ /* 0x084fe40000410000 */
[-C--:B------:R-:W-:Y:S02]  /*9af0*/  FMUL.FTZ R151, R151, R19.reuse ;  /* 0x0000001397977220 */ /* 0x080fe40000410000 */
[-C--:B------:R-:W-:Y:S02]  /*9b00*/  FMUL.FTZ R158, R158, R19.reuse ;  /* 0x000000139e9e7220 */ /* 0x080fe40000410000 */
[----:B------:R-:W-:Y:S01]  /*9b10*/  FMUL.FTZ R159, R159, R19 ;  /* 0x000000139f9f7220 */ /* 0x000fe20000410000 */
[----:B---3--:R-:W-:Y:S01]  /*9b20*/  F2FP.PACK_AB R5, R235, R234 ;  /* 0x000000eaeb05723e */ /* 0x008fe200000000ff */
[-C--:B----4-:R-:W-:Y:S01]  /*9b30*/  FMUL.FTZ R144, R144, R18.reuse ;  /* 0x0000001290907220 */ /* 0x090fe20000410000 */
[----:B-1----:R-:W-:Y:S01]  /*9b40*/  HMMA.16816.F32 R240, R12, R24, R148 ;  /* 0x000000180cf0723c */ /* 0x002fe20000001894 */
[----:B------:R-:W1:Y:S01]  /*9b50*/  LDSM.16.MT88.4 R148, [R222+0xa000] ;  /* 0x00a00000de94783b */ /* 0x000e620000004200 */
[----:B------:R-:W-:-:S02]  /*9b60*/  FMUL.FTZ R145, R145, R18 ;  /* 0x0000001291917220 */ /* 0x000fc40000410000 */
[-C--:B------:R-:W-:Y:S02]  /*9b70*/  FMUL.FTZ R152, R152, R18.reuse ;  /* 0x0000001298987220 */ /* 0x080fe40000410000 */
[----:B-----5:R-:W-:Y:S02]  /*9b80*/  FFMA.FTZ R4, R35, c[0x0][0x23c], -R16 ;  /* 0x00008f0023047a23 */ /* 0x020fe40000010810 */
[-C--:B------:R-:W-:Y:S01]  /*9b90*/  FMUL.FTZ R146, R146, R17.reuse ;  /* 0x0000001192927220 */ /* 0x080fe20000410000 */
[----:B------:R-:W-:Y:S01]  /*9ba0*/  HMMA.16816.F32 R212, R12, R26, R156 ;  /* 0x0000001a0cd4723c */ /* 0x000fe2000000189c */
[----:B------:R2:W3:Y:S01]  /*9bb0*/  MUFU.EX2 R231, R4 ;  /* 0x0000000400e77308 */ /* 0x0004e20000000800 */
[-C--:B------:R-:W-:Y:S02]  /*9bc0*/  FMUL.FTZ R147, R147, R17.reuse ;  /* 0x0000001193937220 */ /* 0x080fe40000410000 */
[----:B------:R-:W-:Y:S02]  /*9bd0*/  FMUL.FTZ R153, R153, R18 ;  /* 0x0000001299997220 */ /* 0x000fe40000410000 */
        /* <DEDUP_REMOVED lines=9> */
[----:B------:R-:W-:Y:S01]  /*9c70*/  LDSM.16.MT88.4 R140, [R217+0xb000] ;  /* 0x00b00000d98c783b */ /* 0x000fe20000004200 */
[----:B------:R-:W-:Y:S01]  /*9c80*/  FMUL.FTZ R43, R43, R17 ;  /* 0x000000112b2b7220 */ /* 0x000fe20000410000 */
[----:B--2---:R-:W-:Y:S01]  /*9c90*/  F2FP.PACK_AB R4, R245, R246 ;  /* 0x000000f6f504723e */ /* 0x004fe200000000ff */
[----:B------:R-:W-:Y:S01]  /*9ca0*/  FMUL.FTZ R164, R164, R18 ;  /* 0x00000012a4a47220 */ /* 0x000fe20000410000 */
[----:B---3--:R-:W-:Y:S01]  /*9cb0*/  F2FP.PACK_AB R7, R231, R232 ;  /* 0x000000e8e707723e */ /* 0x008fe200000000ff */
[----:B------:R-:W-:Y:S01]  /*9cc0*/  LDSM.16.MT88.4 R32, [R222+0xb000] ;  /* 0x00b00000de20783b */ /* 0x000fe20000004200 */
[----:B------:R-:W-:-:S02]  /*9cd0*/  FMUL.FTZ R165, R165, R18 ;  /* 0x00000012a5a57220 */ /* 0x000fc40000410000 */
[-C--:B------:R-:W-:Y:S02]  /*9ce0*/  FMUL.FTZ R166, R166, R17.reuse ;  /* 0x00000011a6a67220 */ /* 0x080fe40000410000 */
[-C--:B------:R-:W-:Y:S01]  /*9cf0*/  FMUL.FTZ R167, R167, R17.reuse ;  /* 0x00000011a7a77220 */ /* 0x080fe20000410000 */
[C---:B------:R-:W-:Y:S01]  /*9d00*/  HMMA.16816.F32 R236, R4.reuse, R24, R144 ;  /* 0x0000001804ec723c */ /* 0x040fe20000001890 */
[----:B------:R-:W2:Y:S01]  /*9d10*/  LDSM.16.MT88.4 R144, [R221+0xa000] ;  /* 0x00a00000dd90783b */ /* 0x000ea20000004200 */
[-C--:B------:R-:W-:Y:S02]  /*9d20*/  FMUL.FTZ R168, R168, R18.reuse ;  /* 0x00000012a8a87220 */ /* 0x080fe40000410000 */
[----:B------:R-:W-:Y:S02]  /*9d30*/  FMUL.FTZ R169, R169, R18 ;  /* 0x00000012a9a97220 */ /* 0x000fe40000410000 */
[-C--:B------:R-:W-:Y:S02]  /*9d40*/  FMUL.FTZ R170, R170, R17.reuse ;  /* 0x00000011aaaa7220 */ /* 0x080fe40000410000 */
[----:B------:R-:W-:Y:S01]  /*9d50*/  HMMA.16816.F32 R152, R4, R26, R152 ;  /* 0x0000001a0498723c */ /* 0x000fe20000001898 */
[----:B------:R-:W3:Y:S01]  /*9d60*/  LDSM.16.MT88.4 R24, [R219+0xb000] ;  /* 0x00b00000db18783b */ /* 0x000ee20000004200 */
[----:B------:R-:W-:-:S02]  /*9d70*/  FMUL.FTZ R171, R171, R17 ;  /* 0x00000011abab7220 */ /* 0x000fc40000410000 */
[-C--:B------:R-:W-:Y:S02]  /*9d80*/  FMUL.FTZ R44, R44, R18.reuse ;  /* 0x000000122c2c7220 */ /* 0x080fe40000410000 */
[-C--:B------:R-:W-:Y:S02]  /*9d90*/  FMUL.FTZ R45, R45, R18.reuse ;  /* 0x000000122d2d7220 */ /* 0x080fe40000410000 */
[----:B-1----:R-:W-:Y:S01]  /*9da0*/  HMMA.16816.F32 R208, R4, R148, R40 ;  /* 0x0000009404d0723c */ /* 0x002fe20000001828 */
[----:B------:R-:W1:Y:S01]  /*9db0*/  LDSM.16.MT88.4 R40, [R221+0xb000] ;  /* 0x00b00000dd28783b */ /* 0x000e620000004200 */
        /* <DEDUP_REMOVED lines=64> */
[----:B------:R-:W-:Y:S01]  /*a1c0*/  HMMA.16816.F32 R204, R4, R42, R124 ;  /* 0x0000002a04cc723c */ /* 0x000fe2000000187c */
[-C--:B------:R-:W-:Y:S02]  /*a1d0*/  FMUL.FTZ R69, R69, R20.reuse ;  /* 0x0000001445457220 */ /* 0x080fe40000410000 */
[-C--:B------:R-:W-:Y:S02]  /*a1e0*/  FMUL.FTZ R70, R70, R19.reuse ;  /* 0x0000001346467220 */ /* 0x080fe40000410000 */
[----:B------:R-:W-:Y:S02]  /*a1f0*/  FMUL.FTZ R71, R71, R19 ;  /* 0x0000001347477220 */ /* 0x000fe40000410000 */
[----:B------:R-:W-:Y:S01]  /*a200*/  FFMA.FTZ R4, R181, c[0x0][0x23c], -R3 ;  /* 0x00008f00b5047a23 */ /* 0x000fe20000010803 */
[----:B------:R-:W-:Y:S01]  /*a210*/  HMMA.16816.F32 R116, R12, R40, R116 ;  /* 0x000000280c74723c */ /* 0x000fe20000001874 */
[----:B------:R-:W-:Y:S01]  /*a220*/  FMUL.FTZ R100, R100, R20 ;  /* 0x0000001464647220 */ /* 0x000fe20000410000 */
[----:B------:R-:W-:Y:S01]  /*a230*/  MOV R127, R158 ;  /* 0x0000009e007f7202 */ /* 0x000fe20000000f00 */
        /* <DEDUP_REMOVED lines=27> */
[----:B------:R-:W-:Y:S01]  /*a3f0*/  FFMA.FTZ R3, R139, c[0x0][0x23c], -R3 ;  /* 0x00008f008b037a23 */ /* 0x000fe20000010803 */
[----:B------:R-:W-:Y:S01]  /*a400*/  LDSM.16.MT88.4 R48, [R222+0xa800] ;  /* 0x00a80000de30783b */ /* 0x000fe20000004200 */
[----:B------:R1:W-:Y:S01]  /*a410*/  MUFU.EX2 R230, R4 ;  /* 0x0000000400e67308 */ /* 0x0003e20000000800 */
[-C--:B------:R-:W-:Y:S02]  /*a420*/  FMUL.FTZ R98, R98, R19.reuse ;  /* 0x0000001362627220 */ /* 0x080fe40000410000 */
[----:B------:R-:W-:-:S02]  /*a430*/  FMUL.FTZ R99, R99, R19 ;  /* 0x0000001363637220 */ /* 0x000fc40000410000 */
[-C--:B------:R-:W-:Y:S01]  /*a440*/  FMUL.FTZ R112, R112, R20.reuse ;  /* 0x0000001470707220 */ /* 0x080fe20000410000 */
[C---:B------:R-:W-:Y:S01]  /*a450*/  HMMA.16816.F32 R184, R12.reuse, R146, R64 ;  /* 0x000000920cb8723c */ /* 0x040fe20000001840 */
[-C--:B------:R-:W-:Y:S01]  /*a460*/  FMUL.FTZ R113, R113, R20.reuse ;  /* 0x0000001471717220 */ /* 0x080fe20000410000 */
[----:B------:R3:W4:Y:S01]  /*a470*/  MUFU.EX2 R181, R3 ;  /* 0x0000000300b57308 */ /* 0x0007220000000800 */
[-C--:B------:R-:W-:Y:S01]  /*a480*/  FMUL.FTZ R114, R114, R19.reuse ;  /* 0x0000001372727220 */ /* 0x080fe20000410000 */
[----:B------:R-:W-:Y:S01]  /*a490*/  LDSM.16.MT88.4 R64, [R221+0xa800] ;  /* 0x00a80000dd40783b */ /* 0x000fe20000004200 */
[----:B------:R-:W-:Y:S02]  /*a4a0*/  FMUL.FTZ R115, R115, R19 ;  /* 0x0000001373737220 */ /* 0x000fe40000410000 */
[-C--:B------:R-:W-:Y:S01]  /*a4b0*/  FMUL.FTZ R84, R84, R20.reuse ;  /* 0x0000001454547220 */ /* 0x080fe20000410000 */
[----:B------:R-:W-:Y:S01]  /*a4c0*/  HMMA.16816.F32 R140, R12, R142, R80 ;  /* 0x0000008e0c8c723c */ /* 0x000fe20000001850 */
[----:B------:R-:W-:Y:S01]  /*a4d0*/  LDSM.16.MT88.4 R80, [R217+0xb800] ;  /* 0x00b80000d950783b */ /* 0x000fe20000004200 */
[----:B------:R-:W-:-:S02]  /*a4e0*/  FMUL.FTZ R85, R85, R20 ;  /* 0x0000001455557220 */ /* 0x000fc40000410000 */
[-C--:B------:R-:W-:Y:S01]  /*a4f0*/  FMUL.FTZ R86, R86, R19.reuse ;  /* 0x0000001356567220 */ /* 0x080fe20000410000 */
[----:B-1----:R-:W1:Y:S01]  /*a500*/  LDSM.16.MT88.4 R4, [R221+0xb800] ;  /* 0x00b80000dd04783b */ /* 0x002e620000004200 */
[-C--:B------:R-:W-:Y:S02]  /*a510*/  FMUL.FTZ R87, R87, R19.reuse ;  /* 0x0000001357577220 */ /* 0x080fe40000410000 */
[C---:B------:R-:W-:Y:S01]  /*a520*/  HMMA.16816.F32 R28, R12.reuse, R26, R96 ;  /* 0x0000001a0c1c723c */ /* 0x040fe20000001860 */
[----:B------:R-:W5:Y:S01]  /*a530*/  LDSM.16.MT88.4 R96, [R219+0xb800] ;  /* 0x00b80000db60783b */ /* 0x000f620000004200 */
[----:B---3--:R-:W-:Y:S01]  /*a540*/  FFMA.FTZ R3, R182, c[0x0][0x23c], -R2 ;  /* 0x00008f00b6037a23 */ /* 0x008fe20000010802 */
[----:B------:R-:W-:Y:S01]  /*a550*/  MOV R182, R156 ;  /* 0x0000009c00b67202 */ /* 0x000fe20000000f00 */
[-C--:B------:R-:W-:Y:S02]  /*a560*/  FMUL.FTZ R128, R128, R20.reuse ;  /* 0x0000001480807220 */ /* 0x080fe40000410000 */
[----:B------:R3:W-:Y:S01]  /*a570*/  MUFU.EX2 R178, R3 ;  /* 0x0000000300b27308 */ /* 0x0007e20000000800 */
[----:B------:R-:W-:Y:S01]  /*a580*/  FMUL.FTZ R129, R129, R20 ;  /* 0x0000001481817220 */ /* 0x000fe20000410000 */
[----:B------:R-:W-:Y:S01]  /*a590*/  HMMA.16816.F32 R32, R12, R34, R112 ;  /* 0x000000220c20723c */ /* 0x000fe20000001870 */
[----:B------:R-:W1:Y:S01]  /*a5a0*/  LDSM.16.MT88.4 R112, [R222+0xb800] ;  /* 0x00b80000de70783b */ /* 0x000e620000004200 */
[----:B------:R-:W-:-:S02]  /*a5b0*/  FMUL.FTZ R130, R130, R19 ;  /* 0x0000001382827220 */ /* 0x000fc40000410000 */
[-C--:B------:R-:W-:Y:S02]  /*a5c0*/  FMUL.FTZ R131, R131, R19.reuse ;  /* 0x0000001383837220 */ /* 0x080fe40000410000 */
[-C--:B------:R-:W-:Y:S02]  /*a5d0*/  FMUL.FTZ R36, R36, R20.reuse ;  /* 0x0000001424247220 */ /* 0x080fe40000410000 */
[----:B------:R-:W-:Y:S01]  /*a5e0*/  FMUL.FTZ R37, R37, R20 ;  /* 0x0000001425257220 */ /* 0x000fe20000410000 */
[----:B------:R-:W-:Y:S01]  /*a5f0*/  HMMA.16816.F32 R84, R12, R24, R84 ;  /* 0x000000180c54723c */ /* 0x000fe20000001854 */
[-C--:B------:R-:W-:Y:S02]  /*a600*/  FMUL.FTZ R38, R38, R19.reuse ;  /* 0x0000001326267220 */ /* 0x080fe40000410000 */
[----:B------:R-:W-:Y:S02]  /*a610*/  FMUL.FTZ R39, R39, R19 ;  /* 0x0000001327277220 */ /* 0x000fe40000410000 */
[----:B---3--:R-:W-:-:S02]  /*a620*/  FFMA.FTZ R3, R180, c[0x0][0x23c], -R2 ;  /* 0x00008f00b4037a23 */ /* 0x008fc40000010802 */
[-C--:B------:R-:W-:Y:S01]  /*a630*/  FMUL.FTZ R52, R52, R20.reuse ;  /* 0x0000001434347220 */ /* 0x080fe20000410000 */
[C---:B------:R-:W-:Y:S01]  /*a640*/  HMMA.16816.F32 R24, R12.reuse, R42, R128 ;  /* 0x0000002a0c18723c */ /* 0x040fe20000001880 */
[----:B------:R3:W3:Y:S01]  /*a650*/  MUFU.EX2 R180, R3 ;  /* 0x0000000300b47308 */ /* 0x0006e20000000800 */
[----:B------:R-:W-:Y:S02]  /*a660*/  FMUL.FTZ R53, R53, R20 ;  /* 0x0000001435357220 */ /* 0x000fe40000410000 */
[-C--:B------:R-:W-:Y:S02]  /*a670*/  FMUL.FTZ R54, R54, R19.reuse ;  /* 0x0000001336367220 */ /* 0x080fe40000410000 */
[----:B------:R-:W-:Y:S01]  /*a680*/  FMUL.FTZ R55, R55, R19 ;  /* 0x0000001337377220 */ /* 0x000fe20000410000 */
[----:B--2---:R-:W-:Y:S01]  /*a690*/  F2FP.PACK_AB R128, R229, R199 ;  /* 0x000000c7e580723e */ /* 0x004fe200000000ff */
[----:B------:R-:W-:Y:S01]  /*a6a0*/  HMMA.16816.F32 R36, R12, R148, R36 ;  /* 0x000000940c24723c */ /* 0x000fe20000001824 */
[----:B----4-:R-:W-:-:S07]  /*a6b0*/  F2FP.PACK_AB R130, R181, R230 ;  /* 0x000000e6b582723e */ /* 0x010fce00000000ff */
[----:B------:R-:W-:Y:S01]  /*a6c0*/  HMMA.16816.F32 R52, R12, R144, R52 ;  /* 0x000000900c34723c */ /* 0x000fe20000001834 */
[--C-:B---3--:R-:W-:Y:S01]  /*a6d0*/  FFMA.FTZ R3, R179, c[0x0][0x23c], -R2.reuse ;  /* 0x00008f00b3037a23 */ /* 0x108fe20000010802 */
[----:B------:R-:W-:Y:S01]  /*a6e0*/  F2FP.PACK_AB R129, R180, R178 ;  /* 0x000000b2b481723e */ /* 0x000fe200000000ff */
[----:B------:R-:W-:Y:S02]  /*a6f0*/  FFMA.FTZ R2, R176, c[0x0][0x23c], -R2 ;  /* 0x00008f00b0027a23 */ /* 0x000fe40000010802 */
[----:B------:R2:W-:Y:S08]  /*a700*/  MUFU.EX2 R179, R3 ;  /* 0x0000000300b37308 */ /* 0x0005f00000000800 */
[----:B------:R3:W4:Y:S01]  /*a710*/  MUFU.EX2 R177, R2 ;  /* 0x0000000200b17308 */ /* 0x0007220000000800 */
[----:B--2---:R-:W-:-:S05]  /*a720*/  MOV R3, R22 ;  /* 0x0000001600037202 */ /* 0x004fca0000000f00 */
[----:B------:R-:W-:Y:S02]  /*a730*/  FFMA.FTZ R3, R250, R19, R3 ;  /* 0x00000013fa037223 */ /* 0x000fe40000010003 */
[--C-:B---3--:R-:W-:Y:S01]  /*a740*/  FFMA.FTZ R2, R190, c[0x0][0x23c], -R0.reuse ;  /* 0x00008f00be027a23 */ /* 0x108fe20000010800 */
[----:B------:R-:W-:Y:S02]  /*a750*/  MOV R190, R157 ;  /* 0x0000009d00be7202 */ /* 0x000fe40000000f00 */
[----:B----4-:R-:W-:Y:S01]  /*a760*/  F2FP.PACK_AB R131, R177, R179 ;  /* 0x000000b3b183723e */ /* 0x010fe200000000ff */
[----:B------:R2:W-:Y:S06]  /*a770*/  MUFU.EX2 R176, R2 ;  /* 0x0000000200b07308 */ /* 0x0005ec0000000800 */
[C---:B-1----:R-:W-:Y:S08]  /*a780*/  HMMA.16816.F32 R116, R128.reuse, R4, R116 ;  /* 0x000000048074723c */ /* 0x042ff00000001874 */
[----:B------:R-:W-:Y:S01]  /*a790*/  HMMA.16816.F32 R160, R128, R172, R160 ;  /* 0x000000ac80a0723c */ /* 0x000fe200000018a0 */
[----:B--2---:R-:W-:Y:S01]  /*a7a0*/  FFMA.FTZ R2, R188, c[0x0][0x23c], -R0 ;  /* 0x00008f00bc027a23 */ /* 0x004fe20000010800 */
[----:B------:R-:W-:-:S02]  /*a7b0*/  MOV R188, R159 ;  /* 0x0000009f00bc7202 */ /* 0x000fc40000000f00 */
[----:B------:R-:W1:Y:S01]  /*a7c0*/  LDSM.16.MT88.4 R156, [R217+0xa800] ;  /* 0x00a80000d99c783b */ /* 0x000e620000004200 */
[----:B------:R2:W3:Y:S03]  /*a7d0*/  MUFU.EX2 R139, R2 ;  /* 0x00000002008b7308 */ /* 0x0004e60000000800 */
[C---:B------:R-:W-:Y:S08]  /*a7e0*/  HMMA.16816.F32 R36, R128.reuse, R48, R36 ;  /* 0x000000308024723c */ /* 0x040ff00000001824 */
[----:B------:R-:W-:Y:S01]  /*a7f0*/  HMMA.16816.F32 R52, R128, R64, R52 ;  /* 0x000000408034723c */ /* 0x000fe20000001834 */
[--C-:B--2---:R-:W-:Y:S01]  /*a800*/  FFMA.FTZ R2, R189, c[0x0][0x23c], -R0.reuse ;  /* 0x00008f00bd027a23 */ /* 0x104fe20000010800 */
[----:B------:R-:W-:Y:S01]  /*a810*/  MOV R189, R138 ;  /* 0x0000008a00bd7202 */ /* 0x000fe20000000f00 */
[----:B------:R-:W-:Y:S01]  /*a820*/  FFMA.FTZ R0, R183, c[0x0][0x23c], -R0 ;  /* 0x00008f00b7007a23 */ /* 0x000fe20000010800 */
[----:B------:R-:W-:Y:S01]  /*a830*/  MOV R183, R133 ;  /* 0x0000008500b77202 */ /* 0x000fe20000000f00 */
[----:B------:R2:W-:Y:S01]  /*a840*/  MUFU.EX2 R138, R2 ;  /* 0x00000002008a7308 */ /* 0x0005e20000000800 */
[----:B---3--:R-:W-:-:S02]  /*a850*/  F2FP.PACK_AB R124, R139, R176 ;  /* 0x000000b08b7c723e */ /* 0x008fc400000000ff */
[C---:B------:R-:W-:Y:S05]  /*a860*/  HMMA.16816.F32 R68, R128.reuse, R80, R68 ;  /* 0x000000508044723c */ /* 0x040fea0000001844 */
[----:B------:R3:W4:Y:S03]  /*a870*/  MUFU.EX2 R133, R0 ;  /* 0x0000000000857308 */ /* 0x0007260000000800 */
[----:B-----5:R-:W-:Y:S01]  /*a880*/  HMMA.16816.F32 R84, R128, R96, R84 ;  /* 0x000000608054723c */ /* 0x020fe20000001854 */
[----:B--2---:R-:W-:-:S07]  /*a890*/  FFMA.FTZ R2, R191, c[0x0][0x23c], -R16 ;  /* 0x00008f00bf027a23 */ /* 0x004fce0000010810 */
[----:B------:R-:W-:Y:S01]  /*a8a0*/  HMMA.16816.F32 R100, R128, R112, R100 ;  /* 0x000000708064723c */ /* 0x000fe20000001864 */
[----:B---3--:R-:W-:Y:S01]  /*a8b0*/  FFMA.FTZ R0, R196, c[0x0][0x23c], -R16 ;  /* 0x00008f00c4007a23 */ /* 0x008fe20000010810 */
[----:B------:R-:W-:-:S06]  /*a8c0*/  MOV R196, R23 ;  /* 0x0000001700c47202 */ /* 0x000fcc0000000f00 */
[----:B-1----:R-:W-:Y:S01]  /*a8d0*/  HMMA.16816.F32 R148, R128, R156, R240 ;  /* 0x0000009c8094723c */ /* 0x002fe200000018f0 */
[----:B----4-:R-:W-:Y:S01]  /*a8e0*/  F2FP.PACK_AB R126, R133, R138 ;  /* 0x0000008a857e723e */ /* 0x010fe200000000ff */
[----:B------:R1:W-:Y:S01]  /*a8f0*/  MUFU.EX2 R23, R0 ;  /* 0x0000000000177308 */ /* 0x0003e20000000800 */
[----:B------:R-:W-:-:S04]  /*a900*/  FADD.FTZ R3, R196, R3 ;  /* 0x00000003c4037221 */ /* 0x000fc80000010000 */
[----:B------:R-:W-:-:S04]  /*a910*/  FADD.FTZ R3, R189, R3 ;  /* 0x00000003bd037221 */ /* 0x000fc80000010000 */
[----:B------:R-:W-:-:S04]  /*a920*/  FADD.FTZ R3, R190, R3 ;  /* 0x00000003be037221 */ /* 0x000fc80000010000 */
[----:B------:R-:W-:Y:S02]  /*a930*/  FADD.FTZ R3, R178, R3 ;  /* 0x00000003b2037221 */ /* 0x000fe40000010000 */
[----:B-1----:R-:W-:Y:S01]  /*a940*/  FFMA.FTZ R0, R198, c[0x0][0x23c], -R16 ;  /* 0x00008f00c6007a23 */ /* 0x002fe20000010810 */
[----:B------:R-:W-:Y:S01]  /*a950*/  MOV R198, R127 ;  /* 0x0000007f00c67202 */ /* 0x000fe20000000f00 */
[----:B------:R-:W-:Y:S02]  /*a960*/  FADD.FTZ R3, R180, R3 ;  /* 0x00000003b4037221 */ /* 0x000fe40000010000 */
[----:B------:R1:W2:Y:S02]  /*a970*/  MUFU.EX2 R22, R0 ;  /* 0x0000000000167308 */ /* 0x0002a40000000800 */
[----:B------:R-:W-:-:S04]  /*a980*/  FADD.FTZ R3, R179, R3 ;  /* 0x00000003b3037221 */ /* 0x000fc80000010000 */
[----:B------:R-:W-:Y:S02]  /*a990*/  FADD.FTZ R250, R177, R3 ;  /* 0x00000003b1fa7221 */ /* 0x000fe40000010000 */
[----:B-1----:R-:W-:Y:S01]  /*a9a0*/  FFMA.FTZ R0, R197, c[0x0][0x23c], -R16 ;  /* 0x00008f00c5007a23 */ /* 0x002fe20000010810 */
[----:B------:R-:W-:Y:S01]  /*a9b0*/  MOV R197, R21 ;  /* 0x0000001500c57202 */ /* 0x000fe20000000f00 */
[----:B------:R1:W-:Y:S01]  /*a9c0*/  MUFU.EX2 R16, R2 ;  /* 0x0000000200107308 */ /* 0x0003e20000000800 */
[----:B--2---:R-:W-:-:S03]  /*a9d0*/  F2FP.PACK_AB R125, R22, R23 ;  /* 0x00000017167d723e */ /* 0x004fc600000000ff */
[----:B------:R-:W-:-:S04]  /*a9e0*/  FFMA.FTZ R12, R251, R20, R197 ;  /* 0x00000014fb0c7223 */ /* 0x000fc800000100c5 */
        /* <DEDUP_REMOVED lines=422> */
.L_x_1350:
[----:B------:R-:W-:Y:S05]  /*c450*/  BSYNC B0 ;  /* 0x0000000000007941 */ /* 0x000fea0003800000 */
.L_x_1349:
[----:B------:R-:W0:Y:S02]  /*c460*/  LDGDEPBAR ;  /* 0x00000000000079af */ /* 0x000e240000000000 */
.L_x_1348:
        /* <DEDUP_REMOVED lines=55> */
[----:B------:R4:W-:Y:S01]  /*c7e0*/  MUFU.EX2 R13, R2 ;  /* 0x00000002000d7308 */ /* 0x0009e20000000800 */
        /* <DEDUP_REMOVED lines=9> */
[--C-:B------:R-:W-:Y:S02]  /*c880*/  FFMA.FTZ R16, R16, c[0x0][0x23c], -R2.reuse ;  /* 0x00008f0010107a23 */ /* 0x100fe40000010802 */
[----:B------:R4:W-:Y:S01]  /*c890*/  MUFU.EX2 R245, R0 ;  /* 0x0000000000f57308 */ /* 0x0009e20000000800 */
[----:B------:R-:W-:Y:S01]  /*c8a0*/  FFMA.FTZ R5, R26, c[0x0][0x23c], -R2 ;  /* 0x00008f001a057a23 */ /* 0x000fe20000010802 */
[----:B--2---:R-:W-:-:S06]  /*c8b0*/  MOV R23, R19 ;  /* 0x0000001300177202 */ /* 0x004fcc0000000f00 */
[----:B------:R2:W5:Y:S01]  /*c8c0*/  MUFU.EX2 R246, R16 ;  /* 0x0000001000f67308 */ /* 0x0005620000000800 */
[----:B-1----:R-:W-:Y:S01]  /*c8d0*/  MOV R21, R14 ;  /* 0x0000000e00157202 */ /* 0x002fe20000000f00 */
[----:B----4-:R-:W-:-:S06]  /*c8e0*/  FMUL.FTZ R0, R229, c[0x0][0x23c] ;  /* 0x00008f00e5007a20 */ /* 0x010fcc0000410000 */
[----:B------:R1:W-:Y:S01]  /*c8f0*/  MUFU.EX2 R247, R5 ;  /* 0x0000000500f77308 */ /* 0x0003e20000000800 */
[----:B---3--:R-:W-:Y:S02]  /*c900*/  FMNMX.FTZ R133, R4, R6, !PT ;  /* 0x0000000604857209 */ /* 0x008fe40007810000 */
[----:B------:R-:W-:Y:S02]  /*c910*/  FSEL R6, R229, RZ, P4 ;  /* 0x000000ffe5067208 */ /* 0x000fe40002000000 */
[----:B------:R-:W-:Y:S01]  /*c920*/  FSEL R0, R0, RZ, P4 ;  /* 0x000000ff00007208 */ /* 0x000fe20002000000 */
[C---:B--2---:R-:W-:Y:S01]  /*c930*/  FMUL.FTZ R16, R133.reuse, c[0x0][0x23c] ;  /* 0x00008f0085107a20 */ /* 0x044fe20000410000 */
[----:B------:R-:W-:-:S03]  /*c940*/  FSETP.NEU.FTZ.AND P0, PT, R133, -INF , PT ;  /* 0xff8000008500780b */ /* 0x000fc60003f1d000 */
[--C-:B------:R-:W-:Y:S01]  /*c950*/  FFMA.FTZ R4, R138, c[0x0][0x23c], -R0.reuse ;  /* 0x00008f008a047a23 */ /* 0x100fe20000010800 */
[----:B------:R-:W-:Y:S01]  /*c960*/  FSEL R16, R16, RZ, P0 ;  /* 0x000000ff10107208 */ /* 0x000fe20000000000 */
[----:B------:R-:W-:Y:S02]  /*c970*/  FFMA.FTZ R18, R18, c[0x0][0x23c], -R0 ;  /* 0x00008f0012127a23 */ /* 0x000fe40000010800 */
[----:B------:R2:W-:Y:S01]  /*c980*/  MUFU.EX2 R240, R4 ;  /* 0x0000000400f07308 */ /* 0x0005e20000000800 */
[----:B-1----:R-:W-:Y:S01]  /*c990*/  FFMA.FTZ R5, R22, c[0x0][0x23c], -R2 ;  /* 0x00008f0016057a23 */ /* 0x002fe20000010802 */
[----:B------:R-:W-:Y:S01]  /*c9a0*/  MOV R22, R13 ;  /* 0x0000000d00167202 */ /* 0x000fe20000000f00 */
[----:B------:R-:W-:Y:S01]  /*c9b0*/  FFMA.FTZ R17, R17, c[0x0][0x23c], -R16 ;  /* 0x00008f0011117a23 */ /* 0x000fe20000010810 */
[----:B-----5:R-:W-:-:S04]  /*c9c0*/  F2FP.PACK_AB R13, R245, R246 ;  /* 0x000000f6f50d723e */ /* 0x020fc800000000ff */
[----:B------:R1:W3:Y:S01]  /*c9d0*/  MUFU.EX2 R7, R5 ;  /* 0x0000000500077308 */ /* 0x0002e20000000800 */
[----:B--2---:R-:W-:-:S07]  /*c9e0*/  FFMA.FTZ R4, R33, c[0x0][0x23c], -R0 ;  /* 0x00008f0021047a23 */ /* 0x004fce0000010800 */
[----:B------:R-:W-:Y:S01]  /*c9f0*/  MUFU.EX2 R237, R17 ;  /* 0x0000001100ed7308 */ /* 0x000fe20000000800 */
[----:B-1----:R-:W-:-:S07]  /*ca00*/  FFMA.FTZ R5, R32, c[0x0][0x23c], -R16 ;  /* 0x00008f0020057a23 */ /* 0x002fce0000010810 */
[----:B------:R1:W-:Y:S08]  /*ca10*/  MUFU.EX2 R242, R4 ;  /* 0x0000000400f27308 */ /* 0x0003f00000000800 */
[----:B------:R2:W-:Y:S01]  /*ca20*/  MUFU.EX2 R238, R5 ;  /* 0x0000000500ee7308 */ /* 0x0005e20000000800 */
[----:B-1----:R-:W-:-:S07]  /*ca30*/  FFMA.FTZ R4, R25, c[0x0][0x23c], -R0 ;  /* 0x00008f0019047a23 */ /* 0x002fce0000010800 */
[----:B------:R-:W-:Y:S01]  /*ca40*/  MUFU.EX2 R241, R18 ;  /* 0x0000001200f17308 */ /* 0x000fe20000000800 */
[----:B------:R-:W1:Y:S01]  /*ca50*/  LDSM.16.MT88.4 R24, [R217+0xa000] ;  /* 0x00a00000d918783b */ /* 0x000e620000004200 */
[----:B--2---:R-:W-:-:S06]  /*ca60*/  FSEL R5, R230, RZ, P5 ;  /* 0x000000ffe6057208 */ /* 0x004fcc0002800000 */
        /* <DEDUP_REMOVED lines=45> */
[-C--:B------:R-:W-:Y:S01]  /*cd40*/  FMUL.FTZ R40, R40, R18.reuse ;  /* 0x0000001228287220 */ /* 0x080fe20000410000 */
        /* <DEDUP_REMOVED lines=139> */
[----:B------:R-:W5:Y:S01]  /*d600*/  LDSM.16.MT88.4 R64, [R221+0xa800] ;  /* 0x00a80000dd40783b */ /* 0x000f620000004200 */
[-C--:B------:R-:W-:Y:S01]  /*d610*/  FMUL.FTZ R114, R114, R19.reuse ;  /* 0x0000001372727220 */ /* 0x080fe20000410000 */
[C---:B------:R-:W-:Y:S01]  /*d620*/  HMMA.16816.F32 R136, R12.reuse, R138, R80 ;  /* 0x0000008a0c88723c */ /* 0x040fe20000001850 */
[----:B------:R-:W-:Y:S01]  /*d630*/  FMUL.FTZ R115, R115, R19 ;  /* 0x0000001373737220 */ /* 0x000fe20000410000 */
[----:B------:R-:W1:Y:S01]  /*d640*/  LDSM.16.MT88.4 R80, [R217+0xb800] ;  /* 0x00b80000d950783b */ /* 0x000e620000004200 */
        /* <DEDUP_REMOVED lines=14> */
[----:B---3--:R-:W-:Y:S01]  /*d730*/  FFMA.FTZ R3, R181, c[0x0][0x23c], -R2 ;  /* 0x00008f00b5037a23 */ /* 0x008fe20000010802 */
[C---:B------:R-:W-:Y:S01]  /*d740*/  HMMA.16816.F32 R84, R12.reuse, R24, R84 ;  /* 0x000000180c54723c */ /* 0x040fe20000001854 */
[-C--:B------:R-:W-:Y:S02]  /*d750*/  FMUL.FTZ R131, R131, R19.reuse ;  /* 0x0000001383837220 */ /* 0x080fe40000410000 */
[----:B------:R3:W3:Y:S01]  /*d760*/  MUFU.EX2 R181, R3 ;  /* 0x0000000300b57308 */ /* 0x0006e20000000800 */
[-C--:B------:R-:W-:Y:S02]  /*d770*/  FMUL.FTZ R36, R36, R20.reuse ;  /* 0x0000001424247220 */ /* 0x080fe40000410000 */
[----:B------:R-:W-:Y:S02]  /*d780*/  FMUL.FTZ R37, R37, R20 ;  /* 0x0000001425257220 */ /* 0x000fe40000410000 */
[-C--:B------:R-:W-:Y:S01]  /*d790*/  FMUL.FTZ R38, R38, R19.reuse ;  /* 0x0000001326267220 */ /* 0x080fe20000410000 */
[----:B------:R-:W-:Y:S01]  /*d7a0*/  HMMA.16816.F32 R24, R12, R42, R128 ;  /* 0x0000002a0c18723c */ /* 0x000fe20000001880 */
[----:B------:R-:W-:-:S06]  /*d7b0*/  FMUL.FTZ R39, R39, R19 ;  /* 0x0000001327277220 */ /* 0x000fcc0000410000 */
[----:B--2---:R-:W-:Y:S01]  /*d7c0*/  F2FP.PACK_AB R128, R233, R232 ;  /* 0x000000e8e980723e */ /* 0x004fe200000000ff */
[----:B------:R-:W-:Y:S01]  /*d7d0*/  HMMA.16816.F32 R36, R12, R144, R36 ;  /* 0x000000900c24723c */ /* 0x000fe20000001824 */
[----:B----4-:R-:W-:Y:S01]  /*d7e0*/  F2FP.PACK_AB R130, R182, R234 ;  /* 0x000000eab682723e */ /* 0x010fe200000000ff */
[--C-:B---3--:R-:W-:Y:S01]  /*d7f0*/  FFMA.FTZ R3, R180, c[0x0][0x23c], -R2.reuse ;  /* 0x00008f00b4037a23 */ /* 0x108fe20000010802 */
[----:B------:R-:W-:Y:S01]  /*d800*/  F2FP.PACK_AB R129, R181, R179 ;  /* 0x000000b3b581723e */ /* 0x000fe200000000ff */
[----:B------:R-:W-:Y:S02]  /*d810*/  FFMA.FTZ R2, R177, c[0x0][0x23c], -R2 ;  /* 0x00008f00b1027a23 */ /* 0x000fe40000010802 */
[----:B------:R2:W-:Y:S08]  /*d820*/  MUFU.EX2 R180, R3 ;  /* 0x0000000300b47308 */ /* 0x0005f00000000800 */
        /* <DEDUP_REMOVED lines=22> */
[C---:B-----5:R-:W-:Y:S01]  /*d990*/  HMMA.16816.F32 R52, R128.reuse, R64, R52 ;  /* 0x000000408034723c */ /* 0x060fe20000001834 */
[--C-:B-1----:R-:W-:Y:S01]  /*d9a0*/  FFMA.FTZ R2, R186, c[0x0][0x23c], -R0.reuse ;  /* 0x00008f00ba027a23 */ /* 0x102fe20000010800 */
[----:B------:R-:W-:Y:S01]  /*d9b0*/  MOV R186, R21 ;  /* 0x0000001500ba7202 */ /* 0x000fe20000000f00 */
[----:B------:R-:W-:Y:S01]  /*d9c0*/  FFMA.FTZ R0, R184, c[0x0][0x23c], -R0 ;  /* 0x00008f00b8007a23 */ /* 0x000fe20000010800 */
[----:B--2---:R-:W-:Y:S01]  /*d9d0*/  F2FP.PACK_AB R124, R176, R177 ;  /* 0x000000b1b07c723e */ /* 0x004fe200000000ff */
[----:B------:R1:W-:Y:S03]  /*d9e0*/  MUFU.EX2 R135, R2 ;  /* 0x0000000200877308 */ /* 0x0003e60000000800 */
[C---:B------:R-:W-:Y:S05]  /*d9f0*/  HMMA.16816.F32 R68, R128.reuse, R80, R68 ;  /* 0x000000508044723c */ /* 0x040fea0000001844 */
        /* <DEDUP_REMOVED lines=40> */
[----:B------:R-:W-:Y:S01]  /*dc80*/  HMMA.16816.F32 R168, R124, R174, R168 ;  /* 0x000000ae7ca8723c */ /* 0x000fe200000018a8 */
[----:B------:R-:W-:Y:S01]  /*dc90*/  FADD.FTZ R251, R182, R4 ;  /* 0x00000004b6fb7221 */ /* 0x000fe20000010000 */
[----:B------:R-:W-:Y:S01]  /*dca0*/  MOV R134, R229 ;  /* 0x000000e500867202 */ /* 0x000fe20000000f00 */
        /* <DEDUP_REMOVED lines=55> */
[--C-:B------:R-:W-:Y:S01]  /*e020*/  @!P2 LEA.HI.X R13, R2, c[0x0][0x174], R5.reuse, 0x1, P4 ;  /* 0x00005d00020daa11 */ /* 0x100fe200020f0c05 */
        /* <DEDUP_REMOVED lines=8> */
[----:B------:R-:W-:-:S02]  /*e0b0*/  IADD3 R2, R0, 0x19, RZ ;  /* 0x0000001900027810 */ /* 0x000fc40007ffe0ff */
        /* <DEDUP_REMOVED lines=8> */
[----:B------:R-:W-:-:S03]  /*e140*/  ISETP.GE.AND P3, PT, R0, R11, PT ;  /* 0x0000000b0000720c */ /* 0x000fc60003f66270 */
        /* <DEDUP_REMOVED lines=84> */
[----:B-1----:R-:W-:Y:S01]  /*e690*/  HMMA.16816.F32 R196, R4, R26, R28 ;  /* 0x0000001a04c4723c */ /* 0x002fe2000000181c */
[----:B------:R-:W1:Y:S07]  /*e6a0*/  LDSM.16.M88.4 R28, [R223+0x1800] ;  /* 0x00180000df1c783b */ /* 0x000e6e0000000200 */
[-C--:B---3--:R-:W-:Y:S08]  /*e6b0*/  HMMA.16816.F32 R180, R16, R20.reuse, R180 ;  /* 0x0000001410b4723c */ /* 0x088ff000000018b4 */
[C---:B------:R-:W-:Y:S08]  /*e6c0*/  HMMA.16816.F32 R200, R4.reuse, R20, R200 ;  /* 0x0000001404c8723c */ /* 0x040ff000000018c8 */
[C---:B------:R-:W-:Y:S08]  /*e6d0*/  HMMA.16816.F32 R192, R4.reuse, R22, R192 ;  /* 0x0000001604c0723c */ /* 0x040ff000000018c0 */
[----:B------:R-:W-:Y:S01]  /*e6e0*/  HMMA.16816.F32 R188, R4, R24, R184 ;  /* 0x0000001804bc723c */ /* 0x000fe200000018b8 */
[----:B------:R-:W3:Y:S01]  /*e6f0*/  LDSM.16.M88.4 R4, [R224+0x6000] ;  /* 0x00600000e004783b */ /* 0x000ee20000000200 */
[----:B------:R-:W-:-:S06]  /*e700*/  DEPBAR.LE SB0, 0x0 ;  /* 0x000080000000791a */ /* 0x000fcc0000000000 */
[C---:B------:R-:W-:Y:S08]  /*e710*/  HMMA.16816.F32 R176, R16.reuse, R22, R176 ;  /* 0x0000001610b0723c */ /* 0x040ff000000018b0 */
[C---:B------:R-:W-:Y:S01]  /*e720*/  HMMA.16816.F32 R140, R16.reuse, R24, R140 ;  /* 0x00000018108c723c */ /* 0x040fe2000000188c */
[----:B------:R-:W-:Y:S07]  /*e730*/  I2F R24, R0 ;  /* 0x0000000000187306 */ /* 0x000fee0000201400 */
[----:B------:R-:W-:Y:S07]  /*e740*/  HMMA.16816.F32 R136, R16, R26, R136 ;  /* 0x0000001a1088723c */ /* 0x000fee0000001888 */
[C---:B------:R-:W-:Y:S01]  /*e750*/  IADD3 R18, R0.reuse, 0x1, RZ ;  /* 0x0000000100127810 */ /* 0x040fe20007ffe0ff */
[----:B--2---:R-:W-:Y:S01]  /*e760*/  HMMA.16816.F32 R180, R12, R32, R180 ;  /* 0x000000200cb4723c */ /* 0x004fe200000018b4 */
[----:B------:R-:W-:-:S02]  /*e770*/  IADD3 R16, R0, 0x9, RZ ;  /* 0x0000000900107810 */ /* 0x000fc40007ffe0ff */
[----:B------:R-:W-:Y:S01]  /*e780*/  I2F R23, R18 ;  /* 0x0000001200177306 */ /* 0x000fe20000201400 */
[----:B------:R-:W-:Y:S02]  /*e790*/  IADD3 R17, R0, 0x8, RZ ;  /* 0x0000000800117810 */ /* 0x000fe40007ffe0ff */
[----:B------:R-:W-:Y:S02]  /*e7a0*/  ISETP.GE.AND P6, PT, R18, R8, PT ;  /* 0x000000081200720c */ /* 0x000fe40003fc6270 */
[C---:B------:R-:W-:Y:S03]  /*e7b0*/  HMMA.16816.F32 R176, R12.reuse, R34, R176 ;  /* 0x000000220cb0723c */ /* 0x040fe600000018b0 */
[----:B------:R-:W-:Y:S05]  /*e7c0*/  I2F R21, R16 ;  /* 0x0000001000157306 */ /* 0x000fea0000201400 */
[C---:B-1----:R-:W-:Y:S03]  /*e7d0*/  HMMA.16816.F32 R140, R12.reuse, R28, R140 ;  /* 0x0000001c0c8c723c */ /* 0x042fe6000000188c */
[----:B------:R-:W-:Y:S05]  /*e7e0*/  I2F R22, R17 ;  /* 0x0000001100167306 */ /* 0x000fea0000201400 */
[----:B------:R-:W-:Y:S01]  /*e7f0*/  HMMA.16816.F32 R184, R12, R30, R136 ;  /* 0x0000001e0cb8723c */ /* 0x000fe20000001888 */
[----:B------:R-:W-:-:S02]  /*e800*/  FMUL.FTZ R181, R181, c[0x0][0x2ec] ;  /* 0x0000bb00b5b57a20 */ /* 0x000fc40000410000 */
[----:B------:R-:W-:Y:S01]  /*e810*/  FMUL.FTZ R180, R180, c[0x0][0x2ec] ;  /* 0x0000bb00b4b47a20 */ /* 0x000fe20000410000 */
[----:B------:R-:W-:Y:S01]  /*e820*/  I2F R15, R3 ;  /* 0x00000003000f7306 */ /* 0x000fe20000201400 */
[----:B------:R-:W-:Y:S02]  /*e830*/  FMUL.FTZ R182, R182, c[0x0][0x2ec] ;  /* 0x0000bb00b6b67a20 */ /* 0x000fe40000410000 */
[C---:B------:R-:W-:Y:S01]  /*e840*/  IADD3 R12, R0.reuse, 0x11, RZ ;  /* 0x00000011000c7810 */ /* 0x040fe20007ffe0ff */
[----:B---3--:R-:W-:Y:S01]  /*e850*/  HMMA.16816.F32 R136, R4, R32, R200 ;  /* 0x000000200488723c */ /* 0x008fe200000018c8 */
[----:B------:R-:W-:Y:S01]  /*e860*/  FMUL.FTZ R177, R177, c[0x0][0x2ec] ;  /* 0x0000bb00b1b17a20 */ /* 0x000fe20000410000 */
[----:B------:R-:W-:Y:S01]  /*e870*/  IADD3 R13, R0, 0x10, RZ ;  /* 0x00000010000d7810 */ /* 0x000fe20007ffe0ff */
[----:B------:R-:W-:Y:S01]  /*e880*/  FMUL.FTZ R176, R176, c[0x0][0x2ec] ;  /* 0x0000bb00b0b07a20 */ /* 0x000fe20000410000 */
[----:B------:R-:W1:Y:S01]  /*e890*/  MUFU.TANH R181, R181 ;  /* 0x000000b500b57308 */ /* 0x000e620000002400 */
[----:B------:R-:W-:-:S02]  /*e8a0*/  FMUL.FTZ R183, R183, c[0x0][0x2ec] ;  /* 0x0000bb00b7b77a20 */ /* 0x000fc40000410000 */
[----:B------:R-:W-:Y:S01]  /*e8b0*/  FMUL.FTZ R178, R178, c[0x0][0x2ec] ;  /* 0x0000bb00b2b27a20 */ /* 0x000fe20000410000 */
[----:B------:R-:W-:Y:S01]  /*e8c0*/  HMMA.16816.F32 R32, R4, R34, R192 ;  /* 0x000000220420723c */ /* 0x000fe200000018c0 */
[----:B------:R-:W-:Y:S02]  /*e8d0*/  FMUL.FTZ R141, R141, c[0x0][0x2ec] ;  /* 0x0000bb008d8d7a20 */ /* 0x000fe40000410000 */
[----:B------:R-:W-:Y:S01]  /*e8e0*/  FMUL.FTZ R140, R140, c[0x0][0x2ec] ;  /* 0x0000bb008c8c7a20 */ /* 0x000fe20000410000 */
[----:B------:R-:W2:Y:S01]  /*e8f0*/  MUFU.TANH R25, R180 ;  /* 0x000000b400197308 */ /* 0x000ea20000002400 */
[----:B------:R-:W-:Y:S02]  /*e900*/  FMUL.FTZ R179, R179, c[0x0][0x2ec] ;  /* 0x0000bb00b3b37a20 */ /* 0x000fe40000410000 */
[----:B------:R-:W-:Y:S02]  /*e910*/  FMUL.FTZ R142, R142, c[0x0][0x2ec] ;  /* 0x0000bb008e8e7a20 */ /* 0x000fe40000410000 */
[----:B------:R-:W-:-:S02]  /*e920*/  FMUL.FTZ R184, R184, c[0x0][0x2ec] ;  /* 0x0000bb00b8b87a20 */ /* 0x000fc40000410000 */
[----:B------:R-:W-:Y:S01]  /*e930*/  FMUL.FTZ R185, R185, c[0x0][0x2ec] ;  /* 0x0000bb00b9b97a20 */ /* 0x000fe20000410000 */
[----:B------:R-:W3:Y:S01]  /*e940*/  MUFU.TANH R26, R177 ;  /* 0x000000b1001a7308 */ /* 0x000ee20000002400 */
[-C--:B-1----:R-:W-:Y:S02]  /*e950*/  FFMA.FTZ R0, R23, R132.reuse, R181 ;  /* 0x0000008417007223 */ /* 0x082fe400000100b5 */
[----:B------:R-:W-:Y:S02]  /*e960*/  FMUL.FTZ R143, R143, c[0x0][0x2ec] ;  /* 0x0000bb008f8f7a20 */ /* 0x000fe40000410000 */
[----:B------:R-:W-:Y:S02]  /*e970*/  FMUL.FTZ R136, R136, c[0x0][0x2ec] ;  /* 0x0000bb0088887a20 */ /* 0x000fe40000410000 */
[----:B------:R-:W-:Y:S01]  /*e980*/  FMUL.FTZ R137, R137, c[0x0][0x2ec] ;  /* 0x0000bb0089897a20 */ /* 0x000fe20000410000 */
[----:B------:R-:W1:Y:S01]  /*e990*/  MUFU.TANH R27, R176 ;  /* 0x000000b0001b7308 */ /* 0x000e620000002400 */
[----:B--2---:R-:W-:-:S02]  /*e9a0*/  FFMA.FTZ R25, R24, R132, R25 ;  /* 0x0000008418197223 */ /* 0x004fc40000010019 */
[----:B------:R-:W-:Y:S02]  /*e9b0*/  FMUL.FTZ R138, R138, c[0x0][0x2ec] ;  /* 0x0000bb008a8a7a20 */ /* 0x000fe40000410000 */
[----:B------:R-:W-:Y:S02]  /*e9c0*/  FMUL.FTZ R32, R32, c[0x0][0x2ec] ;  /* 0x0000bb0020207a20 */ /* 0x000fe40000410000 */
[----:B------:R-:W-:Y:S01]  /*e9d0*/  FMUL.FTZ R34, R34, c[0x0][0x2ec] ;  /* 0x0000bb0022227a20 */ /* 0x000fe20000410000 */
[----:B------:R-:W-:Y:S01]  /*e9e0*/  I2F R19, R12 ;  /* 0x0000000c00137306 */ /* 0x000fe20000201400 */
[----:B---3--:R-:W-:Y:S02]  /*e9f0*/  FFMA.FTZ R26, R21, R132, R26 ;  /* 0x00000084151a7223 */ /* 0x008fe4000001001a */
[----:B------:R-:W-:Y:S02]  /*ea00*/  FMUL.FTZ R33, R33, c[0x0][0x2ec] ;  /* 0x0000bb0021217a20 */ /* 0x000fe40000410000 */
[----:B------:R-:W-:-:S02]  /*ea10*/  FMUL.FTZ R139, R139, c[0x0][0x2ec] ;  /* 0x0000bb008b8b7a20 */ /* 0x000fc40000410000 */
[----:B------:R-:W-:Y:S01]  /*ea20*/  FMUL.FTZ R187, R187, c[0x0][0x2ec] ;  /* 0x0000bb00bbbb7a20 */ /* 0x000fe20000410000 */
[----:B------:R-:W-:Y:S01]  /*ea30*/  MUFU.TANH R141, R141 ;  /* 0x0000008d008d7308 */ /* 0x000fe20000002400 */
[----:B-1----:R-:W-:Y:S02]  /*ea40*/  FFMA.FTZ R27, R22, R132, R27 ;  /* 0x00000084161b7223 */ /* 0x002fe4000001001b */
[----:B------:R-:W-:-:S05]  /*ea50*/  FMUL.FTZ R35, R35, c[0x0][0x2ec] ;  /* 0x0000bb0023237a20 */ /* 0x000fca0000410000 */
[----:B------:R-:W-:Y:S08]  /*ea60*/  I2F R20, R13 ;  /* 0x0000000d00147306 */ /* 0x000ff00000201400 */
[----:B------:R-:W1:Y:S08]  /*ea70*/  MUFU.TANH R140, R140 ;  /* 0x0000008c008c7308 */ /* 0x000e700000002400 */
[----:B------:R-:W2:Y:S08]  /*ea80*/  MUFU.TANH R184, R184 ;  /* 0x000000b800b87308 */ /* 0x000eb00000002400 */
[----:B------:R-:W-:Y:S08]  /*ea90*/  MUFU.TANH R134, R178 ;  /* 0x000000b200867308 */ /* 0x000ff00000002400 */
[----:B------:R3:W-:Y:S08]  /*eaa0*/  MUFU.TANH R135, R179 ;  /* 0x000000b300877308 */ /* 0x0007f00000002400 */
[----:B------:R4:W-:Y:S01]  /*eab0*/  MUFU.TANH R193, R32 ;  /* 0x0000002000c17308 */ /* 0x0009e20000002400 */
[----:B---3--:R-:W-:Y:S07]  /*eac0*/  HMMA.16816.F32 R176, R4, R28, R188 ;  /* 0x0000001c04b0723c */ /* 0x008fee00000018bc */
[----:B------:R-:W3:Y:S01]  /*ead0*/  MUFU.TANH R182, R182 ;  /* 0x000000b600b67308 */ /* 0x000ee20000002400 */
[----:B------:R-:W-:Y:S01]  /*eae0*/  FSEL R28, R25, -INF , !P4 ;  /* 0xff800000191c7808 */ /* 0x000fe20006000000 */
[----:B-1----:R-:W-:Y:S01]  /*eaf0*/  FFMA.FTZ R25, R20, R132, R140 ;  /* 0x0000008414197223 */ /* 0x002fe2000001008c */
[----:B----4-:R-:W-:-:S05]  /*eb00*/  FSEL R32, R0, -INF , !P6 ;  /* 0xff80000000207808 */ /* 0x010fca0007000000 */
[----:B------:R-:W1:Y:S01]  /*eb10*/  MUFU.TANH R183, R183 ;  /* 0x000000b700b77308 */ /* 0x000e620000002400 */
[----:B------:R-:W-:Y:S01]  /*eb20*/  ISETP.GE.AND P6, PT, R16, R8, PT ;  /* 0x000000081000720c */ /* 0x000fe20003fc6270 */
[----:B------:R-:W-:Y:S01]  /*eb30*/  FFMA.FTZ R0, R19, R132, R141 ;  /* 0x0000008413007223 */ /* 0x000fe2000001008d */
[----:B------:R-:W-:-:S05]  /*eb40*/  ISETP.GE.AND P4, PT, R17, R8, PT ;  /* 0x000000081100720c */ /* 0x000fca0003f86270 */
[----:B------:R-:W-:Y:S01]  /*eb50*/  I2F R14, R2 ;  /* 0x00000002000e7306 */ /* 0x000fe20000201400 */
[----:B------:R-:W-:-:S07]  /*eb60*/  FMUL.FTZ R177, R177, c[0x0][0x2ec] ;  /* 0x0000bb00b1b17a20 */ /* 0x000fce0000410000 */
[----:B------:R-:W4:Y:S01]  /*eb70*/  MUFU.TANH R185, R185 ;  /* 0x000000b900b97308 */ /* 0x000f220000002400 */
[----:B------:R-:W-:Y:S02]  /*eb80*/  FMUL.FTZ R179, R179, c[0x0][0x2ec] ;  /* 0x0000bb00b3b37a20 */ /* 0x000fe40000410000 */
[----:B------:R-:W-:Y:S02]  /*eb90*/  FMUL.FTZ R176, R176, c[0x0][0x2ec] ;  /* 0x0000bb00b0b07a20 */ /* 0x000fe40000410000 */
[----:B------:R-:W-:-:S03]  /*eba0*/  FMUL.FTZ R178, R178, c[0x0][0x2ec] ;  /* 0x0000bb00b2b27a20 */ /* 0x000fc60000410000 */
[----:B------:R5:W-:Y:S08]  /*ebb0*/  MUFU.TANH R192, R34 ;  /* 0x0000002200c07308 */ /* 0x000bf00000002400 */
[----:B------:R1:W-:Y:S01]  /*ebc0*/  MUFU.TANH R194, R33 ;  /* 0x0000002100c27308 */ /* 0x0003e20000002400 */
[----:B-----5:R-:W-:-:S07]  /*ebd0*/  FSEL R34, R26, -INF , !P6 ;  /* 0xff8000001a227808 */ /* 0x020fce0007000000 */
[----:B------:R-:W-:Y:S01]  /*ebe0*/  MUFU.TANH R201, R136 ;  /* 0x0000008800c97308 */ /* 0x000fe20000002400 */
[----:B------:R-:W-:-:S04]  /*ebf0*/  ISETP.GE.AND P6, PT, R12, R8, PT ;  /* 0x000000080c00720c */ /* 0x000fc80003fc6270 */
[----:B------:R-:W-:Y:S01]  /*ec00*/  FSEL R188, R0, -INF , !P6 ;  /* 0xff80000000bc7808 */ /* 0x000fe20007000000 */
[----:B--2---:R-:W-:Y:S01]  /*ec10*/  FFMA.FTZ R0, R15, R132, R184 ;  /* 0x000000840f007223 */ /* 0x004fe200000100b8 */
[----:B-1----:R-:W-:Y:S01]  /*ec20*/  FSEL R33, R27, -INF , !P4 ;  /* 0xff8000001b217808 */ /* 0x002fe20006000000 */
[----:B------:R-:W-:Y:S01]  /*ec30*/  MUFU.TANH R202, R137 ;  /* 0x0000008900ca7308 */ /* 0x000fe20000002400 */
[-C--:B------:R-:W-:Y:S02]  /*ec40*/  ISETP.GE.AND P4, PT, R13, R8.reuse, PT ;  /* 0x000000080d00720c */ /* 0x080fe40003f86270 */
[-C--:B------:R-:W-:Y:S02]  /*ec50*/  ISETP.GE.AND P6, PT, R2, R8.reuse, PT ;  /* 0x000000080200720c */ /* 0x080fe40003fc6270 */
[----:B------:R-:W-:Y:S02]  /*ec60*/  FSEL R189, R25, -INF , !P4 ;  /* 0xff80000019bd7808 */ /* 0x000fe40006000000 */
[----:B------:R-:W-:Y:S01]  /*ec70*/  ISETP.GE.AND P4, PT, R3, R8, PT ;  /* 0x000000080300720c */ /* 0x000fe20003f86270 */
[----:B------:R-:W-:Y:S03]  /*ec80*/  MUFU.TANH R200, R138 ;  /* 0x0000008a00c87308 */ /* 0x000fe60000002400 */
[----:B------:R-:W-:Y:S01]  /*ec90*/  FSEL R184, R0, -INF , !P4 ;  /* 0xff80000000b87808 */ /* 0x000fe20006000000 */
[----:B---3--:R-:W-:Y:S01]  /*eca0*/  FFMA.FTZ R0, R24, R132, R182 ;  /* 0x0000008418007223 */ /* 0x008fe200000100b6 */
[----:B------:R-:W-:-:S03]  /*ecb0*/  ISETP.GE.AND P4, PT, R18, R9, PT ;  /* 0x000000091200720c */ /* 0x000fc60003f86270 */
[----:B------:R1:W-:Y:S01]  /*ecc0*/  MUFU.TANH R195, R139 ;  /* 0x0000008b00c37308 */ /* 0x0003e20000002400 */
[----:B------:R-:W-:Y:S01]  /*ecd0*/  FSEL R25, R0, -INF , !P5 ;  /* 0xff80000000197808 */ /* 0x000fe20006800000 */
[----:B------:R-:W-:Y:S01]  /*ece0*/  FFMA.FTZ R0, R22, R132, R134 ;  /* 0x0000008416007223 */ /* 0x000fe20000010086 */
[----:B------:R-:W-:-:S05]  /*ecf0*/  ISETP.GE.AND P5, PT, R16, R9, PT ;  /* 0x000000091000720c */ /* 0x000fca0003fa6270 */
[----:B------:R-:W2:Y:S01]  /*ed00*/  MUFU.TANH R142, R142 ;  /* 0x0000008e008e7308 */ /* 0x000ea20000002400 */
[----:B-1----:R-:W-:Y:S07]  /*ed10*/  HMMA.16816.F32 R136, R4, R30, R196 ;  /* 0x0000001e0488723c */ /* 0x002fee00000018c4 */
[----:B------:R-:W1:Y:S01]  /*ed20*/  MUFU.TANH R143, R143 ;  /* 0x0000008f008f7308 */ /* 0x000e620000002400 */
[----:B------:R-:W-:Y:S02]  /*ed30*/  FMUL.FTZ R6, R186, c[0x0][0x2ec] ;  /* 0x0000bb00ba067a20 */ /* 0x000fe40000410000 */
[----:B------:R-:W-:-:S05]  /*ed40*/  FFMA.FTZ R5, R23, R132, R183 ;  /* 0x0000008417057223 */ /* 0x000fca00000100b7 */
[----:B------:R-:W-:Y:S01]  /*ed50*/  MUFU.TANH R177, R177 ;  /* 0x000000b100b17308 */ /* 0x000fe20000002400 */
[----:B----4-:R-:W-:Y:S01]  /*ed60*/  FFMA.FTZ R4, R14, R132, R185 ;  /* 0x000000840e047223 */ /* 0x010fe200000100b9 */
[----:B------:R-:W-:-:S04]  /*ed70*/  FSEL R26, R5, -INF , !P4 ;  /* 0xff800000051a7808 */ /* 0x000fc80006000000 */
[----:B------:R-:W-:Y:S01]  /*ed80*/  FSEL R186, R4, -INF , !P6 ;  /* 0xff80000004ba7808 */ /* 0x000fe20007000000 */
[-C--:B------:R-:W-:Y:S01]  /*ed90*/  FFMA.FTZ R4, R21, R132.reuse, R135 ;  /* 0x0000008415047223 */ /* 0x080fe20000010087 */
[----:B------:R-:W3:Y:S01]  /*eda0*/  MUFU.TANH R6, R6 ;  /* 0x0000000600067308 */ /* 0x000ee20000002400 */
[-C--:B------:R-:W-:Y:S02]  /*edb0*/  ISETP.GE.AND P6, PT, R17, R9.reuse, PT ;  /* 0x000000091100720c */ /* 0x080fe40003fc6270 */
[-C--:B------:R-:W-:Y:S02]  /*edc0*/  ISETP.GE.AND P4, PT, R13, R9.reuse, PT ;  /* 0x000000090d00720c */ /* 0x080fe40003f86270 */
[----:B------:R-:W-:Y:S01]  /*edd0*/  FSEL R27, R0, -INF , !P6 ;  /* 0xff800000001b7808 */ /* 0x000fe20007000000 */
[-C--:B--2---:R-:W-:Y:S01]  /*ede0*/  FFMA.FTZ R0, R20, R132.reuse, R142 ;  /* 0x0000008414007223 */ /* 0x084fe2000001008e */
[----:B------:R-:W-:Y:S01]  /*edf0*/  FSEL R29, R4, -INF , !P5 ;  /* 0xff800000041d7808 */ /* 0x000fe20006800000 */
[----:B------:R-:W2:Y:S01]  /*ee00*/  MUFU.TANH R5, R187 ;  /* 0x000000bb00057308 */ /* 0x000ea20000002400 */
[-C--:B-1----:R-:W-:Y:S01]  /*ee10*/  FFMA.FTZ R4, R19, R132.reuse, R143 ;  /* 0x0000008413047223 */ /* 0x082fe2000001008f */
[-C--:B------:R-:W-:Y:S01]  /*ee20*/  ISETP.GE.AND P6, PT, R12, R9.reuse, PT ;  /* 0x000000090c00720c */ /* 0x080fe20003fc6270 */
[----:B------:R-:W-:Y:S01]  /*ee30*/  FMUL.FTZ R136, R136, c[0x0][0x2ec] ;  /* 0x0000bb0088887a20 */ /* 0x000fe20000410000 */
[----:B------:R-:W-:Y:S01]  /*ee40*/  FSEL R183, R0, -INF , !P4 ;  /* 0xff80000000b77808 */ /* 0x000fe20006000000 */
[----:B------:R-:W-:Y:S01]  /*ee50*/  FMUL.FTZ R137, R137, c[0x0][0x2ec] ;  /* 0x0000bb0089897a20 */ /* 0x000fe20000410000 */
[-C--:B------:R-:W-:Y:S01]  /*ee60*/  ISETP.GE.AND P5, PT, R3, R9.reuse, PT ;  /* 0x000000090300720c */ /* 0x080fe20003fa6270 */
[-C--:B---3--:R-:W-:Y:S01]  /*ee70*/  FFMA.FTZ R0, R15, R132.reuse, R6 ;  /* 0x000000840f007223 */ /* 0x088fe20000010006 */
[----:B------:R-:W-:Y:S01]  /*ee80*/  FSEL R181, R4, -INF , !P6 ;  /* 0xff80000004b57808 */ /* 0x000fe20007000000 */
[----:B------:R-:W1:Y:S01]  /*ee90*/  MUFU.TANH R179, R179 ;  /* 0x000000b300b37308 */ /* 0x000e620000002400 */
[----:B------:R-:W-:Y:S01]  /*eea0*/  ISETP.GE.AND P4, PT, R2, R9, PT ;  /* 0x000000090200720c */ /* 0x000fe20003f86270 */
[----:B------:R-:W-:Y:S01]  /*eeb0*/  FMUL.FTZ R6, R138, c[0x0][0x2ec] ;  /* 0x0000bb008a067a20 */ /* 0x000fe20000410000 */
[----:B------:R-:W-:Y:S01]  /*eec0*/  FSEL R180, R0, -INF , !P5 ;  /* 0xff80000000b47808 */ /* 0x000fe20006800000 */
[----:B------:R-:W-:Y:S01]  /*eed0*/  FFMA.FTZ R0, R24, R132, R200 ;  /* 0x0000008418007223 */ /* 0x000fe200000100c8 */
[----:B------:R-:W-:Y:S01]  /*eee0*/  ISETP.GE.AND P6, PT, R18, R10, PT ;  /* 0x0000000a1200720c */ /* 0x000fe20003fc6270 */
[-C--:B--2---:R-:W-:Y:S01]  /*eef0*/  FFMA.FTZ R4, R14, R132.reuse, R5 ;  /* 0x000000840e047223 */ /* 0x084fe20000010005 */
[-C--:B------:R-:W-:Y:S01]  /*ef00*/  ISETP.GE.AND P5, PT, R18, R11.reuse, PT ;  /* 0x0000000b1200720c */ /* 0x080fe20003fa6270 */
[-C--:B------:R-:W-:Y:S01]  /*ef10*/  FFMA.FTZ R5, R24, R132.reuse, R201 ;  /* 0x0000008418057223 */ /* 0x080fe200000100c9 */
[----:B------:R-:W-:Y:S01]  /*ef20*/  FSEL R24, R0, -INF , !P3 ;  /* 0xff80000000187808 */ /* 0x000fe20005800000 */
[-C--:B------:R-:W-:Y:S01]  /*ef30*/  FFMA.FTZ R0, R22, R132.reuse, R193 ;  /* 0x0000008416007223 */ /* 0x080fe200000100c1 */
[----:B------:R-:W-:Y:S01]  /*ef40*/  FSEL R182, R4, -INF , !P4 ;  /* 0xff80000004b67808 */ /* 0x000fe20006000000 */
[----:B------:R-:W-:Y:S01]  /*ef50*/  FFMA.FTZ R4, R23, R132, R202 ;  /* 0x0000008417047223 */ /* 0x000fe200000100ca */
[----:B------:R-:W-:Y:S01]  /*ef60*/  ISETP.GE.AND P4, PT, R17, R10, PT ;  /* 0x0000000a1100720c */ /* 0x000fe20003f86270 */
[-C--:B------:R-:W-:Y:S01]  /*ef70*/  FFMA.FTZ R23, R23, R132.reuse, R195 ;  /* 0x0000008417177223 */ /* 0x080fe200000100c3 */
[----:B------:R-:W-:Y:S01]  /*ef80*/  FSEL R18, R5, -INF , !P0 ;  /* 0xff80000005127808 */ /* 0x000fe20004000000 */
[----:B------:R-:W2:Y:S01]  /*ef90*/  MUFU.TANH R176, R176 ;  /* 0x000000b000b07308 */ /* 0x000ea20000002400 */
[----:B------:R-:W-:Y:S01]  /*efa0*/  ISETP.GE.AND P0, PT, R17, R11, PT ;  /* 0x0000000b1100720c */ /* 0x000fe20003f06270 */
[----:B------:R-:W-:Y:S01]  /*efb0*/  FMUL.FTZ R5, R139, c[0x0][0x2ec] ;  /* 0x0000bb008b057a20 */ /* 0x000fe20000410000 */
[----:B------:R-:W-:Y:S01]  /*efc0*/  FSEL R17, R4, -INF , !P6 ;  /* 0xff80000004117808 */ /* 0x000fe20007000000 */
[----:B------:R-:W-:Y:S01]  /*efd0*/  FFMA.FTZ R22, R22, R132, R192 ;  /* 0x0000008416167223 */ /* 0x000fe200000100c0 */
[----:B------:R-:W-:-:S02]  /*efe0*/  ISETP.GE.AND P3, PT, R16, R10, PT ;  /* 0x0000000a1000720c */ /* 0x000fc40003f66270 */
[-C--:B------:R-:W-:Y:S01]  /*eff0*/  ISETP.GE.AND P6, PT, R16, R11.reuse, PT ;  /* 0x0000000b1000720c */ /* 0x080fe20003fc6270 */
[----:B------:R-:W3:Y:S01]  /*f000*/  MUFU.TANH R35, R35 ;  /* 0x0000002300237308 */ /* 0x000ee20000002400 */
[----:B------:R-:W-:Y:S01]  /*f010*/  FSEL R16, R0, -INF , !P4 ;  /* 0xff80000000107808 */ /* 0x000fe20006000000 */
[----:B------:R-:W-:Y:S01]  /*f020*/  FFMA.FTZ R0, R21, R132, R194 ;  /* 0x0000008415007223 */ /* 0x000fe200000100c2 */
[----:B------:R-:W-:Y:S02]  /*f030*/  FSEL R23, R23, -INF , !P5 ;  /* 0xff80000017177808 */ /* 0x000fe40006800000 */
[C---:B------:R-:W-:Y:S02]  /*f040*/  ISETP.GE.AND P5, PT, R13.reuse, R10, PT ;  /* 0x0000000a0d00720c */ /* 0x040fe40003fa6270 */
[-C--:B------:R-:W-:Y:S01]  /*f050*/  ISETP.GE.AND P4, PT, R13, R11.reuse, PT ;  /* 0x0000000b0d00720c */ /* 0x080fe20003f86270 */
[----:B------:R-:W4:Y:S01]  /*f060*/  MUFU.TANH R178, R178 ;  /* 0x000000b200b27308 */ /* 0x000f220000002400 */
[----:B------:R-:W-:Y:S01]  /*f070*/  FSEL R13, R0, -INF , !P3 ;  /* 0xff800000000d7808 */ /* 0x000fe20005800000 */
[CC--:B------:R-:W-:Y:S01]  /*f080*/  FFMA.FTZ R0, R19.reuse, R132.reuse, R177 ;  /* 0x0000008413007223 */ /* 0x0c0fe200000100b1 */
[----:B------:R-:W-:Y:S01]  /*f090*/  ISETP.GE.AND P3, PT, R12, R11, PT ;  /* 0x0000000b0c00720c */ /* 0x000fe20003f66270 */
[-C--:B-1----:R-:W-:Y:S01]  /*f0a0*/  FFMA.FTZ R19, R19, R132.reuse, R179 ;  /* 0x0000008413137223 */ /* 0x082fe200000100b3 */
[----:B------:R-:W-:Y:S01]  /*f0b0*/  FSEL R22, R22, -INF , !P0 ;  /* 0xff80000016167808 */ /* 0x000fe20004000000 */
[----:B--2---:R-:W-:Y:S01]  /*f0c0*/  FFMA.FTZ R4, R20, R132, R176 ;  /* 0x0000008414047223 */ /* 0x004fe200000100b0 */
[----:B------:R-:W-:Y:S01]  /*f0d0*/  ISETP.GE.AND P0, PT, R12, R10, PT ;  /* 0x0000000a0c00720c */ /* 0x000fe20003f06270 */
[----:B------:R-:W1:Y:S01]  /*f0e0*/  MUFU.TANH R136, R136 ;  /* 0x0000008800887308 */ /* 0x000e620000002400 */
[----:B------:R-:W-:Y:S01]  /*f0f0*/  FSEL R190, R19, -INF , !P3 ;  /* 0xff80000013be7808 */ /* 0x000fe20005800000 */
[----:B---3--:R-:W-:Y:S01]  /*f100*/  FFMA.FTZ R21, R21, R132, R35 ;  /* 0x0000008415157223 */ /* 0x008fe20000010023 */
[----:B------:R-:W-:-:S02]  /*f110*/  ISETP.GE.AND P3, PT, R244, 0x6, PT ;  /* 0x00000006f400780c */ /* 0x000fc40003f66270 */
[----:B------:R-:W-:Y:S02]  /*f120*/  FSEL R138, R4, -INF , !P5 ;  /* 0xff800000048a7808 */ /* 0x000fe40006800000 */
[----:B------:R-:W-:Y:S01]  /*f130*/  FSEL R139, R0, -INF , !P0 ;  /* 0xff800000008b7808 */ /* 0x000fe20004000000 */
[----:B------:R-:W2:Y:S01]  /*f140*/  MUFU.TANH R137, R137 ;  /* 0x0000008900897308 */ /* 0x000ea20000002400 */
[----:B----4-:R-:W-:Y:S01]  /*f150*/  FFMA.FTZ R20, R20, R132, R178 ;  /* 0x0000008414147223 */ /* 0x010fe200000100b2 */
[----:B------:R-:W-:Y:S01]  /*f160*/  BAR.SYNC.DEFER_BLOCKING 0x0 ;  /* 0x0000000000007b1d */ /* 0x000fe20000010000 */
[C---:B------:R-:W-:Y:S02]  /*f170*/  ISETP.GE.AND P5, PT, R2.reuse, R10, PT ;  /* 0x0000000a0200720c */ /* 0x040fe40003fa6270 */
[----:B------:R-:W-:Y:S02]  /*f180*/  ISETP.GE.AND P0, PT, R2, R11, PT ;  /* 0x0000000b0200720c */ /* 0x000fe40003f06270 */
[----:B------:R-:W-:Y:S01]  /*f190*/  FSEL R21, R21, -INF , !P6 ;  /* 0xff80000015157808 */ /* 0x000fe20007000000 */
[----:B------:R-:W3:Y:S01]  /*f1a0*/  MUFU.TANH R6, R6 ;  /* 0x0000000600067308 */ /* 0x000ee20000002400 */
[----:B-1----:R-:W-:Y:S01]  /*f1b0*/  FFMA.FTZ R2, R15, R132, R136 ;  /* 0x000000840f027223 */ /* 0x002fe20000010088 */
[----:B------:R-:W-:-:S02]  /*f1c0*/  FSEL R187, R20, -INF , !P4 ;  /* 0xff80000014bb7808 */ /* 0x000fc40006000000 */
[C---:B------:R-:W-:Y:S02]  /*f1d0*/  ISETP.GE.AND P6, PT, R3.reuse, R10, PT ;  /* 0x0000000a0300720c */ /* 0x040fe40003fc6270 */
[----:B------:R-:W-:Y:S02]  /*f1e0*/  ISETP.GE.AND P4, PT, R3, R11, PT ;  /* 0x0000000b0300720c */ /* 0x000fe40003f86270 */
[----:B------:R-:W1:Y:S01]  /*f1f0*/  MUFU.TANH R5, R5 ;  /* 0x0000000500057308 */ /* 0x000e620000002400 */
        /* <DEDUP_REMOVED lines=53> */
.L_x_1353:
[----:B------:R-:W-:Y:S05]  /*f550*/  BSYNC B0 ;  /* 0x0000000000007941 */ /* 0x000fea0003800000 */
.L_x_1352:
[----:B------:R-:W0:Y:S02]  /*f560*/  LDGDEPBAR ;  /* 0x00000000000079af */ /* 0x000e240000000000 */
.L_x_1351:
        /* <DEDUP_REMOVED lines=41> */
[----:B-1----:R-:W-:-:S03]  /*f800*/  FMNMX.FTZ R136, R136, R6, !PT ;  /* 0x0000000688887209 */ /* 0x002fc60007810000 */
[----:B------:R-:W1:Y:S01]  /*f810*/  SHFL.BFLY PT, R6, R4, 0x2, 0x1f ;  /* 0x0c401f0004067f89 */ /* 0x000e6200000e0000 */
[C---:B------:R-:W-:Y:S01]  /*f820*/  FSETP.NEU.FTZ.AND P4, PT, R136.reuse, -INF , PT ;  /* 0xff8000008800780b */ /* 0x040fe20003f9d000 */
[----:B------:R-:W-:Y:S01]  /*f830*/  FMUL.FTZ R5, R136, c[0x0][0x23c] ;  /* 0x00008f0088057a20 */ /* 0x000fe20000410000 */
[----:B--2---:R-:W-:-:S04]  /*f840*/  FMNMX.FTZ R134, R134, R2, !PT ;  /* 0x0000000286867209 */ /* 0x004fc80007810000 */
[----:B------:R-:W-:Y:S02]  /*f850*/  FSEL R3, R5, RZ, P4 ;  /* 0x000000ff05037208 */ /* 0x000fe40002000000 */
[----:B---3--:R-:W-:-:S03]  /*f860*/  FMNMX.FTZ R135, R0, R135, !PT ;  /* 0x0000008700877209 */ /* 0x008fc60007810000 */
[--C-:B------:R-:W-:Y:S01]  /*f870*/  FFMA.FTZ R5, R28, c[0x0][0x23c], -R3.reuse ;  /* 0x00008f001c057a23 */ /* 0x100fe20000010803 */
[----:B------:R-:W-:Y:S01]  /*f880*/  FSETP.NEU.FTZ.AND P2, PT, R135, -INF , PT ;  /* 0xff8000008700780b */ /* 0x000fe20003f5d000 */
[--C-:B------:R-:W-:Y:S02]  /*f890*/  FFMA.FTZ R2, R32, c[0x0][0x23c], -R3.reuse ;  /* 0x00008f0020027a23 */ /* 0x100fe40000010803 */
[----:B------:R2:W-:Y:S01]  /*f8a0*/  MUFU.EX2 R246, R5 ;  /* 0x0000000500f67308 */ /* 0x0005e20000000800 */
[----:B------:R-:W-:Y:S01]  /*f8b0*/  FFMA.FTZ R0, R33, c[0x0][0x23c], -R3 ;  /* 0x00008f0021007a23 */ /* 0x000fe20000010803 */
[----:B-1----:R-:W-:-:S06]  /*f8c0*/  FMNMX.FTZ R4, R6, R4, !PT ;  /* 0x0000000406047209 */ /* 0x002fcc0007810000 */
[----:B------:R1:W3:Y:S01]  /*f8d0*/  MUFU.EX2 R245, R2 ;  /* 0x0000000200f57308 */ /* 0x0002e20000000800 */
[----:B------:R-:W4:Y:S04]  /*f8e0*/  SHFL.BFLY PT, R137, R4, 0x1, 0x1f ;  /* 0x0c201f0004897f89 */ /* 0x000f2800000e0000 */
[----:B--2---:R-:W2:Y:S03]  /*f8f0*/  SHFL.BFLY PT, R5, R134, 0x1, 0x1f ;  /* 0x0c201f0086057f89 */ /* 0x004ea600000e0000 */
[----:B------:R5:W-:Y:S01]  /*f900*/  MUFU.EX2 R243, R0 ;  /* 0x0000000000f37308 */ /* 0x000be20000000800 */
[----:B-1----:R-:W-:Y:S01]  /*f910*/  FMUL.FTZ R2, R135, c[0x0][0x23c] ;  /* 0x00008f0087027a20 */ /* 0x002fe20000410000 */
[----:B---3--:R-:W-:-:S04]  /*f920*/  F2FP.PACK_AB R8, R245, R246 ;  /* 0x000000f6f508723e */ /* 0x008fc800000000ff */
[----:B------:R-:W-:Y:S01]  /*f930*/  FSEL R2, R2, RZ, P2 ;  /* 0x000000ff02027208 */ /* 0x000fe20001000000 */
[----:B-----5:R-:W-:Y:S02]  /*f940*/  FFMA.FTZ R0, R34, c[0x0][0x23c], -R3 ;  /* 0x00008f0022007a23 */ /* 0x020fe40000010803 */
[----:B------:R-:W-:Y:S01]  /*f950*/  LDSM.16.MT88.4 R32, [R221+0xb000] ;  /* 0x00b00000dd20783b */ /* 0x000fe20000004200 */
[----:B----4-:R-:W-:Y:S01]  /*f960*/  FMNMX.FTZ R137, R4, R137, !PT ;  /* 0x0000008904897209 */ /* 0x010fe20007810000 */
[----:B------:R1:W3:Y:S01]  /*f970*/  MUFU.EX2 R247, R0 ;  /* 0x0000000000f77308 */ /* 0x0002e20000000800 */
[----:B--2---:R-:W-:-:S03]  /*f980*/  FMNMX.FTZ R134, R134, R5, !PT ;  /* 0x0000000586867209 */ /* 0x004fc60007810000 */
[C---:B------:R-:W-:Y:S01]  /*f990*/  FMUL.FTZ R12, R137.reuse, c[0x0][0x23c] ;  /* 0x00008f00890c7a20 */ /* 0x040fe20000410000 */
[----:B------:R-:W-:Y:S01]  /*f9a0*/  FSETP.NEU.FTZ.AND P0, PT, R137, -INF , PT ;  /* 0xff8000008900780b */ /* 0x000fe20003f1d000 */
[--C-:B------:R-:W-:Y:S01]  /*f9b0*/  FFMA.FTZ R5, R27, c[0x0][0x23c], -R2.reuse ;  /* 0x00008f001b057a23 */ /* 0x100fe20000010802 */
[----:B------:R-:W-:Y:S02]  /*f9c0*/  FSETP.NEU.FTZ.AND P1, PT, R134, -INF , PT ;  /* 0xff8000008600780b */ /* 0x000fe40003f3d000 */
[----:B------:R-:W-:Y:S01]  /*f9d0*/  FSEL R12, R12, RZ, P0 ;  /* 0x000000ff0c0c7208 */ /* 0x000fe20000000000 */
[----:B------:R2:W-:Y:S01]  /*f9e0*/  MUFU.EX2 R241, R5 ;  /* 0x0000000500f17308 */ /* 0x0005e20000000800 */
[----:B-1----:R-:W-:Y:S01]  /*f9f0*/  FFMA.FTZ R0, R25, c[0x0][0x23c], -R2 ;  /* 0x00008f0019007a23 */ /* 0x002fe20000010802 */
[----:B---3--:R-:W-:-:S06]  /*fa00*/  F2FP.PACK_AB R10, R247, R243 ;  /* 0x000000f3f70a723e */ /* 0x008fcc00000000ff */
[----:B------:R1:W-:Y:S01]  /*fa10*/  MUFU.EX2 R240, R0 ;  /* 0x0000000000f07308 */ /* 0x0003e20000000800 */
[--C-:B--2---:R-:W-:Y:S02]  /*fa20*/  FFMA.FTZ R5, R29, c[0x0][0x23c], -R2.reuse ;  /* 0x00008f001d057a23 */ /* 0x104fe40000010802 */
[----:B------:R-:W-:Y:S05]  /*fa30*/  LDSM.16.MT88.4 R28, [R222+0xb000] ;  /* 0x00b00000de1c783b */ /* 0x000fea0000004200 */
[----:B------:R-:W2:Y:S01]  /*fa40*/  MUFU.EX2 R242, R5 ;  /* 0x0000000500f27308 */ /* 0x000ea20000000800 */
[----:B-1----:R-:W-:-:S07]  /*fa50*/  FFMA.FTZ R0, R26, c[0x0][0x23c], -R2 ;  /* 0x00008f001a007a23 */ /* 0x002fce0000010802 */
[----:B------:R1:W3:Y:S01]  /*fa60*/  MUFU.EX2 R239, R0 ;  /* 0x0000000000ef7308 */ /* 0x0002e20000000800 */
[----:B--2---:R-:W-:Y:S01]  /*fa70*/  F2FP.PACK_AB R11, R242, R241 ;  /* 0x000000f1f20b723e */ /* 0x004fe200000000ff */
[----:B-1----:R-:W-:Y:S01]  /*fa80*/  FMUL.FTZ R0, R134, c[0x0][0x23c] ;  /* 0x00008f0086007a20 */ /* 0x002fe20000410000 */
[----:B---3--:R-:W-:-:S04]  /*fa90*/  F2FP.PACK_AB R9, R239, R240 ;  /* 0x000000f0ef09723e */ /* 0x008fc800000000ff */
[----:B------:R-:W-:-:S05]  /*faa0*/  FSEL R0, R0, RZ, P1 ;  /* 0x000000ff00007208 */ /* 0x000fca0000800000 */
[--C-:B------:R-:W-:Y:S02]  /*fab0*/  FFMA.FTZ R4, R17, c[0x0][0x23c], -R0.reuse ;  /* 0x00008f0011047a23 */ /* 0x100fe40000010800 */
[--C-:B------:R-:W-:Y:S02]  /*fac0*/  FFMA.FTZ R5, R18, c[0x0][0x23c], -R0.reuse ;  /* 0x00008f0012057a23 */ /* 0x100fe40000010800 */
[----:B------:R1:W-:Y:S08]  /*fad0*/  MUFU.EX2 R235, R4 ;  /* 0x0000000400eb7308 */ /* 0x0003f00000000800 */
[----:B------:R2:W-:Y:S01]  /*fae0*/  MUFU.EX2 R236, R5 ;  /* 0x0000000500ec7308 */ /* 0x0005e20000000800 */
[----:B-1----:R-:W-:-:S07]  /*faf0*/  FFMA.FTZ R4, R16, c[0x0][0x23c], -R0 ;  /* 0x00008f0010047a23 */ /* 0x002fce0000010800 */
[----:B------:R1:W-:Y:S01]  /*fb00*/  MUFU.EX2 R237, R4 ;  /* 0x0000000400ed7308 */ /* 0x0003e20000000800 */
[----:B--2---:R-:W-:Y:S02]  /*fb10*/  FFMA.FTZ R5, R21, c[0x0][0x23c], -R12 ;  /* 0x00008f0015057a23 */ /* 0x004fe4000001080c */
[----:B-1----:R-:W-:-:S05]  /*fb20*/  FFMA.FTZ R4, R13, c[0x0][0x23c], -R0 ;  /* 0x00008f000d047a23 */ /* 0x002fca0000010800 */
[----:B------:R1:W-:Y:S02]  /*fb30*/  MUFU.EX2 R238, R4 ;  /* 0x0000000400ee7308 */ /* 0x0003e40000000800 */
[--C-:B-1----:R-:W-:Y:S02]  /*fb40*/  FFMA.FTZ R4, R24, c[0x0][0x23c], -R12.reuse ;  /* 0x00008f0018047a23 */ /* 0x102fe4000001080c */
[----:B------:R-:W-:Y:S04]  /*fb50*/  LDSM.16.MT88.4 R24, [R219+0xb000] ;  /* 0x00b00000db18783b */ /* 0x000fe80000004200 */
[----:B------:R1:W-:Y:S02]  /*fb60*/  MUFU.EX2 R195, R4 ;  /* 0x0000000400c37308 */ /* 0x0003e40000000800 */
[----:B-1----:R-:W-:-:S06]  /*fb70*/  FFMA.FTZ R4, R23, c[0x0][0x23c], -R12 ;  /* 0x00008f0017047a23 */ /* 0x002fcc000001080c */
[----:B------:R1:W-:Y:S02]  /*fb80*/  MUFU.EX2 R233, R4 ;  /* 0x0000000400e97308 */ /* 0x0003e40000000800 */
[----:B-1----:R-:W-:Y:S02]  /*fb90*/  FFMA.FTZ R4, R22, c[0x0][0x23c], -R12 ;  /* 0x00008f0016047a23 */ /* 0x002fe4000001080c */
[----:B------:R-:W1:Y:S04]  /*fba0*/  LDSM.16.MT88.4 R20, [R217+0xa000] ;  /* 0x00a00000d914783b */ /* 0x000e680000004200 */
[----:B------:R2:W-:Y:S02]  /*fbb0*/  MUFU.EX2 R234, R4 ;  /* 0x0000000400ea7308 */ /* 0x0005e40000000800 */
[----:B--2---:R-:W-:-:S05]  /*fbc0*/  FSEL R4, R136, RZ, P4 ;  /* 0x000000ff88047208 */ /* 0x004fca0002000000 */
[----:B------:R-:W-:Y:S01]  /*fbd0*/  FADD.FTZ R6, R231, -R4 ;  /* 0x80000004e7067221 */ /* 0x000fe20000010000 */
[----:B------:R-:W-:Y:S01]  /*fbe0*/  FSEL R4, R135, RZ, P2 ;  /* 0x000000ff87047208 */ /* 0x000fe20001000000 */
[----:B------:R2:W3:Y:S02]  /*fbf0*/  MUFU.EX2 R231, R5 ;  /* 0x0000000500e77308 */ /* 0x0004e40000000800 */
[----:B------:R-:W-:Y:S02]  /*fc00*/  FMUL.FTZ R6, R6, c[0x0][0x23c] ;  /* 0x00008f0006067a20 */ /* 0x000fe40000410000 */
[----:B------:R-:W-:-:S04]  /*fc10*/  FADD.FTZ R4, R230, -R4 ;  /* 0x80000004e6047221 */ /* 0x000fc80000010000 */
[----:B------:R-:W-:Y:S01]  /*fc20*/  FMUL.FTZ R15, R4, c[0x0][0x23c] ;  /* 0x00008f00040f7a20 */ /* 0x000fe20000410000 */
[----:B------:R-:W4:Y:S01]  /*fc30*/  MUFU.EX2 R16, R6 ;  /* 0x0000000600107308 */ /* 0x000f220000000800 */
[----:B------:R-:W-:-:S05]  /*fc40*/  FSEL R4, R137, RZ, P0 ;  /* 0x000000ff89047208 */ /* 0x000fca0000000000 */
[----:B------:R-:W-:Y:S01]  /*fc50*/  FADD.FTZ R4, R133, -R4 ;  /* 0x8000000485047221 */ /* 0x000fe20000010000 */
[----:B--2---:R-:W-:Y:S01]  /*fc60*/  FSEL R5, R134, RZ, P1 ;  /* 0x000000ff86057208 */ /* 0x004fe20000800000 */
[----:B------:R-:W2:Y:S01]  /*fc70*/  MUFU.EX2 R15, R15 ;  /* 0x0000000f000f7308 */ /* 0x000ea20000000800 */
[----:B---3--:R-:W-:Y:S01]  /*fc80*/  F2FP.PACK_AB R7, R231, R234 ;  /* 0x000000eae707723e */ /* 0x008fe200000000ff */
[----:B------:R-:W-:Y:S02]  /*fc90*/  FMUL.FTZ R4, R4, c[0x0][0x23c] ;  /* 0x00008f0004047a20 */ /* 0x000fe40000410000 */
[----:B------:R-:W-:Y:S01]  /*fca0*/  FADD.FTZ R5, R229, -R5 ;  /* 0x80000005e5057221 */ /* 0x000fe20000010000 */
[----:B------:R-:W-:Y:S01]  /*fcb0*/  @P3 IADD3 R229, R244, -0x6, RZ ;  /* 0xfffffffaf4e53810 */ /* 0x000fe20007ffe0ff */
[-C--:B----4-:R-:W-:Y:S02]  /*fcc0*/  FMUL.FTZ R148, R148, R16.reuse ;  /* 0x0000001094947220 */ /* 0x090fe40000410000 */
[----:B------:R3:W4:Y:S01]  /*fcd0*/  MUFU.EX2 R13, R4 ;  /* 0x00000004000d7308 */ /* 0x0007220000000800 */
[----:B------:R-:W-:Y:S01]  /*fce0*/  FMUL.FTZ R149, R149, R16 ;  /* 0x0000001095957220 */ /* 0x000fe20000410000 */
[----:B------:R-:W-:Y:S01]  /*fcf0*/  F2FP.PACK_AB R6, R238, R237 ;  /* 0x000000edee06723e */ /* 0x000fe200000000ff */
[----:B------:R-:W-:-:S02]  /*fd00*/  FMUL.FTZ R5, R5, c[0x0][0x23c] ;  /* 0x00008f0005057a20 */ /* 0x000fc40000410000 */
[-C--:B------:R-:W-:Y:S02]  /*fd10*/  FMUL.FTZ R116, R116, R16.reuse ;  /* 0x0000001074747220 */ /* 0x080fe40000410000 */
[-C--:B--2---:R-:W-:Y:S01]  /*fd20*/  FMUL.FTZ R150, R150, R15.reuse ;  /* 0x0000000f96967220 */ /* 0x084fe20000410000 */
[----:B------:R2:W5:Y:S01]  /*fd30*/  MUFU.EX2 R14, R5 ;  /* 0x00000005000e7308 */ /* 0x0005620000000800 */
[-C--:B------:R-:W-:Y:S02]  /*fd40*/  FMUL.FTZ R151, R151, R15.reuse ;  /* 0x0000000f97977220 */ /* 0x080fe40000410000 */
[----:B------:R-:W-:Y:S02]  /*fd50*/  FMUL.FTZ R117, R117, R16 ;  /* 0x0000001075757220 */ /* 0x000fe40000410000 */
[-C--:B------:R-:W-:Y:S02]  /*fd60*/  FMUL.FTZ R118, R118, R15.reuse ;  /* 0x0000000f76767220 */ /* 0x080fe40000410000 */
[----:B------:R-:W-:Y:S01]  /*fd70*/  FMUL.FTZ R119, R119, R15 ;  /* 0x0000000f77777220 */ /* 0x000fe20000410000 */
[----:B-1----:R-:W-:Y:S01]  /*fd80*/  HMMA.16816.F32 R208, R8, R20, R148 ;  /* 0x0000001408d0723c */ /* 0x002fe20000001894 */
[----:B------:R-:W1:Y:S01]  /*fd90*/  LDSM.16.MT88.4 R148, [R222+0xa000] ;  /* 0x00a00000de94783b */ /* 0x000e620000004200 */
[----:B---3--:R-:W-:Y:S01]  /*fda0*/  F2FP.PACK_AB R4, R235, R236 ;  /* 0x000000eceb04723e */ /* 0x008fe200000000ff */
[----:B----4-:R-:W-:-:S02]  /*fdb0*/  FMUL.FTZ R42, R42, R13 ;  /* 0x0000000d2a2a7220 */ /* 0x010fc40000410000 */
[-C--:B------:R-:W-:Y:S02]  /*fdc0*/  FMUL.FTZ R43, R43, R13.reuse ;  /* 0x0000000d2b2b7220 */ /* 0x080fe40000410000 */
[----:B------:R-:W-:Y:S01]  /*fdd0*/  FMUL.FTZ R146, R146, R13 ;  /* 0x0000000d92927220 */ /* 0x000fe20000410000 */
[----:B--2---:R-:W-:Y:S01]  /*fde0*/  F2FP.PACK_AB R5, R233, R195 ;  /* 0x000000c3e905723e */ /* 0x004fe200000000ff */
[-C--:B-----5:R-:W-:Y:S01]  /*fdf0*/  FMUL.FTZ R40, R40, R14.reuse ;  /* 0x0000000e28287220 */ /* 0x0a0fe20000410000 */
[----:B------:R-:W-:Y:S01]  /*fe00*/  HMMA.16816.F32 R116, R8, R32, R116 ;  /* 0x000000200874723c */ /* 0x000fe20000001874 */
[-C--:B------:R-:W-:Y:S02]  /*fe10*/  FMUL.FTZ R41, R41, R14.reuse ;  /* 0x0000000e29297220 */ /* 0x080fe40000410000 */
[-C--:B------:R-:W-:Y:S02]  /*fe20*/  FMUL.FTZ R144, R144, R14.reuse ;  /* 0x0000000e90907220 */ /* 0x080fe40000410000 */
[----:B------:R-:W-:-:S02]  /*fe30*/  FMUL.FTZ R145, R145, R14 ;  /* 0x0000000e91917220 */ /* 0x000fc40000410000 */
[-C--:B------:R-:W-:Y:S02]  /*fe40*/  FMUL.FTZ R147, R147, R13.reuse ;  /* 0x0000000d93937220 */ /* 0x080fe40000410000 */
[-C--:B------:R-:W-:Y:S02]  /*fe50*/  FMUL.FTZ R152, R152, R14.reuse ;  /* 0x0000000e98987220 */ /* 0x080fe40000410000 */
[-C--:B------:R-:W-:Y:S02]  /*fe60*/  FMUL.FTZ R153, R153, R14.reuse ;  /* 0x0000000e99997220 */ /* 0x080fe40000410000 */
[-C--:B------:R-:W-:Y:S01]  /*fe70*/  FMUL.FTZ R154, R154, R13.reuse ;  /* 0x0000000d9a9a7220 */ /* 0x080fe20000410000 */
[----:B------:R-:W-:Y:S01]  /*fe80*/  HMMA.16816.F32 R144, R4, R20, R144 ;  /* 0x000000140490723c */ /* 0x000fe20000001890 */
[----:B------:R-:W-:Y:S02]  /*fe90*/  FMUL.FTZ R155, R155, R13 ;  /* 0x0000000d9b9b7220 */ /* 0x000fe40000410000 */
        /* <DEDUP_REMOVED lines=80> */
[-C--:B------:R-:W-:Y:S01]  /*103a0*/  FMUL.FTZ R174, R174, R15.reuse ;  /* 0x0000000faeae7220 */ /* 0x080fe20000410000 */
[----:B------:R-:W-:Y:S01]  /*103b0*/  LDSM.16.MT88.4 R156, [R217+0xa800] ;  /* 0x00a80000d99c783b */ /* 0x000fe20000004200 */
        /* <DEDUP_REMOVED lines=10> */
[-C--:B------:R-:W-:Y:S01]  /*10460*/  FMUL.FTZ R86, R86, R15.reuse ;  /* 0x0000000f56567220 */ /* 0x080fe20000410000 */
[----:B------:R-:W-:Y:S01]  /*10470*/  LDSM.16.MT88.4 R172, [R219+0xa800] ;  /* 0x00a80000dbac783b */ /* 0x000fe20000004200 */
        /* <DEDUP_REMOVED lines=31> */
[-C--:B------:R-:W-:Y:S01]  /*10670*/  FMUL.FTZ R97, R97, R16.reuse ;  /* 0x0000001061617220 */ /* 0x080fe20000410000 */
[----:B------:R-:W5:Y:S01]  /*10680*/  LDSM.16.MT88.4 R64, [R221+0xa800] ;  /* 0x00a80000dd40783b */ /* 0x000f620000004200 */
[-C--:B------:R-:W-:Y:S01]  /*10690*/  FMUL.FTZ R98, R98, R15.reuse ;  /* 0x0000000f62627220 */ /* 0x080fe20000410000 */
[C---:B------:R-:W-:Y:S01]  /*106a0*/  HMMA.16816.F32 R20, R8.reuse, R42, R80 ;  /* 0x0000002a0814723c */ /* 0x040fe20000001850 */
[-C--:B------:R-:W-:Y:S01]  /*106b0*/  FMUL.FTZ R99, R99, R15.reuse ;  /* 0x0000000f63637220 */ /* 0x080fe20000410000 */
[----:B------:R-:W1:Y:S01]  /*106c0*/  LDSM.16.MT88.4 R80, [R217+0xb800] ;  /* 0x00b80000d950783b */ /* 0x000e620000004200 */
[----:B---3--:R-:W-:Y:S02]  /*106d0*/  FFMA.FTZ R3, R183, c[0x0][0x23c], -R2 ;  /* 0x00008f00b7037a23 */ /* 0x008fe40000010802 */
[-C--:B------:R-:W-:Y:S02]  /*106e0*/  FMUL.FTZ R112, R112, R16.reuse ;  /* 0x0000001070707220 */ /* 0x080fe40000410000 */
[----:B------:R3:W-:Y:S01]  /*106f0*/  MUFU.EX2 R183, R3 ;  /* 0x0000000300b77308 */ /* 0x0007e20000000800 */
[----:B------:R-:W-:Y:S01]  /*10700*/  FMUL.FTZ R113, R113, R16 ;  /* 0x0000001071717220 */ /* 0x000fe20000410000 */
[----:B------:R-:W-:Y:S01]  /*10710*/  HMMA.16816.F32 R24, R8, R26, R96 ;  /* 0x0000001a0818723c */ /* 0x000fe20000001860 */
[-C--:B------:R-:W-:Y:S01]  /*10720*/  FMUL.FTZ R114, R114, R15.reuse ;  /* 0x0000000f72727220 */ /* 0x080fe20000410000 */
[----:B------:R-:W1:Y:S01]  /*10730*/  LDSM.16.MT88.4 R96, [R219+0xb800] ;  /* 0x00b80000db60783b */ /* 0x000e620000004200 */
[----:B------:R-:W-:-:S02]  /*10740*/  FMUL.FTZ R115, R115, R15 ;  /* 0x0000000f73737220 */ /* 0x000fc40000410000 */
[-C--:B------:R-:W-:Y:S02]  /*10750*/  FMUL.FTZ R128, R128, R16.reuse ;  /* 0x0000001080807220 */ /* 0x080fe40000410000 */
[-C--:B------:R-:W-:Y:S02]  /*10760*/  FMUL.FTZ R129, R129, R16.reuse ;  /* 0x0000001081817220 */ /* 0x080fe40000410000 */
[-C--:B------:R-:W-:Y:S01]  /*10770*/  FMUL.FTZ R130, R130, R15.reuse ;  /* 0x0000000f82827220 */ /* 0x080fe20000410000 */
[----:B------:R-:W-:Y:S01]  /*10780*/  HMMA.16816.F32 R28, R8, R30, R112 ;  /* 0x0000001e081c723c */ /* 0x000fe20000001870 */
[----:B------:R-:W1:Y:S01]  /*10790*/  LDSM.16.MT88.4 R112, [R222+0xb800] ;  /* 0x00b80000de70783b */ /* 0x000e620000004200 */
[----:B------:R-:W-:Y:S02]  /*107a0*/  FMUL.FTZ R131, R131, R15 ;  /* 0x0000000f83837220 */ /* 0x000fe40000410000 */
[----:B---3--:R-:W-:Y:S02]  /*107b0*/  FFMA.FTZ R3, R181, c[0x0][0x23c], -R2 ;  /* 0x00008f00b5037a23 */ /* 0x008fe40000010802 */
[----:B------:R-:W-:-:S02]  /*107c0*/  FMUL.FTZ R36, R36, R16 ;  /* 0x0000001024247220 */ /* 0x000fc40000410000 */
[----:B------:R3:W3:Y:S01]  /*107d0*/  MUFU.EX2 R184, R3 ;  /* 0x0000000300b87308 */ /* 0x0006e20000000800 */
[-C--:B------:R-:W-:Y:S01]  /*107e0*/  FMUL.FTZ R37, R37, R16.reuse ;  /* 0x0000001025257220 */ /* 0x080fe20000410000 */
[C---:B------:R-:W-:Y:S01]  /*107f0*/  HMMA.16816.F32 R32, R8.reuse, R34, R128 ;  /* 0x000000220820723c */ /* 0x040fe20000001880 */
[-C--:B------:R-:W-:Y:S02]  /*10800*/  FMUL.FTZ R38, R38, R15.reuse ;  /* 0x0000000f26267220 */ /* 0x080fe40000410000 */
[----:B------:R-:W-:Y:S02]  /*10810*/  FMUL.FTZ R39, R39, R15 ;  /* 0x0000000f27277220 */ /* 0x000fe40000410000 */
[-C--:B------:R-:W-:Y:S02]  /*10820*/  FMUL.FTZ R68, R68, R16.reuse ;  /* 0x0000001044447220 */ /* 0x080fe40000410000 */
[----:B------:R-:W-:Y:S01]  /*10830*/  FMUL.FTZ R69, R69, R16 ;  /* 0x0000001045457220 */ /* 0x000fe20000410000 */
[----:B--2---:R-:W-:Y:S01]  /*10840*/  F2FP.PACK_AB R128, R193, R189 ;  /* 0x000000bdc180723e */ /* 0x004fe200000000ff */
[-C--:B------:R-:W-:Y:S01]  /*10850*/  FMUL.FTZ R70, R70, R15.reuse ;  /* 0x0000000f46467220 */ /* 0x080fe20000410000 */
[----:B----4-:R-:W-:Y:S01]  /*10860*/  F2FP.PACK_AB R130, R188, R194 ;  /* 0x000000c2bc82723e */ /* 0x010fe200000000ff */
[----:B------:R-:W-:Y:S01]  /*10870*/  FMUL.FTZ R71, R71, R15 ;  /* 0x0000000f47477220 */ /* 0x000fe20000410000 */
[----:B------:R-:W-:Y:S01]  /*10880*/  HMMA.16816.F32 R36, R8, R148, R36 ;  /* 0x000000940824723c */ /* 0x000fe20000001824 */
[--C-:B---3--:R-:W-:Y:S01]  /*10890*/  FFMA.FTZ R3, R180, c[0x0][0x23c], -R2.reuse ;  /* 0x00008f00b4037a23 */ /* 0x108fe20000010802 */
[----:B------:R-:W-:Y:S01]  /*108a0*/  F2FP.PACK_AB R129, R184, R183 ;  /* 0x000000b7b881723e */ /* 0x000fe200000000ff */
[----:B------:R-:W-:-:S02]  /*108b0*/  FFMA.FTZ R2, R182, c[0x0][0x23c], -R2 ;  /* 0x00008f00b6027a23 */ /* 0x000fc40000010802 */
[----:B------:R2:W-:Y:S03]  /*108c0*/  MUFU.EX2 R186, R3 ;  /* 0x0000000300ba7308 */ /* 0x0005e60000000800 */
[----:B------:R-:W-:Y:S05]  /*108d0*/  HMMA.16816.F32 R68, R8, R40, R68 ;  /* 0x000000280844723c */ /* 0x000fea0000001844 */
[----:B------:R3:W4:Y:S02]  /*108e0*/  MUFU.EX2 R181, R2 ;  /* 0x0000000200b57308 */ /* 0x0007240000000800 */
[----:B------:R-:W-:-:S02]  /*108f0*/  FFMA.FTZ R8, R251, R16, R246 ;  /* 0x00000010fb087223 */ /* 0x000fc400000100f6 */
[----:B--2---:R-:W-:-:S04]  /*10900*/  FFMA.FTZ R3, R250, R15, R240 ;  /* 0x0000000ffa037223 */ /* 0x004fc800000100f0 */
[----:B------:R-:W-:Y:S02]  /*10910*/  FADD.FTZ R3, R239, R3 ;  /* 0x00000003ef037221 */ /* 0x000fe40000010000 */
[----:B---3--:R-:W-:Y:S01]  /*10920*/  FFMA.FTZ R2, R138, c[0x0][0x23c], -R0 ;  /* 0x00008f008a027a23 */ /* 0x008fe20000010800 */
[----:B----4-:R-:W-:Y:S01]  /*10930*/  F2FP.PACK_AB R131, R181, R186 ;  /* 0x000000bab583723e */ /* 0x010fe200000000ff */
[----:B------:R-:W-:Y:S02]  /*10940*/  FADD.FTZ R3, R241, R3 ;  /* 0x00000003f1037221 */ /* 0x000fe40000010000 */
[----:B------:R2:W-:Y:S02]  /*10950*/  MUFU.EX2 R180, R2 ;  /* 0x0000000200b47308 */ /* 0x0005e40000000800 */
[----:B------:R-:W-:Y:S02]  /*10960*/  FADD.FTZ R3, R242, R3 ;  /* 0x00000003f2037221 */ /* 0x000fe40000010000 */
[----:B-1----:R-:W-:Y:S02]  /*10970*/  HMMA.16816.F32 R116, R128, R4, R116 ;  /* 0x000000048074723c */ /* 0x002fe40000001874 */
[----:B------:R-:W-:-:S04]  /*10980*/  FADD.FTZ R3, R183, R3 ;  /* 0x00000003b7037221 */ /* 0x000fc80000010000 */
[----:B------:R-:W-:Y:S02]  /*10990*/  FADD.FTZ R3, R184, R3 ;  /* 0x00000003b8037221 */ /* 0x000fe40000010000 */
[C---:B------:R-:W-:Y:S02]  /*109a0*/  HMMA.16816.F32 R148, R128.reuse, R156, R208 ;  /* 0x0000009c8094723c */ /* 0x040fe400000018d0 */
[----:B------:R-:W-:Y:S02]  /*109b0*/  FADD.FTZ R3, R186, R3 ;  /* 0x00000003ba037221 */ /* 0x000fe40000010000 */
[--C-:B--2---:R-:W-:Y:S02]  /*109c0*/  FFMA.FTZ R2, R139, c[0x0][0x23c], -R0.reuse ;  /* 0x00008f008b027a23 */ /* 0x104fe40000010800 */
[----:B------:R-:W-:Y:S02]  /*109d0*/  FADD.FTZ R250, R181, R3 ;  /* 0x00000003b5fa7221 */ /* 0x000fe40000010000 */
[----:B------:R1:W2:Y:S01]  /*109e0*/  MUFU.EX2 R139, R2 ;  /* 0x00000002008b7308 */ /* 0x0002a20000000800 */
[C---:B------:R-:W-:Y:S08]  /*109f0*/  HMMA.16816.F32 R160, R128.reuse, R172, R160 ;  /* 0x000000ac80a0723c */ /* 0x040ff000000018a0 */
[----:B------:R-:W-:Y:S01]  /*10a00*/  HMMA.16816.F32 R36, R128, R48, R36 ;  /* 0x000000308024723c */ /* 0x000fe20000001824 */
[--C-:B-1----:R-:W-:Y:S01]  /*10a10*/  FFMA.FTZ R2, R19, c[0x0][0x23c], -R0.reuse ;  /* 0x00008f0013027a23 */ /* 0x102fe20000010800 */
[----:B--2---:R-:W-:Y:S01]  /*10a20*/  F2FP.PACK_AB R124, R139, R180 ;  /* 0x000000b48b7c723e */ /* 0x004fe200000000ff */
[----:B------:R-:W-:-:S05]  /*10a30*/  FFMA.FTZ R0, R185, c[0x0][0x23c], -R0 ;  /* 0x00008f00b9007a23 */ /* 0x000fca0000010800 */
[C---:B-----5:R-:W-:Y:S01]  /*10a40*/  HMMA.16816.F32 R52, R128.reuse, R64, R52 ;  /* 0x000000408034723c */ /* 0x060fe20000001834 */
        /* <DEDUP_REMOVED lines=16> */
[----:B------:R-:W-:-:S03]  /*10b50*/  MOV R236, R232 ;  /* 0x000000e800ec7202 */ /* 0x000fc60000000f00 */
        /* <DEDUP_REMOVED lines=49> */
.L_x_1341:
[----:B------:R-:W-:-:S07]  /*10e70*/  IADD3 R229, R236, -0x1, RZ ;  /* 0xffffffffece57810 */ /* 0x000fce0007ffe0ff */
.L_x_1354:
[----:B------:R-:W-:-:S13]  /*10e80*/  ISETP.GE.AND P0, PT, R229, RZ, PT ;  /* 0x000000ffe500720c */ /* 0x000fda0003f06270 */
[----:B------:R-:W-:Y:S05]  /*10e90*/  @!P0 BRA `(.L_x_1355) ;  /* 0x00002d2000008947 */ /* 0x000fea0003800000 */
[----:B------:R-:W2:Y:S01]  /*10ea0*/  LDL.LU.64 R4, [R1+0x38] ;  /* 0x0000380001047983 */ /* 0x000ea20000300a00 */
[----:B------:R-:W-:Y:S01]  /*10eb0*/  IMAD.MOV.U32 R138, RZ, RZ, R135 ;  /* 0x000000ffff8a7224 */ /* 0x000fe200078e0087 */
[----:B------:R-:W-:Y:S01]  /*10ec0*/  MOV R133, R136 ;  /* 0x0000008800857202 */ /* 0x000fe20000000f00 */
[----:B------:R-:W-:Y:S01]  /*10ed0*/  IMAD.MOV.U32 R139, RZ, RZ, R137 ;  /* 0x000000ffff8b7224 */ /* 0x000fe200078e0089 */
[----:B------:R-:W2:Y:S01]  /*10ee0*/  LDL.LU.64 R2, [R1+0x40] ;  /* 0x0000400001027983 */ /* 0x000ea20000300a00 */
[----:B------:R-:W-:-:S03]  /*10ef0*/  MOV R141, R134 ;  /* 0x00000086008d7202 */ /* 0x000fc60000000f00 */
[----:B------:R-:W3:Y:S01]  /*10f00*/  LDL.64 R6, [R1+0x8] ;  /* 0x0000080001067983 */ /* 0x000ee20000100a00 */
[----:B------:R-:W-:Y:S01]  /*10f10*/  ISETP.GE.AND P2, PT, R252, c[0x0][0x220], PT ;  /* 0x00008800fc007a0c */ /* 0x000fe20003f46270 */
[----:B--2---:R-:W-:-:S05]  /*10f20*/  IMAD.MOV.U32 R3, RZ, RZ, R5 ;  /* 0x000000ffff037224 */ /* 0x004fca00078e0005 */
[----:B------:R1:W-:Y:S01]  /*10f30*/  STL.64 [R1], R2 ;  /* 0x0000000201007387 */ /* 0x0003e20000100a00 */
[----:B---3--:R-:W-:Y:S01]  /*10f40*/  ISETP.GE.AND P3, PT, R6, c[0x0][0x220], PT ;  /* 0x0000880006007a0c */ /* 0x008fe20003f66270 */
[----:B------:R-:W-:Y:S05]  /*10f50*/  BRA `(.L_x_1356) ;  /* 0x000002f000007947 */ /* 0x000fea0003800000 */
.L_x_1358:
        /* <DEDUP_REMOVED lines=11> */
[----:B---3--:R-:W-:Y:S01]  /*11010*/  IMAD.MOV.U32 R230, RZ, RZ, c[0x0][0x198] ;  /* 0x00006600ffe67624 */ /* 0x008fe200078e00ff */
[----:B--2---:R-:W-:Y:S04]  /*11020*/  LEA R0, P1, R4, R234, 0x5 ;  /* 0x000000ea04007211 */ /* 0x004fe800078228ff */
[----:B------:R-:W-:Y:S02]  /*11030*/  @!P3 LEA R12, P6, R0, c[0x0][0x168], 0x1 ;  /* 0x00005a00000cba11 */ /* 0x000fe400078c08ff */
[----:B------:R-:W-:Y:S01]  /*11040*/  LEA.HI.X R4, R4, R231, R5, 0x5, P1 ;  /* 0x000000e704047211 */ /* 0x000fe200008f2c05 */
[----:B------:R-:W-:Y:S01]  /*11050*/  IMAD.MOV.U32 R231, RZ, RZ, 0x4 ;  /* 0x00000004ffe77424 */ /* 0x000fe200078e00ff */
[C---:B------:R-:W-:Y:S02]  /*11060*/  @!P2 LEA R8, P1, R0.reuse, c[0x0][0x168], 0x1 ;  /* 0x00005a000008aa11 */ /* 0x040fe400078208ff */
[C-C-:B------:R-:W-:Y:S02]  /*11070*/  @!P3 LEA.HI.X R13, R0.reuse, c[0x0][0x16c], R4.reuse, 0x1, P6 ;  /* 0x00005b00000dba11 */ /* 0x140fe400030f0c04 */
[--C-:B------:R-:W-:Y:S02]  /*11080*/  @!P2 LEA.HI.X R9, R0, c[0x0][0x16c], R4.reuse, 0x1, P1 ;  /* 0x00005b000009aa11 */ /* 0x100fe400008f0c04 */
[----:B------:R-:W-:Y:S01]  /*11090*/  IADD3 R3, P0, R232, R0, RZ ;  /* 0x00000000e8037210 */ /* 0x000fe20007f1e0ff */
[----:B------:R-:W-:Y:S01]  /*110a0*/  @!PT LDS RZ, [RZ] ;  /* 0x00000000fffff984 */ /* 0x000fe20000000800 */
[----:B------:R-:W-:Y:S01]  /*110b0*/  @!PT LDS RZ, [RZ] ;  /* 0x00000000fffff984 */ /* 0x000fe20000000800 */
[----:B------:R-:W-:Y:S01]  /*110c0*/  @!PT LDS RZ, [RZ] ;  /* 0x00000000fffff984 */ /* 0x000fe20000000800 */
[----:B------:R1:W-:Y:S01]  /*110d0*/  @!P3 LDGSTS.E.BYPASS.LTC128B.128 [R228+0x8000], [R12.64] ;  /* 0x080000000ce4bfae */ /* 0x0003e2000b901d44 */
[----:B------:R-:W-:Y:S02]  /*110e0*/  SHF.L.U64.HI R230, R230, R231, c[0x0][0x19c] ;  /* 0x00006700e6e67619 */ /* 0x000fe400000102e7 */
[C---:B------:R-:W-:Y:S01]  /*110f0*/  @!P3 LEA R10, P5, R3.reuse, c[0x0][0x168], 0x1 ;  /* 0x00005a00030aba11 */ /* 0x040fe200078a08ff */
        /* <DEDUP_REMOVED lines=21> */
.L_x_1356:
        /* <DEDUP_REMOVED lines=157> */
[----:B------:R-:W-:Y:S03]  /*11c20*/  FMUL.FTZ R19, R19, c[0x0][0x2ec] ;  /* 0x0000bb0013137a20 */ /* 0x000fe60000410000 */
[----:B------:R4:W1:Y:S10]  /*11c30*/  MUFU.TANH R191, R7 ;  /* 0x0000000700bf7308 */ /* 0x0008740000002400 */
[----:B------:R5:W1:Y:S10]  /*11c40*/  MUFU.TANH R178, R14 ;  /* 0x0000000e00b27308 */ /* 0x000a740000002400 */
[----:B------:R-:W1:Y:S01]  /*11c50*/  MUFU.TANH R187, R8 ;  /* 0x0000000800bb7308 */ /* 0x000e620000002400 */
[----:B----4-:R-:W4:Y:S01]  /*11c60*/  LDSM.16.M88.4 R4, [R223+0x1800] ;  /* 0x00180000df04783b */ /* 0x010f220000000200 */
[----:B------:R-:W-:Y:S08]  /*11c70*/  DEPBAR.LE SB0, 0x0 ;  /* 0x000080000000791a */ /* 0x000ff00000000000 */
[----:B------:R-:W1:Y:S01]  /*11c80*/  MUFU.TANH R186, R9 ;  /* 0x0000000900ba7308 */ /* 0x000e620000002400 */
[----:B------:R-:W-:Y:S01]  /*11c90*/  BAR.SYNC.DEFER_BLOCKING 0x0 ;  /* 0x0000000000007b1d */ /* 0x000fe20000010000 */
[----:B-----5:R-:W-:Y:S02]  /*11ca0*/  FMUL.FTZ R14, R16, c[0x0][0x2ec] ;  /* 0x0000bb00100e7a20 */ /* 0x020fe40000410000 */
[----:B------:R-:W-:Y:S06]  /*11cb0*/  FMUL.FTZ R16, R18, c[0x0][0x2ec] ;  /* 0x0000bb0012107a20 */ /* 0x000fec0000410000 */
[----:B------:R-:W1:Y:S10]  /*11cc0*/  MUFU.TANH R179, R10 ;  /* 0x0000000a00b37308 */ /* 0x000e740000002400 */
[----:B------:R-:W1:Y:S10]  /*11cd0*/  MUFU.TANH R184, R11 ;  /* 0x0000000b00b87308 */ /* 0x000e740000002400 */
[----:B------:R-:W1:Y:S01]  /*11ce0*/  MUFU.TANH R189, R12 ;  /* 0x0000000c00bd7308 */ /* 0x000e620000002400 */
[-C--:B----4-:R-:W-:Y:S09]  /*11cf0*/  HMMA.16816.F32 R20, R192, R4.reuse, R20 ;  /* 0x00000004c014723c */ /* 0x090ff20000001814 */
[----:B------:R-:W4:Y:S01]  /*11d00*/  MUFU.TANH R185, R13 ;  /* 0x0000000d00b97308 */ /* 0x000f220000002400 */
[C---:B------:R-:W-:Y:S09]  /*11d10*/  HMMA.16816.F32 R24, R180.reuse, R4, R24 ;  /* 0x00000004b418723c */ /* 0x040ff20000001818 */
[----:B------:R-:W1:Y:S01]  /*11d20*/  MUFU.TANH R15, R15 ;  /* 0x0000000f000f7308 */ /* 0x000e620000002400 */
[-C--:B------:R-:W-:Y:S04]  /*11d30*/  HMMA.16816.F32 R28, R180, R6.reuse, R28 ;  /* 0x00000006b41c723c */ /* 0x080fe8000000181c */
[----:B------:R-:W-:Y:S04]  /*11d40*/  FMUL.FTZ R21, R21, c[0x0][0x2ec] ;  /* 0x0000bb0015157a20 */ /* 0x000fe80000410000 */
[----:B------:R-:W-:Y:S01]  /*11d50*/  HMMA.16816.F32 R32, R192, R6, R32 ;  /* 0x00000006c020723c */ /* 0x000fe20000001820 */
[----:B------:R-:W1:Y:S03]  /*11d60*/  MUFU.TANH R14, R14 ;  /* 0x0000000e000e7308 */ /* 0x000e660000002400 */
[----:B------:R-:W-:Y:S02]  /*11d70*/  FMUL.FTZ R22, R22, c[0x0][0x2ec] ;  /* 0x0000bb0016167a20 */ /* 0x000fe40000410000 */
[----:B------:R-:W-:Y:S02]  /*11d80*/  FMUL.FTZ R23, R23, c[0x0][0x2ec] ;  /* 0x0000bb0017177a20 */ /* 0x000fe40000410000 */
[----:B------:R-:W-:Y:S03]  /*11d90*/  FMUL.FTZ R26, R26, c[0x0][0x2ec] ;  /* 0x0000bb001a1a7a20 */ /* 0x000fe60000410000 */
[----:B------:R5:W1:Y:S01]  /*11da0*/  MUFU.TANH R142, R21 ;  /* 0x00000015008e7308 */ /* 0x000a620000002400 */
[----:B------:R-:W-:Y:S02]  /*11db0*/  FMUL.FTZ R27, R27, c[0x0][0x2ec] ;  /* 0x0000bb001b1b7a20 */ /* 0x000fe40000410000 */
[----:B------:R-:W-:Y:S02]  /*11dc0*/  FMUL.FTZ R20, R20, c[0x0][0x2ec] ;  /* 0x0000bb0014147a20 */ /* 0x000fe40000410000 */
[----:B------:R-:W-:Y:S02]  /*11dd0*/  FMUL.FTZ R28, R28, c[0x0][0x2ec] ;  /* 0x0000bb001c1c7a20 */ /* 0x000fe40000410000 */
[----:B------:R-:W-:Y:S02]  /*11de0*/  FMUL.FTZ R2, R31, c[0x0][0x2ec] ;  /* 0x0000bb001f027a20 */ /* 0x000fe40000410000 */
[----:B------:R-:W-:Y:S01]  /*11df0*/  FMUL.FTZ R24, R24, c[0x0][0x2ec] ;  /* 0x0000bb0018187a20 */ /* 0x000fe20000410000 */
[----:B------:R1:W1:Y:S01]  /*11e00*/  MUFU.TANH R136, R22 ;  /* 0x0000001600887308 */ /* 0x0002620000002400 */
[----:B------:R-:W-:Y:S02]  /*11e10*/  FMUL.FTZ R25, R25, c[0x0][0x2ec] ;  /* 0x0000bb0019197a20 */ /* 0x000fe40000410000 */
[----:B------:R-:W-:Y:S07]  /*11e20*/  FMUL.FTZ R30, R30, c[0x0][0x2ec] ;  /* 0x0000bb001e1e7a20 */ /* 0x000fee0000410000 */
[----:B------:R2:W2:Y:S01]  /*11e30*/  MUFU.TANH R137, R23 ;  /* 0x0000001700897308 */ /* 0x0004a20000002400 */
[----:B-----5:R-:W-:Y:S09]  /*11e40*/  FMUL.FTZ R21, R34, c[0x0][0x2ec] ;  /* 0x0000bb0022157a20 */ /* 0x020ff20000410000 */
[----:B------:R5:W3:Y:S01]  /*11e50*/  MUFU.TANH R134, R26 ;  /* 0x0000001a00867308 */ /* 0x000ae20000002400 */
[----:B-1----:R-:W-:Y:S09]  /*11e60*/  FMUL.FTZ R22, R32, c[0x0][0x2ec] ;  /* 0x0000bb0020167a20 */ /* 0x002ff20000410000 */
[----:B------:R1:W1:Y:S01]  /*11e70*/  MUFU.TANH R181, R28 ;  /* 0x0000001c00b57308 */ /* 0x0002620000002400 */
[----:B--2---:R-:W-:Y:S09]  /*11e80*/  FMUL.FTZ R23, R33, c[0x0][0x2ec] ;  /* 0x0000bb0021177a20 */ /* 0x004ff20000410000 */
[----:B------:R2:W2:Y:S01]  /*11e90*/  MUFU.TANH R176, R17 ;  /* 0x0000001100b07308 */ /* 0x0004a20000002400 */
[----:B-----5:R-:W-:Y:S09]  /*11ea0*/  FMUL.FTZ R26, R35, c[0x0][0x2ec] ;  /* 0x0000bb00231a7a20 */ /* 0x020ff20000410000 */
[----:B------:R-:W2:Y:S01]  /*11eb0*/  MUFU.TANH R16, R16 ;  /* 0x0000001000107308 */ /* 0x000ea20000002400 */
[----:B-1----:R-:W-:Y:S09]  /*11ec0*/  FMUL.FTZ R28, R29, c[0x0][0x2ec] ;  /* 0x0000bb001d1c7a20 */ /* 0x002ff20000410000 */
[----:B------:R1:W1:Y:S10]  /*11ed0*/  MUFU.TANH R143, R19 ;  /* 0x00000013008f7308 */ /* 0x0002740000002400 */
[----:B------:R1:W1:Y:S10]  /*11ee0*/  MUFU.TANH R177, R20 ;  /* 0x0000001400b17308 */ /* 0x0002740000002400 */
[----:B------:R1:W1:Y:S10]  /*11ef0*/  MUFU.TANH R135, R24 ;  /* 0x0000001800877308 */ /* 0x0002740000002400 */
[----:B------:R1:W1:Y:S10]  /*11f00*/  MUFU.TANH R180, R25 ;  /* 0x0000001900b47308 */ /* 0x0002740000002400 */
        /* <DEDUP_REMOVED lines=9> */
.L_x_1357:
[----:B------:R-:W2:Y:S08]  /*11fa0*/  S2R R0, SR_TID.X ;  /* 0x0000000000007919 */ /* 0x000eb00000002100 */
[----:B------:R-:W-:Y:S01]  /*11fb0*/  LDSM.16.MT88.4 R200, [R221+0xb800] ;  /* 0x00b80000ddc8783b */ /* 0x000fe20000004200 */
[----:B--2---:R-:W-:Y:S04]  /*11fc0*/  SHF.L.U32 R0, R0, 0x1, RZ ;  /* 0x0000000100007819 */ /* 0x004fe800000006ff */
[----:B------:R-:W-:Y:S04]  /*11fd0*/  LOP3.LUT R0, R0, 0x6, RZ, 0xc0, !PT ;  /* 0x0000000600007812 */ /* 0x000fe800078ec0ff */
[----:B------:R-:W-:Y:S04]  /*11fe0*/  LEA R0, R229, R0, 0x5 ;  /* 0x00000000e5007211 */ /* 0x000fe800078e28ff */
[----:B------:R2:W3:Y:S01]  /*11ff0*/  I2F R3, R0 ;  /* 0x0000000000037306 */ /* 0x0004e20000201400 */
[C---:B-1----:R-:W-:Y:S02]  /*12000*/  IADD3 R7, R0.reuse, 0x1, RZ ;  /* 0x0000000100077810 */ /* 0x042fe40007ffe0ff */
[C---:B------:R-:W-:Y:S02]  /*12010*/  IADD3 R6, R0.reuse, 0x8, RZ ;  /* 0x0000000800067810 */ /* 0x040fe40007ffe0ff */
[C---:B------:R-:W-:Y:S02]  /*12020*/  IADD3 R5, R0.reuse, 0x9, RZ ;  /* 0x0000000900057810 */ /* 0x040fe40007ffe0ff */
[C---:B------:R-:W-:Y:S02]  /*12030*/  IADD3 R4, R0.reuse, 0x10, RZ ;  /* 0x0000001000047810 */ /* 0x040fe40007ffe0ff */
[C---:B------:R-:W-:Y:S01]  /*12040*/  IADD3 R8, R0.reuse, 0x11, RZ ;  /* 0x0000001100087810 */ /* 0x040fe20007ffe0ff */
[----:B------:R-:W1:Y:S01]  /*12050*/  I2F R7, R7 ;  /* 0x0000000700077306 */ /* 0x000e620000201400 */
[C---:B------:R-:W-:Y:S09]  /*12060*/  IADD3 R9, R0.reuse, 0x18, RZ ;  /* 0x0000001800097810 */ /* 0x040ff20007ffe0ff */
[----:B------:R-:W4:Y:S01]  /*12070*/  I2F R6, R6 ;  /* 0x0000000600067306 */ /* 0x000f220000201400 */
[----:B--2---:R-:W-:Y:S01]  /*12080*/  IADD3 R0, R0, 0x19, RZ ;  /* 0x0000001900007810 */ /* 0x004fe20007ffe0ff */
[CC--:B---3--:R-:W-:Y:S02]  /*12090*/  FFMA.FTZ R12, R3.reuse, R132.reuse, R179 ;  /* 0x00000084030c7223 */ /* 0x0c8fe400000100b3 */
[CC--:B------:R-:W-:Y:S02]  /*120a0*/  FFMA.FTZ R10, R3.reuse, R132.reuse, R190 ;  /* 0x00000084030a7223 */ /* 0x0c0fe400000100be */
[CC--:B------:R-:W-:Y:S04]  /*120b0*/  FFMA.FTZ R11, R3.reuse, R132.reuse, R188 ;  /* 0x00000084030b7223 */ /* 0x0c0fe800000100bc */
[----:B------:R-:W2:Y:S01]  /*120c0*/  I2F R5, R5 ;  /* 0x0000000500057306 */ /* 0x000ea20000201400 */
[-C--:B------:R-:W-:Y:S02]  /*120d0*/  FFMA.FTZ R13, R3, R132.reuse, R187 ;  /* 0x00000084030d7223 */ /* 0x080fe400000100bb */
[CC--:B-1----:R-:W-:Y:S02]  /*120e0*/  FFMA.FTZ R17, R7.reuse, R132.reuse, R196 ;  /* 0x0000008407117223 */ /* 0x0c2fe400000100c4 */
[CC--:B------:R-:W-:Y:S01]  /*120f0*/  FFMA.FTZ R19, R7.reuse, R132.reuse, R191 ;  /* 0x0000008407137223 */ /* 0x0c0fe200000100bf */
[----:B------:R-:W-:Y:S01]  /*12100*/  LDSM.16.MT88.4 R196, [R222+0xb800] ;  /* 0x00b80000dec4783b */ /* 0x000fe20000004200 */
[CC--:B------:R-:W-:Y:S03]  /*12110*/  FFMA.FTZ R25, R7.reuse, R132.reuse, R186 ;  /* 0x0000008407197223 */ /* 0x0c0fe600000100ba */
[----:B------:R1:W3:Y:S01]  /*12120*/  I2F R3, R0 ;  /* 0x0000000000037306 */ /* 0x0002e20000201400 */
[-C--:B------:R-:W-:Y:S02]  /*12130*/  FFMA.FTZ R20, R7, R132.reuse, R184 ;  /* 0x0000008407147223 */ /* 0x080fe400000100b8 */
[CC--:B----4-:R-:W-:Y:S02]  /*12140*/  FFMA.FTZ R14, R6.reuse, R132.reuse, R14 ;  /* 0x00000084060e7223 */ /* 0x0d0fe4000001000e */
[CC--:B------:R-:W-:Y:S02]  /*12150*/  FFMA.FTZ R18, R6.reuse, R132.reuse, R178 ;  /* 0x0000008406127223 */ /* 0x0c0fe400000100b2 */
[CC--:B------:R-:W-:Y:S03]  /*12160*/  FFMA.FTZ R16, R6.reuse, R132.reuse, R16 ;  /* 0x0000008406107223 */ /* 0x0c0fe60000010010 */
[----:B------:R-:W4:Y:S01]  /*12170*/  I2F R4, R4 ;  /* 0x0000000400047306 */ /* 0x000f220000201400 */
[-C--:B------:R-:W-:Y:S02]  /*12180*/  FFMA.FTZ R24, R6, R132.reuse, R189 ;  /* 0x0000008406187223 */ /* 0x080fe400000100bd */
[CC--:B--2---:R-:W-:Y:S02]  /*12190*/  FFMA.FTZ R6, R5.reuse, R132.reuse, R176 ;  /* 0x0000008405067223 */ /* 0x0c4fe400000100b0 */
[CC--:B------:R-:W-:Y:S02]  /*121a0*/  FFMA.FTZ R7, R5.reuse, R132.reuse, R143 ;  /* 0x0000008405077223 */ /* 0x0c0fe4000001008f */
[CC--:B------:R-:W-:Y:S03]  /*121b0*/  FFMA.FTZ R15, R5.reuse, R132.reuse, R15 ;  /* 0x00000084050f7223 */ /* 0x0c0fe6000001000f */
[----:B------:R-:W2:Y:S01]  /*121c0*/  I2F R9, R9 ;  /* 0x0000000900097306 */ /* 0x000ea20000201400 */
[-C--:B------:R-:W-:Y:S01]  /*121d0*/  FFMA.FTZ R5, R5, R132.reuse, R185 ;  /* 0x0000008405057223 */ /* 0x080fe200000100b9 */
[----:B-1----:R-:W-:Y:S01]  /*121e0*/  FMNMX.FTZ R0, R10, R133, !PT ;  /* 0x000000850a007209 */ /* 0x002fe20007810000 */
[CC--:B---3--:R-:W-:Y:S02]  /*121f0*/  FFMA.FTZ R185, R3.reuse, R132.reuse, R23 ;  /* 0x0000008403b97223 */ /* 0x0c8fe40000010017 */
[----:B------:R-:W-:Y:S01]  /*12200*/  FFMA.FTZ R189, R3, R132, R26 ;  /* 0x0000008403bd7223 */ /* 0x000fe2000001001a */
[----:B------:R-:W-:Y:S01]  /*12210*/  FMNMX.FTZ R0, R17, R0, !PT ;  /* 0x0000000011007209 */ /* 0x000fe20007810000 */
[----:B------:R-:W-:Y:S03]  /*12220*/  FFMA.FTZ R192, R3, R132, R28 ;  /* 0x0000008403c07223 */ /* 0x000fe6000001001c */
[----:B------:R-:W1:Y:S01]  /*12230*/  I2F R8, R8 ;  /* 0x0000000800087306 */ /* 0x000e620000201400 */
[----:B------:R-:W-:Y:S01]  /*12240*/  FMNMX.FTZ R0, R14, R0, !PT ;  /* 0x000000000e007209 */ /* 0x000fe20007810000 */
[CC--:B----4-:R-:W-:Y:S02]  /*12250*/  FFMA.FTZ R182, R4.reuse, R132.reuse, R177 ;  /* 0x0000008404b67223 */ /* 0x0d0fe400000100b1 */
[CC--:B------:R-:W-:Y:S01]  /*12260*/  FFMA.FTZ R186, R4.reuse, R132.reuse, R136 ;  /* 0x0000008404ba7223 */ /* 0x0c0fe20000010088 */
[----:B------:R-:W-:Y:S01]  /*12270*/  LDSM.16.MT88.4 R176, [R219+0xa000] ;  /* 0x00a00000dbb0783b */ /* 0x000fe20000004200 */
[CC--:B------:R-:W-:Y:S02]  /*12280*/  FFMA.FTZ R190, R4.reuse, R132.reuse, R134 ;  /* 0x0000008404be7223 */ /* 0x0c0fe40000010086 */
[----:B------:R-:W-:Y:S01]  /*12290*/  FFMA.FTZ R193, R4, R132, R135 ;  /* 0x0000008404c17223 */ /* 0x000fe20000010087 */
[----:B------:R-:W-:Y:S01]  /*122a0*/  FMNMX.FTZ R4, R11, R138, !PT ;  /* 0x0000008a0b047209 */ /* 0x000fe20007810000 */
[----:B--2---:R-:W-:Y:S03]  /*122b0*/  FFMA.FTZ R188, R9, R132, R21 ;  /* 0x0000008409bc7223 */ /* 0x004fe60000010015 */
[----:B------:R-:W-:Y:S01]  /*122c0*/  FMNMX.FTZ R21, R19, R4, !PT ;  /* 0x0000000413157209 */ /* 0x000fe20007810000 */
[C---:B------:R-:W-:Y:S01]  /*122d0*/  FFMA.FTZ R184, R9.reuse, R132, R22 ;  /* 0x0000008409b87223 */ /* 0x040fe20000010016 */
[----:B------:R-:W-:Y:S01]  /*122e0*/  FMNMX.FTZ R4, R6, R0, !PT ;  /* 0x0000000006047209 */ /* 0x000fe20007810000 */
[CC--:B------:R-:W-:Y:S01]  /*122f0*/  FFMA.FTZ R140, R9.reuse, R132.reuse, R140 ;  /* 0x00000084098c7223 */ /* 0x0c0fe2000001008c */
[----:B------:R-:W-:Y:S01]  /*12300*/  FMNMX.FTZ R0, R12, R139, !PT ;  /* 0x0000008b0c007209 */ /* 0x000fe20007810000 */
[----:B------:R-:W-:Y:S01]  /*12310*/  FFMA.FTZ R181, R9, R132, R181 ;  /* 0x0000008409b57223 */ /* 0x000fe200000100b5 */
[----:B------:R-:W-:Y:S02]  /*12320*/  FMNMX.FTZ R4, R182, R4, !PT ;  /* 0x00000004b6047209 */ /* 0x000fe40007810000 */
[----:B------:R-:W-:Y:S01]  /*12330*/  FMNMX.FTZ R0, R20, R0, !PT ;  /* 0x0000000014007209 */ /* 0x000fe20007810000 */
[-C--:B-1----:R-:W-:Y:S01]  /*12340*/  FFMA.FTZ R183, R8, R132.reuse, R142 ;  /* 0x0000008408b77223 */ /* 0x082fe2000001008e */
[----:B------:R-:W-:Y:S01]  /*12350*/  FMNMX.FTZ R21, R16, R21, !PT ;  /* 0x0000001510157209 */ /* 0x000fe20007810000 */
[----:B------:R-:W-:Y:S01]  /*12360*/  FFMA.FTZ R187, R8, R132, R137 ;  /* 0x0000008408bb7223 */ /* 0x000fe20000010089 */
[----:B------:R-:W-:Y:S01]  /*12370*/  FMNMX.FTZ R0, R18, R0, !PT ;  /* 0x0000000012007209 */ /* 0x000fe20007810000 */
[C---:B------:R-:W-:Y:S01]  /*12380*/  FFMA.FTZ R191, R8.reuse, R132, R27 ;  /* 0x0000008408bf7223 */ /* 0x040fe2000001001b */
[----:B------:R-:W-:Y:S01]  /*12390*/  FMNMX.FTZ R136, R183, R4, !PT ;  /* 0x00000004b7887209 */ /* 0x000fe20007810000 */
[-C--:B------:R-:W-:Y:S01]  /*123a0*/  FFMA.FTZ R142, R3, R132.reuse, R2 ;  /* 0x00000084038e7223 */ /* 0x080fe20000010002 */
[----:B------:R-:W-:Y:S01]  /*123b0*/  FMNMX.FTZ R21, R7, R21, !PT ;  /* 0x0000001507157209 */ /* 0x000fe20007810000 */
[----:B------:R-:W-:Y:S01]  /*123c0*/  FFMA.FTZ R180, R8, R132, R180 ;  /* 0x0000008408b47223 */ /* 0x000fe200000100b4 */
        /* <DEDUP_REMOVED lines=13> */
[----:B------:R-:W2:Y:S03]  /*124a0*/  SHFL.BFLY PT, R21, R135, 0x2, 0x1f ;  /* 0x0c401f0087157f89 */ /* 0x000ea600000e0000 */
[----:B------:R-:W-:Y:S04]  /*124b0*/  FMNMX.FTZ R4, R25, R4, !PT ;  /* 0x0000000419047209 */ /* 0x000fe80007810000 */
[----:B------:R-:W-:Y:S01]  /*124c0*/  FMNMX.FTZ R4, R24, R4, !PT ;  /* 0x0000000418047209 */ /* 0x000fe20007810000 */
[----:B------:R-:W3:Y:S01]  /*124d0*/  SHFL.BFLY PT, R2, R0, 0x2, 0x1f ;  /* 0x0c401f0000027f89 */ /* 0x000ee200000e0000 */
[----:B-1----:R-:W-:Y:S02]  /*124e0*/  FMNMX.FTZ R136, R136, R22, !PT ;  /* 0x0000001688887209 */ /* 0x002fe40007810000 */
[----:B------:R-:W-:Y:S05]  /*124f0*/  FMNMX.FTZ R4, R5, R4, !PT ;  /* 0x0000000405047209 */ /* 0x000fea0007810000 */
[----:B------:R-:W1:Y:S01]  /*12500*/  SHFL.BFLY PT, R9, R136, 0x1, 0x1f ;  /* 0x0c201f0088097f89 */ /* 0x000e6200000e0000 */
[----:B------:R-:W-:Y:S04]  /*12510*/  FMNMX.FTZ R4, R193, R4, !PT ;  /* 0x00000004c1047209 */ /* 0x000fe80007810000 */
[----:B------:R-:W-:Y:S02]  /*12520*/  FMNMX.FTZ R4, R180, R4, !PT ;  /* 0x00000004b4047209 */ /* 0x000fe40007810000 */
[----:B--2---:R-:W-:Y:S02]  /*12530*/  FMNMX.FTZ R135, R135, R21, !PT ;  /* 0x0000001587877209 */ /* 0x004fe40007810000 */
[----:B------:R-:W-:Y:S03]  /*12540*/  FMNMX.FTZ R4, R181, R4, !PT ;  /* 0x00000004b5047209 */ /* 0x000fe60007810000 */
[----:B------:R-:W2:Y:S01]  /*12550*/  SHFL.BFLY PT, R21, R135, 0x1, 0x1f ;  /* 0x0c201f0087157f89 */ /* 0x000ea200000e0000 */
[----:B------:R-:W-:Y:S02]  /*12560*/  FMNMX.FTZ R4, R192, R4, !PT ;  /* 0x00000004c0047209 */ /* 0x000fe40007810000 */
[----:B---3--:R-:W-:Y:S05]  /*12570*/  FMNMX.FTZ R2, R0, R2, !PT ;  /* 0x0000000200027209 */ /* 0x008fea0007810000 */
[----:B------:R-:W3:Y:S01]  /*12580*/  SHFL.BFLY PT, R3, R2, 0x1, 0x1f ;  /* 0x0c201f0002037f89 */ /* 0x000ee200000e0000 */
[----:B-1----:R-:W-:Y:S04]  /*12590*/  FMNMX.FTZ R136, R136, R9, !PT ;  /* 0x0000000988887209 */ /* 0x002fe80007810000 */
[C---:B------:R-:W-:Y:S01]  /*125a0*/  FSETP.NEU.FTZ.AND P0, PT, R136.reuse, -INF , PT ;  /* 0xff8000008800780b */ /* 0x040fe20003f1d000 */
[----:B------:R-:W-:Y:S02]  /*125b0*/  FADD.FTZ R0, -R136, R133 ;  /* 0x0000008588007221 */ /* 0x000fe40000010100 */
[----:B------:R-:W1:Y:S02]  /*125c0*/  SHFL.BFLY PT, R8, R4, 0x2, 0x1f ;  /* 0x0c401f0004087f89 */ /* 0x000e6400000e0000 */
[----:B------:R-:W-:Y:S04]  /*125d0*/  FMUL.FTZ R0, R0, c[0x0][0x23c] ;  /* 0x00008f0000007a20 */ /* 0x000fe80000410000 */
[----:B------:R4:W5:Y:S01]  /*125e0*/  MUFU.EX2 R133, R0 ;  /* 0x0000000000857308 */ /* 0x0009620000000800 */
[----:B--2---:R-:W-:Y:S02]  /*125f0*/  FMNMX.FTZ R135, R135, R21, !PT ;  /* 0x0000001587877209 */ /* 0x004fe40007810000 */
[----:B---3--:R-:W-:Y:S02]  /*12600*/  FMNMX.FTZ R137, R2, R3, !PT ;  /* 0x0000000302897209 */ /* 0x008fe40007810000 */
[----:B-1----:R-:W-:Y:S05]  /*12610*/  FMNMX.FTZ R4, R4, R8, !PT ;  /* 0x0000000804047209 */ /* 0x002fea0007810000 */
[----:B------:R-:W1:Y:S01]  /*12620*/  SHFL.BFLY PT, R134, R4, 0x1, 0x1f ;  /* 0x0c201f0004867f89 */ /* 0x000e6200000e0000 */
[----:B----4-:R-:W-:Y:S02]  /*12630*/  FADD.FTZ R0, -R135, R138 ;  /* 0x0000008a87007221 */ /* 0x010fe40000010100 */
[----:B------:R-:W-:Y:S02]  /*12640*/  FMUL.FTZ R138, R136, c[0x0][0x23c] ;  /* 0x00008f00888a7a20 */ /* 0x000fe40000410000 */
[----:B------:R-:W-:Y:S02]  /*12650*/  FMUL.FTZ R0, R0, c[0x0][0x23c] ;  /* 0x00008f0000007a20 */ /* 0x000fe40000410000 */
[----:B-----5:R-:W-:Y:S01]  /*12660*/  FMUL.FTZ R32, R133, R172 ;  /* 0x000000ac85207220 */ /* 0x020fe20000410000 */
[----:B------:R-:W-:Y:S01]  /*12670*/  FSEL R138, R138, RZ, P0 ;  /* 0x000000ff8a8a7208 */ /* 0x000fe20000000000 */
[----:B------:R2:W3:Y:S01]  /*12680*/  MUFU.EX2 R3, R0 ;  /* 0x0000000000037308 */ /* 0x0004e20000000800 */
[----:B------:R-:W-:Y:S01]  /*12690*/  FSETP.NEU.FTZ.AND P0, PT, R135, -INF , PT ;  /* 0xff8000008700780b */ /* 0x000fe20003f1d000 */
[----:B------:R-:W-:Y:S02]  /*126a0*/  FMUL.FTZ R33, R133, R173 ;  /* 0x000000ad85217220 */ /* 0x000fe40000410000 */
[--C-:B------:R-:W-:Y:S02]  /*126b0*/  FFMA.FTZ R10, R10, c[0x0][0x23c], -R138.reuse ;  /* 0x00008f000a0a7a23 */ /* 0x100fe4000001088a */
[--C-:B------:R-:W-:Y:S02]  /*126c0*/  FFMA.FTZ R17, R17, c[0x0][0x23c], -R138.reuse ;  /* 0x00008f0011117a23 */ /* 0x100fe4000001088a */
[--C-:B------:R-:W-:Y:S02]  /*126d0*/  FFMA.FTZ R14, R14, c[0x0][0x23c], -R138.reuse ;  /* 0x00008f000e0e7a23 */ /* 0x100fe4000001088a */
[--C-:B------:R-:W-:Y:S01]  /*126e0*/  FFMA.FTZ R6, R6, c[0x0][0x23c], -R138.reuse ;  /* 0x00008f0006067a23 */ /* 0x100fe2000001088a */
[----:B------:R4:W-:Y:S01]  /*126f0*/  MUFU.EX2 R245, R17 ;  /* 0x0000001100f57308 */ /* 0x0009e20000000800 */
[C---:B------:R-:W-:Y:S01]  /*12700*/  FMUL.FTZ R36, R133.reuse, R36 ;  /* 0x0000002485247220 */ /* 0x040fe20000410000 */
[----:B-1----:R-:W-:Y:S01]  /*12710*/  FMNMX.FTZ R134, R4, R134, !PT ;  /* 0x0000008604867209 */ /* 0x002fe20007810000 */
[C---:B------:R-:W-:Y:S02]  /*12720*/  FMUL.FTZ R4, R133.reuse, R148 ;  /* 0x0000009485047220 */ /* 0x040fe40000410000 */
[C---:B------:R-:W-:Y:S02]  /*12730*/  FMUL.FTZ R37, R133.reuse, R37 ;  /* 0x0000002585257220 */ /* 0x040fe40000410000 */
[----:B------:R-:W-:Y:S03]  /*12740*/  FMUL.FTZ R143, R134, c[0x0][0x23c] ;  /* 0x00008f00868f7a20 */ /* 0x000fe60000410000 */
[----:B------:R-:W-:Y:S01]  /*12750*/  MUFU.EX2 R246, R14 ;  /* 0x0000000e00f67308 */ /* 0x000fe20000000800 */
[----:B------:R-:W-:Y:S02]  /*12760*/  FMUL.FTZ R48, R133, R48 ;  /* 0x0000003085307220 */ /* 0x000fe40000410000 */
[----:B--2---:R-:W-:Y:S02]  /*12770*/  FADD.FTZ R0, -R137, R139 ;  /* 0x0000008b89007221 */ /* 0x004fe40000010100 */
[----:B------:R-:W-:Y:S02]  /*12780*/  FMUL.FTZ R139, R135, c[0x0][0x23c] ;  /* 0x00008f00878b7a20 */ /* 0x000fe40000410000 */
[----:B------:R-:W-:Y:S02]  /*12790*/  FMUL.FTZ R0, R0, c[0x0][0x23c] ;  /* 0x00008f0000007a20 */ /* 0x000fe40000410000 */
[----:B---3--:R-:W-:Y:S01]  /*127a0*/  FMUL.FTZ R34, R3, R174 ;  /* 0x000000ae03227220 */ /* 0x008fe20000410000 */
[----:B------:R-:W-:Y:S01]  /*127b0*/  FSEL R139, R139, RZ, P0 ;  /* 0x000000ff8b8b7208 */ /* 0x000fe20000000000 */
[----:B------:R1:W2:Y:S01]  /*127c0*/  MUFU.EX2 R2, R0 ;  /* 0x0000000000027308 */ /* 0x0002a20000000800 */
[----:B------:R-:W-:Y:S01]  /*127d0*/  FSETP.NEU.FTZ.AND P0, PT, R137, -INF , PT ;  /* 0xff8000008900780b */ /* 0x000fe20003f1d000 */
[----:B------:R-:W-:Y:S02]  /*127e0*/  FMUL.FTZ R35, R3, R175 ;  /* 0x000000af03237220 */ /* 0x000fe40000410000 */
[--C-:B------:R-:W-:Y:S01]  /*127f0*/  FFMA.FTZ R11, R11, c[0x0][0x23c], -R139.reuse ;  /* 0x00008f000b0b7a23 */ /* 0x100fe2000001088b */
[----:B------:R-:W-:Y:S01]  /*12800*/  LDSM.16.MT88.4 R172, [R219+0xa800] ;  /* 0x00a80000dbac783b */ /* 0x000fe20000004200 */
[--C-:B------:R-:W-:Y:S02]  /*12810*/  FFMA.FTZ R19, R19, c[0x0][0x23c], -R139.reuse ;  /* 0x00008f0013137a23 */ /* 0x100fe4000001088b */
[--C-:B------:R-:W-:Y:S02]  /*12820*/  FFMA.FTZ R16, R16, c[0x0][0x23c], -R139.reuse ;  /* 0x00008f0010107a23 */ /* 0x100fe4000001088b */
[----:B------:R-:W-:Y:S01]  /*12830*/  FFMA.FTZ R7, R7, c[0x0][0x23c], -R139 ;  /* 0x00008f0007077a23 */ /* 0x000fe2000001088b */
[----:B------:R-:W-:Y:S01]  /*12840*/  MUFU.EX2 R241, R19 ;  /* 0x0000001300f17308 */ /* 0x000fe20000000800 */
[----:B----4-:R-:W-:Y:S02]  /*12850*/  FMUL.FTZ R17, R133, R157 ;  /* 0x0000009d85117220 */ /* 0x010fe40000410000 */
[C---:B------:R-:W-:Y:S02]  /*12860*/  FMUL.FTZ R38, R3.reuse, R38 ;  /* 0x0000002603267220 */ /* 0x040fe40000410000 */
[----:B------:R-:W-:Y:S02]  /*12870*/  FMUL.FTZ R39, R3, R39 ;  /* 0x0000002703277220 */ /* 0x000fe40000410000 */
[----:B------:R-:W-:Y:S02]  /*12880*/  FMUL.FTZ R49, R133, R49 ;  /* 0x0000003185317220 */ /* 0x000fe40000410000 */
[C---:B------:R-:W-:Y:S01]  /*12890*/  FMUL.FTZ R50, R3.reuse, R50 ;  /* 0x0000003203327220 */ /* 0x040fe20000410000 */
[----:B------:R3:W-:Y:S01]  /*128a0*/  MUFU.EX2 R242, R16 ;  /* 0x0000001000f27308 */ /* 0x0007e20000000800 */
        /* <DEDUP_REMOVED lines=11> */
[--C-:B------:R-:W-:Y:S02]  /*12960*/  FFMA.FTZ R12, R12, c[0x0][0x23c], -R141.reuse ;  /* 0x00008f000c0c7a23 */ /* 0x100fe4000001088d */
[----:B------:R-:W-:Y:S02]  /*12970*/  FFMA.FTZ R18, R18, c[0x0][0x23c], -R141 ;  /* 0x00008f0012127a23 */ /* 0x000fe4000001088d */
[----:B------:R2:W-:Y:S01]  /*12980*/  MUFU.EX2 R237, R20 ;  /* 0x0000001400ed7308 */ /* 0x0005e20000000800 */
[----:B------:R-:W-:Y:S02]  /*12990*/  FFMA.FTZ R5, R5, c[0x0][0x23c], -R143 ;  /* 0x00008f0005057a23 */ /* 0x000fe4000001088f */
[----:B------:R-:W-:Y:S02]  /*129a0*/  FFMA.FTZ R15, R15, c[0x0][0x23c], -R141 ;  /* 0x00008f000f0f7a23 */ /* 0x000fe4000001088d */
[--C-:B------:R-:W-:Y:S02]  /*129b0*/  FFMA.FTZ R13, R13, c[0x0][0x23c], -R143.reuse ;  /* 0x00008f000d0d7a23 */ /* 0x100fe4000001088f */
[--C-:B------:R-:W-:Y:S02]  /*129c0*/  FFMA.FTZ R25, R25, c[0x0][0x23c], -R143.reuse ;  /* 0x00008f0019197a23 */ /* 0x100fe4000001088f */
[----:B------:R-:W-:Y:S01]  /*129d0*/  FFMA.FTZ R24, R24, c[0x0][0x23c], -R143 ;  /* 0x00008f0018187a23 */ /* 0x000fe2000001088f */
[----:B------:R4:W5:Y:S01]  /*129e0*/  MUFU.EX2 R247, R6 ;  /* 0x0000000600f77308 */ /* 0x0009620000000800 */
[----:B---3--:R-:W-:Y:S02]  /*129f0*/  FMUL.FTZ R16, R133, R156 ;  /* 0x0000009c85107220 */ /* 0x008fe40000410000 */
[----:B------:R-:W-:Y:S01]  /*12a00*/  FMUL.FTZ R19, R3, R159 ;  /* 0x0000009f03137220 */ /* 0x000fe20000410000 */
[----:B-1----:R-:W-:Y:S01]  /*12a10*/  F2FP.PACK_AB R148, R245, R244 ;  /* 0x000000f4f594723e */ /* 0x002fe200000000ff */
[C---:B------:R-:W-:Y:S02]  /*12a20*/  FMUL.FTZ R10, R2.reuse, R146 ;  /* 0x00000092020a7220 */ /* 0x040fe40000410000 */
[C---:B------:R-:W-:Y:S02]  /*12a30*/  FMUL.FTZ R27, R2.reuse, R167 ;  /* 0x000000a7021b7220 */ /* 0x040fe40000410000 */
[C---:B------:R-:W-:Y:S01]  /*12a40*/  FMUL.FTZ R30, R2.reuse, R170 ;  /* 0x000000aa021e7220 */ /* 0x040fe20000410000 */
[----:B------:R1:W-:Y:S01]  /*12a50*/  MUFU.EX2 R240, R11 ;  /* 0x0000000b00f07308 */ /* 0x0003e20000000800 */
[C---:B------:R-:W-:Y:S02]  /*12a60*/  FMUL.FTZ R31, R2.reuse, R171 ;  /* 0x000000ab021f7220 */ /* 0x040fe40000410000 */
[C---:B------:R-:W-:Y:S01]  /*12a70*/  FMUL.FTZ R42, R2.reuse, R42 ;  /* 0x0000002a022a7220 */ /* 0x040fe20000410000 */
[----:B--2---:R-:W2:Y:S01]  /*12a80*/  LDSM.16.MT88.4 R20, [R217+0xa000] ;  /* 0x00a00000d914783b */ /* 0x004ea20000004200 */
[C---:B------:R-:W-:Y:S02]  /*12a90*/  FMUL.FTZ R43, R2.reuse, R43 ;  /* 0x0000002b022b7220 */ /* 0x040fe40000410000 */
[C---:B------:R-:W-:Y:S02]  /*12aa0*/  FMUL.FTZ R46, R2.reuse, R46 ;  /* 0x0000002e022e7220 */ /* 0x040fe40000410000 */
[C---:B------:R-:W-:Y:S01]  /*12ab0*/  FMUL.FTZ R47, R2.reuse, R47 ;  /* 0x0000002f022f7220 */ /* 0x040fe20000410000 */
[----:B------:R3:W3:Y:S01]  /*12ac0*/  MUFU.EX2 R243, R7 ;  /* 0x0000000700f37308 */ /* 0x0006e20000000800 */
[C---:B------:R-:W-:Y:S02]  /*12ad0*/  FMUL.FTZ R52, R133.reuse, R52 ;  /* 0x0000003485347220 */ /* 0x040fe40000410000 */
[----:B------:R-:W-:Y:S02]  /*12ae0*/  FMUL.FTZ R53, R133, R53 ;  /* 0x0000003585357220 */ /* 0x000fe40000410000 */
[----:B----4-:R-:W-:Y:S01]  /*12af0*/  FMUL.FTZ R6, R3, R150 ;  /* 0x0000009603067220 */ /* 0x010fe20000410000 */
[----:B-----5:R-:W-:Y:S01]  /*12b00*/  F2FP.PACK_AB R150, R247, R246 ;  /* 0x000000f6f796723e */ /* 0x020fe200000000ff */
[C---:B------:R-:W-:Y:S02]  /*12b10*/  FMUL.FTZ R54, R3.reuse, R54 ;  /* 0x0000003603367220 */ /* 0x040fe40000410000 */
[----:B------:R-:W-:Y:S01]  /*12b20*/  FMUL.FTZ R55, R3, R55 ;  /* 0x0000003703377220 */ /* 0x000fe20000410000 */
[----:B------:R4:W-:Y:S01]  /*12b30*/  MUFU.EX2 R236, R5 ;  /* 0x0000000500ec7308 */ /* 0x0009e20000000800 */
[C---:B------:R-:W-:Y:S02]  /*12b40*/  FMUL.FTZ R58, R2.reuse, R58 ;  /* 0x0000003a023a7220 */ /* 0x040fe40000410000 */
[C---:B------:R-:W-:Y:S02]  /*12b50*/  FMUL.FTZ R59, R2.reuse, R59 ;  /* 0x0000003b023b7220 */ /* 0x040fe40000410000 */
[C---:B-1----:R-:W-:Y:S02]  /*12b60*/  FMUL.FTZ R11, R2.reuse, R147 ;  /* 0x00000093020b7220 */ /* 0x042fe40000410000 */
[C---:B------:R-:W-:Y:S02]  /*12b70*/  FMUL.FTZ R62, R2.reuse, R62 ;  /* 0x0000003e023e7220 */ /* 0x040fe40000410000 */
[C---:B------:R-:W-:Y:S01]  /*12b80*/  FMUL.FTZ R63, R2.reuse, R63 ;  /* 0x0000003f023f7220 */ /* 0x040fe20000410000 */
[----:B------:R-:W1:Y:S01]  /*12b90*/  MUFU.EX2 R0, R0 ;  /* 0x0000000000007308 */ /* 0x000e620000000800 */
[C---:B------:R-:W-:Y:S02]  /*12ba0*/  FMUL.FTZ R64, R133.reuse, R64 ;  /* 0x0000004085407220 */ /* 0x040fe40000410000 */
[----:B------:R-:W-:Y:S02]  /*12bb0*/  FMUL.FTZ R65, R133, R65 ;  /* 0x0000004185417220 */ /* 0x000fe40000410000 */
[----:B---3--:R-:W-:Y:S01]  /*12bc0*/  FMUL.FTZ R7, R3, R151 ;  /* 0x0000009703077220 */ /* 0x008fe20000410000 */
[----:B------:R-:W-:Y:S01]  /*12bd0*/  F2FP.PACK_AB R151, R243, R242 ;  /* 0x000000f2f397723e */ /* 0x000fe200000000ff */
[C---:B------:R-:W-:Y:S02]  /*12be0*/  FMUL.FTZ R66, R3.reuse, R66 ;  /* 0x0000004203427220 */ /* 0x040fe40000410000 */
[----:B------:R-:W-:Y:S01]  /*12bf0*/  FMUL.FTZ R67, R3, R67 ;  /* 0x0000004303437220 */ /* 0x000fe20000410000 */
[----:B------:R-:W3:Y:S01]  /*12c00*/  MUFU.EX2 R235, R12 ;  /* 0x0000000c00eb7308 */ /* 0x000ee20000000800 */
[C---:B------:R-:W-:Y:S02]  /*12c10*/  FMUL.FTZ R68, R133.reuse, R68 ;  /* 0x0000004485447220 */ /* 0x040fe40000410000 */
[C---:B------:R-:W-:Y:S02]  /*12c20*/  FMUL.FTZ R69, R133.reuse, R69 ;  /* 0x0000004585457220 */ /* 0x040fe40000410000 */
[----:B----4-:R-:W-:Y:S01]  /*12c30*/  FMUL.FTZ R5, R133, R149 ;  /* 0x0000009585057220 */ /* 0x010fe20000410000 */
[----:B------:R-:W-:Y:S01]  /*12c40*/  F2FP.PACK_AB R149, R241, R240 ;  /* 0x000000f0f195723e */ /* 0x000fe200000000ff */
[C---:B------:R-:W-:Y:S02]  /*12c50*/  FMUL.FTZ R70, R3.reuse, R70 ;  /* 0x0000004603467220 */ /* 0x040fe40000410000 */
[----:B------:R-:W-:Y:S01]  /*12c60*/  FMUL.FTZ R71, R3, R71 ;  /* 0x0000004703477220 */ /* 0x000fe20000410000 */
[----:B------:R4:W-:Y:S01]  /*12c70*/  MUFU.EX2 R238, R18 ;  /* 0x0000001200ee7308 */ /* 0x0009e20000000800 */
[----:B------:R-:W-:Y:S02]  /*12c80*/  FMUL.FTZ R74, R2, R74 ;  /* 0x0000004a024a7220 */ /* 0x000fe40000410000 */
[-C--:B--2---:R-:W-:Y:S01]  /*12c90*/  HMMA.16816.F32 R4, R148, R20.reuse, R4 ;  /* 0x000000149404723c */ /* 0x084fe20000001804 */
[C---:B-1----:R-:W-:Y:S02]  /*12ca0*/  FMUL.FTZ R8, R0.reuse, R144 ;  /* 0x0000009000087220 */ /* 0x042fe40000410000 */
[C---:B------:R-:W-:Y:S02]  /*12cb0*/  FMUL.FTZ R9, R0.reuse, R145 ;  /* 0x0000009100097220 */ /* 0x040fe40000410000 */
[C---:B------:R-:W-:Y:S02]  /*12cc0*/  FMUL.FTZ R28, R0.reuse, R168 ;  /* 0x000000a8001c7220 */ /* 0x040fe40000410000 */
[----:B------:R-:W1:Y:S01]  /*12cd0*/  MUFU.EX2 R239, R15 ;  /* 0x0000000f00ef7308 */ /* 0x000e620000000800 */
[C---:B------:R-:W-:Y:S01]  /*12ce0*/  FMUL.FTZ R29, R0.reuse, R169 ;  /* 0x000000a9001d7220 */ /* 0x040fe20000410000 */
[----:B---3--:R-:W-:Y:S03]  /*12cf0*/  F2FP.PACK_AB R145, R237, R235 ;  /* 0x000000ebed91723e */ /* 0x008fe600000000ff */
[C---:B------:R-:W-:Y:S02]  /*12d00*/  FMUL.FTZ R12, R0.reuse, R152 ;  /* 0x00000098000c7220 */ /* 0x040fe40000410000 */
[C---:B------:R-:W-:Y:S03]  /*12d10*/  FMUL.FTZ R40, R0.reuse, R40 ;  /* 0x0000002800287220 */ /* 0x040fe60000410000 */
[----:B------:R2:W-:Y:S01]  /*12d20*/  MUFU.EX2 R232, R13 ;  /* 0x0000000d00e87308 */ /* 0x0005e20000000800 */
[C---:B------:R-:W-:Y:S02]  /*12d30*/  FMUL.FTZ R41, R0.reuse, R41 ;  /* 0x0000002900297220 */ /* 0x040fe40000410000 */
[C---:B------:R-:W-:Y:S02]  /*12d40*/  FMUL.FTZ R44, R0.reuse, R44 ;  /* 0x0000002c002c7220 */ /* 0x040fe40000410000 */
[----:B----4-:R-:W-:Y:S02]  /*12d50*/  FMUL.FTZ R18, R3, R158 ;  /* 0x0000009e03127220 */ /* 0x010fe40000410000 */
[----:B------:R-:W-:Y:S01]  /*12d60*/  LDSM.16.MT88.4 R156, [R221+0xa000] ;  /* 0x00a00000dd9c783b */ /* 0x000fe20000004200 */
[C---:B------:R-:W-:Y:S02]  /*12d70*/  FMUL.FTZ R45, R0.reuse, R45 ;  /* 0x0000002d002d7220 */ /* 0x040fe40000410000 */
[----:B------:R-:W3:Y:S01]  /*12d80*/  MUFU.EX2 R233, R25 ;  /* 0x0000001900e97308 */ /* 0x000ee20000000800 */
[C---:B------:R-:W-:Y:S02]  /*12d90*/  FMUL.FTZ R56, R0.reuse, R56 ;  /* 0x0000003800387220 */ /* 0x040fe40000410000 */
[----:B------:R-:W-:Y:S01]  /*12da0*/  FMUL.FTZ R57, R0, R57 ;  /* 0x0000003900397220 */ /* 0x000fe20000410000 */
[----:B-1----:R-:W-:Y:S01]  /*12db0*/  F2FP.PACK_AB R147, R239, R238 ;  /* 0x000000eeef93723e */ /* 0x002fe200000000ff */
[----:B------:R-:W-:Y:S02]  /*12dc0*/  FMUL.FTZ R15, R2, R155 ;  /* 0x0000009b020f7220 */ /* 0x000fe40000410000 */
[C---:B------:R-:W-:Y:S02]  /*12dd0*/  FMUL.FTZ R60, R0.reuse, R60 ;  /* 0x0000003c003c7220 */ /* 0x040fe40000410000 */
[----:B------:R-:W-:Y:S01]  /*12de0*/  FMUL.FTZ R61, R0, R61 ;  /* 0x0000003d003d7220 */ /* 0x000fe20000410000 */
[----:B------:R-:W1:Y:S01]  /*12df0*/  MUFU.EX2 R234, R24 ;  /* 0x0000001800ea7308 */ /* 0x000e620000000800 */
[----:B------:R-:W-:Y:S02]  /*12e00*/  FMUL.FTZ R75, R2, R75 ;  /* 0x0000004b024b7220 */ /* 0x000fe40000410000 */
[C---:B------:R-:W-:Y:S02]  /*12e10*/  FMUL.FTZ R72, R0.reuse, R72 ;  /* 0x0000004800487220 */ /* 0x040fe40000410000 */
[C---:B--2---:R-:W-:Y:S02]  /*12e20*/  FMUL.FTZ R13, R0.reuse, R153 ;  /* 0x00000099000d7220 */ /* 0x044fe40000410000 */
[----:B------:R-:W2:Y:S01]  /*12e30*/  LDSM.16.MT88.4 R152, [R222+0xa000] ;  /* 0x00a00000de98783b */ /* 0x000ea20000004200 */
[----:B------:R-:W-:Y:S02]  /*12e40*/  FMUL.FTZ R73, R0, R73 ;  /* 0x0000004900497220 */ /* 0x000fe40000410000 */
[C---:B------:R-:W-:Y:S02]  /*12e50*/  FMUL.FTZ R78, R2.reuse, R78 ;  /* 0x0000004e024e7220 */ /* 0x040fe40000410000 */
[----:B------:R-:W-:Y:S01]  /*12e60*/  FMUL.FTZ R79, R2, R79 ;  /* 0x0000004f024f7220 */ /* 0x000fe20000410000 */
[----:B---3--:R-:W-:Y:S01]  /*12e70*/  F2FP.PACK_AB R144, R233, R232 ;  /* 0x000000e8e990723e */ /* 0x008fe200000000ff */
[C---:B------:R-:W-:Y:S02]  /*12e80*/  FMUL.FTZ R25, R0.reuse, R165 ;  /* 0x000000a500197220 */ /* 0x040fe40000410000 */
[C---:B------:R-:W-:Y:S02]  /*12e90*/  FMUL.FTZ R76, R0.reuse, R76 ;  /* 0x0000004c004c7220 */ /* 0x040fe40000410000 */
[----:B------:R-:W-:Y:S02]  /*12ea0*/  FMUL.FTZ R77, R0, R77 ;  /* 0x0000004d004d7220 */ /* 0x000fe40000410000 */
[C---:B------:R-:W-:Y:S02]  /*12eb0*/  FMUL.FTZ R80, R133.reuse, R80 ;  /* 0x0000005085507220 */ /* 0x040fe40000410000 */
[----:B------:R-:W-:Y:S01]  /*12ec0*/  FMUL.FTZ R81, R133, R81 ;  /* 0x0000005185517220 */ /* 0x000fe20000410000 */
[----:B-1----:R-:W-:Y:S01]  /*12ed0*/  F2FP.PACK_AB R146, R236, R234 ;  /* 0x000000eaec92723e */ /* 0x002fe200000000ff */
[C---:B------:R-:W-:Y:S02]  /*12ee0*/  FMUL.FTZ R82, R3.reuse, R82 ;  /* 0x0000005203527220 */ /* 0x040fe40000410000 */
[----:B------:R-:W-:Y:S02]  /*12ef0*/  FMUL.FTZ R83, R3, R83 ;  /* 0x0000005303537220 */ /* 0x000fe40000410000 */
[C---:B------:R-:W-:Y:S02]  /*12f00*/  FMUL.FTZ R84, R133.reuse, R84 ;  /* 0x0000005485547220 */ /* 0x040fe40000410000 */
[C---:B------:R-:W-:Y:S01]  /*12f10*/  HMMA.16816.F32 R8, R144.reuse, R20, R8 ;  /* 0x000000149008723c */ /* 0x040fe20000001808 */
[----:B------:R-:W-:Y:S02]  /*12f20*/  FMUL.FTZ R85, R133, R85 ;  /* 0x0000005585557220 */ /* 0x000fe40000410000 */
[C---:B------:R-:W-:Y:S02]  /*12f30*/  FMUL.FTZ R86, R3.reuse, R86 ;  /* 0x0000005603567220 */ /* 0x040fe40000410000 */
[----:B------:R-:W-:Y:S02]  /*12f40*/  FMUL.FTZ R87, R3, R87 ;  /* 0x0000005703577220 */ /* 0x000fe40000410000 */
[C---:B------:R-:W-:Y:S01]  /*12f50*/  FMUL.FTZ R21, R133.reuse, R161 ;  /* 0x000000a185157220 */ /* 0x040fe20000410000 */
[-C--:B------:R-:W-:Y:S01]  /*12f60*/  HMMA.16816.F32 R12, R144, R22.reuse, R12 ;  /* 0x00000016900c723c */ /* 0x080fe2000000180c */
[----:B------:R-:W-:Y:S03]  /*12f70*/  FMUL.FTZ R20, R133, R160 ;  /* 0x000000a085147220 */ /* 0x000fe60000410000 */
[--C-:B------:R-:W-:Y:S02]  /*12f80*/  FFMA.FTZ R160, R182, c[0x0][0x23c], -R138.reuse ;  /* 0x00008f00b6a07a23 */ /* 0x100fe4000001088a */
[----:B------:R-:W-:Y:S02]  /*12f90*/  FMUL.FTZ R90, R2, R90 ;  /* 0x0000005a025a7220 */ /* 0x000fe40000410000 */
[C---:B------:R-:W-:Y:S01]  /*12fa0*/  HMMA.16816.F32 R16, R148.reuse, R22, R16 ;  /* 0x000000169410723c */ /* 0x040fe20000001810 */
[----:B------:R-:W-:Y:S01]  /*12fb0*/  FMUL.FTZ R24, R0, R164 ;  /* 0x000000a400187220 */ /* 0x000fe20000410000 */
[----:B------:R1:W-:Y:S02]  /*12fc0*/  MUFU.EX2 R231, R160 ;  /* 0x000000a000e77308 */ /* 0x0003e40000000800 */
[----:B------:R-:W-:Y:S02]  /*12fd0*/  FMUL.FTZ R91, R2, R91 ;  /* 0x0000005b025b7220 */ /* 0x000fe40000410000 */
[C---:B------:R-:W-:Y:S02]  /*12fe0*/  FMUL.FTZ R88, R0.reuse, R88 ;  /* 0x0000005800587220 */ /* 0x040fe40000410000 */
[C---:B------:R-:W-:Y:S04]  /*12ff0*/  FMUL.FTZ R22, R3.reuse, R162 ;  /* 0x000000a203167220 */ /* 0x040fe80000410000 */
[----:B------:R-:W-:Y:S02]  /*13000*/  FMUL.FTZ R23, R3, R163 ;  /* 0x000000a303177220 */ /* 0x000fe40000410000 */
[----:B------:R-:W-:Y:S02]  /*13010*/  FMUL.FTZ R89, R0, R89 ;  /* 0x0000005900597220 */ /* 0x000fe40000410000 */
[C---:B------:R-:W-:Y:S02]  /*13020*/  FMUL.FTZ R94, R2.reuse, R94 ;  /* 0x0000005e025e7220 */ /* 0x040fe40000410000 */
[----:B------:R-:W-:Y:S01]  /*13030*/  FMUL.FTZ R95, R2, R95 ;  /* 0x0000005f025f7220 */ /* 0x000fe20000410000 */
[-C--:B------:R-:W-:Y:S01]  /*13040*/  HMMA.16816.F32 R20, R148, R176.reuse, R20 ;  /* 0x000000b09414723c */ /* 0x080fe20000001814 */
[C---:B------:R-:W-:Y:S02]  /*13050*/  FMUL.FTZ R92, R0.reuse, R92 ;  /* 0x0000005c005c7220 */ /* 0x040fe40000410000 */
[----:B------:R-:W-:Y:S02]  /*13060*/  FMUL.FTZ R93, R0, R93 ;  /* 0x0000005d005d7220 */ /* 0x000fe40000410000 */
[----:B------:R-:W-:Y:S02]  /*13070*/  FMUL.FTZ R96, R133, R96 ;  /* 0x0000006085607220 */ /* 0x000fe40000410000 */
[----:B-1----:R-:W-:Y:S01]  /*13080*/  FFMA.FTZ R160, R183, c[0x0][0x23c], -R138 ;  /* 0x00008f00b7a07a23 */ /* 0x002fe2000001088a */
[C---:B------:R-:W-:Y:S01]  /*13090*/  HMMA.16816.F32 R24, R144.reuse, R176, R24 ;  /* 0x000000b09018723c */ /* 0x040fe20000001818 */
[----:B------:R-:W-:Y:S02]  /*130a0*/  FMUL.FTZ R97, R133, R97 ;  /* 0x0000006185617220 */ /* 0x000fe40000410000 */
[----:B------:R1:W3:Y:S01]  /*130b0*/  MUFU.EX2 R230, R160 ;  /* 0x000000a000e67308 */ /* 0x0002e20000000800 */
[C---:B------:R-:W-:Y:S02]  /*130c0*/  FMUL.FTZ R98, R3.reuse, R98 ;  /* 0x0000006203627220 */ /* 0x040fe40000410000 */
[----:B------:R-:W-:Y:S02]  /*130d0*/  FMUL.FTZ R99, R3, R99 ;  /* 0x0000006303637220 */ /* 0x000fe40000410000 */
[-C--:B------:R-:W-:Y:S01]  /*130e0*/  HMMA.16816.F32 R28, R144, R178.reuse, R28 ;  /* 0x000000b2901c723c */ /* 0x080fe2000000181c */
[C---:B------:R-:W-:Y:S03]  /*130f0*/  FMUL.FTZ R100, R133.reuse, R100 ;  /* 0x0000006485647220 */ /* 0x040fe60000410000 */
[----:B------:R-:W-:Y:S02]  /*13100*/  FMUL.FTZ R101, R133, R101 ;  /* 0x0000006585657220 */ /* 0x000fe40000410000 */
[C---:B------:R-:W-:Y:S02]  /*13110*/  FMUL.FTZ R102, R3.reuse, R102 ;  /* 0x0000006603667220 */ /* 0x040fe40000410000 */
[C---:B------:R-:W-:Y:S01]  /*13120*/  HMMA.16816.F32 R32, R148.reuse, R178, R32 ;  /* 0x000000b29420723c */ /* 0x040fe20000001820 */
[----:B------:R-:W-:Y:S03]  /*13130*/  FMUL.FTZ R103, R3, R103 ;  /* 0x0000006703677220 */ /* 0x000fe60000410000 */
[C---:B------:R-:W-:Y:S02]  /*13140*/  FMUL.FTZ R106, R2.reuse, R106 ;  /* 0x0000006a026a7220 */ /* 0x040fe40000410000 */
[----:B------:R-:W-:Y:S02]  /*13150*/  FMUL.FTZ R107, R2, R107 ;  /* 0x0000006b026b7220 */ /* 0x000fe40000410000 */
[-C--:B--2---:R-:W-:Y:S01]  /*13160*/  HMMA.16816.F32 R36, R148, R152.reuse, R36 ;  /* 0x000000989424723c */ /* 0x084fe20000001824 */
[C---:B------:R-:W-:Y:S01]  /*13170*/  FMUL.FTZ R104, R0.reuse, R104 ;  /* 0x0000006800687220 */ /* 0x040fe20000410000 */
[----:B-1----:R-:W-:Y:S02]  /*13180*/  LDSM.16.MT88.4 R160, [R217+0xa800] ;  /* 0x00a80000d9a0783b */ /* 0x002fe40000004200 */
[----:B------:R-:W-:Y:S02]  /*13190*/  FMUL.FTZ R105, R0, R105 ;  /* 0x0000006900697220 */ /* 0x000fe40000410000 */
[C---:B------:R-:W-:Y:S02]  /*131a0*/  FMUL.FTZ R110, R2.reuse, R110 ;  /* 0x0000006e026e7220 */ /* 0x040fe40000410000 */
        /* <DEDUP_REMOVED lines=9> */
[----:B------:R-:W1:Y:S03]  /*13240*/  LDSM.16.MT88.4 R152, [R217+0xb000] ;  /* 0x00b00000d998783b */ /* 0x000e660000004200 */
[----:B------:R-:W-:Y:S02]  /*13250*/  FMUL.FTZ R115, R3, R115 ;  /* 0x0000007303737220 */ /* 0x000fe40000410000 */
[C---:B------:R-:W-:Y:S02]  /*13260*/  FMUL.FTZ R116, R133.reuse, R116 ;  /* 0x0000007485747220 */ /* 0x040fe40000410000 */
[-C--:B------:R-:W-:Y:S01]  /*13270*/  HMMA.16816.F32 R52, R148, R156.reuse, R52 ;  /* 0x0000009c9434723c */ /* 0x080fe20000001834 */
[----:B------:R-:W-:Y:S03]  /*13280*/  FMUL.FTZ R117, R133, R117 ;  /* 0x0000007585757220 */ /* 0x000fe60000410000 */
[C---:B------:R-:W-:Y:S02]  /*13290*/  FMUL.FTZ R118, R3.reuse, R118 ;  /* 0x0000007603767220 */ /* 0x040fe40000410000 */
[----:B------:R-:W-:Y:S02]  /*132a0*/  FMUL.FTZ R119, R3, R119 ;  /* 0x0000007703777220 */ /* 0x000fe40000410000 */
[C---:B------:R-:W-:Y:S01]  /*132b0*/  HMMA.16816.F32 R56, R144.reuse, R156, R56 ;  /* 0x0000009c9038723c */ /* 0x040fe20000001838 */
[----:B------:R-:W-:Y:S03]  /*132c0*/  FFMA.FTZ R140, R140, c[0x0][0x23c], -R141 ;  /* 0x00008f008c8c7a23 */ /* 0x000fe6000001088d */
[C---:B------:R-:W-:Y:S01]  /*132d0*/  FMUL.FTZ R122, R2.reuse, R122 ;  /* 0x0000007a027a7220 */ /* 0x040fe20000410000 */
[----:B------:R3:W-:Y:S01]  /*132e0*/  MUFU.EX2 R207, R140 ;  /* 0x0000008c00cf7308 */ /* 0x0007e20000000800 */
[----:B------:R-:W-:Y:S02]  /*132f0*/  FMUL.FTZ R123, R2, R123 ;  /* 0x0000007b027b7220 */ /* 0x000fe40000410000 */
[-C--:B------:R-:W-:Y:S01]  /*13300*/  HMMA.16816.F32 R60, R144, R158.reuse, R60 ;  /* 0x0000009e903c723c */ /* 0x080fe2000000183c */
[C---:B------:R-:W-:Y:S03]  /*13310*/  FMUL.FTZ R120, R0.reuse, R120 ;  /* 0x0000007800787220 */ /* 0x040fe60000410000 */
[----:B------:R-:W-:Y:S02]  /*13320*/  FMUL.FTZ R121, R0, R121 ;  /* 0x0000007900797220 */ /* 0x000fe40000410000 */
[C---:B------:R-:W-:Y:S02]  /*13330*/  FMUL.FTZ R126, R2.reuse, R126 ;  /* 0x0000007e027e7220 */ /* 0x040fe40000410000 */
[C---:B------:R-:W-:Y:S01]  /*13340*/  HMMA.16816.F32 R64, R148.reuse, R158, R64 ;  /* 0x0000009e9440723c */ /* 0x040fe20000001840 */
[----:B------:R-:W2:Y:S03]  /*13350*/  LDSM.16.MT88.4 R156, [R219+0xb000] ;  /* 0x00b00000db9c783b */ /* 0x000ea60000004200 */
[----:B------:R-:W-:Y:S02]  /*13360*/  FMUL.FTZ R127, R2, R127 ;  /* 0x0000007f027f7220 */ /* 0x000fe40000410000 */
[C---:B------:R-:W-:Y:S02]  /*13370*/  FMUL.FTZ R124, R0.reuse, R124 ;  /* 0x0000007c007c7220 */ /* 0x040fe40000410000 */
[----:B------:R-:W-:Y:S01]  /*13380*/  FMUL.FTZ R125, R0, R125 ;  /* 0x0000007d007d7220 */ /* 0x000fe20000410000 */
[-C--:B-1----:R-:W-:Y:S03]  /*13390*/  HMMA.16816.F32 R68, R148, R152.reuse, R68 ;  /* 0x000000989444723c */ /* 0x082fe60000001844 */
[C---:B------:R-:W-:Y:S01]  /*133a0*/  FMUL.FTZ R128, R133.reuse, R128 ;  /* 0x0000008085807220 */ /* 0x040fe20000410000 */
[----:B---3--:R-:W-:Y:S01]  /*133b0*/  F2FP.PACK_AB R140, R230, R231 ;  /* 0x000000e7e68c723e */ /* 0x008fe200000000ff */
[----:B------:R-:W-:Y:S02]  /*133c0*/  FMUL.FTZ R129, R133, R129 ;  /* 0x0000008185817220 */ /* 0x000fe40000410000 */
[C---:B------:R-:W-:Y:S01]  /*133d0*/  FMUL.FTZ R130, R3.reuse, R130 ;  /* 0x0000008203827220 */ /* 0x040fe20000410000 */
[C---:B------:R-:W-:Y:S01]  /*133e0*/  HMMA.16816.F32 R72, R144.reuse, R152, R72 ;  /* 0x000000989048723c */ /* 0x040fe20000001848 */
[----:B------:R-:W-:Y:S03]  /*133f0*/  FMUL.FTZ R131, R3, R131 ;  /* 0x0000008303837220 */ /* 0x000fe60000410000 */
[----:B------:R-:W-:Y:S02]  /*13400*/  FFMA.FTZ R2, R2, R248, R235 ;  /* 0x000000f802027223 */ /* 0x000fe400000100eb */
[----:B------:R-:W-:Y:S02]  /*13410*/  FFMA.FTZ R133, R133, R251, R244 ;  /* 0x000000fb85857223 */ /* 0x000fe400000100f4 */
[-C--:B------:R-:W-:Y:S01]  /*13420*/  HMMA.16816.F32 R76, R144, R154.reuse, R76 ;  /* 0x0000009a904c723c */ /* 0x080fe2000000184c */
[--C-:B------:R-:W-:Y:S03]  /*13430*/  FFMA.FTZ R152, R184, c[0x0][0x23c], -R138.reuse ;  /* 0x00008f00b8987a23 */ /* 0x100fe6000001088a */
[----:B------:R-:W-:Y:S01]  /*13440*/  FFMA.FTZ R138, R185, c[0x0][0x23c], -R138 ;  /* 0x00008f00b98a7a23 */ /* 0x000fe2000001088a */
[----:B------:R1:W-:Y:S01]  /*13450*/  MUFU.EX2 R215, R152 ;  /* 0x0000009800d77308 */ /* 0x0003e20000000800 */
[----:B------:R-:W-:Y:S02]  /*13460*/  FFMA.FTZ R3, R3, R250, R240 ;  /* 0x000000fa03037223 */ /* 0x000fe400000100f0 */
[C---:B------:R-:W-:Y:S01]  /*13470*/  HMMA.16816.F32 R80, R148.reuse, R154, R80 ;  /* 0x0000009a9450723c */ /* 0x040fe20000001850 */
[----:B------:R-:W-:Y:S03]  /*13480*/  FFMA.FTZ R0, R0, R249, R232 ;  /* 0x000000f900007223 */ /* 0x000fe600000100e8 */
[----:B------:R-:W-:Y:S02]  /*13490*/  FADD.FTZ R2, R237, R2 ;  /* 0x00000002ed027221 */ /* 0x000fe40000010000 */
[----:B------:R-:W-:Y:S01]  /*134a0*/  FADD.FTZ R133, R245, R133 ;  /* 0x00000085f5857221 */ /* 0x000fe20000010000 */
[----:B------:R3:W4:Y:S01]  /*134b0*/  MUFU.EX2 R214, R138 ;  /* 0x0000008a00d67308 */ /* 0x0007220000000800 */
[-C--:B--2---:R-:W-:Y:S08]  /*134c0*/  HMMA.16816.F32 R84, R148, R156.reuse, R84 ;  /* 0x0000009c9454723c */ /* 0x084ff00000001854 */
[C---:B------:R-:W-:Y:S01]  /*134d0*/  HMMA.16816.F32 R88, R144.reuse, R156, R88 ;  /* 0x0000009c9058723c */ /* 0x040fe20000001858 */
[----:B-1----:R-:W1:Y:S07]  /*134e0*/  LDSM.16.MT88.4 R152, [R222+0xb000] ;  /* 0x00b00000de98783b */ /* 0x002e6e0000004200 */
[-C--:B------:R-:W-:Y:S01]  /*134f0*/  HMMA.16816.F32 R92, R144, R158.reuse, R92 ;  /* 0x0000009e905c723c */ /* 0x080fe2000000185c */
[--C-:B---3--:R-:W-:Y:S07]  /*13500*/  FFMA.FTZ R138, R186, c[0x0][0x23c], -R139.reuse ;  /* 0x00008f00ba8a7a23 */ /* 0x108fee000001088b */
[C---:B------:R-:W-:Y:S01]  /*13510*/  HMMA.16816.F32 R96, R148.reuse, R158, R96 ;  /* 0x0000009e9460723c */ /* 0x040fe20000001860 */
[----:B------:R-:W2:Y:S01]  /*13520*/  LDSM.16.MT88.4 R156, [R221+0xb000] ;  /* 0x00b00000dd9c783b */ /* 0x000ea20000004200 */
[----:B------:R3:W-:Y:S02]  /*13530*/  MUFU.EX2 R213, R138 ;  /* 0x0000008a00d57308 */ /* 0x0007e40000000800 */
[--C-:B---3--:R-:W-:Y:S04]  /*13540*/  FFMA.FTZ R138, R187, c[0x0][0x23c], -R139.reuse ;  /* 0x00008f00bb8a7a23 */ /* 0x108fe8000001088b */
[-C--:B-1----:R-:W-:Y:S01]  /*13550*/  HMMA.16816.F32 R100, R148, R152.reuse, R100 ;  /* 0x000000989464723c */ /* 0x082fe20000001864 */
[----:B------:R-:W-:Y:S03]  /*13560*/  LDSM.16.MT88.4 R184, [R221+0xa800] ;  /* 0x00a80000ddb8783b */ /* 0x000fe60000004200 */
[----:B------:R1:W-:Y:S04]  /*13570*/  MUFU.EX2 R212, R138 ;  /* 0x0000008a00d47308 */ /* 0x0003e80000000800 */
[C---:B------:R-:W-:Y:S08]  /*13580*/  HMMA.16816.F32 R104, R144.reuse, R152, R104 ;  /* 0x000000989068723c */ /* 0x040ff00000001868 */
[-C--:B------:R-:W-:Y:S08]  /*13590*/  HMMA.16816.F32 R108, R144, R154.reuse, R108 ;  /* 0x0000009a906c723c */ /* 0x080ff0000000186c */
[C---:B------:R-:W-:Y:S01]  /*135a0*/  HMMA.16816.F32 R112, R148.reuse, R154, R112 ;  /* 0x0000009a9470723c */ /* 0x040fe20000001870 */
[--C-:B-1----:R-:W-:Y:S03]  /*135b0*/  FFMA.FTZ R138, R188, c[0x0][0x23c], -R139.reuse ;  /* 0x00008f00bc8a7a23 */ /* 0x102fe6000001088b */
[----:B------:R-:W-:Y:S04]  /*135c0*/  FFMA.FTZ R139, R189, c[0x0][0x23c], -R139 ;  /* 0x00008f00bd8b7a23 */ /* 0x000fe8000001088b */
[-C--:B--2---:R-:W-:Y:S01]  /*135d0*/  HMMA.16816.F32 R116, R148, R156.reuse, R116 ;  /* 0x0000009c9474723c */ /* 0x084fe20000001874 */
[----:B------:R1:W-:Y:S07]  /*135e0*/  MUFU.EX2 R211, R138 ;  /* 0x0000008a00d37308 */ /* 0x0003ee0000000800 */
[C---:B------:R-:W-:Y:S03]  /*135f0*/  HMMA.16816.F32 R120, R144.reuse, R156, R120 ;  /* 0x0000009c9078723c */ /* 0x040fe60000001878 */
[----:B------:R-:W-:Y:S05]  /*13600*/  MUFU.EX2 R210, R139 ;  /* 0x0000008b00d27308 */ /* 0x000fea0000000800 */
[-C--:B------:R-:W-:Y:S08]  /*13610*/  HMMA.16816.F32 R124, R144, R158.reuse, R124 ;  /* 0x0000009e907c723c */ /* 0x080ff0000000187c */
[----:B------:R-:W-:Y:S01]  /*13620*/  HMMA.16816.F32 R128, R148, R158, R128 ;  /* 0x0000009e9480723c */ /* 0x000fe20000001880 */
[--C-:B-1----:R-:W-:Y:S04]  /*13630*/  FFMA.FTZ R138, R190, c[0x0][0x23c], -R141.reuse ;  /* 0x00008f00be8a7a23 */ /* 0x102fe8000001088d */
[----:B------:R1:W-:Y:S02]  /*13640*/  MUFU.EX2 R209, R138 ;  /* 0x0000008a00d17308 */ /* 0x0003e40000000800 */
[--C-:B-1----:R-:W-:Y:S02]  /*13650*/  FFMA.FTZ R138, R191, c[0x0][0x23c], -R141.reuse ;  /* 0x00008f00bf8a7a23 */ /* 0x102fe4000001088d */
[----:B------:R-:W-:Y:S03]  /*13660*/  FFMA.FTZ R141, R142, c[0x0][0x23c], -R141 ;  /* 0x00008f008e8d7a23 */ /* 0x000fe6000001088d */
[----:B----4-:R-:W-:Y:S03]  /*13670*/  F2FP.PACK_AB R142, R214, R215 ;  /* 0x000000d7d68e723e */ /* 0x010fe600000000ff */
[----:B------:R1:W2:Y:S01]  /*13680*/  MUFU.EX2 R208, R138 ;  /* 0x0000008a00d07308 */ /* 0x0002a20000000800 */
[----:B------:R-:W-:Y:S09]  /*13690*/  LDSM.16.MT88.4 R188, [R217+0xb800] ;  /* 0x00b80000d9bc783b */ /* 0x000ff20000004200 */
[----:B------:R3:W4:Y:S01]  /*136a0*/  MUFU.EX2 R206, R141 ;  /* 0x0000008d00ce7308 */ /* 0x0007220000000800 */
[--C-:B-1----:R-:W-:Y:S01]  /*136b0*/  FFMA.FTZ R138, R193, c[0x0][0x23c], -R143.reuse ;  /* 0x00008f00c18a7a23 */ /* 0x102fe2000001088f */
[----:B--2---:R-:W-:Y:S08]  /*136c0*/  F2FP.PACK_AB R177, R208, R209 ;  /* 0x000000d1d0b1723e */ /* 0x004ff000000000ff */
[----:B------:R1:W-:Y:S01]  /*136d0*/  MUFU.EX2 R205, R138 ;  /* 0x0000008a00cd7308 */ /* 0x0003e20000000800 */
[----:B---3--:R-:W-:Y:S02]  /*136e0*/  F2FP.PACK_AB R141, R212, R213 ;  /* 0x000000d5d48d723e */ /* 0x008fe400000000ff */
[----:B----4-:R-:W-:Y:S01]  /*136f0*/  F2FP.PACK_AB R179, R206, R207 ;  /* 0x000000cfceb3723e */ /* 0x010fe200000000ff */
[--C-:B-1----:R-:W-:Y:S06]  /*13700*/  FFMA.FTZ R138, R180, c[0x0][0x23c], -R143.reuse ;  /* 0x00008f00b48a7a23 */ /* 0x102fec000001088f */
[----:B------:R1:W2:Y:S02]  /*13710*/  MUFU.EX2 R204, R138 ;  /* 0x0000008a00cc7308 */ /* 0x0002a40000000800 */
[--C-:B-1----:R-:W-:Y:S01]  /*13720*/  FFMA.FTZ R138, R181, c[0x0][0x23c], -R143.reuse ;  /* 0x00008f00b58a7a23 */ /* 0x102fe2000001088f */
[----:B--2---:R-:W-:Y:S01]  /*13730*/  F2FP.PACK_AB R176, R204, R205 ;  /* 0x000000cdccb0723e */ /* 0x004fe200000000ff */
[----:B------:R-:W-:Y:S01]  /*13740*/  FFMA.FTZ R143, R192, c[0x0][0x23c], -R143 ;  /* 0x00008f00c08f7a23 */ /* 0x000fe2000001088f */
[----:B------:R-:W1:Y:S05]  /*13750*/  LDSM.16.MT88.4 R180, [R222+0xa800] ;  /* 0x00a80000deb4783b */ /* 0x000e6a0000004200 */
[----:B------:R-:W-:Y:S03]  /*13760*/  MUFU.EX2 R139, R138 ;  /* 0x0000008a008b7308 */ /* 0x000fe60000000800 */
[----:B------:R-:W2:Y:S07]  /*13770*/  LDSM.16.MT88.4 R192, [R219+0xb800] ;  /* 0x00b80000dbc0783b */ /* 0x000eae0000004200 */
[----:B------:R3:W4:Y:S02]  /*13780*/  MUFU.EX2 R138, R143 ;  /* 0x0000008f008a7308 */ /* 0x0007240000000800 */
[----:B---3--:R-:W-:Y:S02]  /*13790*/  F2FP.PACK_AB R143, R210, R211 ;  /* 0x000000d3d28f723e */ /* 0x008fe400000000ff */
[----:B----4-:R-:W-:Y:S05]  /*137a0*/  F2FP.PACK_AB R178, R138, R139 ;  /* 0x0000008b8ab2723e */ /* 0x010fea00000000ff */
[-C--:B------:R-:W-:Y:S07]  /*137b0*/  HMMA.16816.F32 R148, R140, R160.reuse, R4 ;  /* 0x000000a08c94723c */ /* 0x080fee0000001804 */
[----:B------:R-:W-:Y:S01]  /*137c0*/  FADD.FTZ R5, R241, R3 ;  /* 0x00000003f1057221 */ /* 0x000fe20000010000 */
[C---:B------:R-:W-:Y:S01]  /*137d0*/  HMMA.16816.F32 R144, R176.reuse, R160, R8 ;  /* 0x000000a0b090723c */ /* 0x040fe20000001808 */
[----:B------:R-:W-:Y:S03]  /*137e0*/  FADD.FTZ R4, R233, R0 ;  /* 0x00000000e9047221 */ /* 0x000fe60000010000 */
[----:B------:R-:W-:Y:S02]  /*137f0*/  FADD.FTZ R0, R238, R2 ;  /* 0x00000002ee007221 */ /* 0x000fe40000010000 */
[----:B------:R-:W-:Y:S01]  /*13800*/  FADD.FTZ R3, R246, R133 ;  /* 0x00000085f6037221 */ /* 0x000fe20000010000 */
        /* <DEDUP_REMOVED lines=24> */
[----:B------:R-:W-:Y:S01]  /*13990*/  FADD.FTZ R2, R139, R0 ;  /* 0x000000008b027221 */ /* 0x000fe20000010000 */
[----:B------:R-:W-:Y:S01]  /*139a0*/  IADD3 R0, R229, -0x1, RZ ;  /* 0xffffffffe5007810 */ /* 0x000fe20007ffe0ff */
[-C--:B-1----:R-:W-:Y:S01]  /*139b0*/  HMMA.16816.F32 R36, R140, R180.reuse, R36 ;  /* 0x000000b48c24723c */ /* 0x082fe20000001824 */
[----:B------:R-:W-:Y:S03]  /*139c0*/  FADD.FTZ R248, R206, R3 ;  /* 0x00000003cef87221 */ /* 0x000fe60000010000 */
[----:B------:R-:W-:Y:S01]  /*139d0*/  FADD.FTZ R251, R214, R5 ;  /* 0x00000005d6fb7221 */ /* 0x000fe20000010000 */
[----:B------:R-:W-:Y:S01]  /*139e0*/  MOV R229, R0 ;  /* 0x0000000000e57202 */ /* 0x000fe20000000f00 */
[----:B------:R-:W-:Y:S01]  /*139f0*/  FADD.FTZ R250, R210, R4 ;  /* 0x00000004d2fa7221 */ /* 0x000fe20000010000 */
[----:B------:R-:W-:Y:S01]  /*13a00*/  MOV R139, R137 ;  /* 0x00000089008b7202 */ /* 0x000fe20000000f00 */
[C---:B------:R-:W-:Y:S01]  /*13a10*/  HMMA.16816.F32 R40, R176.reuse, R180, R40 ;  /* 0x000000b4b028723c */ /* 0x040fe20000001828 */
[----:B------:R-:W-:Y:S03]  /*13a20*/  FADD.FTZ R249, R138, R2 ;  /* 0x000000028af97221 */ /* 0x000fe60000010000 */
[----:B------:R-:W-:Y:S04]  /*13a30*/  MOV R138, R135 ;  /* 0x00000087008a7202 */ /* 0x000fe80000000f00 */
        /* <DEDUP_REMOVED lines=21> */
[----:B------:R-:W-:Y:S07]  /*13b90*/  HMMA.16816.F32 R128, R140, R202, R128 ;  /* 0x000000ca8c80723c */ /* 0x000fee0000001880 */
[----:B------:R-:W-:Y:S01]  /*13ba0*/  MOV R141, R134 ;  /* 0x00000086008d7202 */ /* 0x000fe20000000f00 */
[----:B------:R-:W-:-:S05]  /*13bb0*/  @P4 BRA `(.L_x_1356) ;  /* 0xffffd69000004947 */ /* 0x000fca000383ffff */
.L_x_1355:
[----:B------:R-:W2:Y:S04]  /*13bc0*/  LDL.LU R143, [R1+0x2c] ;  /* 0x00002c00018f7983 */ /* 0x000ea80000300800 */
[----:B------:R-:W1:Y:S04]  /*13bd0*/  SHFL.BFLY PT, R0, R251, 0x2, 0x1f ;  /* 0x0c401f00fb007f89 */ /* 0x000e6800000e0000 */
[----:B------:R-:W3:Y:S04]  /*13be0*/  SHFL.BFLY PT, R4, R250, 0x2, 0x1f ;  /* 0x0c401f00fa047f89 */ /* 0x000ee800000e0000 */
[----:B------:R-:W4:Y:S01]  /*13bf0*/  SHFL.BFLY PT, R3, R248, 0x2, 0x1f ;  /* 0x0c401f00f8037f89 */ /* 0x000f2200000e0000 */
[----:B-1----:R-:W-:-:S03]  /*13c00*/  FADD.FTZ R251, R0, R251 ;  /* 0x000000fb00fb7221 */ /* 0x002fc60000010000 */
[----:B------:R-:W1:Y:S01]  /*13c10*/  SHFL.BFLY PT, R0, R249, 0x2, 0x1f ;  /* 0x0c401f00f9007f89 */ /* 0x000e6200000e0000 */
[----:B---3--:R-:W-:-:S03]  /*13c20*/  FADD.FTZ R250, R4, R250 ;  /* 0x000000fa04fa7221 */ /* 0x008fc60000010000 */
[----:B------:R-:W3:Y:S01]  /*13c30*/  SHFL.BFLY PT, R2, R251, 0x1, 0x1f ;  /* 0x0c201f00fb027f89 */ /* 0x000ee200000e0000 */
[----:B----4-:R-:W-:Y:S01]  /*13c40*/  FADD.FTZ R248, R3, R248 ;  /* 0x000000f803f87221 */ /* 0x010fe20000010000 */
[----:B------:R-:W-:Y:S02]  /*13c50*/  MOV R3, 0x3f800000 ;  /* 0x3f80000000037802 */ /* 0x000fe40000000f00 */
[----:B------:R-:W4:Y:S01]  /*13c60*/  SHFL.BFLY PT, R4, R250, 0x1, 0x1f ;  /* 0x0c201f00fa047f89 */ /* 0x000f2200000e0000 */
[----:B-1----:R-:W-:Y:S01]  /*13c70*/  FADD.FTZ R249, R0, R249 ;  /* 0x000000f900f97221 */ /* 0x002fe20000010000 */
[----:B------:R-:W-:Y:S01]  /*13c80*/  MOV R0, 0x3f800000 ;  /* 0x3f80000000007802 */ /* 0x000fe20000000f00 */
[----:B---3--:R-:W-:-:S03]  /*13c90*/  FADD.FTZ R251, R251, R2 ;  /* 0x00000002fbfb7221 */ /* 0x008fc60000010000 */
[----:B------:R-:W1:Y:S01]  /*13ca0*/  SHFL.BFLY PT, R6, R249, 0x1, 0x1f ;  /* 0x0c201f00f9067f89 */ /* 0x000e6200000e0000 */
[----:B----4-:R-:W-:Y:S01]  /*13cb0*/  FADD.FTZ R250, R250, R4 ;  /* 0x00000004fafa7221 */ /* 0x010fe20000010000 */
[----:B------:R-:W-:Y:S02]  /*13cc0*/  FSETP.NE.FTZ.AND P6, PT, R251, RZ, PT ;  /* 0x000000fffb00720b */ /* 0x000fe40003fd5000 */
[----:B------:R-:W3:Y:S02]  /*13cd0*/  SHFL.BFLY PT, R2, R248, 0x1, 0x1f ;  /* 0x0c201f00f8027f89 */ /* 0x000ee400000e0000 */
[----:B------:R-:W-:-:S09]  /*13ce0*/  FSETP.NE.FTZ.AND P5, PT, R250, RZ, PT ;  /* 0x000000fffa00720b */ /* 0x000fd20003fb5000 */
[----:B------:R-:W4:Y:S01]  /*13cf0*/  @P6 MUFU.RCP R0, R251 ;  /* 0x000000fb00006308 */ /* 0x000f220000001000 */
[----:B-1----:R-:W-:-:S07]  /*13d00*/  FADD.FTZ R249, R249, R6 ;  /* 0x00000006f9f97221 */ /* 0x002fce0000010000 */
[----:B------:R-:W1:Y:S01]  /*13d10*/  @P5 MUFU.RCP R3, R250 ;  /* 0x000000fa00035308 */ /* 0x000e620000001000 */
[----:B------:R-:W-:Y:S01]  /*13d20*/  FSETP.NE.FTZ.AND P4, PT, R249, RZ, PT ;  /* 0x000000fff900720b */ /* 0x000fe20003f95000 */
[----:B---3--:R-:W-:Y:S01]  /*13d30*/  FADD.FTZ R248, R248, R2 ;  /* 0x00000002f8f87221 */ /* 0x008fe20000010000 */
[----:B------:R-:W-:Y:S01]  /*13d40*/  MOV R2, 0x3f800000 ;  /* 0x3f80000000027802 */ /* 0x000fe20000000f00 */
[----:B----4-:R-:W-:-:S03]  /*13d50*/  FMUL.FTZ R34, R0, R49 ;  /* 0x0000003100227220 */ /* 0x010fc60000410000 */
[----:B------:R-:W-:Y:S01]  /*13d60*/  FSETP.NE.FTZ.AND P3, PT, R248, RZ, PT ;  /* 0x000000fff800720b */ /* 0x000fe20003f75000 */
[C---:B------:R-:W-:Y:S02]  /*13d70*/  FMUL.FTZ R148, R0.reuse, R148 ;  /* 0x0000009400947220 */ /* 0x040fe40000410000 */
[C---:B------:R-:W-:Y:S02]  /*13d80*/  FMUL.FTZ R6, R0.reuse, R149 ;  /* 0x0000009500067220 */ /* 0x040fe40000410000 */
[C---:B------:R-:W-:Y:S02]  /*13d90*/  FMUL.FTZ R156, R0.reuse, R156 ;  /* 0x0000009c009c7220 */ /* 0x040fe40000410000 */
[----:B-1----:R-:W-:Y:S01]  /*13da0*/  FMUL.FTZ R49, R3, R71 ;  /* 0x0000004703317220 */ /* 0x002fe20000410000 */
[----:B------:R-:W1:Y:S01]  /*13db0*/  @P4 MUFU.RCP R2, R249 ;  /* 0x000000f900024308 */ /* 0x000e620000001000 */
[----:B------:R-:W3:Y:S01]  /*13dc0*/  S2R R71, SR_TID.X ;  /* 0x0000000000477919 */ /* 0x000ee20000002100 */
[----:B------:R-:W-:Y:S01]  /*13dd0*/  FMUL.FTZ R160, R0, R160 ;  /* 0x000000a000a07220 */ /* 0x000fe20000410000 */
[----:B------:R-:W-:Y:S01]  /*13de0*/  F2FP.PACK_AB R6, R6, R148 ;  /* 0x000000940606723e */ /* 0x000fe200000000ff */
[----:B------:R-:W-:-:S02]  /*13df0*/  FMUL.FTZ R12, R0, R161 ;  /* 0x000000a1000c7220 */ /* 0x000fc40000410000 */
[C---:B------:R-:W-:Y:S02]  /*13e00*/  FMUL.FTZ R172, R0.reuse, R172 ;  /* 0x000000ac00ac7220 */ /* 0x040fe40000410000 */
        /* <DEDUP_REMOVED lines=26> */
[C---:B------:R-:W-:Y:S02]  /*13fb0*/  FMUL.FTZ R117, R0.reuse, R117 ;  /* 0x0000007500757220 */ /* 0x040fe40000410000 */
[C---:B------:R-:W-:Y:S02]  /*13fc0*/  FMUL.FTZ R128, R0.reuse, R128 ;  /* 0x0000008000807220 */ /* 0x040fe40000410000 */
[----:B------:R-:W-:Y:S02]  /*13fd0*/  FMUL.FTZ R129, R0, R129 ;  /* 0x0000008100817220 */ /* 0x000fe40000410000 */
[----:B-1----:R-:W-:Y:S01]  /*13fe0*/  FMUL.FTZ R52, R2, R61 ;  /* 0x0000003d02347220 */ /* 0x002fe20000410000 */
[----:B---3--:R-:W-:Y:S01]  /*13ff0*/  SHF.R.S32.HI R61, RZ, 0x1f, R71 ;  /* 0x0000001fff3d7819 */ /* 0x008fe20000011447 */
[----:B------:R-:W-:-:S02]  /*14000*/  FMUL.FTZ R33, R3, R66 ;  /* 0x0000004203217220 */ /* 0x000fc40000410000 */
[----:B------:R-:W-:Y:S01]  /*14010*/  FMUL.FTZ R28, R2, R56 ;  /* 0x00000038021c7220 */ /* 0x000fe20000410000 */
[----:B------:R-:W-:Y:S01]  /*14020*/  LEA.HI R29, R61, R71, RZ, 0x2 ;  /* 0x000000473d1d7211 */ /* 0x000fe200078f10ff */
        /* <DEDUP_REMOVED lines=30> */
[C---:B------:R-:W-:Y:S02]  /*14210*/  FMUL.FTZ R98, R3.reuse, R98 ;  /* 0x0000006203627220 */ /* 0x040fe40000410000 */
        /* <DEDUP_REMOVED lines=63> */
[----:B------:R-:W-:Y:S02]  /*14610*/  SHF.R.S32.HI R2, RZ, 0x2, R29 ;  /* 0x00000002ff027819 */ /* 0x000fe4000001141d */
[----:B------:R-:W-:-:S02]  /*14620*/  F2FP.PACK_AB R66, R66, R120 ;  /* 0x000000784242723e */ /* 0x000fc400000000ff */
[----:B--2---:R-:W-:-:S13]  /*14630*/  ISETP.NE.AND P0, PT, R143, -0x1, PT ;  /* 0xffffffff8f00780c */ /* 0x004fda0003f05270 */
[----:B------:R-:W-:-:S04]  /*14640*/  @P0 IMAD.WIDE.U32 R4, R143, c[0x0][0x1e8], RZ ;  /* 0x00007a008f040a25 */ /* 0x000fc800078e00ff */
[----:B------:R-:W-:Y:S01]  /*14650*/  @P0 IMAD R142, R143, c[0x0][0x1ec], R5 ;  /* 0x00007b008f8e0a24 */ /* 0x000fe200078e0205 */
[----:B------:R-:W-:Y:S01]  /*14660*/  @P0 MOV R141, R4 ;  /* 0x00000004008d0202 */ /* 0x000fe20000000f00 */
[----:B------:R-:W-:Y:S01]  /*14670*/  FMUL.FTZ R4, R0, R157 ;  /* 0x0000009d00047220 */ /* 0x000fe20000410000 */
[----:B------:R-:W-:Y:S01]  /*14680*/  MOV R0, 0x3f800000 ;  /* 0x3f80000000007802 */ /* 0x000fe20000000f00 */
[----:B------:R-:W-:Y:S01]  /*14690*/  FMUL.FTZ R5, R3, R151 ;  /* 0x0000009703057220 */ /* 0x000fe20000410000 */
[----:B------:R-:W-:Y:S02]  /*146a0*/  SHF.R.S32.HI R3, RZ, 0x1f, R29 ;  /* 0x0000001fff037819 */ /* 0x000fe4000001141d */
[----:B------:R-:W-:Y:S02]  /*146b0*/  F2FP.PACK_AB R4, R4, R156 ;  /* 0x0000009c0404723e */ /* 0x000fe400000000ff */
[----:B------:R-:W1:Y:S01]  /*146c0*/  @P3 MUFU.RCP R0, R248 ;  /* 0x000000f800003308 */ /* 0x000e620000001000 */
[----:B------:R-:W-:-:S02]  /*146d0*/  LEA.HI R3, R3, R2, RZ, 0x3 ;  /* 0x0000000203037211 */ /* 0x000fc400078f18ff */
[----:B------:R-:W-:Y:S02]  /*146e0*/  F2FP.PACK_AB R5, R5, R150 ;  /* 0x000000960505723e */ /* 0x000fe400000000ff */
[----:B------:R-:W-:-:S04]  /*146f0*/  LOP3.LUT R3, R3, 0xfffffff8, RZ, 0xc0, !PT ;  /* 0xfffffff803037812 */ /* 0x000fc800078ec0ff */
[----:B------:R-:W-:-:S04]  /*14700*/  IADD3 R3, R2, -R3, RZ ;  /* 0x8000000302037210 */ /* 0x000fc80007ffe0ff */
[----:B------:R-:W-:Y:S01]  /*14710*/  SHF.L.U32 R2, R3, 0x6, RZ ;  /* 0x0000000603027819 */ /* 0x000fe200000006ff */
[C---:B-1----:R-:W-:Y:S02]  /*14720*/  FMUL.FTZ R27, R0.reuse, R59 ;  /* 0x0000003b001b7220 */ /* 0x042fe40000410000 */
        /* <DEDUP_REMOVED lines=46> */
[C---:B------:R-:W-:Y:S02]  /*14a10*/  FMUL.FTZ R65, R0.reuse, R122 ;  /* 0x0000007a00417220 */ /* 0x040fe40000410000 */
        /* <DEDUP_REMOVED lines=26> */
[----:B------:R4:W-:Y:S01]  /*14bc0*/  STS [R2+0x2000], R10 ;  /* 0x0020000a02007388 */ /* 0x0009e20000000800 */
[----:B-1----:R-:W-:-:S03]  /*14bd0*/  MOV R5, 0x40 ;  /* 0x0000004000057802 */ /* 0x002fc60000000f00 */
[----:B------:R-:W-:Y:S01]  /*14be0*/  STS [R2+0x2400], R13 ;  /* 0x0024000d02007388 */ /* 0x000fe20000000800 */
[----:B------:R-:W-:Y:S02]  /*14bf0*/  SEL R5, R5, 0xffffffc0, !P2 ;  /* 0xffffffc005057807 */ /* 0x000fe40005000000 */
[C---:B--2---:R-:W-:Y:S02]  /*14c00*/  IADD3 R4, R0.reuse, R3, RZ ;  /* 0x0000000300047210 */ /* 0x044fe40007ffe0ff */
[----:B------:R-:W-:Y:S02]  /*14c10*/  IADD3 R3, R3, R2, RZ ;  /* 0x0000000203037210 */ /* 0x000fe40007ffe0ff */
[-C--:B---3--:R-:W-:Y:S01]  /*14c20*/  IADD3 R7, R0, R5.reuse, RZ ;  /* 0x0000000500077210 */ /* 0x088fe20007ffe0ff */
[----:B------:R-:W-:Y:S01]  /*14c30*/  STS [R4], R12 ;  /* 0x0000000c04007388 */ /* 0x000fe20000000800 */
[----:B------:R-:W-:-:S03]  /*14c40*/  IADD3 R6, R4, R5, RZ ;  /* 0x0000000504067210 */ /* 0x000fc60007ffe0ff */
[----:B------:R1:W-:Y:S01]  /*14c50*/  STS [R4+0x400], R11 ;  /* 0x0004000b04007388 */ /* 0x0003e20000000800 */
[----:B----4-:R-:W-:-:S03]  /*14c60*/  IADD3 R8, R5, R2, RZ ;  /* 0x0000000205087210 */ /* 0x010fc60007ffe0ff */
[----:B------:R-:W-:Y:S01]  /*14c70*/  STS [R3], R15 ;  /* 0x0000000f03007388 */ /* 0x000fe20000000800 */
[----:B------:R-:W-:Y:S01]  /*14c80*/  IADD3 R5, R3, R5, RZ ;  /* 0x0000000503057210 */ /* 0x000fe20007ffe0ff */
[----:B------:R-:W2:Y:S02]  /*14c90*/  LDC.U8 R10, c[0x0][0x329] ;  /* 0x0000ca40ff0a7b82 */ /* 0x000ea40000000000 */
[----:B------:R-:W-:Y:S04]  /*14ca0*/  STS [R3+0x400], R14 ;  /* 0x0004000e03007388 */ /* 0x000fe80000000800 */
[----:B------:R-:W-:Y:S04]  /*14cb0*/  STS [R4+0x2000], R16 ;  /* 0x0020001004007388 */ /* 0x000fe80000000800 */
[----:B------:R-:W-:Y:S04]  /*14cc0*/  STS [R4+0x2400], R17 ;  /* 0x0024001104007388 */ /* 0x000fe80000000800 */
[----:B------:R-:W-:Y:S04]  /*14cd0*/  STS [R3+0x2000], R25 ;  /* 0x0020001903007388 */ /* 0x000fe80000000800 */
[----:B------:R-:W-:Y:S01]  /*14ce0*/  STS [R3+0x2400], R24 ;  /* 0x0024001803007388 */ /* 0x000fe20000000800 */
[----:B-1----:R-:W-:Y:S03]  /*14cf0*/  @P5 MUFU.LG2 R11, R250 ;  /* 0x000000fa000b5308 */ /* 0x002fe60000000c00 */
[----:B------:R-:W-:Y:S01]  /*14d00*/  STS [R7], R23 ;  /* 0x0000001707007388 */ /* 0x000fe20000000800 */
[----:B--2---:R-:W-:-:S03]  /*14d10*/  ISETP.NE.AND P1, PT, R10, RZ, PT ;  /* 0x000000ff0a00720c */ /* 0x004fc60003f25270 */
[----:B------:R-:W-:Y:S04]  /*14d20*/  STS [R7+0x400], R22 ;  /* 0x0004001607007388 */ /* 0x000fe80000000800 */
[----:B------:R1:W-:Y:S04]  /*14d30*/  STS [R8+0x400], R18 ;  /* 0x0004001208007388 */ /* 0x0003e80000000800 */
[----:B------:R-:W-:Y:S04]  /*14d40*/  STS [R8], R19 ;  /* 0x0000001308007388 */ /* 0x000fe80000000800 */
[----:B------:R-:W-:Y:S04]  /*14d50*/  STS [R7+0x2000], R21 ;  /* 0x0020001507007388 */ /* 0x000fe80000000800 */
[----:B------:R-:W-:Y:S04]  /*14d60*/  STS [R7+0x2400], R20 ;  /* 0x0024001407007388 */ /* 0x000fe80000000800 */
[----:B------:R-:W-:Y:S04]  /*14d70*/  STS [R8+0x2000], R26 ;  /* 0x0020001a08007388 */ /* 0x000fe80000000800 */
[----:B------:R-:W-:Y:S04]  /*14d80*/  STS [R8+0x2400], R59 ;  /* 0x0024003b08007388 */ /* 0x000fe80000000800 */
[----:B------:R-:W-:Y:S04]  /*14d90*/  STS [R6], R58 ;  /* 0x0000003a06007388 */ /* 0x000fe80000000800 */
[----:B-1----:R1:W5:Y:S04]  /*14da0*/  LDL R18, [R1+0x28] ;  /* 0x0000280001127983 */ /* 0x0023680000100800 */
        /* <DEDUP_REMOVED lines=19> */
[----:B--2---:R-:W2:Y:S03]  /*14ee0*/  LDC.U8 R0, c[0x0][0x328] ;  /* 0x0000ca00ff007b82 */ /* 0x004ea60000000000 */
[----:B------:R-:W-:Y:S04]  /*14ef0*/  STS [R4+0x6000], R40 ;  /* 0x0060002804007388 */ /* 0x000fe80000000800 */
[----:B------:R-:W-:Y:S01]  /*14f00*/  STS [R4+0x6400], R39 ;  /* 0x0064002704007388 */ /* 0x000fe20000000800 */
[----:B---3--:R-:W-:-:S03]  /*14f10*/  LOP3.LUT R2, R69, 0xffffffe0, RZ, 0xc0, !PT ;  /* 0xffffffe045027812 */ /* 0x008fc600078ec0ff */
[----:B------:R-:W-:Y:S04]  /*14f20*/  STS [R3+0x6000], R36 ;  /* 0x0060002403007388 */ /* 0x000fe80000000800 */
[----:B------:R-:W-:Y:S04]  /*14f30*/  STS [R3+0x6400], R35 ;  /* 0x0064002303007388 */ /* 0x000fe80000000800 */
[----:B------:R-:W-:Y:S04]  /*14f40*/  STS [R7+0x4000], R34 ;  /* 0x0040002207007388 */ /* 0x000fe80000000800 */
[----:B------:R-:W-:Y:S01]  /*14f50*/  STS [R7+0x4400], R33 ;  /* 0x0044002107007388 */ /* 0x000fe20000000800 */
[----:B--2---:R-:W-:-:S02]  /*14f60*/  ISETP.NE.AND P2, PT, R0, RZ, PT ;  /* 0x000000ff0000720c */ /* 0x004fc40003f45270 */
[----:B------:R-:W-:Y:S01]  /*14f70*/  @!P1 MOV R0, c[0x0][0x214] ;  /* 0x0000850000009a02 */ /* 0x000fe20000000f00 */
        /* <DEDUP_REMOVED lines=10> */
[----:B--2---:R-:W-:-:S03]  /*15020*/  @P1 MOV R7, c[0x0][0x210] ;  /* 0x0000840000071a02 */ /* 0x004fc60000000f00 */
[----:B------:R-:W-:Y:S02]  /*15030*/  STS [R6+0x6000], R66 ;  /* 0x0060004206007388 */ /* 0x000fe40000000800 */
[----:B------:R-:W-:Y:S01]  /*15040*/  @P1 IMAD R7, R7, c[0x0][0x214], RZ ;  /* 0x0000850007071a24 */ /* 0x000fe200078e02ff */
[----:B------:R-:W-:Y:S01]  /*15050*/  @!P1 SEL R7, R0, c[0x0][0x234], !P2 ;  /* 0x00008d0000079a07 */ /* 0x000fe20005000000 */
[----:B------:R2:W-:Y:S01]  /*15060*/  STS [R6+0x6400], R65 ;  /* 0x0064004106007388 */ /* 0x0005e20000000800 */
[----:B------:R-:W-:Y:S02]  /*15070*/  ISETP.NE.OR P2, PT, R10, RZ, !P2 ;  /* 0x000000ff0a00720c */ /* 0x000fe40005745670 */
[----:B------:R-:W-:Y:S01]  /*15080*/  @P1 MOV R0, 0x1 ;  /* 0x0000000100001802 */ /* 0x000fe20000000f00 */
[----:B------:R-:W-:Y:S01]  /*15090*/  STS [R5+0x6000], R63 ;  /* 0x0060003f05007388 */ /* 0x000fe20000000800 */
[----:B------:R-:W-:Y:S01]  /*150a0*/  @!P1 IMAD R0, R7, c[0x0][0x1c0], RZ ;  /* 0x0000700007009a24 */ /* 0x000fe200078e02ff */
[----:B------:R-:W-:Y:S01]  /*150b0*/  @P4 MUFU.LG2 R10, R249 ;  /* 0x000000f9000a4308 */ /* 0x000fe20000000c00 */
[----:B---3--:R-:W-:Y:S01]  /*150c0*/  IADD3 R8, -R2, R71, RZ ;  /* 0x0000004702087210 */ /* 0x008fe20007ffe1ff */
[----:B------:R3:W-:Y:S04]  /*150d0*/  STS [R5+0x6400], R67 ;  /* 0x0064004305007388 */ /* 0x0007e80000000800 */
[----:B------:R-:W-:Y:S06]  /*150e0*/  BAR.SYNC.DEFER_BLOCKING 0x0 ;  /* 0x0000000000007b1d */ /* 0x000fec0000010000 */
[----:B------:R-:W4:Y:S04]  /*150f0*/  S2R R9, SR_CTAID.Y ;  /* 0x0000000000097919 */ /* 0x000f280000002600 */
[----:B------:R-:W1:Y:S01]  /*15100*/  S2R R12, SR_CTAID.X ;  /* 0x00000000000c7919 */ /* 0x000e620000002500 */
[----:B--2---:R-:W2:Y:S03]  /*15110*/  @P6 MUFU.LG2 R6, R251 ;  /* 0x000000fb00066308 */ /* 0x004ea60000000c00 */
[----:B------:R-:W1:Y:S04]  /*15120*/  S2R R17, SR_CTAID.Z ;  /* 0x0000000000117919 */ /* 0x000e680000002700 */
[----:B------:R1:W1:Y:S04]  /*15130*/  LDS.128 R24, [R228] ;  /* 0x00000000e4187984 */ /* 0x0002680000000c00 */
[----:B------:R1:W1:Y:S01]  /*15140*/  LDS.128 R32, [R228+0x800] ;  /* 0x00080000e4207984 */ /* 0x0002620000000c00 */
[----:B----4-:R-:W-:Y:S01]  /*15150*/  @!P0 SHF.R.S32.HI R3, RZ, 0x1f, R9 ;  /* 0x0000001fff038819 */ /* 0x010fe20000011409 */
[----:B---3--:R-:W-:-:S02]  /*15160*/  @!P0 IMAD.WIDE.U32 R4, R9, c[0x0][0x1e0], RZ ;  /* 0x0000780009048a25 */ /* 0x008fc400078e00ff */
[----:B------:R3:W4:Y:S02]  /*15170*/  LDS.128 R40, [R228+0x1000] ;  /* 0x00100000e4287984 */ /* 0x0007240000000c00 */
[----:B------:R-:W-:Y:S02]  /*15180*/  @!P0 IMAD R3, R3, c[0x0][0x1e0], RZ ;  /* 0x0000780003038a24 */ /* 0x000fe400078e02ff */
[----:B------:R3:W1:Y:S01]  /*15190*/  LDS.128 R48, [R228+0x1800] ;  /* 0x00180000e4307984 */ /* 0x0006620000000c00 */
[----:B------:R-:W-:Y:S01]  /*151a0*/  @!P0 MOV R141, R4 ;  /* 0x00000004008d8202 */ /* 0x000fe20000000f00 */
[C---:B------:R-:W-:Y:S02]  /*151b0*/  @!P2 IMAD R4, R9.reuse, c[0x0][0x214], RZ ;  /* 0x000085000904aa24 */ /* 0x040fe400078e02ff */
[----:B------:R3:W1:Y:S01]  /*151c0*/  LDS.128 R56, [R228+0x2000] ;  /* 0x00200000e4387984 */ /* 0x0006620000000c00 */
[----:B------:R-:W-:-:S03]  /*151d0*/  @!P0 IMAD R3, R9, c[0x0][0x1e4], R3 ;  /* 0x0000790009038a24 */ /* 0x000fc600078e0203 */
[----:B------:R3:W1:Y:S04]  /*151e0*/  LDS.128 R64, [R228+0x2800] ;  /* 0x00280000e4407984 */ /* 0x0006680000000c00 */
[----:B------:R3:W1:Y:S01]  /*151f0*/  LDS.128 R76, [R228+0x3000] ;  /* 0x00300000e44c7984 */ /* 0x0006620000000c00 */
[----:B------:R-:W-:-:S03]  /*15200*/  @!P0 IADD3 R142, R5, R3, RZ ;  /* 0x00000003058e8210 */ /* 0x000fc60007ffe0ff */
[----:B------:R3:W1:Y:S04]  /*15210*/  LDS.128 R84, [R228+0x3800] ;  /* 0x00380000e4547984 */ /* 0x0006680000000c00 */
[----:B------:R3:W1:Y:S04]  /*15220*/  LDS.128 R20, [R228+0x4000] ;  /* 0x00400000e4147984 */ /* 0x0006680000000c00 */
[----:B------:R3:W2:Y:S04]  /*15230*/  LDS.128 R28, [R228+0x4800] ;  /* 0x00480000e41c7984 */ /* 0x0006a80000000c00 */
[----:B------:R3:W3:Y:S04]  /*15240*/  LDS.128 R36, [R228+0x5000] ;  /* 0x00500000e4247984 */ /* 0x0006e80000000c00 */
[----:B------:R1:W3:Y:S04]  /*15250*/  LDS.128 R44, [R228+0x5800] ;  /* 0x00580000e42c7984 */ /* 0x0002e80000000c00 */
[----:B------:R1:W3:Y:S04]  /*15260*/  LDS.128 R52, [R228+0x6000] ;  /* 0x00600000e4347984 */ /* 0x0002e80000000c00 */
[----:B------:R1:W3:Y:S04]  /*15270*/  LDS.128 R60, [R228+0x6800] ;  /* 0x00680000e43c7984 */ /* 0x0002e80000000c00 */
[----:B------:R3:W3:Y:S04]  /*15280*/  LDS.128 R72, [R228+0x7000] ;  /* 0x00700000e4487984 */ /* 0x0006e80000000c00 */
[----:B------:R3:W3:Y:S01]  /*15290*/  LDS.128 R80, [R228+0x7800] ;  /* 0x00780000e4507984 */ /* 0x0006e20000000c00 */
[----:B------:R-:W-:Y:S01]  /*152a0*/  IMAD R0, R9, R0, RZ ;  /* 0x0000000009007224 */ /* 0x000fe200078e02ff */
[----:B------:R-:W-:Y:S01]  /*152b0*/  @P1 MOV R5, c[0x0][0x210] ;  /* 0x0000840000051a02 */ /* 0x000fe20000000f00 */
[----:B------:R-:W4:Y:S01]  /*152c0*/  @P3 MUFU.LG2 R9, R248 ;  /* 0x000000f800093308 */ /* 0x000f220000000c00 */
[----:B------:R-:W-:-:S02]  /*152d0*/  @!P2 SEL R4, R4, R143, !P0 ;  /* 0x0000008f0404a207 */ /* 0x000fc40004000000 */
[----:B------:R-:W-:Y:S01]  /*152e0*/  @!P1 MOV R5, 0x1 ;  /* 0x0000000100059802 */ /* 0x000fe20000000f00 */
[----:B------:R-:W-:Y:S01]  /*152f0*/  CS2R R2, SRZ ;  /* 0x0000000000027805 */ /* 0x000fe2000001ff00 */
[----:B------:R-:W-:Y:S02]  /*15300*/  SEL R0, R0, RZ, P2 ;  /* 0x000000ff00007207 */ /* 0x000fe40001000000 */
[----:B------:R-:W-:Y:S02]  /*15310*/  @!P2 SHF.R.S32.HI R3, RZ, 0x1f, R4 ;  /* 0x0000001fff03a819 */ /* 0x000fe40000011404 */
[----:B------:R-:W-:Y:S02]  /*15320*/  LOP3.LUT P0, RZ, R8, 0x3, RZ, 0xc0, !PT ;  /* 0x0000000308ff7812 */ /* 0x000fe4000780c0ff */
[----:B------:R-:W-:Y:S01]  /*15330*/  @!P2 MOV R2, R4 ;  /* 0x000000040002a202 */ /* 0x000fe20000000f00 */
[----:B-1----:R-:W-:Y:S02]  /*15340*/  IMAD R4, R12, R5, RZ ;  /* 0x000000050c047224 */ /* 0x002fe400078e02ff */
[----:B--2---:R-:W-:-:S02]  /*15350*/  @P6 FMUL.FTZ R6, R6, 0.69314718246459960938 ;  /* 0x3f31721806066820 */ /* 0x004fc40000410000 */
[----:B------:R-:W-:Y:S01]  /*15360*/  IMAD R0, R17, R7, R0 ;  /* 0x0000000711007224 */ /* 0x000fe200078e0200 */
[----:B------:R-:W-:Y:S02]  /*15370*/  SHF.L.U32 R8, R4, 0x7, RZ ;  /* 0x0000000704087819 */ /* 0x000fe400000006ff */
[----:B------:R-:W-:Y:S01]  /*15380*/  MOV R16, 0x7f800000 ;  /* 0x7f80000000107802 */ /* 0x000fe20000000f00 */
[----:B------:R-:W-:Y:S02]  /*15390*/  @P6 FFMA.FTZ R16, R136, c[0x0][0x238], R6 ;  /* 0x00008e0088106a23 */ /* 0x000fe40000010006 */
[----:B------:R-:W-:Y:S01]  /*153a0*/  @P4 FMUL.FTZ R6, R10, 0.69314718246459960938 ;  /* 0x3f3172180a064820 */ /* 0x000fe20000410000 */
[----:B------:R-:W-:Y:S01]  /*153b0*/  IADD3 R10, P2, P1, R8, R2, R0 ;  /* 0x00000002080a7210 */ /* 0x000fe2000795e000 */
[----:B------:R-:W-:Y:S01]  /*153c0*/  @P5 FMUL.FTZ R7, R11, 0.69314718246459960938 ;  /* 0x3f3172180b075820 */ /* 0x000fe20000410000 */
[----:B------:R-:W-:Y:S01]  /*153d0*/  SHF.R.S32.HI R2, RZ, 0x1f, R8 ;  /* 0x0000001fff027819 */ /* 0x000fe20000011408 */
[----:B----4-:R-:W-:Y:S01]  /*153e0*/  @P3 FMUL.FTZ R4, R9, 0.69314718246459960938 ;  /* 0x3f31721809043820 */ /* 0x010fe20000410000 */
[----:B------:R-:W-:Y:S01]  /*153f0*/  SHF.R.S32.HI R0, RZ, 0x1f, R0 ;  /* 0x0000001fff007819 */ /* 0x000fe20000011400 */
[----:B------:R-:W-:Y:S01]  /*15400*/  BSSY B0, `(.L_x_1359) ;  /* 0x000002e000007945 */ /* 0x000fe20003800000 */
[----:B------:R-:W-:Y:S01]  /*15410*/  MOV R15, 0x7f800000 ;  /* 0x7f800000000f7802 */ /* 0x000fe20000000f00 */
[----:B------:R-:W-:Y:S01]  /*15420*/  @P5 FFMA.FTZ R15, R135, c[0x0][0x238], R7 ;  /* 0x00008e00870f5a23 */ /* 0x000fe20000010007 */
[----:B------:R-:W-:Y:S01]  /*15430*/  MOV R13, 0x7f800000 ;  /* 0x7f800000000d7802 */ /* 0x000fe20000000f00 */
[----:B------:R-:W-:Y:S01]  /*15440*/  @P4 FFMA.FTZ R13, R134, c[0x0][0x238], R6 ;  /* 0x00008e00860d4a23 */ /* 0x000fe20000010006 */
[----:B------:R-:W-:Y:S01]  /*15450*/  MOV R14, 0x7f800000 ;  /* 0x7f800000000e7802 */ /* 0x000fe20000000f00 */
[----:B------:R-:W-:Y:S01]  /*15460*/  @P3 FFMA.FTZ R14, R137, c[0x0][0x238], R4 ;  /* 0x00008e00890e3a23 */ /* 0x000fe20000010004 */
[----:B------:R-:W-:Y:S01]  /*15470*/  IADD3.X R7, R2, R3, R0, P2, P1 ;  /* 0x0000000302077210 */ /* 0x000fe200017e2400 */
[----:B------:R-:W-:Y:S05]  /*15480*/  @P0 BRA `(.L_x_1360) ;  /* 0x0000025000000947 */ /* 0x000fea0003800000 */
[----:B------:R-:W2:Y:S01]  /*15490*/  LDL.LU R19, [R1+0x4c] ;  /* 0x00004c0001137983 */ /* 0x000ea20000300800 */
[----:B------:R-:W-:-:S04]  /*154a0*/  SHF.R.S32.HI R0, RZ, 0x1f, R68 ;  /* 0x0000001fff007819 */ /* 0x000fc80000011444 */
[----:B------:R-:W-:-:S04]  /*154b0*/  LEA.HI R0, R0, R68, RZ, 0x2 ;  /* 0x0000004400007211 */ /* 0x000fc800078f10ff */
[----:B------:R-:W-:-:S05]  /*154c0*/  LOP3.LUT R0, R0, 0xffffffc, RZ, 0xc0, !PT ;  /* 0x0ffffffc00007812 */ /* 0x000fca00078ec0ff */
[----:B------:R-:W-:-:S04]  /*154d0*/  IMAD.IADD R0, R68, 0x1, -R0 ;  /* 0x0000000144007824 */ /* 0x000fc800078e0a00 */
[----:B--2---:R-:W-:-:S05]  /*154e0*/  IMAD R0, R0, 0x10, R19 ;  /* 0x0000001000007824 */ /* 0x004fca00078e0213 */
[CC--:B-----5:R-:W-:Y:S02]  /*154f0*/  ISETP.GE.AND P6, PT, R0.reuse, R18.reuse, PT ;  /* 0x000000120000720c */ /* 0x0e0fe40003fc6270 */
        /* <DEDUP_REMOVED lines=30> */
.L_x_1360:
[----:B------:R-:W-:Y:S05]  /*156e0*/  BSYNC B0 ;  /* 0x0000000000007941 */ /* 0x000fea0003800000 */
.L_x_1359:
[----:B-1----:R-:W2:Y:S04]  /*156f0*/  LDL.64 R12, [R1+0x8] ;  /* 0x00000800010c7983 */ /* 0x002ea80000100a00 */
        /* <DEDUP_REMOVED lines=12> */
[----:B-----5:R-:W-:-:S03]  /*157c0*/  ISETP.GE.AND P0, PT, R7, R18, PT ;  /* 0x000000120700720c */ /* 0x020fc60003f06270 */
[----:B------:R-:W-:-:S04]  /*157d0*/  IMAD.WIDE.U32 R10, R17, c[0x0][0x1f0], R2 ;  /* 0x00007c00110a7a25 */ /* 0x000fc800078e0002 */
[----:B------:R-:W-:-:S06]  /*157e0*/  IMAD.IADD R9, R11, 0x1, R0 ;  /* 0x000000010b097824 */ /* 0x000fcc00078e0200 */
[----:B------:R-:W-:Y:S05]  /*157f0*/  @P0 BRA `(.L_x_1362) ;  /* 0x000000b000000947 */ /* 0x000fea0003800000 */
[----:B-1----:R-:W-:Y:S01]  /*15800*/  IMAD R0, R15, c[0x0][0x1e8], RZ ;  /* 0x00007a000f007a24 */ /* 0x002fe200078e02ff */
        /* <DEDUP_REMOVED lines=10> */
.L_x_1362:
[----:B-1----:R-:W-:Y:S05]  /*158b0*/  BSYNC B0 ;  /* 0x0000000000007941 */ /* 0x002fea0003800000 */
.L_x_1361:
        /* <DEDUP_REMOVED lines=18> */
.L_x_1364:
[----:B------:R-:W-:Y:S05]  /*159e0*/  BSYNC B0 ;  /* 0x0000000000007941 */ /* 0x000fea0003800000 */
.L_x_1363:
        /* <DEDUP_REMOVED lines=17> */
[----:B---3--:R1:W-:Y:S02]  /*15b00*/  @!P0 STG.E.128 [R2.64+0x80], R36 ;  /* 0x0000802402008986 */ /* 0x0083e4000c101d04 */
.L_x_1366:
[----:B------:R-:W-:Y:S05]  /*15b10*/  BSYNC B0 ;  /* 0x0000000000007941 */ /* 0x000fea0003800000 */
.L_x_1365:
        /* <DEDUP_REMOVED lines=18> */
.L_x_1368:
[----:B------:R-:W-:Y:S05]  /*15c40*/  BSYNC B0 ;  /* 0x0000000000007941 */ /* 0x000fea0003800000 */
.L_x_1367:
        /* <DEDUP_REMOVED lines=18> */
.L_x_1370:
[----:B------:R-:W-:Y:S05]  /*15d70*/  BSYNC B0 ;  /* 0x0000000000007941 */ /* 0x000fea0003800000 */
.L_x_1369:
        /* <DEDUP_REMOVED lines=18> */
.L_x_1372:
[----:B------:R-:W-:Y:S05]  /*15ea0*/  BSYNC B0 ;  /* 0x0000000000007941 */ /* 0x000fea0003800000 */
.L_x_1371:
[----:B------:R-:W2:Y:S01]  /*15eb0*/  LDL.LU R0, [R1+0x54] ;  /* 0x0000540001007983 */ /* 0x000ea20000300800 */
[----:B------:R-:W-:Y:S01]  /*15ec0*/  BSSY B0, `(.L_x_1373) ;  /* 0x0000011000007945 */ /* 0x000fe20003800000 */
[----:B--2---:R-:W-:-:S13]  /*15ed0*/  ISETP.GE.AND P0, PT, R0, R18, PT ;  /* 0x000000120000720c */ /* 0x004fda0003f06270 */
        /* <DEDUP_REMOVED lines=15> */
.L_x_1374:
[----:B------:R-:W-:Y:S05]  /*15fd0*/  BSYNC B0 ;  /* 0x0000000000007941 */ /* 0x000fea0003800000 */
.L_x_1373:
[----:B------:R-:W2:Y:S02]  /*15fe0*/  LDL.LU R0, [R1+0x50] ;  /* 0x0000500001007983 */ /* 0x000ea40000300800 */
[----:B--2---:R-:W-:-:S13]  /*15ff0*/  ISETP.GE.AND P0, PT, R0, R18, PT ;  /* 0x000000120000720c */ /* 0x004fda0003f06270 */
        /* <DEDUP_REMOVED lines=15> */
[----:B---3--:R-:W-:Y:S01]  /*160f0*/  STG.E.128 [R2.64+0x80], R80 ;  /* 0x0000805002007986 */ /* 0x008fe2000c101d04 */
[----:B------:R-:W-:Y:S05]  /*16100*/  EXIT ;  /* 0x000000000000794d */ /* 0x000fea0003800000 */
.L_x_1311:
[----:B--2---:R-:W2:Y:S01]  /*16110*/  LDL.LU R12, [R1+0x2c] ;  /* 0x00002c00010c7983 */ /* 0x004ea20000300800 */
[----:B------:R-:W1:Y:S01]  /*16120*/  LDC.U8 R2, c[0x0][0x329] ;  /* 0x0000ca40ff027b82 */ /* 0x000e620000000000 */
[----:B------:R-:W-:Y:S01]  /*16130*/  SHF.R.S32.HI R11, RZ, 0x1f, R26 ;  /* 0x0000001fff0b7819 */ /* 0x000fe2000001141a */
[----:B------:R-:W-:Y:S01]  /*16140*/  IMAD.IADD R14, R21, 0x1, -R29 ;  /* 0x00000001150e7824 */ /* 0x000fe200078e0a1d */
[----:B------:R-:W-:Y:S02]  /*16150*/  BSSY B0, `(.L_x_1375) ;  /* 0x0000041000007945 */ /* 0x000fe40003800000 */
        /* <DEDUP_REMOVED lines=26> */
[----:B------:R-:W-:Y:S02]  /*16300*/  @!P4 IMAD R7, R27, c[0x0][0x1e4], R2 ;  /* 0x000079001b07ca24 */ /* 0x000fe400078e0202 */
[C---:B------:R-:W-:Y:S02]  /*16310*/  IMAD R6, R27.reuse, R3, RZ ;  /* 0x000000031b067224 */ /* 0x040fe400078e02ff */
[----:B------:R-:W-:Y:S01]  /*16320*/  @!P0 IMAD R12, R27, c[0x0][0x214], RZ ;  /* 0x000085001b0c8a24 */ /* 0x000fe200078e02ff */
[----:B------:R-:W-:Y:S01]  /*16330*/  CS2R R2, SRZ ;  /* 0x0000000000027805 */ /* 0x000fe2000001ff00 */
[----:B------:R-:W-:Y:S01]  /*16340*/  @!P4 IMAD.MOV.U32 R8, RZ, RZ, R4 ;  /* 0x000000ffff08c224 */ /* 0x000fe200078e0004 */
[----:B------:R-:W-:Y:S01]  /*16350*/  @!P4 IADD3 R9, R5, R7, RZ ;  /* 0x000000070509c210 */ /* 0x000fe20007ffe0ff */
[--C-:B------:R-:W-:Y:S01]  /*16360*/  @!P2 IMAD.MOV.U32 R2, RZ, RZ, R12.reuse ;  /* 0x000000ffff02a224 */ /* 0x100fe200078e000c */
[----:B------:R-:W-:Y:S01]  /*16370*/  SEL R6, R6, RZ, P2 ;  /* 0x000000ff06067207 */ /* 0x000fe20001000000 */
[----:B------:R1:W-:Y:S01]  /*16380*/  @!P0 STL [R1+0x2c], R12 ;  /* 0x00002c0c01008387 */ /* 0x0003e20000100800 */
[----:B------:R-:W-:-:S02]  /*16390*/  @!P2 SHF.R.S32.HI R3, RZ, 0x1f, R12 ;  /* 0x0000001fff03a819 */ /* 0x000fc4000001140c */
[----:B------:R-:W-:Y:S01]  /*163a0*/  SHF.R.S32.HI R5, RZ, 0x1f, R18 ;  /* 0x0000001fff057819 */ /* 0x000fe20000011412 */
[----:B------:R-:W-:Y:S01]  /*163b0*/  IMAD R6, R18, R0, R6 ;  /* 0x0000000012067224 */ /* 0x000fe200078e0206 */
[----:B------:R-:W-:Y:S01]  /*163c0*/  ISETP.GE.AND P2, PT, R10, R14, PT ;  /* 0x0000000e0a00720c */ /* 0x000fe20003f46270 */
[----:B------:R-:W-:Y:S01]  /*163d0*/  IMAD R0, R29, R16, RZ ;  /* 0x000000101d007224 */ /* 0x000fe200078e02ff */
[----:B------:R-:W-:Y:S01]  /*163e0*/  IADD3 R4, P0, R15, R8, RZ ;  /* 0x000000080f047210 */ /* 0x000fe20007f1e0ff */
[----:B------:R-:W-:Y:S01]  /*163f0*/  IMAD R7, R5, c[0x0][0x1f0], RZ ;  /* 0x00007c0005077a24 */ /* 0x000fe200078e02ff */
[C---:B------:R-:W-:Y:S02]  /*16400*/  IADD3 R27, R15.reuse, 0x40, RZ ;  /* 0x000000400f1b7810 */ /* 0x040fe40007ffe0ff */
[----:B------:R-:W-:Y:S01]  /*16410*/  LEA.HI.X.SX32 R5, R15, R9, 0x1, P0 ;  /* 0x000000090f057211 */ /* 0x000fe200000f0eff */
[----:B------:R-:W-:Y:S01]  /*16420*/  IMAD R8, R18, c[0x0][0x1f4], R7 ;  /* 0x00007d0012087a24 */ /* 0x000fe200078e0207 */
[----:B------:R-:W-:-:S02]  /*16430*/  SHF.R.S32.HI R9, RZ, 0x1f, R0 ;  /* 0x0000001fff097819 */ /* 0x000fc40000011400 */
[--C-:B------:R-:W-:Y:S02]  /*16440*/  IADD3 R20, P1, P0, R0, R2, R6.reuse ;  /* 0x0000000200147210 */ /* 0x100fe4000783e006 */
[----:B------:R-:W-:Y:S01]  /*16450*/  SHF.R.S32.HI R0, RZ, 0x1f, R6 ;  /* 0x0000001fff007819 */ /* 0x000fe20000011406 */
[----:B------:R-:W-:-:S04]  /*16460*/  IMAD.WIDE R6, R24, 0x80, R10 ;  /* 0x0000008018067825 */ /* 0x000fc800078e020a */
[----:B-1----:R-:W-:Y:S01]  /*16470*/  IMAD.WIDE.U32 R12, R18, c[0x0][0x1f0], R4 ;  /* 0x00007c00120c7a25 */ /* 0x002fe200078e0004 */
[----:B------:R-:W-:-:S04]  /*16480*/  IADD3.X R18, R9, R3, R0, P1, P0 ;  /* 0x0000000309127210 */ /* 0x000fc80000fe0400 */
        /* <DEDUP_REMOVED lines=13> */
.L_x_1376:
[----:B------:R-:W-:Y:S05]  /*16560*/  BSYNC B0 ;  /* 0x0000000000007941 */ /* 0x000fea0003800000 */
.L_x_1375:
        /* <DEDUP_REMOVED lines=18> */
.L_x_1378:
[----:B------:R-:W-:Y:S05]  /*16690*/  BSYNC B0 ;  /* 0x0000000000007941 */ /* 0x000fea0003800000 */
.L_x_1377:
        /* <DEDUP_REMOVED lines=18> */
.L_x_1380:
[----:B------:R-:W-:Y:S05]  /*167c0*/  BSYNC B0 ;  /* 0x0000000000007941 */ /* 0x000fea0003800000 */
.L_x_1379:
        /* <DEDUP_REMOVED lines=18> */
.L_x_1382:
[----:B------:R-:W-:Y:S05]  /*168f0*/  BSYNC B0 ;  /* 0x0000000000007941 */ /* 0x000fea0003800000 */
.L_x_1381:
        /* <DEDUP_REMOVED lines=18> */
.L_x_1384:
[----:B------:R-:W-:Y:S05]  /*16a20*/  BSYNC B0 ;  /* 0x0000000000007941 */ /* 0x000fea0003800000 */
.L_x_1383:
        /* <DEDUP_REMOVED lines=18> */
.L_x_1386:
[----:B------:R-:W-:Y:S05]  /*16b50*/  BSYNC B0 ;  /* 0x0000000000007941 */ /* 0x000fea0003800000 */
.L_x_1385:
        /* <DEDUP_REMOVED lines=18> */
.L_x_1388:
[----:B------:R-:W-:Y:S05]  /*16c80*/  BSYNC B0 ;  /* 0x0000000000007941 */ /* 0x000fea0003800000 */
.L_x_1387:
        /* <DEDUP_REMOVED lines=18> */
.L_x_1390:
[----:B------:R-:W-:Y:S05]  /*16db0*/  BSYNC B0 ;  /* 0x0000000000007941 */ /* 0x000fea0003800000 */
.L_x_1389:
        /* <DEDUP_REMOVED lines=67> */
.L_x_1391:
        /* <DEDUP_REMOVED lines=9> */
.L_x_1417:


//--------------------- .nv.shared._ZN5flash16flash_fwd_kernelI23Flash_fwd_kernel_traitsILi128ELi128ELi64ELi4ELb0ELb0EN7cutlass6half_tE19Flash_kernel_traitsILi128ELi128ELi64ELi4ES3_EELb0ELb1ELb0ELb0ELb1ELb1ELb0ELb0EEEvNS_16Flash_fwd_paramsE --------------------------
	.section	.nv.shared._ZN5flash16flash_fwd_kernelI23Flash_fwd_kernel_traitsILi128ELi128ELi64ELi4ELb0ELb0EN7cutlass6half_tE19Flash_kernel_traitsILi128ELi128ELi64ELi4ES3_EELb0ELb1ELb0ELb0ELb1ELb1ELb0ELb0EEEvNS_16Flash_fwd_paramsE,"aw",@nobits
	.sectionflags	@""
	.align	16


//--------------------- .nv.global                --------------------------
	.section	.nv.global,"aw",@nobits
.nv.global:
	.type		_ZN73_INTERNAL_4b58f01e_37_flash_fwd_hdim128_fp16_causal_sm80_cu_a6473388_30964cute1_E,@object
	.size		_ZN73_INTERNAL_4b58f01e_37_flash_fwd_hdim128_fp16_causal_sm80_cu_a6473388_30964cute1_E,(_ZN73_INTERNAL_4b58f01e_37_flash_fwd_hdim128_fp16_causal_sm80_cu_a6473388_30964cuda3std3__45__cpo6cbeginE - _ZN73_INTERNAL_4b58f01e_37_flash_fwd_hdim128_fp16_causal_sm80_cu_a6473388_30964cute1_E)
_ZN73_INTERNAL_4b58f01e_37_flash_fwd_hdim128_fp16_causal_sm80_cu_a6473388_30964cute1_E:
	.zero		1
	.type		_ZN73_INTERNAL_4b58f01e_37_flash_fwd_hdim128_fp16_causal_sm80_cu_a6473388_30964cuda3std3__45__cpo6cbeginE,@object
	.size		_ZN73_INTERNAL_4b58f01e_37_flash_fwd_hdim128_fp16_causal_sm80_cu_a6473388_30964cuda3std3__45__cpo6cbeginE,(_ZN73_INTERNAL_4b58f01e_37_flash_fwd_hdim128_fp16_causal_sm80_cu_a6473388_30964cuda3std3__48in_placeE - _ZN73_INTERNAL_4b58f01e_37_flash_fwd_hdim128_fp16_causal_sm80_cu_a6473388_30964cuda3std3__45__cpo6cbeginE)
_ZN73_INTERNAL_4b58f01e_37_flash_fwd_hdim128_fp16_causal_sm80_cu_a6473388_30964cuda3std3__45__cpo6cbeginE:
	.zero		1
	.type		_ZN73_INTERNAL_4b58f01e_37_flash_fwd_hdim128_fp16_causal_sm80_cu_a6473388_30964cuda3std3__48in_placeE,@object
	.size		_ZN73_INTERNAL_4b58f01e_37_flash_fwd_hdim128_fp16_causal_sm80_cu_a6473388_30964cuda3std3__48in_placeE,(_ZN73_INTERNAL_4b58f01e_37_flash_fwd_hdim128_fp16_causal_sm80_cu_a6473388_30964cuda3std6ranges3__45__cpo9iter_moveE - _ZN73_INTERNAL_4b58f01e_37_flash_fwd_hdim128_fp16_causal_sm80_cu_a6473388_30964cuda3std3__48in_placeE)
_ZN73_INTERNAL_4b58f01e_37_flash_fwd_hdim128_fp16_causal_sm80_cu_a6473388_30964cuda3std3__48in_placeE:
	.zero		1
	.type		_ZN73_INTERNAL_4b58f01e_37_flash_fwd_hdim128_fp16_causal_sm80_cu_a6473388_30964cuda3std6ranges3__45__cpo9iter_moveE,@object
	.size		_ZN73_INTERNAL_4b58f01e_37_flash_fwd_hdim128_fp16_causal_sm80_cu_a6473388_30964cuda3std6ranges3__45__cpo9iter_moveE,(_ZN73_INTERNAL_4b58f01e_37_flash_fwd_hdim128_fp16_causal_sm80_cu_a6473388_30964cuda3std3__45__cpo5beginE - _ZN73_INTERNAL_4b58f01e_37_flash_fwd_hdim128_fp16_causal_sm80_cu_a6473388_30964cuda3std6ranges3__45__cpo9iter_moveE)
_ZN73_INTERNAL_4b58f01e_37_flash_fwd_hdim128_fp16_causal_sm80_cu_a6473388_30964cuda3std6ranges3__45__cpo9iter_moveE:
	.zero		1
	.type		_ZN73_INTERNAL_4b58f01e_37_flash_fwd_hdim128_fp16_causal_sm80_cu_a6473388_30964cuda3std3__45__cpo5beginE,@object
	.size		_ZN73_INTERNAL_4b58f01e_37_flash_fwd_hdim128_fp16_causal_sm80_cu_a6473388_30964cuda3std3__45__cpo5beginE,(_ZN73_INTERNAL_4b58f01e_37_flash_fwd_hdim128_fp16_causal_sm80_cu_a6473388_30964cuda3std3__475_GLOBAL__N__4b58f01e_37_flash_fwd_hdim128_fp16_causal_sm80_cu_a6473388_30966ignoreE - _ZN73_INTERNAL_4b58f01e_37_flash_fwd_hdim128_fp16_causal_sm80_cu_a6473388_30964cuda3std3__45__cpo5beginE)
_ZN73_INTERNAL_4b58f01e_37_flash_fwd_hdim128_fp16_causal_sm80_cu_a6473388_30964cuda3std3__45__cpo5beginE:
	.zero		1
	.type		_ZN73_INTERNAL_4b58f01e_37_flash_fwd_hdim128_fp16_causal_sm80_cu_a6473388_30964cuda3std3__475_GLOBAL__N__4b58f01e_37_flash_fwd_hdim128_fp16_causal_sm80_cu_a6473388_30966ignoreE,@object
	.size		_ZN73_INTERNAL_4b58f01e_37_flash_fwd_hdim128_fp16_causal_sm80_cu_a6473388_30964cuda3std3__475_GLOBAL__N__4b58f01e_37_flash_fwd_hdim128_fp16_causal_sm80_cu_a6473388_30966ignoreE,(_ZN73_INTERNAL_4b58f01e_37_flash_fwd_hdim128_fp16_causal_sm80_cu_a6473388_30964cute7productE - _ZN73_INTERNAL_4b58f01e_37_flash_fwd_hdim128_fp16_causal_sm80_cu_a6473388_30964cuda3std3__475_GLOBAL__N__4b58f01e_37_flash_fwd_hdim128_fp16_causal_sm80_cu_a6473388_30966ignoreE)
_ZN73_INTERNAL_4b58f01e_37_flash_fwd_hdim128_fp16_causal_sm80_cu_a6473388_30964cuda3std3__475_GLOBAL__N__4b58f01e_37_flash_fwd_hdim128_fp16_causal_sm80_cu_a6473388_30966ignoreE:
	.zero		1
	.type		_ZN73_INTERNAL_4b58f01e_37_flash_fwd_hdim128_fp16_causal_sm80_cu_a6473388_30964cute7productE,@object
	.size		_ZN73_INTERNAL_4b58f01e_37_flash_fwd_hdim128_fp16_causal_sm80_cu_a6473388_30964cute7productE,(_ZN73_INTERNAL_4b58f01e_37_flash_fwd_hdim128_fp16_causal_sm80_cu_a6473388_30964cuda3std3__45__cpo3endE - _ZN73_INTERNAL_4b58f01e_37_flash_fwd_hdim128_fp16_causal_sm80_cu_a6473388_30964cute7productE)
_ZN73_INTERNAL_4b58f01e_37_flash_fwd_hdim128_fp16_causal_sm80_cu_a6473388_30964cute7productE:
	.zero		1
	.type		_ZN73_INTERNAL_4b58f01e_37_flash_fwd_hdim128_fp16_causal_sm80_cu_a6473388_30964cuda3std3__45__cpo3endE,@object
	.size		_ZN73_INTERNAL_4b58f01e_37_flash_fwd_hdim128_fp16_causal_sm80_cu_a6473388_30964cuda3std3__45__cpo3endE,(_ZN73_INTERNAL_4b58f01e_37_flash_fwd_hdim128_fp16_causal_sm80_cu_a6473388_30964cuda3std3__419piecewise_constructE - _ZN73_INTERNAL_4b58f01e_37_flash_fwd_hdim128_fp16_causal_sm80_cu_a6473388_30964cuda3std3__45__cpo3endE)
_ZN73_INTERNAL_4b58f01e_37_flash_fwd_hdim128_fp16_causal_sm80_cu_a6473388_30964cuda3std3__45__cpo3endE:
	.zero		1
	.type		_ZN73_INTERNAL_4b58f01e_37_flash_fwd_hdim128_fp16_causal_sm80_cu_a6473388_30964cuda3std3__419piecewise_constructE,@object
	.size		_ZN73_INTERNAL_4b58f01e_37_flash_fwd_hdim128_fp16_causal_sm80_cu_a6473388_30964cuda3std3__419piecewise_constructE,(_ZN73_INTERNAL_4b58f01e_37_flash_fwd_hdim128_fp16_causal_sm80_cu_a6473388_30964cuda3std3__45__cpo4cendE - _ZN73_INTERNAL_4b58f01e_37_flash_fwd_hdim128_fp16_causal_sm80_cu_a6473388_30964cuda3std3__419piecewise_constructE)
_ZN73_INTERNAL_4b58f01e_37_flash_fwd_hdim128_fp16_causal_sm80_cu_a6473388_30964cuda3std3__419piecewise_constructE:
	.zero		1
	.type		_ZN73_INTERNAL_4b58f01e_37_flash_fwd_hdim128_fp16_causal_sm80_cu_a6473388_30964cuda3std3__45__cpo4cendE,@object
	.size		_ZN73_INTERNAL_4b58f01e_37_flash_fwd_hdim128_fp16_causal_sm80_cu_a6473388_30964cuda3std3__45__cpo4cendE,(_ZN73_INTERNAL_4b58f01e_37_flash_fwd_hdim128_fp16_causal_sm80_cu_a6473388_30964cuda3std6ranges3__45__cpo4swapE - _ZN73_INTERNAL_4b58f01e_37_flash_fwd_hdim128_fp16_causal_sm80_cu_a6473388_30964cuda3std3__45__cpo4cendE)
_ZN73_INTERNAL_4b58f01e_37_flash_fwd_hdim128_fp16_causal_sm80_cu_a6473388_30964cuda3std3__45__cpo4cendE:
	.zero		1
	.type		_ZN73_INTERNAL_4b58f01e_37_flash_fwd_hdim128_fp16_causal_sm80_cu_a6473388_30964cuda3std6ranges3__45__cpo4swapE,@object
	.size		_ZN73_INTERNAL_4b58f01e_37_flash_fwd_hdim128_fp16_causal_sm80_cu_a6473388_30964cuda3std6ranges3__45__cpo4swapE,(.L_7 - _ZN73_INTERNAL_4b58f01e_37_flash_fwd_hdim128_fp16_causal_sm80_cu_a6473388_30964cuda3std6ranges3__45__cpo4swapE)
_ZN73_INTERNAL_4b58f01e_37_flash_fwd_hdim128_fp16_causal_sm80_cu_a6473388_30964cuda3std6ranges3__45__cpo4swapE:
	.zero		1
.L_7:


//--------------------- .nv.shared._ZN5flash16flash_fwd_kernelI23Flash_fwd_kernel_traitsILi128ELi128ELi64ELi4ELb0ELb0EN7cutlass6half_tE19Flash_kernel_traitsILi128ELi128ELi64ELi4ES3_EELb0ELb1ELb0ELb0ELb1ELb1ELb1ELb0EEEvNS_16Flash_fwd_paramsE --------------------------
	.section	.nv.shared._ZN5flash16flash_fwd_kernelI23Flash_fwd_kernel_traitsILi128ELi128ELi64ELi4ELb0ELb0EN7cutlass6half_tE19Flash_kernel_traitsILi128ELi128ELi64ELi4ES3_EELb0ELb1ELb0ELb0ELb1ELb1ELb1ELb0EEEvNS_16Flash_fwd_paramsE,"aw",@nobits
	.sectionflags	@""
	.align	16


//--------------------- .nv.shared._ZN5flash16flash_fwd_kernelI23Flash_fwd_kernel_traitsILi128ELi128ELi64ELi4ELb0ELb0EN7cutlass6half_tE19Flash_kernel_traitsILi128ELi128ELi64ELi4ES3_EELb0ELb1ELb0ELb0ELb0ELb1ELb0ELb0EEEvNS_16Flash_fwd_paramsE --------------------------
	.section	.nv.shared._ZN5flash16flash_fwd_kernelI23Flash_fwd_kernel_traitsILi128ELi128ELi64ELi4ELb0ELb0EN7cutlass6half_tE19Flash_kernel_traitsILi128ELi128ELi64ELi4ES3_EELb0ELb1ELb0ELb0ELb0ELb1ELb0ELb0EEEvNS_16Flash_fwd_paramsE,"aw",@nobits
	.sectionflags	@""
	.align	16


//--------------------- .nv.shared._ZN5flash16flash_fwd_kernelI23Flash_fwd_kernel_traitsILi128ELi128ELi64ELi4ELb0ELb0EN7cutlass6half_tE19Flash_kernel_traitsILi128ELi128ELi64ELi4ES3_EELb0ELb1ELb0ELb0ELb0ELb1ELb1ELb0EEEvNS_16Flash_fwd_paramsE --------------------------
	.section	.nv.shared._ZN5flash16flash_fwd_kernelI23Flash_fwd_kernel_traitsILi128ELi128ELi64ELi4ELb0ELb0EN7cutlass6half_tE19Flash_kernel_traitsILi128ELi128ELi64ELi4ES3_EELb0ELb1ELb0ELb0ELb0ELb1ELb1ELb0EEEvNS_16Flash_fwd_paramsE,"aw",@nobits
	.sectionflags	@""
	.align	16


//--------------------- .nv.shared._ZN5flash16flash_fwd_kernelI23Flash_fwd_kernel_traitsILi128ELi128ELi64ELi4ELb0ELb0EN7cutlass6half_tE19Flash_kernel_traitsILi128ELi128ELi64ELi4ES3_EELb0ELb1ELb0ELb0ELb0ELb0ELb0ELb0EEEvNS_16Flash_fwd_paramsE --------------------------
	.section	.nv.shared._ZN5flash16flash_fwd_kernelI23Flash_fwd_kernel_traitsILi128ELi128ELi64ELi4ELb0ELb0EN7cutlass6half_tE19Flash_kernel_traitsILi128ELi128ELi64ELi4ES3_EELb0ELb1ELb0ELb0ELb0ELb0ELb0ELb0EEEvNS_16Flash_fwd_paramsE,"aw",@nobits
	.sectionflags	@""
	.align	16


//--------------------- .nv.shared._ZN5flash16flash_fwd_kernelI23Flash_fwd_kernel_traitsILi128ELi128ELi64ELi4ELb0ELb0EN7cutlass6half_tE19Flash_kernel_traitsILi128ELi128ELi64ELi4ES3_EELb0ELb1ELb0ELb0ELb0ELb0ELb1ELb0EEEvNS_16Flash_fwd_paramsE --------------------------
	.section	.nv.shared._ZN5flash16flash_fwd_kernelI23Flash_fwd_kernel_traitsILi128ELi128ELi64ELi4ELb0ELb0EN7cutlass6half_tE19Flash_kernel_traitsILi128ELi128ELi64ELi4ES3_EELb0ELb1ELb0ELb0ELb0ELb0ELb1ELb0EEEvNS_16Flash_fwd_paramsE,"aw",@nobits
	.sectionflags	@""
	.align	16


//--------------------- .nv.shared._ZN5flash16flash_fwd_kernelI23Flash_fwd_kernel_traitsILi128ELi128ELi64ELi4ELb0ELb0EN7cutlass6half_tE19Flash_kernel_traitsILi128ELi128ELi64ELi4ES3_EELb0ELb1ELb0ELb1ELb0ELb0ELb0ELb0EEEvNS_16Flash_fwd_paramsE --------------------------
	.section	.nv.shared._ZN5flash16flash_fwd_kernelI23Flash_fwd_kernel_traitsILi128ELi128ELi64ELi4ELb0ELb0EN7cutlass6half_tE19Flash_kernel_traitsILi128ELi128ELi64ELi4ES3_EELb0ELb1ELb0ELb1ELb0ELb0ELb0ELb0EEEvNS_16Flash_fwd_paramsE,"aw",@nobits
	.sectionflags	@""
	.align	16


//--------------------- .nv.shared._ZN5flash16flash_fwd_kernelI23Flash_fwd_kernel_traitsILi128ELi128ELi64ELi4ELb0ELb0EN7cutlass6half_tE19Flash_kernel_traitsILi128ELi128ELi64ELi4ES3_EELb0ELb1ELb0ELb1ELb0ELb0ELb1ELb0EEEvNS_16Flash_fwd_paramsE --------------------------
	.section	.nv.shared._ZN5flash16flash_fwd_kernelI23Flash_fwd_kernel_traitsILi128ELi128ELi64ELi4ELb0ELb0EN7cutlass6half_tE19Flash_kernel_traitsILi128ELi128ELi64ELi4ES3_EELb0ELb1ELb0ELb1ELb0ELb0ELb1ELb0EEEvNS_16Flash_fwd_paramsE,"aw",@nobits
	.sectionflags	@""
	.align	16


//--------------------- .nv.shared._ZN5flash16flash_fwd_kernelI23Flash_fwd_kernel_traitsILi128ELi64ELi64ELi4ELb0ELb0EN7cutlass6half_tE19Flash_kernel_traitsILi128ELi64ELi64ELi4ES3_EELb0ELb1ELb0ELb0ELb1ELb1ELb0ELb0EEEvNS_16Flash_fwd_paramsE --------------------------
	.section	.nv.shared._ZN5flash16flash_fwd_kernelI23Flash_fwd_kernel_traitsILi128ELi64ELi64ELi4ELb0ELb0EN7cutlass6half_tE19Flash_kernel_traitsILi128ELi64ELi64ELi4ES3_EELb0ELb1ELb0ELb0ELb1ELb1ELb0ELb0EEEvNS_16Flash_fwd_paramsE,"aw",@nobits
	.sectionflags	@""
	.align	16


//--------------------- .nv.shared._ZN5flash16flash_fwd_kernelI23Flash_fwd_kernel_traitsILi128ELi64ELi64ELi4ELb0ELb0EN7cutlass6half_tE19Flash_kernel_traitsILi128ELi64ELi64ELi4ES3_EELb0ELb1ELb0ELb0ELb1ELb1ELb1ELb0EEEvNS_16Flash_fwd_paramsE --------------------------
	.section	.nv.shared._ZN5flash16flash_fwd_kernelI23Flash_fwd_kernel_traitsILi128ELi64ELi64ELi4ELb0ELb0EN7cutlass6half_tE19Flash_kernel_traitsILi128ELi64ELi64ELi4ES3_EELb0ELb1ELb0ELb0ELb1ELb1ELb1ELb0EEEvNS_16Flash_fwd_paramsE,"aw",@nobits
	.sectionflags	@""
	.align	16


//--------------------- .nv.shared._ZN5flash16flash_fwd_kernelI23Flash_fwd_kernel_traitsILi128ELi64ELi64ELi4ELb0ELb0EN7cutlass6half_tE19Flash_kernel_traitsILi128ELi64ELi64ELi4ES3_EELb0ELb1ELb0ELb0ELb0ELb1ELb0ELb0EEEvNS_16Flash_fwd_paramsE --------------------------
	.section	.nv.shared._ZN5flash16flash_fwd_kernelI23Flash_fwd_kernel_traitsILi128ELi64ELi64ELi4ELb0ELb0EN7cutlass6half_tE19Flash_kernel_traitsILi128ELi64ELi64ELi4ES3_EELb0ELb1ELb0ELb0ELb0ELb1ELb0ELb0EEEvNS_16Flash_fwd_paramsE,"aw",@nobits
	.sectionflags	@""
	.align	16


//--------------------- .nv.shared._ZN5flash16flash_fwd_kernelI23Flash_fwd_kernel_traitsILi128ELi64ELi64ELi4ELb0ELb0EN7cutlass6half_tE19Flash_kernel_traitsILi128ELi64ELi64ELi4ES3_EELb0ELb1ELb0ELb0ELb0ELb1ELb1ELb0EEEvNS_16Flash_fwd_paramsE --------------------------
	.section	.nv.shared._ZN5flash16flash_fwd_kernelI23Flash_fwd_kernel_traitsILi128ELi64ELi64ELi4ELb0ELb0EN7cutlass6half_tE19Flash_kernel_traitsILi128ELi64ELi64ELi4ES3_EELb0ELb1ELb0ELb0ELb0ELb1ELb1ELb0EEEvNS_16Flash_fwd_paramsE,"aw",@nobits
	.sectionflags	@""
	.align	16


//--------------------- .nv.shared._ZN5flash16flash_fwd_kernelI23Flash_fwd_kernel_traitsILi128ELi64ELi64ELi4ELb0ELb0EN7cutlass6half_tE19Flash_kernel_traitsILi128ELi64ELi64ELi4ES3_EELb0ELb1ELb0ELb0ELb0ELb0ELb0ELb0EEEvNS_16Flash_fwd_paramsE --------------------------
	.section	.nv.shared._ZN5flash16flash_fwd_kernelI23Flash_fwd_kernel_traitsILi128ELi64ELi64ELi4ELb0ELb0EN7cutlass6half_tE19Flash_kernel_traitsILi128ELi64ELi64ELi4ES3_EELb0ELb1ELb0ELb0ELb0ELb0ELb0ELb0EEEvNS_16Flash_fwd_paramsE,"aw",@nobits
	.sectionflags	@""
	.align	16


//--------------------- .nv.shared._ZN5flash16flash_fwd_kernelI23Flash_fwd_kernel_traitsILi128ELi64ELi64ELi4ELb0ELb0EN7cutlass6half_tE19Flash_kernel_traitsILi128ELi64ELi64ELi4ES3_EELb0ELb1ELb0ELb0ELb0ELb0ELb1ELb0EEEvNS_16Flash_fwd_paramsE --------------------------
	.section	.nv.shared._ZN5flash16flash_fwd_kernelI23Flash_fwd_kernel_traitsILi128ELi64ELi64ELi4ELb0ELb0EN7cutlass6half_tE19Flash_kernel_traitsILi128ELi64ELi64ELi4ES3_EELb0ELb1ELb0ELb0ELb0ELb0ELb1ELb0EEEvNS_16Flash_fwd_paramsE,"aw",@nobits
	.sectionflags	@""
	.align	16


//--------------------- .nv.shared._ZN5flash16flash_fwd_kernelI23Flash_fwd_kernel_traitsILi128ELi64ELi64ELi4ELb0ELb0EN7cutlass6half_tE19Flash_kernel_traitsILi128ELi64ELi64ELi4ES3_EELb0ELb1ELb0ELb1ELb0ELb0ELb0ELb0EEEvNS_16Flash_fwd_paramsE --------------------------
	.section	.nv.shared._ZN5flash16flash_fwd_kernelI23Flash_fwd_kernel_traitsILi128ELi64ELi64ELi4ELb0ELb0EN7cutlass6half_tE19Flash_kernel_traitsILi128ELi64ELi64ELi4ES3_EELb0ELb1ELb0ELb1ELb0ELb0ELb0ELb0EEEvNS_16Flash_fwd_paramsE,"aw",@nobits
	.sectionflags	@""
	.align	16


//--------------------- .nv.shared._ZN5flash16flash_fwd_kernelI23Flash_fwd_kernel_traitsILi128ELi64ELi64ELi4ELb0ELb0EN7cutlass6half_tE19Flash_kernel_traitsILi128ELi64ELi64ELi4ES3_EELb0ELb1ELb0ELb1ELb0ELb0ELb1ELb0EEEvNS_16Flash_fwd_paramsE --------------------------
	.section	.nv.shared._ZN5flash16flash_fwd_kernelI23Flash_fwd_kernel_traitsILi128ELi64ELi64ELi4ELb0ELb0EN7cutlass6half_tE19Flash_kernel_traitsILi128ELi64ELi64ELi4ES3_EELb0ELb1ELb0ELb1ELb0ELb0ELb1ELb0EEEvNS_16Flash_fwd_paramsE,"aw",@nobits
	.sectionflags	@""
	.align	16


//--------------------- .nv.shared._ZN5flash16flash_fwd_kernelI23Flash_fwd_kernel_traitsILi128ELi128ELi32ELi4ELb0ELb0EN7cutlass6half_tE19Flash_kernel_traitsILi128ELi128ELi32ELi4ES3_EELb1ELb1ELb0ELb0ELb0ELb0ELb0ELb0EEEvNS_16Flash_fwd_paramsE --------------------------
	.section	.nv.shared._ZN5flash16flash_fwd_kernelI23Flash_fwd_kernel_traitsILi128ELi128ELi32ELi4ELb0ELb0EN7cutlass6half_tE19Flash_kernel_traitsILi128ELi128ELi32ELi4ES3_EELb1ELb1ELb0ELb0ELb0ELb0ELb0ELb0EEEvNS_16Flash_fwd_paramsE,"aw",@nobits
	.sectionflags	@""
	.align	16


//--------------------- .nv.shared._ZN5flash16flash_fwd_kernelI23Flash_fwd_kernel_traitsILi128ELi128ELi32ELi4ELb0ELb0EN7cutlass6half_tE19Flash_kernel_traitsILi128ELi128ELi32ELi4ES3_EELb1ELb1ELb0ELb0ELb1ELb1ELb0ELb0EEEvNS_16Flash_fwd_paramsE --------------------------
	.section	.nv.shared._ZN5flash16flash_fwd_kernelI23Flash_fwd_kernel_traitsILi128ELi128ELi32ELi4ELb0ELb0EN7cutlass6half_tE19Flash_kernel_traitsILi128ELi128ELi32ELi4ES3_EELb1ELb1ELb0ELb0ELb1ELb1ELb0ELb0EEEvNS_16Flash_fwd_paramsE,"aw",@nobits
	.sectionflags	@""
	.align	16


//--------------------- .nv.shared._ZN5flash16flash_fwd_kernelI23Flash_fwd_kernel_traitsILi128ELi128ELi32ELi4ELb0ELb0EN7cutlass6half_tE19Flash_kernel_traitsILi128ELi128ELi32ELi4ES3_EELb0ELb1ELb0ELb0ELb1ELb1ELb1ELb0EEEvNS_16Flash_fwd_paramsE --------------------------
	.section	.nv.shared._ZN5flash16flash_fwd_kernelI23Flash_fwd_kernel_traitsILi128ELi128ELi32ELi4ELb0ELb0EN7cutlass6half_tE19Flash_kernel_traitsILi128ELi128ELi32ELi4ES3_EELb0ELb1ELb0ELb0ELb1ELb1ELb1ELb0EEEvNS_16Flash_fwd_paramsE,"aw",@nobits
	.sectionflags	@""
	.align	16


//--------------------- .nv.shared._ZN5flash16flash_fwd_kernelI23Flash_fwd_kernel_traitsILi128ELi128ELi32ELi4ELb0ELb0EN7cutlass6half_tE19Flash_kernel_traitsILi128ELi128ELi32ELi4ES3_EELb1ELb1ELb0ELb0ELb0ELb1ELb0ELb0EEEvNS_16Flash_fwd_paramsE --------------------------
	.section	.nv.shared._ZN5flash16flash_fwd_kernelI23Flash_fwd_kernel_traitsILi128ELi128ELi32ELi4ELb0ELb0EN7cutlass6half_tE19Flash_kernel_traitsILi128ELi128ELi32ELi4ES3_EELb1ELb1ELb0ELb0ELb0ELb1ELb0ELb0EEEvNS_16Flash_fwd_paramsE,"aw",@nobits
	.sectionflags	@""
	.align	16


//--------------------- .nv.shared._ZN5flash16flash_fwd_kernelI23Flash_fwd_kernel_traitsILi128ELi128ELi32ELi4ELb0ELb0EN7cutlass6half_tE19Flash_kernel_traitsILi128ELi128ELi32ELi4ES3_EELb0ELb1ELb0ELb0ELb0ELb1ELb1ELb0EEEvNS_16Flash_fwd_paramsE --------------------------
	.section	.nv.shared._ZN5flash16flash_fwd_kernelI23Flash_fwd_kernel_traitsILi128ELi128ELi32ELi4ELb0ELb0EN7cutlass6half_tE19Flash_kernel_traitsILi128ELi128ELi32ELi4ES3_EELb0ELb1ELb0ELb0ELb0ELb1ELb1ELb0EEEvNS_16Flash_fwd_paramsE,"aw",@nobits
	.sectionflags	@""
	.align	16


//--------------------- .nv.shared._ZN5flash16flash_fwd_kernelI23Flash_fwd_kernel_traitsILi128ELi128ELi32ELi4ELb0ELb0EN7cutlass6half_tE19Flash_kernel_traitsILi128ELi128ELi32ELi4ES3_EELb1ELb1ELb0ELb1ELb0ELb0ELb0ELb0EEEvNS_16Flash_fwd_paramsE --------------------------
	.section	.nv.shared._ZN5flash16flash_fwd_kernelI23Flash_fwd_kernel_traitsILi128ELi128ELi32ELi4ELb0ELb0EN7cutlass6half_tE19Flash_kernel_traitsILi128ELi128ELi32ELi4ES3_EELb1ELb1ELb0ELb1ELb0ELb0ELb0ELb0EEEvNS_16Flash_fwd_paramsE,"aw",@nobits
	.sectionflags	@""
	.align	16


//--------------------- .nv.shared._ZN5flash16flash_fwd_kernelI23Flash_fwd_kernel_traitsILi128ELi128ELi32ELi4ELb0ELb0EN7cutlass6half_tE19Flash_kernel_traitsILi128ELi128ELi32ELi4ES3_EELb1ELb1ELb0ELb0ELb0ELb0ELb0ELb1EEEvNS_16Flash_fwd_paramsE --------------------------
	.section	.nv.shared._ZN5flash16flash_fwd_kernelI23Flash_fwd_kernel_traitsILi128ELi128ELi32ELi4ELb0ELb0EN7cutlass6half_tE19Flash_kernel_traitsILi128ELi128ELi32ELi4ES3_EELb1ELb1ELb0ELb0ELb0ELb0ELb0ELb1EEEvNS_16Flash_fwd_paramsE,"aw",@nobits
	.sectionflags	@""
	.align	16


//--------------------- .nv.shared._ZN5flash16flash_fwd_kernelI23Flash_fwd_kernel_traitsILi128ELi128ELi32ELi4ELb0ELb0EN7cutlass6half_tE19Flash_kernel_traitsILi128ELi128ELi32ELi4ES3_EELb0ELb1ELb0ELb0ELb0ELb0ELb1ELb0EEEvNS_16Flash_fwd_paramsE --------------------------
	.section	.nv.shared._ZN5flash16flash_fwd_kernelI23Flash_fwd_kernel_traitsILi128ELi128ELi32ELi4ELb0ELb0EN7cutlass6half_tE19Flash_kernel_traitsILi128ELi128ELi32ELi4ES3_EELb0ELb1ELb0ELb0ELb0ELb0ELb1ELb0EEEvNS_16Flash_fwd_paramsE,"aw",@nobits
	.sectionflags	@""
	.align	16


//--------------------- .nv.shared._ZN5flash16flash_fwd_kernelI23Flash_fwd_kernel_traitsILi128ELi128ELi32ELi4ELb0ELb0EN7cutlass6half_tE19Flash_kernel_traitsILi128ELi128ELi32ELi4ES3_EELb1ELb1ELb0ELb1ELb0ELb0ELb0ELb1EEEvNS_16Flash_fwd_paramsE --------------------------
	.section	.nv.shared._ZN5flash16flash_fwd_kernelI23Flash_fwd_kernel_traitsILi128ELi128ELi32ELi4ELb0ELb0EN7cutlass6half_tE19Flash_kernel_traitsILi128ELi128ELi32ELi4ES3_EELb1ELb1ELb0ELb1ELb0ELb0ELb0ELb1EEEvNS_16Flash_fwd_paramsE,"aw",@nobits
	.sectionflags	@""
	.align	16


//--------------------- .nv.shared._ZN5flash16flash_fwd_kernelI23Flash_fwd_kernel_traitsILi128ELi128ELi32ELi4ELb0ELb0EN7cutlass6half_tE19Flash_kernel_traitsILi128ELi128ELi32ELi4ES3_EELb0ELb1ELb0ELb1ELb0ELb0ELb1ELb0EEEvNS_16Flash_fwd_paramsE --------------------------
	.section	.nv.shared._ZN5flash16flash_fwd_kernelI23Flash_fwd_kernel_traitsILi128ELi128ELi32ELi4ELb0ELb0EN7cutlass6half_tE19Flash_kernel_traitsILi128ELi128ELi32ELi4ES3_EELb0ELb1ELb0ELb1ELb0ELb0ELb1ELb0EEEvNS_16Flash_fwd_paramsE,"aw",@nobits
	.sectionflags	@""
	.align	16
